// Copyright (c) 2024, Jay Shah, Ganesh Bikshandi, Ying Zhang, Vijay Thakkar, Pradeep Ramani, Tri Dao.
// Splitting the different template instantiations to different files to speed up compilation.
// This file is auto-generated. See "generate_kernels.py"

#include "flash_fwd_launch_template.h"

#ifndef FLASHATTENTION_DISABLE_HDIM64
template void run_mha_fwd_<90, cutlass::half_t, 64, 512, true, true, true, true>(Flash_fwd_params &params, cudaStream_t stream);
#endif


// ===== COMPILED SASS (sm_90a) =====

	.target	sm_90a

	.elftype	@"ET_EXEC"


//--------------------- .note.nv.tkinfo           --------------------------
	.section	.note.nv.tkinfo,"",@"SHT_NOTE"
	.sectionflags	@"SHF_NOTE_NV_TKINFO"
	.tkinfo
        /*0018*/ 	.word	0x00000002
        /*0030*/ 	.string	""
        /*0030*/ 	.string	"ptxas"
        /*0030*/ 	.string	"Cuda compilation tools, release 13.0, V13.0.88"
        /*0030*/ 	.string	"Build cuda_13.0.r13.0/compiler.36424714_0"
        /*0030*/ 	.string	"-arch sm_90a -m 64 "



//--------------------- .note.nv.cuinfo           --------------------------
	.section	.note.nv.cuinfo,"",@"SHT_NOTE"
	.sectionflags	@"SHF_NOTE_NV_CUINFO"
        /*0018*/ 	.short	0x0002
        /*001a*/ 	.short	0x005a
        /*001c*/ 	.short	0x0082
	.zero		2


//--------------------- .nv.info                  --------------------------
	.section	.nv.info,"",@"SHT_CUDA_INFO"
	.align	4


	//----- nvinfo : EIATTR_REGCOUNT
	.align		4
        /*0000*/ 	.byte	0x04, 0x2f
        /*0002*/ 	.short	(.L_20 - .L_19)
	.align		4
.L_19:
        /*0004*/ 	.word	index@(_ZN7cutlass13device_kernelIN5flash11enable_sm90INS1_16FlashAttnFwdSm90INS1_25CollectiveMainloopFwdSm90ILi2EN4cute5tupleIJNS5_1CILi1EEES8_S8_EEENS6_IJNS7_ILi64EEESA_SA_EEELi512ENS_6half_tEfNS_4arch4Sm90ELb1ELb0ELb1ELb1ELb1ELb1ELb1ELb0ELb0ELb1ELb1ELb0EEENS1_21CollectiveEpilogueFwdINS6_IJSA_NS7_ILi512EEESA_EEES9_SC_SE_Li256ELb1ELb1ELb1ELb0EEENS1_36VarlenDynamicPersistentTileSchedulerILi64ELi64ELi256ELi128ELb1ELb1ELb1ELb1ELb1ELb1EEEEEEEEEvNT_6ParamsE)
        /*0008*/ 	.word	0x000000a8


	//----- nvinfo : EIATTR_FRAME_SIZE
	.align		4
.L_20:
        /*000c*/ 	.byte	0x04, 0x11
        /*000e*/ 	.short	(.L_22 - .L_21)
	.align		4
.L_21:
        /*0010*/ 	.word	index@(_ZN7cutlass13device_kernelIN5flash11enable_sm90INS1_16FlashAttnFwdSm90INS1_25CollectiveMainloopFwdSm90ILi2EN4cute5tupleIJNS5_1CILi1EEES8_S8_EEENS6_IJNS7_ILi64EEESA_SA_EEELi512ENS_6half_tEfNS_4arch4Sm90ELb1ELb0ELb1ELb1ELb1ELb1ELb1ELb0ELb0ELb1ELb1ELb0EEENS1_21CollectiveEpilogueFwdINS6_IJSA_NS7_ILi512EEESA_EEES9_SC_SE_Li256ELb1ELb1ELb1ELb0EEENS1_36VarlenDynamicPersistentTileSchedulerILi64ELi64ELi256ELi128ELb1ELb1ELb1ELb1ELb1ELb1EEEEEEEEEvNT_6ParamsE)
        /*0014*/ 	.word	0x00000088


	//----- nvinfo : EIATTR_REGCOUNT
	.align		4
.L_22:
        /*0018*/ 	.byte	0x04, 0x2f
        /*001a*/ 	.short	(.L_24 - .L_23)
	.align		4
.L_23:
        /*001c*/ 	.word	index@(_ZN7cutlass13device_kernelIN5flash11enable_sm90INS1_16FlashAttnFwdSm90INS1_25CollectiveMainloopFwdSm90ILi2EN4cute5tupleIJNS5_1CILi1EEES8_S8_EEENS6_IJNS7_ILi64EEESA_SA_EEELi512ENS_6half_tEfNS_4arch4Sm90ELb1ELb0ELb1ELb1ELb1ELb0ELb1ELb0ELb0ELb1ELb1ELb0EEENS1_21CollectiveEpilogueFwdINS6_IJSA_NS7_ILi512EEESA_EEES9_SC_SE_Li256ELb1ELb1ELb1ELb0EEENS1_36VarlenDynamicPersistentTileSchedulerILi64ELi64ELi256ELi128ELb1ELb1ELb1ELb1ELb1ELb1EEEEEEEEEvNT_6ParamsE)
        /*0020*/ 	.word	0x000000a8


	//----- nvinfo : EIATTR_FRAME_SIZE
	.align		4
.L_24:
        /*0024*/ 	.byte	0x04, 0x11
        /*0026*/ 	.short	(.L_26 - .L_25)
	.align		4
.L_25:
        /*0028*/ 	.word	index@(_ZN7cutlass13device_kernelIN5flash11enable_sm90INS1_16FlashAttnFwdSm90INS1_25CollectiveMainloopFwdSm90ILi2EN4cute5tupleIJNS5_1CILi1EEES8_S8_EEENS6_IJNS7_ILi64EEESA_SA_EEELi512ENS_6half_tEfNS_4arch4Sm90ELb1ELb0ELb1ELb1ELb1ELb0ELb1ELb0ELb0ELb1ELb1ELb0EEENS1_21CollectiveEpilogueFwdINS6_IJSA_NS7_ILi512EEESA_EEES9_SC_SE_Li256ELb1ELb1ELb1ELb0EEENS1_36VarlenDynamicPersistentTileSchedulerILi64ELi64ELi256ELi128ELb1ELb1ELb1ELb1ELb1ELb1EEEEEEEEEvNT_6ParamsE)
        /*002c*/ 	.word	0x00000030


	//----- nvinfo : EIATTR_REGCOUNT
	.align		4
.L_26:
        /*0030*/ 	.byte	0x04, 0x2f
        /*0032*/ 	.short	(.L_28 - .L_27)
	.align		4
.L_27:
        /*0034*/ 	.word	index@(_ZN7cutlass13device_kernelIN5flash11enable_sm90INS1_16FlashAttnFwdSm90INS1_25CollectiveMainloopFwdSm90ILi2EN4cute5tupleIJNS5_1CILi1EEES8_S8_EEENS6_IJNS7_ILi64EEESA_SA_EEELi512ENS_6half_tEfNS_4arch4Sm90ELb1ELb0ELb1ELb1ELb1ELb1ELb0ELb0ELb0ELb1ELb1ELb0EEENS1_21CollectiveEpilogueFwdINS6_IJSA_NS7_ILi512EEESA_EEES9_SC_SE_Li256ELb1ELb1ELb1ELb0EEENS1_36VarlenDynamicPersistentTileSchedulerILi64ELi64ELi256ELi128ELb1ELb1ELb1ELb1ELb1ELb1EEEEEEEEEvNT_6ParamsE)
        /*0038*/ 	.word	0x000000a8


	//----- nvinfo : EIATTR_FRAME_SIZE
	.align		4
.L_28:
        /*003c*/ 	.byte	0x04, 0x11
        /*003e*/ 	.short	(.L_30 - .L_29)
	.align		4
.L_29:
        /*0040*/ 	.word	index@(_ZN7cutlass13device_kernelIN5flash11enable_sm90INS1_16FlashAttnFwdSm90INS1_25CollectiveMainloopFwdSm90ILi2EN4cute5tupleIJNS5_1CILi1EEES8_S8_EEENS6_IJNS7_ILi64EEESA_SA_EEELi512ENS_6half_tEfNS_4arch4Sm90ELb1ELb0ELb1ELb1ELb1ELb1ELb0ELb0ELb0ELb1ELb1ELb0EEENS1_21CollectiveEpilogueFwdINS6_IJSA_NS7_ILi512EEESA_EEES9_SC_SE_Li256ELb1ELb1ELb1ELb0EEENS1_36VarlenDynamicPersistentTileSchedulerILi64ELi64ELi256ELi128ELb1ELb1ELb1ELb1ELb1ELb1EEEEEEEEEvNT_6ParamsE)
        /*0044*/ 	.word	0x00000070


	//----- nvinfo : EIATTR_REGCOUNT
	.align		4
.L_30:
        /*0048*/ 	.byte	0x04, 0x2f
        /*004a*/ 	.short	(.L_32 - .L_31)
	.align		4
.L_31:
        /*004c*/ 	.word	index@(_ZN7cutlass13device_kernelIN5flash11enable_sm90INS1_16FlashAttnFwdSm90INS1_25CollectiveMainloopFwdSm90ILi2EN4cute5tupleIJNS5_1CILi1EEES8_S8_EEENS6_IJNS7_ILi64EEESA_SA_EEELi512ENS_6half_tEfNS_4arch4Sm90ELb1ELb0ELb1ELb1ELb1ELb0ELb0ELb0ELb0ELb1ELb1ELb0EEENS1_21CollectiveEpilogueFwdINS6_IJSA_NS7_ILi512EEESA_EEES9_SC_SE_Li256ELb1ELb1ELb1ELb0EEENS1_36VarlenDynamicPersistentTileSchedulerILi64ELi64ELi256ELi128ELb1ELb1ELb1ELb1ELb1ELb1EEEEEEEEEvNT_6ParamsE)
        /*0050*/ 	.word	0x000000a8


	//----- nvinfo : EIATTR_FRAME_SIZE
	.align		4
.L_32:
        /*0054*/ 	.byte	0x04, 0x11
        /*0056*/ 	.short	(.L_34 - .L_33)
	.align		4
.L_33:
        /*0058*/ 	.word	index@(_ZN7cutlass13device_kernelIN5flash11enable_sm90INS1_16FlashAttnFwdSm90INS1_25CollectiveMainloopFwdSm90ILi2EN4cute5tupleIJNS5_1CILi1EEES8_S8_EEENS6_IJNS7_ILi64EEESA_SA_EEELi512ENS_6half_tEfNS_4arch4Sm90ELb1ELb0ELb1ELb1ELb1ELb0ELb0ELb0ELb0ELb1ELb1ELb0EEENS1_21CollectiveEpilogueFwdINS6_IJSA_NS7_ILi512EEESA_EEES9_SC_SE_Li256ELb1ELb1ELb1ELb0EEENS1_36VarlenDynamicPersistentTileSchedulerILi64ELi64ELi256ELi128ELb1ELb1ELb1ELb1ELb1ELb1EEEEEEEEEvNT_6ParamsE)
        /*005c*/ 	.word	0x00000038


	//----- nvinfo : EIATTR_REGCOUNT
	.align		4
.L_34:
        /*0060*/ 	.byte	0x04, 0x2f
        /*0062*/ 	.short	(.L_36 - .L_35)
	.align		4
.L_35:
        /*0064*/ 	.word	index@(_ZN7cutlass13device_kernelIN5flash11enable_sm90INS1_16FlashAttnFwdSm90INS1_25CollectiveMainloopFwdSm90ILi2EN4cute5tupleIJNS5_1CILi1EEES8_S8_EEENS6_IJNS7_ILi64EEESA_SA_EEELi512ENS_6half_tEfNS_4arch4Sm90ELb1ELb0ELb1ELb0ELb1ELb0ELb1ELb0ELb0ELb1ELb1ELb0EEENS1_21CollectiveEpilogueFwdINS6_IJSA_NS7_ILi512EEESA_EEES9_SC_SE_Li256ELb0ELb1ELb1ELb0EEENS1_19SingleTileSchedulerILb0ELb1ELb1ELi64EEEEEEEEEvNT_6ParamsE)
        /*0068*/ 	.word	0x000000a8


	//----- nvinfo : EIATTR_FRAME_SIZE
	.align		4
.L_36:
        /*006c*/ 	.byte	0x04, 0x11
        /*006e*/ 	.short	(.L_38 - .L_37)
	.align		4
.L_37:
        /*0070*/ 	.word	index@(_ZN7cutlass13device_kernelIN5flash11enable_sm90INS1_16FlashAttnFwdSm90INS1_25CollectiveMainloopFwdSm90ILi2EN4cute5tupleIJNS5_1CILi1EEES8_S8_EEENS6_IJNS7_ILi64EEESA_SA_EEELi512ENS_6half_tEfNS_4arch4Sm90ELb1ELb0ELb1ELb0ELb1ELb0ELb1ELb0ELb0ELb1ELb1ELb0EEENS1_21CollectiveEpilogueFwdINS6_IJSA_NS7_ILi512EEESA_EEES9_SC_SE_Li256ELb0ELb1ELb1ELb0EEENS1_19SingleTileSchedulerILb0ELb1ELb1ELi64EEEEEEEEEvNT_6ParamsE)
        /*0074*/ 	.word	0x00000008


	//----- nvinfo : EIATTR_REGCOUNT
	.align		4
.L_38:
        /*0078*/ 	.byte	0x04, 0x2f
        /*007a*/ 	.short	(.L_40 - .L_39)
	.align		4
.L_39:
        /*007c*/ 	.word	index@(_ZN7cutlass13device_kernelIN5flash11enable_sm90INS1_16FlashAttnFwdSm90INS1_25CollectiveMainloopFwdSm90ILi2EN4cute5tupleIJNS5_1CILi1EEES8_S8_EEENS6_IJNS7_ILi64EEESA_SA_EEELi512ENS_6half_tEfNS_4arch4Sm90ELb1ELb0ELb1ELb0ELb1ELb0ELb0ELb0ELb0ELb1ELb1ELb0EEENS1_21CollectiveEpilogueFwdINS6_IJSA_NS7_ILi512EEESA_EEES9_SC_SE_Li256ELb0ELb1ELb1ELb0EEENS1_19SingleTileSchedulerILb0ELb1ELb1ELi64EEEEEEEEEvNT_6ParamsE)
        /*0080*/ 	.word	0x000000a8


	//----- nvinfo : EIATTR_FRAME_SIZE
	.align		4
.L_40:
        /*0084*/ 	.byte	0x04, 0x11
        /*0086*/ 	.short	(.L_42 - .L_41)
	.align		4
.L_41:
        /*0088*/ 	.word	index@(_ZN7cutlass13device_kernelIN5flash11enable_sm90INS1_16FlashAttnFwdSm90INS1_25CollectiveMainloopFwdSm90ILi2EN4cute5tupleIJNS5_1CILi1EEES8_S8_EEENS6_IJNS7_ILi64EEESA_SA_EEELi512ENS_6half_tEfNS_4arch4Sm90ELb1ELb0ELb1ELb0ELb1ELb0ELb0ELb0ELb0ELb1ELb1ELb0EEENS1_21CollectiveEpilogueFwdINS6_IJSA_NS7_ILi512EEESA_EEES9_SC_SE_Li256ELb0ELb1ELb1ELb0EEENS1_19SingleTileSchedulerILb0ELb1ELb1ELi64EEEEEEEEEvNT_6ParamsE)
        /*008c*/ 	.word	0x00000000


	//----- nvinfo : EIATTR_REGCOUNT
	.align		4
.L_42:
        /*0090*/ 	.byte	0x04, 0x2f
        /*0092*/ 	.short	(.L_44 - .L_43)
	.align		4
.L_43:
        /*0094*/ 	.word	index@(_ZN7cutlass13device_kernelIN5flash11enable_sm90INS1_16FlashAttnFwdSm90INS1_25CollectiveMainloopFwdSm90ILi2EN4cute5tupleIJNS5_1CILi1EEES8_S8_EEENS6_IJNS7_ILi64EEESA_SA_EEELi512ENS_6half_tEfNS_4arch4Sm90ELb0ELb1ELb1ELb1ELb1ELb1ELb1ELb0ELb0ELb1ELb1ELb0EEENS1_21CollectiveEpilogueFwdINS6_IJSA_NS7_ILi512EEESA_EEES9_SC_SE_Li256ELb1ELb1ELb1ELb0EEENS1_36VarlenDynamicPersistentTileSchedulerILi64ELi64ELi256ELi128ELb1ELb1ELb1ELb1ELb0ELb1EEEEEEEEEvNT_6ParamsE)
        /*0098*/ 	.word	0x000000a8


	//----- nvinfo : EIATTR_FRAME_SIZE
	.align		4
.L_44:
        /*009c*/ 	.byte	0x04, 0x11
        /*009e*/ 	.short	(.L_46 - .L_45)
	.align		4
.L_45:
        /*00a0*/ 	.word	index@($_ZN7cutlass13device_kernelIN5flash11enable_sm90INS1_16FlashAttnFwdSm90INS1_25CollectiveMainloopFwdSm90ILi2EN4cute5tupleIJNS5_1CILi1EEES8_S8_EEENS6_IJNS7_ILi64EEESA_SA_EEELi512ENS_6half_tEfNS_4arch4Sm90ELb0ELb1ELb1ELb1ELb1ELb1ELb1ELb0ELb0ELb1ELb1ELb0EEENS1_21CollectiveEpilogueFwdINS6_IJSA_NS7_ILi512EEESA_EEES9_SC_SE_Li256ELb1ELb1ELb1ELb0EEENS1_36VarlenDynamicPersistentTileSchedulerILi64ELi64ELi256ELi128ELb1ELb1ELb1ELb1ELb0ELb1EEEEEEEEEvNT_6ParamsE$_ZZN5flash25CollectiveMainloopFwdSm90ILi2EN4cute5tupleIJNS1_1CILi1EEES4_S4_EEENS2_IJNS3_ILi64EEES6_S6_EEELi512EN7cutlass6half_tEfNS8_4arch4Sm90ELb0ELb1ELb1ELb1ELb1ELb1ELb1ELb0ELb0ELb1ELb1ELb0EE3mmaINS_16FlashAttnFwdSm90ISC_NS_21CollectiveEpilogueFwdINS2_IJS6_NS3_ILi512EEES6_EEES5_S9_SB_Li256ELb1ELb1ELb1ELb0EEENS_36VarlenDynamicPersistentTileSchedulerILi64ELi64ELi256ELi128ELb1ELb1ELb1ELb1ELb0ELb1EEEE13SharedStorageENS1_6TensorINS1_11ArrayEngineIfLm128EEENS1_6LayoutINS2_IJNS2_IJNS3_ILi2EEESR_NS3_ILi32EEEEEES4_S4_EEENS2_IJNS2_IJS4_SR_NS3_ILi4EEEEEENS3_ILi0EEESX_EEEEEEENS_7SoftmaxILi2ELi0EEEEEbRKNSC_6ParamsENS8_13PipelineAsyncILi2EEES17_RNS8_13PipelineStateILj2EEERT0_RT1_iRiRKNS_16SeqlenInfoQKNewKILb1ELb1EEENS2_IJiiiiEEERT_ENKUliT_T0_T1_E_clIZSD_ISM_S10_S12_EbS15_S17_S17_S1A_S1C_S1E_iS1F_S1J_S1K_S1M_EUlRS1N_iE0_NS3_ILb1EEES1U_EEDaiS1N_S1O_S1P_)
        /*00a4*/ 	.word	0x00000470


	//----- nvinfo : EIATTR_FRAME_SIZE
	.align		4
.L_46:
        /*00a8*/ 	.byte	0x04, 0x11
        /*00aa*/ 	.short	(.L_48 - .L_47)
	.align		4
.L_47:
        /*00ac*/ 	.word	index@(_ZN7cutlass13device_kernelIN5flash11enable_sm90INS1_16FlashAttnFwdSm90INS1_25CollectiveMainloopFwdSm90ILi2EN4cute5tupleIJNS5_1CILi1EEES8_S8_EEENS6_IJNS7_ILi64EEESA_SA_EEELi512ENS_6half_tEfNS_4arch4Sm90ELb0ELb1ELb1ELb1ELb1ELb1ELb1ELb0ELb0ELb1ELb1ELb0EEENS1_21CollectiveEpilogueFwdINS6_IJSA_NS7_ILi512EEESA_EEES9_SC_SE_Li256ELb1ELb1ELb1ELb0EEENS1_36VarlenDynamicPersistentTileSchedulerILi64ELi64ELi256ELi128ELb1ELb1ELb1ELb1ELb0ELb1EEEEEEEEEvNT_6ParamsE)
        /*00b0*/ 	.word	0x00000470


	//----- nvinfo : EIATTR_REGCOUNT
	.align		4
.L_48:
        /*00b4*/ 	.byte	0x04, 0x2f
        /*00b6*/ 	.short	(.L_50 - .L_49)
	.align		4
.L_49:
        /*00b8*/ 	.word	index@(_ZN7cutlass13device_kernelIN5flash11enable_sm90INS1_16FlashAttnFwdSm90INS1_25CollectiveMainloopFwdSm90ILi2EN4cute5tupleIJNS5_1CILi1EEES8_S8_EEENS6_IJNS7_ILi64EEESA_SA_EEELi512ENS_6half_tEfNS_4arch4Sm90ELb0ELb1ELb1ELb1ELb1ELb0ELb1ELb0ELb0ELb1ELb1ELb0EEENS1_21CollectiveEpilogueFwdINS6_IJSA_NS7_ILi512EEESA_EEES9_SC_SE_Li256ELb1ELb1ELb1ELb0EEENS1_36VarlenDynamicPersistentTileSchedulerILi64ELi64ELi256ELi128ELb1ELb1ELb1ELb1ELb0ELb1EEEEEEEEEvNT_6ParamsE)
        /*00bc*/ 	.word	0x000000a8


	//----- nvinfo : EIATTR_FRAME_SIZE
	.align		4
.L_50:
        /*00c0*/ 	.byte	0x04, 0x11
        /*00c2*/ 	.short	(.L_52 - .L_51)
	.align		4
.L_51:
        /*00c4*/ 	.word	index@($_ZN7cutlass13device_kernelIN5flash11enable_sm90INS1_16FlashAttnFwdSm90INS1_25CollectiveMainloopFwdSm90ILi2EN4cute5tupleIJNS5_1CILi1EEES8_S8_EEENS6_IJNS7_ILi64EEESA_SA_EEELi512ENS_6half_tEfNS_4arch4Sm90ELb0ELb1ELb1ELb1ELb1ELb0ELb1ELb0ELb0ELb1ELb1ELb0EEENS1_21CollectiveEpilogueFwdINS6_IJSA_NS7_ILi512EEESA_EEES9_SC_SE_Li256ELb1ELb1ELb1ELb0EEENS1_36VarlenDynamicPersistentTileSchedulerILi64ELi64ELi256ELi128ELb1ELb1ELb1ELb1ELb0ELb1EEEEEEEEEvNT_6ParamsE$_ZZN5flash25CollectiveMainloopFwdSm90ILi2EN4cute5tupleIJNS1_1CILi1EEES4_S4_EEENS2_IJNS3_ILi64EEES6_S6_EEELi512EN7cutlass6half_tEfNS8_4arch4Sm90ELb0ELb1ELb1ELb1ELb1ELb0ELb1ELb0ELb0ELb1ELb1ELb0EE3mmaINS_16FlashAttnFwdSm90ISC_NS_21CollectiveEpilogueFwdINS2_IJS6_NS3_ILi512EEES6_EEES5_S9_SB_Li256ELb1ELb1ELb1ELb0EEENS_36VarlenDynamicPersistentTileSchedulerILi64ELi64ELi256ELi128ELb1ELb1ELb1ELb1ELb0ELb1EEEE13SharedStorageENS1_6TensorINS1_11ArrayEngineIfLm128EEENS1_6LayoutINS2_IJNS2_IJNS3_ILi2EEESR_NS3_ILi32EEEEEES4_S4_EEENS2_IJNS2_IJS4_SR_NS3_ILi4EEEEEENS3_ILi0EEESX_EEEEEEENS_7SoftmaxILi2ELi0EEEEEbRKNSC_6ParamsENS8_13PipelineAsyncILi2EEES17_RNS8_13PipelineStateILj2EEERT0_RT1_iRiRKNS_16SeqlenInfoQKNewKILb1ELb0EEENS2_IJiiiiEEERT_ENKUliT_T0_T1_E_clIZSD_ISM_S10_S12_EbS15_S17_S17_S1A_S1C_S1E_iS1F_S1J_S1K_S1M_EUlRS1N_iE1_NS3_ILb0EEENS3_ILb1EEEEEDaiS1N_S1O_S1P_)
        /*00c8*/ 	.word	0x00000460


	//----- nvinfo : EIATTR_FRAME_SIZE
	.align		4
.L_52:
        /*00cc*/ 	.byte	0x04, 0x11
        /*00ce*/ 	.short	(.L_54 - .L_53)
	.align		4
.L_53:
        /*00d0*/ 	.word	index@(_ZN7cutlass13device_kernelIN5flash11enable_sm90INS1_16FlashAttnFwdSm90INS1_25CollectiveMainloopFwdSm90ILi2EN4cute5tupleIJNS5_1CILi1EEES8_S8_EEENS6_IJNS7_ILi64EEESA_SA_EEELi512ENS_6half_tEfNS_4arch4Sm90ELb0ELb1ELb1ELb1ELb1ELb0ELb1ELb0ELb0ELb1ELb1ELb0EEENS1_21CollectiveEpilogueFwdINS6_IJSA_NS7_ILi512EEESA_EEES9_SC_SE_Li256ELb1ELb1ELb1ELb0EEENS1_36VarlenDynamicPersistentTileSchedulerILi64ELi64ELi256ELi128ELb1ELb1ELb1ELb1ELb0ELb1EEEEEEEEEvNT_6ParamsE)
        /*00d4*/ 	.word	0x00000460


	//----- nvinfo : EIATTR_REGCOUNT
	.align		4
.L_54:
        /*00d8*/ 	.byte	0x04, 0x2f
        /*00da*/ 	.short	(.L_56 - .L_55)
	.align		4
.L_55:
        /*00dc*/ 	.word	index@(_ZN7cutlass13device_kernelIN5flash11enable_sm90INS1_16FlashAttnFwdSm90INS1_25CollectiveMainloopFwdSm90ILi2EN4cute5tupleIJNS5_1CILi1EEES8_S8_EEENS6_IJNS7_ILi64EEESA_SA_EEELi512ENS_6half_tEfNS_4arch4Sm90ELb0ELb1ELb1ELb1ELb1ELb1ELb0ELb0ELb0ELb1ELb1ELb0EEENS1_21CollectiveEpilogueFwdINS6_IJSA_NS7_ILi512EEESA_EEES9_SC_SE_Li256ELb1ELb1ELb1ELb0EEENS1_36VarlenDynamicPersistentTileSchedulerILi64ELi64ELi256ELi128ELb1ELb1ELb1ELb1ELb0ELb1EEEEEEEEEvNT_6ParamsE)
        /*00e0*/ 	.word	0x000000a8


	//----- nvinfo : EIATTR_FRAME_SIZE
	.align		4
.L_56:
        /*00e4*/ 	.byte	0x04, 0x11
        /*00e6*/ 	.short	(.L_58 - .L_57)
	.align		4
.L_57:
        /*00e8*/ 	.word	index@(_ZN7cutlass13device_kernelIN5flash11enable_sm90INS1_16FlashAttnFwdSm90INS1_25CollectiveMainloopFwdSm90ILi2EN4cute5tupleIJNS5_1CILi1EEES8_S8_EEENS6_IJNS7_ILi64EEESA_SA_EEELi512ENS_6half_tEfNS_4arch4Sm90ELb0ELb1ELb1ELb1ELb1ELb1ELb0ELb0ELb0ELb1ELb1ELb0EEENS1_21CollectiveEpilogueFwdINS6_IJSA_NS7_ILi512EEESA_EEES9_SC_SE_Li256ELb1ELb1ELb1ELb0EEENS1_36VarlenDynamicPersistentTileSchedulerILi64ELi64ELi256ELi128ELb1ELb1ELb1ELb1ELb0ELb1EEEEEEEEEvNT_6ParamsE)
        /*00ec*/ 	.word	0x00000070


	//----- nvinfo : EIATTR_REGCOUNT
	.align		4
.L_58:
        /*00f0*/ 	.byte	0x04, 0x2f
        /*00f2*/ 	.short	(.L_60 - .L_59)
	.align		4
.L_59:
        /*00f4*/ 	.word	index@(_ZN7cutlass13device_kernelIN5flash11enable_sm90INS1_16FlashAttnFwdSm90INS1_25CollectiveMainloopFwdSm90ILi2EN4cute5tupleIJNS5_1CILi1EEES8_S8_EEENS6_IJNS7_ILi64EEESA_SA_EEELi512ENS_6half_tEfNS_4arch4Sm90ELb0ELb1ELb1ELb1ELb1ELb0ELb0ELb0ELb0ELb1ELb1ELb0EEENS1_21CollectiveEpilogueFwdINS6_IJSA_NS7_ILi512EEESA_EEES9_SC_SE_Li256ELb1ELb1ELb1ELb0EEENS1_36VarlenDynamicPersistentTileSchedulerILi64ELi64ELi256ELi128ELb1ELb1ELb1ELb1ELb0ELb1EEEEEEEEEvNT_6ParamsE)
        /*00f8*/ 	.word	0x000000a8


	//----- nvinfo : EIATTR_FRAME_SIZE
	.align		4
.L_60:
        /*00fc*/ 	.byte	0x04, 0x11
        /*00fe*/ 	.short	(.L_62 - .L_61)
	.align		4
.L_61:
        /*0100*/ 	.word	index@(_ZN7cutlass13device_kernelIN5flash11enable_sm90INS1_16FlashAttnFwdSm90INS1_25CollectiveMainloopFwdSm90ILi2EN4cute5tupleIJNS5_1CILi1EEES8_S8_EEENS6_IJNS7_ILi64EEESA_SA_EEELi512ENS_6half_tEfNS_4arch4Sm90ELb0ELb1ELb1ELb1ELb1ELb0ELb0ELb0ELb0ELb1ELb1ELb0EEENS1_21CollectiveEpilogueFwdINS6_IJSA_NS7_ILi512EEESA_EEES9_SC_SE_Li256ELb1ELb1ELb1ELb0EEENS1_36VarlenDynamicPersistentTileSchedulerILi64ELi64ELi256ELi128ELb1ELb1ELb1ELb1ELb0ELb1EEEEEEEEEvNT_6ParamsE)
        /*0104*/ 	.word	0x00000028


	//----- nvinfo : EIATTR_REGCOUNT
	.align		4
.L_62:
        /*0108*/ 	.byte	0x04, 0x2f
        /*010a*/ 	.short	(.L_64 - .L_63)
	.align		4
.L_63:
        /*010c*/ 	.word	index@(_ZN7cutlass13device_kernelIN5flash11enable_sm90INS1_16FlashAttnFwdSm90INS1_25CollectiveMainloopFwdSm90ILi2EN4cute5tupleIJNS5_1CILi1EEES8_S8_EEENS6_IJNS7_ILi64EEESA_SA_EEELi512ENS_6half_tEfNS_4arch4Sm90ELb0ELb1ELb1ELb0ELb1ELb0ELb1ELb0ELb0ELb1ELb1ELb0EEENS1_21CollectiveEpilogueFwdINS6_IJSA_NS7_ILi512EEESA_EEES9_SC_SE_Li256ELb0ELb1ELb1ELb0EEENS1_19SingleTileSchedulerILb0ELb1ELb1ELi64EEEEEEEEEvNT_6ParamsE)
        /*0110*/ 	.word	0x000000a8


	//----- nvinfo : EIATTR_FRAME_SIZE
	.align		4
.L_64:
        /*0114*/ 	.byte	0x04, 0x11
        /*0116*/ 	.short	(.L_66 - .L_65)
	.align		4
.L_65:
        /*0118*/ 	.word	index@($_ZN7cutlass13device_kernelIN5flash11enable_sm90INS1_16FlashAttnFwdSm90INS1_25CollectiveMainloopFwdSm90ILi2EN4cute5tupleIJNS5_1CILi1EEES8_S8_EEENS6_IJNS7_ILi64EEESA_SA_EEELi512ENS_6half_tEfNS_4arch4Sm90ELb0ELb1ELb1ELb0ELb1ELb0ELb1ELb0ELb0ELb1ELb1ELb0EEENS1_21CollectiveEpilogueFwdINS6_IJSA_NS7_ILi512EEESA_EEES9_SC_SE_Li256ELb0ELb1ELb1ELb0EEENS1_19SingleTileSchedulerILb0ELb1ELb1ELi64EEEEEEEEEvNT_6ParamsE$_ZZN5flash25CollectiveMainloopFwdSm90ILi2EN4cute5tupleIJNS1_1CILi1EEES4_S4_EEENS2_IJNS3_ILi64EEES6_S6_EEELi512EN7cutlass6half_tEfNS8_4arch4Sm90ELb0ELb1ELb1ELb0ELb1ELb0ELb1ELb0ELb0ELb1ELb1ELb0EE3mmaINS_16FlashAttnFwdSm90ISC_NS_21CollectiveEpilogueFwdINS2_IJS6_NS3_ILi512EEES6_EEES5_S9_SB_Li256ELb0ELb1ELb1ELb0EEENS_19SingleTileSchedulerILb0ELb1ELb1ELi64EEEE13SharedStorageENS1_6TensorINS1_11ArrayEngineIfLm128EEENS1_6LayoutINS2_IJNS2_IJNS3_ILi2EEESR_NS3_ILi32EEEEEES4_S4_EEENS2_IJNS2_IJS4_SR_NS3_ILi4EEEEEENS3_ILi0EEESX_EEEEEEENS_7SoftmaxILi2ELi0EEEEEbRKNSC_6ParamsENS8_13PipelineAsyncILi2EEES17_RNS8_13PipelineStateILj2EEERT0_RT1_iRiRKNS_16SeqlenInfoQKNewKILb0ELb0EEENS2_IJiiiiEEERT_ENKUliT_T0_T1_E_clIZSD_ISM_S10_S12_EbS15_S17_S17_S1A_S1C_S1E_iS1F_S1J_S1K_S1M_EUlRS1N_iE1_NS3_ILb0EEENS3_ILb1EEEEEDaiS1N_S1O_S1P_)
        /*011c*/ 	.word	0x00000420


	//----- nvinfo : EIATTR_FRAME_SIZE
	.align		4
.L_66:
        /*0120*/ 	.byte	0x04, 0x11
        /*0122*/ 	.short	(.L_68 - .L_67)
	.align		4
.L_67:
        /*0124*/ 	.word	index@(_ZN7cutlass13device_kernelIN5flash11enable_sm90INS1_16FlashAttnFwdSm90INS1_25CollectiveMainloopFwdSm90ILi2EN4cute5tupleIJNS5_1CILi1EEES8_S8_EEENS6_IJNS7_ILi64EEESA_SA_EEELi512ENS_6half_tEfNS_4arch4Sm90ELb0ELb1ELb1ELb0ELb1ELb0ELb1ELb0ELb0ELb1ELb1ELb0EEENS1_21CollectiveEpilogueFwdINS6_IJSA_NS7_ILi512EEESA_EEES9_SC_SE_Li256ELb0ELb1ELb1ELb0EEENS1_19SingleTileSchedulerILb0ELb1ELb1ELi64EEEEEEEEEvNT_6ParamsE)
        /*0128*/ 	.word	0x00000420


	//----- nvinfo : EIATTR_REGCOUNT
	.align		4
.L_68:
        /*012c*/ 	.byte	0x04, 0x2f
        /*012e*/ 	.short	(.L_70 - .L_69)
	.align		4
.L_69:
        /*0130*/ 	.word	index@(_ZN7cutlass13device_kernelIN5flash11enable_sm90INS1_16FlashAttnFwdSm90INS1_25CollectiveMainloopFwdSm90ILi2EN4cute5tupleIJNS5_1CILi1EEES8_S8_EEENS6_IJNS7_ILi64EEESA_SA_EEELi512ENS_6half_tEfNS_4arch4Sm90ELb0ELb1ELb1ELb0ELb1ELb0ELb0ELb0ELb0ELb1ELb1ELb0EEENS1_21CollectiveEpilogueFwdINS6_IJSA_NS7_ILi512EEESA_EEES9_SC_SE_Li256ELb0ELb1ELb1ELb0EEENS1_19SingleTileSchedulerILb0ELb1ELb1ELi64EEEEEEEEEvNT_6ParamsE)
        /*0134*/ 	.word	0x000000a8


	//----- nvinfo : EIATTR_FRAME_SIZE
	.align		4
.L_70:
        /*0138*/ 	.byte	0x04, 0x11
        /*013a*/ 	.short	(.L_72 - .L_71)
	.align		4
.L_71:
        /*013c*/ 	.word	index@(_ZN7cutlass13device_kernelIN5flash11enable_sm90INS1_16FlashAttnFwdSm90INS1_25CollectiveMainloopFwdSm90ILi2EN4cute5tupleIJNS5_1CILi1EEES8_S8_EEENS6_IJNS7_ILi64EEESA_SA_EEELi512ENS_6half_tEfNS_4arch4Sm90ELb0ELb1ELb1ELb0ELb1ELb0ELb0ELb0ELb0ELb1ELb1ELb0EEENS1_21CollectiveEpilogueFwdINS6_IJSA_NS7_ILi512EEESA_EEES9_SC_SE_Li256ELb0ELb1ELb1ELb0EEENS1_19SingleTileSchedulerILb0ELb1ELb1ELi64EEEEEEEEEvNT_6ParamsE)
        /*0140*/ 	.word	0x00000000


	//----- nvinfo : EIATTR_REGCOUNT
	.align		4
.L_72:
        /*0144*/ 	.byte	0x04, 0x2f
        /*0146*/ 	.short	(.L_74 - .L_73)
	.align		4
.L_73:
        /*0148*/ 	.word	index@(_ZN7cutlass13device_kernelIN5flash11enable_sm90INS1_16FlashAttnFwdSm90INS1_25CollectiveMainloopFwdSm90ILi2EN4cute5tupleIJNS5_1CILi1EEES8_S8_EEENS6_IJNS7_ILi64EEESA_SA_EEELi512ENS_6half_tEfNS_4arch4Sm90ELb0ELb0ELb1ELb1ELb1ELb1ELb1ELb0ELb0ELb1ELb1ELb0EEENS1_21CollectiveEpilogueFwdINS6_IJSA_NS7_ILi512EEESA_EEES9_SC_SE_Li256ELb1ELb1ELb1ELb0EEENS1_36VarlenDynamicPersistentTileSchedulerILi64ELi64ELi256ELi128ELb1ELb1ELb1ELb0ELb1ELb1EEEEEEEEEvNT_6ParamsE)
        /*014c*/ 	.word	0x000000a8


	//----- nvinfo : EIATTR_FRAME_SIZE
	.align		4
.L_74:
        /*0150*/ 	.byte	0x04, 0x11
        /*0152*/ 	.short	(.L_76 - .L_75)
	.align		4
.L_75:
        /*0154*/ 	.word	index@(_ZN7cutlass13device_kernelIN5flash11enable_sm90INS1_16FlashAttnFwdSm90INS1_25CollectiveMainloopFwdSm90ILi2EN4cute5tupleIJNS5_1CILi1EEES8_S8_EEENS6_IJNS7_ILi64EEESA_SA_EEELi512ENS_6half_tEfNS_4arch4Sm90ELb0ELb0ELb1ELb1ELb1ELb1ELb1ELb0ELb0ELb1ELb1ELb0EEENS1_21CollectiveEpilogueFwdINS6_IJSA_NS7_ILi512EEESA_EEES9_SC_SE_Li256ELb1ELb1ELb1ELb0EEENS1_36VarlenDynamicPersistentTileSchedulerILi64ELi64ELi256ELi128ELb1ELb1ELb1ELb0ELb1ELb1EEEEEEEEEvNT_6ParamsE)
        /*0158*/ 	.word	0x00000070


	//----- nvinfo : EIATTR_REGCOUNT
	.align		4
.L_76:
        /*015c*/ 	.byte	0x04, 0x2f
        /*015e*/ 	.short	(.L_78 - .L_77)
	.align		4
.L_77:
        /*0160*/ 	.word	index@(_ZN7cutlass13device_kernelIN5flash11enable_sm90INS1_16FlashAttnFwdSm90INS1_25CollectiveMainloopFwdSm90ILi2EN4cute5tupleIJNS5_1CILi1EEES8_S8_EEENS6_IJNS7_ILi64EEESA_SA_EEELi512ENS_6half_tEfNS_4arch4Sm90ELb0ELb0ELb1ELb1ELb1ELb0ELb1ELb0ELb0ELb1ELb1ELb0EEENS1_21CollectiveEpilogueFwdINS6_IJSA_NS7_ILi512EEESA_EEES9_SC_SE_Li256ELb1ELb1ELb1ELb0EEENS1_36VarlenDynamicPersistentTileSchedulerILi64ELi64ELi256ELi128ELb1ELb1ELb1ELb0ELb1ELb1EEEEEEEEEvNT_6ParamsE)
        /*0164*/ 	.word	0x000000a8


	//----- nvinfo : EIATTR_FRAME_SIZE
	.align		4
.L_78:
        /*0168*/ 	.byte	0x04, 0x11
        /*016a*/ 	.short	(.L_80 - .L_79)
	.align		4
.L_79:
        /*016c*/ 	.word	index@(_ZN7cutlass13device_kernelIN5flash11enable_sm90INS1_16FlashAttnFwdSm90INS1_25CollectiveMainloopFwdSm90ILi2EN4cute5tupleIJNS5_1CILi1EEES8_S8_EEENS6_IJNS7_ILi64EEESA_SA_EEELi512ENS_6half_tEfNS_4arch4Sm90ELb0ELb0ELb1ELb1ELb1ELb0ELb1ELb0ELb0ELb1ELb1ELb0EEENS1_21CollectiveEpilogueFwdINS6_IJSA_NS7_ILi512EEESA_EEES9_SC_SE_Li256ELb1ELb1ELb1ELb0EEENS1_36VarlenDynamicPersistentTileSchedulerILi64ELi64ELi256ELi128ELb1ELb1ELb1ELb0ELb1ELb1EEEEEEEEEvNT_6ParamsE)
        /*0170*/ 	.word	0x00000038


	//----- nvinfo : EIATTR_REGCOUNT
	.align		4
.L_80:
        /*0174*/ 	.byte	0x04, 0x2f
        /*0176*/ 	.short	(.L_82 - .L_81)
	.align		4
.L_81:
        /*0178*/ 	.word	index@(_ZN7cutlass13device_kernelIN5flash11enable_sm90INS1_16FlashAttnFwdSm90INS1_25CollectiveMainloopFwdSm90ILi2EN4cute5tupleIJNS5_1CILi1EEES8_S8_EEENS6_IJNS7_ILi64EEESA_SA_EEELi512ENS_6half_tEfNS_4arch4Sm90ELb0ELb0ELb1ELb1ELb1ELb1ELb0ELb0ELb0ELb1ELb1ELb0EEENS1_21CollectiveEpilogueFwdINS6_IJSA_NS7_ILi512EEESA_EEES9_SC_SE_Li256ELb1ELb1ELb1ELb0EEENS1_36VarlenDynamicPersistentTileSchedulerILi64ELi64ELi256ELi128ELb1ELb1ELb1ELb0ELb1ELb1EEEEEEEEEvNT_6ParamsE)
        /*017c*/ 	.word	0x000000a8


	//----- nvinfo : EIATTR_FRAME_SIZE
	.align		4
.L_82:
        /*0180*/ 	.byte	0x04, 0x11
        /*0182*/ 	.short	(.L_84 - .L_83)
	.align		4
.L_83:
        /*0184*/ 	.word	index@(_ZN7cutlass13device_kernelIN5flash11enable_sm90INS1_16FlashAttnFwdSm90INS1_25CollectiveMainloopFwdSm90ILi2EN4cute5tupleIJNS5_1CILi1EEES8_S8_EEENS6_IJNS7_ILi64EEESA_SA_EEELi512ENS_6half_tEfNS_4arch4Sm90ELb0ELb0ELb1ELb1ELb1ELb1ELb0ELb0ELb0ELb1ELb1ELb0EEENS1_21CollectiveEpilogueFwdINS6_IJSA_NS7_ILi512EEESA_EEES9_SC_SE_Li256ELb1ELb1ELb1ELb0EEENS1_36VarlenDynamicPersistentTileSchedulerILi64ELi64ELi256ELi128ELb1ELb1ELb1ELb0ELb1ELb1EEEEEEEEEvNT_6ParamsE)
        /*0188*/ 	.word	0x00000060


	//----- nvinfo : EIATTR_REGCOUNT
	.align		4
.L_84:
        /*018c*/ 	.byte	0x04, 0x2f
        /*018e*/ 	.short	(.L_86 - .L_85)
	.align		4
.L_85:
        /*0190*/ 	.word	index@(_ZN7cutlass13device_kernelIN5flash11enable_sm90INS1_16FlashAttnFwdSm90INS1_25CollectiveMainloopFwdSm90ILi2EN4cute5tupleIJNS5_1CILi1EEES8_S8_EEENS6_IJNS7_ILi64EEESA_SA_EEELi512ENS_6half_tEfNS_4arch4Sm90ELb0ELb0ELb1ELb1ELb1ELb0ELb0ELb0ELb0ELb1ELb1ELb0EEENS1_21CollectiveEpilogueFwdINS6_IJSA_NS7_ILi512EEESA_EEES9_SC_SE_Li256ELb1ELb1ELb1ELb0EEENS1_36VarlenDynamicPersistentTileSchedulerILi64ELi64ELi256ELi128ELb1ELb1ELb1ELb0ELb1ELb1EEEEEEEEEvNT_6ParamsE)
        /*0194*/ 	.word	0x000000a8


	//----- nvinfo : EIATTR_FRAME_SIZE
	.align		4
.L_86:
        /*0198*/ 	.byte	0x04, 0x11
        /*019a*/ 	.short	(.L_88 - .L_87)
	.align		4
.L_87:
        /*019c*/ 	.word	index@(_ZN7cutlass13device_kernelIN5flash11enable_sm90INS1_16FlashAttnFwdSm90INS1_25CollectiveMainloopFwdSm90ILi2EN4cute5tupleIJNS5_1CILi1EEES8_S8_EEENS6_IJNS7_ILi64EEESA_SA_EEELi512ENS_6half_tEfNS_4arch4Sm90ELb0ELb0ELb1ELb1ELb1ELb0ELb0ELb0ELb0ELb1ELb1ELb0EEENS1_21CollectiveEpilogueFwdINS6_IJSA_NS7_ILi512EEESA_EEES9_SC_SE_Li256ELb1ELb1ELb1ELb0EEENS1_36VarlenDynamicPersistentTileSchedulerILi64ELi64ELi256ELi128ELb1ELb1ELb1ELb0ELb1ELb1EEEEEEEEEvNT_6ParamsE)
        /*01a0*/ 	.word	0x00000040


	//----- nvinfo : EIATTR_REGCOUNT
	.align		4
.L_88:
        /*01a4*/ 	.byte	0x04, 0x2f
        /*01a6*/ 	.short	(.L_90 - .L_89)
	.align		4
.L_89:
        /*01a8*/ 	.word	index@(_ZN7cutlass13device_kernelIN5flash11enable_sm90INS1_16FlashAttnFwdSm90INS1_25CollectiveMainloopFwdSm90ILi2EN4cute5tupleIJNS5_1CILi1EEES8_S8_EEENS6_IJNS7_ILi64EEESA_SA_EEELi512ENS_6half_tEfNS_4arch4Sm90ELb0ELb0ELb1ELb0ELb1ELb0ELb1ELb0ELb0ELb1ELb1ELb0EEENS1_21CollectiveEpilogueFwdINS6_IJSA_NS7_ILi512EEESA_EEES9_SC_SE_Li256ELb0ELb1ELb1ELb0EEENS1_19SingleTileSchedulerILb0ELb1ELb1ELi64EEEEEEEEEvNT_6ParamsE)
        /*01ac*/ 	.word	0x000000a8


	//----- nvinfo : EIATTR_FRAME_SIZE
	.align		4
.L_90:
        /*01b0*/ 	.byte	0x04, 0x11
        /*01b2*/ 	.short	(.L_92 - .L_91)
	.align		4
.L_91:
        /*01b4*/ 	.word	index@(_ZN7cutlass13device_kernelIN5flash11enable_sm90INS1_16FlashAttnFwdSm90INS1_25CollectiveMainloopFwdSm90ILi2EN4cute5tupleIJNS5_1CILi1EEES8_S8_EEENS6_IJNS7_ILi64EEESA_SA_EEELi512ENS_6half_tEfNS_4arch4Sm90ELb0ELb0ELb1ELb0ELb1ELb0ELb1ELb0ELb0ELb1ELb1ELb0EEENS1_21CollectiveEpilogueFwdINS6_IJSA_NS7_ILi512EEESA_EEES9_SC_SE_Li256ELb0ELb1ELb1ELb0EEENS1_19SingleTileSchedulerILb0ELb1ELb1ELi64EEEEEEEEEvNT_6ParamsE)
        /*01b8*/ 	.word	0x00000008


	//----- nvinfo : EIATTR_REGCOUNT
	.align		4
.L_92:
        /*01bc*/ 	.byte	0x04, 0x2f
        /*01be*/ 	.short	(.L_94 - .L_93)
	.align		4
.L_93:
        /*01c0*/ 	.word	index@(_ZN7cutlass13device_kernelIN5flash11enable_sm90INS1_16FlashAttnFwdSm90INS1_25CollectiveMainloopFwdSm90ILi2EN4cute5tupleIJNS5_1CILi1EEES8_S8_EEENS6_IJNS7_ILi64EEESA_SA_EEELi512ENS_6half_tEfNS_4arch4Sm90ELb0ELb0ELb1ELb0ELb1ELb0ELb0ELb0ELb0ELb1ELb1ELb0EEENS1_21CollectiveEpilogueFwdINS6_IJSA_NS7_ILi512EEESA_EEES9_SC_SE_Li256ELb0ELb1ELb1ELb0EEENS1_19SingleTileSchedulerILb0ELb1ELb1ELi64EEEEEEEEEvNT_6ParamsE)
        /*01c4*/ 	.word	0x000000a8


	//----- nvinfo : EIATTR_FRAME_SIZE
	.align		4
.L_94:
        /*01c8*/ 	.byte	0x04, 0x11
        /*01ca*/ 	.short	(.L_96 - .L_95)
	.align		4
.L_95:
        /*01cc*/ 	.word	index@(_ZN7cutlass13device_kernelIN5flash11enable_sm90INS1_16FlashAttnFwdSm90INS1_25CollectiveMainloopFwdSm90ILi2EN4cute5tupleIJNS5_1CILi1EEES8_S8_EEENS6_IJNS7_ILi64EEESA_SA_EEELi512ENS_6half_tEfNS_4arch4Sm90ELb0ELb0ELb1ELb0ELb1ELb0ELb0ELb0ELb0ELb1ELb1ELb0EEENS1_21CollectiveEpilogueFwdINS6_IJSA_NS7_ILi512EEESA_EEES9_SC_SE_Li256ELb0ELb1ELb1ELb0EEENS1_19SingleTileSchedulerILb0ELb1ELb1ELi64EEEEEEEEEvNT_6ParamsE)
        /*01d0*/ 	.word	0x00000000


	//----- nvinfo : EIATTR_MIN_STACK_SIZE
	.align		4
.L_96:
        /*01d4*/ 	.byte	0x04, 0x12
        /*01d6*/ 	.short	(.L_98 - .L_97)
	.align		4
.L_97:
        /*01d8*/ 	.word	index@(_ZN7cutlass13device_kernelIN5flash11enable_sm90INS1_16FlashAttnFwdSm90INS1_25CollectiveMainloopFwdSm90ILi2EN4cute5tupleIJNS5_1CILi1EEES8_S8_EEENS6_IJNS7_ILi64EEESA_SA_EEELi512ENS_6half_tEfNS_4arch4Sm90ELb0ELb0ELb1ELb0ELb1ELb0ELb0ELb0ELb0ELb1ELb1ELb0EEENS1_21CollectiveEpilogueFwdINS6_IJSA_NS7_ILi512EEESA_EEES9_SC_SE_Li256ELb0ELb1ELb1ELb0EEENS1_19SingleTileSchedulerILb0ELb1ELb1ELi64EEEEEEEEEvNT_6ParamsE)
        /*01dc*/ 	.word	0x00000000


	//----- nvinfo : EIATTR_MIN_STACK_SIZE
	.align		4
.L_98:
        /*01e0*/ 	.byte	0x04, 0x12
        /*01e2*/ 	.short	(.L_100 - .L_99)
	.align		4
.L_99:
        /*01e4*/ 	.word	index@(_ZN7cutlass13device_kernelIN5flash11enable_sm90INS1_16FlashAttnFwdSm90INS1_25CollectiveMainloopFwdSm90ILi2EN4cute5tupleIJNS5_1CILi1EEES8_S8_EEENS6_IJNS7_ILi64EEESA_SA_EEELi512ENS_6half_tEfNS_4arch4Sm90ELb0ELb0ELb1ELb0ELb1ELb0ELb1ELb0ELb0ELb1ELb1ELb0EEENS1_21CollectiveEpilogueFwdINS6_IJSA_NS7_ILi512EEESA_EEES9_SC_SE_Li256ELb0ELb1ELb1ELb0EEENS1_19SingleTileSchedulerILb0ELb1ELb1ELi64EEEEEEEEEvNT_6ParamsE)
        /*01e8*/ 	.word	0x00000008


	//----- nvinfo : EIATTR_MIN_STACK_SIZE
	.align		4
.L_100:
        /*01ec*/ 	.byte	0x04, 0x12
        /*01ee*/ 	.short	(.L_102 - .L_101)
	.align		4
.L_101:
        /*01f0*/ 	.word	index@(_ZN7cutlass13device_kernelIN5flash11enable_sm90INS1_16FlashAttnFwdSm90INS1_25CollectiveMainloopFwdSm90ILi2EN4cute5tupleIJNS5_1CILi1EEES8_S8_EEENS6_IJNS7_ILi64EEESA_SA_EEELi512ENS_6half_tEfNS_4arch4Sm90ELb0ELb0ELb1ELb1ELb1ELb0ELb0ELb0ELb0ELb1ELb1ELb0EEENS1_21CollectiveEpilogueFwdINS6_IJSA_NS7_ILi512EEESA_EEES9_SC_SE_Li256ELb1ELb1ELb1ELb0EEENS1_36VarlenDynamicPersistentTileSchedulerILi64ELi64ELi256ELi128ELb1ELb1ELb1ELb0ELb1ELb1EEEEEEEEEvNT_6ParamsE)
        /*01f4*/ 	.word	0x00000040


	//----- nvinfo : EIATTR_MIN_STACK_SIZE
	.align		4
.L_102:
        /*01f8*/ 	.byte	0x04, 0x12
        /*01fa*/ 	.short	(.L_104 - .L_103)
	.align		4
.L_103:
        /*01fc*/ 	.word	index@(_ZN7cutlass13device_kernelIN5flash11enable_sm90INS1_16FlashAttnFwdSm90INS1_25CollectiveMainloopFwdSm90ILi2EN4cute5tupleIJNS5_1CILi1EEES8_S8_EEENS6_IJNS7_ILi64EEESA_SA_EEELi512ENS_6half_tEfNS_4arch4Sm90ELb0ELb0ELb1ELb1ELb1ELb1ELb0ELb0ELb0ELb1ELb1ELb0EEENS1_21CollectiveEpilogueFwdINS6_IJSA_NS7_ILi512EEESA_EEES9_SC_SE_Li256ELb1ELb1ELb1ELb0EEENS1_36VarlenDynamicPersistentTileSchedulerILi64ELi64ELi256ELi128ELb1ELb1ELb1ELb0ELb1ELb1EEEEEEEEEvNT_6ParamsE)
        /*0200*/ 	.word	0x00000060


	//----- nvinfo : EIATTR_MIN_STACK_SIZE
	.align		4
.L_104:
        /*0204*/ 	.byte	0x04, 0x12
        /*0206*/ 	.short	(.L_106 - .L_105)
	.align		4
.L_105:
        /*0208*/ 	.word	index@(_ZN7cutlass13device_kernelIN5flash11enable_sm90INS1_16FlashAttnFwdSm90INS1_25CollectiveMainloopFwdSm90ILi2EN4cute5tupleIJNS5_1CILi1EEES8_S8_EEENS6_IJNS7_ILi64EEESA_SA_EEELi512ENS_6half_tEfNS_4arch4Sm90ELb0ELb0ELb1ELb1ELb1ELb0ELb1ELb0ELb0ELb1ELb1ELb0EEENS1_21CollectiveEpilogueFwdINS6_IJSA_NS7_ILi512EEESA_EEES9_SC_SE_Li256ELb1ELb1ELb1ELb0EEENS1_36VarlenDynamicPersistentTileSchedulerILi64ELi64ELi256ELi128ELb1ELb1ELb1ELb0ELb1ELb1EEEEEEEEEvNT_6ParamsE)
        /*020c*/ 	.word	0x00000038


	//----- nvinfo : EIATTR_MIN_STACK_SIZE
	.align		4
.L_106:
        /*0210*/ 	.byte	0x04, 0x12
        /*0212*/ 	.short	(.L_108 - .L_107)
	.align		4
.L_107:
        /*0214*/ 	.word	index@(_ZN7cutlass13device_kernelIN5flash11enable_sm90INS1_16FlashAttnFwdSm90INS1_25CollectiveMainloopFwdSm90ILi2EN4cute5tupleIJNS5_1CILi1EEES8_S8_EEENS6_IJNS7_ILi64EEESA_SA_EEELi512ENS_6half_tEfNS_4arch4Sm90ELb0ELb0ELb1ELb1ELb1ELb1ELb1ELb0ELb0ELb1ELb1ELb0EEENS1_21CollectiveEpilogueFwdINS6_IJSA_NS7_ILi512EEESA_EEES9_SC_SE_Li256ELb1ELb1ELb1ELb0EEENS1_36VarlenDynamicPersistentTileSchedulerILi64ELi64ELi256ELi128ELb1ELb1ELb1ELb0ELb1ELb1EEEEEEEEEvNT_6ParamsE)
        /*0218*/ 	.word	0x00000070


	//----- nvinfo : EIATTR_MIN_STACK_SIZE
	.align		4
.L_108:
        /*021c*/ 	.byte	0x04, 0x12
        /*021e*/ 	.short	(.L_110 - .L_109)
	.align		4
.L_109:
        /*0220*/ 	.word	index@(_ZN7cutlass13device_kernelIN5flash11enable_sm90INS1_16FlashAttnFwdSm90INS1_25CollectiveMainloopFwdSm90ILi2EN4cute5tupleIJNS5_1CILi1EEES8_S8_EEENS6_IJNS7_ILi64EEESA_SA_EEELi512ENS_6half_tEfNS_4arch4Sm90ELb0ELb1ELb1ELb0ELb1ELb0ELb0ELb0ELb0ELb1ELb1ELb0EEENS1_21CollectiveEpilogueFwdINS6_IJSA_NS7_ILi512EEESA_EEES9_SC_SE_Li256ELb0ELb1ELb1ELb0EEENS1_19SingleTileSchedulerILb0ELb1ELb1ELi64EEEEEEEEEvNT_6ParamsE)
        /*0224*/ 	.word	0x00000000


	//----- nvinfo : EIATTR_MIN_STACK_SIZE
	.align		4
.L_110:
        /*0228*/ 	.byte	0x04, 0x12
        /*022a*/ 	.short	(.L_112 - .L_111)
	.align		4
.L_111:
        /*022c*/ 	.word	index@(_ZN7cutlass13device_kernelIN5flash11enable_sm90INS1_16FlashAttnFwdSm90INS1_25CollectiveMainloopFwdSm90ILi2EN4cute5tupleIJNS5_1CILi1EEES8_S8_EEENS6_IJNS7_ILi64EEESA_SA_EEELi512ENS_6half_tEfNS_4arch4Sm90ELb0ELb1ELb1ELb0ELb1ELb0ELb1ELb0ELb0ELb1ELb1ELb0EEENS1_21CollectiveEpilogueFwdINS6_IJSA_NS7_ILi512EEESA_EEES9_SC_SE_Li256ELb0ELb1ELb1ELb0EEENS1_19SingleTileSchedulerILb0ELb1ELb1ELi64EEEEEEEEEvNT_6ParamsE)
        /*0230*/ 	.word	0x00000420


	//----- nvinfo : EIATTR_MIN_STACK_SIZE
	.align		4
.L_112:
        /*0234*/ 	.byte	0x04, 0x12
        /*0236*/ 	.short	(.L_114 - .L_113)
	.align		4
.L_113:
        /*0238*/ 	.word	index@(_ZN7cutlass13device_kernelIN5flash11enable_sm90INS1_16FlashAttnFwdSm90INS1_25CollectiveMainloopFwdSm90ILi2EN4cute5tupleIJNS5_1CILi1EEES8_S8_EEENS6_IJNS7_ILi64EEESA_SA_EEELi512ENS_6half_tEfNS_4arch4Sm90ELb0ELb1ELb1ELb1ELb1ELb0ELb0ELb0ELb0ELb1ELb1ELb0EEENS1_21CollectiveEpilogueFwdINS6_IJSA_NS7_ILi512EEESA_EEES9_SC_SE_Li256ELb1ELb1ELb1ELb0EEENS1_36VarlenDynamicPersistentTileSchedulerILi64ELi64ELi256ELi128ELb1ELb1ELb1ELb1ELb0ELb1EEEEEEEEEvNT_6ParamsE)
        /*023c*/ 	.word	0x00000028


	//----- nvinfo : EIATTR_MIN_STACK_SIZE
	.align		4
.L_114:
        /*0240*/ 	.byte	0x04, 0x12
        /*0242*/ 	.short	(.L_116 - .L_115)
	.align		4
.L_115:
        /*0244*/ 	.word	index@(_ZN7cutlass13device_kernelIN5flash11enable_sm90INS1_16FlashAttnFwdSm90INS1_25CollectiveMainloopFwdSm90ILi2EN4cute5tupleIJNS5_1CILi1EEES8_S8_EEENS6_IJNS7_ILi64EEESA_SA_EEELi512ENS_6half_tEfNS_4arch4Sm90ELb0ELb1ELb1ELb1ELb1ELb1ELb0ELb0ELb0ELb1ELb1ELb0EEENS1_21CollectiveEpilogueFwdINS6_IJSA_NS7_ILi512EEESA_EEES9_SC_SE_Li256ELb1ELb1ELb1ELb0EEENS1_36VarlenDynamicPersistentTileSchedulerILi64ELi64ELi256ELi128ELb1ELb1ELb1ELb1ELb0ELb1EEEEEEEEEvNT_6ParamsE)
        /*0248*/ 	.word	0x00000070


	//----- nvinfo : EIATTR_MIN_STACK_SIZE
	.align		4
.L_116:
        /*024c*/ 	.byte	0x04, 0x12
        /*024e*/ 	.short	(.L_118 - .L_117)
	.align		4
.L_117:
        /*0250*/ 	.word	index@(_ZN7cutlass13device_kernelIN5flash11enable_sm90INS1_16FlashAttnFwdSm90INS1_25CollectiveMainloopFwdSm90ILi2EN4cute5tupleIJNS5_1CILi1EEES8_S8_EEENS6_IJNS7_ILi64EEESA_SA_EEELi512ENS_6half_tEfNS_4arch4Sm90ELb0ELb1ELb1ELb1ELb1ELb0ELb1ELb0ELb0ELb1ELb1ELb0EEENS1_21CollectiveEpilogueFwdINS6_IJSA_NS7_ILi512EEESA_EEES9_SC_SE_Li256ELb1ELb1ELb1ELb0EEENS1_36VarlenDynamicPersistentTileSchedulerILi64ELi64ELi256ELi128ELb1ELb1ELb1ELb1ELb0ELb1EEEEEEEEEvNT_6ParamsE)
        /*0254*/ 	.word	0x00000460


	//----- nvinfo : EIATTR_MIN_STACK_SIZE
	.align		4
.L_118:
        /*0258*/ 	.byte	0x04, 0x12
        /*025a*/ 	.short	(.L_120 - .L_119)
	.align		4
.L_119:
        /*025c*/ 	.word	index@(_ZN7cutlass13device_kernelIN5flash11enable_sm90INS1_16FlashAttnFwdSm90INS1_25CollectiveMainloopFwdSm90ILi2EN4cute5tupleIJNS5_1CILi1EEES8_S8_EEENS6_IJNS7_ILi64EEESA_SA_EEELi512ENS_6half_tEfNS_4arch4Sm90ELb0ELb1ELb1ELb1ELb1ELb1ELb1ELb0ELb0ELb1ELb1ELb0EEENS1_21CollectiveEpilogueFwdINS6_IJSA_NS7_ILi512EEESA_EEES9_SC_SE_Li256ELb1ELb1ELb1ELb0EEENS1_36VarlenDynamicPersistentTileSchedulerILi64ELi64ELi256ELi128ELb1ELb1ELb1ELb1ELb0ELb1EEEEEEEEEvNT_6ParamsE)
        /*0260*/ 	.word	0x00000470


	//----- nvinfo : EIATTR_MIN_STACK_SIZE
	.align		4
.L_120:
        /*0264*/ 	.byte	0x04, 0x12
        /*0266*/ 	.short	(.L_122 - .L_121)
	.align		4
.L_121:
        /*0268*/ 	.word	index@(_ZN7cutlass13device_kernelIN5flash11enable_sm90INS1_16FlashAttnFwdSm90INS1_25CollectiveMainloopFwdSm90ILi2EN4cute5tupleIJNS5_1CILi1EEES8_S8_EEENS6_IJNS7_ILi64EEESA_SA_EEELi512ENS_6half_tEfNS_4arch4Sm90ELb1ELb0ELb1ELb0ELb1ELb0ELb0ELb0ELb0ELb1ELb1ELb0EEENS1_21CollectiveEpilogueFwdINS6_IJSA_NS7_ILi512EEESA_EEES9_SC_SE_Li256ELb0ELb1ELb1ELb0EEENS1_19SingleTileSchedulerILb0ELb1ELb1ELi64EEEEEEEEEvNT_6ParamsE)
        /*026c*/ 	.word	0x00000000


	//----- nvinfo : EIATTR_MIN_STACK_SIZE
	.align		4
.L_122:
        /*0270*/ 	.byte	0x04, 0x12
        /*0272*/ 	.short	(.L_124 - .L_123)
	.align		4
.L_123:
        /*0274*/ 	.word	index@(_ZN7cutlass13device_kernelIN5flash11enable_sm90INS1_16FlashAttnFwdSm90INS1_25CollectiveMainloopFwdSm90ILi2EN4cute5tupleIJNS5_1CILi1EEES8_S8_EEENS6_IJNS7_ILi64EEESA_SA_EEELi512ENS_6half_tEfNS_4arch4Sm90ELb1ELb0ELb1ELb0ELb1ELb0ELb1ELb0ELb0ELb1ELb1ELb0EEENS1_21CollectiveEpilogueFwdINS6_IJSA_NS7_ILi512EEESA_EEES9_SC_SE_Li256ELb0ELb1ELb1ELb0EEENS1_19SingleTileSchedulerILb0ELb1ELb1ELi64EEEEEEEEEvNT_6ParamsE)
        /*0278*/ 	.word	0x00000008


	//----- nvinfo : EIATTR_MIN_STACK_SIZE
	.align		4
.L_124:
        /*027c*/ 	.byte	0x04, 0x12
        /*027e*/ 	.short	(.L_126 - .L_125)
	.align		4
.L_125:
        /*0280*/ 	.word	index@(_ZN7cutlass13device_kernelIN5flash11enable_sm90INS1_16FlashAttnFwdSm90INS1_25CollectiveMainloopFwdSm90ILi2EN4cute5tupleIJNS5_1CILi1EEES8_S8_EEENS6_IJNS7_ILi64EEESA_SA_EEELi512ENS_6half_tEfNS_4arch4Sm90ELb1ELb0ELb1ELb1ELb1ELb0ELb0ELb0ELb0ELb1ELb1ELb0EEENS1_21CollectiveEpilogueFwdINS6_IJSA_NS7_ILi512EEESA_EEES9_SC_SE_Li256ELb1ELb1ELb1ELb0EEENS1_36VarlenDynamicPersistentTileSchedulerILi64ELi64ELi256ELi128ELb1ELb1ELb1ELb1ELb1ELb1EEEEEEEEEvNT_6ParamsE)
        /*0284*/ 	.word	0x00000038


	//----- nvinfo : EIATTR_MIN_STACK_SIZE
	.align		4
.L_126:
        /*0288*/ 	.byte	0x04, 0x12
        /*028a*/ 	.short	(.L_128 - .L_127)
	.align		4
.L_127:
        /*028c*/ 	.word	index@(_ZN7cutlass13device_kernelIN5flash11enable_sm90INS1_16FlashAttnFwdSm90INS1_25CollectiveMainloopFwdSm90ILi2EN4cute5tupleIJNS5_1CILi1EEES8_S8_EEENS6_IJNS7_ILi64EEESA_SA_EEELi512ENS_6half_tEfNS_4arch4Sm90ELb1ELb0ELb1ELb1ELb1ELb1ELb0ELb0ELb0ELb1ELb1ELb0EEENS1_21CollectiveEpilogueFwdINS6_IJSA_NS7_ILi512EEESA_EEES9_SC_SE_Li256ELb1ELb1ELb1ELb0EEENS1_36VarlenDynamicPersistentTileSchedulerILi64ELi64ELi256ELi128ELb1ELb1ELb1ELb1ELb1ELb1EEEEEEEEEvNT_6ParamsE)
        /*0290*/ 	.word	0x00000070


	//----- nvinfo : EIATTR_MIN_STACK_SIZE
	.align		4
.L_128:
        /*0294*/ 	.byte	0x04, 0x12
        /*0296*/ 	.short	(.L_130 - .L_129)
	.align		4
.L_129:
        /*0298*/ 	.word	index@(_ZN7cutlass13device_kernelIN5flash11enable_sm90INS1_16FlashAttnFwdSm90INS1_25CollectiveMainloopFwdSm90ILi2EN4cute5tupleIJNS5_1CILi1EEES8_S8_EEENS6_IJNS7_ILi64EEESA_SA_EEELi512ENS_6half_tEfNS_4arch4Sm90ELb1ELb0ELb1ELb1ELb1ELb0ELb1ELb0ELb0ELb1ELb1ELb0EEENS1_21CollectiveEpilogueFwdINS6_IJSA_NS7_ILi512EEESA_EEES9_SC_SE_Li256ELb1ELb1ELb1ELb0EEENS1_36VarlenDynamicPersistentTileSchedulerILi64ELi64ELi256ELi128ELb1ELb1ELb1ELb1ELb1ELb1EEEEEEEEEvNT_6ParamsE)
        /*029c*/ 	.word	0x00000030


	//----- nvinfo : EIATTR_MIN_STACK_SIZE
	.align		4
.L_130:
        /*02a0*/ 	.byte	0x04, 0x12
        /*02a2*/ 	.short	(.L_132 - .L_131)
	.align		4
.L_131:
        /*02a4*/ 	.word	index@(_ZN7cutlass13device_kernelIN5flash11enable_sm90INS1_16FlashAttnFwdSm90INS1_25CollectiveMainloopFwdSm90ILi2EN4cute5tupleIJNS5_1CILi1EEES8_S8_EEENS6_IJNS7_ILi64EEESA_SA_EEELi512ENS_6half_tEfNS_4arch4Sm90ELb1ELb0ELb1ELb1ELb1ELb1ELb1ELb0ELb0ELb1ELb1ELb0EEENS1_21CollectiveEpilogueFwdINS6_IJSA_NS7_ILi512EEESA_EEES9_SC_SE_Li256ELb1ELb1ELb1ELb0EEENS1_36VarlenDynamicPersistentTileSchedulerILi64ELi64ELi256ELi128ELb1ELb1ELb1ELb1ELb1ELb1EEEEEEEEEvNT_6ParamsE)
        /*02a8*/ 	.word	0x00000088
.L_132:


//--------------------- .nv.compat                --------------------------
	.section	.nv.compat,"",@"SHT_CUDA_COMPAT_INFO"
	.align	4
        /*0000*/ 	.byte	0x02, 0x09, 0x01, 0x00, 0x02, 0x02, 0x04, 0x00, 0x02, 0x05, 0x05, 0x00, 0x03, 0x07, 0x01, 0x01
        /*0010*/ 	.byte	0x02, 0x03, 0x01, 0x00, 0x02, 0x06, 0x01, 0x00, 0x04, 0x0b, 0x08, 0x00, 0x00, 0x00, 0x00, 0x00
        /*0020*/ 	.byte	0x00, 0x00, 0x00, 0x00


//--------------------- .nv.info._ZN7cutlass13device_kernelIN5flash11enable_sm90INS1_16FlashAttnFwdSm90INS1_25CollectiveMainloopFwdSm90ILi2EN4cute5tupleIJNS5_1CILi1EEES8_S8_EEENS6_IJNS7_ILi64EEESA_SA_EEELi512ENS_6half_tEfNS_4arch4Sm90ELb0ELb0ELb1ELb0ELb1ELb0ELb0ELb0ELb0ELb1ELb1ELb0EEENS1_21CollectiveEpilogueFwdINS6_IJSA_NS7_ILi512EEESA_EEES9_SC_SE_Li256ELb0ELb1ELb1ELb0EEENS1_19SingleTileSchedulerILb0ELb1ELb1ELi64EEEEEEEEEvNT_6ParamsE --------------------------
	.section	.nv.info._ZN7cutlass13device_kernelIN5flash11enable_sm90INS1_16FlashAttnFwdSm90INS1_25CollectiveMainloopFwdSm90ILi2EN4cute5tupleIJNS5_1CILi1EEES8_S8_EEENS6_IJNS7_ILi64EEESA_SA_EEELi512ENS_6half_tEfNS_4arch4Sm90ELb0ELb0ELb1ELb0ELb1ELb0ELb0ELb0ELb0ELb1ELb1ELb0EEENS1_21CollectiveEpilogueFwdINS6_IJSA_NS7_ILi512EEESA_EEES9_SC_SE_Li256ELb0ELb1ELb1ELb0EEENS1_19SingleTileSchedulerILb0ELb1ELb1ELi64EEEEEEEEEvNT_6ParamsE,"",@"SHT_CUDA_INFO"
	.sectionflags	@""
	.align	4


	//----- nvinfo : EIATTR_CUDA_API_VERSION
	.align		4
        /*0000*/ 	.byte	0x04, 0x37
        /*0002*/ 	.short	(.L_134 - .L_133)
.L_133:
        /*0004*/ 	.word	0x00000082


	//----- nvinfo : EIATTR_KPARAM_INFO
	.align		4
.L_134:
        /*0008*/ 	.byte	0x04, 0x17
        /*000a*/ 	.short	(.L_136 - .L_135)
.L_135:
        /*000c*/ 	.word	0x00000000
        /*0010*/ 	.short	0x0000
        /*0012*/ 	.short	0x0070
        /*0014*/ 	.byte	0x00, 0xf0, 0x01, 0x28


	//----- nvinfo : EIATTR_SPARSE_MMA_MASK
	.align		4
.L_136:
        /*0018*/ 	.byte	0x03, 0x50
        /*001a*/ 	.short	0x0000


	//----- nvinfo : EIATTR_MAXREG_COUNT
	.align		4
        /*001c*/ 	.byte	0x03, 0x1b
        /*001e*/ 	.short	0x00a8


	//----- nvinfo : EIATTR_NUM_BARRIERS
	.align		4
        /*0020*/ 	.byte	0x02, 0x4c
        /*0022*/ 	.byte	0x10
	.zero		1


	//----- nvinfo : EIATTR_EXTERNS
	.align		4
        /*0024*/ 	.byte	0x04, 0x0f
        /*0026*/ 	.short	(.L_138 - .L_137)


	//   ....[0]....
	.align		4
.L_137:
        /*0028*/ 	.word	index@(__assertfail)


	//----- nvinfo : EIATTR_MERCURY_ISA_VERSION
	.align		4
.L_138:
        /*002c*/ 	.byte	0x03, 0x5f
        /*002e*/ 	.short	0x0101


	//----- nvinfo : EIATTR_INT_WARP_WIDE_INSTR_OFFSETS
	.align		4
        /*0030*/ 	.byte	0x04, 0x31
        /*0032*/ 	.short	(.L_140 - .L_139)


	//   ....[0]....
.L_139:
        /*0034*/ 	.word	0x000000b0


	//   ....[1]....
        /*0038*/ 	.word	0x000000c0


	//   ....[2]....
        /*003c*/ 	.word	0x00000160


	//----- nvinfo : EIATTR_COOP_GROUP_MASK_REGIDS
	.align		4
.L_140:
        /*0040*/ 	.byte	0x04, 0x29
        /*0042*/ 	.short	(.L_142 - .L_141)


	//   ....[0]....
.L_141:
        /*0044*/ 	.word	0xffffffff


	//   ....[1]....
        /*0048*/ 	.word	0xffffffff


	//   ....[2]....
        /*004c*/ 	.word	0xffffffff


	//   ....[3]....
        /*0050*/ 	.word	0xffffffff


	//   ....[4]....
        /*0054*/ 	.word	0xffffffff


	//   ....[5]....
        /*0058*/ 	.word	0xffffffff


	//   ....[6]....
        /*005c*/ 	.word	0xffffffff


	//   ....[7]....
        /*0060*/ 	.word	0xffffffff


	//   ....[8]....
        /*0064*/ 	.word	0xffffffff


	//   ....[9]....
        /*0068*/ 	.word	0xffffffff


	//   ....[10]....
        /*006c*/ 	.word	0xffffffff


	//   ....[11]....
        /*0070*/ 	.word	0xffffffff


	//   ....[12]....
        /*0074*/ 	.word	0xffffffff


	//   ....[13]....
        /*0078*/ 	.word	0xffffffff


	//   ....[14]....
        /*007c*/ 	.word	0xffffffff


	//   ....[15]....
        /*0080*/ 	.word	0xffffffff


	//   ....[16]....
        /*0084*/ 	.word	0xffffffff


	//   ....[17]....
        /*0088*/ 	.word	0xffffffff


	//   ....[18]....
        /*008c*/ 	.word	0xffffffff


	//   ....[19]....
        /*0090*/ 	.word	0xffffffff


	//   ....[20]....
        /*0094*/ 	.word	0xffffffff


	//   ....[21]....
        /*0098*/ 	.word	0xffffffff


	//   ....[22]....
        /*009c*/ 	.word	0xffffffff


	//   ....[23]....
        /*00a0*/ 	.word	0xffffffff


	//   ....[24]....
        /*00a4*/ 	.word	0xffffffff


	//   ....[25]....
        /*00a8*/ 	.word	0xffffffff


	//   ....[26]....
        /*00ac*/ 	.word	0xffffffff


	//   ....[27]....
        /*00b0*/ 	.word	0xffffffff


	//   ....[28]....
        /*00b4*/ 	.word	0xffffffff


	//   ....[29]....
        /*00b8*/ 	.word	0xffffffff


	//   ....[30]....
        /*00bc*/ 	.word	0xffffffff


	//   ....[31]....
        /*00c0*/ 	.word	0xffffffff


	//   ....[32]....
        /*00c4*/ 	.word	0xffffffff


	//   ....[33]....
        /*00c8*/ 	.word	0xffffffff


	//   ....[34]....
        /*00cc*/ 	.word	0xffffffff


	//   ....[35]....
        /*00d0*/ 	.word	0xffffffff


	//   ....[36]....
        /*00d4*/ 	.word	0xffffffff


	//   ....[37]....
        /*00d8*/ 	.word	0xffffffff


	//   ....[38]....
        /*00dc*/ 	.word	0xffffffff


	//   ....[39]....
        /*00e0*/ 	.word	0xffffffff


	//   ....[40]....
        /*00e4*/ 	.word	0xffffffff


	//   ....[41]....
        /*00e8*/ 	.word	0xffffffff


	//   ....[42]....
        /*00ec*/ 	.word	0xffffffff


	//   ....[43]....
        /*00f0*/ 	.word	0xffffffff


	//   ....[44]....
        /*00f4*/ 	.word	0xffffffff


	//   ....[45]....
        /*00f8*/ 	.word	0xffffffff


	//   ....[46]....
        /*00fc*/ 	.word	0xffffffff


	//   ....[47]....
        /*0100*/ 	.word	0xffffffff


	//   ....[48]....
        /*0104*/ 	.word	0xffffffff


	//   ....[49]....
        /*0108*/ 	.word	0xffffffff


	//   ....[50]....
        /*010c*/ 	.word	0xffffffff


	//   ....[51]....
        /*0110*/ 	.word	0xffffffff


	//   ....[52]....
        /*0114*/ 	.word	0xffffffff


	//   ....[53]....
        /*0118*/ 	.word	0xffffffff


	//   ....[54]....
        /*011c*/ 	.word	0xffffffff


	//   ....[55]....
        /*0120*/ 	.word	0xffffffff


	//   ....[56]....
        /*0124*/ 	.word	0xffffffff


	//   ....[57]....
        /*0128*/ 	.word	0xffffffff


	//   ....[58]....
        /*012c*/ 	.word	0xffffffff


	//   ....[59]....
        /*0130*/ 	.word	0xffffffff


	//   ....[60]....
        /*0134*/ 	.word	0xffffffff


	//   ....[61]....
        /*0138*/ 	.word	0xffffffff


	//   ....[62]....
        /*013c*/ 	.word	0xffffffff


	//   ....[63]....
        /*0140*/ 	.word	0xffffffff


	//   ....[64]....
        /*0144*/ 	.word	0xffffffff


	//   ....[65]....
        /*0148*/ 	.word	0xffffffff


	//   ....[66]....
        /*014c*/ 	.word	0xffffffff


	//   ....[67]....
        /*0150*/ 	.word	0xffffffff


	//   ....[68]....
        /*0154*/ 	.word	0xffffffff


	//   ....[69]....
        /*0158*/ 	.word	0xffffffff


	//   ....[70]....
        /*015c*/ 	.word	0xffffffff


	//   ....[71]....
        /*0160*/ 	.word	0xffffffff


	//   ....[72]....
        /*0164*/ 	.word	0xffffffff


	//   ....[73]....
        /*0168*/ 	.word	0x0500000f


	//   ....[74]....
        /*016c*/ 	.word	0x0500000f


	//   ....[75]....
        /*0170*/ 	.word	0x0500000f


	//   ....[76]....
        /*0174*/ 	.word	0x0500000f


	//   ....[77]....
        /*0178*/ 	.word	0x0500000f


	//   ....[78]....
        /*017c*/ 	.word	0x0500000f


	//   ....[79]....
        /*0180*/ 	.word	0x0500000f


	//   ....[80]....
        /*0184*/ 	.word	0x0500000f


	//   ....[81]....
        /*0188*/ 	.word	0x0500000f


	//   ....[82]....
        /*018c*/ 	.word	0x0500000f


	//   ....[83]....
        /*0190*/ 	.word	0x0500000f


	//   ....[84]....
        /*0194*/ 	.word	0x0500000f


	//   ....[85]....
        /*0198*/ 	.word	0x0500000f


	//   ....[86]....
        /*019c*/ 	.word	0x0500000f


	//   ....[87]....
        /*01a0*/ 	.word	0x0500000f


	//   ....[88]....
        /*01a4*/ 	.word	0x0500000f


	//   ....[89]....
        /*01a8*/ 	.word	0x0500000f


	//   ....[90]....
        /*01ac*/ 	.word	0x0500000f


	//   ....[91]....
        /*01b0*/ 	.word	0x0500000f


	//   ....[92]....
        /*01b4*/ 	.word	0x0500000f


	//   ....[93]....
        /*01b8*/ 	.word	0x0500000f


	//   ....[94]....
        /*01bc*/ 	.word	0x0500000f


	//   ....[95]....
        /*01c0*/ 	.word	0x0500000f


	//   ....[96]....
        /*01c4*/ 	.word	0x0500000f


	//   ....[97]....
        /*01c8*/ 	.word	0x0500000f


	//   ....[98]....
        /*01cc*/ 	.word	0x0500000f


	//   ....[99]....
        /*01d0*/ 	.word	0x0500000f


	//   ....[100]....
        /*01d4*/ 	.word	0x0500000f


	//   ....[101]....
        /*01d8*/ 	.word	0x0500000f


	//   ....[102]....
        /*01dc*/ 	.word	0x0500000f


	//   ....[103]....
        /*01e0*/ 	.word	0x0500000f


	//   ....[104]....
        /*01e4*/ 	.word	0x0500000f


	//   ....[105]....
        /*01e8*/ 	.word	0x0500000f


	//   ....[106]....
        /*01ec*/ 	.word	0x0500000f


	//   ....[107]....
        /*01f0*/ 	.word	0x0500000f


	//   ....[108]....
        /*01f4*/ 	.word	0x0500000f


	//   ....[109]....
        /*01f8*/ 	.word	0x0500000f


	//   ....[110]....
        /*01fc*/ 	.word	0x0500000f


	//   ....[111]....
        /*0200*/ 	.word	0x0500000f


	//   ....[112]....
        /*0204*/ 	.word	0x0500000f


	//   ....[113]....
        /*0208*/ 	.word	0x0500000f


	//   ....[114]....
        /*020c*/ 	.word	0x0500000f


	//----- nvinfo : EIATTR_COOP_GROUP_INSTR_OFFSETS
	.align		4
.L_142:
        /*0210*/ 	.byte	0x04, 0x28
        /*0212*/ 	.short	(.L_144 - .L_143)


	//   ....[0]....
.L_143:
        /*0214*/ 	.word	0x00000060


	//   ....[1]....
        /*0218*/ 	.word	0x000000a0


	//   ....[2]....
        /*021c*/ 	.word	0x00000280


	//   ....[3]....
        /*0220*/ 	.word	0x000003e0


	//   ....[4]....
        /*0224*/ 	.word	0x00000500


	//   ....[5]....
        /*0228*/ 	.word	0x00000660


	//   ....[6]....
        /*022c*/ 	.word	0x000011c0


	//   ....[7]....
        /*0230*/ 	.word	0x000031d0


	//   ....[8]....
        /*0234*/ 	.word	0x00004020


	//   ....[9]....
        /*0238*/ 	.word	0x000040b0


	//   ....[10]....
        /*023c*/ 	.word	0x000042f0


	//   ....[11]....
        /*0240*/ 	.word	0x00004370


	//   ....[12]....
        /*0244*/ 	.word	0x00004e10


	//   ....[13]....
        /*0248*/ 	.word	0x000055f0


	//   ....[14]....
        /*024c*/ 	.word	0x00005670


	//   ....[15]....
        /*0250*/ 	.word	0x00005950


	//   ....[16]....
        /*0254*/ 	.word	0x00005b10


	//   ....[17]....
        /*0258*/ 	.word	0x00006ad0


	//   ....[18]....
        /*025c*/ 	.word	0x00006bb0


	//   ....[19]....
        /*0260*/ 	.word	0x00006c10


	//   ....[20]....
        /*0264*/ 	.word	0x00006c40


	//   ....[21]....
        /*0268*/ 	.word	0x00006c60


	//   ....[22]....
        /*026c*/ 	.word	0x00007730


	//   ....[23]....
        /*0270*/ 	.word	0x00007be0


	//   ....[24]....
        /*0274*/ 	.word	0x00007c10


	//   ....[25]....
        /*0278*/ 	.word	0x00007c40


	//   ....[26]....
        /*027c*/ 	.word	0x00007c50


	//   ....[27]....
        /*0280*/ 	.word	0x000080f0


	//   ....[28]....
        /*0284*/ 	.word	0x00008120


	//   ....[29]....
        /*0288*/ 	.word	0x00008d70


	//   ....[30]....
        /*028c*/ 	.word	0x00008d90


	//   ....[31]....
        /*0290*/ 	.word	0x00009de0


	//   ....[32]....
        /*0294*/ 	.word	0x0000aff0


	//   ....[33]....
        /*0298*/ 	.word	0x0000b010


	//   ....[34]....
        /*029c*/ 	.word	0x0000b020


	//   ....[35]....
        /*02a0*/ 	.word	0x0000b060


	//   ....[36]....
        /*02a4*/ 	.word	0x0000b0b0


	//   ....[37]....
        /*02a8*/ 	.word	0x0000b0d0


	//   ....[38]....
        /*02ac*/ 	.word	0x0000b120


	//   ....[39]....
        /*02b0*/ 	.word	0x0000b140


	//   ....[40]....
        /*02b4*/ 	.word	0x0000b6a0


	//   ....[41]....
        /*02b8*/ 	.word	0x0000b6d0


	//   ....[42]....
        /*02bc*/ 	.word	0x0000b700


	//   ....[43]....
        /*02c0*/ 	.word	0x0000b760


	//   ....[44]....
        /*02c4*/ 	.word	0x0000b7c0


	//   ....[45]....
        /*02c8*/ 	.word	0x0000b7e0


	//   ....[46]....
        /*02cc*/ 	.word	0x0000b830


	//   ....[47]....
        /*02d0*/ 	.word	0x0000b850


	//   ....[48]....
        /*02d4*/ 	.word	0x0000bb40


	//   ....[49]....
        /*02d8*/ 	.word	0x0000bb70


	//   ....[50]....
        /*02dc*/ 	.word	0x0000bba0


	//   ....[51]....
        /*02e0*/ 	.word	0x0000bbd0


	//   ....[52]....
        /*02e4*/ 	.word	0x0000bc00


	//   ....[53]....
        /*02e8*/ 	.word	0x0000bc50


	//   ....[54]....
        /*02ec*/ 	.word	0x0000bdd0


	//   ....[55]....
        /*02f0*/ 	.word	0x0000be00


	//   ....[56]....
        /*02f4*/ 	.word	0x0000c780


	//   ....[57]....
        /*02f8*/ 	.word	0x0000c7a0


	//   ....[58]....
        /*02fc*/ 	.word	0x0000c7b0


	//   ....[59]....
        /*0300*/ 	.word	0x0000c7d0


	//   ....[60]....
        /*0304*/ 	.word	0x0000c7f0


	//   ....[61]....
        /*0308*/ 	.word	0x0000c820


	//   ....[62]....
        /*030c*/ 	.word	0x0000c840


	//   ....[63]....
        /*0310*/ 	.word	0x0000c870


	//   ....[64]....
        /*0314*/ 	.word	0x0000cbd0


	//   ....[65]....
        /*0318*/ 	.word	0x0000cc00


	//   ....[66]....
        /*031c*/ 	.word	0x0000cc30


	//   ....[67]....
        /*0320*/ 	.word	0x0000cc50


	//   ....[68]....
        /*0324*/ 	.word	0x0000cc60


	//   ....[69]....
        /*0328*/ 	.word	0x0000cc80


	//   ....[70]....
        /*032c*/ 	.word	0x0000cd20


	//   ....[71]....
        /*0330*/ 	.word	0x0000cd60


	//   ....[72]....
        /*0334*/ 	.word	0x0000d260


	//   ....[73]....
        /*0338*/ 	.word	0x0000d7c0


	//   ....[74]....
        /*033c*/ 	.word	0x0000d8b0


	//   ....[75]....
        /*0340*/ 	.word	0x0000d950


	//   ....[76]....
        /*0344*/ 	.word	0x0000d9d0


	//   ....[77]....
        /*0348*/ 	.word	0x0000da80


	//   ....[78]....
        /*034c*/ 	.word	0x0000dae0


	//   ....[79]....
        /*0350*/ 	.word	0x0000dba0


	//   ....[80]....
        /*0354*/ 	.word	0x0000dc00


	//   ....[81]....
        /*0358*/ 	.word	0x0000dca0


	//   ....[82]....
        /*035c*/ 	.word	0x0000dd30


	//   ....[83]....
        /*0360*/ 	.word	0x0000dd90


	//   ....[84]....
        /*0364*/ 	.word	0x0000de50


	//   ....[85]....
        /*0368*/ 	.word	0x0000df10


	//   ....[86]....
        /*036c*/ 	.word	0x0000df70


	//   ....[87]....
        /*0370*/ 	.word	0x0000e030


	//   ....[88]....
        /*0374*/ 	.word	0x0000e090


	//   ....[89]....
        /*0378*/ 	.word	0x0000e130


	//   ....[90]....
        /*037c*/ 	.word	0x0000e280


	//   ....[91]....
        /*0380*/ 	.word	0x0000e340


	//   ....[92]....
        /*0384*/ 	.word	0x0000e5c0


	//   ....[93]....
        /*0388*/ 	.word	0x0000e610


	//   ....[94]....
        /*038c*/ 	.word	0x0000e7d0


	//   ....[95]....
        /*0390*/ 	.word	0x0000e820


	//   ....[96]....
        /*0394*/ 	.word	0x0000e9e0


	//   ....[97]....
        /*0398*/ 	.word	0x0000ea30


	//   ....[98]....
        /*039c*/ 	.word	0x0000eb10


	//   ....[99]....
        /*03a0*/ 	.word	0x0000ebb0


	//   ....[100]....
        /*03a4*/ 	.word	0x0000ec10


	//   ....[101]....
        /*03a8*/ 	.word	0x0000ecb0


	//   ....[102]....
        /*03ac*/ 	.word	0x0000ed10


	//   ....[103]....
        /*03b0*/ 	.word	0x0000edb0


	//   ....[104]....
        /*03b4*/ 	.word	0x0000ee10


	//   ....[105]....
        /*03b8*/ 	.word	0x0000eeb0


	//   ....[106]....
        /*03bc*/ 	.word	0x0000ef90


	//   ....[107]....
        /*03c0*/ 	.word	0x0000f040


	//   ....[108]....
        /*03c4*/ 	.word	0x0000f130


	//   ....[109]....
        /*03c8*/ 	.word	0x0000f230


	//   ....[110]....
        /*03cc*/ 	.word	0x0000f350


	//   ....[111]....
        /*03d0*/ 	.word	0x0000f430


	//   ....[112]....
        /*03d4*/ 	.word	0x0000f540


	//   ....[113]....
        /*03d8*/ 	.word	0x0000f610


	//   ....[114]....
        /*03dc*/ 	.word	0x0000f720


	//----- nvinfo : EIATTR_REG_RECONFIG
	.align		4
.L_144:
        /*03e0*/ 	.byte	0x01, 0x54
	.zero		2


	//----- nvinfo : EIATTR_SYSCALL_OFFSETS
	.align		4
        /*03e4*/ 	.byte	0x04, 0x46
        /*03e6*/ 	.short	(.L_146 - .L_145)


	//   ....[0]....
.L_145:
        /*03e8*/ 	.word	0x00003390


	//   ....[1]....
        /*03ec*/ 	.word	0x0000a500


	//   ....[2]....
        /*03f0*/ 	.word	0x0000a640


	//   ....[3]....
        /*03f4*/ 	.word	0x0000a730


	//   ....[4]....
        /*03f8*/ 	.word	0x0000b3b0


	//----- nvinfo : EIATTR_MBARRIER_INSTR_OFFSETS
	.align		4
.L_146:
        /*03fc*/ 	.byte	0x04, 0x39
        /*03fe*/ 	.short	(.L_148 - .L_147)


	//   ....[0]....
.L_147:
        /*0400*/ 	.word	0x00000170
        /*0404*/ 	.word	0x000000ff
        /*0408*/ 	.word	0x00028c00
        /*040c*/ 	.short	0x0100
        /*040e*/ 	.byte	0x08
	.zero		1


	//   ....[1]....
        /*0410*/ 	.word	0x00000180
        /*0414*/ 	.word	0x000000ff
        /*0418*/ 	.word	0x00028c20
        /*041c*/ 	.short	0x0100
        /*041e*/ 	.byte	0x08
	.zero		1


	//   ....[2]....
        /*0420*/ 	.word	0x00000230
        /*0424*/ 	.word	0x000000ff
        /*0428*/ 	.word	0x00028c30
        /*042c*/ 	.short	0x0100
        /*042e*/ 	.byte	0x06
	.zero		1


	//   ....[3]....
        /*0430*/ 	.word	0x00000240
        /*0434*/ 	.word	0x000000ff
        /*0438*/ 	.word	0x00028c40
        /*043c*/ 	.short	0x0100
        /*043e*/ 	.byte	0x06
	.zero		1


	//   ....[4]....
        /*0440*/ 	.word	0x00000250
        /*0444*/ 	.word	0x000000ff
        /*0448*/ 	.word	0x00028c38
        /*044c*/ 	.short	0x0100
        /*044e*/ 	.byte	0x06
	.zero		1


	//   ....[5]....
        /*0450*/ 	.word	0x00000260
        /*0454*/ 	.word	0x000000ff
        /*0458*/ 	.word	0x00028c48
        /*045c*/ 	.short	0x0100
        /*045e*/ 	.byte	0x06
	.zero		1


	//   ....[6]....
        /*0460*/ 	.word	0x00000390
        /*0464*/ 	.word	0x000000ff
        /*0468*/ 	.word	0x00028c50
        /*046c*/ 	.short	0x0100
        /*046e*/ 	.byte	0x08
	.zero		1


	//   ....[7]....
        /*0470*/ 	.word	0x000003a0
        /*0474*/ 	.word	0x000000ff
        /*0478*/ 	.word	0x00028c60
        /*047c*/ 	.short	0x0100
        /*047e*/ 	.byte	0x08
	.zero		1


	//   ....[8]....
        /*0480*/ 	.word	0x000003b0
        /*0484*/ 	.word	0x000000ff
        /*0488*/ 	.word	0x00028c58
        /*048c*/ 	.short	0x0100
        /*048e*/ 	.byte	0x08
	.zero		1


	//   ....[9]....
        /*0490*/ 	.word	0x000003c0
        /*0494*/ 	.word	0x000000ff
        /*0498*/ 	.word	0x00028c68
        /*049c*/ 	.short	0x0100
        /*049e*/ 	.byte	0x08
	.zero		1


	//   ....[10]....
        /*04a0*/ 	.word	0x000004b0
        /*04a4*/ 	.word	0x000000ff
        /*04a8*/ 	.word	0x00028c70
        /*04ac*/ 	.short	0x0100
        /*04ae*/ 	.byte	0x06
	.zero		1


	//   ....[11]....
        /*04b0*/ 	.word	0x000004c0
        /*04b4*/ 	.word	0x000000ff
        /*04b8*/ 	.word	0x00028c80
        /*04bc*/ 	.short	0x0100
        /*04be*/ 	.byte	0x06
	.zero		1


	//   ....[12]....
        /*04c0*/ 	.word	0x000004d0
        /*04c4*/ 	.word	0x000000ff
        /*04c8*/ 	.word	0x00028c78
        /*04cc*/ 	.short	0x0100
        /*04ce*/ 	.byte	0x06
	.zero		1


	//   ....[13]....
        /*04d0*/ 	.word	0x000004e0
        /*04d4*/ 	.word	0x000000ff
        /*04d8*/ 	.word	0x00028c88
        /*04dc*/ 	.short	0x0100
        /*04de*/ 	.byte	0x06
	.zero		1


	//   ....[14]....
        /*04e0*/ 	.word	0x00000610
        /*04e4*/ 	.word	0x000000ff
        /*04e8*/ 	.word	0x00028c90
        /*04ec*/ 	.short	0x0100
        /*04ee*/ 	.byte	0x08
	.zero		1


	//   ....[15]....
        /*04f0*/ 	.word	0x00000620
        /*04f4*/ 	.word	0x000000ff
        /*04f8*/ 	.word	0x00028ca0
        /*04fc*/ 	.short	0x0100
        /*04fe*/ 	.byte	0x08
	.zero		1


	//   ....[16]....
        /*0500*/ 	.word	0x00000630
        /*0504*/ 	.word	0x000000ff
        /*0508*/ 	.word	0x00028c98
        /*050c*/ 	.short	0x0100
        /*050e*/ 	.byte	0x08
	.zero		1


	//   ....[17]....
        /*0510*/ 	.word	0x00000640
        /*0514*/ 	.word	0x000000ff
        /*0518*/ 	.word	0x00028ca8
        /*051c*/ 	.short	0x0100
        /*051e*/ 	.byte	0x08
	.zero		1


	//   ....[18]....
        /*0520*/ 	.word	0x00000780
        /*0524*/ 	.word	0x000000ff
        /*0528*/ 	.word	0x00028cb0
        /*052c*/ 	.short	0x0100
        /*052e*/ 	.byte	0x08
	.zero		1


	//   ....[19]....
        /*0530*/ 	.word	0x00000790
        /*0534*/ 	.word	0x000000ff
        /*0538*/ 	.word	0x00028cc0
        /*053c*/ 	.short	0x0100
        /*053e*/ 	.byte	0x08
	.zero		1


	//   ....[20]....
        /*0540*/ 	.word	0x000007a0
        /*0544*/ 	.word	0x000000ff
        /*0548*/ 	.word	0x00028cb8
        /*054c*/ 	.short	0x0100
        /*054e*/ 	.byte	0x08
	.zero		1


	//   ....[21]....
        /*0550*/ 	.word	0x000007b0
        /*0554*/ 	.word	0x000000ff
        /*0558*/ 	.word	0x00028cc8
        /*055c*/ 	.short	0x0100
        /*055e*/ 	.byte	0x08
	.zero		1


	//   ....[22]....
        /*0560*/ 	.word	0x00001380
        /*0564*/ 	.word	0x000000ff
        /*0568*/ 	.word	0x00028c50
        /*056c*/ 	.short	0x010a
        /*056e*/ 	.byte	0x05
	.zero		1


	//   ....[23]....
        /*0570*/ 	.word	0x00001650
        /*0574*/ 	.word	0x000000ff
        /*0578*/ 	.word	0x00000000
        /*057c*/ 	.short	0x0101
        /*057e*/ 	.byte	0x04
	.zero		1


	//   ....[24]....
        /*0580*/ 	.word	0x00001fb0
        /*0584*/ 	.word	0x000000ff
        /*0588*/ 	.word	0x00028c50
        /*058c*/ 	.short	0x010a
        /*058e*/ 	.byte	0x07
	.zero		1


	//   ....[25]....
        /*0590*/ 	.word	0x00001ff0
        /*0594*/ 	.word	0x000000ff
        /*0598*/ 	.word	0x00028c50
        /*059c*/ 	.short	0x010a
        /*059e*/ 	.byte	0x07
	.zero		1


	//   ....[26]....
        /*05a0*/ 	.word	0x000021d0
        /*05a4*/ 	.word	0x000000ff
        /*05a8*/ 	.word	0x00000000
        /*05ac*/ 	.short	0x0101
        /*05ae*/ 	.byte	0x07
	.zero		1


	//   ....[27]....
        /*05b0*/ 	.word	0x000033c0
        /*05b4*/ 	.word	0x000000ff
        /*05b8*/ 	.word	0x00028c00
        /*05bc*/ 	.short	0x010a
        /*05be*/ 	.byte	0x29
	.zero		1


	//   ....[28]....
        /*05c0*/ 	.word	0x00003550
        /*05c4*/ 	.word	0x000000ff
        /*05c8*/ 	.word	0x00028c30
        /*05cc*/ 	.short	0x010a
        /*05ce*/ 	.byte	0x29
	.zero		1


	//   ....[29]....
        /*05d0*/ 	.word	0x00003590
        /*05d4*/ 	.word	0x000000ff
        /*05d8*/ 	.word	0x00028c30
        /*05dc*/ 	.short	0x010a
        /*05de*/ 	.byte	0x29
	.zero		1


	//   ....[30]....
        /*05e0*/ 	.word	0x00003c30
        /*05e4*/ 	.word	0x000000ff
        /*05e8*/ 	.word	0x00000000
        /*05ec*/ 	.short	0x0101
        /*05ee*/ 	.byte	0x04
	.zero		1


	//   ....[31]....
        /*05f0*/ 	.word	0x00004b90
        /*05f4*/ 	.word	0x000000ff
        /*05f8*/ 	.word	0x00028c50
        /*05fc*/ 	.short	0x010a
        /*05fe*/ 	.byte	0x29
	.zero		1


	//   ....[32]....
        /*0600*/ 	.word	0x00004be0
        /*0604*/ 	.word	0x000000ff
        /*0608*/ 	.word	0x00028c50
        /*060c*/ 	.short	0x010a
        /*060e*/ 	.byte	0x29
	.zero		1


	//   ....[33]....
        /*0610*/ 	.word	0x00004ea0
        /*0614*/ 	.word	0x000000ff
        /*0618*/ 	.word	0x00000000
        /*061c*/ 	.short	0x0101
        /*061e*/ 	.byte	0x05
	.zero		1


	//   ....[34]....
        /*0620*/ 	.word	0x00004fd0
        /*0624*/ 	.word	0x000000ff
        /*0628*/ 	.word	0x00028c30
        /*062c*/ 	.short	0x010a
        /*062e*/ 	.byte	0x1a
	.zero		1


	//   ....[35]....
        /*0630*/ 	.word	0x00005010
        /*0634*/ 	.word	0x000000ff
        /*0638*/ 	.word	0x00028c30
        /*063c*/ 	.short	0x010a
        /*063e*/ 	.byte	0x1a
	.zero		1


	//   ....[36]....
        /*0640*/ 	.word	0x00005390
        /*0644*/ 	.word	0x000000ff
        /*0648*/ 	.word	0x00000000
        /*064c*/ 	.short	0x0101
        /*064e*/ 	.byte	0x0a
	.zero		1


	//   ....[37]....
        /*0650*/ 	.word	0x000068a0
        /*0654*/ 	.word	0x000000ff
        /*0658*/ 	.word	0x00028c50
        /*065c*/ 	.short	0x010a
        /*065e*/ 	.byte	0x1a
	.zero		1


	//   ....[38]....
        /*0660*/ 	.word	0x000068e0
        /*0664*/ 	.word	0x000000ff
        /*0668*/ 	.word	0x00028c50
        /*066c*/ 	.short	0x010a
        /*066e*/ 	.byte	0x1a
	.zero		1


	//   ....[39]....
        /*0670*/ 	.word	0x00006b50
        /*0674*/ 	.word	0x000000ff
        /*0678*/ 	.word	0x00000000
        /*067c*/ 	.short	0x0101
        /*067e*/ 	.byte	0x05
	.zero		1


	//   ....[40]....
        /*0680*/ 	.word	0x000076f0
        /*0684*/ 	.word	0x000000ff
        /*0688*/ 	.word	0x00000000
        /*068c*/ 	.short	0x0101
        /*068e*/ 	.byte	0x04
	.zero		1


	//   ....[41]....
        /*0690*/ 	.word	0x0000adb0
        /*0694*/ 	.word	0x000000ff
        /*0698*/ 	.word	0x00028c40
        /*069c*/ 	.short	0x010a
        /*069e*/ 	.byte	0x2b
	.zero		1


	//   ....[42]....
        /*06a0*/ 	.word	0x0000b1e0
        /*06a4*/ 	.word	0x000000ff
        /*06a8*/ 	.word	0x00028c30
        /*06ac*/ 	.short	0x0107
        /*06ae*/ 	.byte	0x2b
	.zero		1


	//   ....[43]....
        /*06b0*/ 	.word	0x0000b250
        /*06b4*/ 	.word	0x000000ff
        /*06b8*/ 	.word	0x00028c30
        /*06bc*/ 	.short	0x0101
        /*06be*/ 	.byte	0x2b
	.zero		1


	//   ....[44]....
        /*06c0*/ 	.word	0x0000b920
        /*06c4*/ 	.word	0x000000ff
        /*06c8*/ 	.word	0x00028c00
        /*06cc*/ 	.short	0x0107
        /*06ce*/ 	.byte	0x2b
	.zero		1


	//   ....[45]....
        /*06d0*/ 	.word	0x0000b960
        /*06d4*/ 	.word	0x000000ff
        /*06d8*/ 	.word	0x00028c00
        /*06dc*/ 	.short	0x0101
        /*06de*/ 	.byte	0x2b
	.zero		1


	//   ....[46]....
        /*06e0*/ 	.word	0x0000b970
        /*06e4*/ 	.word	0x000000ff
        /*06e8*/ 	.word	0x00028c20
        /*06ec*/ 	.short	0x010a
        /*06ee*/ 	.byte	0x2b
	.zero		1


	//   ....[47]....
        /*06f0*/ 	.word	0x0000b9c0
        /*06f4*/ 	.word	0x000000ff
        /*06f8*/ 	.word	0x00028c60
        /*06fc*/ 	.short	0x010a
        /*06fe*/ 	.byte	0x2b
	.zero		1


	//   ....[48]....
        /*0700*/ 	.word	0x0000c1e0
        /*0704*/ 	.word	0x000000ff
        /*0708*/ 	.word	0x00028c50
        /*070c*/ 	.short	0x0107
        /*070e*/ 	.byte	0x2b
	.zero		1


	//   ....[49]....
        /*0710*/ 	.word	0x0000c260
        /*0714*/ 	.word	0x000000ff
        /*0718*/ 	.word	0x00028c50
        /*071c*/ 	.short	0x0101
        /*071e*/ 	.byte	0x2b
	.zero		1


	//   ....[50]....
        /*0720*/ 	.word	0x0000c580
        /*0724*/ 	.word	0x0000000a
        /*0728*/ 	.word	0x00028c40
        /*072c*/ 	.short	0x010a
        /*072e*/ 	.byte	0x3f
	.zero		1


	//   ....[51]....
        /*0730*/ 	.word	0x0000c910
        /*0734*/ 	.word	0x0000000a
        /*0738*/ 	.word	0x00028c30
        /*073c*/ 	.short	0x0107
        /*073e*/ 	.byte	0x3f
	.zero		1


	//   ....[52]....
        /*0740*/ 	.word	0x0000c9c0
        /*0744*/ 	.word	0x0000000a
        /*0748*/ 	.word	0x00028c30
        /*074c*/ 	.short	0x0101
        /*074e*/ 	.byte	0x3f
	.zero		1


	//   ....[53]....
        /*0750*/ 	.word	0x0000c9f0
        /*0754*/ 	.word	0x0000000a
        /*0758*/ 	.word	0x00028c60
        /*075c*/ 	.short	0x010a
        /*075e*/ 	.byte	0x3f
	.zero		1


	//   ....[54]....
        /*0760*/ 	.word	0x0000d030
        /*0764*/ 	.word	0x0000000a
        /*0768*/ 	.word	0x00028c50
        /*076c*/ 	.short	0x0107
        /*076e*/ 	.byte	0x3f
	.zero		1


	//   ....[55]....
        /*0770*/ 	.word	0x0000d100
        /*0774*/ 	.word	0x0000000a
        /*0778*/ 	.word	0x00028c50
        /*077c*/ 	.short	0x0101
        /*077e*/ 	.byte	0x3f
	.zero		1


	//   ....[56]....
        /*0780*/ 	.word	0x0000d1e0
        /*0784*/ 	.word	0x00000005
        /*0788*/ 	.word	0x00028c20
        /*078c*/ 	.short	0x010a
        /*078e*/ 	.byte	0x3f
	.zero		1


	//   ....[57]....
        /*0790*/ 	.word	0x0000d350
        /*0794*/ 	.word	0x00000004
        /*0798*/ 	.word	0x00028c40
        /*079c*/ 	.short	0x010a
        /*079e*/ 	.byte	0x3f
	.zero		1


	//   ....[58]....
        /*07a0*/ 	.word	0x0000d3f0
        /*07a4*/ 	.word	0x00000005
        /*07a8*/ 	.word	0x00028c40
        /*07ac*/ 	.short	0x010a
        /*07ae*/ 	.byte	0x3f
	.zero		1


	//   ....[59]....
        /*07b0*/ 	.word	0x0000d430
        /*07b4*/ 	.word	0x00000004
        /*07b8*/ 	.word	0x00028c60
        /*07bc*/ 	.short	0x010a
        /*07be*/ 	.byte	0x3f
	.zero		1


	//   ....[60]....
        /*07c0*/ 	.word	0x0000d470
        /*07c4*/ 	.word	0x00000005
        /*07c8*/ 	.word	0x00028c60
        /*07cc*/ 	.short	0x010a
        /*07ce*/ 	.byte	0x3f
	.zero		1


	//   ....[61]....
        /*07d0*/ 	.word	0x0000d4e0
        /*07d4*/ 	.word	0x00000005
        /*07d8*/ 	.word	0x00028c50
        /*07dc*/ 	.short	0x010a
        /*07de*/ 	.byte	0x3f
	.zero		1


	//   ....[62]....
        /*07e0*/ 	.word	0x0000d540
        /*07e4*/ 	.word	0x00000005
        /*07e8*/ 	.word	0x00028c50
        /*07ec*/ 	.short	0x010a
        /*07ee*/ 	.byte	0x3f
	.zero		1


	//   ....[63]....
        /*07f0*/ 	.word	0x0000d5a0
        /*07f4*/ 	.word	0x00000000
        /*07f8*/ 	.word	0x00028c00
        /*07fc*/ 	.short	0x010a
        /*07fe*/ 	.byte	0x3f
	.zero		1


	//   ....[64]....
        /*0800*/ 	.word	0x0000d600
        /*0804*/ 	.word	0x00000002
        /*0808*/ 	.word	0x00028c30
        /*080c*/ 	.short	0x010a
        /*080e*/ 	.byte	0x3f
	.zero		1


	//   ....[65]....
        /*0810*/ 	.word	0x0000d660
        /*0814*/ 	.word	0x0000000c
        /*0818*/ 	.word	0x00028c50
        /*081c*/ 	.short	0x010a
        /*081e*/ 	.byte	0x3f
	.zero		1


	//   ....[66]....
        /*0820*/ 	.word	0x0000d6c0
        /*0824*/ 	.word	0x0000000c
        /*0828*/ 	.word	0x00028c30
        /*082c*/ 	.short	0x010a
        /*082e*/ 	.byte	0x3f
	.zero		1


	//   ....[67]....
        /*0830*/ 	.word	0x0000d720
        /*0834*/ 	.word	0x00000000
        /*0838*/ 	.word	0x00028c50
        /*083c*/ 	.short	0x010a
        /*083e*/ 	.byte	0x3f
	.zero		1


	//   ....[68]....
        /*0840*/ 	.word	0x0000d800
        /*0844*/ 	.word	0x00000003
        /*0848*/ 	.word	0x00028c40
        /*084c*/ 	.short	0x010a
        /*084e*/ 	.byte	0x3f
	.zero		1


	//   ....[69]....
        /*0850*/ 	.word	0x0000e170
        /*0854*/ 	.word	0x00000003
        /*0858*/ 	.word	0x00028c20
        /*085c*/ 	.short	0x010a
        /*085e*/ 	.byte	0x3f
	.zero		1


	//   ....[70]....
        /*0860*/ 	.word	0x0000e1d0
        /*0864*/ 	.word	0x00000003
        /*0868*/ 	.word	0x00028c60
        /*086c*/ 	.short	0x010a
        /*086e*/ 	.byte	0x3f
	.zero		1


	//   ....[71]....
        /*0870*/ 	.word	0x0000ea60
        /*0874*/ 	.word	0x0000000a
        /*0878*/ 	.word	0x00028c40
        /*087c*/ 	.short	0x010a
        /*087e*/ 	.byte	0x3f
	.zero		1


	//   ....[72]....
        /*0880*/ 	.word	0x0000eee0
        /*0884*/ 	.word	0x0000000a
        /*0888*/ 	.word	0x00028c60
        /*088c*/ 	.short	0x010a
        /*088e*/ 	.byte	0x3f
	.zero		1


	//   ....[73]....
        /*0890*/ 	.word	0x0000f640
        /*0894*/ 	.word	0x00000005
        /*0898*/ 	.word	0x00028c20
        /*089c*/ 	.short	0x010a
        /*089e*/ 	.byte	0x3f
	.zero		1


	//   ....[74]....
        /*08a0*/ 	.word	0x0000f7e0
        /*08a4*/ 	.word	0x00000004
        /*08a8*/ 	.word	0x00028c40
        /*08ac*/ 	.short	0x010a
        /*08ae*/ 	.byte	0x3f
	.zero		1


	//   ....[75]....
        /*08b0*/ 	.word	0x0000f830
        /*08b4*/ 	.word	0x00000005
        /*08b8*/ 	.word	0x00028c40
        /*08bc*/ 	.short	0x010a
        /*08be*/ 	.byte	0x3f
	.zero		1


	//   ....[76]....
        /*08c0*/ 	.word	0x0000f880
        /*08c4*/ 	.word	0x00000004
        /*08c8*/ 	.word	0x00028c60
        /*08cc*/ 	.short	0x010a
        /*08ce*/ 	.byte	0x3f
	.zero		1


	//----- nvinfo : EIATTR_NUM_MBARRIERS
	.align		4
.L_148:
        /*08d0*/ 	.byte	0x03, 0x38
        /*08d2*/ 	.short	0x0016


	//----- nvinfo : EIATTR_EXIT_INSTR_OFFSETS
	.align		4
        /*08d4*/ 	.byte	0x04, 0x1c
        /*08d6*/ 	.short	(.L_150 - .L_149)


	//   ....[0]....
.L_149:
        /*08d8*/ 	.word	0x0000d4c0


	//----- nvinfo : EIATTR_MAX_THREADS
	.align		4
.L_150:
        /*08dc*/ 	.byte	0x04, 0x05
        /*08de*/ 	.short	(.L_152 - .L_151)
.L_151:
        /*08e0*/ 	.word	0x00000180
        /*08e4*/ 	.word	0x00000001
        /*08e8*/ 	.word	0x00000001


	//----- nvinfo : EIATTR_CRS_STACK_SIZE
	.align		4
.L_152:
        /*08ec*/ 	.byte	0x04, 0x1e
        /*08ee*/ 	.short	(.L_154 - .L_153)
.L_153:
        /*08f0*/ 	.word	0x00000000


	//----- nvinfo : EIATTR_CBANK_PARAM_SIZE
	.align		4
.L_154:
        /*08f4*/ 	.byte	0x03, 0x19
        /*08f6*/ 	.short	0x0a70


	//----- nvinfo : EIATTR_PARAM_CBANK
	.align		4
        /*08f8*/ 	.byte	0x04, 0x0a
        /*08fa*/ 	.short	(.L_156 - .L_155)
	.align		4
.L_155:
        /*08fc*/ 	.word	index@(.nv.constant0._ZN7cutlass13device_kernelIN5flash11enable_sm90INS1_16FlashAttnFwdSm90INS1_25CollectiveMainloopFwdSm90ILi2EN4cute5tupleIJNS5_1CILi1EEES8_S8_EEENS6_IJNS7_ILi64EEESA_SA_EEELi512ENS_6half_tEfNS_4arch4Sm90ELb0ELb0ELb1ELb0ELb1ELb0ELb0ELb0ELb0ELb1ELb1ELb0EEENS1_21CollectiveEpilogueFwdINS6_IJSA_NS7_ILi512EEESA_EEES9_SC_SE_Li256ELb0ELb1ELb1ELb0EEENS1_19SingleTileSchedulerILb0ELb1ELb1ELi64EEEEEEEEEvNT_6ParamsE)
        /*0900*/ 	.short	0x0210
        /*0902*/ 	.short	0x0a70


	//----- nvinfo : EIATTR_SW_WAR
	.align		4
.L_156:
        /*0904*/ 	.byte	0x04, 0x36
        /*0906*/ 	.short	(.L_158 - .L_157)
.L_157:
        /*0908*/ 	.word	0x00000008
.L_158:


//--------------------- .nv.info._ZN7cutlass13device_kernelIN5flash11enable_sm90INS1_16FlashAttnFwdSm90INS1_25CollectiveMainloopFwdSm90ILi2EN4cute5tupleIJNS5_1CILi1EEES8_S8_EEENS6_IJNS7_ILi64EEESA_SA_EEELi512ENS_6half_tEfNS_4arch4Sm90ELb0ELb0ELb1ELb0ELb1ELb0ELb1ELb0ELb0ELb1ELb1ELb0EEENS1_21CollectiveEpilogueFwdINS6_IJSA_NS7_ILi512EEESA_EEES9_SC_SE_Li256ELb0ELb1ELb1ELb0EEENS1_19SingleTileSchedulerILb0ELb1ELb1ELi64EEEEEEEEEvNT_6ParamsE --------------------------
	.section	.nv.info._ZN7cutlass13device_kernelIN5flash11enable_sm90INS1_16FlashAttnFwdSm90INS1_25CollectiveMainloopFwdSm90ILi2EN4cute5tupleIJNS5_1CILi1EEES8_S8_EEENS6_IJNS7_ILi64EEESA_SA_EEELi512ENS_6half_tEfNS_4arch4Sm90ELb0ELb0ELb1ELb0ELb1ELb0ELb1ELb0ELb0ELb1ELb1ELb0EEENS1_21CollectiveEpilogueFwdINS6_IJSA_NS7_ILi512EEESA_EEES9_SC_SE_Li256ELb0ELb1ELb1ELb0EEENS1_19SingleTileSchedulerILb0ELb1ELb1ELi64EEEEEEEEEvNT_6ParamsE,"",@"SHT_CUDA_INFO"
	.sectionflags	@""
	.align	4


	//----- nvinfo : EIATTR_CUDA_API_VERSION
	.align		4
        /*0000*/ 	.byte	0x04, 0x37
        /*0002*/ 	.short	(.L_160 - .L_159)
.L_159:
        /*0004*/ 	.word	0x00000082


	//----- nvinfo : EIATTR_KPARAM_INFO
	.align		4
.L_160:
        /*0008*/ 	.byte	0x04, 0x17
        /*000a*/ 	.short	(.L_162 - .L_161)
.L_161:
        /*000c*/ 	.word	0x00000000
        /*0010*/ 	.short	0x0000
        /*0012*/ 	.short	0x0070
        /*0014*/ 	.byte	0x00, 0xf0, 0x01, 0x2c


	//----- nvinfo : EIATTR_SPARSE_MMA_MASK
	.align		4
.L_162:
        /*0018*/ 	.byte	0x03, 0x50
        /*001a*/ 	.short	0x0000


	//----- nvinfo : EIATTR_MAXREG_COUNT
	.align		4
        /*001c*/ 	.byte	0x03, 0x1b
        /*001e*/ 	.short	0x00a8


	//----- nvinfo : EIATTR_NUM_BARRIERS
	.align		4
        /*0020*/ 	.byte	0x02, 0x4c
        /*0022*/ 	.byte	0x10
	.zero		1


	//----- nvinfo : EIATTR_EXTERNS
	.align		4
        /*0024*/ 	.byte	0x04, 0x0f
        /*0026*/ 	.short	(.L_164 - .L_163)


	//   ....[0]....
	.align		4
.L_163:
        /*0028*/ 	.word	index@(__assertfail)


	//----- nvinfo : EIATTR_ANNOTATIONS
	.align		4
.L_164:
        /*002c*/ 	.byte	0x04, 0x55
        /*002e*/ 	.short	(.L_166 - .L_165)


	//   ....[0]....
.L_165:
        /*0030*/ 	.word	0x00000001
        /*0034*/ 	.byte	0x90, 0x08, 0x00, 0x00, 0x01, 0x00, 0x00, 0x00, 0x10, 0x12, 0x00, 0x00, 0x01, 0x00, 0x00, 0x00
        /*0044*/ 	.byte	0xf0, 0x33, 0x00, 0x00, 0x01, 0x00, 0x00, 0x00, 0xb0, 0xd9, 0x00, 0x00, 0x01, 0x00, 0x00, 0x00
        /*0054*/ 	.byte	0xf0, 0x0d, 0x01, 0x00


	//----- nvinfo : EIATTR_MERCURY_ISA_VERSION
	.align		4
.L_166:
        /*0058*/ 	.byte	0x03, 0x5f
        /*005a*/ 	.short	0x0101


	//----- nvinfo : EIATTR_INT_WARP_WIDE_INSTR_OFFSETS
	.align		4
        /*005c*/ 	.byte	0x04, 0x31
        /*005e*/ 	.short	(.L_168 - .L_167)


	//   ....[0]....
.L_167:
        /*0060*/ 	.word	0x000000c0


	//   ....[1]....
        /*0064*/ 	.word	0x000000d0


	//   ....[2]....
        /*0068*/ 	.word	0x000000e0


	//   ....[3]....
        /*006c*/ 	.word	0x00000180


	//----- nvinfo : EIATTR_COOP_GROUP_MASK_REGIDS
	.align		4
.L_168:
        /*0070*/ 	.byte	0x04, 0x29
        /*0072*/ 	.short	(.L_170 - .L_169)


	//   ....[0]....
.L_169:
        /*0074*/ 	.word	0xffffffff


	//   ....[1]....
        /*0078*/ 	.word	0xffffffff


	//   ....[2]....
        /*007c*/ 	.word	0xffffffff


	//   ....[3]....
        /*0080*/ 	.word	0xffffffff


	//   ....[4]....
        /*0084*/ 	.word	0xffffffff


	//   ....[5]....
        /*0088*/ 	.word	0xffffffff


	//   ....[6]....
        /*008c*/ 	.word	0xffffffff


	//   ....[7]....
        /*0090*/ 	.word	0xffffffff


	//   ....[8]....
        /*0094*/ 	.word	0xffffffff


	//   ....[9]....
        /*0098*/ 	.word	0xffffffff


	//   ....[10]....
        /*009c*/ 	.word	0xffffffff


	//   ....[11]....
        /*00a0*/ 	.word	0xffffffff


	//   ....[12]....
        /*00a4*/ 	.word	0xffffffff


	//   ....[13]....
        /*00a8*/ 	.word	0xffffffff


	//   ....[14]....
        /*00ac*/ 	.word	0xffffffff


	//   ....[15]....
        /*00b0*/ 	.word	0xffffffff


	//   ....[16]....
        /*00b4*/ 	.word	0xffffffff


	//   ....[17]....
        /*00b8*/ 	.word	0xffffffff


	//   ....[18]....
        /*00bc*/ 	.word	0xffffffff


	//   ....[19]....
        /*00c0*/ 	.word	0xffffffff


	//   ....[20]....
        /*00c4*/ 	.word	0xffffffff


	//   ....[21]....
        /*00c8*/ 	.word	0xffffffff


	//   ....[22]....
        /*00cc*/ 	.word	0xffffffff


	//   ....[23]....
        /*00d0*/ 	.word	0xffffffff


	//   ....[24]....
        /*00d4*/ 	.word	0xffffffff


	//   ....[25]....
        /*00d8*/ 	.word	0xffffffff


	//   ....[26]....
        /*00dc*/ 	.word	0xffffffff


	//   ....[27]....
        /*00e0*/ 	.word	0xffffffff


	//   ....[28]....
        /*00e4*/ 	.word	0xffffffff


	//   ....[29]....
        /*00e8*/ 	.word	0xffffffff


	//   ....[30]....
        /*00ec*/ 	.word	0xffffffff


	//   ....[31]....
        /*00f0*/ 	.word	0xffffffff


	//   ....[32]....
        /*00f4*/ 	.word	0xffffffff


	//   ....[33]....
        /*00f8*/ 	.word	0xffffffff


	//   ....[34]....
        /*00fc*/ 	.word	0xffffffff


	//   ....[35]....
        /*0100*/ 	.word	0xffffffff


	//   ....[36]....
        /*0104*/ 	.word	0xffffffff


	//   ....[37]....
        /*0108*/ 	.word	0xffffffff


	//   ....[38]....
        /*010c*/ 	.word	0xffffffff


	//   ....[39]....
        /*0110*/ 	.word	0xffffffff


	//   ....[40]....
        /*0114*/ 	.word	0xffffffff


	//   ....[41]....
        /*0118*/ 	.word	0xffffffff


	//   ....[42]....
        /*011c*/ 	.word	0xffffffff


	//   ....[43]....
        /*0120*/ 	.word	0xffffffff


	//   ....[44]....
        /*0124*/ 	.word	0xffffffff


	//   ....[45]....
        /*0128*/ 	.word	0xffffffff


	//   ....[46]....
        /*012c*/ 	.word	0xffffffff


	//   ....[47]....
        /*0130*/ 	.word	0xffffffff


	//   ....[48]....
        /*0134*/ 	.word	0xffffffff


	//   ....[49]....
        /*0138*/ 	.word	0xffffffff


	//   ....[50]....
        /*013c*/ 	.word	0xffffffff


	//   ....[51]....
        /*0140*/ 	.word	0xffffffff


	//   ....[52]....
        /*0144*/ 	.word	0xffffffff


	//   ....[53]....
        /*0148*/ 	.word	0xffffffff


	//   ....[54]....
        /*014c*/ 	.word	0xffffffff


	//   ....[55]....
        /*0150*/ 	.word	0xffffffff


	//   ....[56]....
        /*0154*/ 	.word	0xffffffff


	//   ....[57]....
        /*0158*/ 	.word	0xffffffff


	//   ....[58]....
        /*015c*/ 	.word	0xffffffff


	//   ....[59]....
        /*0160*/ 	.word	0xffffffff


	//   ....[60]....
        /*0164*/ 	.word	0xffffffff


	//   ....[61]....
        /*0168*/ 	.word	0xffffffff


	//   ....[62]....
        /*016c*/ 	.word	0xffffffff


	//   ....[63]....
        /*0170*/ 	.word	0xffffffff


	//   ....[64]....
        /*0174*/ 	.word	0xffffffff


	//   ....[65]....
        /*0178*/ 	.word	0xffffffff


	//   ....[66]....
        /*017c*/ 	.word	0xffffffff


	//   ....[67]....
        /*0180*/ 	.word	0xffffffff


	//   ....[68]....
        /*0184*/ 	.word	0xffffffff


	//   ....[69]....
        /*0188*/ 	.word	0xffffffff


	//   ....[70]....
        /*018c*/ 	.word	0xffffffff


	//   ....[71]....
        /*0190*/ 	.word	0xffffffff


	//   ....[72]....
        /*0194*/ 	.word	0xffffffff


	//   ....[73]....
        /*0198*/ 	.word	0xffffffff


	//   ....[74]....
        /*019c*/ 	.word	0xffffffff


	//   ....[75]....
        /*01a0*/ 	.word	0xffffffff


	//   ....[76]....
        /*01a4*/ 	.word	0xffffffff


	//   ....[77]....
        /*01a8*/ 	.word	0xffffffff


	//   ....[78]....
        /*01ac*/ 	.word	0xffffffff


	//   ....[79]....
        /*01b0*/ 	.word	0xffffffff


	//   ....[80]....
        /*01b4*/ 	.word	0xffffffff


	//   ....[81]....
        /*01b8*/ 	.word	0xffffffff


	//   ....[82]....
        /*01bc*/ 	.word	0xffffffff


	//   ....[83]....
        /*01c0*/ 	.word	0x0500000f


	//   ....[84]....
        /*01c4*/ 	.word	0x0500000f


	//   ....[85]....
        /*01c8*/ 	.word	0x0500000f


	//   ....[86]....
        /*01cc*/ 	.word	0x0500000f


	//   ....[87]....
        /*01d0*/ 	.word	0x0500000f


	//   ....[88]....
        /*01d4*/ 	.word	0x0500000f


	//   ....[89]....
        /*01d8*/ 	.word	0x0500000f


	//   ....[90]....
        /*01dc*/ 	.word	0x0500000f


	//   ....[91]....
        /*01e0*/ 	.word	0x0500000f


	//   ....[92]....
        /*01e4*/ 	.word	0x0500000f


	//   ....[93]....
        /*01e8*/ 	.word	0x0500000f


	//   ....[94]....
        /*01ec*/ 	.word	0x0500000f


	//   ....[95]....
        /*01f0*/ 	.word	0x0500000f


	//   ....[96]....
        /*01f4*/ 	.word	0x0500000f


	//   ....[97]....
        /*01f8*/ 	.word	0x0500000f


	//   ....[98]....
        /*01fc*/ 	.word	0x0500000f


	//   ....[99]....
        /*0200*/ 	.word	0x0500000f


	//   ....[100]....
        /*0204*/ 	.word	0x0500000f


	//   ....[101]....
        /*0208*/ 	.word	0x0500000f


	//   ....[102]....
        /*020c*/ 	.word	0x0500000f


	//   ....[103]....
        /*0210*/ 	.word	0x0500000f


	//   ....[104]....
        /*0214*/ 	.word	0x0500000f


	//   ....[105]....
        /*0218*/ 	.word	0x0500000f


	//   ....[106]....
        /*021c*/ 	.word	0x0500000f


	//   ....[107]....
        /*0220*/ 	.word	0x0500000f


	//   ....[108]....
        /*0224*/ 	.word	0x0500000f


	//   ....[109]....
        /*0228*/ 	.word	0x0500000f


	//   ....[110]....
        /*022c*/ 	.word	0x0500000f


	//   ....[111]....
        /*0230*/ 	.word	0x0500000f


	//   ....[112]....
        /*0234*/ 	.word	0x0500000f


	//   ....[113]....
        /*0238*/ 	.word	0x0500000f


	//   ....[114]....
        /*023c*/ 	.word	0x0500000f


	//   ....[115]....
        /*0240*/ 	.word	0x0500000f


	//   ....[116]....
        /*0244*/ 	.word	0x0500000f


	//   ....[117]....
        /*0248*/ 	.word	0x0500000f


	//   ....[118]....
        /*024c*/ 	.word	0x0500000f


	//   ....[119]....
        /*0250*/ 	.word	0x0500000f


	//   ....[120]....
        /*0254*/ 	.word	0x0500000f


	//   ....[121]....
        /*0258*/ 	.word	0x0500000f


	//   ....[122]....
        /*025c*/ 	.word	0x0500000f


	//   ....[123]....
        /*0260*/ 	.word	0x0500000f


	//   ....[124]....
        /*0264*/ 	.word	0x0500000f


	//   ....[125]....
        /*0268*/ 	.word	0x0500000f


	//   ....[126]....
        /*026c*/ 	.word	0x0500000f


	//   ....[127]....
        /*0270*/ 	.word	0x0500000f


	//   ....[128]....
        /*0274*/ 	.word	0x0500000f


	//   ....[129]....
        /*0278*/ 	.word	0x0500000f


	//   ....[130]....
        /*027c*/ 	.word	0x0500000f


	//   ....[131]....
        /*0280*/ 	.word	0x0500000f


	//   ....[132]....
        /*0284*/ 	.word	0x0500000f


	//----- nvinfo : EIATTR_COOP_GROUP_INSTR_OFFSETS
	.align		4
.L_170:
        /*0288*/ 	.byte	0x04, 0x28
        /*028a*/ 	.short	(.L_172 - .L_171)


	//   ....[0]....
.L_171:
        /*028c*/ 	.word	0x00000080


	//   ....[1]....
        /*0290*/ 	.word	0x00000090


	//   ....[2]....
        /*0294*/ 	.word	0x000002b0


	//   ....[3]....
        /*0298*/ 	.word	0x00000410


	//   ....[4]....
        /*029c*/ 	.word	0x00000530


	//   ....[5]....
        /*02a0*/ 	.word	0x00000690


	//   ....[6]....
        /*02a4*/ 	.word	0x00001250


	//   ....[7]....
        /*02a8*/ 	.word	0x00003170


	//   ....[8]....
        /*02ac*/ 	.word	0x000042c0


	//   ....[9]....
        /*02b0*/ 	.word	0x00005890


	//   ....[10]....
        /*02b4*/ 	.word	0x00005920


	//   ....[11]....
        /*02b8*/ 	.word	0x00005b60


	//   ....[12]....
        /*02bc*/ 	.word	0x00005be0


	//   ....[13]....
        /*02c0*/ 	.word	0x00006580


	//   ....[14]....
        /*02c4*/ 	.word	0x00007030


	//   ....[15]....
        /*02c8*/ 	.word	0x00008310


	//   ....[16]....
        /*02cc*/ 	.word	0x00008380


	//   ....[17]....
        /*02d0*/ 	.word	0x00008670


	//   ....[18]....
        /*02d4*/ 	.word	0x00008830


	//   ....[19]....
        /*02d8*/ 	.word	0x00009760


	//   ....[20]....
        /*02dc*/ 	.word	0x00009860


	//   ....[21]....
        /*02e0*/ 	.word	0x000098b0


	//   ....[22]....
        /*02e4*/ 	.word	0x000098e0


	//   ....[23]....
        /*02e8*/ 	.word	0x00009900


	//   ....[24]....
        /*02ec*/ 	.word	0x0000a3d0


	//   ....[25]....
        /*02f0*/ 	.word	0x0000a890


	//   ....[26]....
        /*02f4*/ 	.word	0x0000a8c0


	//   ....[27]....
        /*02f8*/ 	.word	0x0000a8f0


	//   ....[28]....
        /*02fc*/ 	.word	0x0000a900


	//   ....[29]....
        /*0300*/ 	.word	0x0000ad90


	//   ....[30]....
        /*0304*/ 	.word	0x0000adc0


	//   ....[31]....
        /*0308*/ 	.word	0x0000ba20


	//   ....[32]....
        /*030c*/ 	.word	0x0000ba40


	//   ....[33]....
        /*0310*/ 	.word	0x0000ca80


	//   ....[34]....
        /*0314*/ 	.word	0x0000dd20


	//   ....[35]....
        /*0318*/ 	.word	0x0000dd40


	//   ....[36]....
        /*031c*/ 	.word	0x0000dd50


	//   ....[37]....
        /*0320*/ 	.word	0x0000dd90


	//   ....[38]....
        /*0324*/ 	.word	0x0000dde0


	//   ....[39]....
        /*0328*/ 	.word	0x0000de00


	//   ....[40]....
        /*032c*/ 	.word	0x0000de30


	//   ....[41]....
        /*0330*/ 	.word	0x0000de50


	//   ....[42]....
        /*0334*/ 	.word	0x0000e430


	//   ....[43]....
        /*0338*/ 	.word	0x0000e470


	//   ....[44]....
        /*033c*/ 	.word	0x0000e490


	//   ....[45]....
        /*0340*/ 	.word	0x0000e4a0


	//   ....[46]....
        /*0344*/ 	.word	0x0000e500


	//   ....[47]....
        /*0348*/ 	.word	0x0000e5d0


	//   ....[48]....
        /*034c*/ 	.word	0x0000e5f0


	//   ....[49]....
        /*0350*/ 	.word	0x0000e620


	//   ....[50]....
        /*0354*/ 	.word	0x0000ed20


	//   ....[51]....
        /*0358*/ 	.word	0x0000ed50


	//   ....[52]....
        /*035c*/ 	.word	0x0000ede0


	//   ....[53]....
        /*0360*/ 	.word	0x0000ee90


	//   ....[54]....
        /*0364*/ 	.word	0x0000ef80


	//   ....[55]....
        /*0368*/ 	.word	0x0000f050


	//   ....[56]....
        /*036c*/ 	.word	0x0000f0b0


	//   ....[57]....
        /*0370*/ 	.word	0x0000f150


	//   ....[58]....
        /*0374*/ 	.word	0x0000f600


	//   ....[59]....
        /*0378*/ 	.word	0x0000f630


	//   ....[60]....
        /*037c*/ 	.word	0x0000f660


	//   ....[61]....
        /*0380*/ 	.word	0x0000f690


	//   ....[62]....
        /*0384*/ 	.word	0x0000f6c0


	//   ....[63]....
        /*0388*/ 	.word	0x0000f710


	//   ....[64]....
        /*038c*/ 	.word	0x0000f890


	//   ....[65]....
        /*0390*/ 	.word	0x0000f8c0


	//   ....[66]....
        /*0394*/ 	.word	0x000102a0


	//   ....[67]....
        /*0398*/ 	.word	0x000102c0


	//   ....[68]....
        /*039c*/ 	.word	0x000102d0


	//   ....[69]....
        /*03a0*/ 	.word	0x000102f0


	//   ....[70]....
        /*03a4*/ 	.word	0x00010310


	//   ....[71]....
        /*03a8*/ 	.word	0x00010340


	//   ....[72]....
        /*03ac*/ 	.word	0x00010360


	//   ....[73]....
        /*03b0*/ 	.word	0x00010390


	//   ....[74]....
        /*03b4*/ 	.word	0x000106f0


	//   ....[75]....
        /*03b8*/ 	.word	0x00010720


	//   ....[76]....
        /*03bc*/ 	.word	0x00010750


	//   ....[77]....
        /*03c0*/ 	.word	0x00010770


	//   ....[78]....
        /*03c4*/ 	.word	0x00010780


	//   ....[79]....
        /*03c8*/ 	.word	0x000107a0


	//   ....[80]....
        /*03cc*/ 	.word	0x00010840


	//   ....[81]....
        /*03d0*/ 	.word	0x00010880


	//   ....[82]....
        /*03d4*/ 	.word	0x00010d80


	//   ....[83]....
        /*03d8*/ 	.word	0x00011240


	//   ....[84]....
        /*03dc*/ 	.word	0x00011330


	//   ....[85]....
        /*03e0*/ 	.word	0x000113d0


	//   ....[86]....
        /*03e4*/ 	.word	0x00011450


	//   ....[87]....
        /*03e8*/ 	.word	0x00011500


	//   ....[88]....
        /*03ec*/ 	.word	0x00011560


	//   ....[89]....
        /*03f0*/ 	.word	0x00011610


	//   ....[90]....
        /*03f4*/ 	.word	0x00011670


	//   ....[91]....
        /*03f8*/ 	.word	0x00011720


	//   ....[92]....
        /*03fc*/ 	.word	0x000117c0


	//   ....[93]....
        /*0400*/ 	.word	0x00011820


	//   ....[94]....
        /*0404*/ 	.word	0x000118d0


	//   ....[95]....
        /*0408*/ 	.word	0x000119c0


	//   ....[96]....
        /*040c*/ 	.word	0x00011a60


	//   ....[97]....
        /*0410*/ 	.word	0x00011b40


	//   ....[98]....
        /*0414*/ 	.word	0x00011c50


	//   ....[99]....
        /*0418*/ 	.word	0x00011ca0


	//   ....[100]....
        /*041c*/ 	.word	0x00011d30


	//   ....[101]....
        /*0420*/ 	.word	0x00011e00


	//   ....[102]....
        /*0424*/ 	.word	0x00012070


	//   ....[103]....
        /*0428*/ 	.word	0x000120e0


	//   ....[104]....
        /*042c*/ 	.word	0x00012310


	//   ....[105]....
        /*0430*/ 	.word	0x00012380


	//   ....[106]....
        /*0434*/ 	.word	0x00012550


	//   ....[107]....
        /*0438*/ 	.word	0x000125a0


	//   ....[108]....
        /*043c*/ 	.word	0x000126f0


	//   ....[109]....
        /*0440*/ 	.word	0x000127d0


	//   ....[110]....
        /*0444*/ 	.word	0x00012a30


	//   ....[111]....
        /*0448*/ 	.word	0x00012a80


	//   ....[112]....
        /*044c*/ 	.word	0x00012c40


	//   ....[113]....
        /*0450*/ 	.word	0x00012c90


	//   ....[114]....
        /*0454*/ 	.word	0x00012e50


	//   ....[115]....
        /*0458*/ 	.word	0x00012ea0


	//   ....[116]....
        /*045c*/ 	.word	0x00012f80


	//   ....[117]....
        /*0460*/ 	.word	0x00013020


	//   ....[118]....
        /*0464*/ 	.word	0x00013080


	//   ....[119]....
        /*0468*/ 	.word	0x00013120


	//   ....[120]....
        /*046c*/ 	.word	0x00013180


	//   ....[121]....
        /*0470*/ 	.word	0x00013220


	//   ....[122]....
        /*0474*/ 	.word	0x00013280


	//   ....[123]....
        /*0478*/ 	.word	0x00013320


	//   ....[124]....
        /*047c*/ 	.word	0x00013400


	//   ....[125]....
        /*0480*/ 	.word	0x000134d0


	//   ....[126]....
        /*0484*/ 	.word	0x000135a0


	//   ....[127]....
        /*0488*/ 	.word	0x000136a0


	//   ....[128]....
        /*048c*/ 	.word	0x000137c0


	//   ....[129]....
        /*0490*/ 	.word	0x000138a0


	//   ....[130]....
        /*0494*/ 	.word	0x000139b0


	//   ....[131]....
        /*0498*/ 	.word	0x00013a80


	//   ....[132]....
        /*049c*/ 	.word	0x00013b90


	//----- nvinfo : EIATTR_REG_RECONFIG
	.align		4
.L_172:
        /*04a0*/ 	.byte	0x01, 0x54
	.zero		2


	//----- nvinfo : EIATTR_SYSCALL_OFFSETS
	.align		4
        /*04a4*/ 	.byte	0x04, 0x46
        /*04a6*/ 	.short	(.L_174 - .L_173)


	//   ....[0]....
.L_173:
        /*04a8*/ 	.word	0x00003330


	//   ....[1]....
        /*04ac*/ 	.word	0x0000d1d0


	//   ....[2]....
        /*04b0*/ 	.word	0x0000d310


	//   ....[3]....
        /*04b4*/ 	.word	0x0000d400


	//   ....[4]....
        /*04b8*/ 	.word	0x0000e0f0


	//   ....[5]....
        /*04bc*/ 	.word	0x0000e8f0


	//----- nvinfo : EIATTR_MBARRIER_INSTR_OFFSETS
	.align		4
.L_174:
        /*04c0*/ 	.byte	0x04, 0x39
        /*04c2*/ 	.short	(.L_176 - .L_175)


	//   ....[0]....
.L_175:
        /*04c4*/ 	.word	0x00000190
        /*04c8*/ 	.word	0x000000ff
        /*04cc*/ 	.word	0x00038800
        /*04d0*/ 	.short	0x0100
        /*04d2*/ 	.byte	0x08
	.zero		1


	//   ....[1]....
        /*04d4*/ 	.word	0x000001a0
        /*04d8*/ 	.word	0x000000ff
        /*04dc*/ 	.word	0x00038810
        /*04e0*/ 	.short	0x0100
        /*04e2*/ 	.byte	0x08
	.zero		1


	//   ....[2]....
        /*04e4*/ 	.word	0x000001b0
        /*04e8*/ 	.word	0x000000ff
        /*04ec*/ 	.word	0x00038820
        /*04f0*/ 	.short	0x0100
        /*04f2*/ 	.byte	0x08
	.zero		1


	//   ....[3]....
        /*04f4*/ 	.word	0x00000260
        /*04f8*/ 	.word	0x000000ff
        /*04fc*/ 	.word	0x00038830
        /*0500*/ 	.short	0x0100
        /*0502*/ 	.byte	0x06
	.zero		1


	//   ....[4]....
        /*0504*/ 	.word	0x00000270
        /*0508*/ 	.word	0x000000ff
        /*050c*/ 	.word	0x00038840
        /*0510*/ 	.short	0x0100
        /*0512*/ 	.byte	0x06
	.zero		1


	//   ....[5]....
        /*0514*/ 	.word	0x00000280
        /*0518*/ 	.word	0x000000ff
        /*051c*/ 	.word	0x00038838
        /*0520*/ 	.short	0x0100
        /*0522*/ 	.byte	0x06
	.zero		1


	//   ....[6]....
        /*0524*/ 	.word	0x00000290
        /*0528*/ 	.word	0x000000ff
        /*052c*/ 	.word	0x00038848
        /*0530*/ 	.short	0x0100
        /*0532*/ 	.byte	0x06
	.zero		1


	//   ....[7]....
        /*0534*/ 	.word	0x000003c0
        /*0538*/ 	.word	0x000000ff
        /*053c*/ 	.word	0x00038850
        /*0540*/ 	.short	0x0100
        /*0542*/ 	.byte	0x08
	.zero		1


	//   ....[8]....
        /*0544*/ 	.word	0x000003d0
        /*0548*/ 	.word	0x000000ff
        /*054c*/ 	.word	0x00038860
        /*0550*/ 	.short	0x0100
        /*0552*/ 	.byte	0x08
	.zero		1


	//   ....[9]....
        /*0554*/ 	.word	0x000003e0
        /*0558*/ 	.word	0x000000ff
        /*055c*/ 	.word	0x00038858
        /*0560*/ 	.short	0x0100
        /*0562*/ 	.byte	0x08
	.zero		1


	//   ....[10]....
        /*0564*/ 	.word	0x000003f0
        /*0568*/ 	.word	0x000000ff
        /*056c*/ 	.word	0x00038868
        /*0570*/ 	.short	0x0100
        /*0572*/ 	.byte	0x08
	.zero		1


	//   ....[11]....
        /*0574*/ 	.word	0x000004e0
        /*0578*/ 	.word	0x000000ff
        /*057c*/ 	.word	0x00038870
        /*0580*/ 	.short	0x0100
        /*0582*/ 	.byte	0x06
	.zero		1


	//   ....[12]....
        /*0584*/ 	.word	0x000004f0
        /*0588*/ 	.word	0x000000ff
        /*058c*/ 	.word	0x00038880
        /*0590*/ 	.short	0x0100
        /*0592*/ 	.byte	0x06
	.zero		1


	//   ....[13]....
        /*0594*/ 	.word	0x00000500
        /*0598*/ 	.word	0x000000ff
        /*059c*/ 	.word	0x00038878
        /*05a0*/ 	.short	0x0100
        /*05a2*/ 	.byte	0x06
	.zero		1


	//   ....[14]....
        /*05a4*/ 	.word	0x00000510
        /*05a8*/ 	.word	0x000000ff
        /*05ac*/ 	.word	0x00038888
        /*05b0*/ 	.short	0x0100
        /*05b2*/ 	.byte	0x06
	.zero		1


	//   ....[15]....
        /*05b4*/ 	.word	0x00000640
        /*05b8*/ 	.word	0x000000ff
        /*05bc*/ 	.word	0x00038890
        /*05c0*/ 	.short	0x0100
        /*05c2*/ 	.byte	0x08
	.zero		1


	//   ....[16]....
        /*05c4*/ 	.word	0x00000650
        /*05c8*/ 	.word	0x000000ff
        /*05cc*/ 	.word	0x000388a0
        /*05d0*/ 	.short	0x0100
        /*05d2*/ 	.byte	0x08
	.zero		1


	//   ....[17]....
        /*05d4*/ 	.word	0x00000660
        /*05d8*/ 	.word	0x000000ff
        /*05dc*/ 	.word	0x00038898
        /*05e0*/ 	.short	0x0100
        /*05e2*/ 	.byte	0x08
	.zero		1


	//   ....[18]....
        /*05e4*/ 	.word	0x00000670
        /*05e8*/ 	.word	0x000000ff
        /*05ec*/ 	.word	0x000388a8
        /*05f0*/ 	.short	0x0100
        /*05f2*/ 	.byte	0x08
	.zero		1


	//   ....[19]....
        /*05f4*/ 	.word	0x000007b0
        /*05f8*/ 	.word	0x000000ff
        /*05fc*/ 	.word	0x000388b0
        /*0600*/ 	.short	0x0100
        /*0602*/ 	.byte	0x08
	.zero		1


	//   ....[20]....
        /*0604*/ 	.word	0x000007c0
        /*0608*/ 	.word	0x000000ff
        /*060c*/ 	.word	0x000388c0
        /*0610*/ 	.short	0x0100
        /*0612*/ 	.byte	0x08
	.zero		1


	//   ....[21]....
        /*0614*/ 	.word	0x000007d0
        /*0618*/ 	.word	0x000000ff
        /*061c*/ 	.word	0x000388b8
        /*0620*/ 	.short	0x0100
        /*0622*/ 	.byte	0x08
	.zero		1


	//   ....[22]....
        /*0624*/ 	.word	0x000007e0
        /*0628*/ 	.word	0x000000ff
        /*062c*/ 	.word	0x000388c8
        /*0630*/ 	.short	0x0100
        /*0632*/ 	.byte	0x08
	.zero		1


	//   ....[23]....
        /*0634*/ 	.word	0x00001690
        /*0638*/ 	.word	0x000000ff
        /*063c*/ 	.word	0x00000000
        /*0640*/ 	.short	0x0101
        /*0642*/ 	.byte	0x07
	.zero		1


	//   ....[24]....
        /*0644*/ 	.word	0x00002150
        /*0648*/ 	.word	0x000000ff
        /*064c*/ 	.word	0x00000000
        /*0650*/ 	.short	0x0101
        /*0652*/ 	.byte	0x07
	.zero		1


	//   ....[25]....
        /*0654*/ 	.word	0x00003360
        /*0658*/ 	.word	0x00000002
        /*065c*/ 	.word	0x00038800
        /*0660*/ 	.short	0x010a
        /*0662*/ 	.byte	0x3f
	.zero		1


	//   ....[26]....
        /*0664*/ 	.word	0x00003510
        /*0668*/ 	.word	0x00000002
        /*066c*/ 	.word	0x00038830
        /*0670*/ 	.short	0x010a
        /*0672*/ 	.byte	0x3f
	.zero		1


	//   ....[27]....
        /*0674*/ 	.word	0x00003550
        /*0678*/ 	.word	0x00000002
        /*067c*/ 	.word	0x00038830
        /*0680*/ 	.short	0x010a
        /*0682*/ 	.byte	0x3f
	.zero		1


	//   ....[28]....
        /*0684*/ 	.word	0x00003960
        /*0688*/ 	.word	0x00000002
        /*068c*/ 	.word	0x00038810
        /*0690*/ 	.short	0x010a
        /*0692*/ 	.byte	0x3f
	.zero		1


	//   ....[29]....
        /*0694*/ 	.word	0x000039a0
        /*0698*/ 	.word	0x00000002
        /*069c*/ 	.word	0x00038850
        /*06a0*/ 	.short	0x010a
        /*06a2*/ 	.byte	0x3f
	.zero		1


	//   ....[30]....
        /*06a4*/ 	.word	0x00003a60
        /*06a8*/ 	.word	0x00000002
        /*06ac*/ 	.word	0x00038850
        /*06b0*/ 	.short	0x010a
        /*06b2*/ 	.byte	0x3f
	.zero		1


	//   ....[31]....
        /*06b4*/ 	.word	0x00005520
        /*06b8*/ 	.word	0x000000ff
        /*06bc*/ 	.word	0x00000000
        /*06c0*/ 	.short	0x0101
        /*06c2*/ 	.byte	0x07
	.zero		1


	//   ....[32]....
        /*06c4*/ 	.word	0x00006640
        /*06c8*/ 	.word	0x000000ff
        /*06cc*/ 	.word	0x00000000
        /*06d0*/ 	.short	0x0101
        /*06d2*/ 	.byte	0x07
	.zero		1


	//   ....[33]....
        /*06d4*/ 	.word	0x00006750
        /*06d8*/ 	.word	0x000000c4
        /*06dc*/ 	.word	0x00038830
        /*06e0*/ 	.short	0x010a
        /*06e2*/ 	.byte	0x3f
	.zero		1


	//   ....[34]....
        /*06e4*/ 	.word	0x000067a0
        /*06e8*/ 	.word	0x000000c4
        /*06ec*/ 	.word	0x00038830
        /*06f0*/ 	.short	0x010a
        /*06f2*/ 	.byte	0x3f
	.zero		1


	//   ....[35]....
        /*06f4*/ 	.word	0x00006ad0
        /*06f8*/ 	.word	0x000000c4
        /*06fc*/ 	.word	0x00038850
        /*0700*/ 	.short	0x010a
        /*0702*/ 	.byte	0x3f
	.zero		1


	//   ....[36]....
        /*0704*/ 	.word	0x00006b20
        /*0708*/ 	.word	0x000000c4
        /*070c*/ 	.word	0x00038850
        /*0710*/ 	.short	0x010a
        /*0712*/ 	.byte	0x3f
	.zero		1


	//   ....[37]....
        /*0714*/ 	.word	0x000081d0
        /*0718*/ 	.word	0x000000ff
        /*071c*/ 	.word	0x00000000
        /*0720*/ 	.short	0x0101
        /*0722*/ 	.byte	0x07
	.zero		1


	//   ....[38]....
        /*0724*/ 	.word	0x00009810
        /*0728*/ 	.word	0x000000ff
        /*072c*/ 	.word	0x00000000
        /*0730*/ 	.short	0x0101
        /*0732*/ 	.byte	0x07
	.zero		1


	//   ....[39]....
        /*0734*/ 	.word	0x0000a3a0
        /*0738*/ 	.word	0x000000ff
        /*073c*/ 	.word	0x00000000
        /*0740*/ 	.short	0x0101
        /*0742*/ 	.byte	0x04
	.zero		1


	//   ....[40]....
        /*0744*/ 	.word	0x0000dad0
        /*0748*/ 	.word	0x000000ff
        /*074c*/ 	.word	0x00038840
        /*0750*/ 	.short	0x010a
        /*0752*/ 	.byte	0x2a
	.zero		1


	//   ....[41]....
        /*0754*/ 	.word	0x0000df10
        /*0758*/ 	.word	0x000000ff
        /*075c*/ 	.word	0x00038830
        /*0760*/ 	.short	0x0107
        /*0762*/ 	.byte	0x2a
	.zero		1


	//   ....[42]....
        /*0764*/ 	.word	0x0000df80
        /*0768*/ 	.word	0x000000ff
        /*076c*/ 	.word	0x00038830
        /*0770*/ 	.short	0x0101
        /*0772*/ 	.byte	0x2a
	.zero		1


	//   ....[43]....
        /*0774*/ 	.word	0x0000e770
        /*0778*/ 	.word	0x000000ff
        /*077c*/ 	.word	0x00038800
        /*0780*/ 	.short	0x0107
        /*0782*/ 	.byte	0x2a
	.zero		1


	//   ....[44]....
        /*0784*/ 	.word	0x0000e7c0
        /*0788*/ 	.word	0x000000ff
        /*078c*/ 	.word	0x00038800
        /*0790*/ 	.short	0x0101
        /*0792*/ 	.byte	0x2a
	.zero		1


	//   ....[45]....
        /*0794*/ 	.word	0x0000f3c0
        /*0798*/ 	.word	0x000000ff
        /*079c*/ 	.word	0x00038810
        /*07a0*/ 	.short	0x0107
        /*07a2*/ 	.byte	0x2a
	.zero		1


	//   ....[46]....
        /*07a4*/ 	.word	0x0000f420
        /*07a8*/ 	.word	0x000000ff
        /*07ac*/ 	.word	0x00038810
        /*07b0*/ 	.short	0x0101
        /*07b2*/ 	.byte	0x2a
	.zero		1


	//   ....[47]....
        /*07b4*/ 	.word	0x0000f430
        /*07b8*/ 	.word	0x000000ff
        /*07bc*/ 	.word	0x00038820
        /*07c0*/ 	.short	0x010a
        /*07c2*/ 	.byte	0x2a
	.zero		1


	//   ....[48]....
        /*07c4*/ 	.word	0x0000f480
        /*07c8*/ 	.word	0x000000ff
        /*07cc*/ 	.word	0x00038860
        /*07d0*/ 	.short	0x010a
        /*07d2*/ 	.byte	0x2a
	.zero		1


	//   ....[49]....
        /*07d4*/ 	.word	0x0000fca0
        /*07d8*/ 	.word	0x000000ff
        /*07dc*/ 	.word	0x00038850
        /*07e0*/ 	.short	0x0107
        /*07e2*/ 	.byte	0x2a
	.zero		1


	//   ....[50]....
        /*07e4*/ 	.word	0x0000fd20
        /*07e8*/ 	.word	0x000000ff
        /*07ec*/ 	.word	0x00038850
        /*07f0*/ 	.short	0x0101
        /*07f2*/ 	.byte	0x2a
	.zero		1


	//   ....[51]....
        /*07f4*/ 	.word	0x000100a0
        /*07f8*/ 	.word	0x0000000a
        /*07fc*/ 	.word	0x00038840
        /*0800*/ 	.short	0x010a
        /*0802*/ 	.byte	0x3f
	.zero		1


	//   ....[52]....
        /*0804*/ 	.word	0x00010430
        /*0808*/ 	.word	0x0000000a
        /*080c*/ 	.word	0x00038830
        /*0810*/ 	.short	0x0107
        /*0812*/ 	.byte	0x3f
	.zero		1


	//   ....[53]....
        /*0814*/ 	.word	0x000104e0
        /*0818*/ 	.word	0x0000000a
        /*081c*/ 	.word	0x00038830
        /*0820*/ 	.short	0x0101
        /*0822*/ 	.byte	0x3f
	.zero		1


	//   ....[54]....
        /*0824*/ 	.word	0x00010510
        /*0828*/ 	.word	0x0000000a
        /*082c*/ 	.word	0x00038860
        /*0830*/ 	.short	0x010a
        /*0832*/ 	.byte	0x3f
	.zero		1


	//   ....[55]....
        /*0834*/ 	.word	0x00010b50
        /*0838*/ 	.word	0x0000000a
        /*083c*/ 	.word	0x00038850
        /*0840*/ 	.short	0x0107
        /*0842*/ 	.byte	0x3f
	.zero		1


	//   ....[56]....
        /*0844*/ 	.word	0x00010c20
        /*0848*/ 	.word	0x0000000a
        /*084c*/ 	.word	0x00038850
        /*0850*/ 	.short	0x0101
        /*0852*/ 	.byte	0x3f
	.zero		1


	//   ....[57]....
        /*0854*/ 	.word	0x00010d00
        /*0858*/ 	.word	0x00000005
        /*085c*/ 	.word	0x00038820
        /*0860*/ 	.short	0x010a
        /*0862*/ 	.byte	0x3f
	.zero		1


	//   ....[58]....
        /*0864*/ 	.word	0x00010e90
        /*0868*/ 	.word	0x00000003
        /*086c*/ 	.word	0x00038840
        /*0870*/ 	.short	0x010a
        /*0872*/ 	.byte	0x3f
	.zero		1


	//   ....[59]....
        /*0874*/ 	.word	0x00010f30
        /*0878*/ 	.word	0x00000005
        /*087c*/ 	.word	0x00038840
        /*0880*/ 	.short	0x010a
        /*0882*/ 	.byte	0x3f
	.zero		1


	//   ....[60]....
        /*0884*/ 	.word	0x00010f70
        /*0888*/ 	.word	0x00000003
        /*088c*/ 	.word	0x00038860
        /*0890*/ 	.short	0x010a
        /*0892*/ 	.byte	0x3f
	.zero		1


	//   ....[61]....
        /*0894*/ 	.word	0x00010fb0
        /*0898*/ 	.word	0x00000005
        /*089c*/ 	.word	0x00038860
        /*08a0*/ 	.short	0x010a
        /*08a2*/ 	.byte	0x3f
	.zero		1


	//   ....[62]....
        /*08a4*/ 	.word	0x00011010
        /*08a8*/ 	.word	0x00000002
        /*08ac*/ 	.word	0x00038800
        /*08b0*/ 	.short	0x010a
        /*08b2*/ 	.byte	0x3f
	.zero		1


	//   ....[63]....
        /*08b4*/ 	.word	0x00011060
        /*08b8*/ 	.word	0x00000002
        /*08bc*/ 	.word	0x00038830
        /*08c0*/ 	.short	0x010a
        /*08c2*/ 	.byte	0x3f
	.zero		1


	//   ....[64]....
        /*08c4*/ 	.word	0x000110b0
        /*08c8*/ 	.word	0x00000002
        /*08cc*/ 	.word	0x00038810
        /*08d0*/ 	.short	0x010a
        /*08d2*/ 	.byte	0x3f
	.zero		1


	//   ....[65]....
        /*08d4*/ 	.word	0x00011100
        /*08d8*/ 	.word	0x00000002
        /*08dc*/ 	.word	0x00038850
        /*08e0*/ 	.short	0x010a
        /*08e2*/ 	.byte	0x3f
	.zero		1


	//   ....[66]....
        /*08e4*/ 	.word	0x00011150
        /*08e8*/ 	.word	0x000000c4
        /*08ec*/ 	.word	0x00038830
        /*08f0*/ 	.short	0x010a
        /*08f2*/ 	.byte	0x3f
	.zero		1


	//   ....[67]....
        /*08f4*/ 	.word	0x000111a0
        /*08f8*/ 	.word	0x000000c4
        /*08fc*/ 	.word	0x00038850
        /*0900*/ 	.short	0x010a
        /*0902*/ 	.byte	0x3f
	.zero		1


	//   ....[68]....
        /*0904*/ 	.word	0x00011280
        /*0908*/ 	.word	0x00000003
        /*090c*/ 	.word	0x00038840
        /*0910*/ 	.short	0x010a
        /*0912*/ 	.byte	0x3f
	.zero		1


	//   ....[69]....
        /*0914*/ 	.word	0x000125e0
        /*0918*/ 	.word	0x00000003
        /*091c*/ 	.word	0x00038820
        /*0920*/ 	.short	0x010a
        /*0922*/ 	.byte	0x3f
	.zero		1


	//   ....[70]....
        /*0924*/ 	.word	0x00012640
        /*0928*/ 	.word	0x00000003
        /*092c*/ 	.word	0x00038860
        /*0930*/ 	.short	0x010a
        /*0932*/ 	.byte	0x3f
	.zero		1


	//   ....[71]....
        /*0934*/ 	.word	0x00012ed0
        /*0938*/ 	.word	0x0000000a
        /*093c*/ 	.word	0x00038840
        /*0940*/ 	.short	0x010a
        /*0942*/ 	.byte	0x3f
	.zero		1


	//   ....[72]....
        /*0944*/ 	.word	0x00013350
        /*0948*/ 	.word	0x0000000a
        /*094c*/ 	.word	0x00038860
        /*0950*/ 	.short	0x010a
        /*0952*/ 	.byte	0x3f
	.zero		1


	//   ....[73]....
        /*0954*/ 	.word	0x00013ab0
        /*0958*/ 	.word	0x00000005
        /*095c*/ 	.word	0x00038820
        /*0960*/ 	.short	0x010a
        /*0962*/ 	.byte	0x3f
	.zero		1


	//   ....[74]....
        /*0964*/ 	.word	0x00013c50
        /*0968*/ 	.word	0x00000003
        /*096c*/ 	.word	0x00038840
        /*0970*/ 	.short	0x010a
        /*0972*/ 	.byte	0x3f
	.zero		1


	//   ....[75]....
        /*0974*/ 	.word	0x00013ca0
        /*0978*/ 	.word	0x00000005
        /*097c*/ 	.word	0x00038840
        /*0980*/ 	.short	0x010a
        /*0982*/ 	.byte	0x3f
	.zero		1


	//   ....[76]....
        /*0984*/ 	.word	0x00013cf0
        /*0988*/ 	.word	0x00000003
        /*098c*/ 	.word	0x00038860
        /*0990*/ 	.short	0x010a
        /*0992*/ 	.byte	0x3f
	.zero		1


	//----- nvinfo : EIATTR_NUM_MBARRIERS
	.align		4
.L_176:
        /*0994*/ 	.byte	0x03, 0x38
        /*0996*/ 	.short	0x0017


	//----- nvinfo : EIATTR_EXIT_INSTR_OFFSETS
	.align		4
        /*0998*/ 	.byte	0x04, 0x1c
        /*099a*/ 	.short	(.L_178 - .L_177)


	//   ....[0]....
.L_177:
        /*099c*/ 	.word	0x00011000


	//----- nvinfo : EIATTR_MAX_THREADS
	.align		4
.L_178:
        /*09a0*/ 	.byte	0x04, 0x05
        /*09a2*/ 	.short	(.L_180 - .L_179)
.L_179:
        /*09a4*/ 	.word	0x00000180
        /*09a8*/ 	.word	0x00000001
        /*09ac*/ 	.word	0x00000001


	//----- nvinfo : EIATTR_CRS_STACK_SIZE
	.align		4
.L_180:
        /*09b0*/ 	.byte	0x04, 0x1e
        /*09b2*/ 	.short	(.L_182 - .L_181)
.L_181:
        /*09b4*/ 	.word	0x00000000


	//----- nvinfo : EIATTR_CBANK_PARAM_SIZE
	.align		4
.L_182:
        /*09b8*/ 	.byte	0x03, 0x19
        /*09ba*/ 	.short	0x0b70


	//----- nvinfo : EIATTR_PARAM_CBANK
	.align		4
        /*09bc*/ 	.byte	0x04, 0x0a
        /*09be*/ 	.short	(.L_184 - .L_183)
	.align		4
.L_183:
        /*09c0*/ 	.word	index@(.nv.constant0._ZN7cutlass13device_kernelIN5flash11enable_sm90INS1_16FlashAttnFwdSm90INS1_25CollectiveMainloopFwdSm90ILi2EN4cute5tupleIJNS5_1CILi1EEES8_S8_EEENS6_IJNS7_ILi64EEESA_SA_EEELi512ENS_6half_tEfNS_4arch4Sm90ELb0ELb0ELb1ELb0ELb1ELb0ELb1ELb0ELb0ELb1ELb1ELb0EEENS1_21CollectiveEpilogueFwdINS6_IJSA_NS7_ILi512EEESA_EEES9_SC_SE_Li256ELb0ELb1ELb1ELb0EEENS1_19SingleTileSchedulerILb0ELb1ELb1ELi64EEEEEEEEEvNT_6ParamsE)
        /*09c4*/ 	.short	0x0210
        /*09c6*/ 	.short	0x0b70


	//----- nvinfo : EIATTR_SW_WAR
	.align		4
.L_184:
        /*09c8*/ 	.byte	0x04, 0x36
        /*09ca*/ 	.short	(.L_186 - .L_185)
.L_185:
        /*09cc*/ 	.word	0x00000008
.L_186:


//--------------------- .nv.info._ZN7cutlass13device_kernelIN5flash11enable_sm90INS1_16FlashAttnFwdSm90INS1_25CollectiveMainloopFwdSm90ILi2EN4cute5tupleIJNS5_1CILi1EEES8_S8_EEENS6_IJNS7_ILi64EEESA_SA_EEELi512ENS_6half_tEfNS_4arch4Sm90ELb0ELb0ELb1ELb1ELb1ELb0ELb0ELb0ELb0ELb1ELb1ELb0EEENS1_21CollectiveEpilogueFwdINS6_IJSA_NS7_ILi512EEESA_EEES9_SC_SE_Li256ELb1ELb1ELb1ELb0EEENS1_36VarlenDynamicPersistentTileSchedulerILi64ELi64ELi256ELi128ELb1ELb1ELb1ELb0ELb1ELb1EEEEEEEEEvNT_6ParamsE --------------------------
	.section	.nv.info._ZN7cutlass13device_kernelIN5flash11enable_sm90INS1_16FlashAttnFwdSm90INS1_25CollectiveMainloopFwdSm90ILi2EN4cute5tupleIJNS5_1CILi1EEES8_S8_EEENS6_IJNS7_ILi64EEESA_SA_EEELi512ENS_6half_tEfNS_4arch4Sm90ELb0ELb0ELb1ELb1ELb1ELb0ELb0ELb0ELb0ELb1ELb1ELb0EEENS1_21CollectiveEpilogueFwdINS6_IJSA_NS7_ILi512EEESA_EEES9_SC_SE_Li256ELb1ELb1ELb1ELb0EEENS1_36VarlenDynamicPersistentTileSchedulerILi64ELi64ELi256ELi128ELb1ELb1ELb1ELb0ELb1ELb1EEEEEEEEEvNT_6ParamsE,"",@"SHT_CUDA_INFO"
	.sectionflags	@""
	.align	4


	//----- nvinfo : EIATTR_CUDA_API_VERSION
	.align		4
        /*0000*/ 	.byte	0x04, 0x37
        /*0002*/ 	.short	(.L_188 - .L_187)
.L_187:
        /*0004*/ 	.word	0x00000082


	//----- nvinfo : EIATTR_KPARAM_INFO
	.align		4
.L_188:
        /*0008*/ 	.byte	0x04, 0x17
        /*000a*/ 	.short	(.L_190 - .L_189)
.L_189:
        /*000c*/ 	.word	0x00000000
        /*0010*/ 	.short	0x0000
        /*0012*/ 	.short	0x0070
        /*0014*/ 	.byte	0x00, 0xf0, 0x01, 0x2a


	//----- nvinfo : EIATTR_SPARSE_MMA_MASK
	.align		4
.L_190:
        /*0018*/ 	.byte	0x03, 0x50
        /*001a*/ 	.short	0x0000


	//----- nvinfo : EIATTR_MAXREG_COUNT
	.align		4
        /*001c*/ 	.byte	0x03, 0x1b
        /*001e*/ 	.short	0x00a8


	//----- nvinfo : EIATTR_NUM_BARRIERS
	.align		4
        /*0020*/ 	.byte	0x02, 0x4c
        /*0022*/ 	.byte	0x10
	.zero		1


	//----- nvinfo : EIATTR_EXTERNS
	.align		4
        /*0024*/ 	.byte	0x04, 0x0f
        /*0026*/ 	.short	(.L_192 - .L_191)


	//   ....[0]....
	.align		4
.L_191:
        /*0028*/ 	.word	index@(__assertfail)


	//----- nvinfo : EIATTR_ANNOTATIONS
	.align		4
.L_192:
        /*002c*/ 	.byte	0x04, 0x55
        /*002e*/ 	.short	(.L_194 - .L_193)


	//   ....[0]....
.L_193:
        /*0030*/ 	.word	0x00000001
        /*0034*/ 	.byte	0x30, 0x0d, 0x00, 0x00, 0x01, 0x00, 0x00, 0x00, 0x00, 0x0e, 0x00, 0x00, 0x01, 0x00, 0x00, 0x00
        /* <DEDUP_REMOVED lines=18> */
        /*0164*/ 	.byte	0xd0, 0x34, 0x01, 0x00


	//----- nvinfo : EIATTR_MERCURY_ISA_VERSION
	.align		4
.L_194:
        /*0168*/ 	.byte	0x03, 0x5f
        /*016a*/ 	.short	0x0101


	//----- nvinfo : EIATTR_UNUSED_LOAD_BYTE_OFFSET
	.align		4
        /*016c*/ 	.byte	0x04, 0x44
        /*016e*/ 	.short	(.L_196 - .L_195)


	//   ....[0]....
.L_195:
        /*0170*/ 	.word	0x00000940
        /*0174*/ 	.word	0x0000fff0


	//   ....[1]....
        /*0178*/ 	.word	0x000080f0
        /*017c*/ 	.word	0x0000fff0


	//----- nvinfo : EIATTR_INT_WARP_WIDE_INSTR_OFFSETS
	.align		4
.L_196:
        /*0180*/ 	.byte	0x04, 0x31
        /*0182*/ 	.short	(.L_198 - .L_197)


	//   ....[0]....
.L_197:
        /*0184*/ 	.word	0x000000c0


	//   ....[1]....
        /*0188*/ 	.word	0x000000d0


	//   ....[2]....
        /*018c*/ 	.word	0x00000170


	//   ....[3]....
        /*0190*/ 	.word	0x0000e080


	//   ....[4]....
        /*0194*/ 	.word	0x0000e110


	//   ....[5]....
        /*0198*/ 	.word	0x00011500


	//   ....[6]....
        /*019c*/ 	.word	0x00011590


	//----- nvinfo : EIATTR_COOP_GROUP_MASK_REGIDS
	.align		4
.L_198:
        /*01a0*/ 	.byte	0x04, 0x29
        /*01a2*/ 	.short	(.L_200 - .L_199)


	//   ....[0]....
.L_199:
        /*01a4*/ 	.word	0xffffffff


	//   ....[1]....
        /*01a8*/ 	.word	0xffffffff


	//   ....[2]....
        /*01ac*/ 	.word	0xffffffff


	//   ....[3]....
        /*01b0*/ 	.word	0xffffffff


	//   ....[4]....
        /*01b4*/ 	.word	0xffffffff


	//   ....[5]....
        /*01b8*/ 	.word	0xffffffff


	//   ....[6]....
        /*01bc*/ 	.word	0xffffffff


	//   ....[7]....
        /*01c0*/ 	.word	0xffffffff


	//   ....[8]....
        /*01c4*/ 	.word	0xffffffff


	//   ....[9]....
        /*01c8*/ 	.word	0xffffffff


	//   ....[10]....
        /*01cc*/ 	.word	0xffffffff


	//   ....[11]....
        /*01d0*/ 	.word	0xffffffff


	//   ....[12]....
        /*01d4*/ 	.word	0xffffffff


	//   ....[13]....
        /*01d8*/ 	.word	0xffffffff


	//   ....[14]....
        /*01dc*/ 	.word	0xffffffff


	//   ....[15]....
        /*01e0*/ 	.word	0xffffffff


	//   ....[16]....
        /*01e4*/ 	.word	0xffffffff


	//   ....[17]....
        /*01e8*/ 	.word	0xffffffff


	//   ....[18]....
        /*01ec*/ 	.word	0xffffffff


	//   ....[19]....
        /*01f0*/ 	.word	0xffffffff


	//   ....[20]....
        /*01f4*/ 	.word	0xffffffff


	//   ....[21]....
        /*01f8*/ 	.word	0xffffffff


	//   ....[22]....
        /*01fc*/ 	.word	0xffffffff


	//   ....[23]....
        /*0200*/ 	.word	0xffffffff


	//   ....[24]....
        /*0204*/ 	.word	0xffffffff


	//   ....[25]....
        /*0208*/ 	.word	0xffffffff


	//   ....[26]....
        /*020c*/ 	.word	0xffffffff


	//   ....[27]....
        /*0210*/ 	.word	0xffffffff


	//   ....[28]....
        /*0214*/ 	.word	0xffffffff


	//   ....[29]....
        /*0218*/ 	.word	0xffffffff


	//   ....[30]....
        /*021c*/ 	.word	0xffffffff


	//   ....[31]....
        /*0220*/ 	.word	0xffffffff


	//   ....[32]....
        /*0224*/ 	.word	0xffffffff


	//   ....[33]....
        /*0228*/ 	.word	0xffffffff


	//   ....[34]....
        /*022c*/ 	.word	0xffffffff


	//   ....[35]....
        /*0230*/ 	.word	0xffffffff


	//   ....[36]....
        /*0234*/ 	.word	0xffffffff


	//   ....[37]....
        /*0238*/ 	.word	0xffffffff


	//   ....[38]....
        /*023c*/ 	.word	0xffffffff


	//   ....[39]....
        /*0240*/ 	.word	0xffffffff


	//   ....[40]....
        /*0244*/ 	.word	0xffffffff


	//   ....[41]....
        /*0248*/ 	.word	0xffffffff


	//   ....[42]....
        /*024c*/ 	.word	0xffffffff


	//   ....[43]....
        /*0250*/ 	.word	0xffffffff


	//   ....[44]....
        /*0254*/ 	.word	0xffffffff


	//   ....[45]....
        /*0258*/ 	.word	0xffffffff


	//   ....[46]....
        /*025c*/ 	.word	0xffffffff


	//   ....[47]....
        /*0260*/ 	.word	0xffffffff


	//   ....[48]....
        /*0264*/ 	.word	0xffffffff


	//   ....[49]....
        /*0268*/ 	.word	0xffffffff


	//   ....[50]....
        /*026c*/ 	.word	0xffffffff


	//   ....[51]....
        /*0270*/ 	.word	0xffffffff


	//   ....[52]....
        /*0274*/ 	.word	0xffffffff


	//   ....[53]....
        /*0278*/ 	.word	0xffffffff


	//   ....[54]....
        /*027c*/ 	.word	0xffffffff


	//   ....[55]....
        /*0280*/ 	.word	0xffffffff


	//   ....[56]....
        /*0284*/ 	.word	0xffffffff


	//   ....[57]....
        /*0288*/ 	.word	0xffffffff


	//   ....[58]....
        /*028c*/ 	.word	0xffffffff


	//   ....[59]....
        /*0290*/ 	.word	0xffffffff


	//   ....[60]....
        /*0294*/ 	.word	0xffffffff


	//   ....[61]....
        /*0298*/ 	.word	0xffffffff


	//   ....[62]....
        /*029c*/ 	.word	0xffffffff


	//   ....[63]....
        /*02a0*/ 	.word	0xffffffff


	//   ....[64]....
        /*02a4*/ 	.word	0xffffffff


	//   ....[65]....
        /*02a8*/ 	.word	0xffffffff


	//   ....[66]....
        /*02ac*/ 	.word	0xffffffff


	//   ....[67]....
        /*02b0*/ 	.word	0xffffffff


	//   ....[68]....
        /*02b4*/ 	.word	0xffffffff


	//   ....[69]....
        /*02b8*/ 	.word	0xffffffff


	//   ....[70]....
        /*02bc*/ 	.word	0xffffffff


	//   ....[71]....
        /*02c0*/ 	.word	0xffffffff


	//   ....[72]....
        /*02c4*/ 	.word	0xffffffff


	//   ....[73]....
        /*02c8*/ 	.word	0xffffffff


	//   ....[74]....
        /*02cc*/ 	.word	0xffffffff


	//   ....[75]....
        /*02d0*/ 	.word	0xffffffff


	//   ....[76]....
        /*02d4*/ 	.word	0xffffffff


	//   ....[77]....
        /*02d8*/ 	.word	0xffffffff


	//   ....[78]....
        /*02dc*/ 	.word	0xffffffff


	//   ....[79]....
        /*02e0*/ 	.word	0xffffffff


	//   ....[80]....
        /*02e4*/ 	.word	0xffffffff


	//   ....[81]....
        /*02e8*/ 	.word	0xffffffff


	//   ....[82]....
        /*02ec*/ 	.word	0xffffffff


	//   ....[83]....
        /*02f0*/ 	.word	0xffffffff


	//   ....[84]....
        /*02f4*/ 	.word	0xffffffff


	//   ....[85]....
        /*02f8*/ 	.word	0xffffffff


	//   ....[86]....
        /*02fc*/ 	.word	0xffffffff


	//   ....[87]....
        /*0300*/ 	.word	0xffffffff


	//   ....[88]....
        /*0304*/ 	.word	0xffffffff


	//   ....[89]....
        /*0308*/ 	.word	0xffffffff


	//   ....[90]....
        /*030c*/ 	.word	0xffffffff


	//   ....[91]....
        /*0310*/ 	.word	0xffffffff


	//   ....[92]....
        /*0314*/ 	.word	0xffffffff


	//   ....[93]....
        /*0318*/ 	.word	0xffffffff


	//   ....[94]....
        /*031c*/ 	.word	0xffffffff


	//   ....[95]....
        /*0320*/ 	.word	0xffffffff


	//   ....[96]....
        /*0324*/ 	.word	0xffffffff


	//   ....[97]....
        /*0328*/ 	.word	0xffffffff


	//   ....[98]....
        /*032c*/ 	.word	0xffffffff


	//   ....[99]....
        /*0330*/ 	.word	0xffffffff


	//   ....[100]....
        /*0334*/ 	.word	0xffffffff


	//   ....[101]....
        /*0338*/ 	.word	0xffffffff


	//   ....[102]....
        /*033c*/ 	.word	0xffffffff


	//   ....[103]....
        /*0340*/ 	.word	0xffffffff


	//   ....[104]....
        /*0344*/ 	.word	0xffffffff


	//   ....[105]....
        /*0348*/ 	.word	0xffffffff


	//   ....[106]....
        /*034c*/ 	.word	0xffffffff


	//   ....[107]....
        /*0350*/ 	.word	0xffffffff


	//   ....[108]....
        /*0354*/ 	.word	0xffffffff


	//   ....[109]....
        /*0358*/ 	.word	0xffffffff


	//   ....[110]....
        /*035c*/ 	.word	0xffffffff


	//   ....[111]....
        /*0360*/ 	.word	0xffffffff


	//   ....[112]....
        /*0364*/ 	.word	0xffffffff


	//   ....[113]....
        /*0368*/ 	.word	0xffffffff


	//   ....[114]....
        /*036c*/ 	.word	0xffffffff


	//   ....[115]....
        /*0370*/ 	.word	0x0500000f


	//   ....[116]....
        /*0374*/ 	.word	0x0500000f


	//   ....[117]....
        /*0378*/ 	.word	0x0500000f


	//   ....[118]....
        /*037c*/ 	.word	0x0500000f


	//   ....[119]....
        /*0380*/ 	.word	0x0500000f


	//   ....[120]....
        /*0384*/ 	.word	0x0500000f


	//   ....[121]....
        /*0388*/ 	.word	0x0500000f


	//   ....[122]....
        /*038c*/ 	.word	0x0500000f


	//   ....[123]....
        /*0390*/ 	.word	0x0500000f


	//   ....[124]....
        /*0394*/ 	.word	0x0500000f


	//   ....[125]....
        /*0398*/ 	.word	0x0500000f


	//   ....[126]....
        /*039c*/ 	.word	0x0500000f


	//   ....[127]....
        /*03a0*/ 	.word	0x0500000f


	//   ....[128]....
        /*03a4*/ 	.word	0x0500000f


	//   ....[129]....
        /*03a8*/ 	.word	0x0500000f


	//   ....[130]....
        /*03ac*/ 	.word	0x0500000f


	//   ....[131]....
        /*03b0*/ 	.word	0x0500000f


	//   ....[132]....
        /*03b4*/ 	.word	0x0500000f


	//   ....[133]....
        /*03b8*/ 	.word	0x0500000f


	//   ....[134]....
        /*03bc*/ 	.word	0x0500000f


	//   ....[135]....
        /*03c0*/ 	.word	0x0500000f


	//   ....[136]....
        /*03c4*/ 	.word	0x0500000f


	//   ....[137]....
        /*03c8*/ 	.word	0x0500000f


	//   ....[138]....
        /*03cc*/ 	.word	0x0500000f


	//   ....[139]....
        /*03d0*/ 	.word	0x0500000f


	//   ....[140]....
        /*03d4*/ 	.word	0x0500000f


	//   ....[141]....
        /*03d8*/ 	.word	0x0500000f


	//   ....[142]....
        /*03dc*/ 	.word	0x0500000f


	//   ....[143]....
        /*03e0*/ 	.word	0x0500000f


	//   ....[144]....
        /*03e4*/ 	.word	0x0500000f


	//   ....[145]....
        /*03e8*/ 	.word	0x0500000f


	//   ....[146]....
        /*03ec*/ 	.word	0x0500000f


	//   ....[147]....
        /*03f0*/ 	.word	0x0500000f


	//   ....[148]....
        /*03f4*/ 	.word	0x0500000f


	//   ....[149]....
        /*03f8*/ 	.word	0x0500000f


	//   ....[150]....
        /*03fc*/ 	.word	0x0500000f


	//   ....[151]....
        /*0400*/ 	.word	0x0500000f


	//   ....[152]....
        /*0404*/ 	.word	0x0500000f


	//   ....[153]....
        /*0408*/ 	.word	0x0500000f


	//   ....[154]....
        /*040c*/ 	.word	0x0500000f


	//   ....[155]....
        /*0410*/ 	.word	0x0500000f


	//   ....[156]....
        /*0414*/ 	.word	0x0500000f


	//   ....[157]....
        /*0418*/ 	.word	0x0500000f


	//   ....[158]....
        /*041c*/ 	.word	0x0500000f


	//   ....[159]....
        /*0420*/ 	.word	0x0500000f


	//   ....[160]....
        /*0424*/ 	.word	0x0500000f


	//   ....[161]....
        /*0428*/ 	.word	0x0500000f


	//   ....[162]....
        /*042c*/ 	.word	0x0500000f


	//   ....[163]....
        /*0430*/ 	.word	0x0500000f


	//   ....[164]....
        /*0434*/ 	.word	0x0500000f


	//   ....[165]....
        /*0438*/ 	.word	0x0500000f


	//   ....[166]....
        /*043c*/ 	.word	0x0500000f


	//   ....[167]....
        /*0440*/ 	.word	0x0500000f


	//   ....[168]....
        /*0444*/ 	.word	0x0500000f


	//   ....[169]....
        /*0448*/ 	.word	0x0500000f


	//   ....[170]....
        /*044c*/ 	.word	0x0500000f


	//   ....[171]....
        /*0450*/ 	.word	0x0500000f


	//   ....[172]....
        /*0454*/ 	.word	0x0500000f


	//   ....[173]....
        /*0458*/ 	.word	0x0500000f


	//   ....[174]....
        /*045c*/ 	.word	0x0500000f


	//----- nvinfo : EIATTR_COOP_GROUP_INSTR_OFFSETS
	.align		4
.L_200:
        /*0460*/ 	.byte	0x04, 0x28
        /*0462*/ 	.short	(.L_202 - .L_201)


	//   ....[0]....
.L_201:
        /*0464*/ 	.word	0x00000070


	//   ....[1]....
        /*0468*/ 	.word	0x000000b0


	//   ....[2]....
        /*046c*/ 	.word	0x00000290


	//   ....[3]....
        /*0470*/ 	.word	0x000003f0


	//   ....[4]....
        /*0474*/ 	.word	0x00000510


	//   ....[5]....
        /*0478*/ 	.word	0x00000670


	//   ....[6]....
        /*047c*/ 	.word	0x00001e00


	//   ....[7]....
        /*0480*/ 	.word	0x00003e10


	//   ....[8]....
        /*0484*/ 	.word	0x00004c00


	//   ....[9]....
        /*0488*/ 	.word	0x00004c90


	//   ....[10]....
        /*048c*/ 	.word	0x00004ed0


	//   ....[11]....
        /*0490*/ 	.word	0x00004f90


	//   ....[12]....
        /*0494*/ 	.word	0x000057f0


	//   ....[13]....
        /*0498*/ 	.word	0x00005fc0


	//   ....[14]....
        /*049c*/ 	.word	0x00006030


	//   ....[15]....
        /*04a0*/ 	.word	0x00006890


	//   ....[16]....
        /*04a4*/ 	.word	0x000068f0


	//   ....[17]....
        /*04a8*/ 	.word	0x00007540


	//   ....[18]....
        /*04ac*/ 	.word	0x00007600


	//   ....[19]....
        /*04b0*/ 	.word	0x00007670


	//   ....[20]....
        /*04b4*/ 	.word	0x00007690


	//   ....[21]....
        /*04b8*/ 	.word	0x000076d0


	//   ....[22]....
        /*04bc*/ 	.word	0x00008ec0


	//   ....[23]....
        /*04c0*/ 	.word	0x000092d0


	//   ....[24]....
        /*04c4*/ 	.word	0x000092f0


	//   ....[25]....
        /*04c8*/ 	.word	0x00009320


	//   ....[26]....
        /*04cc*/ 	.word	0x00009330


	//   ....[27]....
        /*04d0*/ 	.word	0x00009fc0


	//   ....[28]....
        /*04d4*/ 	.word	0x00009fe0


	//   ....[29]....
        /*04d8*/ 	.word	0x0000a290


	//   ....[30]....
        /*04dc*/ 	.word	0x0000a2b0


	//   ....[31]....
        /*04e0*/ 	.word	0x0000aa20


	//   ....[32]....
        /*04e4*/ 	.word	0x0000aa30


	//   ....[33]....
        /*04e8*/ 	.word	0x0000b280


	//   ....[34]....
        /*04ec*/ 	.word	0x0000b2a0


	//   ....[35]....
        /*04f0*/ 	.word	0x0000c6a0


	//   ....[36]....
        /*04f4*/ 	.word	0x0000c6d0


	//   ....[37]....
        /*04f8*/ 	.word	0x0000c900


	//   ....[38]....
        /*04fc*/ 	.word	0x0000c920


	//   ....[39]....
        /*0500*/ 	.word	0x0000cbe0


	//   ....[40]....
        /*0504*/ 	.word	0x0000cdd0


	//   ....[41]....
        /*0508*/ 	.word	0x0000ce00


	//   ....[42]....
        /*050c*/ 	.word	0x0000ce30


	//   ....[43]....
        /*0510*/ 	.word	0x0000ce60


	//   ....[44]....
        /*0514*/ 	.word	0x0000ce90


	//   ....[45]....
        /*0518*/ 	.word	0x0000cec0


	//   ....[46]....
        /*051c*/ 	.word	0x0000d030


	//   ....[47]....
        /*0520*/ 	.word	0x0000d060


	//   ....[48]....
        /*0524*/ 	.word	0x0000d090


	//   ....[49]....
        /*0528*/ 	.word	0x0000d0c0


	//   ....[50]....
        /*052c*/ 	.word	0x0000d0f0


	//   ....[51]....
        /*0530*/ 	.word	0x0000d120


	//   ....[52]....
        /*0534*/ 	.word	0x0000d1b0


	//   ....[53]....
        /*0538*/ 	.word	0x0000d1e0


	//   ....[54]....
        /*053c*/ 	.word	0x0000d1f0


	//   ....[55]....
        /*0540*/ 	.word	0x0000d280


	//   ....[56]....
        /*0544*/ 	.word	0x0000ee20


	//   ....[57]....
        /*0548*/ 	.word	0x0000ee40


	//   ....[58]....
        /*054c*/ 	.word	0x0000eed0


	//   ....[59]....
        /*0550*/ 	.word	0x0000eef0


	//   ....[60]....
        /*0554*/ 	.word	0x0000ef70


	//   ....[61]....
        /*0558*/ 	.word	0x0000ef90


	//   ....[62]....
        /*055c*/ 	.word	0x0000efa0


	//   ....[63]....
        /*0560*/ 	.word	0x0000efb0


	//   ....[64]....
        /*0564*/ 	.word	0x0000f700


	//   ....[65]....
        /*0568*/ 	.word	0x0000f730


	//   ....[66]....
        /*056c*/ 	.word	0x0000f7d0


	//   ....[67]....
        /*0570*/ 	.word	0x0000f7f0


	//   ....[68]....
        /*0574*/ 	.word	0x0000f870


	//   ....[69]....
        /*0578*/ 	.word	0x0000f890


	//   ....[70]....
        /*057c*/ 	.word	0x0000f8a0


	//   ....[71]....
        /*0580*/ 	.word	0x0000f8b0


	//   ....[72]....
        /*0584*/ 	.word	0x0000fd30


	//   ....[73]....
        /*0588*/ 	.word	0x0000fdf0


	//   ....[74]....
        /*058c*/ 	.word	0x0000ff40


	//   ....[75]....
        /*0590*/ 	.word	0x0000ff80


	//   ....[76]....
        /*0594*/ 	.word	0x0000ff90


	//   ....[77]....
        /*0598*/ 	.word	0x0000ffa0


	//   ....[78]....
        /*059c*/ 	.word	0x000100f0


	//   ....[79]....
        /*05a0*/ 	.word	0x00010240


	//   ....[80]....
        /*05a4*/ 	.word	0x00010a30


	//   ....[81]....
        /*05a8*/ 	.word	0x00010a50


	//   ....[82]....
        /*05ac*/ 	.word	0x00010aa0


	//   ....[83]....
        /*05b0*/ 	.word	0x00010ab0


	//   ....[84]....
        /*05b4*/ 	.word	0x00010af0


	//   ....[85]....
        /*05b8*/ 	.word	0x00010b00


	//   ....[86]....
        /*05bc*/ 	.word	0x00010b10


	//   ....[87]....
        /*05c0*/ 	.word	0x00010b50


	//   ....[88]....
        /*05c4*/ 	.word	0x00010e50


	//   ....[89]....
        /*05c8*/ 	.word	0x00010e90


	//   ....[90]....
        /*05cc*/ 	.word	0x00010eb0


	//   ....[91]....
        /*05d0*/ 	.word	0x00010ed0


	//   ....[92]....
        /*05d4*/ 	.word	0x00010f00


	//   ....[93]....
        /*05d8*/ 	.word	0x00010f20


	//   ....[94]....
        /*05dc*/ 	.word	0x00011020


	//   ....[95]....
        /*05e0*/ 	.word	0x00011170


	//   ....[96]....
        /*05e4*/ 	.word	0x000117b0


	//   ....[97]....
        /*05e8*/ 	.word	0x000117e0


	//   ....[98]....
        /*05ec*/ 	.word	0x00011840


	//   ....[99]....
        /*05f0*/ 	.word	0x00011870


	//   ....[100]....
        /*05f4*/ 	.word	0x000118a0


	//   ....[101]....
        /*05f8*/ 	.word	0x000118d0


	//   ....[102]....
        /*05fc*/ 	.word	0x00011900


	//   ....[103]....
        /*0600*/ 	.word	0x00011930


	//   ....[104]....
        /*0604*/ 	.word	0x00011ad0


	//   ....[105]....
        /*0608*/ 	.word	0x00011b00


	//   ....[106]....
        /*060c*/ 	.word	0x00011b30


	//   ....[107]....
        /*0610*/ 	.word	0x00011b60


	//   ....[108]....
        /*0614*/ 	.word	0x00011b90


	//   ....[109]....
        /*0618*/ 	.word	0x00011bc0


	//   ....[110]....
        /*061c*/ 	.word	0x00011c80


	//   ....[111]....
        /*0620*/ 	.word	0x00011ca0


	//   ....[112]....
        /*0624*/ 	.word	0x00011cb0


	//   ....[113]....
        /*0628*/ 	.word	0x00011d10


	//   ....[114]....
        /*062c*/ 	.word	0x00012330


	//   ....[115]....
        /*0630*/ 	.word	0x000128c0


	//   ....[116]....
        /*0634*/ 	.word	0x000129b0


	//   ....[117]....
        /*0638*/ 	.word	0x00012a50


	//   ....[118]....
        /*063c*/ 	.word	0x00012ab0


	//   ....[119]....
        /*0640*/ 	.word	0x00012ba0


	//   ....[120]....
        /*0644*/ 	.word	0x00012c10


	//   ....[121]....
        /*0648*/ 	.word	0x00012d00


	//   ....[122]....
        /*064c*/ 	.word	0x00012d70


	//   ....[123]....
        /*0650*/ 	.word	0x00012e10


	//   ....[124]....
        /*0654*/ 	.word	0x00012f00


	//   ....[125]....
        /*0658*/ 	.word	0x00012f70


	//   ....[126]....
        /*065c*/ 	.word	0x00012fd0


	//   ....[127]....
        /*0660*/ 	.word	0x000130c0


	//   ....[128]....
        /*0664*/ 	.word	0x00013120


	//   ....[129]....
        /*0668*/ 	.word	0x00013220


	//   ....[130]....
        /*066c*/ 	.word	0x00013280


	//   ....[131]....
        /*0670*/ 	.word	0x00013320


	//   ....[132]....
        /*0674*/ 	.word	0x000134a0


	//   ....[133]....
        /*0678*/ 	.word	0x000135a0


	//   ....[134]....
        /*067c*/ 	.word	0x00013820


	//   ....[135]....
        /*0680*/ 	.word	0x00013870


	//   ....[136]....
        /*0684*/ 	.word	0x00013a40


	//   ....[137]....
        /*0688*/ 	.word	0x00013a90


	//   ....[138]....
        /*068c*/ 	.word	0x00013c60


	//   ....[139]....
        /*0690*/ 	.word	0x00013cb0


	//   ....[140]....
        /*0694*/ 	.word	0x00013da0


	//   ....[141]....
        /*0698*/ 	.word	0x00013e40


	//   ....[142]....
        /*069c*/ 	.word	0x00013ea0


	//   ....[143]....
        /*06a0*/ 	.word	0x00013f50


	//   ....[144]....
        /*06a4*/ 	.word	0x00013fb0


	//   ....[145]....
        /*06a8*/ 	.word	0x00014060


	//   ....[146]....
        /*06ac*/ 	.word	0x000140c0


	//   ....[147]....
        /*06b0*/ 	.word	0x00014170


	//   ....[148]....
        /*06b4*/ 	.word	0x00014260


	//   ....[149]....
        /*06b8*/ 	.word	0x00014340


	//   ....[150]....
        /*06bc*/ 	.word	0x00014450


	//   ....[151]....
        /*06c0*/ 	.word	0x00014550


	//   ....[152]....
        /*06c4*/ 	.word	0x00014680


	//   ....[153]....
        /*06c8*/ 	.word	0x00014760


	//   ....[154]....
        /*06cc*/ 	.word	0x00014860


	//   ....[155]....
        /*06d0*/ 	.word	0x00014940


	//   ....[156]....
        /*06d4*/ 	.word	0x000149d0


	//   ....[157]....
        /*06d8*/ 	.word	0x00014a70


	//   ....[158]....
        /*06dc*/ 	.word	0x00014bf0


	//   ....[159]....
        /*06e0*/ 	.word	0x00014c60


	//   ....[160]....
        /*06e4*/ 	.word	0x00014cd0


	//   ....[161]....
        /*06e8*/ 	.word	0x00014d40


	//   ....[162]....
        /*06ec*/ 	.word	0x00014db0


	//   ....[163]....
        /*06f0*/ 	.word	0x00014e30


	//   ....[164]....
        /*06f4*/ 	.word	0x00014eb0


	//   ....[165]....
        /*06f8*/ 	.word	0x00014f40


	//   ....[166]....
        /*06fc*/ 	.word	0x00014fb0


	//   ....[167]....
        /*0700*/ 	.word	0x00015020


	//   ....[168]....
        /*0704*/ 	.word	0x00015090


	//   ....[169]....
        /*0708*/ 	.word	0x00015110


	//   ....[170]....
        /*070c*/ 	.word	0x00015180


	//   ....[171]....
        /*0710*/ 	.word	0x00015220


	//   ....[172]....
        /*0714*/ 	.word	0x00015270


	//   ....[173]....
        /*0718*/ 	.word	0x00015300


	//   ....[174]....
        /*071c*/ 	.word	0x00015430


	//----- nvinfo : EIATTR_REG_RECONFIG
	.align		4
.L_202:
        /*0720*/ 	.byte	0x01, 0x54
	.zero		2


	//----- nvinfo : EIATTR_SYSCALL_OFFSETS
	.align		4
        /*0724*/ 	.byte	0x04, 0x46
        /*0726*/ 	.short	(.L_204 - .L_203)


	//   ....[0]....
.L_203:
        /*0728*/ 	.word	0x00003fd0


	//   ....[1]....
        /*072c*/ 	.word	0x0000e270


	//   ....[2]....
        /*0730*/ 	.word	0x0000e3c0


	//   ....[3]....
        /*0734*/ 	.word	0x0000e4b0


	//   ....[4]....
        /*0738*/ 	.word	0x0000f3d0


	//----- nvinfo : EIATTR_MBARRIER_INSTR_OFFSETS
	.align		4
.L_204:
        /*073c*/ 	.byte	0x04, 0x39
        /*073e*/ 	.short	(.L_206 - .L_205)


	//   ....[0]....
.L_205:
        /*0740*/ 	.word	0x00000180
        /*0744*/ 	.word	0x000000ff
        /*0748*/ 	.word	0x00028c00
        /*074c*/ 	.short	0x0100
        /*074e*/ 	.byte	0x08
	.zero		1


	//   ....[1]....
        /*0750*/ 	.word	0x00000190
        /*0754*/ 	.word	0x000000ff
        /*0758*/ 	.word	0x00028c20
        /*075c*/ 	.short	0x0100
        /*075e*/ 	.byte	0x08
	.zero		1


	//   ....[2]....
        /*0760*/ 	.word	0x00000240
        /*0764*/ 	.word	0x000000ff
        /*0768*/ 	.word	0x00028c30
        /*076c*/ 	.short	0x0100
        /*076e*/ 	.byte	0x06
	.zero		1


	//   ....[3]....
        /*0770*/ 	.word	0x00000250
        /*0774*/ 	.word	0x000000ff
        /*0778*/ 	.word	0x00028c40
        /*077c*/ 	.short	0x0100
        /*077e*/ 	.byte	0x06
	.zero		1


	//   ....[4]....
        /*0780*/ 	.word	0x00000260
        /*0784*/ 	.word	0x000000ff
        /*0788*/ 	.word	0x00028c38
        /*078c*/ 	.short	0x0100
        /*078e*/ 	.byte	0x06
	.zero		1


	//   ....[5]....
        /*0790*/ 	.word	0x00000270
        /*0794*/ 	.word	0x000000ff
        /*0798*/ 	.word	0x00028c48
        /*079c*/ 	.short	0x0100
        /*079e*/ 	.byte	0x06
	.zero		1


	//   ....[6]....
        /*07a0*/ 	.word	0x000003a0
        /*07a4*/ 	.word	0x000000ff
        /*07a8*/ 	.word	0x00028c50
        /*07ac*/ 	.short	0x0100
        /*07ae*/ 	.byte	0x08
	.zero		1


	//   ....[7]....
        /*07b0*/ 	.word	0x000003b0
        /*07b4*/ 	.word	0x000000ff
        /*07b8*/ 	.word	0x00028c60
        /*07bc*/ 	.short	0x0100
        /*07be*/ 	.byte	0x08
	.zero		1


	//   ....[8]....
        /*07c0*/ 	.word	0x000003c0
        /*07c4*/ 	.word	0x000000ff
        /*07c8*/ 	.word	0x00028c58
        /*07cc*/ 	.short	0x0100
        /*07ce*/ 	.byte	0x08
	.zero		1


	//   ....[9]....
        /*07d0*/ 	.word	0x000003d0
        /*07d4*/ 	.word	0x000000ff
        /*07d8*/ 	.word	0x00028c68
        /*07dc*/ 	.short	0x0100
        /*07de*/ 	.byte	0x08
	.zero		1


	//   ....[10]....
        /*07e0*/ 	.word	0x000004c0
        /*07e4*/ 	.word	0x000000ff
        /*07e8*/ 	.word	0x00028c70
        /*07ec*/ 	.short	0x0100
        /*07ee*/ 	.byte	0x06
	.zero		1


	//   ....[11]....
        /*07f0*/ 	.word	0x000004d0
        /*07f4*/ 	.word	0x000000ff
        /*07f8*/ 	.word	0x00028c80
        /*07fc*/ 	.short	0x0100
        /*07fe*/ 	.byte	0x06
	.zero		1


	//   ....[12]....
        /*0800*/ 	.word	0x000004e0
        /*0804*/ 	.word	0x000000ff
        /*0808*/ 	.word	0x00028c78
        /*080c*/ 	.short	0x0100
        /*080e*/ 	.byte	0x06
	.zero		1


	//   ....[13]....
        /*0810*/ 	.word	0x000004f0
        /*0814*/ 	.word	0x000000ff
        /*0818*/ 	.word	0x00028c88
        /*081c*/ 	.short	0x0100
        /*081e*/ 	.byte	0x06
	.zero		1


	//   ....[14]....
        /*0820*/ 	.word	0x00000620
        /*0824*/ 	.word	0x000000ff
        /*0828*/ 	.word	0x00028c90
        /*082c*/ 	.short	0x0100
        /*082e*/ 	.byte	0x08
	.zero		1


	//   ....[15]....
        /*0830*/ 	.word	0x00000630
        /*0834*/ 	.word	0x000000ff
        /*0838*/ 	.word	0x00028ca0
        /*083c*/ 	.short	0x0100
        /*083e*/ 	.byte	0x08
	.zero		1


	//   ....[16]....
        /*0840*/ 	.word	0x00000640
        /*0844*/ 	.word	0x000000ff
        /*0848*/ 	.word	0x00028c98
        /*084c*/ 	.short	0x0100
        /*084e*/ 	.byte	0x08
	.zero		1


	//   ....[17]....
        /*0850*/ 	.word	0x00000650
        /*0854*/ 	.word	0x000000ff
        /*0858*/ 	.word	0x00028ca8
        /*085c*/ 	.short	0x0100
        /*085e*/ 	.byte	0x08
	.zero		1


	//   ....[18]....
        /*0860*/ 	.word	0x00000790
        /*0864*/ 	.word	0x000000ff
        /*0868*/ 	.word	0x00028cb0
        /*086c*/ 	.short	0x0100
        /*086e*/ 	.byte	0x08
	.zero		1


	//   ....[19]....
        /*0870*/ 	.word	0x000007a0
        /*0874*/ 	.word	0x000000ff
        /*0878*/ 	.word	0x00028cc0
        /*087c*/ 	.short	0x0100
        /*087e*/ 	.byte	0x08
	.zero		1


	//   ....[20]....
        /*0880*/ 	.word	0x000007b0
        /*0884*/ 	.word	0x000000ff
        /*0888*/ 	.word	0x00028cb8
        /*088c*/ 	.short	0x0100
        /*088e*/ 	.byte	0x08
	.zero		1


	//   ....[21]....
        /*0890*/ 	.word	0x000007c0
        /*0894*/ 	.word	0x000000ff
        /*0898*/ 	.word	0x00028cc8
        /*089c*/ 	.short	0x0100
        /*089e*/ 	.byte	0x08
	.zero		1


	//   ....[22]....
        /*08a0*/ 	.word	0x00001f40
        /*08a4*/ 	.word	0x000000ff
        /*08a8*/ 	.word	0x00028c50
        /*08ac*/ 	.short	0x010a
        /*08ae*/ 	.byte	0x11
	.zero		1


	//   ....[23]....
        /*08b0*/ 	.word	0x00002200
        /*08b4*/ 	.word	0x000000ff
        /*08b8*/ 	.word	0x00000000
        /*08bc*/ 	.short	0x0101
        /*08be*/ 	.byte	0x06
	.zero		1


	//   ....[24]....
        /*08c0*/ 	.word	0x00002b60
        /*08c4*/ 	.word	0x000000ff
        /*08c8*/ 	.word	0x00028c50
        /*08cc*/ 	.short	0x010a
        /*08ce*/ 	.byte	0x06
	.zero		1


	//   ....[25]....
        /*08d0*/ 	.word	0x00002ba0
        /*08d4*/ 	.word	0x000000ff
        /*08d8*/ 	.word	0x00028c50
        /*08dc*/ 	.short	0x010a
        /*08de*/ 	.byte	0x06
	.zero		1


	//   ....[26]....
        /*08e0*/ 	.word	0x00002e10
        /*08e4*/ 	.word	0x000000ff
        /*08e8*/ 	.word	0x00000000
        /*08ec*/ 	.short	0x0101
        /*08ee*/ 	.byte	0x06
	.zero		1


	//   ....[27]....
        /*08f0*/ 	.word	0x00004080
        /*08f4*/ 	.word	0x000000ff
        /*08f8*/ 	.word	0x00028c00
        /*08fc*/ 	.short	0x010a
        /*08fe*/ 	.byte	0x27
	.zero		1


	//   ....[28]....
        /*0900*/ 	.word	0x00004100
        /*0904*/ 	.word	0x00000006
        /*0908*/ 	.word	0x00028c30
        /*090c*/ 	.short	0x010a
        /*090e*/ 	.byte	0x3f
	.zero		1


	//   ....[29]....
        /*0910*/ 	.word	0x00004140
        /*0914*/ 	.word	0x00000006
        /*0918*/ 	.word	0x00028c30
        /*091c*/ 	.short	0x010a
        /*091e*/ 	.byte	0x3f
	.zero		1


	//   ....[30]....
        /*0920*/ 	.word	0x00004870
        /*0924*/ 	.word	0x000000ff
        /*0928*/ 	.word	0x00000000
        /*092c*/ 	.short	0x0101
        /*092e*/ 	.byte	0x06
	.zero		1


	//   ....[31]....
        /*0930*/ 	.word	0x000055a0
        /*0934*/ 	.word	0x00000006
        /*0938*/ 	.word	0x00028c50
        /*093c*/ 	.short	0x010a
        /*093e*/ 	.byte	0x3f
	.zero		1


	//   ....[32]....
        /*0940*/ 	.word	0x000055f0
        /*0944*/ 	.word	0x00000006
        /*0948*/ 	.word	0x00028c50
        /*094c*/ 	.short	0x010a
        /*094e*/ 	.byte	0x3f
	.zero		1


	//   ....[33]....
        /*0950*/ 	.word	0x00005890
        /*0954*/ 	.word	0x000000ff
        /*0958*/ 	.word	0x00000000
        /*095c*/ 	.short	0x0101
        /*095e*/ 	.byte	0x06
	.zero		1


	//   ....[34]....
        /*0960*/ 	.word	0x000059d0
        /*0964*/ 	.word	0x000000ff
        /*0968*/ 	.word	0x00028c30
        /*096c*/ 	.short	0x010a
        /*096e*/ 	.byte	0x16
	.zero		1


	//   ....[35]....
        /*0970*/ 	.word	0x00005a10
        /*0974*/ 	.word	0x000000ff
        /*0978*/ 	.word	0x00028c30
        /*097c*/ 	.short	0x010a
        /*097e*/ 	.byte	0x16
	.zero		1


	//   ....[36]....
        /*0980*/ 	.word	0x00005e10
        /*0984*/ 	.word	0x000000ff
        /*0988*/ 	.word	0x00000000
        /*098c*/ 	.short	0x0101
        /*098e*/ 	.byte	0x06
	.zero		1


	//   ....[37]....
        /*0990*/ 	.word	0x00007300
        /*0994*/ 	.word	0x000000ff
        /*0998*/ 	.word	0x00028c50
        /*099c*/ 	.short	0x010a
        /*099e*/ 	.byte	0x16
	.zero		1


	//   ....[38]....
        /*09a0*/ 	.word	0x00007340
        /*09a4*/ 	.word	0x000000ff
        /*09a8*/ 	.word	0x00028c50
        /*09ac*/ 	.short	0x010a
        /*09ae*/ 	.byte	0x16
	.zero		1


	//   ....[39]....
        /*09b0*/ 	.word	0x000075e0
        /*09b4*/ 	.word	0x000000ff
        /*09b8*/ 	.word	0x00000000
        /*09bc*/ 	.short	0x0101
        /*09be*/ 	.byte	0x16
	.zero		1


	//   ....[40]....
        /*09c0*/ 	.word	0x00009fd0
        /*09c4*/ 	.word	0x000000ff
        /*09c8*/ 	.word	0x00000000
        /*09cc*/ 	.short	0x0101
        /*09ce*/ 	.byte	0x04
	.zero		1


	//   ....[41]....
        /*09d0*/ 	.word	0x0000a960
        /*09d4*/ 	.word	0x000000ff
        /*09d8*/ 	.word	0x00000000
        /*09dc*/ 	.short	0x0101
        /*09de*/ 	.byte	0x04
	.zero		1


	//   ....[42]....
        /*09e0*/ 	.word	0x0000ec00
        /*09e4*/ 	.word	0x00000013
        /*09e8*/ 	.word	0x00028c40
        /*09ec*/ 	.short	0x010a
        /*09ee*/ 	.byte	0x3f
	.zero		1


	//   ....[43]....
        /*09f0*/ 	.word	0x0000f0b0
        /*09f4*/ 	.word	0x00000013
        /*09f8*/ 	.word	0x00028c30
        /*09fc*/ 	.short	0x0107
        /*09fe*/ 	.byte	0x3f
	.zero		1


	//   ....[44]....
        /*0a00*/ 	.word	0x0000f190
        /*0a04*/ 	.word	0x00000013
        /*0a08*/ 	.word	0x00028c30
        /*0a0c*/ 	.short	0x0101
        /*0a0e*/ 	.byte	0x3f
	.zero		1


	//   ....[45]....
        /*0a10*/ 	.word	0x0000f9b0
        /*0a14*/ 	.word	0x00000011
        /*0a18*/ 	.word	0x00028c00
        /*0a1c*/ 	.short	0x0107
        /*0a1e*/ 	.byte	0x3f
	.zero		1


	//   ....[46]....
        /*0a20*/ 	.word	0x0000faa0
        /*0a24*/ 	.word	0x00000011
        /*0a28*/ 	.word	0x00028c00
        /*0a2c*/ 	.short	0x0101
        /*0a2e*/ 	.byte	0x3f
	.zero		1


	//   ....[47]....
        /*0a30*/ 	.word	0x0000fac0
        /*0a34*/ 	.word	0x00000011
        /*0a38*/ 	.word	0x00028c20
        /*0a3c*/ 	.short	0x010a
        /*0a3e*/ 	.byte	0x3f
	.zero		1


	//   ....[48]....
        /*0a40*/ 	.word	0x0000fb50
        /*0a44*/ 	.word	0x00000013
        /*0a48*/ 	.word	0x00028c60
        /*0a4c*/ 	.short	0x010a
        /*0a4e*/ 	.byte	0x3f
	.zero		1


	//   ....[49]....
        /*0a50*/ 	.word	0x00010460
        /*0a54*/ 	.word	0x00000013
        /*0a58*/ 	.word	0x00028c50
        /*0a5c*/ 	.short	0x0107
        /*0a5e*/ 	.byte	0x3f
	.zero		1


	//   ....[50]....
        /*0a60*/ 	.word	0x00010530
        /*0a64*/ 	.word	0x00000013
        /*0a68*/ 	.word	0x00028c50
        /*0a6c*/ 	.short	0x0101
        /*0a6e*/ 	.byte	0x3f
	.zero		1


	//   ....[51]....
        /*0a70*/ 	.word	0x000108b0
        /*0a74*/ 	.word	0x00000006
        /*0a78*/ 	.word	0x00028c40
        /*0a7c*/ 	.short	0x010a
        /*0a7e*/ 	.byte	0x3f
	.zero		1


	//   ....[52]....
        /*0a80*/ 	.word	0x00010bd0
        /*0a84*/ 	.word	0x00000006
        /*0a88*/ 	.word	0x00028c30
        /*0a8c*/ 	.short	0x0107
        /*0a8e*/ 	.byte	0x3f
	.zero		1


	//   ....[53]....
        /*0a90*/ 	.word	0x00010c90
        /*0a94*/ 	.word	0x00000006
        /*0a98*/ 	.word	0x00028c30
        /*0a9c*/ 	.short	0x0101
        /*0a9e*/ 	.byte	0x3f
	.zero		1


	//   ....[54]....
        /*0aa0*/ 	.word	0x00010cc0
        /*0aa4*/ 	.word	0x00000006
        /*0aa8*/ 	.word	0x00028c60
        /*0aac*/ 	.short	0x010a
        /*0aae*/ 	.byte	0x3f
	.zero		1


	//   ....[55]....
        /*0ab0*/ 	.word	0x00011370
        /*0ab4*/ 	.word	0x00000006
        /*0ab8*/ 	.word	0x00028c50
        /*0abc*/ 	.short	0x0107
        /*0abe*/ 	.byte	0x3f
	.zero		1


	//   ....[56]....
        /*0ac0*/ 	.word	0x00011430
        /*0ac4*/ 	.word	0x00000006
        /*0ac8*/ 	.word	0x00028c50
        /*0acc*/ 	.short	0x0101
        /*0ace*/ 	.byte	0x3f
	.zero		1


	//   ....[57]....
        /*0ad0*/ 	.word	0x000122b0
        /*0ad4*/ 	.word	0x00000007
        /*0ad8*/ 	.word	0x00028c20
        /*0adc*/ 	.short	0x010a
        /*0ade*/ 	.byte	0x3f
	.zero		1


	//   ....[58]....
        /*0ae0*/ 	.word	0x00012430
        /*0ae4*/ 	.word	0x00000005
        /*0ae8*/ 	.word	0x00028c40
        /*0aec*/ 	.short	0x010a
        /*0aee*/ 	.byte	0x3f
	.zero		1


	//   ....[59]....
        /*0af0*/ 	.word	0x000124d0
        /*0af4*/ 	.word	0x00000003
        /*0af8*/ 	.word	0x00028c40
        /*0afc*/ 	.short	0x010a
        /*0afe*/ 	.byte	0x3f
	.zero		1


	//   ....[60]....
        /*0b00*/ 	.word	0x00012510
        /*0b04*/ 	.word	0x00000005
        /*0b08*/ 	.word	0x00028c60
        /*0b0c*/ 	.short	0x010a
        /*0b0e*/ 	.byte	0x3f
	.zero		1


	//   ....[61]....
        /*0b10*/ 	.word	0x00012550
        /*0b14*/ 	.word	0x00000003
        /*0b18*/ 	.word	0x00028c60
        /*0b1c*/ 	.short	0x010a
        /*0b1e*/ 	.byte	0x3f
	.zero		1


	//   ....[62]....
        /*0b20*/ 	.word	0x000125c0
        /*0b24*/ 	.word	0x00000003
        /*0b28*/ 	.word	0x00028c50
        /*0b2c*/ 	.short	0x010a
        /*0b2e*/ 	.byte	0x3f
	.zero		1


	//   ....[63]....
        /*0b30*/ 	.word	0x00012620
        /*0b34*/ 	.word	0x00000003
        /*0b38*/ 	.word	0x00028c50
        /*0b3c*/ 	.short	0x010a
        /*0b3e*/ 	.byte	0x3f
	.zero		1


	//   ....[64]....
        /*0b40*/ 	.word	0x00012680
        /*0b44*/ 	.word	0x00000003
        /*0b48*/ 	.word	0x00028c00
        /*0b4c*/ 	.short	0x010a
        /*0b4e*/ 	.byte	0x3f
	.zero		1


	//   ....[65]....
        /*0b50*/ 	.word	0x000126d0
        /*0b54*/ 	.word	0x00000006
        /*0b58*/ 	.word	0x00028c30
        /*0b5c*/ 	.short	0x010a
        /*0b5e*/ 	.byte	0x3f
	.zero		1


	//   ....[66]....
        /*0b60*/ 	.word	0x00012720
        /*0b64*/ 	.word	0x00000006
        /*0b68*/ 	.word	0x00028c50
        /*0b6c*/ 	.short	0x010a
        /*0b6e*/ 	.byte	0x3f
	.zero		1


	//   ....[67]....
        /*0b70*/ 	.word	0x00012780
        /*0b74*/ 	.word	0x00000007
        /*0b78*/ 	.word	0x00028c30
        /*0b7c*/ 	.short	0x010a
        /*0b7e*/ 	.byte	0x3f
	.zero		1


	//   ....[68]....
        /*0b80*/ 	.word	0x000127e0
        /*0b84*/ 	.word	0x00000009
        /*0b88*/ 	.word	0x00028c50
        /*0b8c*/ 	.short	0x010a
        /*0b8e*/ 	.byte	0x3f
	.zero		1


	//   ....[69]....
        /*0b90*/ 	.word	0x00012900
        /*0b94*/ 	.word	0x00000013
        /*0b98*/ 	.word	0x00028c40
        /*0b9c*/ 	.short	0x010a
        /*0b9e*/ 	.byte	0x3f
	.zero		1


	//   ....[70]....
        /*0ba0*/ 	.word	0x000133a0
        /*0ba4*/ 	.word	0x00000011
        /*0ba8*/ 	.word	0x00028c20
        /*0bac*/ 	.short	0x010a
        /*0bae*/ 	.byte	0x3f
	.zero		1


	//   ....[71]....
        /*0bb0*/ 	.word	0x000133f0
        /*0bb4*/ 	.word	0x00000013
        /*0bb8*/ 	.word	0x00028c60
        /*0bbc*/ 	.short	0x010a
        /*0bbe*/ 	.byte	0x3f
	.zero		1


	//   ....[72]....
        /*0bc0*/ 	.word	0x00013cf0
        /*0bc4*/ 	.word	0x00000006
        /*0bc8*/ 	.word	0x00028c40
        /*0bcc*/ 	.short	0x010a
        /*0bce*/ 	.byte	0x3f
	.zero		1


	//   ....[73]....
        /*0bd0*/ 	.word	0x000141b0
        /*0bd4*/ 	.word	0x00000006
        /*0bd8*/ 	.word	0x00028c60
        /*0bdc*/ 	.short	0x010a
        /*0bde*/ 	.byte	0x3f
	.zero		1


	//   ....[74]....
        /*0be0*/ 	.word	0x00015350
        /*0be4*/ 	.word	0x00000007
        /*0be8*/ 	.word	0x00028c20
        /*0bec*/ 	.short	0x010a
        /*0bee*/ 	.byte	0x3f
	.zero		1


	//   ....[75]....
        /*0bf0*/ 	.word	0x000154f0
        /*0bf4*/ 	.word	0x00000005
        /*0bf8*/ 	.word	0x00028c40
        /*0bfc*/ 	.short	0x010a
        /*0bfe*/ 	.byte	0x3f
	.zero		1


	//   ....[76]....
        /*0c00*/ 	.word	0x00015540
        /*0c04*/ 	.word	0x00000003
        /*0c08*/ 	.word	0x00028c40
        /*0c0c*/ 	.short	0x010a
        /*0c0e*/ 	.byte	0x3f
	.zero		1


	//   ....[77]....
        /*0c10*/ 	.word	0x00015590
        /*0c14*/ 	.word	0x00000005
        /*0c18*/ 	.word	0x00028c60
        /*0c1c*/ 	.short	0x010a
        /*0c1e*/ 	.byte	0x3f
	.zero		1


	//----- nvinfo : EIATTR_NUM_MBARRIERS
	.align		4
.L_206:
        /*0c20*/ 	.byte	0x03, 0x38
        /*0c22*/ 	.short	0x0016


	//----- nvinfo : EIATTR_EXIT_INSTR_OFFSETS
	.align		4
        /*0c24*/ 	.byte	0x04, 0x1c
        /*0c26*/ 	.short	(.L_208 - .L_207)


	//   ....[0]....
.L_207:
        /*0c28*/ 	.word	0x00000970


	//   ....[1]....
        /*0c2c*/ 	.word	0x0000cb80


	//   ....[2]....
        /*0c30*/ 	.word	0x000125a0


	//----- nvinfo : EIATTR_MAX_THREADS
	.align		4
.L_208:
        /*0c34*/ 	.byte	0x04, 0x05
        /*0c36*/ 	.short	(.L_210 - .L_209)
.L_209:
        /*0c38*/ 	.word	0x00000180
        /*0c3c*/ 	.word	0x00000001
        /*0c40*/ 	.word	0x00000001


	//----- nvinfo : EIATTR_CRS_STACK_SIZE
	.align		4
.L_210:
        /*0c44*/ 	.byte	0x04, 0x1e
        /*0c46*/ 	.short	(.L_212 - .L_211)
.L_211:
        /*0c48*/ 	.word	0x00000000


	//----- nvinfo : EIATTR_CBANK_PARAM_SIZE
	.align		4
.L_212:
        /*0c4c*/ 	.byte	0x03, 0x19
        /*0c4e*/ 	.short	0x0af0


	//----- nvinfo : EIATTR_PARAM_CBANK
	.align		4
        /*0c50*/ 	.byte	0x04, 0x0a
        /*0c52*/ 	.short	(.L_214 - .L_213)
	.align		4
.L_213:
        /*0c54*/ 	.word	index@(.nv.constant0._ZN7cutlass13device_kernelIN5flash11enable_sm90INS1_16FlashAttnFwdSm90INS1_25CollectiveMainloopFwdSm90ILi2EN4cute5tupleIJNS5_1CILi1EEES8_S8_EEENS6_IJNS7_ILi64EEESA_SA_EEELi512ENS_6half_tEfNS_4arch4Sm90ELb0ELb0ELb1ELb1ELb1ELb0ELb0ELb0ELb0ELb1ELb1ELb0EEENS1_21CollectiveEpilogueFwdINS6_IJSA_NS7_ILi512EEESA_EEES9_SC_SE_Li256ELb1ELb1ELb1ELb0EEENS1_36VarlenDynamicPersistentTileSchedulerILi64ELi64ELi256ELi128ELb1ELb1ELb1ELb0ELb1ELb1EEEEEEEEEvNT_6ParamsE)
        /*0c58*/ 	.short	0x0210
        /*0c5a*/ 	.short	0x0af0


	//----- nvinfo : EIATTR_SW_WAR
	.align		4
.L_214:
        /*0c5c*/ 	.byte	0x04, 0x36
        /*0c5e*/ 	.short	(.L_216 - .L_215)
.L_215:
        /*0c60*/ 	.word	0x00000008
.L_216:


//--------------------- .nv.info._ZN7cutlass13device_kernelIN5flash11enable_sm90INS1_16FlashAttnFwdSm90INS1_25CollectiveMainloopFwdSm90ILi2EN4cute5tupleIJNS5_1CILi1EEES8_S8_EEENS6_IJNS7_ILi64EEESA_SA_EEELi512ENS_6half_tEfNS_4arch4Sm90ELb0ELb0ELb1ELb1ELb1ELb1ELb0ELb0ELb0ELb1ELb1ELb0EEENS1_21CollectiveEpilogueFwdINS6_IJSA_NS7_ILi512EEESA_EEES9_SC_SE_Li256ELb1ELb1ELb1ELb0EEENS1_36VarlenDynamicPersistentTileSchedulerILi64ELi64ELi256ELi128ELb1ELb1ELb1ELb0ELb1ELb1EEEEEEEEEvNT_6ParamsE --------------------------
	.section	.nv.info._ZN7cutlass13device_kernelIN5flash11enable_sm90INS1_16FlashAttnFwdSm90INS1_25CollectiveMainloopFwdSm90ILi2EN4cute5tupleIJNS5_1CILi1EEES8_S8_EEENS6_IJNS7_ILi64EEESA_SA_EEELi512ENS_6half_tEfNS_4arch4Sm90ELb0ELb0ELb1ELb1ELb1ELb1ELb0ELb0ELb0ELb1ELb1ELb0EEENS1_21CollectiveEpilogueFwdINS6_IJSA_NS7_ILi512EEESA_EEES9_SC_SE_Li256ELb1ELb1ELb1ELb0EEENS1_36VarlenDynamicPersistentTileSchedulerILi64ELi64ELi256ELi128ELb1ELb1ELb1ELb0ELb1ELb1EEEEEEEEEvNT_6ParamsE,"",@"SHT_CUDA_INFO"
	.sectionflags	@""
	.align	4


	//----- nvinfo : EIATTR_CUDA_API_VERSION
	.align		4
        /*0000*/ 	.byte	0x04, 0x37
        /*0002*/ 	.short	(.L_218 - .L_217)
.L_217:
        /*0004*/ 	.word	0x00000082


	//----- nvinfo : EIATTR_KPARAM_INFO
	.align		4
.L_218:
        /*0008*/ 	.byte	0x04, 0x17
        /*000a*/ 	.short	(.L_220 - .L_219)
.L_219:
        /*000c*/ 	.word	0x00000000
        /*0010*/ 	.short	0x0000
        /*0012*/ 	.short	0x0070
        /*0014*/ 	.byte	0x00, 0xf0, 0x01, 0x2a


	//----- nvinfo : EIATTR_SPARSE_MMA_MASK
	.align		4
.L_220:
        /*0018*/ 	.byte	0x03, 0x50
        /*001a*/ 	.short	0x0000


	//----- nvinfo : EIATTR_MAXREG_COUNT
	.align		4
        /*001c*/ 	.byte	0x03, 0x1b
        /*001e*/ 	.short	0x00a8


	//----- nvinfo : EIATTR_NUM_BARRIERS
	.align		4
        /*0020*/ 	.byte	0x02, 0x4c
        /*0022*/ 	.byte	0x10
	.zero		1


	//----- nvinfo : EIATTR_EXTERNS
	.align		4
        /*0024*/ 	.byte	0x04, 0x0f
        /*0026*/ 	.short	(.L_222 - .L_221)


	//   ....[0]....
	.align		4
.L_221:
        /*0028*/ 	.word	index@(__assertfail)


	//----- nvinfo : EIATTR_ANNOTATIONS
	.align		4
.L_222:
        /*002c*/ 	.byte	0x04, 0x55
        /*002e*/ 	.short	(.L_224 - .L_223)


	//   ....[0]....
.L_223:
        /* <DEDUP_REMOVED lines=53> */


	//----- nvinfo : EIATTR_MERCURY_ISA_VERSION
	.align		4
.L_224:
        /*0368*/ 	.byte	0x03, 0x5f
        /*036a*/ 	.short	0x0101


	//----- nvinfo : EIATTR_UNUSED_LOAD_BYTE_OFFSET
	.align		4
        /*036c*/ 	.byte	0x04, 0x44
        /*036e*/ 	.short	(.L_226 - .L_225)


	//   ....[0]....
.L_225:
        /*0370*/ 	.word	0x00000a20
        /*0374*/ 	.word	0x0000fff0


	//   ....[1]....
        /*0378*/ 	.word	0x0000e1f0
        /*037c*/ 	.word	0x0000fff0


	//----- nvinfo : EIATTR_INT_WARP_WIDE_INSTR_OFFSETS
	.align		4
.L_226:
        /*0380*/ 	.byte	0x04, 0x31
        /*0382*/ 	.short	(.L_228 - .L_227)


	//   ....[0]....
.L_227:
        /*0384*/ 	.word	0x00000130


	//   ....[1]....
        /*0388*/ 	.word	0x00000170


	//   ....[2]....
        /*038c*/ 	.word	0x000001e0


	//   ....[3]....
        /*0390*/ 	.word	0x00016540


	//   ....[4]....
        /*0394*/ 	.word	0x000165d0


	//   ....[5]....
        /*0398*/ 	.word	0x00019ab0


	//   ....[6]....
        /*039c*/ 	.word	0x00019b40


	//----- nvinfo : EIATTR_COOP_GROUP_MASK_REGIDS
	.align		4
.L_228:
        /*03a0*/ 	.byte	0x04, 0x29
        /*03a2*/ 	.short	(.L_230 - .L_229)


	//   ....[0]....
.L_229:
        /*03a4*/ 	.word	0xffffffff


	//   ....[1]....
        /*03a8*/ 	.word	0xffffffff


	//   ....[2]....
        /*03ac*/ 	.word	0xffffffff


	//   ....[3]....
        /*03b0*/ 	.word	0xffffffff


	//   ....[4]....
        /*03b4*/ 	.word	0xffffffff


	//   ....[5]....
        /*03b8*/ 	.word	0xffffffff


	//   ....[6]....
        /*03bc*/ 	.word	0xffffffff


	//   ....[7]....
        /*03c0*/ 	.word	0xffffffff


	//   ....[8]....
        /*03c4*/ 	.word	0xffffffff


	//   ....[9]....
        /*03c8*/ 	.word	0xffffffff


	//   ....[10]....
        /*03cc*/ 	.word	0xffffffff


	//   ....[11]....
        /*03d0*/ 	.word	0xffffffff


	//   ....[12]....
        /*03d4*/ 	.word	0xffffffff


	//   ....[13]....
        /*03d8*/ 	.word	0xffffffff


	//   ....[14]....
        /*03dc*/ 	.word	0xffffffff


	//   ....[15]....
        /*03e0*/ 	.word	0xffffffff


	//   ....[16]....
        /*03e4*/ 	.word	0xffffffff


	//   ....[17]....
        /*03e8*/ 	.word	0xffffffff


	//   ....[18]....
        /*03ec*/ 	.word	0xffffffff


	//   ....[19]....
        /*03f0*/ 	.word	0xffffffff


	//   ....[20]....
        /*03f4*/ 	.word	0xffffffff


	//   ....[21]....
        /*03f8*/ 	.word	0xffffffff


	//   ....[22]....
        /*03fc*/ 	.word	0xffffffff


	//   ....[23]....
        /*0400*/ 	.word	0xffffffff


	//   ....[24]....
        /*0404*/ 	.word	0xffffffff


	//   ....[25]....
        /*0408*/ 	.word	0xffffffff


	//   ....[26]....
        /*040c*/ 	.word	0xffffffff


	//   ....[27]....
        /*0410*/ 	.word	0xffffffff


	//   ....[28]....
        /*0414*/ 	.word	0xffffffff


	//   ....[29]....
        /*0418*/ 	.word	0xffffffff


	//   ....[30]....
        /*041c*/ 	.word	0xffffffff


	//   ....[31]....
        /*0420*/ 	.word	0xffffffff


	//   ....[32]....
        /*0424*/ 	.word	0xffffffff


	//   ....[33]....
        /*0428*/ 	.word	0xffffffff


	//   ....[34]....
        /*042c*/ 	.word	0xffffffff


	//   ....[35]....
        /*0430*/ 	.word	0xffffffff


	//   ....[36]....
        /*0434*/ 	.word	0xffffffff


	//   ....[37]....
        /*0438*/ 	.word	0xffffffff


	//   ....[38]....
        /*043c*/ 	.word	0xffffffff


	//   ....[39]....
        /*0440*/ 	.word	0xffffffff


	//   ....[40]....
        /*0444*/ 	.word	0xffffffff


	//   ....[41]....
        /*0448*/ 	.word	0xffffffff


	//   ....[42]....
        /*044c*/ 	.word	0xffffffff


	//   ....[43]....
        /*0450*/ 	.word	0xffffffff


	//   ....[44]....
        /*0454*/ 	.word	0xffffffff


	//   ....[45]....
        /*0458*/ 	.word	0xffffffff


	//   ....[46]....
        /*045c*/ 	.word	0xffffffff


	//   ....[47]....
        /*0460*/ 	.word	0xffffffff


	//   ....[48]....
        /*0464*/ 	.word	0xffffffff


	//   ....[49]....
        /*0468*/ 	.word	0xffffffff


	//   ....[50]....
        /*046c*/ 	.word	0xffffffff


	//   ....[51]....
        /*0470*/ 	.word	0xffffffff


	//   ....[52]....
        /*0474*/ 	.word	0xffffffff


	//   ....[53]....
        /*0478*/ 	.word	0xffffffff


	//   ....[54]....
        /*047c*/ 	.word	0xffffffff


	//   ....[55]....
        /*0480*/ 	.word	0xffffffff


	//   ....[56]....
        /*0484*/ 	.word	0xffffffff


	//   ....[57]....
        /*0488*/ 	.word	0xffffffff


	//   ....[58]....
        /*048c*/ 	.word	0xffffffff


	//   ....[59]....
        /*0490*/ 	.word	0xffffffff


	//   ....[60]....
        /*0494*/ 	.word	0xffffffff


	//   ....[61]....
        /*0498*/ 	.word	0xffffffff


	//   ....[62]....
        /*049c*/ 	.word	0xffffffff


	//   ....[63]....
        /*04a0*/ 	.word	0xffffffff


	//   ....[64]....
        /*04a4*/ 	.word	0xffffffff


	//   ....[65]....
        /*04a8*/ 	.word	0xffffffff


	//   ....[66]....
        /*04ac*/ 	.word	0xffffffff


	//   ....[67]....
        /*04b0*/ 	.word	0xffffffff


	//   ....[68]....
        /*04b4*/ 	.word	0xffffffff


	//   ....[69]....
        /*04b8*/ 	.word	0xffffffff


	//   ....[70]....
        /*04bc*/ 	.word	0xffffffff


	//   ....[71]....
        /*04c0*/ 	.word	0xffffffff


	//   ....[72]....
        /*04c4*/ 	.word	0xffffffff


	//   ....[73]....
        /*04c8*/ 	.word	0xffffffff


	//   ....[74]....
        /*04cc*/ 	.word	0xffffffff


	//   ....[75]....
        /*04d0*/ 	.word	0xffffffff


	//   ....[76]....
        /*04d4*/ 	.word	0xffffffff


	//   ....[77]....
        /*04d8*/ 	.word	0xffffffff


	//   ....[78]....
        /*04dc*/ 	.word	0xffffffff


	//   ....[79]....
        /*04e0*/ 	.word	0xffffffff


	//   ....[80]....
        /*04e4*/ 	.word	0xffffffff


	//   ....[81]....
        /*04e8*/ 	.word	0xffffffff


	//   ....[82]....
        /*04ec*/ 	.word	0xffffffff


	//   ....[83]....
        /*04f0*/ 	.word	0xffffffff


	//   ....[84]....
        /*04f4*/ 	.word	0xffffffff


	//   ....[85]....
        /*04f8*/ 	.word	0xffffffff


	//   ....[86]....
        /*04fc*/ 	.word	0xffffffff


	//   ....[87]....
        /*0500*/ 	.word	0xffffffff


	//   ....[88]....
        /*0504*/ 	.word	0xffffffff


	//   ....[89]....
        /*0508*/ 	.word	0xffffffff


	//   ....[90]....
        /*050c*/ 	.word	0xffffffff


	//   ....[91]....
        /*0510*/ 	.word	0xffffffff


	//   ....[92]....
        /*0514*/ 	.word	0xffffffff


	//   ....[93]....
        /*0518*/ 	.word	0xffffffff


	//   ....[94]....
        /*051c*/ 	.word	0xffffffff


	//   ....[95]....
        /*0520*/ 	.word	0xffffffff


	//   ....[96]....
        /*0524*/ 	.word	0xffffffff


	//   ....[97]....
        /*0528*/ 	.word	0xffffffff


	//   ....[98]....
        /*052c*/ 	.word	0xffffffff


	//   ....[99]....
        /*0530*/ 	.word	0xffffffff


	//   ....[100]....
        /*0534*/ 	.word	0xffffffff


	//   ....[101]....
        /*0538*/ 	.word	0xffffffff


	//   ....[102]....
        /*053c*/ 	.word	0xffffffff


	//   ....[103]....
        /*0540*/ 	.word	0xffffffff


	//   ....[104]....
        /*0544*/ 	.word	0xffffffff


	//   ....[105]....
        /*0548*/ 	.word	0xffffffff


	//   ....[106]....
        /*054c*/ 	.word	0xffffffff


	//   ....[107]....
        /*0550*/ 	.word	0xffffffff


	//   ....[108]....
        /*0554*/ 	.word	0xffffffff


	//   ....[109]....
        /*0558*/ 	.word	0xffffffff


	//   ....[110]....
        /*055c*/ 	.word	0xffffffff


	//   ....[111]....
        /*0560*/ 	.word	0xffffffff


	//   ....[112]....
        /*0564*/ 	.word	0xffffffff


	//   ....[113]....
        /*0568*/ 	.word	0xffffffff


	//   ....[114]....
        /*056c*/ 	.word	0xffffffff


	//   ....[115]....
        /*0570*/ 	.word	0xffffffff


	//   ....[116]....
        /*0574*/ 	.word	0xffffffff


	//   ....[117]....
        /*0578*/ 	.word	0xffffffff


	//   ....[118]....
        /*057c*/ 	.word	0xffffffff


	//   ....[119]....
        /*0580*/ 	.word	0xffffffff


	//   ....[120]....
        /*0584*/ 	.word	0xffffffff


	//   ....[121]....
        /*0588*/ 	.word	0xffffffff


	//   ....[122]....
        /*058c*/ 	.word	0xffffffff


	//   ....[123]....
        /*0590*/ 	.word	0xffffffff


	//   ....[124]....
        /*0594*/ 	.word	0xffffffff


	//   ....[125]....
        /*0598*/ 	.word	0xffffffff


	//   ....[126]....
        /*059c*/ 	.word	0xffffffff


	//   ....[127]....
        /*05a0*/ 	.word	0xffffffff


	//   ....[128]....
        /*05a4*/ 	.word	0xffffffff


	//   ....[129]....
        /*05a8*/ 	.word	0xffffffff


	//   ....[130]....
        /*05ac*/ 	.word	0xffffffff


	//   ....[131]....
        /*05b0*/ 	.word	0xffffffff


	//   ....[132]....
        /*05b4*/ 	.word	0xffffffff


	//   ....[133]....
        /*05b8*/ 	.word	0x0500000f


	//   ....[134]....
        /*05bc*/ 	.word	0x0500000f


	//   ....[135]....
        /*05c0*/ 	.word	0x0500000f


	//   ....[136]....
        /*05c4*/ 	.word	0x0500000f


	//   ....[137]....
        /*05c8*/ 	.word	0x0500000f


	//   ....[138]....
        /*05cc*/ 	.word	0x0500000f


	//   ....[139]....
        /*05d0*/ 	.word	0x0500000f


	//   ....[140]....
        /*05d4*/ 	.word	0x0500000f


	//   ....[141]....
        /*05d8*/ 	.word	0x0500000f


	//   ....[142]....
        /*05dc*/ 	.word	0x0500000f


	//   ....[143]....
        /*05e0*/ 	.word	0x0500000f


	//   ....[144]....
        /*05e4*/ 	.word	0x0500000f


	//   ....[145]....
        /*05e8*/ 	.word	0x0500000f


	//   ....[146]....
        /*05ec*/ 	.word	0x0500000f


	//   ....[147]....
        /*05f0*/ 	.word	0x0500000f


	//   ....[148]....
        /*05f4*/ 	.word	0x0500000f


	//   ....[149]....
        /*05f8*/ 	.word	0x0500000f


	//   ....[150]....
        /*05fc*/ 	.word	0x0500000f


	//   ....[151]....
        /*0600*/ 	.word	0x0500000f


	//   ....[152]....
        /*0604*/ 	.word	0x0500000f


	//   ....[153]....
        /*0608*/ 	.word	0x0500000f


	//   ....[154]....
        /*060c*/ 	.word	0x0500000f


	//   ....[155]....
        /*0610*/ 	.word	0x0500000f


	//   ....[156]....
        /*0614*/ 	.word	0x0500000f


	//   ....[157]....
        /*0618*/ 	.word	0x0500000f


	//   ....[158]....
        /*061c*/ 	.word	0x0500000f


	//   ....[159]....
        /*0620*/ 	.word	0x0500000f


	//   ....[160]....
        /*0624*/ 	.word	0x0500000f


	//   ....[161]....
        /*0628*/ 	.word	0x0500000f


	//   ....[162]....
        /*062c*/ 	.word	0x0500000f


	//   ....[163]....
        /*0630*/ 	.word	0x0500000f


	//   ....[164]....
        /*0634*/ 	.word	0x0500000f


	//   ....[165]....
        /*0638*/ 	.word	0x0500000f


	//   ....[166]....
        /*063c*/ 	.word	0x0500000f


	//   ....[167]....
        /*0640*/ 	.word	0x0500000f


	//   ....[168]....
        /*0644*/ 	.word	0x0500000f


	//   ....[169]....
        /*0648*/ 	.word	0x0500000f


	//   ....[170]....
        /*064c*/ 	.word	0x0500000f


	//   ....[171]....
        /*0650*/ 	.word	0x0500000f


	//   ....[172]....
        /*0654*/ 	.word	0x0500000f


	//   ....[173]....
        /*0658*/ 	.word	0x0500000f


	//   ....[174]....
        /*065c*/ 	.word	0x0500000f


	//   ....[175]....
        /*0660*/ 	.word	0x0500000f


	//   ....[176]....
        /*0664*/ 	.word	0x0500000f


	//   ....[177]....
        /*0668*/ 	.word	0x0500000f


	//   ....[178]....
        /*066c*/ 	.word	0x0500000f


	//   ....[179]....
        /*0670*/ 	.word	0x0500000f


	//   ....[180]....
        /*0674*/ 	.word	0x0500000f


	//   ....[181]....
        /*0678*/ 	.word	0x0500000f


	//   ....[182]....
        /*067c*/ 	.word	0x0500000f


	//   ....[183]....
        /*0680*/ 	.word	0x0500000f


	//   ....[184]....
        /*0684*/ 	.word	0x0500000f


	//   ....[185]....
        /*0688*/ 	.word	0x0500000f


	//   ....[186]....
        /*068c*/ 	.word	0x0500000f


	//   ....[187]....
        /*0690*/ 	.word	0x0500000f


	//   ....[188]....
        /*0694*/ 	.word	0x0500000f


	//   ....[189]....
        /*0698*/ 	.word	0x0500000f


	//   ....[190]....
        /*069c*/ 	.word	0x0500000f


	//   ....[191]....
        /*06a0*/ 	.word	0x0500000f


	//   ....[192]....
        /*06a4*/ 	.word	0x0500000f


	//   ....[193]....
        /*06a8*/ 	.word	0x0500000f


	//   ....[194]....
        /*06ac*/ 	.word	0x0500000f


	//   ....[195]....
        /*06b0*/ 	.word	0x0500000f


	//   ....[196]....
        /*06b4*/ 	.word	0x0500000f


	//   ....[197]....
        /*06b8*/ 	.word	0x0500000f


	//   ....[198]....
        /*06bc*/ 	.word	0x0500000f


	//   ....[199]....
        /*06c0*/ 	.word	0x0500000f


	//   ....[200]....
        /*06c4*/ 	.word	0x0500000f


	//   ....[201]....
        /*06c8*/ 	.word	0x0500000f


	//   ....[202]....
        /*06cc*/ 	.word	0x0500000f


	//   ....[203]....
        /*06d0*/ 	.word	0x0500000f


	//   ....[204]....
        /*06d4*/ 	.word	0x0500000f


	//   ....[205]....
        /*06d8*/ 	.word	0x0500000f


	//   ....[206]....
        /*06dc*/ 	.word	0x0500000f


	//   ....[207]....
        /*06e0*/ 	.word	0x0500000f


	//----- nvinfo : EIATTR_COOP_GROUP_INSTR_OFFSETS
	.align		4
.L_230:
        /*06e4*/ 	.byte	0x04, 0x28
        /*06e6*/ 	.short	(.L_232 - .L_231)


	//   ....[0]....
.L_231:
        /*06e8*/ 	.word	0x00000060


	//   ....[1]....
        /*06ec*/ 	.word	0x00000140


	//   ....[2]....
        /*06f0*/ 	.word	0x00000190


	//   ....[3]....
        /*06f4*/ 	.word	0x00000380


	//   ....[4]....
        /*06f8*/ 	.word	0x000004e0


	//   ....[5]....
        /*06fc*/ 	.word	0x00000600


	//   ....[6]....
        /*0700*/ 	.word	0x00000760


	//   ....[7]....
        /*0704*/ 	.word	0x000030d0


	//   ....[8]....
        /*0708*/ 	.word	0x000030e0


	//   ....[9]....
        /*070c*/ 	.word	0x00003b10


	//   ....[10]....
        /*0710*/ 	.word	0x00003b20


	//   ....[11]....
        /*0714*/ 	.word	0x000044d0


	//   ....[12]....
        /*0718*/ 	.word	0x000044e0


	//   ....[13]....
        /*071c*/ 	.word	0x000048a0


	//   ....[14]....
        /*0720*/ 	.word	0x000048b0


	//   ....[15]....
        /*0724*/ 	.word	0x000057e0


	//   ....[16]....
        /*0728*/ 	.word	0x000078f0


	//   ....[17]....
        /*072c*/ 	.word	0x00007eb0


	//   ....[18]....
        /*0730*/ 	.word	0x00007ec0


	//   ....[19]....
        /*0734*/ 	.word	0x00007ed0


	//   ....[20]....
        /*0738*/ 	.word	0x00007ee0


	//   ....[21]....
        /*073c*/ 	.word	0x00008ef0


	//   ....[22]....
        /*0740*/ 	.word	0x00008f00


	//   ....[23]....
        /*0744*/ 	.word	0x00008f10


	//   ....[24]....
        /*0748*/ 	.word	0x00008f20


	//   ....[25]....
        /*074c*/ 	.word	0x0000aaf0


	//   ....[26]....
        /*0750*/ 	.word	0x0000ab90


	//   ....[27]....
        /*0754*/ 	.word	0x0000acd0


	//   ....[28]....
        /*0758*/ 	.word	0x0000adf0


	//   ....[29]....
        /*075c*/ 	.word	0x0000b7a0


	//   ....[30]....
        /*0760*/ 	.word	0x0000c0a0


	//   ....[31]....
        /*0764*/ 	.word	0x0000c100


	//   ....[32]....
        /*0768*/ 	.word	0x0000c4e0


	//   ....[33]....
        /*076c*/ 	.word	0x0000c6b0


	//   ....[34]....
        /*0770*/ 	.word	0x0000d630


	//   ....[35]....
        /*0774*/ 	.word	0x0000d720


	//   ....[36]....
        /*0778*/ 	.word	0x0000d740


	//   ....[37]....
        /*077c*/ 	.word	0x0000d8b0


	//   ....[38]....
        /*0780*/ 	.word	0x0000da80


	//   ....[39]....
        /*0784*/ 	.word	0x0000ef30


	//   ....[40]....
        /*0788*/ 	.word	0x0000f2e0


	//   ....[41]....
        /*078c*/ 	.word	0x0000f310


	//   ....[42]....
        /*0790*/ 	.word	0x0000f320


	//   ....[43]....
        /*0794*/ 	.word	0x0000f330


	//   ....[44]....
        /*0798*/ 	.word	0x00010050


	//   ....[45]....
        /*079c*/ 	.word	0x00010070


	//   ....[46]....
        /*07a0*/ 	.word	0x00010320


	//   ....[47]....
        /*07a4*/ 	.word	0x00010340


	//   ....[48]....
        /*07a8*/ 	.word	0x00010bf0


	//   ....[49]....
        /*07ac*/ 	.word	0x00010c30


	//   ....[50]....
        /*07b0*/ 	.word	0x000116f0


	//   ....[51]....
        /*07b4*/ 	.word	0x00011710


	//   ....[52]....
        /*07b8*/ 	.word	0x00012d70


	//   ....[53]....
        /*07bc*/ 	.word	0x00012da0


	//   ....[54]....
        /*07c0*/ 	.word	0x00012fe0


	//   ....[55]....
        /*07c4*/ 	.word	0x00013000


	//   ....[56]....
        /*07c8*/ 	.word	0x000132b0


	//   ....[57]....
        /*07cc*/ 	.word	0x000134a0


	//   ....[58]....
        /*07d0*/ 	.word	0x000134d0


	//   ....[59]....
        /*07d4*/ 	.word	0x00013500


	//   ....[60]....
        /*07d8*/ 	.word	0x00013530


	//   ....[61]....
        /*07dc*/ 	.word	0x00013560


	//   ....[62]....
        /*07e0*/ 	.word	0x00013590


	//   ....[63]....
        /*07e4*/ 	.word	0x00013720


	//   ....[64]....
        /*07e8*/ 	.word	0x00013750


	//   ....[65]....
        /*07ec*/ 	.word	0x00013780


	//   ....[66]....
        /*07f0*/ 	.word	0x000137b0


	//   ....[67]....
        /*07f4*/ 	.word	0x000137e0


	//   ....[68]....
        /*07f8*/ 	.word	0x00013810


	//   ....[69]....
        /*07fc*/ 	.word	0x000138a0


	//   ....[70]....
        /*0800*/ 	.word	0x000138d0


	//   ....[71]....
        /*0804*/ 	.word	0x000138e0


	//   ....[72]....
        /*0808*/ 	.word	0x00013970


	//   ....[73]....
        /*080c*/ 	.word	0x00014940


	//   ....[74]....
        /*0810*/ 	.word	0x00017310


	//   ....[75]....
        /*0814*/ 	.word	0x00017330


	//   ....[76]....
        /*0818*/ 	.word	0x000173c0


	//   ....[77]....
        /*081c*/ 	.word	0x000173e0


	//   ....[78]....
        /*0820*/ 	.word	0x00017460


	//   ....[79]....
        /*0824*/ 	.word	0x00017480


	//   ....[80]....
        /*0828*/ 	.word	0x00017490


	//   ....[81]....
        /*082c*/ 	.word	0x000174a0


	//   ....[82]....
        /*0830*/ 	.word	0x00017ca0


	//   ....[83]....
        /*0834*/ 	.word	0x00017cd0


	//   ....[84]....
        /*0838*/ 	.word	0x00017d70


	//   ....[85]....
        /*083c*/ 	.word	0x00017d90


	//   ....[86]....
        /*0840*/ 	.word	0x00017e10


	//   ....[87]....
        /*0844*/ 	.word	0x00017e30


	//   ....[88]....
        /*0848*/ 	.word	0x00017e40


	//   ....[89]....
        /*084c*/ 	.word	0x00017eb0


	//   ....[90]....
        /*0850*/ 	.word	0x000182d0


	//   ....[91]....
        /*0854*/ 	.word	0x00018390


	//   ....[92]....
        /*0858*/ 	.word	0x000184e0


	//   ....[93]....
        /*085c*/ 	.word	0x00018520


	//   ....[94]....
        /*0860*/ 	.word	0x00018530


	//   ....[95]....
        /*0864*/ 	.word	0x00018540


	//   ....[96]....
        /*0868*/ 	.word	0x00018690


	//   ....[97]....
        /*086c*/ 	.word	0x000187e0


	//   ....[98]....
        /*0870*/ 	.word	0x00018fe0


	//   ....[99]....
        /*0874*/ 	.word	0x00019000


	//   ....[100]....
        /*0878*/ 	.word	0x00019050


	//   ....[101]....
        /*087c*/ 	.word	0x00019060


	//   ....[102]....
        /*0880*/ 	.word	0x000190a0


	//   ....[103]....
        /*0884*/ 	.word	0x000190b0


	//   ....[104]....
        /*0888*/ 	.word	0x000190c0


	//   ....[105]....
        /*088c*/ 	.word	0x00019100


	//   ....[106]....
        /*0890*/ 	.word	0x00019400


	//   ....[107]....
        /*0894*/ 	.word	0x00019440


	//   ....[108]....
        /*0898*/ 	.word	0x00019460


	//   ....[109]....
        /*089c*/ 	.word	0x00019480


	//   ....[110]....
        /*08a0*/ 	.word	0x000194b0


	//   ....[111]....
        /*08a4*/ 	.word	0x000194d0


	//   ....[112]....
        /*08a8*/ 	.word	0x000195d0


	//   ....[113]....
        /*08ac*/ 	.word	0x00019720


	//   ....[114]....
        /*08b0*/ 	.word	0x00019d60


	//   ....[115]....
        /*08b4*/ 	.word	0x00019d90


	//   ....[116]....
        /*08b8*/ 	.word	0x00019df0


	//   ....[117]....
        /*08bc*/ 	.word	0x00019e20


	//   ....[118]....
        /*08c0*/ 	.word	0x00019e50


	//   ....[119]....
        /*08c4*/ 	.word	0x00019e80


	//   ....[120]....
        /*08c8*/ 	.word	0x00019eb0


	//   ....[121]....
        /*08cc*/ 	.word	0x00019ee0


	//   ....[122]....
        /*08d0*/ 	.word	0x0001a080


	//   ....[123]....
        /*08d4*/ 	.word	0x0001a0b0


	//   ....[124]....
        /*08d8*/ 	.word	0x0001a0e0


	//   ....[125]....
        /*08dc*/ 	.word	0x0001a110


	//   ....[126]....
        /*08e0*/ 	.word	0x0001a140


	//   ....[127]....
        /*08e4*/ 	.word	0x0001a170


	//   ....[128]....
        /*08e8*/ 	.word	0x0001a230


	//   ....[129]....
        /*08ec*/ 	.word	0x0001a250


	//   ....[130]....
        /*08f0*/ 	.word	0x0001a260


	//   ....[131]....
        /*08f4*/ 	.word	0x0001a2c0


	//   ....[132]....
        /*08f8*/ 	.word	0x0001a8e0


	//   ....[133]....
        /*08fc*/ 	.word	0x0001abf0


	//   ....[134]....
        /*0900*/ 	.word	0x0001ac80


	//   ....[135]....
        /*0904*/ 	.word	0x0001ad50


	//   ....[136]....
        /*0908*/ 	.word	0x0001ade0


	//   ....[137]....
        /*090c*/ 	.word	0x0001aec0


	//   ....[138]....
        /*0910*/ 	.word	0x0001af50


	//   ....[139]....
        /*0914*/ 	.word	0x0001b0d0


	//   ....[140]....
        /*0918*/ 	.word	0x0001b160


	//   ....[141]....
        /*091c*/ 	.word	0x0001b1b0


	//   ....[142]....
        /*0920*/ 	.word	0x0001b200


	//   ....[143]....
        /*0924*/ 	.word	0x0001b2f0


	//   ....[144]....
        /*0928*/ 	.word	0x0001b380


	//   ....[145]....
        /*092c*/ 	.word	0x0001b3d0


	//   ....[146]....
        /*0930*/ 	.word	0x0001b420


	//   ....[147]....
        /*0934*/ 	.word	0x0001b670


	//   ....[148]....
        /*0938*/ 	.word	0x0001b950


	//   ....[149]....
        /*093c*/ 	.word	0x0001ba40


	//   ....[150]....
        /*0940*/ 	.word	0x0001bae0


	//   ....[151]....
        /*0944*/ 	.word	0x0001bb40


	//   ....[152]....
        /*0948*/ 	.word	0x0001bc30


	//   ....[153]....
        /*094c*/ 	.word	0x0001bca0


	//   ....[154]....
        /*0950*/ 	.word	0x0001bd90


	//   ....[155]....
        /*0954*/ 	.word	0x0001be00


	//   ....[156]....
        /*0958*/ 	.word	0x0001bea0


	//   ....[157]....
        /*095c*/ 	.word	0x0001bf90


	//   ....[158]....
        /*0960*/ 	.word	0x0001c000


	//   ....[159]....
        /*0964*/ 	.word	0x0001c060


	//   ....[160]....
        /*0968*/ 	.word	0x0001c150


	//   ....[161]....
        /*096c*/ 	.word	0x0001c1b0


	//   ....[162]....
        /*0970*/ 	.word	0x0001c2b0


	//   ....[163]....
        /*0974*/ 	.word	0x0001c310


	//   ....[164]....
        /*0978*/ 	.word	0x0001c3f0


	//   ....[165]....
        /*097c*/ 	.word	0x0001c530


	//   ....[166]....
        /*0980*/ 	.word	0x0001c630


	//   ....[167]....
        /*0984*/ 	.word	0x0001c8b0


	//   ....[168]....
        /*0988*/ 	.word	0x0001c900


	//   ....[169]....
        /*098c*/ 	.word	0x0001cad0


	//   ....[170]....
        /*0990*/ 	.word	0x0001cb20


	//   ....[171]....
        /*0994*/ 	.word	0x0001ccf0


	//   ....[172]....
        /*0998*/ 	.word	0x0001cd40


	//   ....[173]....
        /*099c*/ 	.word	0x0001ce30


	//   ....[174]....
        /*09a0*/ 	.word	0x0001ced0


	//   ....[175]....
        /*09a4*/ 	.word	0x0001cf30


	//   ....[176]....
        /*09a8*/ 	.word	0x0001cfe0


	//   ....[177]....
        /*09ac*/ 	.word	0x0001d040


	//   ....[178]....
        /*09b0*/ 	.word	0x0001d0f0


	//   ....[179]....
        /*09b4*/ 	.word	0x0001d150


	//   ....[180]....
        /*09b8*/ 	.word	0x0001d200


	//   ....[181]....
        /*09bc*/ 	.word	0x0001d2f0


	//   ....[182]....
        /*09c0*/ 	.word	0x0001d3d0


	//   ....[183]....
        /*09c4*/ 	.word	0x0001d4e0


	//   ....[184]....
        /*09c8*/ 	.word	0x0001d5e0


	//   ....[185]....
        /*09cc*/ 	.word	0x0001d710


	//   ....[186]....
        /*09d0*/ 	.word	0x0001d7f0


	//   ....[187]....
        /*09d4*/ 	.word	0x0001d8f0


	//   ....[188]....
        /*09d8*/ 	.word	0x0001d9d0


	//   ....[189]....
        /*09dc*/ 	.word	0x0001da60


	//   ....[190]....
        /*09e0*/ 	.word	0x0001db00


	//   ....[191]....
        /*09e4*/ 	.word	0x0001dc80


	//   ....[192]....
        /*09e8*/ 	.word	0x0001dcf0


	//   ....[193]....
        /*09ec*/ 	.word	0x0001dd60


	//   ....[194]....
        /*09f0*/ 	.word	0x0001ddd0


	//   ....[195]....
        /*09f4*/ 	.word	0x0001de40


	//   ....[196]....
        /*09f8*/ 	.word	0x0001dec0


	//   ....[197]....
        /*09fc*/ 	.word	0x0001df40


	//   ....[198]....
        /*0a00*/ 	.word	0x0001dfd0


	//   ....[199]....
        /*0a04*/ 	.word	0x0001e040


	//   ....[200]....
        /*0a08*/ 	.word	0x0001e0b0


	//   ....[201]....
        /*0a0c*/ 	.word	0x0001e120


	//   ....[202]....
        /*0a10*/ 	.word	0x0001e1a0


	//   ....[203]....
        /*0a14*/ 	.word	0x0001e210


	//   ....[204]....
        /*0a18*/ 	.word	0x0001e2b0


	//   ....[205]....
        /*0a1c*/ 	.word	0x0001e300


	//   ....[206]....
        /*0a20*/ 	.word	0x0001e390


	//   ....[207]....
        /*0a24*/ 	.word	0x0001e4c0


	//----- nvinfo : EIATTR_REG_RECONFIG
	.align		4
.L_232:
        /*0a28*/ 	.byte	0x01, 0x54
	.zero		2


	//----- nvinfo : EIATTR_SYSCALL_OFFSETS
	.align		4
        /*0a2c*/ 	.byte	0x04, 0x46
        /*0a2e*/ 	.short	(.L_234 - .L_233)


	//   ....[0]....
.L_233:
        /*0a30*/ 	.word	0x00002360


	//   ....[1]....
        /*0a34*/ 	.word	0x000024b0


	//   ....[2]....
        /*0a38*/ 	.word	0x00007a90


	//   ....[3]....
        /*0a3c*/ 	.word	0x00007e20


	//   ....[4]....
        /*0a40*/ 	.word	0x00016730


	//   ....[5]....
        /*0a44*/ 	.word	0x00016880


	//   ....[6]....
        /*0a48*/ 	.word	0x00016970


	//   ....[7]....
        /*0a4c*/ 	.word	0x00017900


	//----- nvinfo : EIATTR_MBARRIER_INSTR_OFFSETS
	.align		4
.L_234:
        /*0a50*/ 	.byte	0x04, 0x39
        /*0a52*/ 	.short	(.L_236 - .L_235)


	//   ....[0]....
.L_235:
        /*0a54*/ 	.word	0x00000270
        /*0a58*/ 	.word	0x000000ff
        /*0a5c*/ 	.word	0x00028c00
        /*0a60*/ 	.short	0x0100
        /*0a62*/ 	.byte	0x08
	.zero		1


	//   ....[1]....
        /*0a64*/ 	.word	0x00000280
        /*0a68*/ 	.word	0x000000ff
        /*0a6c*/ 	.word	0x00028c20
        /*0a70*/ 	.short	0x0100
        /*0a72*/ 	.byte	0x08
	.zero		1


	//   ....[2]....
        /*0a74*/ 	.word	0x00000330
        /*0a78*/ 	.word	0x000000ff
        /*0a7c*/ 	.word	0x00028c30
        /*0a80*/ 	.short	0x0100
        /*0a82*/ 	.byte	0x06
	.zero		1


	//   ....[3]....
        /*0a84*/ 	.word	0x00000340
        /*0a88*/ 	.word	0x000000ff
        /*0a8c*/ 	.word	0x00028c40
        /*0a90*/ 	.short	0x0100
        /*0a92*/ 	.byte	0x06
	.zero		1


	//   ....[4]....
        /*0a94*/ 	.word	0x00000350
        /*0a98*/ 	.word	0x000000ff
        /*0a9c*/ 	.word	0x00028c38
        /*0aa0*/ 	.short	0x0100
        /*0aa2*/ 	.byte	0x06
	.zero		1


	//   ....[5]....
        /*0aa4*/ 	.word	0x00000360
        /*0aa8*/ 	.word	0x000000ff
        /*0aac*/ 	.word	0x00028c48
        /*0ab0*/ 	.short	0x0100
        /*0ab2*/ 	.byte	0x06
	.zero		1


	//   ....[6]....
        /*0ab4*/ 	.word	0x00000490
        /*0ab8*/ 	.word	0x000000ff
        /*0abc*/ 	.word	0x00028c50
        /*0ac0*/ 	.short	0x0100
        /*0ac2*/ 	.byte	0x08
	.zero		1


	//   ....[7]....
        /*0ac4*/ 	.word	0x000004a0
        /*0ac8*/ 	.word	0x000000ff
        /*0acc*/ 	.word	0x00028c60
        /*0ad0*/ 	.short	0x0100
        /*0ad2*/ 	.byte	0x08
	.zero		1


	//   ....[8]....
        /*0ad4*/ 	.word	0x000004b0
        /*0ad8*/ 	.word	0x000000ff
        /*0adc*/ 	.word	0x00028c58
        /*0ae0*/ 	.short	0x0100
        /*0ae2*/ 	.byte	0x08
	.zero		1


	//   ....[9]....
        /*0ae4*/ 	.word	0x000004c0
        /*0ae8*/ 	.word	0x000000ff
        /*0aec*/ 	.word	0x00028c68
        /*0af0*/ 	.short	0x0100
        /*0af2*/ 	.byte	0x08
	.zero		1


	//   ....[10]....
        /*0af4*/ 	.word	0x000005b0
        /*0af8*/ 	.word	0x000000ff
        /*0afc*/ 	.word	0x00028c70
        /*0b00*/ 	.short	0x0100
        /*0b02*/ 	.byte	0x06
	.zero		1


	//   ....[11]....
        /*0b04*/ 	.word	0x000005c0
        /*0b08*/ 	.word	0x000000ff
        /*0b0c*/ 	.word	0x00028c80
        /*0b10*/ 	.short	0x0100
        /*0b12*/ 	.byte	0x06
	.zero		1


	//   ....[12]....
        /*0b14*/ 	.word	0x000005d0
        /*0b18*/ 	.word	0x000000ff
        /*0b1c*/ 	.word	0x00028c78
        /*0b20*/ 	.short	0x0100
        /*0b22*/ 	.byte	0x06
	.zero		1


	//   ....[13]....
        /*0b24*/ 	.word	0x000005e0
        /*0b28*/ 	.word	0x000000ff
        /*0b2c*/ 	.word	0x00028c88
        /*0b30*/ 	.short	0x0100
        /*0b32*/ 	.byte	0x06
	.zero		1


	//   ....[14]....
        /*0b34*/ 	.word	0x00000710
        /*0b38*/ 	.word	0x000000ff
        /*0b3c*/ 	.word	0x00028c90
        /*0b40*/ 	.short	0x0100
        /*0b42*/ 	.byte	0x08
	.zero		1


	//   ....[15]....
        /*0b44*/ 	.word	0x00000720
        /*0b48*/ 	.word	0x000000ff
        /*0b4c*/ 	.word	0x00028ca0
        /*0b50*/ 	.short	0x0100
        /*0b52*/ 	.byte	0x08
	.zero		1


	//   ....[16]....
        /*0b54*/ 	.word	0x00000730
        /*0b58*/ 	.word	0x000000ff
        /*0b5c*/ 	.word	0x00028c98
        /*0b60*/ 	.short	0x0100
        /*0b62*/ 	.byte	0x08
	.zero		1


	//   ....[17]....
        /*0b64*/ 	.word	0x00000740
        /*0b68*/ 	.word	0x000000ff
        /*0b6c*/ 	.word	0x00028ca8
        /*0b70*/ 	.short	0x0100
        /*0b72*/ 	.byte	0x08
	.zero		1


	//   ....[18]....
        /*0b74*/ 	.word	0x00000870
        /*0b78*/ 	.word	0x000000ff
        /*0b7c*/ 	.word	0x00028cb0
        /*0b80*/ 	.short	0x0100
        /*0b82*/ 	.byte	0x08
	.zero		1


	//   ....[19]....
        /*0b84*/ 	.word	0x00000880
        /*0b88*/ 	.word	0x000000ff
        /*0b8c*/ 	.word	0x00028cc0
        /*0b90*/ 	.short	0x0100
        /*0b92*/ 	.byte	0x08
	.zero		1


	//   ....[20]....
        /*0b94*/ 	.word	0x00000890
        /*0b98*/ 	.word	0x000000ff
        /*0b9c*/ 	.word	0x00028cb8
        /*0ba0*/ 	.short	0x0100
        /*0ba2*/ 	.byte	0x08
	.zero		1


	//   ....[21]....
        /*0ba4*/ 	.word	0x000008a0
        /*0ba8*/ 	.word	0x000000ff
        /*0bac*/ 	.word	0x00028cc8
        /*0bb0*/ 	.short	0x0100
        /*0bb2*/ 	.byte	0x08
	.zero		1


	//   ....[22]....
        /*0bb4*/ 	.word	0x00003080
        /*0bb8*/ 	.word	0x0000003a
        /*0bbc*/ 	.word	0x00028c90
        /*0bc0*/ 	.short	0x010a
        /*0bc2*/ 	.byte	0x3f
	.zero		1


	//   ....[23]....
        /*0bc4*/ 	.word	0x00003ac0
        /*0bc8*/ 	.word	0x0000003a
        /*0bcc*/ 	.word	0x00028c90
        /*0bd0*/ 	.short	0x010a
        /*0bd2*/ 	.byte	0x3f
	.zero		1


	//   ....[24]....
        /*0bd4*/ 	.word	0x00004340
        /*0bd8*/ 	.word	0x0000003a
        /*0bdc*/ 	.word	0x00028c90
        /*0be0*/ 	.short	0x010a
        /*0be2*/ 	.byte	0x3f
	.zero		1


	//   ....[25]....
        /*0be4*/ 	.word	0x00004700
        /*0be8*/ 	.word	0x00000004
        /*0bec*/ 	.word	0x00000000
        /*0bf0*/ 	.short	0x0101
        /*0bf2*/ 	.byte	0x3f
	.zero		1


	//   ....[26]....
        /*0bf4*/ 	.word	0x00004740
        /*0bf8*/ 	.word	0x0000003a
        /*0bfc*/ 	.word	0x00028cb0
        /*0c00*/ 	.short	0x010a
        /*0c02*/ 	.byte	0x3f
	.zero		1


	//   ....[27]....
        /*0c04*/ 	.word	0x00005070
        /*0c08*/ 	.word	0x0000003a
        /*0c0c*/ 	.word	0x00000000
        /*0c10*/ 	.short	0x0101
        /*0c12*/ 	.byte	0x3f
	.zero		1


	//   ....[28]....
        /*0c14*/ 	.word	0x000058f0
        /*0c18*/ 	.word	0x0000000a
        /*0c1c*/ 	.word	0x00028c50
        /*0c20*/ 	.short	0x010a
        /*0c22*/ 	.byte	0x3f
	.zero		1


	//   ....[29]....
        /*0c24*/ 	.word	0x00005cc0
        /*0c28*/ 	.word	0x0000000a
        /*0c2c*/ 	.word	0x00000000
        /*0c30*/ 	.short	0x0101
        /*0c32*/ 	.byte	0x3f
	.zero		1


	//   ....[30]....
        /*0c34*/ 	.word	0x000065c0
        /*0c38*/ 	.word	0x0000000a
        /*0c3c*/ 	.word	0x00028c50
        /*0c40*/ 	.short	0x010a
        /*0c42*/ 	.byte	0x3f
	.zero		1


	//   ....[31]....
        /*0c44*/ 	.word	0x00006610
        /*0c48*/ 	.word	0x0000000a
        /*0c4c*/ 	.word	0x00028c50
        /*0c50*/ 	.short	0x010a
        /*0c52*/ 	.byte	0x3f
	.zero		1


	//   ....[32]....
        /*0c54*/ 	.word	0x00006950
        /*0c58*/ 	.word	0x0000000a
        /*0c5c*/ 	.word	0x00000000
        /*0c60*/ 	.short	0x0101
        /*0c62*/ 	.byte	0x3f
	.zero		1


	//   ....[33]....
        /*0c64*/ 	.word	0x00007b30
        /*0c68*/ 	.word	0x00000002
        /*0c6c*/ 	.word	0x00028c00
        /*0c70*/ 	.short	0x010a
        /*0c72*/ 	.byte	0x3f
	.zero		1


	//   ....[34]....
        /*0c74*/ 	.word	0x00007b80
        /*0c78*/ 	.word	0x00000002
        /*0c7c*/ 	.word	0x00028c00
        /*0c80*/ 	.short	0x010a
        /*0c82*/ 	.byte	0x3f
	.zero		1


	//   ....[35]....
        /*0c84*/ 	.word	0x000081f0
        /*0c88*/ 	.word	0x00000002
        /*0c8c*/ 	.word	0x00028c00
        /*0c90*/ 	.short	0x010a
        /*0c92*/ 	.byte	0x3f
	.zero		1


	//   ....[36]....
        /*0c94*/ 	.word	0x000090f0
        /*0c98*/ 	.word	0x00000002
        /*0c9c*/ 	.word	0x00028c00
        /*0ca0*/ 	.short	0x010a
        /*0ca2*/ 	.byte	0x3f
	.zero		1


	//   ....[37]....
        /*0ca4*/ 	.word	0x00009f40
        /*0ca8*/ 	.word	0x0000000c
        /*0cac*/ 	.word	0x00028c30
        /*0cb0*/ 	.short	0x010a
        /*0cb2*/ 	.byte	0x3f
	.zero		1


	//   ....[38]....
        /*0cb4*/ 	.word	0x00009ff0
        /*0cb8*/ 	.word	0x0000000c
        /*0cbc*/ 	.word	0x00028c30
        /*0cc0*/ 	.short	0x010a
        /*0cc2*/ 	.byte	0x3f
	.zero		1


	//   ....[39]....
        /*0cc4*/ 	.word	0x0000b020
        /*0cc8*/ 	.word	0x0000000f
        /*0ccc*/ 	.word	0x00000000
        /*0cd0*/ 	.short	0x0101
        /*0cd2*/ 	.byte	0x3f
	.zero		1


	//   ....[40]....
        /*0cd4*/ 	.word	0x0000b4a0
        /*0cd8*/ 	.word	0x0000000c
        /*0cdc*/ 	.word	0x00028c50
        /*0ce0*/ 	.short	0x010a
        /*0ce2*/ 	.byte	0x3f
	.zero		1


	//   ....[41]....
        /*0ce4*/ 	.word	0x0000b540
        /*0ce8*/ 	.word	0x0000000c
        /*0cec*/ 	.word	0x00028c50
        /*0cf0*/ 	.short	0x010a
        /*0cf2*/ 	.byte	0x3f
	.zero		1


	//   ....[42]....
        /*0cf4*/ 	.word	0x0000b830
        /*0cf8*/ 	.word	0x0000000c
        /*0cfc*/ 	.word	0x00000000
        /*0d00*/ 	.short	0x0101
        /*0d02*/ 	.byte	0x3f
	.zero		1


	//   ....[43]....
        /*0d04*/ 	.word	0x0000b940
        /*0d08*/ 	.word	0x0000000e
        /*0d0c*/ 	.word	0x00028c30
        /*0d10*/ 	.short	0x010a
        /*0d12*/ 	.byte	0x3f
	.zero		1


	//   ....[44]....
        /*0d14*/ 	.word	0x0000b9f0
        /*0d18*/ 	.word	0x0000000e
        /*0d1c*/ 	.word	0x00028c30
        /*0d20*/ 	.short	0x010a
        /*0d22*/ 	.byte	0x3f
	.zero		1


	//   ....[45]....
        /*0d24*/ 	.word	0x0000c2e0
        /*0d28*/ 	.word	0x000000aa
        /*0d2c*/ 	.word	0x00000000
        /*0d30*/ 	.short	0x0101
        /*0d32*/ 	.byte	0x3f
	.zero		1


	//   ....[46]....
        /*0d34*/ 	.word	0x0000d360
        /*0d38*/ 	.word	0x0000000e
        /*0d3c*/ 	.word	0x00028c50
        /*0d40*/ 	.short	0x010a
        /*0d42*/ 	.byte	0x3f
	.zero		1


	//   ....[47]....
        /*0d44*/ 	.word	0x0000d3b0
        /*0d48*/ 	.word	0x0000000e
        /*0d4c*/ 	.word	0x00028c50
        /*0d50*/ 	.short	0x010a
        /*0d52*/ 	.byte	0x3f
	.zero		1


	//   ....[48]....
        /*0d54*/ 	.word	0x0000d6c0
        /*0d58*/ 	.word	0x0000000e
        /*0d5c*/ 	.word	0x00000000
        /*0d60*/ 	.short	0x0101
        /*0d62*/ 	.byte	0x3f
	.zero		1


	//   ....[49]....
        /*0d64*/ 	.word	0x0000fdb0
        /*0d68*/ 	.word	0x00000000
        /*0d6c*/ 	.word	0x00000000
        /*0d70*/ 	.short	0x0101
        /*0d72*/ 	.byte	0x3f
	.zero		1


	//   ....[50]....
        /*0d74*/ 	.word	0x00010c50
        /*0d78*/ 	.word	0x00000004
        /*0d7c*/ 	.word	0x00000000
        /*0d80*/ 	.short	0x0101
        /*0d82*/ 	.byte	0x3f
	.zero		1


	//   ....[51]....
        /*0d84*/ 	.word	0x00014a20
        /*0d88*/ 	.word	0x00000011
        /*0d8c*/ 	.word	0x00028c20
        /*0d90*/ 	.short	0x010a
        /*0d92*/ 	.byte	0x3f
	.zero		1


	//   ....[52]....
        /*0d94*/ 	.word	0x00014ab0
        /*0d98*/ 	.word	0x00000003
        /*0d9c*/ 	.word	0x00028ca0
        /*0da0*/ 	.short	0x010a
        /*0da2*/ 	.byte	0x3f
	.zero		1


	//   ....[53]....
        /*0da4*/ 	.word	0x00014d00
        /*0da8*/ 	.word	0x00000003
        /*0dac*/ 	.word	0x00028cc0
        /*0db0*/ 	.short	0x010a
        /*0db2*/ 	.byte	0x3f
	.zero		1


	//   ....[54]....
        /*0db4*/ 	.word	0x000156d0
        /*0db8*/ 	.word	0x00000008
        /*0dbc*/ 	.word	0x00028ca0
        /*0dc0*/ 	.short	0x010a
        /*0dc2*/ 	.byte	0x3f
	.zero		1


	//   ....[55]....
        /*0dc4*/ 	.word	0x00015910
        /*0dc8*/ 	.word	0x00000008
        /*0dcc*/ 	.word	0x00028cc0
        /*0dd0*/ 	.short	0x010a
        /*0dd2*/ 	.byte	0x3f
	.zero		1


	//   ....[56]....
        /*0dd4*/ 	.word	0x000170f0
        /*0dd8*/ 	.word	0x0000001e
        /*0ddc*/ 	.word	0x00028c40
        /*0de0*/ 	.short	0x010a
        /*0de2*/ 	.byte	0x3f
	.zero		1


	//   ....[57]....
        /*0de4*/ 	.word	0x000175a0
        /*0de8*/ 	.word	0x0000001e
        /*0dec*/ 	.word	0x00028c30
        /*0df0*/ 	.short	0x0107
        /*0df2*/ 	.byte	0x3f
	.zero		1


	//   ....[58]....
        /*0df4*/ 	.word	0x00017670
        /*0df8*/ 	.word	0x0000001e
        /*0dfc*/ 	.word	0x00028c30
        /*0e00*/ 	.short	0x0101
        /*0e02*/ 	.byte	0x3f
	.zero		1


	//   ....[59]....
        /*0e04*/ 	.word	0x00017f50
        /*0e08*/ 	.word	0x00000011
        /*0e0c*/ 	.word	0x00028c00
        /*0e10*/ 	.short	0x0107
        /*0e12*/ 	.byte	0x3f
	.zero		1


	//   ....[60]....
        /*0e14*/ 	.word	0x00018040
        /*0e18*/ 	.word	0x00000011
        /*0e1c*/ 	.word	0x00028c00
        /*0e20*/ 	.short	0x0101
        /*0e22*/ 	.byte	0x3f
	.zero		1


	//   ....[61]....
        /*0e24*/ 	.word	0x00018060
        /*0e28*/ 	.word	0x00000011
        /*0e2c*/ 	.word	0x00028c20
        /*0e30*/ 	.short	0x010a
        /*0e32*/ 	.byte	0x3f
	.zero		1


	//   ....[62]....
        /*0e34*/ 	.word	0x000180f0
        /*0e38*/ 	.word	0x0000001e
        /*0e3c*/ 	.word	0x00028c60
        /*0e40*/ 	.short	0x010a
        /*0e42*/ 	.byte	0x3f
	.zero		1


	//   ....[63]....
        /*0e44*/ 	.word	0x00018a00
        /*0e48*/ 	.word	0x0000001e
        /*0e4c*/ 	.word	0x00028c50
        /*0e50*/ 	.short	0x0107
        /*0e52*/ 	.byte	0x3f
	.zero		1


	//   ....[64]....
        /*0e54*/ 	.word	0x00018ad0
        /*0e58*/ 	.word	0x0000001e
        /*0e5c*/ 	.word	0x00028c50
        /*0e60*/ 	.short	0x0101
        /*0e62*/ 	.byte	0x3f
	.zero		1


	//   ....[65]....
        /*0e64*/ 	.word	0x00018e60
        /*0e68*/ 	.word	0x00000006
        /*0e6c*/ 	.word	0x00028c40
        /*0e70*/ 	.short	0x010a
        /*0e72*/ 	.byte	0x3f
	.zero		1


	//   ....[66]....
        /*0e74*/ 	.word	0x00019180
        /*0e78*/ 	.word	0x00000006
        /*0e7c*/ 	.word	0x00028c30
        /*0e80*/ 	.short	0x0107
        /*0e82*/ 	.byte	0x3f
	.zero		1


	//   ....[67]....
        /*0e84*/ 	.word	0x00019240
        /*0e88*/ 	.word	0x00000006
        /*0e8c*/ 	.word	0x00028c30
        /*0e90*/ 	.short	0x0101
        /*0e92*/ 	.byte	0x3f
	.zero		1


	//   ....[68]....
        /*0e94*/ 	.word	0x00019270
        /*0e98*/ 	.word	0x00000006
        /*0e9c*/ 	.word	0x00028c60
        /*0ea0*/ 	.short	0x010a
        /*0ea2*/ 	.byte	0x3f
	.zero		1


	//   ....[69]....
        /*0ea4*/ 	.word	0x00019920
        /*0ea8*/ 	.word	0x00000006
        /*0eac*/ 	.word	0x00028c50
        /*0eb0*/ 	.short	0x0107
        /*0eb2*/ 	.byte	0x3f
	.zero		1


	//   ....[70]....
        /*0eb4*/ 	.word	0x000199e0
        /*0eb8*/ 	.word	0x00000006
        /*0ebc*/ 	.word	0x00028c50
        /*0ec0*/ 	.short	0x0101
        /*0ec2*/ 	.byte	0x3f
	.zero		1


	//   ....[71]....
        /*0ec4*/ 	.word	0x0001a860
        /*0ec8*/ 	.word	0x00000007
        /*0ecc*/ 	.word	0x00028c20
        /*0ed0*/ 	.short	0x010a
        /*0ed2*/ 	.byte	0x3f
	.zero		1


	//   ....[72]....
        /*0ed4*/ 	.word	0x0001a9d0
        /*0ed8*/ 	.word	0x00000005
        /*0edc*/ 	.word	0x00028c40
        /*0ee0*/ 	.short	0x010a
        /*0ee2*/ 	.byte	0x3f
	.zero		1


	//   ....[73]....
        /*0ee4*/ 	.word	0x0001aa70
        /*0ee8*/ 	.word	0x00000003
        /*0eec*/ 	.word	0x00028c40
        /*0ef0*/ 	.short	0x010a
        /*0ef2*/ 	.byte	0x3f
	.zero		1


	//   ....[74]....
        /*0ef4*/ 	.word	0x0001aab0
        /*0ef8*/ 	.word	0x00000005
        /*0efc*/ 	.word	0x00028c60
        /*0f00*/ 	.short	0x010a
        /*0f02*/ 	.byte	0x3f
	.zero		1


	//   ....[75]....
        /*0f04*/ 	.word	0x0001aaf0
        /*0f08*/ 	.word	0x00000003
        /*0f0c*/ 	.word	0x00028c60
        /*0f10*/ 	.short	0x010a
        /*0f12*/ 	.byte	0x3f
	.zero		1


	//   ....[76]....
        /*0f14*/ 	.word	0x0001ab50
        /*0f18*/ 	.word	0x0000003a
        /*0f1c*/ 	.word	0x00028c90
        /*0f20*/ 	.short	0x010a
        /*0f22*/ 	.byte	0x3f
	.zero		1


	//   ....[77]....
        /*0f24*/ 	.word	0x0001acb0
        /*0f28*/ 	.word	0x0000003a
        /*0f2c*/ 	.word	0x00028c90
        /*0f30*/ 	.short	0x010a
        /*0f32*/ 	.byte	0x3f
	.zero		1


	//   ....[78]....
        /*0f34*/ 	.word	0x0001ae20
        /*0f38*/ 	.word	0x0000003a
        /*0f3c*/ 	.word	0x00028c90
        /*0f40*/ 	.short	0x010a
        /*0f42*/ 	.byte	0x3f
	.zero		1


	//   ....[79]....
        /*0f44*/ 	.word	0x0001af80
        /*0f48*/ 	.word	0x0000003a
        /*0f4c*/ 	.word	0x00028cb0
        /*0f50*/ 	.short	0x010a
        /*0f52*/ 	.byte	0x3f
	.zero		1


	//   ....[80]....
        /*0f54*/ 	.word	0x0001afd0
        /*0f58*/ 	.word	0x0000000a
        /*0f5c*/ 	.word	0x00028c50
        /*0f60*/ 	.short	0x010a
        /*0f62*/ 	.byte	0x3f
	.zero		1


	//   ....[81]....
        /*0f64*/ 	.word	0x0001b020
        /*0f68*/ 	.word	0x0000000a
        /*0f6c*/ 	.word	0x00028c50
        /*0f70*/ 	.short	0x010a
        /*0f72*/ 	.byte	0x3f
	.zero		1


	//   ....[82]....
        /*0f74*/ 	.word	0x0001b240
        /*0f78*/ 	.word	0x00000002
        /*0f7c*/ 	.word	0x00028c00
        /*0f80*/ 	.short	0x010a
        /*0f82*/ 	.byte	0x3f
	.zero		1


	//   ....[83]....
        /*0f84*/ 	.word	0x0001b450
        /*0f88*/ 	.word	0x00000002
        /*0f8c*/ 	.word	0x00028c00
        /*0f90*/ 	.short	0x010a
        /*0f92*/ 	.byte	0x3f
	.zero		1


	//   ....[84]....
        /*0f94*/ 	.word	0x0001b4a0
        /*0f98*/ 	.word	0x0000000c
        /*0f9c*/ 	.word	0x00028c30
        /*0fa0*/ 	.short	0x010a
        /*0fa2*/ 	.byte	0x3f
	.zero		1


	//   ....[85]....
        /*0fa4*/ 	.word	0x0001b4f0
        /*0fa8*/ 	.word	0x0000000c
        /*0fac*/ 	.word	0x00028c50
        /*0fb0*/ 	.short	0x010a
        /*0fb2*/ 	.byte	0x3f
	.zero		1


	//   ....[86]....
        /*0fb4*/ 	.word	0x0001b540
        /*0fb8*/ 	.word	0x0000000e
        /*0fbc*/ 	.word	0x00028c30
        /*0fc0*/ 	.short	0x010a
        /*0fc2*/ 	.byte	0x3f
	.zero		1


	//   ....[87]....
        /*0fc4*/ 	.word	0x0001b590
        /*0fc8*/ 	.word	0x0000000e
        /*0fcc*/ 	.word	0x00028c50
        /*0fd0*/ 	.short	0x010a
        /*0fd2*/ 	.byte	0x3f
	.zero		1


	//   ....[88]....
        /*0fd4*/ 	.word	0x0001b730
        /*0fd8*/ 	.word	0x00000011
        /*0fdc*/ 	.word	0x00028c20
        /*0fe0*/ 	.short	0x010a
        /*0fe2*/ 	.byte	0x3f
	.zero		1


	//   ....[89]....
        /*0fe4*/ 	.word	0x0001b780
        /*0fe8*/ 	.word	0x00000003
        /*0fec*/ 	.word	0x00028ca0
        /*0ff0*/ 	.short	0x010a
        /*0ff2*/ 	.byte	0x3f
	.zero		1


	//   ....[90]....
        /*0ff4*/ 	.word	0x0001b7d0
        /*0ff8*/ 	.word	0x00000003
        /*0ffc*/ 	.word	0x00028cc0
        /*1000*/ 	.short	0x010a
        /*1002*/ 	.byte	0x3f
	.zero		1


	//   ....[91]....
        /*1004*/ 	.word	0x0001b820
        /*1008*/ 	.word	0x00000008
        /*100c*/ 	.word	0x00028ca0
        /*1010*/ 	.short	0x010a
        /*1012*/ 	.byte	0x3f
	.zero		1


	//   ....[92]....
        /*1014*/ 	.word	0x0001b870
        /*1018*/ 	.word	0x00000008
        /*101c*/ 	.word	0x00028cc0
        /*1020*/ 	.short	0x010a
        /*1022*/ 	.byte	0x3f
	.zero		1


	//   ....[93]....
        /*1024*/ 	.word	0x0001b990
        /*1028*/ 	.word	0x0000001e
        /*102c*/ 	.word	0x00028c40
        /*1030*/ 	.short	0x010a
        /*1032*/ 	.byte	0x3f
	.zero		1


	//   ....[94]....
        /*1034*/ 	.word	0x0001c430
        /*1038*/ 	.word	0x00000011
        /*103c*/ 	.word	0x00028c20
        /*1040*/ 	.short	0x010a
        /*1042*/ 	.byte	0x3f
	.zero		1


	//   ....[95]....
        /*1044*/ 	.word	0x0001c480
        /*1048*/ 	.word	0x0000001e
        /*104c*/ 	.word	0x00028c60
        /*1050*/ 	.short	0x010a
        /*1052*/ 	.byte	0x3f
	.zero		1


	//   ....[96]....
        /*1054*/ 	.word	0x0001cd80
        /*1058*/ 	.word	0x00000006
        /*105c*/ 	.word	0x00028c40
        /*1060*/ 	.short	0x010a
        /*1062*/ 	.byte	0x3f
	.zero		1


	//   ....[97]....
        /*1064*/ 	.word	0x0001d240
        /*1068*/ 	.word	0x00000006
        /*106c*/ 	.word	0x00028c60
        /*1070*/ 	.short	0x010a
        /*1072*/ 	.byte	0x3f
	.zero		1


	//   ....[98]....
        /*1074*/ 	.word	0x0001e3e0
        /*1078*/ 	.word	0x00000007
        /*107c*/ 	.word	0x00028c20
        /*1080*/ 	.short	0x010a
        /*1082*/ 	.byte	0x3f
	.zero		1


	//   ....[99]....
        /*1084*/ 	.word	0x0001e580
        /*1088*/ 	.word	0x00000005
        /*108c*/ 	.word	0x00028c40
        /*1090*/ 	.short	0x010a
        /*1092*/ 	.byte	0x3f
	.zero		1


	//   ....[100]....
        /*1094*/ 	.word	0x0001e5d0
        /*1098*/ 	.word	0x00000003
        /*109c*/ 	.word	0x00028c40
        /*10a0*/ 	.short	0x010a
        /*10a2*/ 	.byte	0x3f
	.zero		1


	//   ....[101]....
        /*10a4*/ 	.word	0x0001e620
        /*10a8*/ 	.word	0x00000005
        /*10ac*/ 	.word	0x00028c60
        /*10b0*/ 	.short	0x010a
        /*10b2*/ 	.byte	0x3f
	.zero		1


	//----- nvinfo : EIATTR_NUM_MBARRIERS
	.align		4
.L_236:
        /*10b4*/ 	.byte	0x03, 0x38
        /*10b6*/ 	.short	0x0016


	//----- nvinfo : EIATTR_EXIT_INSTR_OFFSETS
	.align		4
        /*10b8*/ 	.byte	0x04, 0x1c
        /*10ba*/ 	.short	(.L_238 - .L_237)


	//   ....[0]....
.L_237:
        /*10bc*/ 	.word	0x0001ab40


	//----- nvinfo : EIATTR_MAX_THREADS
	.align		4
.L_238:
        /*10c0*/ 	.byte	0x04, 0x05
        /*10c2*/ 	.short	(.L_240 - .L_239)
.L_239:
        /*10c4*/ 	.word	0x00000180
        /*10c8*/ 	.word	0x00000001
        /*10cc*/ 	.word	0x00000001


	//----- nvinfo : EIATTR_CRS_STACK_SIZE
	.align		4
.L_240:
        /*10d0*/ 	.byte	0x04, 0x1e
        /*10d2*/ 	.short	(.L_242 - .L_241)
.L_241:
        /*10d4*/ 	.word	0x00000000


	//----- nvinfo : EIATTR_CBANK_PARAM_SIZE
	.align		4
.L_242:
        /*10d8*/ 	.byte	0x03, 0x19
        /*10da*/ 	.short	0x0af0


	//----- nvinfo : EIATTR_PARAM_CBANK
	.align		4
        /*10dc*/ 	.byte	0x04, 0x0a
        /*10de*/ 	.short	(.L_244 - .L_243)
	.align		4
.L_243:
        /*10e0*/ 	.word	index@(.nv.constant0._ZN7cutlass13device_kernelIN5flash11enable_sm90INS1_16FlashAttnFwdSm90INS1_25CollectiveMainloopFwdSm90ILi2EN4cute5tupleIJNS5_1CILi1EEES8_S8_EEENS6_IJNS7_ILi64EEESA_SA_EEELi512ENS_6half_tEfNS_4arch4Sm90ELb0ELb0ELb1ELb1ELb1ELb1ELb0ELb0ELb0ELb1ELb1ELb0EEENS1_21CollectiveEpilogueFwdINS6_IJSA_NS7_ILi512EEESA_EEES9_SC_SE_Li256ELb1ELb1ELb1ELb0EEENS1_36VarlenDynamicPersistentTileSchedulerILi64ELi64ELi256ELi128ELb1ELb1ELb1ELb0ELb1ELb1EEEEEEEEEvNT_6ParamsE)
        /*10e4*/ 	.short	0x0210
        /*10e6*/ 	.short	0x0af0


	//----- nvinfo : EIATTR_SW_WAR
	.align		4
.L_244:
        /*10e8*/ 	.byte	0x04, 0x36
        /*10ea*/ 	.short	(.L_246 - .L_245)
.L_245:
        /*10ec*/ 	.word	0x00000008
.L_246:


//--------------------- .nv.info._ZN7cutlass13device_kernelIN5flash11enable_sm90INS1_16FlashAttnFwdSm90INS1_25CollectiveMainloopFwdSm90ILi2EN4cute5tupleIJNS5_1CILi1EEES8_S8_EEENS6_IJNS7_ILi64EEESA_SA_EEELi512ENS_6half_tEfNS_4arch4Sm90ELb0ELb0ELb1ELb1ELb1ELb0ELb1ELb0ELb0ELb1ELb1ELb0EEENS1_21CollectiveEpilogueFwdINS6_IJSA_NS7_ILi512EEESA_EEES9_SC_SE_Li256ELb1ELb1ELb1ELb0EEENS1_36VarlenDynamicPersistentTileSchedulerILi64ELi64ELi256ELi128ELb1ELb1ELb1ELb0ELb1ELb1EEEEEEEEEvNT_6ParamsE --------------------------
	.section	.nv.info._ZN7cutlass13device_kernelIN5flash11enable_sm90INS1_16FlashAttnFwdSm90INS1_25CollectiveMainloopFwdSm90ILi2EN4cute5tupleIJNS5_1CILi1EEES8_S8_EEENS6_IJNS7_ILi64EEESA_SA_EEELi512ENS_6half_tEfNS_4arch4Sm90ELb0ELb0ELb1ELb1ELb1ELb0ELb1ELb0ELb0ELb1ELb1ELb0EEENS1_21CollectiveEpilogueFwdINS6_IJSA_NS7_ILi512EEESA_EEES9_SC_SE_Li256ELb1ELb1ELb1ELb0EEENS1_36VarlenDynamicPersistentTileSchedulerILi64ELi64ELi256ELi128ELb1ELb1ELb1ELb0ELb1ELb1EEEEEEEEEvNT_6ParamsE,"",@"SHT_CUDA_INFO"
	.sectionflags	@""
	.align	4


	//----- nvinfo : EIATTR_CUDA_API_VERSION
	.align		4
        /*0000*/ 	.byte	0x04, 0x37
        /*0002*/ 	.short	(.L_248 - .L_247)
.L_247:
        /*0004*/ 	.word	0x00000082


	//----- nvinfo : EIATTR_KPARAM_INFO
	.align		4
.L_248:
        /*0008*/ 	.byte	0x04, 0x17
        /*000a*/ 	.short	(.L_250 - .L_249)
.L_249:
        /*000c*/ 	.word	0x00000000
        /*0010*/ 	.short	0x0000
        /*0012*/ 	.short	0x0070
        /*0014*/ 	.byte	0x00, 0xf0, 0x01, 0x2e


	//----- nvinfo : EIATTR_SPARSE_MMA_MASK
	.align		4
.L_250:
        /*0018*/ 	.byte	0x03, 0x50
        /*001a*/ 	.short	0x0000


	//----- nvinfo : EIATTR_MAXREG_COUNT
	.align		4
        /*001c*/ 	.byte	0x03, 0x1b
        /*001e*/ 	.short	0x00a8


	//----- nvinfo : EIATTR_NUM_BARRIERS
	.align		4
        /*0020*/ 	.byte	0x02, 0x4c
        /*0022*/ 	.byte	0x10
	.zero		1


	//----- nvinfo : EIATTR_EXTERNS
	.align		4
        /*0024*/ 	.byte	0x04, 0x0f
        /*0026*/ 	.short	(.L_252 - .L_251)


	//   ....[0]....
	.align		4
.L_251:
        /*0028*/ 	.word	index@(__assertfail)


	//----- nvinfo : EIATTR_ANNOTATIONS
	.align		4
.L_252:
        /*002c*/ 	.byte	0x04, 0x55
        /*002e*/ 	.short	(.L_254 - .L_253)


	//   ....[0]....
.L_253:
        /* <DEDUP_REMOVED lines=22> */


	//----- nvinfo : EIATTR_MERCURY_ISA_VERSION
	.align		4
.L_254:
        /*0178*/ 	.byte	0x03, 0x5f
        /*017a*/ 	.short	0x0101


	//----- nvinfo : EIATTR_UNUSED_LOAD_BYTE_OFFSET
	.align		4
        /*017c*/ 	.byte	0x04, 0x44
        /*017e*/ 	.short	(.L_256 - .L_255)


	//   ....[0]....
.L_255:
        /*0180*/ 	.word	0x00000960
        /*0184*/ 	.word	0x0000fff0


	//   ....[1]....
        /*0188*/ 	.word	0x00009f30
        /*018c*/ 	.word	0x0000fff0


	//----- nvinfo : EIATTR_INT_WARP_WIDE_INSTR_OFFSETS
	.align		4
.L_256:
        /*0190*/ 	.byte	0x04, 0x31
        /*0192*/ 	.short	(.L_258 - .L_257)


	//   ....[0]....
.L_257:
        /*0194*/ 	.word	0x000000c0


	//   ....[1]....
        /*0198*/ 	.word	0x000000d0


	//   ....[2]....
        /*019c*/ 	.word	0x000000e0


	//   ....[3]....
        /*01a0*/ 	.word	0x00000180


	//   ....[4]....
        /*01a4*/ 	.word	0x0000fcf0


	//   ....[5]....
        /*01a8*/ 	.word	0x0000fd80


	//   ....[6]....
        /*01ac*/ 	.word	0x00014050


	//   ....[7]....
        /*01b0*/ 	.word	0x000140e0


	//----- nvinfo : EIATTR_COOP_GROUP_MASK_REGIDS
	.align		4
.L_258:
        /*01b4*/ 	.byte	0x04, 0x29
        /*01b6*/ 	.short	(.L_260 - .L_259)


	//   ....[0]....
.L_259:
        /*01b8*/ 	.word	0xffffffff


	//   ....[1]....
        /*01bc*/ 	.word	0xffffffff


	//   ....[2]....
        /*01c0*/ 	.word	0xffffffff


	//   ....[3]....
        /*01c4*/ 	.word	0xffffffff


	//   ....[4]....
        /*01c8*/ 	.word	0xffffffff


	//   ....[5]....
        /*01cc*/ 	.word	0xffffffff


	//   ....[6]....
        /*01d0*/ 	.word	0xffffffff


	//   ....[7]....
        /*01d4*/ 	.word	0xffffffff


	//   ....[8]....
        /*01d8*/ 	.word	0xffffffff


	//   ....[9]....
        /*01dc*/ 	.word	0xffffffff


	//   ....[10]....
        /*01e0*/ 	.word	0xffffffff


	//   ....[11]....
        /*01e4*/ 	.word	0xffffffff


	//   ....[12]....
        /*01e8*/ 	.word	0xffffffff


	//   ....[13]....
        /*01ec*/ 	.word	0xffffffff


	//   ....[14]....
        /*01f0*/ 	.word	0xffffffff


	//   ....[15]....
        /*01f4*/ 	.word	0xffffffff


	//   ....[16]....
        /*01f8*/ 	.word	0xffffffff


	//   ....[17]....
        /*01fc*/ 	.word	0xffffffff


	//   ....[18]....
        /*0200*/ 	.word	0xffffffff


	//   ....[19]....
        /*0204*/ 	.word	0xffffffff


	//   ....[20]....
        /*0208*/ 	.word	0xffffffff


	//   ....[21]....
        /*020c*/ 	.word	0xffffffff


	//   ....[22]....
        /*0210*/ 	.word	0xffffffff


	//   ....[23]....
        /*0214*/ 	.word	0xffffffff


	//   ....[24]....
        /*0218*/ 	.word	0xffffffff


	//   ....[25]....
        /*021c*/ 	.word	0xffffffff


	//   ....[26]....
        /*0220*/ 	.word	0xffffffff


	//   ....[27]....
        /*0224*/ 	.word	0xffffffff


	//   ....[28]....
        /*0228*/ 	.word	0xffffffff


	//   ....[29]....
        /*022c*/ 	.word	0xffffffff


	//   ....[30]....
        /*0230*/ 	.word	0xffffffff


	//   ....[31]....
        /*0234*/ 	.word	0xffffffff


	//   ....[32]....
        /*0238*/ 	.word	0xffffffff


	//   ....[33]....
        /*023c*/ 	.word	0xffffffff


	//   ....[34]....
        /*0240*/ 	.word	0xffffffff


	//   ....[35]....
        /*0244*/ 	.word	0xffffffff


	//   ....[36]....
        /*0248*/ 	.word	0xffffffff


	//   ....[37]....
        /*024c*/ 	.word	0xffffffff


	//   ....[38]....
        /*0250*/ 	.word	0xffffffff


	//   ....[39]....
        /*0254*/ 	.word	0xffffffff


	//   ....[40]....
        /*0258*/ 	.word	0xffffffff


	//   ....[41]....
        /*025c*/ 	.word	0xffffffff


	//   ....[42]....
        /*0260*/ 	.word	0xffffffff


	//   ....[43]....
        /*0264*/ 	.word	0xffffffff


	//   ....[44]....
        /*0268*/ 	.word	0xffffffff


	//   ....[45]....
        /*026c*/ 	.word	0xffffffff


	//   ....[46]....
        /*0270*/ 	.word	0xffffffff


	//   ....[47]....
        /*0274*/ 	.word	0xffffffff


	//   ....[48]....
        /*0278*/ 	.word	0xffffffff


	//   ....[49]....
        /*027c*/ 	.word	0xffffffff


	//   ....[50]....
        /*0280*/ 	.word	0xffffffff


	//   ....[51]....
        /*0284*/ 	.word	0xffffffff


	//   ....[52]....
        /*0288*/ 	.word	0xffffffff


	//   ....[53]....
        /*028c*/ 	.word	0xffffffff


	//   ....[54]....
        /*0290*/ 	.word	0xffffffff


	//   ....[55]....
        /*0294*/ 	.word	0xffffffff


	//   ....[56]....
        /*0298*/ 	.word	0xffffffff


	//   ....[57]....
        /*029c*/ 	.word	0xffffffff


	//   ....[58]....
        /*02a0*/ 	.word	0xffffffff


	//   ....[59]....
        /*02a4*/ 	.word	0xffffffff


	//   ....[60]....
        /*02a8*/ 	.word	0xffffffff


	//   ....[61]....
        /*02ac*/ 	.word	0xffffffff


	//   ....[62]....
        /*02b0*/ 	.word	0xffffffff


	//   ....[63]....
        /*02b4*/ 	.word	0xffffffff


	//   ....[64]....
        /*02b8*/ 	.word	0xffffffff


	//   ....[65]....
        /*02bc*/ 	.word	0xffffffff


	//   ....[66]....
        /*02c0*/ 	.word	0xffffffff


	//   ....[67]....
        /*02c4*/ 	.word	0xffffffff


	//   ....[68]....
        /*02c8*/ 	.word	0xffffffff


	//   ....[69]....
        /*02cc*/ 	.word	0xffffffff


	//   ....[70]....
        /*02d0*/ 	.word	0xffffffff


	//   ....[71]....
        /*02d4*/ 	.word	0xffffffff


	//   ....[72]....
        /*02d8*/ 	.word	0xffffffff


	//   ....[73]....
        /*02dc*/ 	.word	0xffffffff


	//   ....[74]....
        /*02e0*/ 	.word	0xffffffff


	//   ....[75]....
        /*02e4*/ 	.word	0xffffffff


	//   ....[76]....
        /*02e8*/ 	.word	0xffffffff


	//   ....[77]....
        /*02ec*/ 	.word	0xffffffff


	//   ....[78]....
        /*02f0*/ 	.word	0xffffffff


	//   ....[79]....
        /*02f4*/ 	.word	0xffffffff


	//   ....[80]....
        /*02f8*/ 	.word	0xffffffff


	//   ....[81]....
        /*02fc*/ 	.word	0xffffffff


	//   ....[82]....
        /*0300*/ 	.word	0xffffffff


	//   ....[83]....
        /*0304*/ 	.word	0xffffffff


	//   ....[84]....
        /*0308*/ 	.word	0xffffffff


	//   ....[85]....
        /*030c*/ 	.word	0xffffffff


	//   ....[86]....
        /*0310*/ 	.word	0xffffffff


	//   ....[87]....
        /*0314*/ 	.word	0xffffffff


	//   ....[88]....
        /*0318*/ 	.word	0xffffffff


	//   ....[89]....
        /*031c*/ 	.word	0xffffffff


	//   ....[90]....
        /*0320*/ 	.word	0xffffffff


	//   ....[91]....
        /*0324*/ 	.word	0xffffffff


	//   ....[92]....
        /*0328*/ 	.word	0xffffffff


	//   ....[93]....
        /*032c*/ 	.word	0xffffffff


	//   ....[94]....
        /*0330*/ 	.word	0xffffffff


	//   ....[95]....
        /*0334*/ 	.word	0xffffffff


	//   ....[96]....
        /*0338*/ 	.word	0xffffffff


	//   ....[97]....
        /*033c*/ 	.word	0xffffffff


	//   ....[98]....
        /*0340*/ 	.word	0xffffffff


	//   ....[99]....
        /*0344*/ 	.word	0xffffffff


	//   ....[100]....
        /*0348*/ 	.word	0xffffffff


	//   ....[101]....
        /*034c*/ 	.word	0xffffffff


	//   ....[102]....
        /*0350*/ 	.word	0xffffffff


	//   ....[103]....
        /*0354*/ 	.word	0xffffffff


	//   ....[104]....
        /*0358*/ 	.word	0xffffffff


	//   ....[105]....
        /*035c*/ 	.word	0xffffffff


	//   ....[106]....
        /*0360*/ 	.word	0xffffffff


	//   ....[107]....
        /*0364*/ 	.word	0xffffffff


	//   ....[108]....
        /*0368*/ 	.word	0xffffffff


	//   ....[109]....
        /*036c*/ 	.word	0xffffffff


	//   ....[110]....
        /*0370*/ 	.word	0xffffffff


	//   ....[111]....
        /*0374*/ 	.word	0xffffffff


	//   ....[112]....
        /*0378*/ 	.word	0xffffffff


	//   ....[113]....
        /*037c*/ 	.word	0xffffffff


	//   ....[114]....
        /*0380*/ 	.word	0xffffffff


	//   ....[115]....
        /*0384*/ 	.word	0xffffffff


	//   ....[116]....
        /*0388*/ 	.word	0xffffffff


	//   ....[117]....
        /*038c*/ 	.word	0xffffffff


	//   ....[118]....
        /*0390*/ 	.word	0xffffffff


	//   ....[119]....
        /*0394*/ 	.word	0xffffffff


	//   ....[120]....
        /*0398*/ 	.word	0xffffffff


	//   ....[121]....
        /*039c*/ 	.word	0xffffffff


	//   ....[122]....
        /*03a0*/ 	.word	0xffffffff


	//   ....[123]....
        /*03a4*/ 	.word	0xffffffff


	//   ....[124]....
        /*03a8*/ 	.word	0xffffffff


	//   ....[125]....
        /*03ac*/ 	.word	0x0500000f


	//   ....[126]....
        /*03b0*/ 	.word	0x0500000f


	//   ....[127]....
        /*03b4*/ 	.word	0x0500000f


	//   ....[128]....
        /*03b8*/ 	.word	0x0500000f


	//   ....[129]....
        /*03bc*/ 	.word	0x0500000f


	//   ....[130]....
        /*03c0*/ 	.word	0x0500000f


	//   ....[131]....
        /*03c4*/ 	.word	0x0500000f


	//   ....[132]....
        /*03c8*/ 	.word	0x0500000f


	//   ....[133]....
        /*03cc*/ 	.word	0x0500000f


	//   ....[134]....
        /*03d0*/ 	.word	0x0500000f


	//   ....[135]....
        /*03d4*/ 	.word	0x0500000f


	//   ....[136]....
        /*03d8*/ 	.word	0x0500000f


	//   ....[137]....
        /*03dc*/ 	.word	0x0500000f


	//   ....[138]....
        /*03e0*/ 	.word	0x0500000f


	//   ....[139]....
        /*03e4*/ 	.word	0x0500000f


	//   ....[140]....
        /*03e8*/ 	.word	0x0500000f


	//   ....[141]....
        /*03ec*/ 	.word	0x0500000f


	//   ....[142]....
        /*03f0*/ 	.word	0x0500000f


	//   ....[143]....
        /*03f4*/ 	.word	0x0500000f


	//   ....[144]....
        /*03f8*/ 	.word	0x0500000f


	//   ....[145]....
        /*03fc*/ 	.word	0x0500000f


	//   ....[146]....
        /*0400*/ 	.word	0x0500000f


	//   ....[147]....
        /*0404*/ 	.word	0x0500000f


	//   ....[148]....
        /*0408*/ 	.word	0x0500000f


	//   ....[149]....
        /*040c*/ 	.word	0x0500000f


	//   ....[150]....
        /*0410*/ 	.word	0x0500000f


	//   ....[151]....
        /*0414*/ 	.word	0x0500000f


	//   ....[152]....
        /*0418*/ 	.word	0x0500000f


	//   ....[153]....
        /*041c*/ 	.word	0x0500000f


	//   ....[154]....
        /*0420*/ 	.word	0x0500000f


	//   ....[155]....
        /*0424*/ 	.word	0x0500000f


	//   ....[156]....
        /*0428*/ 	.word	0x0500000f


	//   ....[157]....
        /*042c*/ 	.word	0x0500000f


	//   ....[158]....
        /*0430*/ 	.word	0x0500000f


	//   ....[159]....
        /*0434*/ 	.word	0x0500000f


	//   ....[160]....
        /*0438*/ 	.word	0x0500000f


	//   ....[161]....
        /*043c*/ 	.word	0x0500000f


	//   ....[162]....
        /*0440*/ 	.word	0x0500000f


	//   ....[163]....
        /*0444*/ 	.word	0x0500000f


	//   ....[164]....
        /*0448*/ 	.word	0x0500000f


	//   ....[165]....
        /*044c*/ 	.word	0x0500000f


	//   ....[166]....
        /*0450*/ 	.word	0x0500000f


	//   ....[167]....
        /*0454*/ 	.word	0x0500000f


	//   ....[168]....
        /*0458*/ 	.word	0x0500000f


	//   ....[169]....
        /*045c*/ 	.word	0x0500000f


	//   ....[170]....
        /*0460*/ 	.word	0x0500000f


	//   ....[171]....
        /*0464*/ 	.word	0x0500000f


	//   ....[172]....
        /*0468*/ 	.word	0x0500000f


	//   ....[173]....
        /*046c*/ 	.word	0x0500000f


	//   ....[174]....
        /*0470*/ 	.word	0x0500000f


	//   ....[175]....
        /*0474*/ 	.word	0x0500000f


	//   ....[176]....
        /*0478*/ 	.word	0x0500000f


	//   ....[177]....
        /*047c*/ 	.word	0x0500000f


	//   ....[178]....
        /*0480*/ 	.word	0x0500000f


	//   ....[179]....
        /*0484*/ 	.word	0x0500000f


	//   ....[180]....
        /*0488*/ 	.word	0x0500000f


	//   ....[181]....
        /*048c*/ 	.word	0x0500000f


	//   ....[182]....
        /*0490*/ 	.word	0x0500000f


	//   ....[183]....
        /*0494*/ 	.word	0x0500000f


	//   ....[184]....
        /*0498*/ 	.word	0x0500000f


	//   ....[185]....
        /*049c*/ 	.word	0x0500000f


	//   ....[186]....
        /*04a0*/ 	.word	0x0500000f


	//   ....[187]....
        /*04a4*/ 	.word	0x0500000f


	//   ....[188]....
        /*04a8*/ 	.word	0x0500000f


	//   ....[189]....
        /*04ac*/ 	.word	0x0500000f


	//   ....[190]....
        /*04b0*/ 	.word	0x0500000f


	//   ....[191]....
        /*04b4*/ 	.word	0x0500000f


	//   ....[192]....
        /*04b8*/ 	.word	0x0500000f


	//----- nvinfo : EIATTR_COOP_GROUP_INSTR_OFFSETS
	.align		4
.L_260:
        /*04bc*/ 	.byte	0x04, 0x28
        /*04be*/ 	.short	(.L_262 - .L_261)


	//   ....[0]....
.L_261:
        /*04c0*/ 	.word	0x00000080


	//   ....[1]....
        /*04c4*/ 	.word	0x00000090


	//   ....[2]....
        /*04c8*/ 	.word	0x000002b0


	//   ....[3]....
        /*04cc*/ 	.word	0x00000410


	//   ....[4]....
        /*04d0*/ 	.word	0x00000530


	//   ....[5]....
        /*04d4*/ 	.word	0x00000690


	//   ....[6]....
        /*04d8*/ 	.word	0x00001d10


	//   ....[7]....
        /*04dc*/ 	.word	0x00003ae0


	//   ....[8]....
        /*04e0*/ 	.word	0x00004290


	//   ....[9]....
        /*04e4*/ 	.word	0x00005b10


	//   ....[10]....
        /*04e8*/ 	.word	0x00005b70


	//   ....[11]....
        /*04ec*/ 	.word	0x00005d80


	//   ....[12]....
        /*04f0*/ 	.word	0x00005e40


	//   ....[13]....
        /*04f4*/ 	.word	0x00006580


	//   ....[14]....
        /*04f8*/ 	.word	0x00006af0


	//   ....[15]....
        /*04fc*/ 	.word	0x00007ea0


	//   ....[16]....
        /*0500*/ 	.word	0x00007f10


	//   ....[17]....
        /*0504*/ 	.word	0x00008780


	//   ....[18]....
        /*0508*/ 	.word	0x00008820


	//   ....[19]....
        /*050c*/ 	.word	0x00009390


	//   ....[20]....
        /*0510*/ 	.word	0x00009440


	//   ....[21]....
        /*0514*/ 	.word	0x00009470


	//   ....[22]....
        /*0518*/ 	.word	0x000094d0


	//   ....[23]....
        /*051c*/ 	.word	0x000094f0


	//   ....[24]....
        /*0520*/ 	.word	0x0000acb0


	//   ....[25]....
        /*0524*/ 	.word	0x0000b060


	//   ....[26]....
        /*0528*/ 	.word	0x0000b070


	//   ....[27]....
        /*052c*/ 	.word	0x0000b080


	//   ....[28]....
        /*0530*/ 	.word	0x0000b090


	//   ....[29]....
        /*0534*/ 	.word	0x0000bce0


	//   ....[30]....
        /*0538*/ 	.word	0x0000bd10


	//   ....[31]....
        /*053c*/ 	.word	0x0000bfc0


	//   ....[32]....
        /*0540*/ 	.word	0x0000bfe0


	//   ....[33]....
        /*0544*/ 	.word	0x0000c7a0


	//   ....[34]....
        /*0548*/ 	.word	0x0000c7d0


	//   ....[35]....
        /*054c*/ 	.word	0x0000d020


	//   ....[36]....
        /*0550*/ 	.word	0x0000d040


	//   ....[37]....
        /*0554*/ 	.word	0x0000e310


	//   ....[38]....
        /*0558*/ 	.word	0x0000e340


	//   ....[39]....
        /*055c*/ 	.word	0x0000e580


	//   ....[40]....
        /*0560*/ 	.word	0x0000e5a0


	//   ....[41]....
        /*0564*/ 	.word	0x0000e860


	//   ....[42]....
        /*0568*/ 	.word	0x0000ea50


	//   ....[43]....
        /*056c*/ 	.word	0x0000ea80


	//   ....[44]....
        /*0570*/ 	.word	0x0000eab0


	//   ....[45]....
        /*0574*/ 	.word	0x0000eae0


	//   ....[46]....
        /*0578*/ 	.word	0x0000eb10


	//   ....[47]....
        /*057c*/ 	.word	0x0000eb40


	//   ....[48]....
        /*0580*/ 	.word	0x0000ecb0


	//   ....[49]....
        /*0584*/ 	.word	0x0000ece0


	//   ....[50]....
        /*0588*/ 	.word	0x0000ed10


	//   ....[51]....
        /*058c*/ 	.word	0x0000ed40


	//   ....[52]....
        /*0590*/ 	.word	0x0000ed70


	//   ....[53]....
        /*0594*/ 	.word	0x0000eda0


	//   ....[54]....
        /*0598*/ 	.word	0x0000ee30


	//   ....[55]....
        /*059c*/ 	.word	0x0000ee60


	//   ....[56]....
        /*05a0*/ 	.word	0x0000ee70


	//   ....[57]....
        /*05a4*/ 	.word	0x0000ef00


	//   ....[58]....
        /*05a8*/ 	.word	0x00010b10


	//   ....[59]....
        /*05ac*/ 	.word	0x00010b30


	//   ....[60]....
        /*05b0*/ 	.word	0x00010bc0


	//   ....[61]....
        /*05b4*/ 	.word	0x00010be0


	//   ....[62]....
        /*05b8*/ 	.word	0x00010c60


	//   ....[63]....
        /*05bc*/ 	.word	0x00010c80


	//   ....[64]....
        /*05c0*/ 	.word	0x00010c90


	//   ....[65]....
        /*05c4*/ 	.word	0x00010ca0


	//   ....[66]....
        /*05c8*/ 	.word	0x00011420


	//   ....[67]....
        /*05cc*/ 	.word	0x00011460


	//   ....[68]....
        /*05d0*/ 	.word	0x00011520


	//   ....[69]....
        /*05d4*/ 	.word	0x00011540


	//   ....[70]....
        /*05d8*/ 	.word	0x000115e0


	//   ....[71]....
        /*05dc*/ 	.word	0x00011600


	//   ....[72]....
        /*05e0*/ 	.word	0x00011610


	//   ....[73]....
        /*05e4*/ 	.word	0x00011690


	//   ....[74]....
        /*05e8*/ 	.word	0x00011ef0


	//   ....[75]....
        /*05ec*/ 	.word	0x00011f10


	//   ....[76]....
        /*05f0*/ 	.word	0x000120b0


	//   ....[77]....
        /*05f4*/ 	.word	0x000120e0


	//   ....[78]....
        /*05f8*/ 	.word	0x000121f0


	//   ....[79]....
        /*05fc*/ 	.word	0x00012200


	//   ....[80]....
        /*0600*/ 	.word	0x00012230


	//   ....[81]....
        /*0604*/ 	.word	0x00012240


	//   ....[82]....
        /*0608*/ 	.word	0x00012850


	//   ....[83]....
        /*060c*/ 	.word	0x00012880


	//   ....[84]....
        /*0610*/ 	.word	0x00012a70


	//   ....[85]....
        /*0614*/ 	.word	0x00012ab0


	//   ....[86]....
        /*0618*/ 	.word	0x00012ac0


	//   ....[87]....
        /*061c*/ 	.word	0x00012ad0


	//   ....[88]....
        /*0620*/ 	.word	0x00012c20


	//   ....[89]....
        /*0624*/ 	.word	0x00012d70


	//   ....[90]....
        /*0628*/ 	.word	0x00013580


	//   ....[91]....
        /*062c*/ 	.word	0x000135a0


	//   ....[92]....
        /*0630*/ 	.word	0x000135f0


	//   ....[93]....
        /*0634*/ 	.word	0x00013600


	//   ....[94]....
        /*0638*/ 	.word	0x00013640


	//   ....[95]....
        /*063c*/ 	.word	0x00013650


	//   ....[96]....
        /*0640*/ 	.word	0x00013660


	//   ....[97]....
        /*0644*/ 	.word	0x000136a0


	//   ....[98]....
        /*0648*/ 	.word	0x000139a0


	//   ....[99]....
        /*064c*/ 	.word	0x000139e0


	//   ....[100]....
        /*0650*/ 	.word	0x00013a00


	//   ....[101]....
        /*0654*/ 	.word	0x00013a20


	//   ....[102]....
        /*0658*/ 	.word	0x00013a50


	//   ....[103]....
        /*065c*/ 	.word	0x00013a70


	//   ....[104]....
        /*0660*/ 	.word	0x00013b70


	//   ....[105]....
        /*0664*/ 	.word	0x00013cc0


	//   ....[106]....
        /*0668*/ 	.word	0x00014300


	//   ....[107]....
        /*066c*/ 	.word	0x00014330


	//   ....[108]....
        /*0670*/ 	.word	0x00014390


	//   ....[109]....
        /*0674*/ 	.word	0x000143c0


	//   ....[110]....
        /*0678*/ 	.word	0x000143f0


	//   ....[111]....
        /*067c*/ 	.word	0x00014420


	//   ....[112]....
        /*0680*/ 	.word	0x00014450


	//   ....[113]....
        /*0684*/ 	.word	0x00014480


	//   ....[114]....
        /*0688*/ 	.word	0x00014620


	//   ....[115]....
        /*068c*/ 	.word	0x00014650


	//   ....[116]....
        /*0690*/ 	.word	0x00014680


	//   ....[117]....
        /*0694*/ 	.word	0x000146b0


	//   ....[118]....
        /*0698*/ 	.word	0x000146e0


	//   ....[119]....
        /*069c*/ 	.word	0x00014710


	//   ....[120]....
        /*06a0*/ 	.word	0x000147d0


	//   ....[121]....
        /*06a4*/ 	.word	0x000147f0


	//   ....[122]....
        /*06a8*/ 	.word	0x00014800


	//   ....[123]....
        /*06ac*/ 	.word	0x00014860


	//   ....[124]....
        /*06b0*/ 	.word	0x00014e80


	//   ....[125]....
        /*06b4*/ 	.word	0x000153b0


	//   ....[126]....
        /*06b8*/ 	.word	0x000154a0


	//   ....[127]....
        /*06bc*/ 	.word	0x00015540


	//   ....[128]....
        /*06c0*/ 	.word	0x000155a0


	//   ....[129]....
        /*06c4*/ 	.word	0x00015690


	//   ....[130]....
        /*06c8*/ 	.word	0x00015700


	//   ....[131]....
        /*06cc*/ 	.word	0x000157f0


	//   ....[132]....
        /*06d0*/ 	.word	0x00015860


	//   ....[133]....
        /*06d4*/ 	.word	0x00015900


	//   ....[134]....
        /*06d8*/ 	.word	0x00015a00


	//   ....[135]....
        /*06dc*/ 	.word	0x00015a90


	//   ....[136]....
        /*06e0*/ 	.word	0x00015af0


	//   ....[137]....
        /*06e4*/ 	.word	0x00015be0


	//   ....[138]....
        /*06e8*/ 	.word	0x00015c60


	//   ....[139]....
        /*06ec*/ 	.word	0x00015d60


	//   ....[140]....
        /*06f0*/ 	.word	0x00015dd0


	//   ....[141]....
        /*06f4*/ 	.word	0x00015eb0


	//   ....[142]....
        /*06f8*/ 	.word	0x000161c0


	//   ....[143]....
        /*06fc*/ 	.word	0x00016280


	//   ....[144]....
        /*0700*/ 	.word	0x000164f0


	//   ....[145]....
        /*0704*/ 	.word	0x00016540


	//   ....[146]....
        /*0708*/ 	.word	0x00016750


	//   ....[147]....
        /*070c*/ 	.word	0x000167a0


	//   ....[148]....
        /*0710*/ 	.word	0x00016950


	//   ....[149]....
        /*0714*/ 	.word	0x000169a0


	//   ....[150]....
        /*0718*/ 	.word	0x00016ae0


	//   ....[151]....
        /*071c*/ 	.word	0x00016be0


	//   ....[152]....
        /*0720*/ 	.word	0x00016e50


	//   ....[153]....
        /*0724*/ 	.word	0x00016ea0


	//   ....[154]....
        /*0728*/ 	.word	0x00017070


	//   ....[155]....
        /*072c*/ 	.word	0x000170c0


	//   ....[156]....
        /*0730*/ 	.word	0x00017290


	//   ....[157]....
        /*0734*/ 	.word	0x000172e0


	//   ....[158]....
        /*0738*/ 	.word	0x000173d0


	//   ....[159]....
        /*073c*/ 	.word	0x00017470


	//   ....[160]....
        /*0740*/ 	.word	0x000174d0


	//   ....[161]....
        /*0744*/ 	.word	0x00017580


	//   ....[162]....
        /*0748*/ 	.word	0x000175e0


	//   ....[163]....
        /*074c*/ 	.word	0x00017690


	//   ....[164]....
        /*0750*/ 	.word	0x000176f0


	//   ....[165]....
        /*0754*/ 	.word	0x000177a0


	//   ....[166]....
        /*0758*/ 	.word	0x00017890


	//   ....[167]....
        /*075c*/ 	.word	0x00017970


	//   ....[168]....
        /*0760*/ 	.word	0x00017a80


	//   ....[169]....
        /*0764*/ 	.word	0x00017b80


	//   ....[170]....
        /*0768*/ 	.word	0x00017cb0


	//   ....[171]....
        /*076c*/ 	.word	0x00017d90


	//   ....[172]....
        /*0770*/ 	.word	0x00017e90


	//   ....[173]....
        /*0774*/ 	.word	0x00017f70


	//   ....[174]....
        /*0778*/ 	.word	0x00018000


	//   ....[175]....
        /*077c*/ 	.word	0x000180a0


	//   ....[176]....
        /*0780*/ 	.word	0x00018220


	//   ....[177]....
        /*0784*/ 	.word	0x00018290


	//   ....[178]....
        /*0788*/ 	.word	0x00018300


	//   ....[179]....
        /*078c*/ 	.word	0x00018370


	//   ....[180]....
        /*0790*/ 	.word	0x000183e0


	//   ....[181]....
        /*0794*/ 	.word	0x00018460


	//   ....[182]....
        /*0798*/ 	.word	0x000184e0


	//   ....[183]....
        /*079c*/ 	.word	0x00018570


	//   ....[184]....
        /*07a0*/ 	.word	0x000185e0


	//   ....[185]....
        /*07a4*/ 	.word	0x00018650


	//   ....[186]....
        /*07a8*/ 	.word	0x000186c0


	//   ....[187]....
        /*07ac*/ 	.word	0x00018740


	//   ....[188]....
        /*07b0*/ 	.word	0x000187b0


	//   ....[189]....
        /*07b4*/ 	.word	0x00018850


	//   ....[190]....
        /*07b8*/ 	.word	0x000188a0


	//   ....[191]....
        /*07bc*/ 	.word	0x00018930


	//   ....[192]....
        /*07c0*/ 	.word	0x00018a60


	//----- nvinfo : EIATTR_REG_RECONFIG
	.align		4
.L_262:
        /*07c4*/ 	.byte	0x01, 0x54
	.zero		2


	//----- nvinfo : EIATTR_SYSCALL_OFFSETS
	.align		4
        /*07c8*/ 	.byte	0x04, 0x46
        /*07ca*/ 	.short	(.L_264 - .L_263)


	//   ....[0]....
.L_263:
        /*07cc*/ 	.word	0x00003ca0


	//   ....[1]....
        /*07d0*/ 	.word	0x0000fee0


	//   ....[2]....
        /*07d4*/ 	.word	0x00010030


	//   ....[3]....
        /*07d8*/ 	.word	0x00010120


	//   ....[4]....
        /*07dc*/ 	.word	0x00011040


	//   ....[5]....
        /*07e0*/ 	.word	0x00011910


	//----- nvinfo : EIATTR_MBARRIER_INSTR_OFFSETS
	.align		4
.L_264:
        /*07e4*/ 	.byte	0x04, 0x39
        /*07e6*/ 	.short	(.L_266 - .L_265)


	//   ....[0]....
.L_265:
        /*07e8*/ 	.word	0x00000190
        /*07ec*/ 	.word	0x000000ff
        /*07f0*/ 	.word	0x00038800
        /*07f4*/ 	.short	0x0100
        /*07f6*/ 	.byte	0x08
	.zero		1


	//   ....[1]....
        /*07f8*/ 	.word	0x000001a0
        /*07fc*/ 	.word	0x000000ff
        /*0800*/ 	.word	0x00038810
        /*0804*/ 	.short	0x0100
        /*0806*/ 	.byte	0x08
	.zero		1


	//   ....[2]....
        /*0808*/ 	.word	0x000001b0
        /*080c*/ 	.word	0x000000ff
        /*0810*/ 	.word	0x00038820
        /*0814*/ 	.short	0x0100
        /*0816*/ 	.byte	0x08
	.zero		1


	//   ....[3]....
        /*0818*/ 	.word	0x00000260
        /*081c*/ 	.word	0x000000ff
        /*0820*/ 	.word	0x00038830
        /*0824*/ 	.short	0x0100
        /*0826*/ 	.byte	0x06
	.zero		1


	//   ....[4]....
        /*0828*/ 	.word	0x00000270
        /*082c*/ 	.word	0x000000ff
        /*0830*/ 	.word	0x00038840
        /*0834*/ 	.short	0x0100
        /*0836*/ 	.byte	0x06
	.zero		1


	//   ....[5]....
        /*0838*/ 	.word	0x00000280
        /*083c*/ 	.word	0x000000ff
        /*0840*/ 	.word	0x00038838
        /*0844*/ 	.short	0x0100
        /*0846*/ 	.byte	0x06
	.zero		1


	//   ....[6]....
        /*0848*/ 	.word	0x00000290
        /*084c*/ 	.word	0x000000ff
        /*0850*/ 	.word	0x00038848
        /*0854*/ 	.short	0x0100
        /*0856*/ 	.byte	0x06
	.zero		1


	//   ....[7]....
        /*0858*/ 	.word	0x000003c0
        /*085c*/ 	.word	0x000000ff
        /*0860*/ 	.word	0x00038850
        /*0864*/ 	.short	0x0100
        /*0866*/ 	.byte	0x08
	.zero		1


	//   ....[8]....
        /*0868*/ 	.word	0x000003d0
        /*086c*/ 	.word	0x000000ff
        /*0870*/ 	.word	0x00038860
        /*0874*/ 	.short	0x0100
        /*0876*/ 	.byte	0x08
	.zero		1


	//   ....[9]....
        /*0878*/ 	.word	0x000003e0
        /*087c*/ 	.word	0x000000ff
        /*0880*/ 	.word	0x00038858
        /*0884*/ 	.short	0x0100
        /*0886*/ 	.byte	0x08
	.zero		1


	//   ....[10]....
        /*0888*/ 	.word	0x000003f0
        /*088c*/ 	.word	0x000000ff
        /*0890*/ 	.word	0x00038868
        /*0894*/ 	.short	0x0100
        /*0896*/ 	.byte	0x08
	.zero		1


	//   ....[11]....
        /*0898*/ 	.word	0x000004e0
        /*089c*/ 	.word	0x000000ff
        /*08a0*/ 	.word	0x00038870
        /*08a4*/ 	.short	0x0100
        /*08a6*/ 	.byte	0x06
	.zero		1


	//   ....[12]....
        /*08a8*/ 	.word	0x000004f0
        /*08ac*/ 	.word	0x000000ff
        /*08b0*/ 	.word	0x00038880
        /*08b4*/ 	.short	0x0100
        /*08b6*/ 	.byte	0x06
	.zero		1


	//   ....[13]....
        /*08b8*/ 	.word	0x00000500
        /*08bc*/ 	.word	0x000000ff
        /*08c0*/ 	.word	0x00038878
        /*08c4*/ 	.short	0x0100
        /*08c6*/ 	.byte	0x06
	.zero		1


	//   ....[14]....
        /*08c8*/ 	.word	0x00000510
        /*08cc*/ 	.word	0x000000ff
        /*08d0*/ 	.word	0x00038888
        /*08d4*/ 	.short	0x0100
        /*08d6*/ 	.byte	0x06
	.zero		1


	//   ....[15]....
        /*08d8*/ 	.word	0x00000640
        /*08dc*/ 	.word	0x000000ff
        /*08e0*/ 	.word	0x00038890
        /*08e4*/ 	.short	0x0100
        /*08e6*/ 	.byte	0x08
	.zero		1


	//   ....[16]....
        /*08e8*/ 	.word	0x00000650
        /*08ec*/ 	.word	0x000000ff
        /*08f0*/ 	.word	0x000388a0
        /*08f4*/ 	.short	0x0100
        /*08f6*/ 	.byte	0x08
	.zero		1


	//   ....[17]....
        /*08f8*/ 	.word	0x00000660
        /*08fc*/ 	.word	0x000000ff
        /*0900*/ 	.word	0x00038898
        /*0904*/ 	.short	0x0100
        /*0906*/ 	.byte	0x08
	.zero		1


	//   ....[18]....
        /*0908*/ 	.word	0x00000670
        /*090c*/ 	.word	0x000000ff
        /*0910*/ 	.word	0x000388a8
        /*0914*/ 	.short	0x0100
        /*0916*/ 	.byte	0x08
	.zero		1


	//   ....[19]....
        /*0918*/ 	.word	0x000007b0
        /*091c*/ 	.word	0x000000ff
        /*0920*/ 	.word	0x000388b0
        /*0924*/ 	.short	0x0100
        /*0926*/ 	.byte	0x08
	.zero		1


	//   ....[20]....
        /*0928*/ 	.word	0x000007c0
        /*092c*/ 	.word	0x000000ff
        /*0930*/ 	.word	0x000388c0
        /*0934*/ 	.short	0x0100
        /*0936*/ 	.byte	0x08
	.zero		1


	//   ....[21]....
        /*0938*/ 	.word	0x000007d0
        /*093c*/ 	.word	0x000000ff
        /*0940*/ 	.word	0x000388b8
        /*0944*/ 	.short	0x0100
        /*0946*/ 	.byte	0x08
	.zero		1


	//   ....[22]....
        /*0948*/ 	.word	0x000007e0
        /*094c*/ 	.word	0x000000ff
        /*0950*/ 	.word	0x000388c8
        /*0954*/ 	.short	0x0100
        /*0956*/ 	.byte	0x08
	.zero		1


	//   ....[23]....
        /*0958*/ 	.word	0x00002090
        /*095c*/ 	.word	0x000000ff
        /*0960*/ 	.word	0x00000000
        /*0964*/ 	.short	0x0101
        /*0966*/ 	.byte	0x06
	.zero		1


	//   ....[24]....
        /*0968*/ 	.word	0x00002b80
        /*096c*/ 	.word	0x000000ff
        /*0970*/ 	.word	0x00000000
        /*0974*/ 	.short	0x0101
        /*0976*/ 	.byte	0x06
	.zero		1


	//   ....[25]....
        /*0978*/ 	.word	0x00003d50
        /*097c*/ 	.word	0x000000ff
        /*0980*/ 	.word	0x00038800
        /*0984*/ 	.short	0x010a
        /*0986*/ 	.byte	0x29
	.zero		1


	//   ....[26]....
        /*0988*/ 	.word	0x00003dc0
        /*098c*/ 	.word	0x00000005
        /*0990*/ 	.word	0x00038830
        /*0994*/ 	.short	0x010a
        /*0996*/ 	.byte	0x3f
	.zero		1


	//   ....[27]....
        /*0998*/ 	.word	0x00003e00
        /*099c*/ 	.word	0x00000005
        /*09a0*/ 	.word	0x00038830
        /*09a4*/ 	.short	0x010a
        /*09a6*/ 	.byte	0x3f
	.zero		1


	//   ....[28]....
        /*09a8*/ 	.word	0x00004080
        /*09ac*/ 	.word	0x000000ff
        /*09b0*/ 	.word	0x00038810
        /*09b4*/ 	.short	0x010a
        /*09b6*/ 	.byte	0x29
	.zero		1


	//   ....[29]....
        /*09b8*/ 	.word	0x000040c0
        /*09bc*/ 	.word	0x00000005
        /*09c0*/ 	.word	0x00038850
        /*09c4*/ 	.short	0x010a
        /*09c6*/ 	.byte	0x3f
	.zero		1


	//   ....[30]....
        /*09c8*/ 	.word	0x00004100
        /*09cc*/ 	.word	0x00000005
        /*09d0*/ 	.word	0x00038850
        /*09d4*/ 	.short	0x010a
        /*09d6*/ 	.byte	0x3f
	.zero		1


	//   ....[31]....
        /*09d8*/ 	.word	0x000055a0
        /*09dc*/ 	.word	0x000000ff
        /*09e0*/ 	.word	0x00000000
        /*09e4*/ 	.short	0x0101
        /*09e6*/ 	.byte	0x05
	.zero		1


	//   ....[32]....
        /*09e8*/ 	.word	0x00006610
        /*09ec*/ 	.word	0x000000ff
        /*09f0*/ 	.word	0x00000000
        /*09f4*/ 	.short	0x0101
        /*09f6*/ 	.byte	0x05
	.zero		1


	//   ....[33]....
        /*09f8*/ 	.word	0x00006710
        /*09fc*/ 	.word	0x000000ff
        /*0a00*/ 	.word	0x00038830
        /*0a04*/ 	.short	0x010a
        /*0a06*/ 	.byte	0x05
	.zero		1


	//   ....[34]....
        /*0a08*/ 	.word	0x00006750
        /*0a0c*/ 	.word	0x000000ff
        /*0a10*/ 	.word	0x00038830
        /*0a14*/ 	.short	0x010a
        /*0a16*/ 	.byte	0x05
	.zero		1


	//   ....[35]....
        /*0a18*/ 	.word	0x00006930
        /*0a1c*/ 	.word	0x000000ff
        /*0a20*/ 	.word	0x00038850
        /*0a24*/ 	.short	0x010a
        /*0a26*/ 	.byte	0x05
	.zero		1


	//   ....[36]....
        /*0a28*/ 	.word	0x00006970
        /*0a2c*/ 	.word	0x000000ff
        /*0a30*/ 	.word	0x00038850
        /*0a34*/ 	.short	0x010a
        /*0a36*/ 	.byte	0x05
	.zero		1


	//   ....[37]....
        /*0a38*/ 	.word	0x00008480
        /*0a3c*/ 	.word	0x000000ff
        /*0a40*/ 	.word	0x00000000
        /*0a44*/ 	.short	0x0101
        /*0a46*/ 	.byte	0x0a
	.zero		1


	//   ....[38]....
        /*0a48*/ 	.word	0x00009420
        /*0a4c*/ 	.word	0x000000ff
        /*0a50*/ 	.word	0x00000000
        /*0a54*/ 	.short	0x0101
        /*0a56*/ 	.byte	0x05
	.zero		1


	//   ....[39]....
        /*0a58*/ 	.word	0x0000bd00
        /*0a5c*/ 	.word	0x000000ff
        /*0a60*/ 	.word	0x00000000
        /*0a64*/ 	.short	0x0101
        /*0a66*/ 	.byte	0x07
	.zero		1


	//   ....[40]....
        /*0a68*/ 	.word	0x0000c6f0
        /*0a6c*/ 	.word	0x000000ff
        /*0a70*/ 	.word	0x00000000
        /*0a74*/ 	.short	0x0101
        /*0a76*/ 	.byte	0x07
	.zero		1


	//   ....[41]....
        /*0a78*/ 	.word	0x000108e0
        /*0a7c*/ 	.word	0x00000016
        /*0a80*/ 	.word	0x00038840
        /*0a84*/ 	.short	0x010a
        /*0a86*/ 	.byte	0x3f
	.zero		1


	//   ....[42]....
        /*0a88*/ 	.word	0x00010da0
        /*0a8c*/ 	.word	0x00000016
        /*0a90*/ 	.word	0x00038830
        /*0a94*/ 	.short	0x0107
        /*0a96*/ 	.byte	0x3f
	.zero		1


	//   ....[43]....
        /*0a98*/ 	.word	0x00010e80
        /*0a9c*/ 	.word	0x00000016
        /*0aa0*/ 	.word	0x00038830
        /*0aa4*/ 	.short	0x0101
        /*0aa6*/ 	.byte	0x3f
	.zero		1


	//   ....[44]....
        /*0aa8*/ 	.word	0x00011750
        /*0aac*/ 	.word	0x00000011
        /*0ab0*/ 	.word	0x00038800
        /*0ab4*/ 	.short	0x0107
        /*0ab6*/ 	.byte	0x3f
	.zero		1


	//   ....[45]....
        /*0ab8*/ 	.word	0x000117e0
        /*0abc*/ 	.word	0x00000011
        /*0ac0*/ 	.word	0x00038800
        /*0ac4*/ 	.short	0x0101
        /*0ac6*/ 	.byte	0x3f
	.zero		1


	//   ....[46]....
        /*0ac8*/ 	.word	0x000124e0
        /*0acc*/ 	.word	0x00000011
        /*0ad0*/ 	.word	0x00038810
        /*0ad4*/ 	.short	0x0107
        /*0ad6*/ 	.byte	0x3f
	.zero		1


	//   ....[47]....
        /*0ad8*/ 	.word	0x000125e0
        /*0adc*/ 	.word	0x00000011
        /*0ae0*/ 	.word	0x00038810
        /*0ae4*/ 	.short	0x0101
        /*0ae6*/ 	.byte	0x3f
	.zero		1


	//   ....[48]....
        /*0ae8*/ 	.word	0x00012600
        /*0aec*/ 	.word	0x00000011
        /*0af0*/ 	.word	0x00038820
        /*0af4*/ 	.short	0x010a
        /*0af6*/ 	.byte	0x3f
	.zero		1


	//   ....[49]....
        /*0af8*/ 	.word	0x00012690
        /*0afc*/ 	.word	0x00000016
        /*0b00*/ 	.word	0x00038860
        /*0b04*/ 	.short	0x010a
        /*0b06*/ 	.byte	0x3f
	.zero		1


	//   ....[50]....
        /*0b08*/ 	.word	0x00012f90
        /*0b0c*/ 	.word	0x00000016
        /*0b10*/ 	.word	0x00038850
        /*0b14*/ 	.short	0x0107
        /*0b16*/ 	.byte	0x3f
	.zero		1


	//   ....[51]....
        /*0b18*/ 	.word	0x00013060
        /*0b1c*/ 	.word	0x00000016
        /*0b20*/ 	.word	0x00038850
        /*0b24*/ 	.short	0x0101
        /*0b26*/ 	.byte	0x3f
	.zero		1


	//   ....[52]....
        /*0b28*/ 	.word	0x00013400
        /*0b2c*/ 	.word	0x00000006
        /*0b30*/ 	.word	0x00038840
        /*0b34*/ 	.short	0x010a
        /*0b36*/ 	.byte	0x3f
	.zero		1


	//   ....[53]....
        /*0b38*/ 	.word	0x00013720
        /*0b3c*/ 	.word	0x00000006
        /*0b40*/ 	.word	0x00038830
        /*0b44*/ 	.short	0x0107
        /*0b46*/ 	.byte	0x3f
	.zero		1


	//   ....[54]....
        /*0b48*/ 	.word	0x000137e0
        /*0b4c*/ 	.word	0x00000006
        /*0b50*/ 	.word	0x00038830
        /*0b54*/ 	.short	0x0101
        /*0b56*/ 	.byte	0x3f
	.zero		1


	//   ....[55]....
        /*0b58*/ 	.word	0x00013810
        /*0b5c*/ 	.word	0x00000006
        /*0b60*/ 	.word	0x00038860
        /*0b64*/ 	.short	0x010a
        /*0b66*/ 	.byte	0x3f
	.zero		1


	//   ....[56]....
        /*0b68*/ 	.word	0x00013ec0
        /*0b6c*/ 	.word	0x00000006
        /*0b70*/ 	.word	0x00038850
        /*0b74*/ 	.short	0x0107
        /*0b76*/ 	.byte	0x3f
	.zero		1


	//   ....[57]....
        /*0b78*/ 	.word	0x00013f80
        /*0b7c*/ 	.word	0x00000006
        /*0b80*/ 	.word	0x00038850
        /*0b84*/ 	.short	0x0101
        /*0b86*/ 	.byte	0x3f
	.zero		1


	//   ....[58]....
        /*0b88*/ 	.word	0x00014e00
        /*0b8c*/ 	.word	0x00000005
        /*0b90*/ 	.word	0x00038820
        /*0b94*/ 	.short	0x010a
        /*0b96*/ 	.byte	0x3f
	.zero		1


	//   ....[59]....
        /*0b98*/ 	.word	0x00014f80
        /*0b9c*/ 	.word	0x00000003
        /*0ba0*/ 	.word	0x00038840
        /*0ba4*/ 	.short	0x010a
        /*0ba6*/ 	.byte	0x3f
	.zero		1


	//   ....[60]....
        /*0ba8*/ 	.word	0x00015020
        /*0bac*/ 	.word	0x00000005
        /*0bb0*/ 	.word	0x00038840
        /*0bb4*/ 	.short	0x010a
        /*0bb6*/ 	.byte	0x3f
	.zero		1


	//   ....[61]....
        /*0bb8*/ 	.word	0x00015060
        /*0bbc*/ 	.word	0x00000003
        /*0bc0*/ 	.word	0x00038860
        /*0bc4*/ 	.short	0x010a
        /*0bc6*/ 	.byte	0x3f
	.zero		1


	//   ....[62]....
        /*0bc8*/ 	.word	0x000150a0
        /*0bcc*/ 	.word	0x00000005
        /*0bd0*/ 	.word	0x00038860
        /*0bd4*/ 	.short	0x010a
        /*0bd6*/ 	.byte	0x3f
	.zero		1


	//   ....[63]....
        /*0bd8*/ 	.word	0x00015110
        /*0bdc*/ 	.word	0x00000000
        /*0be0*/ 	.word	0x00038800
        /*0be4*/ 	.short	0x010a
        /*0be6*/ 	.byte	0x3f
	.zero		1


	//   ....[64]....
        /*0be8*/ 	.word	0x00015160
        /*0bec*/ 	.word	0x00000005
        /*0bf0*/ 	.word	0x00038830
        /*0bf4*/ 	.short	0x010a
        /*0bf6*/ 	.byte	0x3f
	.zero		1


	//   ....[65]....
        /*0bf8*/ 	.word	0x000151c0
        /*0bfc*/ 	.word	0x00000006
        /*0c00*/ 	.word	0x00038810
        /*0c04*/ 	.short	0x010a
        /*0c06*/ 	.byte	0x3f
	.zero		1


	//   ....[66]....
        /*0c08*/ 	.word	0x00015210
        /*0c0c*/ 	.word	0x00000005
        /*0c10*/ 	.word	0x00038850
        /*0c14*/ 	.short	0x010a
        /*0c16*/ 	.byte	0x3f
	.zero		1


	//   ....[67]....
        /*0c18*/ 	.word	0x00015270
        /*0c1c*/ 	.word	0x00000007
        /*0c20*/ 	.word	0x00038830
        /*0c24*/ 	.short	0x010a
        /*0c26*/ 	.byte	0x3f
	.zero		1


	//   ....[68]....
        /*0c28*/ 	.word	0x000152d0
        /*0c2c*/ 	.word	0x00000007
        /*0c30*/ 	.word	0x00038850
        /*0c34*/ 	.short	0x010a
        /*0c36*/ 	.byte	0x3f
	.zero		1


	//   ....[69]....
        /*0c38*/ 	.word	0x000153f0
        /*0c3c*/ 	.word	0x00000016
        /*0c40*/ 	.word	0x00038840
        /*0c44*/ 	.short	0x010a
        /*0c46*/ 	.byte	0x3f
	.zero		1


	//   ....[70]....
        /*0c48*/ 	.word	0x000169e0
        /*0c4c*/ 	.word	0x00000011
        /*0c50*/ 	.word	0x00038820
        /*0c54*/ 	.short	0x010a
        /*0c56*/ 	.byte	0x3f
	.zero		1


	//   ....[71]....
        /*0c58*/ 	.word	0x00016a30
        /*0c5c*/ 	.word	0x00000016
        /*0c60*/ 	.word	0x00038860
        /*0c64*/ 	.short	0x010a
        /*0c66*/ 	.byte	0x3f
	.zero		1


	//   ....[72]....
        /*0c68*/ 	.word	0x00017320
        /*0c6c*/ 	.word	0x00000006
        /*0c70*/ 	.word	0x00038840
        /*0c74*/ 	.short	0x010a
        /*0c76*/ 	.byte	0x3f
	.zero		1


	//   ....[73]....
        /*0c78*/ 	.word	0x000177e0
        /*0c7c*/ 	.word	0x00000006
        /*0c80*/ 	.word	0x00038860
        /*0c84*/ 	.short	0x010a
        /*0c86*/ 	.byte	0x3f
	.zero		1


	//   ....[74]....
        /*0c88*/ 	.word	0x00018980
        /*0c8c*/ 	.word	0x00000005
        /*0c90*/ 	.word	0x00038820
        /*0c94*/ 	.short	0x010a
        /*0c96*/ 	.byte	0x3f
	.zero		1


	//   ....[75]....
        /*0c98*/ 	.word	0x00018b20
        /*0c9c*/ 	.word	0x00000003
        /*0ca0*/ 	.word	0x00038840
        /*0ca4*/ 	.short	0x010a
        /*0ca6*/ 	.byte	0x3f
	.zero		1


	//   ....[76]....
        /*0ca8*/ 	.word	0x00018b70
        /*0cac*/ 	.word	0x00000005
        /*0cb0*/ 	.word	0x00038840
        /*0cb4*/ 	.short	0x010a
        /*0cb6*/ 	.byte	0x3f
	.zero		1


	//   ....[77]....
        /*0cb8*/ 	.word	0x00018bc0
        /*0cbc*/ 	.word	0x00000003
        /*0cc0*/ 	.word	0x00038860
        /*0cc4*/ 	.short	0x010a
        /*0cc6*/ 	.byte	0x3f
	.zero		1


	//----- nvinfo : EIATTR_NUM_MBARRIERS
	.align		4
.L_266:
        /*0cc8*/ 	.byte	0x03, 0x38
        /*0cca*/ 	.short	0x0017


	//----- nvinfo : EIATTR_EXIT_INSTR_OFFSETS
	.align		4
        /*0ccc*/ 	.byte	0x04, 0x1c
        /*0cce*/ 	.short	(.L_268 - .L_267)


	//   ....[0]....
.L_267:
        /*0cd0*/ 	.word	0x00000990


	//   ....[1]....
        /*0cd4*/ 	.word	0x0000e800


	//   ....[2]....
        /*0cd8*/ 	.word	0x000150f0


	//----- nvinfo : EIATTR_MAX_THREADS
	.align		4
.L_268:
        /*0cdc*/ 	.byte	0x04, 0x05
        /*0cde*/ 	.short	(.L_270 - .L_269)
.L_269:
        /*0ce0*/ 	.word	0x00000180
        /*0ce4*/ 	.word	0x00000001
        /*0ce8*/ 	.word	0x00000001


	//----- nvinfo : EIATTR_CRS_STACK_SIZE
	.align		4
.L_270:
        /*0cec*/ 	.byte	0x04, 0x1e
        /*0cee*/ 	.short	(.L_272 - .L_271)
.L_271:
        /*0cf0*/ 	.word	0x00000000


	//----- nvinfo : EIATTR_CBANK_PARAM_SIZE
	.align		4
.L_272:
        /*0cf4*/ 	.byte	0x03, 0x19
        /*0cf6*/ 	.short	0x0bf0


	//----- nvinfo : EIATTR_PARAM_CBANK
	.align		4
        /*0cf8*/ 	.byte	0x04, 0x0a
        /*0cfa*/ 	.short	(.L_274 - .L_273)
	.align		4
.L_273:
        /*0cfc*/ 	.word	index@(.nv.constant0._ZN7cutlass13device_kernelIN5flash11enable_sm90INS1_16FlashAttnFwdSm90INS1_25CollectiveMainloopFwdSm90ILi2EN4cute5tupleIJNS5_1CILi1EEES8_S8_EEENS6_IJNS7_ILi64EEESA_SA_EEELi512ENS_6half_tEfNS_4arch4Sm90ELb0ELb0ELb1ELb1ELb1ELb0ELb1ELb0ELb0ELb1ELb1ELb0EEENS1_21CollectiveEpilogueFwdINS6_IJSA_NS7_ILi512EEESA_EEES9_SC_SE_Li256ELb1ELb1ELb1ELb0EEENS1_36VarlenDynamicPersistentTileSchedulerILi64ELi64ELi256ELi128ELb1ELb1ELb1ELb0ELb1ELb1EEEEEEEEEvNT_6ParamsE)
        /*0d00*/ 	.short	0x0210
        /*0d02*/ 	.short	0x0bf0


	//----- nvinfo : EIATTR_SW_WAR
	.align		4
.L_274:
        /*0d04*/ 	.byte	0x04, 0x36
        /*0d06*/ 	.short	(.L_276 - .L_275)
.L_275:
        /*0d08*/ 	.word	0x00000008
.L_276:


//--------------------- .nv.info._ZN7cutlass13device_kernelIN5flash11enable_sm90INS1_16FlashAttnFwdSm90INS1_25CollectiveMainloopFwdSm90ILi2EN4cute5tupleIJNS5_1CILi1EEES8_S8_EEENS6_IJNS7_ILi64EEESA_SA_EEELi512ENS_6half_tEfNS_4arch4Sm90ELb0ELb0ELb1ELb1ELb1ELb1ELb1ELb0ELb0ELb1ELb1ELb0EEENS1_21CollectiveEpilogueFwdINS6_IJSA_NS7_ILi512EEESA_EEES9_SC_SE_Li256ELb1ELb1ELb1ELb0EEENS1_36VarlenDynamicPersistentTileSchedulerILi64ELi64ELi256ELi128ELb1ELb1ELb1ELb0ELb1ELb1EEEEEEEEEvNT_6ParamsE --------------------------
	.section	.nv.info._ZN7cutlass13device_kernelIN5flash11enable_sm90INS1_16FlashAttnFwdSm90INS1_25CollectiveMainloopFwdSm90ILi2EN4cute5tupleIJNS5_1CILi1EEES8_S8_EEENS6_IJNS7_ILi64EEESA_SA_EEELi512ENS_6half_tEfNS_4arch4Sm90ELb0ELb0ELb1ELb1ELb1ELb1ELb1ELb0ELb0ELb1ELb1ELb0EEENS1_21CollectiveEpilogueFwdINS6_IJSA_NS7_ILi512EEESA_EEES9_SC_SE_Li256ELb1ELb1ELb1ELb0EEENS1_36VarlenDynamicPersistentTileSchedulerILi64ELi64ELi256ELi128ELb1ELb1ELb1ELb0ELb1ELb1EEEEEEEEEvNT_6ParamsE,"",@"SHT_CUDA_INFO"
	.sectionflags	@""
	.align	4


	//----- nvinfo : EIATTR_CUDA_API_VERSION
	.align		4
        /*0000*/ 	.byte	0x04, 0x37
        /*0002*/ 	.short	(.L_278 - .L_277)
.L_277:
        /*0004*/ 	.word	0x00000082


	//----- nvinfo : EIATTR_KPARAM_INFO
	.align		4
.L_278:
        /*0008*/ 	.byte	0x04, 0x17
        /*000a*/ 	.short	(.L_280 - .L_279)
.L_279:
        /*000c*/ 	.word	0x00000000
        /*0010*/ 	.short	0x0000
        /*0012*/ 	.short	0x0070
        /*0014*/ 	.byte	0x00, 0xf0, 0x01, 0x2e


	//----- nvinfo : EIATTR_SPARSE_MMA_MASK
	.align		4
.L_280:
        /*0018*/ 	.byte	0x03, 0x50
        /*001a*/ 	.short	0x0000


	//----- nvinfo : EIATTR_MAXREG_COUNT
	.align		4
        /*001c*/ 	.byte	0x03, 0x1b
        /*001e*/ 	.short	0x00a8


	//----- nvinfo : EIATTR_NUM_BARRIERS
	.align		4
        /*0020*/ 	.byte	0x02, 0x4c
        /*0022*/ 	.byte	0x10
	.zero		1


	//----- nvinfo : EIATTR_EXTERNS
	.align		4
        /*0024*/ 	.byte	0x04, 0x0f
        /*0026*/ 	.short	(.L_282 - .L_281)


	//   ....[0]....
	.align		4
.L_281:
        /*0028*/ 	.word	index@(__assertfail)


	//----- nvinfo : EIATTR_ANNOTATIONS
	.align		4
.L_282:
        /*002c*/ 	.byte	0x04, 0x55
        /*002e*/ 	.short	(.L_284 - .L_283)


	//   ....[0]....
.L_283:
        /* <DEDUP_REMOVED lines=66> */


	//----- nvinfo : EIATTR_MERCURY_ISA_VERSION
	.align		4
.L_284:
        /*0438*/ 	.byte	0x03, 0x5f
        /*043a*/ 	.short	0x0101


	//----- nvinfo : EIATTR_UNUSED_LOAD_BYTE_OFFSET
	.align		4
        /*043c*/ 	.byte	0x04, 0x44
        /*043e*/ 	.short	(.L_286 - .L_285)


	//   ....[0]....
.L_285:
        /*0440*/ 	.word	0x00000a50
        /*0444*/ 	.word	0x0000fff0


	//   ....[1]....
        /*0448*/ 	.word	0x000112d0
        /*044c*/ 	.word	0x0000fff0


	//----- nvinfo : EIATTR_INT_WARP_WIDE_INSTR_OFFSETS
	.align		4
.L_286:
        /*0450*/ 	.byte	0x04, 0x31
        /*0452*/ 	.short	(.L_288 - .L_287)


	//   ....[0]....
.L_287:
        /*0454*/ 	.word	0x00000130


	//   ....[1]....
        /*0458*/ 	.word	0x00000170


	//   ....[2]....
        /*045c*/ 	.word	0x000001e0


	//   ....[3]....
        /*0460*/ 	.word	0x000001f0


	//   ....[4]....
        /*0464*/ 	.word	0x00019520


	//   ....[5]....
        /*0468*/ 	.word	0x000195b0


	//   ....[6]....
        /*046c*/ 	.word	0x0001d9e0


	//   ....[7]....
        /*0470*/ 	.word	0x0001da70


	//----- nvinfo : EIATTR_COOP_GROUP_MASK_REGIDS
	.align		4
.L_288:
        /*0474*/ 	.byte	0x04, 0x29
        /*0476*/ 	.short	(.L_290 - .L_289)


	//   ....[0]....
.L_289:
        /*0478*/ 	.word	0xffffffff


	//   ....[1]....
        /*047c*/ 	.word	0xffffffff


	//   ....[2]....
        /*0480*/ 	.word	0xffffffff


	//   ....[3]....
        /*0484*/ 	.word	0xffffffff


	//   ....[4]....
        /*0488*/ 	.word	0xffffffff


	//   ....[5]....
        /*048c*/ 	.word	0xffffffff


	//   ....[6]....
        /*0490*/ 	.word	0xffffffff


	//   ....[7]....
        /*0494*/ 	.word	0xffffffff


	//   ....[8]....
        /*0498*/ 	.word	0xffffffff


	//   ....[9]....
        /*049c*/ 	.word	0xffffffff


	//   ....[10]....
        /*04a0*/ 	.word	0xffffffff


	//   ....[11]....
        /*04a4*/ 	.word	0xffffffff


	//   ....[12]....
        /*04a8*/ 	.word	0xffffffff


	//   ....[13]....
        /*04ac*/ 	.word	0xffffffff


	//   ....[14]....
        /*04b0*/ 	.word	0xffffffff


	//   ....[15]....
        /*04b4*/ 	.word	0xffffffff


	//   ....[16]....
        /*04b8*/ 	.word	0xffffffff


	//   ....[17]....
        /*04bc*/ 	.word	0xffffffff


	//   ....[18]....
        /*04c0*/ 	.word	0xffffffff


	//   ....[19]....
        /*04c4*/ 	.word	0xffffffff


	//   ....[20]....
        /*04c8*/ 	.word	0xffffffff


	//   ....[21]....
        /*04cc*/ 	.word	0xffffffff


	//   ....[22]....
        /*04d0*/ 	.word	0xffffffff


	//   ....[23]....
        /*04d4*/ 	.word	0xffffffff


	//   ....[24]....
        /*04d8*/ 	.word	0xffffffff


	//   ....[25]....
        /*04dc*/ 	.word	0xffffffff


	//   ....[26]....
        /*04e0*/ 	.word	0xffffffff


	//   ....[27]....
        /*04e4*/ 	.word	0xffffffff


	//   ....[28]....
        /*04e8*/ 	.word	0xffffffff


	//   ....[29]....
        /*04ec*/ 	.word	0xffffffff


	//   ....[30]....
        /*04f0*/ 	.word	0xffffffff


	//   ....[31]....
        /*04f4*/ 	.word	0xffffffff


	//   ....[32]....
        /*04f8*/ 	.word	0xffffffff


	//   ....[33]....
        /*04fc*/ 	.word	0xffffffff


	//   ....[34]....
        /*0500*/ 	.word	0xffffffff


	//   ....[35]....
        /*0504*/ 	.word	0xffffffff


	//   ....[36]....
        /*0508*/ 	.word	0xffffffff


	//   ....[37]....
        /*050c*/ 	.word	0xffffffff


	//   ....[38]....
        /*0510*/ 	.word	0xffffffff


	//   ....[39]....
        /*0514*/ 	.word	0xffffffff


	//   ....[40]....
        /*0518*/ 	.word	0xffffffff


	//   ....[41]....
        /*051c*/ 	.word	0xffffffff


	//   ....[42]....
        /*0520*/ 	.word	0xffffffff


	//   ....[43]....
        /*0524*/ 	.word	0xffffffff


	//   ....[44]....
        /*0528*/ 	.word	0xffffffff


	//   ....[45]....
        /*052c*/ 	.word	0xffffffff


	//   ....[46]....
        /*0530*/ 	.word	0xffffffff


	//   ....[47]....
        /*0534*/ 	.word	0xffffffff


	//   ....[48]....
        /*0538*/ 	.word	0xffffffff


	//   ....[49]....
        /*053c*/ 	.word	0xffffffff


	//   ....[50]....
        /*0540*/ 	.word	0xffffffff


	//   ....[51]....
        /*0544*/ 	.word	0xffffffff


	//   ....[52]....
        /*0548*/ 	.word	0xffffffff


	//   ....[53]....
        /*054c*/ 	.word	0xffffffff


	//   ....[54]....
        /*0550*/ 	.word	0xffffffff


	//   ....[55]....
        /*0554*/ 	.word	0xffffffff


	//   ....[56]....
        /*0558*/ 	.word	0xffffffff


	//   ....[57]....
        /*055c*/ 	.word	0xffffffff


	//   ....[58]....
        /*0560*/ 	.word	0xffffffff


	//   ....[59]....
        /*0564*/ 	.word	0xffffffff


	//   ....[60]....
        /*0568*/ 	.word	0xffffffff


	//   ....[61]....
        /*056c*/ 	.word	0xffffffff


	//   ....[62]....
        /*0570*/ 	.word	0xffffffff


	//   ....[63]....
        /*0574*/ 	.word	0xffffffff


	//   ....[64]....
        /*0578*/ 	.word	0xffffffff


	//   ....[65]....
        /*057c*/ 	.word	0xffffffff


	//   ....[66]....
        /*0580*/ 	.word	0xffffffff


	//   ....[67]....
        /*0584*/ 	.word	0xffffffff


	//   ....[68]....
        /*0588*/ 	.word	0xffffffff


	//   ....[69]....
        /*058c*/ 	.word	0xffffffff


	//   ....[70]....
        /*0590*/ 	.word	0xffffffff


	//   ....[71]....
        /*0594*/ 	.word	0xffffffff


	//   ....[72]....
        /*0598*/ 	.word	0xffffffff


	//   ....[73]....
        /*059c*/ 	.word	0xffffffff


	//   ....[74]....
        /*05a0*/ 	.word	0xffffffff


	//   ....[75]....
        /*05a4*/ 	.word	0xffffffff


	//   ....[76]....
        /*05a8*/ 	.word	0xffffffff


	//   ....[77]....
        /*05ac*/ 	.word	0xffffffff


	//   ....[78]....
        /*05b0*/ 	.word	0xffffffff


	//   ....[79]....
        /*05b4*/ 	.word	0xffffffff


	//   ....[80]....
        /*05b8*/ 	.word	0xffffffff


	//   ....[81]....
        /*05bc*/ 	.word	0xffffffff


	//   ....[82]....
        /*05c0*/ 	.word	0xffffffff


	//   ....[83]....
        /*05c4*/ 	.word	0xffffffff


	//   ....[84]....
        /*05c8*/ 	.word	0xffffffff


	//   ....[85]....
        /*05cc*/ 	.word	0xffffffff


	//   ....[86]....
        /*05d0*/ 	.word	0xffffffff


	//   ....[87]....
        /*05d4*/ 	.word	0xffffffff


	//   ....[88]....
        /*05d8*/ 	.word	0xffffffff


	//   ....[89]....
        /*05dc*/ 	.word	0xffffffff


	//   ....[90]....
        /*05e0*/ 	.word	0xffffffff


	//   ....[91]....
        /*05e4*/ 	.word	0xffffffff


	//   ....[92]....
        /*05e8*/ 	.word	0xffffffff


	//   ....[93]....
        /*05ec*/ 	.word	0xffffffff


	//   ....[94]....
        /*05f0*/ 	.word	0xffffffff


	//   ....[95]....
        /*05f4*/ 	.word	0xffffffff


	//   ....[96]....
        /*05f8*/ 	.word	0xffffffff


	//   ....[97]....
        /*05fc*/ 	.word	0xffffffff


	//   ....[98]....
        /*0600*/ 	.word	0xffffffff


	//   ....[99]....
        /*0604*/ 	.word	0xffffffff


	//   ....[100]....
        /*0608*/ 	.word	0xffffffff


	//   ....[101]....
        /*060c*/ 	.word	0xffffffff


	//   ....[102]....
        /*0610*/ 	.word	0xffffffff


	//   ....[103]....
        /*0614*/ 	.word	0xffffffff


	//   ....[104]....
        /*0618*/ 	.word	0xffffffff


	//   ....[105]....
        /*061c*/ 	.word	0xffffffff


	//   ....[106]....
        /*0620*/ 	.word	0xffffffff


	//   ....[107]....
        /*0624*/ 	.word	0xffffffff


	//   ....[108]....
        /*0628*/ 	.word	0xffffffff


	//   ....[109]....
        /*062c*/ 	.word	0xffffffff


	//   ....[110]....
        /*0630*/ 	.word	0xffffffff


	//   ....[111]....
        /*0634*/ 	.word	0xffffffff


	//   ....[112]....
        /*0638*/ 	.word	0xffffffff


	//   ....[113]....
        /*063c*/ 	.word	0xffffffff


	//   ....[114]....
        /*0640*/ 	.word	0xffffffff


	//   ....[115]....
        /*0644*/ 	.word	0xffffffff


	//   ....[116]....
        /*0648*/ 	.word	0xffffffff


	//   ....[117]....
        /*064c*/ 	.word	0xffffffff


	//   ....[118]....
        /*0650*/ 	.word	0xffffffff


	//   ....[119]....
        /*0654*/ 	.word	0xffffffff


	//   ....[120]....
        /*0658*/ 	.word	0xffffffff


	//   ....[121]....
        /*065c*/ 	.word	0xffffffff


	//   ....[122]....
        /*0660*/ 	.word	0xffffffff


	//   ....[123]....
        /*0664*/ 	.word	0xffffffff


	//   ....[124]....
        /*0668*/ 	.word	0xffffffff


	//   ....[125]....
        /*066c*/ 	.word	0xffffffff


	//   ....[126]....
        /*0670*/ 	.word	0xffffffff


	//   ....[127]....
        /*0674*/ 	.word	0xffffffff


	//   ....[128]....
        /*0678*/ 	.word	0xffffffff


	//   ....[129]....
        /*067c*/ 	.word	0xffffffff


	//   ....[130]....
        /*0680*/ 	.word	0xffffffff


	//   ....[131]....
        /*0684*/ 	.word	0xffffffff


	//   ....[132]....
        /*0688*/ 	.word	0xffffffff


	//   ....[133]....
        /*068c*/ 	.word	0xffffffff


	//   ....[134]....
        /*0690*/ 	.word	0xffffffff


	//   ....[135]....
        /*0694*/ 	.word	0xffffffff


	//   ....[136]....
        /*0698*/ 	.word	0xffffffff


	//   ....[137]....
        /*069c*/ 	.word	0xffffffff


	//   ....[138]....
        /*06a0*/ 	.word	0xffffffff


	//   ....[139]....
        /*06a4*/ 	.word	0xffffffff


	//   ....[140]....
        /*06a8*/ 	.word	0xffffffff


	//   ....[141]....
        /*06ac*/ 	.word	0xffffffff


	//   ....[142]....
        /*06b0*/ 	.word	0xffffffff


	//   ....[143]....
        /*06b4*/ 	.word	0x0500000f


	//   ....[144]....
        /*06b8*/ 	.word	0x0500000f


	//   ....[145]....
        /*06bc*/ 	.word	0x0500000f


	//   ....[146]....
        /*06c0*/ 	.word	0x0500000f


	//   ....[147]....
        /*06c4*/ 	.word	0x0500000f


	//   ....[148]....
        /*06c8*/ 	.word	0x0500000f


	//   ....[149]....
        /*06cc*/ 	.word	0x0500000f


	//   ....[150]....
        /*06d0*/ 	.word	0x0500000f


	//   ....[151]....
        /*06d4*/ 	.word	0x0500000f


	//   ....[152]....
        /*06d8*/ 	.word	0x0500000f


	//   ....[153]....
        /*06dc*/ 	.word	0x0500000f


	//   ....[154]....
        /*06e0*/ 	.word	0x0500000f


	//   ....[155]....
        /*06e4*/ 	.word	0x0500000f


	//   ....[156]....
        /*06e8*/ 	.word	0x0500000f


	//   ....[157]....
        /*06ec*/ 	.word	0x0500000f


	//   ....[158]....
        /*06f0*/ 	.word	0x0500000f


	//   ....[159]....
        /*06f4*/ 	.word	0x0500000f


	//   ....[160]....
        /*06f8*/ 	.word	0x0500000f


	//   ....[161]....
        /*06fc*/ 	.word	0x0500000f


	//   ....[162]....
        /*0700*/ 	.word	0x0500000f


	//   ....[163]....
        /*0704*/ 	.word	0x0500000f


	//   ....[164]....
        /*0708*/ 	.word	0x0500000f


	//   ....[165]....
        /*070c*/ 	.word	0x0500000f


	//   ....[166]....
        /*0710*/ 	.word	0x0500000f


	//   ....[167]....
        /*0714*/ 	.word	0x0500000f


	//   ....[168]....
        /*0718*/ 	.word	0x0500000f


	//   ....[169]....
        /*071c*/ 	.word	0x0500000f


	//   ....[170]....
        /*0720*/ 	.word	0x0500000f


	//   ....[171]....
        /*0724*/ 	.word	0x0500000f


	//   ....[172]....
        /*0728*/ 	.word	0x0500000f


	//   ....[173]....
        /*072c*/ 	.word	0x0500000f


	//   ....[174]....
        /*0730*/ 	.word	0x0500000f


	//   ....[175]....
        /*0734*/ 	.word	0x0500000f


	//   ....[176]....
        /*0738*/ 	.word	0x0500000f


	//   ....[177]....
        /*073c*/ 	.word	0x0500000f


	//   ....[178]....
        /*0740*/ 	.word	0x0500000f


	//   ....[179]....
        /*0744*/ 	.word	0x0500000f


	//   ....[180]....
        /*0748*/ 	.word	0x0500000f


	//   ....[181]....
        /*074c*/ 	.word	0x0500000f


	//   ....[182]....
        /*0750*/ 	.word	0x0500000f


	//   ....[183]....
        /*0754*/ 	.word	0x0500000f


	//   ....[184]....
        /*0758*/ 	.word	0x0500000f


	//   ....[185]....
        /*075c*/ 	.word	0x0500000f


	//   ....[186]....
        /*0760*/ 	.word	0x0500000f


	//   ....[187]....
        /*0764*/ 	.word	0x0500000f


	//   ....[188]....
        /*0768*/ 	.word	0x0500000f


	//   ....[189]....
        /*076c*/ 	.word	0x0500000f


	//   ....[190]....
        /*0770*/ 	.word	0x0500000f


	//   ....[191]....
        /*0774*/ 	.word	0x0500000f


	//   ....[192]....
        /*0778*/ 	.word	0x0500000f


	//   ....[193]....
        /*077c*/ 	.word	0x0500000f


	//   ....[194]....
        /*0780*/ 	.word	0x0500000f


	//   ....[195]....
        /*0784*/ 	.word	0x0500000f


	//   ....[196]....
        /*0788*/ 	.word	0x0500000f


	//   ....[197]....
        /*078c*/ 	.word	0x0500000f


	//   ....[198]....
        /*0790*/ 	.word	0x0500000f


	//   ....[199]....
        /*0794*/ 	.word	0x0500000f


	//   ....[200]....
        /*0798*/ 	.word	0x0500000f


	//   ....[201]....
        /*079c*/ 	.word	0x0500000f


	//   ....[202]....
        /*07a0*/ 	.word	0x0500000f


	//   ....[203]....
        /*07a4*/ 	.word	0x0500000f


	//   ....[204]....
        /*07a8*/ 	.word	0x0500000f


	//   ....[205]....
        /*07ac*/ 	.word	0x0500000f


	//   ....[206]....
        /*07b0*/ 	.word	0x0500000f


	//   ....[207]....
        /*07b4*/ 	.word	0x0500000f


	//   ....[208]....
        /*07b8*/ 	.word	0x0500000f


	//   ....[209]....
        /*07bc*/ 	.word	0x0500000f


	//   ....[210]....
        /*07c0*/ 	.word	0x0500000f


	//   ....[211]....
        /*07c4*/ 	.word	0x0500000f


	//   ....[212]....
        /*07c8*/ 	.word	0x0500000f


	//   ....[213]....
        /*07cc*/ 	.word	0x0500000f


	//   ....[214]....
        /*07d0*/ 	.word	0x0500000f


	//   ....[215]....
        /*07d4*/ 	.word	0x0500000f


	//   ....[216]....
        /*07d8*/ 	.word	0x0500000f


	//   ....[217]....
        /*07dc*/ 	.word	0x0500000f


	//   ....[218]....
        /*07e0*/ 	.word	0x0500000f


	//   ....[219]....
        /*07e4*/ 	.word	0x0500000f


	//   ....[220]....
        /*07e8*/ 	.word	0x0500000f


	//   ....[221]....
        /*07ec*/ 	.word	0x0500000f


	//   ....[222]....
        /*07f0*/ 	.word	0x0500000f


	//   ....[223]....
        /*07f4*/ 	.word	0x0500000f


	//   ....[224]....
        /*07f8*/ 	.word	0x0500000f


	//   ....[225]....
        /*07fc*/ 	.word	0x0500000f


	//----- nvinfo : EIATTR_COOP_GROUP_INSTR_OFFSETS
	.align		4
.L_290:
        /*0800*/ 	.byte	0x04, 0x28
        /*0802*/ 	.short	(.L_292 - .L_291)


	//   ....[0]....
.L_291:
        /*0804*/ 	.word	0x00000070


	//   ....[1]....
        /*0808*/ 	.word	0x00000140


	//   ....[2]....
        /*080c*/ 	.word	0x00000190


	//   ....[3]....
        /*0810*/ 	.word	0x000003a0


	//   ....[4]....
        /*0814*/ 	.word	0x00000500


	//   ....[5]....
        /*0818*/ 	.word	0x00000620


	//   ....[6]....
        /*081c*/ 	.word	0x00000780


	//   ....[7]....
        /*0820*/ 	.word	0x00003180


	//   ....[8]....
        /*0824*/ 	.word	0x00003190


	//   ....[9]....
        /*0828*/ 	.word	0x00003bb0


	//   ....[10]....
        /*082c*/ 	.word	0x00003bc0


	//   ....[11]....
        /*0830*/ 	.word	0x000045c0


	//   ....[12]....
        /*0834*/ 	.word	0x000045d0


	//   ....[13]....
        /*0838*/ 	.word	0x00004990


	//   ....[14]....
        /*083c*/ 	.word	0x000049a0


	//   ....[15]....
        /*0840*/ 	.word	0x00005930


	//   ....[16]....
        /*0844*/ 	.word	0x00007800


	//   ....[17]....
        /*0848*/ 	.word	0x00007dc0


	//   ....[18]....
        /*084c*/ 	.word	0x00007dd0


	//   ....[19]....
        /*0850*/ 	.word	0x00007de0


	//   ....[20]....
        /*0854*/ 	.word	0x00007df0


	//   ....[21]....
        /*0858*/ 	.word	0x00008e00


	//   ....[22]....
        /*085c*/ 	.word	0x00008e10


	//   ....[23]....
        /*0860*/ 	.word	0x00008e20


	//   ....[24]....
        /*0864*/ 	.word	0x00008e30


	//   ....[25]....
        /*0868*/ 	.word	0x0000a4f0


	//   ....[26]....
        /*086c*/ 	.word	0x0000c3f0


	//   ....[27]....
        /*0870*/ 	.word	0x0000c4c0


	//   ....[28]....
        /*0874*/ 	.word	0x0000c690


	//   ....[29]....
        /*0878*/ 	.word	0x0000c710


	//   ....[30]....
        /*087c*/ 	.word	0x0000cfc0


	//   ....[31]....
        /*0880*/ 	.word	0x0000e060


	//   ....[32]....
        /*0884*/ 	.word	0x0000f1c0


	//   ....[33]....
        /*0888*/ 	.word	0x0000f210


	//   ....[34]....
        /*088c*/ 	.word	0x0000fa50


	//   ....[35]....
        /*0890*/ 	.word	0x0000fb20


	//   ....[36]....
        /*0894*/ 	.word	0x00010710


	//   ....[37]....
        /*0898*/ 	.word	0x00010800


	//   ....[38]....
        /*089c*/ 	.word	0x00010820


	//   ....[39]....
        /*08a0*/ 	.word	0x00010990


	//   ....[40]....
        /*08a4*/ 	.word	0x00010b60


	//   ....[41]....
        /*08a8*/ 	.word	0x00012010


	//   ....[42]....
        /*08ac*/ 	.word	0x000123c0


	//   ....[43]....
        /*08b0*/ 	.word	0x000123f0


	//   ....[44]....
        /*08b4*/ 	.word	0x00012400


	//   ....[45]....
        /*08b8*/ 	.word	0x00012410


	//   ....[46]....
        /*08bc*/ 	.word	0x00013130


	//   ....[47]....
        /*08c0*/ 	.word	0x00013150


	//   ....[48]....
        /*08c4*/ 	.word	0x00013400


	//   ....[49]....
        /*08c8*/ 	.word	0x00013420


	//   ....[50]....
        /*08cc*/ 	.word	0x00013da0


	//   ....[51]....
        /*08d0*/ 	.word	0x00013de0


	//   ....[52]....
        /*08d4*/ 	.word	0x000147d0


	//   ....[53]....
        /*08d8*/ 	.word	0x000147f0


	//   ....[54]....
        /*08dc*/ 	.word	0x00015d90


	//   ....[55]....
        /*08e0*/ 	.word	0x00015db0


	//   ....[56]....
        /*08e4*/ 	.word	0x00015fe0


	//   ....[57]....
        /*08e8*/ 	.word	0x00016000


	//   ....[58]....
        /*08ec*/ 	.word	0x000162b0


	//   ....[59]....
        /*08f0*/ 	.word	0x000164a0


	//   ....[60]....
        /*08f4*/ 	.word	0x000164d0


	//   ....[61]....
        /*08f8*/ 	.word	0x00016500


	//   ....[62]....
        /*08fc*/ 	.word	0x00016530


	//   ....[63]....
        /*0900*/ 	.word	0x00016560


	//   ....[64]....
        /*0904*/ 	.word	0x00016590


	//   ....[65]....
        /*0908*/ 	.word	0x00016720


	//   ....[66]....
        /*090c*/ 	.word	0x00016750


	//   ....[67]....
        /*0910*/ 	.word	0x00016780


	//   ....[68]....
        /*0914*/ 	.word	0x000167b0


	//   ....[69]....
        /*0918*/ 	.word	0x000167e0


	//   ....[70]....
        /*091c*/ 	.word	0x00016810


	//   ....[71]....
        /*0920*/ 	.word	0x000168a0


	//   ....[72]....
        /*0924*/ 	.word	0x000168d0


	//   ....[73]....
        /*0928*/ 	.word	0x000168e0


	//   ....[74]....
        /*092c*/ 	.word	0x00016970


	//   ....[75]....
        /*0930*/ 	.word	0x00017920


	//   ....[76]....
        /*0934*/ 	.word	0x0001a310


	//   ....[77]....
        /*0938*/ 	.word	0x0001a330


	//   ....[78]....
        /*093c*/ 	.word	0x0001a3c0


	//   ....[79]....
        /*0940*/ 	.word	0x0001a3e0


	//   ....[80]....
        /*0944*/ 	.word	0x0001a460


	//   ....[81]....
        /*0948*/ 	.word	0x0001a480


	//   ....[82]....
        /*094c*/ 	.word	0x0001a490


	//   ....[83]....
        /*0950*/ 	.word	0x0001a4a0


	//   ....[84]....
        /*0954*/ 	.word	0x0001ac50


	//   ....[85]....
        /*0958*/ 	.word	0x0001ac80


	//   ....[86]....
        /*095c*/ 	.word	0x0001ad30


	//   ....[87]....
        /*0960*/ 	.word	0x0001ad40


	//   ....[88]....
        /*0964*/ 	.word	0x0001ad50


	//   ....[89]....
        /*0968*/ 	.word	0x0001add0


	//   ....[90]....
        /*096c*/ 	.word	0x0001ade0


	//   ....[91]....
        /*0970*/ 	.word	0x0001ae50


	//   ....[92]....
        /*0974*/ 	.word	0x0001b740


	//   ....[93]....
        /*0978*/ 	.word	0x0001b7b0


	//   ....[94]....
        /*097c*/ 	.word	0x0001b850


	//   ....[95]....
        /*0980*/ 	.word	0x0001b9a0


	//   ....[96]....
        /*0984*/ 	.word	0x0001ba00


	//   ....[97]....
        /*0988*/ 	.word	0x0001ba20


	//   ....[98]....
        /*098c*/ 	.word	0x0001ba30


	//   ....[99]....
        /*0990*/ 	.word	0x0001ba50


	//   ....[100]....
        /*0994*/ 	.word	0x0001c200


	//   ....[101]....
        /*0998*/ 	.word	0x0001c230


	//   ....[102]....
        /*099c*/ 	.word	0x0001c420


	//   ....[103]....
        /*09a0*/ 	.word	0x0001c460


	//   ....[104]....
        /*09a4*/ 	.word	0x0001c470


	//   ....[105]....
        /*09a8*/ 	.word	0x0001c480


	//   ....[106]....
        /*09ac*/ 	.word	0x0001c5d0


	//   ....[107]....
        /*09b0*/ 	.word	0x0001c720


	//   ....[108]....
        /*09b4*/ 	.word	0x0001cf10


	//   ....[109]....
        /*09b8*/ 	.word	0x0001cf30


	//   ....[110]....
        /*09bc*/ 	.word	0x0001cf80


	//   ....[111]....
        /*09c0*/ 	.word	0x0001cf90


	//   ....[112]....
        /*09c4*/ 	.word	0x0001cfd0


	//   ....[113]....
        /*09c8*/ 	.word	0x0001cfe0


	//   ....[114]....
        /*09cc*/ 	.word	0x0001cff0


	//   ....[115]....
        /*09d0*/ 	.word	0x0001d030


	//   ....[116]....
        /*09d4*/ 	.word	0x0001d330


	//   ....[117]....
        /*09d8*/ 	.word	0x0001d370


	//   ....[118]....
        /*09dc*/ 	.word	0x0001d390


	//   ....[119]....
        /*09e0*/ 	.word	0x0001d3b0


	//   ....[120]....
        /*09e4*/ 	.word	0x0001d3e0


	//   ....[121]....
        /*09e8*/ 	.word	0x0001d400


	//   ....[122]....
        /*09ec*/ 	.word	0x0001d500


	//   ....[123]....
        /*09f0*/ 	.word	0x0001d650


	//   ....[124]....
        /*09f4*/ 	.word	0x0001dc90


	//   ....[125]....
        /*09f8*/ 	.word	0x0001dcc0


	//   ....[126]....
        /*09fc*/ 	.word	0x0001dd20


	//   ....[127]....
        /*0a00*/ 	.word	0x0001dd50


	//   ....[128]....
        /*0a04*/ 	.word	0x0001dd80


	//   ....[129]....
        /*0a08*/ 	.word	0x0001ddb0


	//   ....[130]....
        /*0a0c*/ 	.word	0x0001dde0


	//   ....[131]....
        /*0a10*/ 	.word	0x0001de10


	//   ....[132]....
        /*0a14*/ 	.word	0x0001dfb0


	//   ....[133]....
        /*0a18*/ 	.word	0x0001dfe0


	//   ....[134]....
        /*0a1c*/ 	.word	0x0001e010


	//   ....[135]....
        /*0a20*/ 	.word	0x0001e040


	//   ....[136]....
        /*0a24*/ 	.word	0x0001e070


	//   ....[137]....
        /*0a28*/ 	.word	0x0001e0a0


	//   ....[138]....
        /*0a2c*/ 	.word	0x0001e160


	//   ....[139]....
        /*0a30*/ 	.word	0x0001e180


	//   ....[140]....
        /*0a34*/ 	.word	0x0001e190


	//   ....[141]....
        /*0a38*/ 	.word	0x0001e1f0


	//   ....[142]....
        /*0a3c*/ 	.word	0x0001e810


	//   ....[143]....
        /*0a40*/ 	.word	0x0001eb20


	//   ....[144]....
        /*0a44*/ 	.word	0x0001ebb0


	//   ....[145]....
        /*0a48*/ 	.word	0x0001ec80


	//   ....[146]....
        /*0a4c*/ 	.word	0x0001ed10


	//   ....[147]....
        /*0a50*/ 	.word	0x0001edf0


	//   ....[148]....
        /*0a54*/ 	.word	0x0001ee80


	//   ....[149]....
        /*0a58*/ 	.word	0x0001ef60


	//   ....[150]....
        /*0a5c*/ 	.word	0x0001eff0


	//   ....[151]....
        /*0a60*/ 	.word	0x0001f040


	//   ....[152]....
        /*0a64*/ 	.word	0x0001f090


	//   ....[153]....
        /*0a68*/ 	.word	0x0001f180


	//   ....[154]....
        /*0a6c*/ 	.word	0x0001f210


	//   ....[155]....
        /*0a70*/ 	.word	0x0001f260


	//   ....[156]....
        /*0a74*/ 	.word	0x0001f2b0


	//   ....[157]....
        /*0a78*/ 	.word	0x0001f550


	//   ....[158]....
        /*0a7c*/ 	.word	0x0001f830


	//   ....[159]....
        /*0a80*/ 	.word	0x0001f920


	//   ....[160]....
        /*0a84*/ 	.word	0x0001f9c0


	//   ....[161]....
        /*0a88*/ 	.word	0x0001fa20


	//   ....[162]....
        /*0a8c*/ 	.word	0x0001fb10


	//   ....[163]....
        /*0a90*/ 	.word	0x0001fb80


	//   ....[164]....
        /*0a94*/ 	.word	0x0001fc70


	//   ....[165]....
        /*0a98*/ 	.word	0x0001fce0


	//   ....[166]....
        /*0a9c*/ 	.word	0x0001fd80


	//   ....[167]....
        /*0aa0*/ 	.word	0x0001fe70


	//   ....[168]....
        /*0aa4*/ 	.word	0x0001ff10


	//   ....[169]....
        /*0aa8*/ 	.word	0x0001ff70


	//   ....[170]....
        /*0aac*/ 	.word	0x00020030


	//   ....[171]....
        /*0ab0*/ 	.word	0x00020090


	//   ....[172]....
        /*0ab4*/ 	.word	0x00020130


	//   ....[173]....
        /*0ab8*/ 	.word	0x000201e0


	//   ....[174]....
        /*0abc*/ 	.word	0x000202c0


	//   ....[175]....
        /*0ac0*/ 	.word	0x000205b0


	//   ....[176]....
        /*0ac4*/ 	.word	0x00020670


	//   ....[177]....
        /*0ac8*/ 	.word	0x000208e0


	//   ....[178]....
        /*0acc*/ 	.word	0x00020960


	//   ....[179]....
        /*0ad0*/ 	.word	0x00020b70


	//   ....[180]....
        /*0ad4*/ 	.word	0x00020bc0


	//   ....[181]....
        /*0ad8*/ 	.word	0x00020d30


	//   ....[182]....
        /*0adc*/ 	.word	0x00020dc0


	//   ....[183]....
        /*0ae0*/ 	.word	0x00020f00


	//   ....[184]....
        /*0ae4*/ 	.word	0x00021000


	//   ....[185]....
        /*0ae8*/ 	.word	0x00021270


	//   ....[186]....
        /*0aec*/ 	.word	0x000212c0


	//   ....[187]....
        /*0af0*/ 	.word	0x00021490


	//   ....[188]....
        /*0af4*/ 	.word	0x000214e0


	//   ....[189]....
        /*0af8*/ 	.word	0x000216b0


	//   ....[190]....
        /*0afc*/ 	.word	0x00021700


	//   ....[191]....
        /*0b00*/ 	.word	0x000217f0


	//   ....[192]....
        /*0b04*/ 	.word	0x00021890


	//   ....[193]....
        /*0b08*/ 	.word	0x000218f0


	//   ....[194]....
        /*0b0c*/ 	.word	0x000219a0


	//   ....[195]....
        /*0b10*/ 	.word	0x00021a00


	//   ....[196]....
        /*0b14*/ 	.word	0x00021ab0


	//   ....[197]....
        /*0b18*/ 	.word	0x00021b10


	//   ....[198]....
        /*0b1c*/ 	.word	0x00021bc0


	//   ....[199]....
        /*0b20*/ 	.word	0x00021cb0


	//   ....[200]....
        /*0b24*/ 	.word	0x00021d90


	//   ....[201]....
        /*0b28*/ 	.word	0x00021ea0


	//   ....[202]....
        /*0b2c*/ 	.word	0x00021fa0


	//   ....[203]....
        /*0b30*/ 	.word	0x000220d0


	//   ....[204]....
        /*0b34*/ 	.word	0x000221b0


	//   ....[205]....
        /*0b38*/ 	.word	0x000222b0


	//   ....[206]....
        /*0b3c*/ 	.word	0x00022390


	//   ....[207]....
        /*0b40*/ 	.word	0x00022420


	//   ....[208]....
        /*0b44*/ 	.word	0x000224c0


	//   ....[209]....
        /*0b48*/ 	.word	0x00022640


	//   ....[210]....
        /*0b4c*/ 	.word	0x000226b0


	//   ....[211]....
        /*0b50*/ 	.word	0x00022720


	//   ....[212]....
        /*0b54*/ 	.word	0x00022790


	//   ....[213]....
        /*0b58*/ 	.word	0x00022800


	//   ....[214]....
        /*0b5c*/ 	.word	0x00022880


	//   ....[215]....
        /*0b60*/ 	.word	0x00022900


	//   ....[216]....
        /*0b64*/ 	.word	0x00022990


	//   ....[217]....
        /*0b68*/ 	.word	0x00022a00


	//   ....[218]....
        /*0b6c*/ 	.word	0x00022a70


	//   ....[219]....
        /*0b70*/ 	.word	0x00022ae0


	//   ....[220]....
        /*0b74*/ 	.word	0x00022b60


	//   ....[221]....
        /*0b78*/ 	.word	0x00022bd0


	//   ....[222]....
        /*0b7c*/ 	.word	0x00022c70


	//   ....[223]....
        /*0b80*/ 	.word	0x00022cc0


	//   ....[224]....
        /*0b84*/ 	.word	0x00022d50


	//   ....[225]....
        /*0b88*/ 	.word	0x00022e80


	//----- nvinfo : EIATTR_REG_RECONFIG
	.align		4
.L_292:
        /*0b8c*/ 	.byte	0x01, 0x54
	.zero		2


	//----- nvinfo : EIATTR_SYSCALL_OFFSETS
	.align		4
        /*0b90*/ 	.byte	0x04, 0x46
        /*0b92*/ 	.short	(.L_294 - .L_293)


	//   ....[0]....
.L_293:
        /*0b94*/ 	.word	0x000023f0


	//   ....[1]....
        /*0b98*/ 	.word	0x00002540


	//   ....[2]....
        /*0b9c*/ 	.word	0x000079a0


	//   ....[3]....
        /*0ba0*/ 	.word	0x00007d30


	//   ....[4]....
        /*0ba4*/ 	.word	0x00019710


	//   ....[5]....
        /*0ba8*/ 	.word	0x00019860


	//   ....[6]....
        /*0bac*/ 	.word	0x00019950


	//   ....[7]....
        /*0bb0*/ 	.word	0x0001a870


	//   ....[8]....
        /*0bb4*/ 	.word	0x0001b0c0


	//----- nvinfo : EIATTR_MBARRIER_INSTR_OFFSETS
	.align		4
.L_294:
        /*0bb8*/ 	.byte	0x04, 0x39
        /*0bba*/ 	.short	(.L_296 - .L_295)


	//   ....[0]....
.L_295:
        /*0bbc*/ 	.word	0x00000280
        /*0bc0*/ 	.word	0x000000ff
        /*0bc4*/ 	.word	0x00038800
        /*0bc8*/ 	.short	0x0100
        /*0bca*/ 	.byte	0x08
	.zero		1


	//   ....[1]....
        /*0bcc*/ 	.word	0x00000290
        /*0bd0*/ 	.word	0x000000ff
        /*0bd4*/ 	.word	0x00038810
        /*0bd8*/ 	.short	0x0100
        /*0bda*/ 	.byte	0x08
	.zero		1


	//   ....[2]....
        /*0bdc*/ 	.word	0x000002a0
        /*0be0*/ 	.word	0x000000ff
        /*0be4*/ 	.word	0x00038820
        /*0be8*/ 	.short	0x0100
        /*0bea*/ 	.byte	0x08
	.zero		1


	//   ....[3]....
        /*0bec*/ 	.word	0x00000350
        /*0bf0*/ 	.word	0x000000ff
        /*0bf4*/ 	.word	0x00038830
        /*0bf8*/ 	.short	0x0100
        /*0bfa*/ 	.byte	0x06
	.zero		1


	//   ....[4]....
        /*0bfc*/ 	.word	0x00000360
        /*0c00*/ 	.word	0x000000ff
        /*0c04*/ 	.word	0x00038840
        /*0c08*/ 	.short	0x0100
        /*0c0a*/ 	.byte	0x06
	.zero		1


	//   ....[5]....
        /*0c0c*/ 	.word	0x00000370
        /*0c10*/ 	.word	0x000000ff
        /*0c14*/ 	.word	0x00038838
        /*0c18*/ 	.short	0x0100
        /*0c1a*/ 	.byte	0x06
	.zero		1


	//   ....[6]....
        /*0c1c*/ 	.word	0x00000380
        /*0c20*/ 	.word	0x000000ff
        /*0c24*/ 	.word	0x00038848
        /*0c28*/ 	.short	0x0100
        /*0c2a*/ 	.byte	0x06
	.zero		1


	//   ....[7]....
        /*0c2c*/ 	.word	0x000004b0
        /*0c30*/ 	.word	0x000000ff
        /*0c34*/ 	.word	0x00038850
        /*0c38*/ 	.short	0x0100
        /*0c3a*/ 	.byte	0x08
	.zero		1


	//   ....[8]....
        /*0c3c*/ 	.word	0x000004c0
        /*0c40*/ 	.word	0x000000ff
        /*0c44*/ 	.word	0x00038860
        /*0c48*/ 	.short	0x0100
        /*0c4a*/ 	.byte	0x08
	.zero		1


	//   ....[9]....
        /*0c4c*/ 	.word	0x000004d0
        /*0c50*/ 	.word	0x000000ff
        /*0c54*/ 	.word	0x00038858
        /*0c58*/ 	.short	0x0100
        /*0c5a*/ 	.byte	0x08
	.zero		1


	//   ....[10]....
        /*0c5c*/ 	.word	0x000004e0
        /*0c60*/ 	.word	0x000000ff
        /*0c64*/ 	.word	0x00038868
        /*0c68*/ 	.short	0x0100
        /*0c6a*/ 	.byte	0x08
	.zero		1


	//   ....[11]....
        /*0c6c*/ 	.word	0x000005d0
        /*0c70*/ 	.word	0x000000ff
        /*0c74*/ 	.word	0x00038870
        /*0c78*/ 	.short	0x0100
        /*0c7a*/ 	.byte	0x06
	.zero		1


	//   ....[12]....
        /*0c7c*/ 	.word	0x000005e0
        /*0c80*/ 	.word	0x000000ff
        /*0c84*/ 	.word	0x00038880
        /*0c88*/ 	.short	0x0100
        /*0c8a*/ 	.byte	0x06
	.zero		1


	//   ....[13]....
        /*0c8c*/ 	.word	0x000005f0
        /*0c90*/ 	.word	0x000000ff
        /*0c94*/ 	.word	0x00038878
        /*0c98*/ 	.short	0x0100
        /*0c9a*/ 	.byte	0x06
	.zero		1


	//   ....[14]....
        /*0c9c*/ 	.word	0x00000600
        /*0ca0*/ 	.word	0x000000ff
        /*0ca4*/ 	.word	0x00038888
        /*0ca8*/ 	.short	0x0100
        /*0caa*/ 	.byte	0x06
	.zero		1


	//   ....[15]....
        /*0cac*/ 	.word	0x00000730
        /*0cb0*/ 	.word	0x000000ff
        /*0cb4*/ 	.word	0x00038890
        /*0cb8*/ 	.short	0x0100
        /*0cba*/ 	.byte	0x08
	.zero		1


	//   ....[16]....
        /*0cbc*/ 	.word	0x00000740
        /*0cc0*/ 	.word	0x000000ff
        /*0cc4*/ 	.word	0x000388a0
        /*0cc8*/ 	.short	0x0100
        /*0cca*/ 	.byte	0x08
	.zero		1


	//   ....[17]....
        /*0ccc*/ 	.word	0x00000750
        /*0cd0*/ 	.word	0x000000ff
        /*0cd4*/ 	.word	0x00038898
        /*0cd8*/ 	.short	0x0100
        /*0cda*/ 	.byte	0x08
	.zero		1


	//   ....[18]....
        /*0cdc*/ 	.word	0x00000760
        /*0ce0*/ 	.word	0x000000ff
        /*0ce4*/ 	.word	0x000388a8
        /*0ce8*/ 	.short	0x0100
        /*0cea*/ 	.byte	0x08
	.zero		1


	//   ....[19]....
        /*0cec*/ 	.word	0x00000890
        /*0cf0*/ 	.word	0x000000ff
        /*0cf4*/ 	.word	0x000388b0
        /*0cf8*/ 	.short	0x0100
        /*0cfa*/ 	.byte	0x08
	.zero		1


	//   ....[20]....
        /*0cfc*/ 	.word	0x000008a0
        /*0d00*/ 	.word	0x000000ff
        /*0d04*/ 	.word	0x000388c0
        /*0d08*/ 	.short	0x0100
        /*0d0a*/ 	.byte	0x08
	.zero		1


	//   ....[21]....
        /*0d0c*/ 	.word	0x000008b0
        /*0d10*/ 	.word	0x000000ff
        /*0d14*/ 	.word	0x000388b8
        /*0d18*/ 	.short	0x0100
        /*0d1a*/ 	.byte	0x08
	.zero		1


	//   ....[22]....
        /*0d1c*/ 	.word	0x000008c0
        /*0d20*/ 	.word	0x000000ff
        /*0d24*/ 	.word	0x000388c8
        /*0d28*/ 	.short	0x0100
        /*0d2a*/ 	.byte	0x08
	.zero		1


	//   ....[23]....
        /*0d2c*/ 	.word	0x00003130
        /*0d30*/ 	.word	0x0000003a
        /*0d34*/ 	.word	0x00038890
        /*0d38*/ 	.short	0x010a
        /*0d3a*/ 	.byte	0x3f
	.zero		1


	//   ....[24]....
        /*0d3c*/ 	.word	0x00003b60
        /*0d40*/ 	.word	0x0000003a
        /*0d44*/ 	.word	0x00038890
        /*0d48*/ 	.short	0x010a
        /*0d4a*/ 	.byte	0x3f
	.zero		1


	//   ....[25]....
        /*0d4c*/ 	.word	0x00004430
        /*0d50*/ 	.word	0x0000003a
        /*0d54*/ 	.word	0x00038890
        /*0d58*/ 	.short	0x010a
        /*0d5a*/ 	.byte	0x3f
	.zero		1


	//   ....[26]....
        /*0d5c*/ 	.word	0x000047f0
        /*0d60*/ 	.word	0x00000004
        /*0d64*/ 	.word	0x00000000
        /*0d68*/ 	.short	0x0101
        /*0d6a*/ 	.byte	0x3f
	.zero		1


	//   ....[27]....
        /*0d6c*/ 	.word	0x00004830
        /*0d70*/ 	.word	0x0000003a
        /*0d74*/ 	.word	0x000388b0
        /*0d78*/ 	.short	0x010a
        /*0d7a*/ 	.byte	0x3f
	.zero		1


	//   ....[28]....
        /*0d7c*/ 	.word	0x000050f0
        /*0d80*/ 	.word	0x0000003a
        /*0d84*/ 	.word	0x00000000
        /*0d88*/ 	.short	0x0101
        /*0d8a*/ 	.byte	0x3f
	.zero		1


	//   ....[29]....
        /*0d8c*/ 	.word	0x00005cc0
        /*0d90*/ 	.word	0x0000000c
        /*0d94*/ 	.word	0x00000000
        /*0d98*/ 	.short	0x0101
        /*0d9a*/ 	.byte	0x3f
	.zero		1


	//   ....[30]....
        /*0d9c*/ 	.word	0x00006860
        /*0da0*/ 	.word	0x0000000c
        /*0da4*/ 	.word	0x00000000
        /*0da8*/ 	.short	0x0101
        /*0daa*/ 	.byte	0x3f
	.zero		1


	//   ....[31]....
        /*0dac*/ 	.word	0x00007a40
        /*0db0*/ 	.word	0x00000002
        /*0db4*/ 	.word	0x00038800
        /*0db8*/ 	.short	0x010a
        /*0dba*/ 	.byte	0x3f
	.zero		1


	//   ....[32]....
        /*0dbc*/ 	.word	0x00007a90
        /*0dc0*/ 	.word	0x00000002
        /*0dc4*/ 	.word	0x00038800
        /*0dc8*/ 	.short	0x010a
        /*0dca*/ 	.byte	0x3f
	.zero		1


	//   ....[33]....
        /*0dcc*/ 	.word	0x00008100
        /*0dd0*/ 	.word	0x00000002
        /*0dd4*/ 	.word	0x00038800
        /*0dd8*/ 	.short	0x010a
        /*0dda*/ 	.byte	0x3f
	.zero		1


	//   ....[34]....
        /*0ddc*/ 	.word	0x00009000
        /*0de0*/ 	.word	0x00000002
        /*0de4*/ 	.word	0x00038800
        /*0de8*/ 	.short	0x010a
        /*0dea*/ 	.byte	0x3f
	.zero		1


	//   ....[35]....
        /*0dec*/ 	.word	0x00009e50
        /*0df0*/ 	.word	0x0000000b
        /*0df4*/ 	.word	0x00038830
        /*0df8*/ 	.short	0x010a
        /*0dfa*/ 	.byte	0x3f
	.zero		1


	//   ....[36]....
        /*0dfc*/ 	.word	0x00009f00
        /*0e00*/ 	.word	0x0000000b
        /*0e04*/ 	.word	0x00038830
        /*0e08*/ 	.short	0x010a
        /*0e0a*/ 	.byte	0x3f
	.zero		1


	//   ....[37]....
        /*0e0c*/ 	.word	0x0000a210
        /*0e10*/ 	.word	0x00000002
        /*0e14*/ 	.word	0x00038810
        /*0e18*/ 	.short	0x010a
        /*0e1a*/ 	.byte	0x3f
	.zero		1


	//   ....[38]....
        /*0e1c*/ 	.word	0x0000a260
        /*0e20*/ 	.word	0x0000000b
        /*0e24*/ 	.word	0x00038850
        /*0e28*/ 	.short	0x010a
        /*0e2a*/ 	.byte	0x3f
	.zero		1


	//   ....[39]....
        /*0e2c*/ 	.word	0x0000a310
        /*0e30*/ 	.word	0x0000000b
        /*0e34*/ 	.word	0x00038850
        /*0e38*/ 	.short	0x010a
        /*0e3a*/ 	.byte	0x3f
	.zero		1


	//   ....[40]....
        /*0e3c*/ 	.word	0x0000c880
        /*0e40*/ 	.word	0x00000003
        /*0e44*/ 	.word	0x00000000
        /*0e48*/ 	.short	0x0101
        /*0e4a*/ 	.byte	0x3f
	.zero		1


	//   ....[41]....
        /*0e4c*/ 	.word	0x0000d050
        /*0e50*/ 	.word	0x0000000b
        /*0e54*/ 	.word	0x00000000
        /*0e58*/ 	.short	0x0101
        /*0e5a*/ 	.byte	0x3f
	.zero		1


	//   ....[42]....
        /*0e5c*/ 	.word	0x0000d170
        /*0e60*/ 	.word	0x0000000c
        /*0e64*/ 	.word	0x00038830
        /*0e68*/ 	.short	0x010a
        /*0e6a*/ 	.byte	0x3f
	.zero		1


	//   ....[43]....
        /*0e6c*/ 	.word	0x0000d220
        /*0e70*/ 	.word	0x0000000c
        /*0e74*/ 	.word	0x00038830
        /*0e78*/ 	.short	0x010a
        /*0e7a*/ 	.byte	0x3f
	.zero		1


	//   ....[44]....
        /*0e7c*/ 	.word	0x0000d490
        /*0e80*/ 	.word	0x0000000c
        /*0e84*/ 	.word	0x00038850
        /*0e88*/ 	.short	0x010a
        /*0e8a*/ 	.byte	0x3f
	.zero		1


	//   ....[45]....
        /*0e8c*/ 	.word	0x0000d500
        /*0e90*/ 	.word	0x0000000c
        /*0e94*/ 	.word	0x00038850
        /*0e98*/ 	.short	0x010a
        /*0e9a*/ 	.byte	0x3f
	.zero		1


	//   ....[46]....
        /*0e9c*/ 	.word	0x0000f500
        /*0ea0*/ 	.word	0x000000c4
        /*0ea4*/ 	.word	0x00000000
        /*0ea8*/ 	.short	0x0101
        /*0eaa*/ 	.byte	0x3f
	.zero		1


	//   ....[47]....
        /*0eac*/ 	.word	0x000107a0
        /*0eb0*/ 	.word	0x0000000c
        /*0eb4*/ 	.word	0x00000000
        /*0eb8*/ 	.short	0x0101
        /*0eba*/ 	.byte	0x3f
	.zero		1


	//   ....[48]....
        /*0ebc*/ 	.word	0x00012e90
        /*0ec0*/ 	.word	0x00000000
        /*0ec4*/ 	.word	0x00000000
        /*0ec8*/ 	.short	0x0101
        /*0eca*/ 	.byte	0x3f
	.zero		1


	//   ....[49]....
        /*0ecc*/ 	.word	0x00013e00
        /*0ed0*/ 	.word	0x00000008
        /*0ed4*/ 	.word	0x00000000
        /*0ed8*/ 	.short	0x0101
        /*0eda*/ 	.byte	0x3f
	.zero		1


	//   ....[50]....
        /*0edc*/ 	.word	0x00017a00
        /*0ee0*/ 	.word	0x00000012
        /*0ee4*/ 	.word	0x00038820
        /*0ee8*/ 	.short	0x010a
        /*0eea*/ 	.byte	0x3f
	.zero		1


	//   ....[51]....
        /*0eec*/ 	.word	0x00017a90
        /*0ef0*/ 	.word	0x00000003
        /*0ef4*/ 	.word	0x000388a0
        /*0ef8*/ 	.short	0x010a
        /*0efa*/ 	.byte	0x3f
	.zero		1


	//   ....[52]....
        /*0efc*/ 	.word	0x00017ce0
        /*0f00*/ 	.word	0x00000003
        /*0f04*/ 	.word	0x000388c0
        /*0f08*/ 	.short	0x010a
        /*0f0a*/ 	.byte	0x3f
	.zero		1


	//   ....[53]....
        /*0f0c*/ 	.word	0x000186b0
        /*0f10*/ 	.word	0x00000008
        /*0f14*/ 	.word	0x000388a0
        /*0f18*/ 	.short	0x010a
        /*0f1a*/ 	.byte	0x3f
	.zero		1


	//   ....[54]....
        /*0f1c*/ 	.word	0x000188f0
        /*0f20*/ 	.word	0x00000008
        /*0f24*/ 	.word	0x000388c0
        /*0f28*/ 	.short	0x010a
        /*0f2a*/ 	.byte	0x3f
	.zero		1


	//   ....[55]....
        /*0f2c*/ 	.word	0x0001a0d0
        /*0f30*/ 	.word	0x0000001a
        /*0f34*/ 	.word	0x00038840
        /*0f38*/ 	.short	0x010a
        /*0f3a*/ 	.byte	0x3f
	.zero		1


	//   ....[56]....
        /*0f3c*/ 	.word	0x0001a5a0
        /*0f40*/ 	.word	0x0000001a
        /*0f44*/ 	.word	0x00038830
        /*0f48*/ 	.short	0x0107
        /*0f4a*/ 	.byte	0x3f
	.zero		1


	//   ....[57]....
        /*0f4c*/ 	.word	0x0001a670
        /*0f50*/ 	.word	0x0000001a
        /*0f54*/ 	.word	0x00038830
        /*0f58*/ 	.short	0x0101
        /*0f5a*/ 	.byte	0x3f
	.zero		1


	//   ....[58]....
        /*0f5c*/ 	.word	0x0001af00
        /*0f60*/ 	.word	0x00000012
        /*0f64*/ 	.word	0x00038800
        /*0f68*/ 	.short	0x0107
        /*0f6a*/ 	.byte	0x3f
	.zero		1


	//   ....[59]....
        /*0f6c*/ 	.word	0x0001af90
        /*0f70*/ 	.word	0x00000012
        /*0f74*/ 	.word	0x00038800
        /*0f78*/ 	.short	0x0101
        /*0f7a*/ 	.byte	0x3f
	.zero		1


	//   ....[60]....
        /*0f7c*/ 	.word	0x0001be80
        /*0f80*/ 	.word	0x00000012
        /*0f84*/ 	.word	0x00038810
        /*0f88*/ 	.short	0x0107
        /*0f8a*/ 	.byte	0x3f
	.zero		1


	//   ....[61]....
        /*0f8c*/ 	.word	0x0001bf80
        /*0f90*/ 	.word	0x00000012
        /*0f94*/ 	.word	0x00038810
        /*0f98*/ 	.short	0x0101
        /*0f9a*/ 	.byte	0x3f
	.zero		1


	//   ....[62]....
        /*0f9c*/ 	.word	0x0001bfa0
        /*0fa0*/ 	.word	0x00000012
        /*0fa4*/ 	.word	0x00038820
        /*0fa8*/ 	.short	0x010a
        /*0faa*/ 	.byte	0x3f
	.zero		1


	//   ....[63]....
        /*0fac*/ 	.word	0x0001c030
        /*0fb0*/ 	.word	0x0000001a
        /*0fb4*/ 	.word	0x00038860
        /*0fb8*/ 	.short	0x010a
        /*0fba*/ 	.byte	0x3f
	.zero		1


	//   ....[64]....
        /*0fbc*/ 	.word	0x0001c940
        /*0fc0*/ 	.word	0x0000001a
        /*0fc4*/ 	.word	0x00038850
        /*0fc8*/ 	.short	0x0107
        /*0fca*/ 	.byte	0x3f
	.zero		1


	//   ....[65]....
        /*0fcc*/ 	.word	0x0001ca10
        /*0fd0*/ 	.word	0x0000001a
        /*0fd4*/ 	.word	0x00038850
        /*0fd8*/ 	.short	0x0101
        /*0fda*/ 	.byte	0x3f
	.zero		1


	//   ....[66]....
        /*0fdc*/ 	.word	0x0001cd90
        /*0fe0*/ 	.word	0x00000006
        /*0fe4*/ 	.word	0x00038840
        /*0fe8*/ 	.short	0x010a
        /*0fea*/ 	.byte	0x3f
	.zero		1


	//   ....[67]....
        /*0fec*/ 	.word	0x0001d0b0
        /*0ff0*/ 	.word	0x00000006
        /*0ff4*/ 	.word	0x00038830
        /*0ff8*/ 	.short	0x0107
        /*0ffa*/ 	.byte	0x3f
	.zero		1


	//   ....[68]....
        /*0ffc*/ 	.word	0x0001d170
        /*1000*/ 	.word	0x00000006
        /*1004*/ 	.word	0x00038830
        /*1008*/ 	.short	0x0101
        /*100a*/ 	.byte	0x3f
	.zero		1


	//   ....[69]....
        /*100c*/ 	.word	0x0001d1a0
        /*1010*/ 	.word	0x00000006
        /*1014*/ 	.word	0x00038860
        /*1018*/ 	.short	0x010a
        /*101a*/ 	.byte	0x3f
	.zero		1


	//   ....[70]....
        /*101c*/ 	.word	0x0001d850
        /*1020*/ 	.word	0x00000006
        /*1024*/ 	.word	0x00038850
        /*1028*/ 	.short	0x0107
        /*102a*/ 	.byte	0x3f
	.zero		1


	//   ....[71]....
        /*102c*/ 	.word	0x0001d910
        /*1030*/ 	.word	0x00000006
        /*1034*/ 	.word	0x00038850
        /*1038*/ 	.short	0x0101
        /*103a*/ 	.byte	0x3f
	.zero		1


	//   ....[72]....
        /*103c*/ 	.word	0x0001e790
        /*1040*/ 	.word	0x00000007
        /*1044*/ 	.word	0x00038820
        /*1048*/ 	.short	0x010a
        /*104a*/ 	.byte	0x3f
	.zero		1


	//   ....[73]....
        /*104c*/ 	.word	0x0001e900
        /*1050*/ 	.word	0x00000005
        /*1054*/ 	.word	0x00038840
        /*1058*/ 	.short	0x010a
        /*105a*/ 	.byte	0x3f
	.zero		1


	//   ....[74]....
        /*105c*/ 	.word	0x0001e9a0
        /*1060*/ 	.word	0x00000003
        /*1064*/ 	.word	0x00038840
        /*1068*/ 	.short	0x010a
        /*106a*/ 	.byte	0x3f
	.zero		1


	//   ....[75]....
        /*106c*/ 	.word	0x0001e9e0
        /*1070*/ 	.word	0x00000005
        /*1074*/ 	.word	0x00038860
        /*1078*/ 	.short	0x010a
        /*107a*/ 	.byte	0x3f
	.zero		1


	//   ....[76]....
        /*107c*/ 	.word	0x0001ea20
        /*1080*/ 	.word	0x00000003
        /*1084*/ 	.word	0x00038860
        /*1088*/ 	.short	0x010a
        /*108a*/ 	.byte	0x3f
	.zero		1


	//   ....[77]....
        /*108c*/ 	.word	0x0001ea80
        /*1090*/ 	.word	0x0000003a
        /*1094*/ 	.word	0x00038890
        /*1098*/ 	.short	0x010a
        /*109a*/ 	.byte	0x3f
	.zero		1


	//   ....[78]....
        /*109c*/ 	.word	0x0001ebe0
        /*10a0*/ 	.word	0x0000003a
        /*10a4*/ 	.word	0x00038890
        /*10a8*/ 	.short	0x010a
        /*10aa*/ 	.byte	0x3f
	.zero		1


	//   ....[79]....
        /*10ac*/ 	.word	0x0001ed50
        /*10b0*/ 	.word	0x0000003a
        /*10b4*/ 	.word	0x00038890
        /*10b8*/ 	.short	0x010a
        /*10ba*/ 	.byte	0x3f
	.zero		1


	//   ....[80]....
        /*10bc*/ 	.word	0x0001eeb0
        /*10c0*/ 	.word	0x0000003a
        /*10c4*/ 	.word	0x000388b0
        /*10c8*/ 	.short	0x010a
        /*10ca*/ 	.byte	0x3f
	.zero		1


	//   ....[81]....
        /*10cc*/ 	.word	0x0001f0d0
        /*10d0*/ 	.word	0x00000002
        /*10d4*/ 	.word	0x00038800
        /*10d8*/ 	.short	0x010a
        /*10da*/ 	.byte	0x3f
	.zero		1


	//   ....[82]....
        /*10dc*/ 	.word	0x0001f2e0
        /*10e0*/ 	.word	0x00000002
        /*10e4*/ 	.word	0x00038800
        /*10e8*/ 	.short	0x010a
        /*10ea*/ 	.byte	0x3f
	.zero		1


	//   ....[83]....
        /*10ec*/ 	.word	0x0001f330
        /*10f0*/ 	.word	0x0000000b
        /*10f4*/ 	.word	0x00038830
        /*10f8*/ 	.short	0x010a
        /*10fa*/ 	.byte	0x3f
	.zero		1


	//   ....[84]....
        /*10fc*/ 	.word	0x0001f380
        /*1100*/ 	.word	0x00000002
        /*1104*/ 	.word	0x00038810
        /*1108*/ 	.short	0x010a
        /*110a*/ 	.byte	0x3f
	.zero		1


	//   ....[85]....
        /*110c*/ 	.word	0x0001f3d0
        /*1110*/ 	.word	0x0000000b
        /*1114*/ 	.word	0x00038850
        /*1118*/ 	.short	0x010a
        /*111a*/ 	.byte	0x3f
	.zero		1


	//   ....[86]....
        /*111c*/ 	.word	0x0001f420
        /*1120*/ 	.word	0x0000000c
        /*1124*/ 	.word	0x00038830
        /*1128*/ 	.short	0x010a
        /*112a*/ 	.byte	0x3f
	.zero		1


	//   ....[87]....
        /*112c*/ 	.word	0x0001f470
        /*1130*/ 	.word	0x0000000c
        /*1134*/ 	.word	0x00038850
        /*1138*/ 	.short	0x010a
        /*113a*/ 	.byte	0x3f
	.zero		1


	//   ....[88]....
        /*113c*/ 	.word	0x0001f610
        /*1140*/ 	.word	0x00000012
        /*1144*/ 	.word	0x00038820
        /*1148*/ 	.short	0x010a
        /*114a*/ 	.byte	0x3f
	.zero		1


	//   ....[89]....
        /*114c*/ 	.word	0x0001f660
        /*1150*/ 	.word	0x00000003
        /*1154*/ 	.word	0x000388a0
        /*1158*/ 	.short	0x010a
        /*115a*/ 	.byte	0x3f
	.zero		1


	//   ....[90]....
        /*115c*/ 	.word	0x0001f6b0
        /*1160*/ 	.word	0x00000003
        /*1164*/ 	.word	0x000388c0
        /*1168*/ 	.short	0x010a
        /*116a*/ 	.byte	0x3f
	.zero		1


	//   ....[91]....
        /*116c*/ 	.word	0x0001f700
        /*1170*/ 	.word	0x00000008
        /*1174*/ 	.word	0x000388a0
        /*1178*/ 	.short	0x010a
        /*117a*/ 	.byte	0x3f
	.zero		1


	//   ....[92]....
        /*117c*/ 	.word	0x0001f750
        /*1180*/ 	.word	0x00000008
        /*1184*/ 	.word	0x000388c0
        /*1188*/ 	.short	0x010a
        /*118a*/ 	.byte	0x3f
	.zero		1


	//   ....[93]....
        /*118c*/ 	.word	0x0001f870
        /*1190*/ 	.word	0x0000001a
        /*1194*/ 	.word	0x00038840
        /*1198*/ 	.short	0x010a
        /*119a*/ 	.byte	0x3f
	.zero		1


	//   ....[94]....
        /*119c*/ 	.word	0x00020e00
        /*11a0*/ 	.word	0x00000012
        /*11a4*/ 	.word	0x00038820
        /*11a8*/ 	.short	0x010a
        /*11aa*/ 	.byte	0x3f
	.zero		1


	//   ....[95]....
        /*11ac*/ 	.word	0x00020e50
        /*11b0*/ 	.word	0x0000001a
        /*11b4*/ 	.word	0x00038860
        /*11b8*/ 	.short	0x010a
        /*11ba*/ 	.byte	0x3f
	.zero		1


	//   ....[96]....
        /*11bc*/ 	.word	0x00021740
        /*11c0*/ 	.word	0x00000006
        /*11c4*/ 	.word	0x00038840
        /*11c8*/ 	.short	0x010a
        /*11ca*/ 	.byte	0x3f
	.zero		1


	//   ....[97]....
        /*11cc*/ 	.word	0x00021c00
        /*11d0*/ 	.word	0x00000006
        /*11d4*/ 	.word	0x00038860
        /*11d8*/ 	.short	0x010a
        /*11da*/ 	.byte	0x3f
	.zero		1


	//   ....[98]....
        /*11dc*/ 	.word	0x00022da0
        /*11e0*/ 	.word	0x00000007
        /*11e4*/ 	.word	0x00038820
        /*11e8*/ 	.short	0x010a
        /*11ea*/ 	.byte	0x3f
	.zero		1


	//   ....[99]....
        /*11ec*/ 	.word	0x00022f40
        /*11f0*/ 	.word	0x00000005
        /*11f4*/ 	.word	0x00038840
        /*11f8*/ 	.short	0x010a
        /*11fa*/ 	.byte	0x3f
	.zero		1


	//   ....[100]....
        /*11fc*/ 	.word	0x00022f90
        /*1200*/ 	.word	0x00000003
        /*1204*/ 	.word	0x00038840
        /*1208*/ 	.short	0x010a
        /*120a*/ 	.byte	0x3f
	.zero		1


	//   ....[101]....
        /*120c*/ 	.word	0x00022fe0
        /*1210*/ 	.word	0x00000005
        /*1214*/ 	.word	0x00038860
        /*1218*/ 	.short	0x010a
        /*121a*/ 	.byte	0x3f
	.zero		1


	//----- nvinfo : EIATTR_NUM_MBARRIERS
	.align		4
.L_296:
        /*121c*/ 	.byte	0x03, 0x38
        /*121e*/ 	.short	0x0017


	//----- nvinfo : EIATTR_EXIT_INSTR_OFFSETS
	.align		4
        /*1220*/ 	.byte	0x04, 0x1c
        /*1222*/ 	.short	(.L_298 - .L_297)


	//   ....[0]....
.L_297:
        /*1224*/ 	.word	0x0001ea70


	//----- nvinfo : EIATTR_MAX_THREADS
	.align		4
.L_298:
        /*1228*/ 	.byte	0x04, 0x05
        /*122a*/ 	.short	(.L_300 - .L_299)
.L_299:
        /*122c*/ 	.word	0x00000180
        /*1230*/ 	.word	0x00000001
        /*1234*/ 	.word	0x00000001


	//----- nvinfo : EIATTR_CRS_STACK_SIZE
	.align		4
.L_300:
        /*1238*/ 	.byte	0x04, 0x1e
        /*123a*/ 	.short	(.L_302 - .L_301)
.L_301:
        /*123c*/ 	.word	0x00000000


	//----- nvinfo : EIATTR_CBANK_PARAM_SIZE
	.align		4
.L_302:
        /*1240*/ 	.byte	0x03, 0x19
        /*1242*/ 	.short	0x0bf0


	//----- nvinfo : EIATTR_PARAM_CBANK
	.align		4
        /*1244*/ 	.byte	0x04, 0x0a
        /*1246*/ 	.short	(.L_304 - .L_303)
	.align		4
.L_303:
        /*1248*/ 	.word	index@(.nv.constant0._ZN7cutlass13device_kernelIN5flash11enable_sm90INS1_16FlashAttnFwdSm90INS1_25CollectiveMainloopFwdSm90ILi2EN4cute5tupleIJNS5_1CILi1EEES8_S8_EEENS6_IJNS7_ILi64EEESA_SA_EEELi512ENS_6half_tEfNS_4arch4Sm90ELb0ELb0ELb1ELb1ELb1ELb1ELb1ELb0ELb0ELb1ELb1ELb0EEENS1_21CollectiveEpilogueFwdINS6_IJSA_NS7_ILi512EEESA_EEES9_SC_SE_Li256ELb1ELb1ELb1ELb0EEENS1_36VarlenDynamicPersistentTileSchedulerILi64ELi64ELi256ELi128ELb1ELb1ELb1ELb0ELb1ELb1EEEEEEEEEvNT_6ParamsE)
        /*124c*/ 	.short	0x0210
        /*124e*/ 	.short	0x0bf0


	//----- nvinfo : EIATTR_SW_WAR
	.align		4
.L_304:
        /*1250*/ 	.byte	0x04, 0x36
        /*1252*/ 	.short	(.L_306 - .L_305)
.L_305:
        /*1254*/ 	.word	0x00000008
.L_306:


//--------------------- .nv.info._ZN7cutlass13device_kernelIN5flash11enable_sm90INS1_16FlashAttnFwdSm90INS1_25CollectiveMainloopFwdSm90ILi2EN4cute5tupleIJNS5_1CILi1EEES8_S8_EEENS6_IJNS7_ILi64EEESA_SA_EEELi512ENS_6half_tEfNS_4arch4Sm90ELb0ELb1ELb1ELb0ELb1ELb0ELb0ELb0ELb0ELb1ELb1ELb0EEENS1_21CollectiveEpilogueFwdINS6_IJSA_NS7_ILi512EEESA_EEES9_SC_SE_Li256ELb0ELb1ELb1ELb0EEENS1_19SingleTileSchedulerILb0ELb1ELb1ELi64EEEEEEEEEvNT_6ParamsE --------------------------
	.section	.nv.info._ZN7cutlass13device_kernelIN5flash11enable_sm90INS1_16FlashAttnFwdSm90INS1_25CollectiveMainloopFwdSm90ILi2EN4cute5tupleIJNS5_1CILi1EEES8_S8_EEENS6_IJNS7_ILi64EEESA_SA_EEELi512ENS_6half_tEfNS_4arch4Sm90ELb0ELb1ELb1ELb0ELb1ELb0ELb0ELb0ELb0ELb1ELb1ELb0EEENS1_21CollectiveEpilogueFwdINS6_IJSA_NS7_ILi512EEESA_EEES9_SC_SE_Li256ELb0ELb1ELb1ELb0EEENS1_19SingleTileSchedulerILb0ELb1ELb1ELi64EEEEEEEEEvNT_6ParamsE,"",@"SHT_CUDA_INFO"
	.sectionflags	@""
	.align	4


	//----- nvinfo : EIATTR_CUDA_API_VERSION
	.align		4
        /*0000*/ 	.byte	0x04, 0x37
        /*0002*/ 	.short	(.L_308 - .L_307)
.L_307:
        /*0004*/ 	.word	0x00000082


	//----- nvinfo : EIATTR_KPARAM_INFO
	.align		4
.L_308:
        /*0008*/ 	.byte	0x04, 0x17
        /*000a*/ 	.short	(.L_310 - .L_309)
.L_309:
        /*000c*/ 	.word	0x00000000
        /*0010*/ 	.short	0x0000
        /*0012*/ 	.short	0x0070
        /*0014*/ 	.byte	0x00, 0xf0, 0x01, 0x28


	//----- nvinfo : EIATTR_SPARSE_MMA_MASK
	.align		4
.L_310:
        /*0018*/ 	.byte	0x03, 0x50
        /*001a*/ 	.short	0x0000


	//----- nvinfo : EIATTR_MAXREG_COUNT
	.align		4
        /*001c*/ 	.byte	0x03, 0x1b
        /*001e*/ 	.short	0x00a8


	//----- nvinfo : EIATTR_NUM_BARRIERS
	.align		4
        /*0020*/ 	.byte	0x02, 0x4c
        /*0022*/ 	.byte	0x10
	.zero		1


	//----- nvinfo : EIATTR_EXTERNS
	.align		4
        /*0024*/ 	.byte	0x04, 0x0f
        /*0026*/ 	.short	(.L_312 - .L_311)


	//   ....[0]....
	.align		4
.L_311:
        /*0028*/ 	.word	index@(__assertfail)


	//----- nvinfo : EIATTR_MERCURY_ISA_VERSION
	.align		4
.L_312:
        /*002c*/ 	.byte	0x03, 0x5f
        /*002e*/ 	.short	0x0101


	//----- nvinfo : EIATTR_INT_WARP_WIDE_INSTR_OFFSETS
	.align		4
        /*0030*/ 	.byte	0x04, 0x31
        /*0032*/ 	.short	(.L_314 - .L_313)


	//   ....[0]....
.L_313:
        /*0034*/ 	.word	0x000000b0


	//   ....[1]....
        /*0038*/ 	.word	0x000000c0


	//   ....[2]....
        /*003c*/ 	.word	0x00000160


	//----- nvinfo : EIATTR_COOP_GROUP_MASK_REGIDS
	.align		4
.L_314:
        /*0040*/ 	.byte	0x04, 0x29
        /*0042*/ 	.short	(.L_316 - .L_315)


	//   ....[0]....
.L_315:
        /*0044*/ 	.word	0xffffffff


	//   ....[1]....
        /*0048*/ 	.word	0xffffffff


	//   ....[2]....
        /*004c*/ 	.word	0xffffffff


	//   ....[3]....
        /*0050*/ 	.word	0xffffffff


	//   ....[4]....
        /*0054*/ 	.word	0xffffffff


	//   ....[5]....
        /*0058*/ 	.word	0xffffffff


	//   ....[6]....
        /*005c*/ 	.word	0xffffffff


	//   ....[7]....
        /*0060*/ 	.word	0xffffffff


	//   ....[8]....
        /*0064*/ 	.word	0xffffffff


	//   ....[9]....
        /*0068*/ 	.word	0xffffffff


	//   ....[10]....
        /*006c*/ 	.word	0xffffffff


	//   ....[11]....
        /*0070*/ 	.word	0xffffffff


	//   ....[12]....
        /*0074*/ 	.word	0xffffffff


	//   ....[13]....
        /*0078*/ 	.word	0xffffffff


	//   ....[14]....
        /*007c*/ 	.word	0xffffffff


	//   ....[15]....
        /*0080*/ 	.word	0xffffffff


	//   ....[16]....
        /*0084*/ 	.word	0xffffffff


	//   ....[17]....
        /*0088*/ 	.word	0xffffffff


	//   ....[18]....
        /*008c*/ 	.word	0xffffffff


	//   ....[19]....
        /*0090*/ 	.word	0xffffffff


	//   ....[20]....
        /*0094*/ 	.word	0xffffffff


	//   ....[21]....
        /*0098*/ 	.word	0xffffffff


	//   ....[22]....
        /*009c*/ 	.word	0xffffffff


	//   ....[23]....
        /*00a0*/ 	.word	0xffffffff


	//   ....[24]....
        /*00a4*/ 	.word	0xffffffff


	//   ....[25]....
        /*00a8*/ 	.word	0xffffffff


	//   ....[26]....
        /*00ac*/ 	.word	0xffffffff


	//   ....[27]....
        /*00b0*/ 	.word	0xffffffff


	//   ....[28]....
        /*00b4*/ 	.word	0xffffffff


	//   ....[29]....
        /*00b8*/ 	.word	0xffffffff


	//   ....[30]....
        /*00bc*/ 	.word	0xffffffff


	//   ....[31]....
        /*00c0*/ 	.word	0xffffffff


	//   ....[32]....
        /*00c4*/ 	.word	0xffffffff


	//   ....[33]....
        /*00c8*/ 	.word	0xffffffff


	//   ....[34]....
        /*00cc*/ 	.word	0xffffffff


	//   ....[35]....
        /*00d0*/ 	.word	0xffffffff


	//   ....[36]....
        /*00d4*/ 	.word	0xffffffff


	//   ....[37]....
        /*00d8*/ 	.word	0xffffffff


	//   ....[38]....
        /*00dc*/ 	.word	0xffffffff


	//   ....[39]....
        /*00e0*/ 	.word	0xffffffff


	//   ....[40]....
        /*00e4*/ 	.word	0xffffffff


	//   ....[41]....
        /*00e8*/ 	.word	0xffffffff


	//   ....[42]....
        /*00ec*/ 	.word	0xffffffff


	//   ....[43]....
        /*00f0*/ 	.word	0xffffffff


	//   ....[44]....
        /*00f4*/ 	.word	0xffffffff


	//   ....[45]....
        /*00f8*/ 	.word	0xffffffff


	//   ....[46]....
        /*00fc*/ 	.word	0xffffffff


	//   ....[47]....
        /*0100*/ 	.word	0xffffffff


	//   ....[48]....
        /*0104*/ 	.word	0xffffffff


	//   ....[49]....
        /*0108*/ 	.word	0xffffffff


	//   ....[50]....
        /*010c*/ 	.word	0xffffffff


	//   ....[51]....
        /*0110*/ 	.word	0xffffffff


	//   ....[52]....
        /*0114*/ 	.word	0xffffffff


	//   ....[53]....
        /*0118*/ 	.word	0xffffffff


	//   ....[54]....
        /*011c*/ 	.word	0xffffffff


	//   ....[55]....
        /*0120*/ 	.word	0xffffffff


	//   ....[56]....
        /*0124*/ 	.word	0xffffffff


	//   ....[57]....
        /*0128*/ 	.word	0xffffffff


	//   ....[58]....
        /*012c*/ 	.word	0xffffffff


	//   ....[59]....
        /*0130*/ 	.word	0xffffffff


	//   ....[60]....
        /*0134*/ 	.word	0xffffffff


	//   ....[61]....
        /*0138*/ 	.word	0xffffffff


	//   ....[62]....
        /*013c*/ 	.word	0xffffffff


	//   ....[63]....
        /*0140*/ 	.word	0xffffffff


	//   ....[64]....
        /*0144*/ 	.word	0xffffffff


	//   ....[65]....
        /*0148*/ 	.word	0xffffffff


	//   ....[66]....
        /*014c*/ 	.word	0xffffffff


	//   ....[67]....
        /*0150*/ 	.word	0xffffffff


	//   ....[68]....
        /*0154*/ 	.word	0xffffffff


	//   ....[69]....
        /*0158*/ 	.word	0xffffffff


	//   ....[70]....
        /*015c*/ 	.word	0xffffffff


	//   ....[71]....
        /*0160*/ 	.word	0xffffffff


	//   ....[72]....
        /*0164*/ 	.word	0xffffffff


	//   ....[73]....
        /*0168*/ 	.word	0xffffffff


	//   ....[74]....
        /*016c*/ 	.word	0xffffffff


	//   ....[75]....
        /*0170*/ 	.word	0xffffffff


	//   ....[76]....
        /*0174*/ 	.word	0xffffffff


	//   ....[77]....
        /*0178*/ 	.word	0xffffffff


	//   ....[78]....
        /*017c*/ 	.word	0xffffffff


	//   ....[79]....
        /*0180*/ 	.word	0xffffffff


	//   ....[80]....
        /*0184*/ 	.word	0xffffffff


	//   ....[81]....
        /*0188*/ 	.word	0xffffffff


	//   ....[82]....
        /*018c*/ 	.word	0xffffffff


	//   ....[83]....
        /*0190*/ 	.word	0xffffffff


	//   ....[84]....
        /*0194*/ 	.word	0xffffffff


	//   ....[85]....
        /*0198*/ 	.word	0xffffffff


	//   ....[86]....
        /*019c*/ 	.word	0xffffffff


	//   ....[87]....
        /*01a0*/ 	.word	0xffffffff


	//   ....[88]....
        /*01a4*/ 	.word	0xffffffff


	//   ....[89]....
        /*01a8*/ 	.word	0x0500000f


	//   ....[90]....
        /*01ac*/ 	.word	0x0500000f


	//   ....[91]....
        /*01b0*/ 	.word	0x0500000f


	//   ....[92]....
        /*01b4*/ 	.word	0x0500000f


	//   ....[93]....
        /*01b8*/ 	.word	0x0500000f


	//   ....[94]....
        /*01bc*/ 	.word	0x0500000f


	//   ....[95]....
        /*01c0*/ 	.word	0x0500000f


	//   ....[96]....
        /*01c4*/ 	.word	0x0500000f


	//   ....[97]....
        /*01c8*/ 	.word	0x0500000f


	//   ....[98]....
        /*01cc*/ 	.word	0x0500000f


	//   ....[99]....
        /*01d0*/ 	.word	0x0500000f


	//   ....[100]....
        /*01d4*/ 	.word	0x0500000f


	//   ....[101]....
        /*01d8*/ 	.word	0x0500000f


	//   ....[102]....
        /*01dc*/ 	.word	0x0500000f


	//   ....[103]....
        /*01e0*/ 	.word	0x0500000f


	//   ....[104]....
        /*01e4*/ 	.word	0x0500000f


	//   ....[105]....
        /*01e8*/ 	.word	0x0500000f


	//   ....[106]....
        /*01ec*/ 	.word	0x0500000f


	//   ....[107]....
        /*01f0*/ 	.word	0x0500000f


	//   ....[108]....
        /*01f4*/ 	.word	0x0500000f


	//   ....[109]....
        /*01f8*/ 	.word	0x0500000f


	//   ....[110]....
        /*01fc*/ 	.word	0x0500000f


	//   ....[111]....
        /*0200*/ 	.word	0x0500000f


	//   ....[112]....
        /*0204*/ 	.word	0x0500000f


	//   ....[113]....
        /*0208*/ 	.word	0x0500000f


	//   ....[114]....
        /*020c*/ 	.word	0x0500000f


	//   ....[115]....
        /*0210*/ 	.word	0x0500000f


	//   ....[116]....
        /*0214*/ 	.word	0x0500000f


	//   ....[117]....
        /*0218*/ 	.word	0x0500000f


	//   ....[118]....
        /*021c*/ 	.word	0x0500000f


	//   ....[119]....
        /*0220*/ 	.word	0x0500000f


	//   ....[120]....
        /*0224*/ 	.word	0x0500000f


	//   ....[121]....
        /*0228*/ 	.word	0x0500000f


	//   ....[122]....
        /*022c*/ 	.word	0x0500000f


	//   ....[123]....
        /*0230*/ 	.word	0x0500000f


	//   ....[124]....
        /*0234*/ 	.word	0x0500000f


	//   ....[125]....
        /*0238*/ 	.word	0x0500000f


	//   ....[126]....
        /*023c*/ 	.word	0x0500000f


	//   ....[127]....
        /*0240*/ 	.word	0x0500000f


	//   ....[128]....
        /*0244*/ 	.word	0x0500000f


	//   ....[129]....
        /*0248*/ 	.word	0x0500000f


	//   ....[130]....
        /*024c*/ 	.word	0x0500000f


	//----- nvinfo : EIATTR_COOP_GROUP_INSTR_OFFSETS
	.align		4
.L_316:
        /*0250*/ 	.byte	0x04, 0x28
        /*0252*/ 	.short	(.L_318 - .L_317)


	//   ....[0]....
.L_317:
        /*0254*/ 	.word	0x00000060


	//   ....[1]....
        /*0258*/ 	.word	0x000000a0


	//   ....[2]....
        /*025c*/ 	.word	0x00000280


	//   ....[3]....
        /*0260*/ 	.word	0x000003e0


	//   ....[4]....
        /*0264*/ 	.word	0x00000500


	//   ....[5]....
        /*0268*/ 	.word	0x00000660


	//   ....[6]....
        /*026c*/ 	.word	0x000015c0


	//   ....[7]....
        /*0270*/ 	.word	0x000039f0


	//   ....[8]....
        /*0274*/ 	.word	0x00004370


	//   ....[9]....
        /*0278*/ 	.word	0x00004850


	//   ....[10]....
        /*027c*/ 	.word	0x000052f0


	//   ....[11]....
        /*0280*/ 	.word	0x00005340


	//   ....[12]....
        /*0284*/ 	.word	0x000056b0


	//   ....[13]....
        /*0288*/ 	.word	0x00005740


	//   ....[14]....
        /*028c*/ 	.word	0x000061d0


	//   ....[15]....
        /*0290*/ 	.word	0x00006b30


	//   ....[16]....
        /*0294*/ 	.word	0x00007000


	//   ....[17]....
        /*0298*/ 	.word	0x00007620


	//   ....[18]....
        /*029c*/ 	.word	0x00007700


	//   ....[19]....
        /*02a0*/ 	.word	0x00007a20


	//   ....[20]....
        /*02a4*/ 	.word	0x00007b40


	//   ....[21]....
        /*02a8*/ 	.word	0x00008c80


	//   ....[22]....
        /*02ac*/ 	.word	0x00009700


	//   ....[23]....
        /*02b0*/ 	.word	0x00009780


	//   ....[24]....
        /*02b4*/ 	.word	0x00009a90


	//   ....[25]....
        /*02b8*/ 	.word	0x00009c50


	//   ....[26]....
        /*02bc*/ 	.word	0x0000ac00


	//   ....[27]....
        /*02c0*/ 	.word	0x0000b2c0


	//   ....[28]....
        /*02c4*/ 	.word	0x0000b720


	//   ....[29]....
        /*02c8*/ 	.word	0x0000bd90


	//   ....[30]....
        /*02cc*/ 	.word	0x0000be70


	//   ....[31]....
        /*02d0*/ 	.word	0x0000c190


	//   ....[32]....
        /*02d4*/ 	.word	0x0000c2b0


	//   ....[33]....
        /*02d8*/ 	.word	0x0000d3f0


	//   ....[34]....
        /*02dc*/ 	.word	0x0000d4c0


	//   ....[35]....
        /*02e0*/ 	.word	0x0000d500


	//   ....[36]....
        /*02e4*/ 	.word	0x0000d530


	//   ....[37]....
        /*02e8*/ 	.word	0x0000d560


	//   ....[38]....
        /*02ec*/ 	.word	0x0000e040


	//   ....[39]....
        /*02f0*/ 	.word	0x0000e4a0


	//   ....[40]....
        /*02f4*/ 	.word	0x0000e4d0


	//   ....[41]....
        /*02f8*/ 	.word	0x0000e500


	//   ....[42]....
        /*02fc*/ 	.word	0x0000e520


	//   ....[43]....
        /*0300*/ 	.word	0x0000e9c0


	//   ....[44]....
        /*0304*/ 	.word	0x0000e9e0


	//   ....[45]....
        /*0308*/ 	.word	0x0000f630


	//   ....[46]....
        /*030c*/ 	.word	0x0000f650


	//   ....[47]....
        /*0310*/ 	.word	0x00010670


	//   ....[48]....
        /*0314*/ 	.word	0x00011d20


	//   ....[49]....
        /*0318*/ 	.word	0x00011d40


	//   ....[50]....
        /*031c*/ 	.word	0x00011d50


	//   ....[51]....
        /*0320*/ 	.word	0x00011d90


	//   ....[52]....
        /*0324*/ 	.word	0x00011de0


	//   ....[53]....
        /*0328*/ 	.word	0x00011e00


	//   ....[54]....
        /*032c*/ 	.word	0x00011e50


	//   ....[55]....
        /*0330*/ 	.word	0x00011e70


	//   ....[56]....
        /*0334*/ 	.word	0x000123f0


	//   ....[57]....
        /*0338*/ 	.word	0x00012420


	//   ....[58]....
        /*033c*/ 	.word	0x00012450


	//   ....[59]....
        /*0340*/ 	.word	0x000124b0


	//   ....[60]....
        /*0344*/ 	.word	0x00012510


	//   ....[61]....
        /*0348*/ 	.word	0x00012530


	//   ....[62]....
        /*034c*/ 	.word	0x00012580


	//   ....[63]....
        /*0350*/ 	.word	0x000125a0


	//   ....[64]....
        /*0354*/ 	.word	0x00012890


	//   ....[65]....
        /*0358*/ 	.word	0x000128c0


	//   ....[66]....
        /*035c*/ 	.word	0x000128f0


	//   ....[67]....
        /*0360*/ 	.word	0x00012920


	//   ....[68]....
        /*0364*/ 	.word	0x00012950


	//   ....[69]....
        /*0368*/ 	.word	0x000129a0


	//   ....[70]....
        /*036c*/ 	.word	0x00012b20


	//   ....[71]....
        /*0370*/ 	.word	0x00012b50


	//   ....[72]....
        /*0374*/ 	.word	0x000134e0


	//   ....[73]....
        /*0378*/ 	.word	0x00013500


	//   ....[74]....
        /*037c*/ 	.word	0x00013510


	//   ....[75]....
        /*0380*/ 	.word	0x00013530


	//   ....[76]....
        /*0384*/ 	.word	0x00013550


	//   ....[77]....
        /*0388*/ 	.word	0x00013580


	//   ....[78]....
        /*038c*/ 	.word	0x000135a0


	//   ....[79]....
        /*0390*/ 	.word	0x000135d0


	//   ....[80]....
        /*0394*/ 	.word	0x00013930


	//   ....[81]....
        /*0398*/ 	.word	0x00013960


	//   ....[82]....
        /*039c*/ 	.word	0x00013990


	//   ....[83]....
        /*03a0*/ 	.word	0x000139b0


	//   ....[84]....
        /*03a4*/ 	.word	0x000139c0


	//   ....[85]....
        /*03a8*/ 	.word	0x000139e0


	//   ....[86]....
        /*03ac*/ 	.word	0x00013a80


	//   ....[87]....
        /*03b0*/ 	.word	0x00013ac0


	//   ....[88]....
        /*03b4*/ 	.word	0x00013fc0


	//   ....[89]....
        /*03b8*/ 	.word	0x000146a0


	//   ....[90]....
        /*03bc*/ 	.word	0x00014790


	//   ....[91]....
        /*03c0*/ 	.word	0x00014830


	//   ....[92]....
        /*03c4*/ 	.word	0x000148b0


	//   ....[93]....
        /*03c8*/ 	.word	0x00014960


	//   ....[94]....
        /*03cc*/ 	.word	0x000149c0


	//   ....[95]....
        /*03d0*/ 	.word	0x00014a80


	//   ....[96]....
        /*03d4*/ 	.word	0x00014ae0


	//   ....[97]....
        /*03d8*/ 	.word	0x00014b80


	//   ....[98]....
        /*03dc*/ 	.word	0x00014c10


	//   ....[99]....
        /*03e0*/ 	.word	0x00014c60


	//   ....[100]....
        /*03e4*/ 	.word	0x00014d90


	//   ....[101]....
        /*03e8*/ 	.word	0x00014e00


	//   ....[102]....
        /*03ec*/ 	.word	0x00014e60


	//   ....[103]....
        /*03f0*/ 	.word	0x00014f20


	//   ....[104]....
        /*03f4*/ 	.word	0x00014f80


	//   ....[105]....
        /*03f8*/ 	.word	0x00015020


	//   ....[106]....
        /*03fc*/ 	.word	0x00015170


	//   ....[107]....
        /*0400*/ 	.word	0x00015230


	//   ....[108]....
        /*0404*/ 	.word	0x000154b0


	//   ....[109]....
        /*0408*/ 	.word	0x00015500


	//   ....[110]....
        /*040c*/ 	.word	0x000156c0


	//   ....[111]....
        /*0410*/ 	.word	0x00015710


	//   ....[112]....
        /*0414*/ 	.word	0x000158d0


	//   ....[113]....
        /*0418*/ 	.word	0x00015920


	//   ....[114]....
        /*041c*/ 	.word	0x00015a00


	//   ....[115]....
        /*0420*/ 	.word	0x00015aa0


	//   ....[116]....
        /*0424*/ 	.word	0x00015b00


	//   ....[117]....
        /*0428*/ 	.word	0x00015ba0


	//   ....[118]....
        /*042c*/ 	.word	0x00015c00


	//   ....[119]....
        /*0430*/ 	.word	0x00015ca0


	//   ....[120]....
        /*0434*/ 	.word	0x00015d00


	//   ....[121]....
        /*0438*/ 	.word	0x00015da0


	//   ....[122]....
        /*043c*/ 	.word	0x00015e80


	//   ....[123]....
        /*0440*/ 	.word	0x00015f30


	//   ....[124]....
        /*0444*/ 	.word	0x00016020


	//   ....[125]....
        /*0448*/ 	.word	0x00016120


	//   ....[126]....
        /*044c*/ 	.word	0x00016240


	//   ....[127]....
        /*0450*/ 	.word	0x00016320


	//   ....[128]....
        /*0454*/ 	.word	0x00016430


	//   ....[129]....
        /*0458*/ 	.word	0x00016500


	//   ....[130]....
        /*045c*/ 	.word	0x00016610


	//----- nvinfo : EIATTR_REG_RECONFIG
	.align		4
.L_318:
        /*0460*/ 	.byte	0x01, 0x54
	.zero		2


	//----- nvinfo : EIATTR_SYSCALL_OFFSETS
	.align		4
        /*0464*/ 	.byte	0x04, 0x46
        /*0466*/ 	.short	(.L_320 - .L_319)


	//   ....[0]....
.L_319:
        /*0468*/ 	.word	0x00003bc0


	//   ....[1]....
        /*046c*/ 	.word	0x00011230


	//   ....[2]....
        /*0470*/ 	.word	0x00011370


	//   ....[3]....
        /*0474*/ 	.word	0x00011460


	//   ....[4]....
        /*0478*/ 	.word	0x000120e0


	//----- nvinfo : EIATTR_MBARRIER_INSTR_OFFSETS
	.align		4
.L_320:
        /*047c*/ 	.byte	0x04, 0x39
        /*047e*/ 	.short	(.L_322 - .L_321)


	//   ....[0]....
.L_321:
        /*0480*/ 	.word	0x00000170
        /*0484*/ 	.word	0x000000ff
        /*0488*/ 	.word	0x00028c00
        /*048c*/ 	.short	0x0100
        /*048e*/ 	.byte	0x08
	.zero		1


	//   ....[1]....
        /*0490*/ 	.word	0x00000180
        /*0494*/ 	.word	0x000000ff
        /*0498*/ 	.word	0x00028c20
        /*049c*/ 	.short	0x0100
        /*049e*/ 	.byte	0x08
	.zero		1


	//   ....[2]....
        /*04a0*/ 	.word	0x00000230
        /*04a4*/ 	.word	0x000000ff
        /*04a8*/ 	.word	0x00028c30
        /*04ac*/ 	.short	0x0100
        /*04ae*/ 	.byte	0x06
	.zero		1


	//   ....[3]....
        /*04b0*/ 	.word	0x00000240
        /*04b4*/ 	.word	0x000000ff
        /*04b8*/ 	.word	0x00028c40
        /*04bc*/ 	.short	0x0100
        /*04be*/ 	.byte	0x06
	.zero		1


	//   ....[4]....
        /*04c0*/ 	.word	0x00000250
        /*04c4*/ 	.word	0x000000ff
        /*04c8*/ 	.word	0x00028c38
        /*04cc*/ 	.short	0x0100
        /*04ce*/ 	.byte	0x06
	.zero		1


	//   ....[5]....
        /*04d0*/ 	.word	0x00000260
        /*04d4*/ 	.word	0x000000ff
        /*04d8*/ 	.word	0x00028c48
        /*04dc*/ 	.short	0x0100
        /*04de*/ 	.byte	0x06
	.zero		1


	//   ....[6]....
        /*04e0*/ 	.word	0x00000390
        /*04e4*/ 	.word	0x000000ff
        /*04e8*/ 	.word	0x00028c50
        /*04ec*/ 	.short	0x0100
        /*04ee*/ 	.byte	0x08
	.zero		1


	//   ....[7]....
        /*04f0*/ 	.word	0x000003a0
        /*04f4*/ 	.word	0x000000ff
        /*04f8*/ 	.word	0x00028c60
        /*04fc*/ 	.short	0x0100
        /*04fe*/ 	.byte	0x08
	.zero		1


	//   ....[8]....
        /*0500*/ 	.word	0x000003b0
        /*0504*/ 	.word	0x000000ff
        /*0508*/ 	.word	0x00028c58
        /*050c*/ 	.short	0x0100
        /*050e*/ 	.byte	0x08
	.zero		1


	//   ....[9]....
        /*0510*/ 	.word	0x000003c0
        /*0514*/ 	.word	0x000000ff
        /*0518*/ 	.word	0x00028c68
        /*051c*/ 	.short	0x0100
        /*051e*/ 	.byte	0x08
	.zero		1


	//   ....[10]....
        /*0520*/ 	.word	0x000004b0
        /*0524*/ 	.word	0x000000ff
        /*0528*/ 	.word	0x00028c70
        /*052c*/ 	.short	0x0100
        /*052e*/ 	.byte	0x06
	.zero		1


	//   ....[11]....
        /*0530*/ 	.word	0x000004c0
        /*0534*/ 	.word	0x000000ff
        /*0538*/ 	.word	0x00028c80
        /*053c*/ 	.short	0x0100
        /*053e*/ 	.byte	0x06
	.zero		1


	//   ....[12]....
        /*0540*/ 	.word	0x000004d0
        /*0544*/ 	.word	0x000000ff
        /*0548*/ 	.word	0x00028c78
        /*054c*/ 	.short	0x0100
        /*054e*/ 	.byte	0x06
	.zero		1


	//   ....[13]....
        /*0550*/ 	.word	0x000004e0
        /*0554*/ 	.word	0x000000ff
        /*0558*/ 	.word	0x00028c88
        /*055c*/ 	.short	0x0100
        /*055e*/ 	.byte	0x06
	.zero		1


	//   ....[14]....
        /*0560*/ 	.word	0x00000610
        /*0564*/ 	.word	0x000000ff
        /*0568*/ 	.word	0x00028c90
        /*056c*/ 	.short	0x0100
        /*056e*/ 	.byte	0x08
	.zero		1


	//   ....[15]....
        /*0570*/ 	.word	0x00000620
        /*0574*/ 	.word	0x000000ff
        /*0578*/ 	.word	0x00028ca0
        /*057c*/ 	.short	0x0100
        /*057e*/ 	.byte	0x08
	.zero		1


	//   ....[16]....
        /*0580*/ 	.word	0x00000630
        /*0584*/ 	.word	0x000000ff
        /*0588*/ 	.word	0x00028c98
        /*058c*/ 	.short	0x0100
        /*058e*/ 	.byte	0x08
	.zero		1


	//   ....[17]....
        /*0590*/ 	.word	0x00000640
        /*0594*/ 	.word	0x000000ff
        /*0598*/ 	.word	0x00028ca8
        /*059c*/ 	.short	0x0100
        /*059e*/ 	.byte	0x08
	.zero		1


	//   ....[18]....
        /*05a0*/ 	.word	0x00000780
        /*05a4*/ 	.word	0x000000ff
        /*05a8*/ 	.word	0x00028cb0
        /*05ac*/ 	.short	0x0100
        /*05ae*/ 	.byte	0x08
	.zero		1


	//   ....[19]....
        /*05b0*/ 	.word	0x00000790
        /*05b4*/ 	.word	0x000000ff
        /*05b8*/ 	.word	0x00028cc0
        /*05bc*/ 	.short	0x0100
        /*05be*/ 	.byte	0x08
	.zero		1


	//   ....[20]....
        /*05c0*/ 	.word	0x000007a0
        /*05c4*/ 	.word	0x000000ff
        /*05c8*/ 	.word	0x00028cb8
        /*05cc*/ 	.short	0x0100
        /*05ce*/ 	.byte	0x08
	.zero		1


	//   ....[21]....
        /*05d0*/ 	.word	0x000007b0
        /*05d4*/ 	.word	0x000000ff
        /*05d8*/ 	.word	0x00028cc8
        /*05dc*/ 	.short	0x0100
        /*05de*/ 	.byte	0x08
	.zero		1


	//   ....[22]....
        /*05e0*/ 	.word	0x00001780
        /*05e4*/ 	.word	0x000000ff
        /*05e8*/ 	.word	0x00028c50
        /*05ec*/ 	.short	0x010a
        /*05ee*/ 	.byte	0x05
	.zero		1


	//   ....[23]....
        /*05f0*/ 	.word	0x00001a50
        /*05f4*/ 	.word	0x000000ff
        /*05f8*/ 	.word	0x00000000
        /*05fc*/ 	.short	0x0101
        /*05fe*/ 	.byte	0x04
	.zero		1


	//   ....[24]....
        /*0600*/ 	.word	0x000023b0
        /*0604*/ 	.word	0x000000ff
        /*0608*/ 	.word	0x00028c50
        /*060c*/ 	.short	0x010a
        /*060e*/ 	.byte	0x07
	.zero		1


	//   ....[25]....
        /*0610*/ 	.word	0x000023f0
        /*0614*/ 	.word	0x000000ff
        /*0618*/ 	.word	0x00028c50
        /*061c*/ 	.short	0x010a
        /*061e*/ 	.byte	0x07
	.zero		1


	//   ....[26]....
        /*0620*/ 	.word	0x000025d0
        /*0624*/ 	.word	0x000000ff
        /*0628*/ 	.word	0x00000000
        /*062c*/ 	.short	0x0101
        /*062e*/ 	.byte	0x07
	.zero		1


	//   ....[27]....
        /*0630*/ 	.word	0x00003bf0
        /*0634*/ 	.word	0x000000ff
        /*0638*/ 	.word	0x00028c00
        /*063c*/ 	.short	0x010a
        /*063e*/ 	.byte	0x28
	.zero		1


	//   ....[28]....
        /*0640*/ 	.word	0x00003d80
        /*0644*/ 	.word	0x000000ff
        /*0648*/ 	.word	0x00028c30
        /*064c*/ 	.short	0x010a
        /*064e*/ 	.byte	0x28
	.zero		1


	//   ....[29]....
        /*0650*/ 	.word	0x00003dc0
        /*0654*/ 	.word	0x000000ff
        /*0658*/ 	.word	0x00028c30
        /*065c*/ 	.short	0x010a
        /*065e*/ 	.byte	0x28
	.zero		1


	//   ....[30]....
        /*0660*/ 	.word	0x000043f0
        /*0664*/ 	.word	0x000000ff
        /*0668*/ 	.word	0x00000000
        /*066c*/ 	.short	0x0101
        /*066e*/ 	.byte	0x04
	.zero		1


	//   ....[31]....
        /*0670*/ 	.word	0x00005f70
        /*0674*/ 	.word	0x000000ff
        /*0678*/ 	.word	0x00028c50
        /*067c*/ 	.short	0x010a
        /*067e*/ 	.byte	0x28
	.zero		1


	//   ....[32]....
        /*0680*/ 	.word	0x00005fb0
        /*0684*/ 	.word	0x000000ff
        /*0688*/ 	.word	0x00028c50
        /*068c*/ 	.short	0x010a
        /*068e*/ 	.byte	0x28
	.zero		1


	//   ....[33]....
        /*0690*/ 	.word	0x000062a0
        /*0694*/ 	.word	0x000000ff
        /*0698*/ 	.word	0x00000000
        /*069c*/ 	.short	0x0101
        /*069e*/ 	.byte	0x04
	.zero		1


	//   ....[34]....
        /*06a0*/ 	.word	0x00006660
        /*06a4*/ 	.word	0x000000ff
        /*06a8*/ 	.word	0x00028c30
        /*06ac*/ 	.short	0x010a
        /*06ae*/ 	.byte	0x1d
	.zero		1


	//   ....[35]....
        /*06b0*/ 	.word	0x000066a0
        /*06b4*/ 	.word	0x000000ff
        /*06b8*/ 	.word	0x00028c30
        /*06bc*/ 	.short	0x010a
        /*06be*/ 	.byte	0x1d
	.zero		1


	//   ....[36]....
        /*06c0*/ 	.word	0x00006b40
        /*06c4*/ 	.word	0x000000ff
        /*06c8*/ 	.word	0x00000000
        /*06cc*/ 	.short	0x0101
        /*06ce*/ 	.byte	0x0a
	.zero		1


	//   ....[37]....
        /*06d0*/ 	.word	0x00008a40
        /*06d4*/ 	.word	0x000000ff
        /*06d8*/ 	.word	0x00028c50
        /*06dc*/ 	.short	0x010a
        /*06de*/ 	.byte	0x1d
	.zero		1


	//   ....[38]....
        /*06e0*/ 	.word	0x00008a80
        /*06e4*/ 	.word	0x000000ff
        /*06e8*/ 	.word	0x00028c50
        /*06ec*/ 	.short	0x010a
        /*06ee*/ 	.byte	0x1d
	.zero		1


	//   ....[39]....
        /*06f0*/ 	.word	0x00008d40
        /*06f4*/ 	.word	0x000000ff
        /*06f8*/ 	.word	0x00000000
        /*06fc*/ 	.short	0x0101
        /*06fe*/ 	.byte	0x1d
	.zero		1


	//   ....[40]....
        /*0700*/ 	.word	0x000090f0
        /*0704*/ 	.word	0x000000ff
        /*0708*/ 	.word	0x00028c30
        /*070c*/ 	.short	0x010a
        /*070e*/ 	.byte	0x1a
	.zero		1


	//   ....[41]....
        /*0710*/ 	.word	0x00009130
        /*0714*/ 	.word	0x000000ff
        /*0718*/ 	.word	0x00028c30
        /*071c*/ 	.short	0x010a
        /*071e*/ 	.byte	0x1a
	.zero		1


	//   ....[42]....
        /*0720*/ 	.word	0x00009500
        /*0724*/ 	.word	0x000000ff
        /*0728*/ 	.word	0x00000000
        /*072c*/ 	.short	0x0101
        /*072e*/ 	.byte	0x0b
	.zero		1


	//   ....[43]....
        /*0730*/ 	.word	0x0000a9c0
        /*0734*/ 	.word	0x000000ff
        /*0738*/ 	.word	0x00028c50
        /*073c*/ 	.short	0x010a
        /*073e*/ 	.byte	0x1a
	.zero		1


	//   ....[44]....
        /*0740*/ 	.word	0x0000aa00
        /*0744*/ 	.word	0x000000ff
        /*0748*/ 	.word	0x00028c50
        /*074c*/ 	.short	0x010a
        /*074e*/ 	.byte	0x1a
	.zero		1


	//   ....[45]....
        /*0750*/ 	.word	0x0000ac90
        /*0754*/ 	.word	0x000000ff
        /*0758*/ 	.word	0x00000000
        /*075c*/ 	.short	0x0101
        /*075e*/ 	.byte	0x1a
	.zero		1


	//   ....[46]....
        /*0760*/ 	.word	0x0000ae10
        /*0764*/ 	.word	0x000000ff
        /*0768*/ 	.word	0x00028c30
        /*076c*/ 	.short	0x010a
        /*076e*/ 	.byte	0x19
	.zero		1


	//   ....[47]....
        /*0770*/ 	.word	0x0000ae50
        /*0774*/ 	.word	0x000000ff
        /*0778*/ 	.word	0x00028c30
        /*077c*/ 	.short	0x010a
        /*077e*/ 	.byte	0x19
	.zero		1


	//   ....[48]....
        /*0780*/ 	.word	0x0000b2d0
        /*0784*/ 	.word	0x000000ff
        /*0788*/ 	.word	0x00000000
        /*078c*/ 	.short	0x0101
        /*078e*/ 	.byte	0x0a
	.zero		1


	//   ....[49]....
        /*0790*/ 	.word	0x0000d1b0
        /*0794*/ 	.word	0x000000ff
        /*0798*/ 	.word	0x00028c50
        /*079c*/ 	.short	0x010a
        /*079e*/ 	.byte	0x19
	.zero		1


	//   ....[50]....
        /*07a0*/ 	.word	0x0000d1f0
        /*07a4*/ 	.word	0x000000ff
        /*07a8*/ 	.word	0x00028c50
        /*07ac*/ 	.short	0x010a
        /*07ae*/ 	.byte	0x19
	.zero		1


	//   ....[51]....
        /*07b0*/ 	.word	0x0000d4a0
        /*07b4*/ 	.word	0x000000ff
        /*07b8*/ 	.word	0x00000000
        /*07bc*/ 	.short	0x0101
        /*07be*/ 	.byte	0x19
	.zero		1


	//   ....[52]....
        /*07c0*/ 	.word	0x0000e010
        /*07c4*/ 	.word	0x000000ff
        /*07c8*/ 	.word	0x00000000
        /*07cc*/ 	.short	0x0101
        /*07ce*/ 	.byte	0x04
	.zero		1


	//   ....[53]....
        /*07d0*/ 	.word	0x00011ae0
        /*07d4*/ 	.word	0x000000ff
        /*07d8*/ 	.word	0x00028c40
        /*07dc*/ 	.short	0x010a
        /*07de*/ 	.byte	0x2e
	.zero		1


	//   ....[54]....
        /*07e0*/ 	.word	0x00011f10
        /*07e4*/ 	.word	0x000000ff
        /*07e8*/ 	.word	0x00028c30
        /*07ec*/ 	.short	0x0107
        /*07ee*/ 	.byte	0x2e
	.zero		1


	//   ....[55]....
        /*07f0*/ 	.word	0x00011f80
        /*07f4*/ 	.word	0x000000ff
        /*07f8*/ 	.word	0x00028c30
        /*07fc*/ 	.short	0x0101
        /*07fe*/ 	.byte	0x2e
	.zero		1


	//   ....[56]....
        /*0800*/ 	.word	0x00012670
        /*0804*/ 	.word	0x000000ff
        /*0808*/ 	.word	0x00028c00
        /*080c*/ 	.short	0x0107
        /*080e*/ 	.byte	0x2e
	.zero		1


	//   ....[57]....
        /*0810*/ 	.word	0x000126b0
        /*0814*/ 	.word	0x000000ff
        /*0818*/ 	.word	0x00028c00
        /*081c*/ 	.short	0x0101
        /*081e*/ 	.byte	0x2e
	.zero		1


	//   ....[58]....
        /*0820*/ 	.word	0x000126c0
        /*0824*/ 	.word	0x000000ff
        /*0828*/ 	.word	0x00028c20
        /*082c*/ 	.short	0x010a
        /*082e*/ 	.byte	0x2e
	.zero		1


	//   ....[59]....
        /*0830*/ 	.word	0x00012710
        /*0834*/ 	.word	0x000000ff
        /*0838*/ 	.word	0x00028c60
        /*083c*/ 	.short	0x010a
        /*083e*/ 	.byte	0x2e
	.zero		1


	//   ....[60]....
        /*0840*/ 	.word	0x00012f30
        /*0844*/ 	.word	0x000000ff
        /*0848*/ 	.word	0x00028c50
        /*084c*/ 	.short	0x0107
        /*084e*/ 	.byte	0x2e
	.zero		1


	//   ....[61]....
        /*0850*/ 	.word	0x00012fb0
        /*0854*/ 	.word	0x000000ff
        /*0858*/ 	.word	0x00028c50
        /*085c*/ 	.short	0x0101
        /*085e*/ 	.byte	0x2e
	.zero		1


	//   ....[62]....
        /*0860*/ 	.word	0x000132e0
        /*0864*/ 	.word	0x0000000a
        /*0868*/ 	.word	0x00028c40
        /*086c*/ 	.short	0x010a
        /*086e*/ 	.byte	0x3f
	.zero		1


	//   ....[63]....
        /*0870*/ 	.word	0x00013670
        /*0874*/ 	.word	0x0000000a
        /*0878*/ 	.word	0x00028c30
        /*087c*/ 	.short	0x0107
        /*087e*/ 	.byte	0x3f
	.zero		1


	//   ....[64]....
        /*0880*/ 	.word	0x00013720
        /*0884*/ 	.word	0x0000000a
        /*0888*/ 	.word	0x00028c30
        /*088c*/ 	.short	0x0101
        /*088e*/ 	.byte	0x3f
	.zero		1


	//   ....[65]....
        /*0890*/ 	.word	0x00013750
        /*0894*/ 	.word	0x0000000a
        /*0898*/ 	.word	0x00028c60
        /*089c*/ 	.short	0x010a
        /*089e*/ 	.byte	0x3f
	.zero		1


	//   ....[66]....
        /*08a0*/ 	.word	0x00013d90
        /*08a4*/ 	.word	0x0000000a
        /*08a8*/ 	.word	0x00028c50
        /*08ac*/ 	.short	0x0107
        /*08ae*/ 	.byte	0x3f
	.zero		1


	//   ....[67]....
        /*08b0*/ 	.word	0x00013e60
        /*08b4*/ 	.word	0x0000000a
        /*08b8*/ 	.word	0x00028c50
        /*08bc*/ 	.short	0x0101
        /*08be*/ 	.byte	0x3f
	.zero		1


	//   ....[68]....
        /*08c0*/ 	.word	0x00013f40
        /*08c4*/ 	.word	0x00000005
        /*08c8*/ 	.word	0x00028c20
        /*08cc*/ 	.short	0x010a
        /*08ce*/ 	.byte	0x3f
	.zero		1


	//   ....[69]....
        /*08d0*/ 	.word	0x000140b0
        /*08d4*/ 	.word	0x00000004
        /*08d8*/ 	.word	0x00028c40
        /*08dc*/ 	.short	0x010a
        /*08de*/ 	.byte	0x3f
	.zero		1


	//   ....[70]....
        /*08e0*/ 	.word	0x00014150
        /*08e4*/ 	.word	0x00000005
        /*08e8*/ 	.word	0x00028c40
        /*08ec*/ 	.short	0x010a
        /*08ee*/ 	.byte	0x3f
	.zero		1


	//   ....[71]....
        /*08f0*/ 	.word	0x00014190
        /*08f4*/ 	.word	0x00000004
        /*08f8*/ 	.word	0x00028c60
        /*08fc*/ 	.short	0x010a
        /*08fe*/ 	.byte	0x3f
	.zero		1


	//   ....[72]....
        /*0900*/ 	.word	0x000141d0
        /*0904*/ 	.word	0x00000005
        /*0908*/ 	.word	0x00028c60
        /*090c*/ 	.short	0x010a
        /*090e*/ 	.byte	0x3f
	.zero		1


	//   ....[73]....
        /*0910*/ 	.word	0x00014240
        /*0914*/ 	.word	0x00000005
        /*0918*/ 	.word	0x00028c50
        /*091c*/ 	.short	0x010a
        /*091e*/ 	.byte	0x3f
	.zero		1


	//   ....[74]....
        /*0920*/ 	.word	0x000142a0
        /*0924*/ 	.word	0x00000005
        /*0928*/ 	.word	0x00028c50
        /*092c*/ 	.short	0x010a
        /*092e*/ 	.byte	0x3f
	.zero		1


	//   ....[75]....
        /*0930*/ 	.word	0x00014300
        /*0934*/ 	.word	0x00000000
        /*0938*/ 	.word	0x00028c00
        /*093c*/ 	.short	0x010a
        /*093e*/ 	.byte	0x3f
	.zero		1


	//   ....[76]....
        /*0940*/ 	.word	0x00014360
        /*0944*/ 	.word	0x00000002
        /*0948*/ 	.word	0x00028c30
        /*094c*/ 	.short	0x010a
        /*094e*/ 	.byte	0x3f
	.zero		1


	//   ....[77]....
        /*0950*/ 	.word	0x000143c0
        /*0954*/ 	.word	0x0000000e
        /*0958*/ 	.word	0x00028c50
        /*095c*/ 	.short	0x010a
        /*095e*/ 	.byte	0x3f
	.zero		1


	//   ....[78]....
        /*0960*/ 	.word	0x00014420
        /*0964*/ 	.word	0x0000000c
        /*0968*/ 	.word	0x00028c30
        /*096c*/ 	.short	0x010a
        /*096e*/ 	.byte	0x3f
	.zero		1


	//   ....[79]....
        /*0970*/ 	.word	0x00014480
        /*0974*/ 	.word	0x0000000e
        /*0978*/ 	.word	0x00028c50
        /*097c*/ 	.short	0x010a
        /*097e*/ 	.byte	0x3f
	.zero		1


	//   ....[80]....
        /*0980*/ 	.word	0x000144e0
        /*0984*/ 	.word	0x0000000b
        /*0988*/ 	.word	0x00028c30
        /*098c*/ 	.short	0x010a
        /*098e*/ 	.byte	0x3f
	.zero		1


	//   ....[81]....
        /*0990*/ 	.word	0x00014540
        /*0994*/ 	.word	0x0000000f
        /*0998*/ 	.word	0x00028c50
        /*099c*/ 	.short	0x010a
        /*099e*/ 	.byte	0x3f
	.zero		1


	//   ....[82]....
        /*09a0*/ 	.word	0x000145a0
        /*09a4*/ 	.word	0x0000000c
        /*09a8*/ 	.word	0x00028c30
        /*09ac*/ 	.short	0x010a
        /*09ae*/ 	.byte	0x3f
	.zero		1


	//   ....[83]....
        /*09b0*/ 	.word	0x00014600
        /*09b4*/ 	.word	0x0000000e
        /*09b8*/ 	.word	0x00028c50
        /*09bc*/ 	.short	0x010a
        /*09be*/ 	.byte	0x3f
	.zero		1


	//   ....[84]....
        /*09c0*/ 	.word	0x000146e0
        /*09c4*/ 	.word	0x00000003
        /*09c8*/ 	.word	0x00028c40
        /*09cc*/ 	.short	0x010a
        /*09ce*/ 	.byte	0x3f
	.zero		1


	//   ....[85]....
        /*09d0*/ 	.word	0x00015060
        /*09d4*/ 	.word	0x00000003
        /*09d8*/ 	.word	0x00028c20
        /*09dc*/ 	.short	0x010a
        /*09de*/ 	.byte	0x3f
	.zero		1


	//   ....[86]....
        /*09e0*/ 	.word	0x000150c0
        /*09e4*/ 	.word	0x00000003
        /*09e8*/ 	.word	0x00028c60
        /*09ec*/ 	.short	0x010a
        /*09ee*/ 	.byte	0x3f
	.zero		1


	//   ....[87]....
        /*09f0*/ 	.word	0x00015950
        /*09f4*/ 	.word	0x0000000a
        /*09f8*/ 	.word	0x00028c40
        /*09fc*/ 	.short	0x010a
        /*09fe*/ 	.byte	0x3f
	.zero		1


	//   ....[88]....
        /*0a00*/ 	.word	0x00015dd0
        /*0a04*/ 	.word	0x0000000a
        /*0a08*/ 	.word	0x00028c60
        /*0a0c*/ 	.short	0x010a
        /*0a0e*/ 	.byte	0x3f
	.zero		1


	//   ....[89]....
        /*0a10*/ 	.word	0x00016530
        /*0a14*/ 	.word	0x00000005
        /*0a18*/ 	.word	0x00028c20
        /*0a1c*/ 	.short	0x010a
        /*0a1e*/ 	.byte	0x3f
	.zero		1


	//   ....[90]....
        /*0a20*/ 	.word	0x000166d0
        /*0a24*/ 	.word	0x00000004
        /*0a28*/ 	.word	0x00028c40
        /*0a2c*/ 	.short	0x010a
        /*0a2e*/ 	.byte	0x3f
	.zero		1


	//   ....[91]....
        /*0a30*/ 	.word	0x00016720
        /*0a34*/ 	.word	0x00000005
        /*0a38*/ 	.word	0x00028c40
        /*0a3c*/ 	.short	0x010a
        /*0a3e*/ 	.byte	0x3f
	.zero		1


	//   ....[92]....
        /*0a40*/ 	.word	0x00016770
        /*0a44*/ 	.word	0x00000004
        /*0a48*/ 	.word	0x00028c60
        /*0a4c*/ 	.short	0x010a
        /*0a4e*/ 	.byte	0x3f
	.zero		1


	//----- nvinfo : EIATTR_NUM_MBARRIERS
	.align		4
.L_322:
        /*0a50*/ 	.byte	0x03, 0x38
        /*0a52*/ 	.short	0x0016


	//----- nvinfo : EIATTR_EXIT_INSTR_OFFSETS
	.align		4
        /*0a54*/ 	.byte	0x04, 0x1c
        /*0a56*/ 	.short	(.L_324 - .L_323)


	//   ....[0]....
.L_323:
        /*0a58*/ 	.word	0x00014220


	//----- nvinfo : EIATTR_MAX_THREADS
	.align		4
.L_324:
        /*0a5c*/ 	.byte	0x04, 0x05
        /*0a5e*/ 	.short	(.L_326 - .L_325)
.L_325:
        /*0a60*/ 	.word	0x00000180
        /*0a64*/ 	.word	0x00000001
        /*0a68*/ 	.word	0x00000001


	//----- nvinfo : EIATTR_CRS_STACK_SIZE
	.align		4
.L_326:
        /*0a6c*/ 	.byte	0x04, 0x1e
        /*0a6e*/ 	.short	(.L_328 - .L_327)
.L_327:
        /*0a70*/ 	.word	0x00000000


	//----- nvinfo : EIATTR_CBANK_PARAM_SIZE
	.align		4
.L_328:
        /*0a74*/ 	.byte	0x03, 0x19
        /*0a76*/ 	.short	0x0a70


	//----- nvinfo : EIATTR_PARAM_CBANK
	.align		4
        /*0a78*/ 	.byte	0x04, 0x0a
        /*0a7a*/ 	.short	(.L_330 - .L_329)
	.align		4
.L_329:
        /*0a7c*/ 	.word	index@(.nv.constant0._ZN7cutlass13device_kernelIN5flash11enable_sm90INS1_16FlashAttnFwdSm90INS1_25CollectiveMainloopFwdSm90ILi2EN4cute5tupleIJNS5_1CILi1EEES8_S8_EEENS6_IJNS7_ILi64EEESA_SA_EEELi512ENS_6half_tEfNS_4arch4Sm90ELb0ELb1ELb1ELb0ELb1ELb0ELb0ELb0ELb0ELb1ELb1ELb0EEENS1_21CollectiveEpilogueFwdINS6_IJSA_NS7_ILi512EEESA_EEES9_SC_SE_Li256ELb0ELb1ELb1ELb0EEENS1_19SingleTileSchedulerILb0ELb1ELb1ELi64EEEEEEEEEvNT_6ParamsE)
        /*0a80*/ 	.short	0x0210
        /*0a82*/ 	.short	0x0a70


	//----- nvinfo : EIATTR_SW_WAR
	.align		4
.L_330:
        /*0a84*/ 	.byte	0x04, 0x36
        /*0a86*/ 	.short	(.L_332 - .L_331)
.L_331:
        /*0a88*/ 	.word	0x00000008
.L_332:


//--------------------- .nv.info._ZN7cutlass13device_kernelIN5flash11enable_sm90INS1_16FlashAttnFwdSm90INS1_25CollectiveMainloopFwdSm90ILi2EN4cute5tupleIJNS5_1CILi1EEES8_S8_EEENS6_IJNS7_ILi64EEESA_SA_EEELi512ENS_6half_tEfNS_4arch4Sm90ELb0ELb1ELb1ELb0ELb1ELb0ELb1ELb0ELb0ELb1ELb1ELb0EEENS1_21CollectiveEpilogueFwdINS6_IJSA_NS7_ILi512EEESA_EEES9_SC_SE_Li256ELb0ELb1ELb1ELb0EEENS1_19SingleTileSchedulerILb0ELb1ELb1ELi64EEEEEEEEEvNT_6ParamsE --------------------------
	.section	.nv.info._ZN7cutlass13device_kernelIN5flash11enable_sm90INS1_16FlashAttnFwdSm90INS1_25CollectiveMainloopFwdSm90ILi2EN4cute5tupleIJNS5_1CILi1EEES8_S8_EEENS6_IJNS7_ILi64EEESA_SA_EEELi512ENS_6half_tEfNS_4arch4Sm90ELb0ELb1ELb1ELb0ELb1ELb0ELb1ELb0ELb0ELb1ELb1ELb0EEENS1_21CollectiveEpilogueFwdINS6_IJSA_NS7_ILi512EEESA_EEES9_SC_SE_Li256ELb0ELb1ELb1ELb0EEENS1_19SingleTileSchedulerILb0ELb1ELb1ELi64EEEEEEEEEvNT_6ParamsE,"",@"SHT_CUDA_INFO"
	.sectionflags	@""
	.align	4


	//----- nvinfo : EIATTR_CUDA_API_VERSION
	.align		4
        /*0000*/ 	.byte	0x04, 0x37
        /*0002*/ 	.short	(.L_334 - .L_333)
.L_333:
        /*0004*/ 	.word	0x00000082


	//----- nvinfo : EIATTR_KPARAM_INFO
	.align		4
.L_334:
        /*0008*/ 	.byte	0x04, 0x17
        /*000a*/ 	.short	(.L_336 - .L_335)
.L_335:
        /*000c*/ 	.word	0x00000000
        /*0010*/ 	.short	0x0000
        /*0012*/ 	.short	0x0070
        /*0014*/ 	.byte	0x00, 0xf0, 0x01, 0x2c


	//----- nvinfo : EIATTR_SPARSE_MMA_MASK
	.align		4
.L_336:
        /*0018*/ 	.byte	0x03, 0x50
        /*001a*/ 	.short	0x0000


	//----- nvinfo : EIATTR_MAXREG_COUNT
	.align		4
        /*001c*/ 	.byte	0x03, 0x1b
        /*001e*/ 	.short	0x00a8


	//----- nvinfo : EIATTR_NUM_BARRIERS
	.align		4
        /*0020*/ 	.byte	0x02, 0x4c
        /*0022*/ 	.byte	0x10
	.zero		1


	//----- nvinfo : EIATTR_EXTERNS
	.align		4
        /*0024*/ 	.byte	0x04, 0x0f
        /*0026*/ 	.short	(.L_338 - .L_337)


	//   ....[0]....
	.align		4
.L_337:
        /*0028*/ 	.word	index@(__assertfail)


	//----- nvinfo : EIATTR_MERCURY_ISA_VERSION
	.align		4
.L_338:
        /*002c*/ 	.byte	0x03, 0x5f
        /*002e*/ 	.short	0x0101


	//----- nvinfo : EIATTR_INT_WARP_WIDE_INSTR_OFFSETS
	.align		4
        /*0030*/ 	.byte	0x04, 0x31
        /*0032*/ 	.short	(.L_340 - .L_339)


	//   ....[0]....
.L_339:
        /*0034*/ 	.word	0x000000c0


	//   ....[1]....
        /*0038*/ 	.word	0x000000d0


	//   ....[2]....
        /*003c*/ 	.word	0x000000e0


	//   ....[3]....
        /*0040*/ 	.word	0x00000180


	//----- nvinfo : EIATTR_COOP_GROUP_MASK_REGIDS
	.align		4
.L_340:
        /*0044*/ 	.byte	0x04, 0x29
        /*0046*/ 	.short	(.L_342 - .L_341)


	//   ....[0]....
.L_341:
        /*0048*/ 	.word	0xffffffff


	//   ....[1]....
        /*004c*/ 	.word	0xffffffff


	//   ....[2]....
        /*0050*/ 	.word	0xffffffff


	//   ....[3]....
        /*0054*/ 	.word	0xffffffff


	//   ....[4]....
        /*0058*/ 	.word	0xffffffff


	//   ....[5]....
        /*005c*/ 	.word	0xffffffff


	//   ....[6]....
        /*0060*/ 	.word	0xffffffff


	//   ....[7]....
        /*0064*/ 	.word	0xffffffff


	//   ....[8]....
        /*0068*/ 	.word	0xffffffff


	//   ....[9]....
        /*006c*/ 	.word	0xffffffff


	//   ....[10]....
        /*0070*/ 	.word	0xffffffff


	//   ....[11]....
        /*0074*/ 	.word	0xffffffff


	//   ....[12]....
        /*0078*/ 	.word	0xffffffff


	//   ....[13]....
        /*007c*/ 	.word	0xffffffff


	//   ....[14]....
        /*0080*/ 	.word	0xffffffff


	//   ....[15]....
        /*0084*/ 	.word	0xffffffff


	//   ....[16]....
        /*0088*/ 	.word	0xffffffff


	//   ....[17]....
        /*008c*/ 	.word	0xffffffff


	//   ....[18]....
        /*0090*/ 	.word	0xffffffff


	//   ....[19]....
        /*0094*/ 	.word	0xffffffff


	//   ....[20]....
        /*0098*/ 	.word	0xffffffff


	//   ....[21]....
        /*009c*/ 	.word	0xffffffff


	//   ....[22]....
        /*00a0*/ 	.word	0xffffffff


	//   ....[23]....
        /*00a4*/ 	.word	0xffffffff


	//   ....[24]....
        /*00a8*/ 	.word	0xffffffff


	//   ....[25]....
        /*00ac*/ 	.word	0xffffffff


	//   ....[26]....
        /*00b0*/ 	.word	0xffffffff


	//   ....[27]....
        /*00b4*/ 	.word	0xffffffff


	//   ....[28]....
        /*00b8*/ 	.word	0xffffffff


	//   ....[29]....
        /*00bc*/ 	.word	0xffffffff


	//   ....[30]....
        /*00c0*/ 	.word	0xffffffff


	//   ....[31]....
        /*00c4*/ 	.word	0xffffffff


	//   ....[32]....
        /*00c8*/ 	.word	0xffffffff


	//   ....[33]....
        /*00cc*/ 	.word	0xffffffff


	//   ....[34]....
        /*00d0*/ 	.word	0xffffffff


	//   ....[35]....
        /*00d4*/ 	.word	0xffffffff


	//   ....[36]....
        /*00d8*/ 	.word	0xffffffff


	//   ....[37]....
        /*00dc*/ 	.word	0xffffffff


	//   ....[38]....
        /*00e0*/ 	.word	0xffffffff


	//   ....[39]....
        /*00e4*/ 	.word	0xffffffff


	//   ....[40]....
        /*00e8*/ 	.word	0xffffffff


	//   ....[41]....
        /*00ec*/ 	.word	0xffffffff


	//   ....[42]....
        /*00f0*/ 	.word	0xffffffff


	//   ....[43]....
        /*00f4*/ 	.word	0xffffffff


	//   ....[44]....
        /*00f8*/ 	.word	0xffffffff


	//   ....[45]....
        /*00fc*/ 	.word	0xffffffff


	//   ....[46]....
        /*0100*/ 	.word	0xffffffff


	//   ....[47]....
        /*0104*/ 	.word	0xffffffff


	//   ....[48]....
        /*0108*/ 	.word	0xffffffff


	//   ....[49]....
        /*010c*/ 	.word	0xffffffff


	//   ....[50]....
        /*0110*/ 	.word	0xffffffff


	//   ....[51]....
        /*0114*/ 	.word	0xffffffff


	//   ....[52]....
        /*0118*/ 	.word	0xffffffff


	//   ....[53]....
        /*011c*/ 	.word	0xffffffff


	//   ....[54]....
        /*0120*/ 	.word	0xffffffff


	//   ....[55]....
        /*0124*/ 	.word	0xffffffff


	//   ....[56]....
        /*0128*/ 	.word	0xffffffff


	//   ....[57]....
        /*012c*/ 	.word	0xffffffff


	//   ....[58]....
        /*0130*/ 	.word	0xffffffff


	//   ....[59]....
        /*0134*/ 	.word	0xffffffff


	//   ....[60]....
        /*0138*/ 	.word	0xffffffff


	//   ....[61]....
        /*013c*/ 	.word	0xffffffff


	//   ....[62]....
        /*0140*/ 	.word	0xffffffff


	//   ....[63]....
        /*0144*/ 	.word	0xffffffff


	//   ....[64]....
        /*0148*/ 	.word	0xffffffff


	//   ....[65]....
        /*014c*/ 	.word	0xffffffff


	//   ....[66]....
        /*0150*/ 	.word	0xffffffff


	//   ....[67]....
        /*0154*/ 	.word	0xffffffff


	//   ....[68]....
        /*0158*/ 	.word	0xffffffff


	//   ....[69]....
        /*015c*/ 	.word	0xffffffff


	//   ....[70]....
        /*0160*/ 	.word	0xffffffff


	//   ....[71]....
        /*0164*/ 	.word	0xffffffff


	//   ....[72]....
        /*0168*/ 	.word	0xffffffff


	//   ....[73]....
        /*016c*/ 	.word	0xffffffff


	//   ....[74]....
        /*0170*/ 	.word	0xffffffff


	//   ....[75]....
        /*0174*/ 	.word	0xffffffff


	//   ....[76]....
        /*0178*/ 	.word	0xffffffff


	//   ....[77]....
        /*017c*/ 	.word	0xffffffff


	//   ....[78]....
        /*0180*/ 	.word	0xffffffff


	//   ....[79]....
        /*0184*/ 	.word	0xffffffff


	//   ....[80]....
        /*0188*/ 	.word	0xffffffff


	//   ....[81]....
        /*018c*/ 	.word	0xffffffff


	//   ....[82]....
        /*0190*/ 	.word	0xffffffff


	//   ....[83]....
        /*0194*/ 	.word	0xffffffff


	//   ....[84]....
        /*0198*/ 	.word	0xffffffff


	//   ....[85]....
        /*019c*/ 	.word	0xffffffff


	//   ....[86]....
        /*01a0*/ 	.word	0xffffffff


	//   ....[87]....
        /*01a4*/ 	.word	0xffffffff


	//   ....[88]....
        /*01a8*/ 	.word	0xffffffff


	//   ....[89]....
        /*01ac*/ 	.word	0xffffffff


	//   ....[90]....
        /*01b0*/ 	.word	0xffffffff


	//   ....[91]....
        /*01b4*/ 	.word	0xffffffff


	//   ....[92]....
        /*01b8*/ 	.word	0xffffffff


	//   ....[93]....
        /*01bc*/ 	.word	0x0500000f


	//   ....[94]....
        /*01c0*/ 	.word	0x0500000f


	//   ....[95]....
        /*01c4*/ 	.word	0x0500000f


	//   ....[96]....
        /*01c8*/ 	.word	0x0500000f


	//   ....[97]....
        /*01cc*/ 	.word	0x0500000f


	//   ....[98]....
        /*01d0*/ 	.word	0x0500000f


	//   ....[99]....
        /*01d4*/ 	.word	0x0500000f


	//   ....[100]....
        /*01d8*/ 	.word	0x0500000f


	//   ....[101]....
        /*01dc*/ 	.word	0x0500000f


	//   ....[102]....
        /*01e0*/ 	.word	0x0500000f


	//   ....[103]....
        /*01e4*/ 	.word	0x0500000f


	//   ....[104]....
        /*01e8*/ 	.word	0x0500000f


	//   ....[105]....
        /*01ec*/ 	.word	0x0500000f


	//   ....[106]....
        /*01f0*/ 	.word	0x0500000f


	//   ....[107]....
        /*01f4*/ 	.word	0x0500000f


	//   ....[108]....
        /*01f8*/ 	.word	0x0500000f


	//   ....[109]....
        /*01fc*/ 	.word	0x0500000f


	//   ....[110]....
        /*0200*/ 	.word	0x0500000f


	//   ....[111]....
        /*0204*/ 	.word	0x0500000f


	//   ....[112]....
        /*0208*/ 	.word	0x0500000f


	//   ....[113]....
        /*020c*/ 	.word	0x0500000f


	//   ....[114]....
        /*0210*/ 	.word	0x0500000f


	//   ....[115]....
        /*0214*/ 	.word	0x0500000f


	//   ....[116]....
        /*0218*/ 	.word	0x0500000f


	//   ....[117]....
        /*021c*/ 	.word	0x0500000f


	//   ....[118]....
        /*0220*/ 	.word	0x0500000f


	//   ....[119]....
        /*0224*/ 	.word	0x0500000f


	//   ....[120]....
        /*0228*/ 	.word	0x0500000f


	//   ....[121]....
        /*022c*/ 	.word	0x0500000f


	//   ....[122]....
        /*0230*/ 	.word	0x0500000f


	//   ....[123]....
        /*0234*/ 	.word	0x0500000f


	//   ....[124]....
        /*0238*/ 	.word	0x0500000f


	//   ....[125]....
        /*023c*/ 	.word	0x0500000f


	//   ....[126]....
        /*0240*/ 	.word	0x0500000f


	//   ....[127]....
        /*0244*/ 	.word	0x0500000f


	//   ....[128]....
        /*0248*/ 	.word	0x0500000f


	//   ....[129]....
        /*024c*/ 	.word	0x0500000f


	//   ....[130]....
        /*0250*/ 	.word	0x0500000f


	//   ....[131]....
        /*0254*/ 	.word	0x0500000f


	//   ....[132]....
        /*0258*/ 	.word	0x0500000f


	//   ....[133]....
        /*025c*/ 	.word	0x0500000f


	//   ....[134]....
        /*0260*/ 	.word	0x0500000f


	//   ....[135]....
        /*0264*/ 	.word	0x0500000f


	//   ....[136]....
        /*0268*/ 	.word	0x0500000f


	//   ....[137]....
        /*026c*/ 	.word	0x0500000f


	//   ....[138]....
        /*0270*/ 	.word	0x0500000f


	//   ....[139]....
        /*0274*/ 	.word	0x0500000f


	//   ....[140]....
        /*0278*/ 	.word	0x0500000f


	//   ....[141]....
        /*027c*/ 	.word	0x0500000f


	//   ....[142]....
        /*0280*/ 	.word	0x0500000f


	//   ....[143]....
        /*0284*/ 	.word	0xffffffff


	//   ....[144]....
        /*0288*/ 	.word	0xffffffff


	//   ....[145]....
        /*028c*/ 	.word	0xffffffff


	//   ....[146]....
        /*0290*/ 	.word	0xffffffff


	//   ....[147]....
        /*0294*/ 	.word	0xffffffff


	//   ....[148]....
        /*0298*/ 	.word	0xffffffff


	//   ....[149]....
        /*029c*/ 	.word	0xffffffff


	//   ....[150]....
        /*02a0*/ 	.word	0xffffffff


	//----- nvinfo : EIATTR_COOP_GROUP_INSTR_OFFSETS
	.align		4
.L_342:
        /*02a4*/ 	.byte	0x04, 0x28
        /*02a6*/ 	.short	(.L_344 - .L_343)


	//   ....[0]....
.L_343:
        /*02a8*/ 	.word	0x00000080


	//   ....[1]....
        /*02ac*/ 	.word	0x00000090


	//   ....[2]....
        /*02b0*/ 	.word	0x000002b0


	//   ....[3]....
        /*02b4*/ 	.word	0x00000410


	//   ....[4]....
        /*02b8*/ 	.word	0x00000530


	//   ....[5]....
        /*02bc*/ 	.word	0x00000690


	//   ....[6]....
        /*02c0*/ 	.word	0x00001fe0


	//   ....[7]....
        /*02c4*/ 	.word	0x00009e80


	//   ....[8]....
        /*02c8*/ 	.word	0x0000bda0


	//   ....[9]....
        /*02cc*/ 	.word	0x0000d070


	//   ....[10]....
        /*02d0*/ 	.word	0x0000d600


	//   ....[11]....
        /*02d4*/ 	.word	0x0000e0a0


	//   ....[12]....
        /*02d8*/ 	.word	0x0000e250


	//   ....[13]....
        /*02dc*/ 	.word	0x0000e880


	//   ....[14]....
        /*02e0*/ 	.word	0x0000e950


	//   ....[15]....
        /*02e4*/ 	.word	0x000114b0


	//   ....[16]....
        /*02e8*/ 	.word	0x00012da0


	//   ....[17]....
        /*02ec*/ 	.word	0x00014450


	//   ....[18]....
        /*02f0*/ 	.word	0x00014490


	//   ....[19]....
        /*02f4*/ 	.word	0x000144d0


	//   ....[20]....
        /*02f8*/ 	.word	0x000144f0


	//   ....[21]....
        /*02fc*/ 	.word	0x00018b70


	//   ....[22]....
        /*0300*/ 	.word	0x00019f20


	//   ....[23]....
        /*0304*/ 	.word	0x0001b200


	//   ....[24]....
        /*0308*/ 	.word	0x0001b7c0


	//   ....[25]....
        /*030c*/ 	.word	0x0001c3b0


	//   ....[26]....
        /*0310*/ 	.word	0x0001c400


	//   ....[27]....
        /*0314*/ 	.word	0x0001c440


	//   ....[28]....
        /*0318*/ 	.word	0x0001c460


	//   ....[29]....
        /*031c*/ 	.word	0x00020b60


	//   ....[30]....
        /*0320*/ 	.word	0x00020d00


	//   ....[31]....
        /*0324*/ 	.word	0x00020d20


	//   ....[32]....
        /*0328*/ 	.word	0x00020d60


	//   ....[33]....
        /*032c*/ 	.word	0x00020d80


	//   ....[34]....
        /*0330*/ 	.word	0x00022290


	//   ....[35]....
        /*0334*/ 	.word	0x00022800


	//   ....[36]....
        /*0338*/ 	.word	0x00022820


	//   ....[37]....
        /*033c*/ 	.word	0x00022830


	//   ....[38]....
        /*0340*/ 	.word	0x00022840


	//   ....[39]....
        /*0344*/ 	.word	0x00022be0


	//   ....[40]....
        /*0348*/ 	.word	0x00022c20


	//   ....[41]....
        /*034c*/ 	.word	0x00023ab0


	//   ....[42]....
        /*0350*/ 	.word	0x00023ad0


	//   ....[43]....
        /*0354*/ 	.word	0x00024ce0


	//   ....[44]....
        /*0358*/ 	.word	0x000263a0


	//   ....[45]....
        /*035c*/ 	.word	0x000263c0


	//   ....[46]....
        /*0360*/ 	.word	0x000263d0


	//   ....[47]....
        /*0364*/ 	.word	0x00026410


	//   ....[48]....
        /*0368*/ 	.word	0x00026460


	//   ....[49]....
        /*036c*/ 	.word	0x00026480


	//   ....[50]....
        /*0370*/ 	.word	0x000264b0


	//   ....[51]....
        /*0374*/ 	.word	0x000264d0


	//   ....[52]....
        /*0378*/ 	.word	0x00026ab0


	//   ....[53]....
        /*037c*/ 	.word	0x00026af0


	//   ....[54]....
        /*0380*/ 	.word	0x00026b10


	//   ....[55]....
        /*0384*/ 	.word	0x00026bc0


	//   ....[56]....
        /*0388*/ 	.word	0x00026be0


	//   ....[57]....
        /*038c*/ 	.word	0x00026c90


	//   ....[58]....
        /*0390*/ 	.word	0x00026cb0


	//   ....[59]....
        /*0394*/ 	.word	0x00026cd0


	//   ....[60]....
        /*0398*/ 	.word	0x00027440


	//   ....[61]....
        /*039c*/ 	.word	0x00027470


	//   ....[62]....
        /*03a0*/ 	.word	0x00027500


	//   ....[63]....
        /*03a4*/ 	.word	0x000275b0


	//   ....[64]....
        /*03a8*/ 	.word	0x000276a0


	//   ....[65]....
        /*03ac*/ 	.word	0x00027770


	//   ....[66]....
        /*03b0*/ 	.word	0x000277d0


	//   ....[67]....
        /*03b4*/ 	.word	0x00027870


	//   ....[68]....
        /*03b8*/ 	.word	0x00027d20


	//   ....[69]....
        /*03bc*/ 	.word	0x00027d50


	//   ....[70]....
        /*03c0*/ 	.word	0x00027d80


	//   ....[71]....
        /*03c4*/ 	.word	0x00027db0


	//   ....[72]....
        /*03c8*/ 	.word	0x00027de0


	//   ....[73]....
        /*03cc*/ 	.word	0x00027e30


	//   ....[74]....
        /*03d0*/ 	.word	0x00027fb0


	//   ....[75]....
        /*03d4*/ 	.word	0x00027fe0


	//   ....[76]....
        /*03d8*/ 	.word	0x000289e0


	//   ....[77]....
        /*03dc*/ 	.word	0x00028a00


	//   ....[78]....
        /*03e0*/ 	.word	0x00028a10


	//   ....[79]....
        /*03e4*/ 	.word	0x00028a30


	//   ....[80]....
        /*03e8*/ 	.word	0x00028a50


	//   ....[81]....
        /*03ec*/ 	.word	0x00028a80


	//   ....[82]....
        /*03f0*/ 	.word	0x00028aa0


	//   ....[83]....
        /*03f4*/ 	.word	0x00028ad0


	//   ....[84]....
        /*03f8*/ 	.word	0x00028e30


	//   ....[85]....
        /*03fc*/ 	.word	0x00028e60


	//   ....[86]....
        /*0400*/ 	.word	0x00028e90


	//   ....[87]....
        /*0404*/ 	.word	0x00028eb0


	//   ....[88]....
        /*0408*/ 	.word	0x00028ec0


	//   ....[89]....
        /*040c*/ 	.word	0x00028ee0


	//   ....[90]....
        /*0410*/ 	.word	0x00028f80


	//   ....[91]....
        /*0414*/ 	.word	0x00028fc0


	//   ....[92]....
        /*0418*/ 	.word	0x000294c0


	//   ....[93]....
        /*041c*/ 	.word	0x00029a20


	//   ....[94]....
        /*0420*/ 	.word	0x00029b10


	//   ....[95]....
        /*0424*/ 	.word	0x00029bb0


	//   ....[96]....
        /*0428*/ 	.word	0x00029c30


	//   ....[97]....
        /*042c*/ 	.word	0x00029ce0


	//   ....[98]....
        /*0430*/ 	.word	0x00029d40


	//   ....[99]....
        /*0434*/ 	.word	0x00029df0


	//   ....[100]....
        /*0438*/ 	.word	0x00029e50


	//   ....[101]....
        /*043c*/ 	.word	0x00029f00


	//   ....[102]....
        /*0440*/ 	.word	0x00029f90


	//   ....[103]....
        /*0444*/ 	.word	0x00029fe0


	//   ....[104]....
        /*0448*/ 	.word	0x0002a0b0


	//   ....[105]....
        /*044c*/ 	.word	0x0002a1c0


	//   ....[106]....
        /*0450*/ 	.word	0x0002a250


	//   ....[107]....
        /*0454*/ 	.word	0x0002a340


	//   ....[108]....
        /*0458*/ 	.word	0x0002a3c0


	//   ....[109]....
        /*045c*/ 	.word	0x0002a4a0


	//   ....[110]....
        /*0460*/ 	.word	0x0002a530


	//   ....[111]....
        /*0464*/ 	.word	0x0002a610


	//   ....[112]....
        /*0468*/ 	.word	0x0002a870


	//   ....[113]....
        /*046c*/ 	.word	0x0002a8e0


	//   ....[114]....
        /*0470*/ 	.word	0x0002ab10


	//   ....[115]....
        /*0474*/ 	.word	0x0002ab80


	//   ....[116]....
        /*0478*/ 	.word	0x0002ad50


	//   ....[117]....
        /*047c*/ 	.word	0x0002ada0


	//   ....[118]....
        /*0480*/ 	.word	0x0002aef0


	//   ....[119]....
        /*0484*/ 	.word	0x0002afe0


	//   ....[120]....
        /*0488*/ 	.word	0x0002b230


	//   ....[121]....
        /*048c*/ 	.word	0x0002b280


	//   ....[122]....
        /*0490*/ 	.word	0x0002b440


	//   ....[123]....
        /*0494*/ 	.word	0x0002b490


	//   ....[124]....
        /*0498*/ 	.word	0x0002b650


	//   ....[125]....
        /*049c*/ 	.word	0x0002b6a0


	//   ....[126]....
        /*04a0*/ 	.word	0x0002b780


	//   ....[127]....
        /*04a4*/ 	.word	0x0002b820


	//   ....[128]....
        /*04a8*/ 	.word	0x0002b880


	//   ....[129]....
        /*04ac*/ 	.word	0x0002b920


	//   ....[130]....
        /*04b0*/ 	.word	0x0002b980


	//   ....[131]....
        /*04b4*/ 	.word	0x0002ba20


	//   ....[132]....
        /*04b8*/ 	.word	0x0002ba80


	//   ....[133]....
        /*04bc*/ 	.word	0x0002bb20


	//   ....[134]....
        /*04c0*/ 	.word	0x0002bc00


	//   ....[135]....
        /*04c4*/ 	.word	0x0002bcd0


	//   ....[136]....
        /*04c8*/ 	.word	0x0002bda0


	//   ....[137]....
        /*04cc*/ 	.word	0x0002bea0


	//   ....[138]....
        /*04d0*/ 	.word	0x0002bfc0


	//   ....[139]....
        /*04d4*/ 	.word	0x0002c0a0


	//   ....[140]....
        /*04d8*/ 	.word	0x0002c1b0


	//   ....[141]....
        /*04dc*/ 	.word	0x0002c280


	//   ....[142]....
        /*04e0*/ 	.word	0x0002c390


	//   ....[143]....
        /*04e4*/ 	.word	0x0002e390


	//   ....[144]....
        /*04e8*/ 	.word	0x0002fad0


	//   ....[145]....
        /*04ec*/ 	.word	0x00030190


	//   ....[146]....
        /*04f0*/ 	.word	0x00030ed0


	//   ....[147]....
        /*04f4*/ 	.word	0x00030f10


	//   ....[148]....
        /*04f8*/ 	.word	0x00030f80


	//   ....[149]....
        /*04fc*/ 	.word	0x00030fa0


	//   ....[150]....
        /*0500*/ 	.word	0x0003e120


	//----- nvinfo : EIATTR_REG_RECONFIG
	.align		4
.L_344:
        /*0504*/ 	.byte	0x01, 0x54
	.zero		2


	//----- nvinfo : EIATTR_SYSCALL_OFFSETS
	.align		4
        /*0508*/ 	.byte	0x04, 0x46
        /*050a*/ 	.short	(.L_346 - .L_345)


	//   ....[0]....
.L_345:
        /*050c*/ 	.word	0x0000a240


	//   ....[1]....
        /*0510*/ 	.word	0x000258a0


	//   ....[2]....
        /*0514*/ 	.word	0x000259e0


	//   ....[3]....
        /*0518*/ 	.word	0x00025ad0


	//   ....[4]....
        /*051c*/ 	.word	0x00026760


	//   ....[5]....
        /*0520*/ 	.word	0x00026f90


	//----- nvinfo : EIATTR_MBARRIER_INSTR_OFFSETS
	.align		4
.L_346:
        /*0524*/ 	.byte	0x04, 0x39
        /*0526*/ 	.short	(.L_348 - .L_347)


	//   ....[0]....
.L_347:
        /*0528*/ 	.word	0x00000190
        /*052c*/ 	.word	0x000000ff
        /*0530*/ 	.word	0x00038800
        /*0534*/ 	.short	0x0100
        /*0536*/ 	.byte	0x08
	.zero		1


	//   ....[1]....
        /*0538*/ 	.word	0x000001a0
        /*053c*/ 	.word	0x000000ff
        /*0540*/ 	.word	0x00038810
        /*0544*/ 	.short	0x0100
        /*0546*/ 	.byte	0x08
	.zero		1


	//   ....[2]....
        /*0548*/ 	.word	0x000001b0
        /*054c*/ 	.word	0x000000ff
        /*0550*/ 	.word	0x00038820
        /*0554*/ 	.short	0x0100
        /*0556*/ 	.byte	0x08
	.zero		1


	//   ....[3]....
        /*0558*/ 	.word	0x00000260
        /*055c*/ 	.word	0x000000ff
        /*0560*/ 	.word	0x00038830
        /*0564*/ 	.short	0x0100
        /*0566*/ 	.byte	0x06
	.zero		1


	//   ....[4]....
        /*0568*/ 	.word	0x00000270
        /*056c*/ 	.word	0x000000ff
        /*0570*/ 	.word	0x00038840
        /*0574*/ 	.short	0x0100
        /*0576*/ 	.byte	0x06
	.zero		1


	//   ....[5]....
        /*0578*/ 	.word	0x00000280
        /*057c*/ 	.word	0x000000ff
        /*0580*/ 	.word	0x00038838
        /*0584*/ 	.short	0x0100
        /*0586*/ 	.byte	0x06
	.zero		1


	//   ....[6]....
        /*0588*/ 	.word	0x00000290
        /*058c*/ 	.word	0x000000ff
        /*0590*/ 	.word	0x00038848
        /*0594*/ 	.short	0x0100
        /*0596*/ 	.byte	0x06
	.zero		1


	//   ....[7]....
        /*0598*/ 	.word	0x000003c0
        /*059c*/ 	.word	0x000000ff
        /*05a0*/ 	.word	0x00038850
        /*05a4*/ 	.short	0x0100
        /*05a6*/ 	.byte	0x08
	.zero		1


	//   ....[8]....
        /*05a8*/ 	.word	0x000003d0
        /*05ac*/ 	.word	0x000000ff
        /*05b0*/ 	.word	0x00038860
        /*05b4*/ 	.short	0x0100
        /*05b6*/ 	.byte	0x08
	.zero		1


	//   ....[9]....
        /*05b8*/ 	.word	0x000003e0
        /*05bc*/ 	.word	0x000000ff
        /*05c0*/ 	.word	0x00038858
        /*05c4*/ 	.short	0x0100
        /*05c6*/ 	.byte	0x08
	.zero		1


	//   ....[10]....
        /*05c8*/ 	.word	0x000003f0
        /*05cc*/ 	.word	0x000000ff
        /*05d0*/ 	.word	0x00038868
        /*05d4*/ 	.short	0x0100
        /*05d6*/ 	.byte	0x08
	.zero		1


	//   ....[11]....
        /*05d8*/ 	.word	0x000004e0
        /*05dc*/ 	.word	0x000000ff
        /*05e0*/ 	.word	0x00038870
        /*05e4*/ 	.short	0x0100
        /*05e6*/ 	.byte	0x06
	.zero		1


	//   ....[12]....
        /*05e8*/ 	.word	0x000004f0
        /*05ec*/ 	.word	0x000000ff
        /*05f0*/ 	.word	0x00038880
        /*05f4*/ 	.short	0x0100
        /*05f6*/ 	.byte	0x06
	.zero		1


	//   ....[13]....
        /*05f8*/ 	.word	0x00000500
        /*05fc*/ 	.word	0x000000ff
        /*0600*/ 	.word	0x00038878
        /*0604*/ 	.short	0x0100
        /*0606*/ 	.byte	0x06
	.zero		1


	//   ....[14]....
        /*0608*/ 	.word	0x00000510
        /*060c*/ 	.word	0x000000ff
        /*0610*/ 	.word	0x00038888
        /*0614*/ 	.short	0x0100
        /*0616*/ 	.byte	0x06
	.zero		1


	//   ....[15]....
        /*0618*/ 	.word	0x00000640
        /*061c*/ 	.word	0x000000ff
        /*0620*/ 	.word	0x00038890
        /*0624*/ 	.short	0x0100
        /*0626*/ 	.byte	0x08
	.zero		1


	//   ....[16]....
        /*0628*/ 	.word	0x00000650
        /*062c*/ 	.word	0x000000ff
        /*0630*/ 	.word	0x000388a0
        /*0634*/ 	.short	0x0100
        /*0636*/ 	.byte	0x08
	.zero		1


	//   ....[17]....
        /*0638*/ 	.word	0x00000660
        /*063c*/ 	.word	0x000000ff
        /*0640*/ 	.word	0x00038898
        /*0644*/ 	.short	0x0100
        /*0646*/ 	.byte	0x08
	.zero		1


	//   ....[18]....
        /*0648*/ 	.word	0x00000670
        /*064c*/ 	.word	0x000000ff
        /*0650*/ 	.word	0x000388a8
        /*0654*/ 	.short	0x0100
        /*0656*/ 	.byte	0x08
	.zero		1


	//   ....[19]....
        /*0658*/ 	.word	0x000007b0
        /*065c*/ 	.word	0x000000ff
        /*0660*/ 	.word	0x000388b0
        /*0664*/ 	.short	0x0100
        /*0666*/ 	.byte	0x08
	.zero		1


	//   ....[20]....
        /*0668*/ 	.word	0x000007c0
        /*066c*/ 	.word	0x000000ff
        /*0670*/ 	.word	0x000388c0
        /*0674*/ 	.short	0x0100
        /*0676*/ 	.byte	0x08
	.zero		1


	//   ....[21]....
        /*0678*/ 	.word	0x000007d0
        /*067c*/ 	.word	0x000000ff
        /*0680*/ 	.word	0x000388b8
        /*0684*/ 	.short	0x0100
        /*0686*/ 	.byte	0x08
	.zero		1


	//   ....[22]....
        /*0688*/ 	.word	0x000007e0
        /*068c*/ 	.word	0x000000ff
        /*0690*/ 	.word	0x000388c8
        /*0694*/ 	.short	0x0100
        /*0696*/ 	.byte	0x08
	.zero		1


	//   ....[23]....
        /*0698*/ 	.word	0x000044b0
        /*069c*/ 	.word	0x00000004
        /*06a0*/ 	.word	0x00000000
        /*06a4*/ 	.short	0x0101
        /*06a6*/ 	.byte	0x3f
	.zero		1


	//   ....[24]....
        /*06a8*/ 	.word	0x00008220
        /*06ac*/ 	.word	0x00000004
        /*06b0*/ 	.word	0x00000000
        /*06b4*/ 	.short	0x0101
        /*06b6*/ 	.byte	0x3f
	.zero		1


	//   ....[25]....
        /*06b8*/ 	.word	0x0000a820
        /*06bc*/ 	.word	0x000000ff
        /*06c0*/ 	.word	0x00038800
        /*06c4*/ 	.short	0x010a
        /*06c6*/ 	.byte	0x2b
	.zero		1


	//   ....[26]....
        /*06c8*/ 	.word	0x0000ac00
        /*06cc*/ 	.word	0x0000000c
        /*06d0*/ 	.word	0x00000000
        /*06d4*/ 	.short	0x010a
        /*06d6*/ 	.byte	0x3f
	.zero		1


	//   ....[27]....
        /*06d8*/ 	.word	0x0000ac60
        /*06dc*/ 	.word	0x0000000c
        /*06e0*/ 	.word	0x00000000
        /*06e4*/ 	.short	0x010a
        /*06e6*/ 	.byte	0x3f
	.zero		1


	//   ....[28]....
        /*06e8*/ 	.word	0x0000b010
        /*06ec*/ 	.word	0x000000ff
        /*06f0*/ 	.word	0x00038810
        /*06f4*/ 	.short	0x010a
        /*06f6*/ 	.byte	0x2b
	.zero		1


	//   ....[29]....
        /*06f8*/ 	.word	0x0000b110
        /*06fc*/ 	.word	0x00000008
        /*0700*/ 	.word	0x00000000
        /*0704*/ 	.short	0x010a
        /*0706*/ 	.byte	0x3f
	.zero		1


	//   ....[30]....
        /*0708*/ 	.word	0x0000b170
        /*070c*/ 	.word	0x00000008
        /*0710*/ 	.word	0x00000000
        /*0714*/ 	.short	0x010a
        /*0716*/ 	.byte	0x3f
	.zero		1


	//   ....[31]....
        /*0718*/ 	.word	0x0000cd60
        /*071c*/ 	.word	0x00000003
        /*0720*/ 	.word	0x00000000
        /*0724*/ 	.short	0x0101
        /*0726*/ 	.byte	0x3f
	.zero		1


	//   ....[32]....
        /*0728*/ 	.word	0x000115c0
        /*072c*/ 	.word	0x00000000
        /*0730*/ 	.word	0x00000000
        /*0734*/ 	.short	0x0101
        /*0736*/ 	.byte	0x3f
	.zero		1


	//   ....[33]....
        /*0738*/ 	.word	0x00011cd0
        /*073c*/ 	.word	0x00000004
        /*0740*/ 	.word	0x00000000
        /*0744*/ 	.short	0x010a
        /*0746*/ 	.byte	0x3f
	.zero		1


	//   ....[34]....
        /*0748*/ 	.word	0x00011d70
        /*074c*/ 	.word	0x00000006
        /*0750*/ 	.word	0x00000000
        /*0754*/ 	.short	0x010a
        /*0756*/ 	.byte	0x3f
	.zero		1


	//   ....[35]....
        /*0758*/ 	.word	0x00012190
        /*075c*/ 	.word	0x0000000c
        /*0760*/ 	.word	0x00000000
        /*0764*/ 	.short	0x010a
        /*0766*/ 	.byte	0x3f
	.zero		1


	//   ....[36]....
        /*0768*/ 	.word	0x000121f0
        /*076c*/ 	.word	0x0000000c
        /*0770*/ 	.word	0x00000000
        /*0774*/ 	.short	0x010a
        /*0776*/ 	.byte	0x3f
	.zero		1


	//   ....[37]....
        /*0778*/ 	.word	0x00013de0
        /*077c*/ 	.word	0x00000005
        /*0780*/ 	.word	0x00000000
        /*0784*/ 	.short	0x0101
        /*0786*/ 	.byte	0x3f
	.zero		1


	//   ....[38]....
        /*0788*/ 	.word	0x00018c80
        /*078c*/ 	.word	0x00000002
        /*0790*/ 	.word	0x00000000
        /*0794*/ 	.short	0x0101
        /*0796*/ 	.byte	0x3f
	.zero		1


	//   ....[39]....
        /*0798*/ 	.word	0x00018e50
        /*079c*/ 	.word	0x00000004
        /*07a0*/ 	.word	0x00000000
        /*07a4*/ 	.short	0x010a
        /*07a6*/ 	.byte	0x3f
	.zero		1


	//   ....[40]....
        /*07a8*/ 	.word	0x00018ef0
        /*07ac*/ 	.word	0x00000006
        /*07b0*/ 	.word	0x00000000
        /*07b4*/ 	.short	0x010a
        /*07b6*/ 	.byte	0x3f
	.zero		1


	//   ....[41]....
        /*07b8*/ 	.word	0x00019310
        /*07bc*/ 	.word	0x0000000c
        /*07c0*/ 	.word	0x00000000
        /*07c4*/ 	.short	0x010a
        /*07c6*/ 	.byte	0x3f
	.zero		1


	//   ....[42]....
        /*07c8*/ 	.word	0x00019370
        /*07cc*/ 	.word	0x0000000c
        /*07d0*/ 	.word	0x00000000
        /*07d4*/ 	.short	0x010a
        /*07d6*/ 	.byte	0x3f
	.zero		1


	//   ....[43]....
        /*07d8*/ 	.word	0x0001af60
        /*07dc*/ 	.word	0x00000005
        /*07e0*/ 	.word	0x00000000
        /*07e4*/ 	.short	0x0101
        /*07e6*/ 	.byte	0x3f
	.zero		1


	//   ....[44]....
        /*07e8*/ 	.word	0x00020c70
        /*07ec*/ 	.word	0x00000002
        /*07f0*/ 	.word	0x00000000
        /*07f4*/ 	.short	0x0101
        /*07f6*/ 	.byte	0x3f
	.zero		1


	//   ....[45]....
        /*07f8*/ 	.word	0x00022260
        /*07fc*/ 	.word	0x000000ff
        /*0800*/ 	.word	0x00000000
        /*0804*/ 	.short	0x0101
        /*0806*/ 	.byte	0x04
	.zero		1


	//   ....[46]....
        /*0808*/ 	.word	0x00026150
        /*080c*/ 	.word	0x000000ff
        /*0810*/ 	.word	0x00038840
        /*0814*/ 	.short	0x010a
        /*0816*/ 	.byte	0x2d
	.zero		1


	//   ....[47]....
        /*0818*/ 	.word	0x00026590
        /*081c*/ 	.word	0x000000ff
        /*0820*/ 	.word	0x00038830
        /*0824*/ 	.short	0x0107
        /*0826*/ 	.byte	0x2d
	.zero		1


	//   ....[48]....
        /*0828*/ 	.word	0x00026600
        /*082c*/ 	.word	0x000000ff
        /*0830*/ 	.word	0x00038830
        /*0834*/ 	.short	0x0101
        /*0836*/ 	.byte	0x2d
	.zero		1


	//   ....[49]....
        /*0838*/ 	.word	0x00026e10
        /*083c*/ 	.word	0x000000ff
        /*0840*/ 	.word	0x00038800
        /*0844*/ 	.short	0x0107
        /*0846*/ 	.byte	0x2d
	.zero		1


	//   ....[50]....
        /*0848*/ 	.word	0x00026e60
        /*084c*/ 	.word	0x000000ff
        /*0850*/ 	.word	0x00038800
        /*0854*/ 	.short	0x0101
        /*0856*/ 	.byte	0x2d
	.zero		1


	//   ....[51]....
        /*0858*/ 	.word	0x00027ae0
        /*085c*/ 	.word	0x000000ff
        /*0860*/ 	.word	0x00038810
        /*0864*/ 	.short	0x0107
        /*0866*/ 	.byte	0x2d
	.zero		1


	//   ....[52]....
        /*0868*/ 	.word	0x00027b40
        /*086c*/ 	.word	0x000000ff
        /*0870*/ 	.word	0x00038810
        /*0874*/ 	.short	0x0101
        /*0876*/ 	.byte	0x2d
	.zero		1


	//   ....[53]....
        /*0878*/ 	.word	0x00027b50
        /*087c*/ 	.word	0x000000ff
        /*0880*/ 	.word	0x00038820
        /*0884*/ 	.short	0x010a
        /*0886*/ 	.byte	0x2d
	.zero		1


	//   ....[54]....
        /*0888*/ 	.word	0x00027ba0
        /*088c*/ 	.word	0x000000ff
        /*0890*/ 	.word	0x00038860
        /*0894*/ 	.short	0x010a
        /*0896*/ 	.byte	0x2d
	.zero		1


	//   ....[55]....
        /*0898*/ 	.word	0x000283c0
        /*089c*/ 	.word	0x000000ff
        /*08a0*/ 	.word	0x00038850
        /*08a4*/ 	.short	0x0107
        /*08a6*/ 	.byte	0x2d
	.zero		1


	//   ....[56]....
        /*08a8*/ 	.word	0x00028440
        /*08ac*/ 	.word	0x000000ff
        /*08b0*/ 	.word	0x00038850
        /*08b4*/ 	.short	0x0101
        /*08b6*/ 	.byte	0x2d
	.zero		1


	//   ....[57]....
        /*08b8*/ 	.word	0x000287e0
        /*08bc*/ 	.word	0x0000000a
        /*08c0*/ 	.word	0x00038840
        /*08c4*/ 	.short	0x010a
        /*08c6*/ 	.byte	0x3f
	.zero		1


	//   ....[58]....
        /*08c8*/ 	.word	0x00028b70
        /*08cc*/ 	.word	0x0000000a
        /*08d0*/ 	.word	0x00038830
        /*08d4*/ 	.short	0x0107
        /*08d6*/ 	.byte	0x3f
	.zero		1


	//   ....[59]....
        /*08d8*/ 	.word	0x00028c20
        /*08dc*/ 	.word	0x0000000a
        /*08e0*/ 	.word	0x00038830
        /*08e4*/ 	.short	0x0101
        /*08e6*/ 	.byte	0x3f
	.zero		1


	//   ....[60]....
        /*08e8*/ 	.word	0x00028c50
        /*08ec*/ 	.word	0x0000000a
        /*08f0*/ 	.word	0x00038860
        /*08f4*/ 	.short	0x010a
        /*08f6*/ 	.byte	0x3f
	.zero		1


	//   ....[61]....
        /*08f8*/ 	.word	0x00029290
        /*08fc*/ 	.word	0x0000000a
        /*0900*/ 	.word	0x00038850
        /*0904*/ 	.short	0x0107
        /*0906*/ 	.byte	0x3f
	.zero		1


	//   ....[62]....
        /*0908*/ 	.word	0x00029350
        /*090c*/ 	.word	0x0000000a
        /*0910*/ 	.word	0x00038850
        /*0914*/ 	.short	0x0101
        /*0916*/ 	.byte	0x3f
	.zero		1


	//   ....[63]....
        /*0918*/ 	.word	0x00029440
        /*091c*/ 	.word	0x00000005
        /*0920*/ 	.word	0x00038820
        /*0924*/ 	.short	0x010a
        /*0926*/ 	.byte	0x3f
	.zero		1


	//   ....[64]....
        /*0928*/ 	.word	0x000295b0
        /*092c*/ 	.word	0x00000003
        /*0930*/ 	.word	0x00038840
        /*0934*/ 	.short	0x010a
        /*0936*/ 	.byte	0x3f
	.zero		1


	//   ....[65]....
        /*0938*/ 	.word	0x00029650
        /*093c*/ 	.word	0x00000005
        /*0940*/ 	.word	0x00038840
        /*0944*/ 	.short	0x010a
        /*0946*/ 	.byte	0x3f
	.zero		1


	//   ....[66]....
        /*0948*/ 	.word	0x00029690
        /*094c*/ 	.word	0x00000003
        /*0950*/ 	.word	0x00038860
        /*0954*/ 	.short	0x010a
        /*0956*/ 	.byte	0x3f
	.zero		1


	//   ....[67]....
        /*0958*/ 	.word	0x000296d0
        /*095c*/ 	.word	0x00000005
        /*0960*/ 	.word	0x00038860
        /*0964*/ 	.short	0x010a
        /*0966*/ 	.byte	0x3f
	.zero		1


	//   ....[68]....
        /*0968*/ 	.word	0x00029740
        /*096c*/ 	.word	0x00000003
        /*0970*/ 	.word	0x00038800
        /*0974*/ 	.short	0x010a
        /*0976*/ 	.byte	0x3f
	.zero		1


	//   ....[69]....
        /*0978*/ 	.word	0x00029790
        /*097c*/ 	.word	0x0000000c
        /*0980*/ 	.word	0x00000000
        /*0984*/ 	.short	0x010a
        /*0986*/ 	.byte	0x3f
	.zero		1


	//   ....[70]....
        /*0988*/ 	.word	0x000297f0
        /*098c*/ 	.word	0x00000004
        /*0990*/ 	.word	0x00038810
        /*0994*/ 	.short	0x010a
        /*0996*/ 	.byte	0x3f
	.zero		1


	//   ....[71]....
        /*0998*/ 	.word	0x00029840
        /*099c*/ 	.word	0x00000008
        /*09a0*/ 	.word	0x00000000
        /*09a4*/ 	.short	0x010a
        /*09a6*/ 	.byte	0x3f
	.zero		1


	//   ....[72]....
        /*09a8*/ 	.word	0x00029890
        /*09ac*/ 	.word	0x00000006
        /*09b0*/ 	.word	0x00000000
        /*09b4*/ 	.short	0x010a
        /*09b6*/ 	.byte	0x3f
	.zero		1


	//   ....[73]....
        /*09b8*/ 	.word	0x000298e0
        /*09bc*/ 	.word	0x0000000c
        /*09c0*/ 	.word	0x00000000
        /*09c4*/ 	.short	0x010a
        /*09c6*/ 	.byte	0x3f
	.zero		1


	//   ....[74]....
        /*09c8*/ 	.word	0x00029930
        /*09cc*/ 	.word	0x00000006
        /*09d0*/ 	.word	0x00000000
        /*09d4*/ 	.short	0x010a
        /*09d6*/ 	.byte	0x3f
	.zero		1


	//   ....[75]....
        /*09d8*/ 	.word	0x00029980
        /*09dc*/ 	.word	0x0000000c
        /*09e0*/ 	.word	0x00000000
        /*09e4*/ 	.short	0x010a
        /*09e6*/ 	.byte	0x3f
	.zero		1


	//   ....[76]....
        /*09e8*/ 	.word	0x00029a60
        /*09ec*/ 	.word	0x00000003
        /*09f0*/ 	.word	0x00038840
        /*09f4*/ 	.short	0x010a
        /*09f6*/ 	.byte	0x3f
	.zero		1


	//   ....[77]....
        /*09f8*/ 	.word	0x0002ade0
        /*09fc*/ 	.word	0x00000003
        /*0a00*/ 	.word	0x00038820
        /*0a04*/ 	.short	0x010a
        /*0a06*/ 	.byte	0x3f
	.zero		1


	//   ....[78]....
        /*0a08*/ 	.word	0x0002ae40
        /*0a0c*/ 	.word	0x00000003
        /*0a10*/ 	.word	0x00038860
        /*0a14*/ 	.short	0x010a
        /*0a16*/ 	.byte	0x3f
	.zero		1


	//   ....[79]....
        /*0a18*/ 	.word	0x0002b6d0
        /*0a1c*/ 	.word	0x0000000a
        /*0a20*/ 	.word	0x00038840
        /*0a24*/ 	.short	0x010a
        /*0a26*/ 	.byte	0x3f
	.zero		1


	//   ....[80]....
        /*0a28*/ 	.word	0x0002bb50
        /*0a2c*/ 	.word	0x0000000a
        /*0a30*/ 	.word	0x00038860
        /*0a34*/ 	.short	0x010a
        /*0a36*/ 	.byte	0x3f
	.zero		1


	//   ....[81]....
        /*0a38*/ 	.word	0x0002c2b0
        /*0a3c*/ 	.word	0x00000005
        /*0a40*/ 	.word	0x00038820
        /*0a44*/ 	.short	0x010a
        /*0a46*/ 	.byte	0x3f
	.zero		1


	//   ....[82]....
        /*0a48*/ 	.word	0x0002c450
        /*0a4c*/ 	.word	0x00000003
        /*0a50*/ 	.word	0x00038840
        /*0a54*/ 	.short	0x010a
        /*0a56*/ 	.byte	0x3f
	.zero		1


	//   ....[83]....
        /*0a58*/ 	.word	0x0002c4a0
        /*0a5c*/ 	.word	0x00000005
        /*0a60*/ 	.word	0x00038840
        /*0a64*/ 	.short	0x010a
        /*0a66*/ 	.byte	0x3f
	.zero		1


	//   ....[84]....
        /*0a68*/ 	.word	0x0002c4f0
        /*0a6c*/ 	.word	0x00000003
        /*0a70*/ 	.word	0x00038860
        /*0a74*/ 	.short	0x010a
        /*0a76*/ 	.byte	0x3f
	.zero		1


	//   ....[85]....
        /*0a78*/ 	.word	0x0002c8b0
        /*0a7c*/ 	.word	0x00000018
        /*0a80*/ 	.word	0x00000000
        /*0a84*/ 	.short	0x010a
        /*0a86*/ 	.byte	0x3f
	.zero		1


	//   ....[86]....
        /*0a88*/ 	.word	0x0002c9f0
        /*0a8c*/ 	.word	0x0000000b
        /*0a90*/ 	.word	0x00000000
        /*0a94*/ 	.short	0x010a
        /*0a96*/ 	.byte	0x3f
	.zero		1


	//   ....[87]....
        /*0a98*/ 	.word	0x0002d050
        /*0a9c*/ 	.word	0x0000003a
        /*0aa0*/ 	.word	0x00000000
        /*0aa4*/ 	.short	0x010a
        /*0aa6*/ 	.byte	0x3f
	.zero		1


	//   ....[88]....
        /*0aa8*/ 	.word	0x0002d190
        /*0aac*/ 	.word	0x00000014
        /*0ab0*/ 	.word	0x00000000
        /*0ab4*/ 	.short	0x010a
        /*0ab6*/ 	.byte	0x3f
	.zero		1


	//   ....[89]....
        /*0ab8*/ 	.word	0x0002f6b0
        /*0abc*/ 	.word	0x0000000b
        /*0ac0*/ 	.word	0x00000000
        /*0ac4*/ 	.short	0x0101
        /*0ac6*/ 	.byte	0x3f
	.zero		1


	//   ....[90]....
        /*0ac8*/ 	.word	0x0003e2b0
        /*0acc*/ 	.word	0x00000007
        /*0ad0*/ 	.word	0x00000000
        /*0ad4*/ 	.short	0x0101
        /*0ad6*/ 	.byte	0x3f
	.zero		1


	//   ....[91]....
        /*0ad8*/ 	.word	0x0003e2e0
        /*0adc*/ 	.word	0x0000000b
        /*0ae0*/ 	.word	0x00000000
        /*0ae4*/ 	.short	0x010a
        /*0ae6*/ 	.byte	0x3f
	.zero		1


	//   ....[92]....
        /*0ae8*/ 	.word	0x0003e330
        /*0aec*/ 	.word	0x00000014
        /*0af0*/ 	.word	0x00000000
        /*0af4*/ 	.short	0x010a
        /*0af6*/ 	.byte	0x3f
	.zero		1


	//----- nvinfo : EIATTR_NUM_MBARRIERS
	.align		4
.L_348:
        /*0af8*/ 	.byte	0x03, 0x38
        /*0afa*/ 	.short	0x0017


	//----- nvinfo : EIATTR_EXIT_INSTR_OFFSETS
	.align		4
        /*0afc*/ 	.byte	0x04, 0x1c
        /*0afe*/ 	.short	(.L_350 - .L_349)


	//   ....[0]....
.L_349:
        /*0b00*/ 	.word	0x00029720


	//----- nvinfo : EIATTR_MAX_THREADS
	.align		4
.L_350:
        /*0b04*/ 	.byte	0x04, 0x05
        /*0b06*/ 	.short	(.L_352 - .L_351)
.L_351:
        /*0b08*/ 	.word	0x00000180
        /*0b0c*/ 	.word	0x00000001
        /*0b10*/ 	.word	0x00000001


	//----- nvinfo : EIATTR_CRS_STACK_SIZE
	.align		4
.L_352:
        /*0b14*/ 	.byte	0x04, 0x1e
        /*0b16*/ 	.short	(.L_354 - .L_353)
.L_353:
        /*0b18*/ 	.word	0x00000000


	//----- nvinfo : EIATTR_CBANK_PARAM_SIZE
	.align		4
.L_354:
        /*0b1c*/ 	.byte	0x03, 0x19
        /*0b1e*/ 	.short	0x0b70


	//----- nvinfo : EIATTR_PARAM_CBANK
	.align		4
        /*0b20*/ 	.byte	0x04, 0x0a
        /*0b22*/ 	.short	(.L_356 - .L_355)
	.align		4
.L_355:
        /*0b24*/ 	.word	index@(.nv.constant0._ZN7cutlass13device_kernelIN5flash11enable_sm90INS1_16FlashAttnFwdSm90INS1_25CollectiveMainloopFwdSm90ILi2EN4cute5tupleIJNS5_1CILi1EEES8_S8_EEENS6_IJNS7_ILi64EEESA_SA_EEELi512ENS_6half_tEfNS_4arch4Sm90ELb0ELb1ELb1ELb0ELb1ELb0ELb1ELb0ELb0ELb1ELb1ELb0EEENS1_21CollectiveEpilogueFwdINS6_IJSA_NS7_ILi512EEESA_EEES9_SC_SE_Li256ELb0ELb1ELb1ELb0EEENS1_19SingleTileSchedulerILb0ELb1ELb1ELi64EEEEEEEEEvNT_6ParamsE)
        /*0b28*/ 	.short	0x0210
        /*0b2a*/ 	.short	0x0b70


	//----- nvinfo : EIATTR_SW_WAR
	.align		4
.L_356:
        /*0b2c*/ 	.byte	0x04, 0x36
        /*0b2e*/ 	.short	(.L_358 - .L_357)
.L_357:
        /*0b30*/ 	.word	0x00000008
.L_358:


//--------------------- .nv.info._ZN7cutlass13device_kernelIN5flash11enable_sm90INS1_16FlashAttnFwdSm90INS1_25CollectiveMainloopFwdSm90ILi2EN4cute5tupleIJNS5_1CILi1EEES8_S8_EEENS6_IJNS7_ILi64EEESA_SA_EEELi512ENS_6half_tEfNS_4arch4Sm90ELb0ELb1ELb1ELb1ELb1ELb0ELb0ELb0ELb0ELb1ELb1ELb0EEENS1_21CollectiveEpilogueFwdINS6_IJSA_NS7_ILi512EEESA_EEES9_SC_SE_Li256ELb1ELb1ELb1ELb0EEENS1_36VarlenDynamicPersistentTileSchedulerILi64ELi64ELi256ELi128ELb1ELb1ELb1ELb1ELb0ELb1EEEEEEEEEvNT_6ParamsE --------------------------
	.section	.nv.info._ZN7cutlass13device_kernelIN5flash11enable_sm90INS1_16FlashAttnFwdSm90INS1_25CollectiveMainloopFwdSm90ILi2EN4cute5tupleIJNS5_1CILi1EEES8_S8_EEENS6_IJNS7_ILi64EEESA_SA_EEELi512ENS_6half_tEfNS_4arch4Sm90ELb0ELb1ELb1ELb1ELb1ELb0ELb0ELb0ELb0ELb1ELb1ELb0EEENS1_21CollectiveEpilogueFwdINS6_IJSA_NS7_ILi512EEESA_EEES9_SC_SE_Li256ELb1ELb1ELb1ELb0EEENS1_36VarlenDynamicPersistentTileSchedulerILi64ELi64ELi256ELi128ELb1ELb1ELb1ELb1ELb0ELb1EEEEEEEEEvNT_6ParamsE,"",@"SHT_CUDA_INFO"
	.sectionflags	@""
	.align	4


	//----- nvinfo : EIATTR_CUDA_API_VERSION
	.align		4
        /*0000*/ 	.byte	0x04, 0x37
        /*0002*/ 	.short	(.L_360 - .L_359)
.L_359:
        /*0004*/ 	.word	0x00000082


	//----- nvinfo : EIATTR_KPARAM_INFO
	.align		4
.L_360:
        /*0008*/ 	.byte	0x04, 0x17
        /*000a*/ 	.short	(.L_362 - .L_361)
.L_361:
        /*000c*/ 	.word	0x00000000
        /*0010*/ 	.short	0x0000
        /*0012*/ 	.short	0x0070
        /*0014*/ 	.byte	0x00, 0xf0, 0x01, 0x2a


	//----- nvinfo : EIATTR_SPARSE_MMA_MASK
	.align		4
.L_362:
        /*0018*/ 	.byte	0x03, 0x50
        /*001a*/ 	.short	0x0000


	//----- nvinfo : EIATTR_MAXREG_COUNT
	.align		4
        /*001c*/ 	.byte	0x03, 0x1b
        /*001e*/ 	.short	0x00a8


	//----- nvinfo : EIATTR_NUM_BARRIERS
	.align		4
        /*0020*/ 	.byte	0x02, 0x4c
        /*0022*/ 	.byte	0x10
	.zero		1


	//----- nvinfo : EIATTR_EXTERNS
	.align		4
        /*0024*/ 	.byte	0x04, 0x0f
        /*0026*/ 	.short	(.L_364 - .L_363)


	//   ....[0]....
	.align		4
.L_363:
        /*0028*/ 	.word	index@(__assertfail)


	//----- nvinfo : EIATTR_ANNOTATIONS
	.align		4
.L_364:
        /*002c*/ 	.byte	0x04, 0x55
        /*002e*/ 	.short	(.L_366 - .L_365)


	//   ....[0]....
.L_365:
        /* <DEDUP_REMOVED lines=12> */


	//----- nvinfo : EIATTR_MERCURY_ISA_VERSION
	.align		4
.L_366:
        /*00d8*/ 	.byte	0x03, 0x5f
        /*00da*/ 	.short	0x0101


	//----- nvinfo : EIATTR_UNUSED_LOAD_BYTE_OFFSET
	.align		4
        /*00dc*/ 	.byte	0x04, 0x44
        /*00de*/ 	.short	(.L_368 - .L_367)


	//   ....[0]....
.L_367:
        /*00e0*/ 	.word	0x00000940
        /*00e4*/ 	.word	0x0000fff0


	//   ....[1]....
        /*00e8*/ 	.word	0x0000ef00
        /*00ec*/ 	.word	0x0000fff0


	//----- nvinfo : EIATTR_INT_WARP_WIDE_INSTR_OFFSETS
	.align		4
.L_368:
        /*00f0*/ 	.byte	0x04, 0x31
        /*00f2*/ 	.short	(.L_370 - .L_369)


	//   ....[0]....
.L_369:
        /*00f4*/ 	.word	0x000000c0


	//   ....[1]....
        /*00f8*/ 	.word	0x000000d0


	//   ....[2]....
        /*00fc*/ 	.word	0x00000170


	//   ....[3]....
        /*0100*/ 	.word	0x00015580


	//   ....[4]....
        /*0104*/ 	.word	0x00015610


	//   ....[5]....
        /*0108*/ 	.word	0x00018910


	//   ....[6]....
        /*010c*/ 	.word	0x000189a0


	//----- nvinfo : EIATTR_COOP_GROUP_MASK_REGIDS
	.align		4
.L_370:
        /*0110*/ 	.byte	0x04, 0x29
        /*0112*/ 	.short	(.L_372 - .L_371)


	//   ....[0]....
.L_371:
        /*0114*/ 	.word	0xffffffff


	//   ....[1]....
        /*0118*/ 	.word	0xffffffff


	//   ....[2]....
        /*011c*/ 	.word	0xffffffff


	//   ....[3]....
        /*0120*/ 	.word	0xffffffff


	//   ....[4]....
        /*0124*/ 	.word	0xffffffff


	//   ....[5]....
        /*0128*/ 	.word	0xffffffff


	//   ....[6]....
        /*012c*/ 	.word	0xffffffff


	//   ....[7]....
        /*0130*/ 	.word	0xffffffff


	//   ....[8]....
        /*0134*/ 	.word	0xffffffff


	//   ....[9]....
        /*0138*/ 	.word	0xffffffff


	//   ....[10]....
        /*013c*/ 	.word	0xffffffff


	//   ....[11]....
        /*0140*/ 	.word	0xffffffff


	//   ....[12]....
        /*0144*/ 	.word	0xffffffff


	//   ....[13]....
        /*0148*/ 	.word	0xffffffff


	//   ....[14]....
        /*014c*/ 	.word	0xffffffff


	//   ....[15]....
        /*0150*/ 	.word	0xffffffff


	//   ....[16]....
        /*0154*/ 	.word	0xffffffff


	//   ....[17]....
        /*0158*/ 	.word	0xffffffff


	//   ....[18]....
        /*015c*/ 	.word	0xffffffff


	//   ....[19]....
        /*0160*/ 	.word	0xffffffff


	//   ....[20]....
        /*0164*/ 	.word	0xffffffff


	//   ....[21]....
        /*0168*/ 	.word	0xffffffff


	//   ....[22]....
        /*016c*/ 	.word	0xffffffff


	//   ....[23]....
        /*0170*/ 	.word	0xffffffff


	//   ....[24]....
        /*0174*/ 	.word	0xffffffff


	//   ....[25]....
        /*0178*/ 	.word	0xffffffff


	//   ....[26]....
        /*017c*/ 	.word	0xffffffff


	//   ....[27]....
        /*0180*/ 	.word	0xffffffff


	//   ....[28]....
        /*0184*/ 	.word	0xffffffff


	//   ....[29]....
        /*0188*/ 	.word	0xffffffff


	//   ....[30]....
        /*018c*/ 	.word	0xffffffff


	//   ....[31]....
        /*0190*/ 	.word	0xffffffff


	//   ....[32]....
        /*0194*/ 	.word	0xffffffff


	//   ....[33]....
        /*0198*/ 	.word	0xffffffff


	//   ....[34]....
        /*019c*/ 	.word	0xffffffff


	//   ....[35]....
        /*01a0*/ 	.word	0xffffffff


	//   ....[36]....
        /*01a4*/ 	.word	0xffffffff


	//   ....[37]....
        /*01a8*/ 	.word	0xffffffff


	//   ....[38]....
        /*01ac*/ 	.word	0xffffffff


	//   ....[39]....
        /*01b0*/ 	.word	0xffffffff


	//   ....[40]....
        /*01b4*/ 	.word	0xffffffff


	//   ....[41]....
        /*01b8*/ 	.word	0xffffffff


	//   ....[42]....
        /*01bc*/ 	.word	0xffffffff


	//   ....[43]....
        /*01c0*/ 	.word	0xffffffff


	//   ....[44]....
        /*01c4*/ 	.word	0xffffffff


	//   ....[45]....
        /*01c8*/ 	.word	0xffffffff


	//   ....[46]....
        /*01cc*/ 	.word	0xffffffff


	//   ....[47]....
        /*01d0*/ 	.word	0xffffffff


	//   ....[48]....
        /*01d4*/ 	.word	0xffffffff


	//   ....[49]....
        /*01d8*/ 	.word	0xffffffff


	//   ....[50]....
        /*01dc*/ 	.word	0xffffffff


	//   ....[51]....
        /*01e0*/ 	.word	0xffffffff


	//   ....[52]....
        /*01e4*/ 	.word	0xffffffff


	//   ....[53]....
        /*01e8*/ 	.word	0xffffffff


	//   ....[54]....
        /*01ec*/ 	.word	0xffffffff


	//   ....[55]....
        /*01f0*/ 	.word	0xffffffff


	//   ....[56]....
        /*01f4*/ 	.word	0xffffffff


	//   ....[57]....
        /*01f8*/ 	.word	0xffffffff


	//   ....[58]....
        /*01fc*/ 	.word	0xffffffff


	//   ....[59]....
        /*0200*/ 	.word	0xffffffff


	//   ....[60]....
        /*0204*/ 	.word	0xffffffff


	//   ....[61]....
        /*0208*/ 	.word	0xffffffff


	//   ....[62]....
        /*020c*/ 	.word	0xffffffff


	//   ....[63]....
        /*0210*/ 	.word	0xffffffff


	//   ....[64]....
        /*0214*/ 	.word	0xffffffff


	//   ....[65]....
        /*0218*/ 	.word	0xffffffff


	//   ....[66]....
        /*021c*/ 	.word	0xffffffff


	//   ....[67]....
        /*0220*/ 	.word	0xffffffff


	//   ....[68]....
        /*0224*/ 	.word	0xffffffff


	//   ....[69]....
        /*0228*/ 	.word	0xffffffff


	//   ....[70]....
        /*022c*/ 	.word	0xffffffff


	//   ....[71]....
        /*0230*/ 	.word	0xffffffff


	//   ....[72]....
        /*0234*/ 	.word	0xffffffff


	//   ....[73]....
        /*0238*/ 	.word	0xffffffff


	//   ....[74]....
        /*023c*/ 	.word	0xffffffff


	//   ....[75]....
        /*0240*/ 	.word	0xffffffff


	//   ....[76]....
        /*0244*/ 	.word	0xffffffff


	//   ....[77]....
        /*0248*/ 	.word	0xffffffff


	//   ....[78]....
        /*024c*/ 	.word	0xffffffff


	//   ....[79]....
        /*0250*/ 	.word	0xffffffff


	//   ....[80]....
        /*0254*/ 	.word	0xffffffff


	//   ....[81]....
        /*0258*/ 	.word	0xffffffff


	//   ....[82]....
        /*025c*/ 	.word	0xffffffff


	//   ....[83]....
        /*0260*/ 	.word	0xffffffff


	//   ....[84]....
        /*0264*/ 	.word	0xffffffff


	//   ....[85]....
        /*0268*/ 	.word	0xffffffff


	//   ....[86]....
        /*026c*/ 	.word	0xffffffff


	//   ....[87]....
        /*0270*/ 	.word	0xffffffff


	//   ....[88]....
        /*0274*/ 	.word	0xffffffff


	//   ....[89]....
        /*0278*/ 	.word	0xffffffff


	//   ....[90]....
        /*027c*/ 	.word	0xffffffff


	//   ....[91]....
        /*0280*/ 	.word	0xffffffff


	//   ....[92]....
        /*0284*/ 	.word	0xffffffff


	//   ....[93]....
        /*0288*/ 	.word	0xffffffff


	//   ....[94]....
        /*028c*/ 	.word	0xffffffff


	//   ....[95]....
        /*0290*/ 	.word	0xffffffff


	//   ....[96]....
        /*0294*/ 	.word	0xffffffff


	//   ....[97]....
        /*0298*/ 	.word	0xffffffff


	//   ....[98]....
        /*029c*/ 	.word	0xffffffff


	//   ....[99]....
        /*02a0*/ 	.word	0xffffffff


	//   ....[100]....
        /*02a4*/ 	.word	0xffffffff


	//   ....[101]....
        /*02a8*/ 	.word	0xffffffff


	//   ....[102]....
        /*02ac*/ 	.word	0xffffffff


	//   ....[103]....
        /*02b0*/ 	.word	0xffffffff


	//   ....[104]....
        /*02b4*/ 	.word	0xffffffff


	//   ....[105]....
        /*02b8*/ 	.word	0xffffffff


	//   ....[106]....
        /*02bc*/ 	.word	0xffffffff


	//   ....[107]....
        /*02c0*/ 	.word	0xffffffff


	//   ....[108]....
        /*02c4*/ 	.word	0xffffffff


	//   ....[109]....
        /*02c8*/ 	.word	0xffffffff


	//   ....[110]....
        /*02cc*/ 	.word	0xffffffff


	//   ....[111]....
        /*02d0*/ 	.word	0xffffffff


	//   ....[112]....
        /*02d4*/ 	.word	0xffffffff


	//   ....[113]....
        /*02d8*/ 	.word	0xffffffff


	//   ....[114]....
        /*02dc*/ 	.word	0xffffffff


	//   ....[115]....
        /*02e0*/ 	.word	0xffffffff


	//   ....[116]....
        /*02e4*/ 	.word	0xffffffff


	//   ....[117]....
        /*02e8*/ 	.word	0xffffffff


	//   ....[118]....
        /*02ec*/ 	.word	0xffffffff


	//   ....[119]....
        /*02f0*/ 	.word	0xffffffff


	//   ....[120]....
        /*02f4*/ 	.word	0xffffffff


	//   ....[121]....
        /*02f8*/ 	.word	0xffffffff


	//   ....[122]....
        /*02fc*/ 	.word	0xffffffff


	//   ....[123]....
        /*0300*/ 	.word	0xffffffff


	//   ....[124]....
        /*0304*/ 	.word	0xffffffff


	//   ....[125]....
        /*0308*/ 	.word	0xffffffff


	//   ....[126]....
        /*030c*/ 	.word	0xffffffff


	//   ....[127]....
        /*0310*/ 	.word	0xffffffff


	//   ....[128]....
        /*0314*/ 	.word	0xffffffff


	//   ....[129]....
        /*0318*/ 	.word	0xffffffff


	//   ....[130]....
        /*031c*/ 	.word	0xffffffff


	//   ....[131]....
        /*0320*/ 	.word	0x0500000f


	//   ....[132]....
        /*0324*/ 	.word	0x0500000f


	//   ....[133]....
        /*0328*/ 	.word	0x0500000f


	//   ....[134]....
        /*032c*/ 	.word	0x0500000f


	//   ....[135]....
        /*0330*/ 	.word	0x0500000f


	//   ....[136]....
        /*0334*/ 	.word	0x0500000f


	//   ....[137]....
        /*0338*/ 	.word	0x0500000f


	//   ....[138]....
        /*033c*/ 	.word	0x0500000f


	//   ....[139]....
        /*0340*/ 	.word	0x0500000f


	//   ....[140]....
        /*0344*/ 	.word	0x0500000f


	//   ....[141]....
        /*0348*/ 	.word	0x0500000f


	//   ....[142]....
        /*034c*/ 	.word	0x0500000f


	//   ....[143]....
        /*0350*/ 	.word	0x0500000f


	//   ....[144]....
        /*0354*/ 	.word	0x0500000f


	//   ....[145]....
        /*0358*/ 	.word	0x0500000f


	//   ....[146]....
        /*035c*/ 	.word	0x0500000f


	//   ....[147]....
        /*0360*/ 	.word	0x0500000f


	//   ....[148]....
        /*0364*/ 	.word	0x0500000f


	//   ....[149]....
        /*0368*/ 	.word	0x0500000f


	//   ....[150]....
        /*036c*/ 	.word	0x0500000f


	//   ....[151]....
        /*0370*/ 	.word	0x0500000f


	//   ....[152]....
        /*0374*/ 	.word	0x0500000f


	//   ....[153]....
        /*0378*/ 	.word	0x0500000f


	//   ....[154]....
        /*037c*/ 	.word	0x0500000f


	//   ....[155]....
        /*0380*/ 	.word	0x0500000f


	//   ....[156]....
        /*0384*/ 	.word	0x0500000f


	//   ....[157]....
        /*0388*/ 	.word	0x0500000f


	//   ....[158]....
        /*038c*/ 	.word	0x0500000f


	//   ....[159]....
        /*0390*/ 	.word	0x0500000f


	//   ....[160]....
        /*0394*/ 	.word	0x0500000f


	//   ....[161]....
        /*0398*/ 	.word	0x0500000f


	//   ....[162]....
        /*039c*/ 	.word	0x0500000f


	//   ....[163]....
        /*03a0*/ 	.word	0x0500000f


	//   ....[164]....
        /*03a4*/ 	.word	0x0500000f


	//   ....[165]....
        /*03a8*/ 	.word	0x0500000f


	//   ....[166]....
        /*03ac*/ 	.word	0x0500000f


	//   ....[167]....
        /*03b0*/ 	.word	0x0500000f


	//   ....[168]....
        /*03b4*/ 	.word	0x0500000f


	//   ....[169]....
        /*03b8*/ 	.word	0x0500000f


	//   ....[170]....
        /*03bc*/ 	.word	0x0500000f


	//   ....[171]....
        /*03c0*/ 	.word	0x0500000f


	//   ....[172]....
        /*03c4*/ 	.word	0x0500000f


	//   ....[173]....
        /*03c8*/ 	.word	0x0500000f


	//   ....[174]....
        /*03cc*/ 	.word	0x0500000f


	//   ....[175]....
        /*03d0*/ 	.word	0x0500000f


	//   ....[176]....
        /*03d4*/ 	.word	0x0500000f


	//   ....[177]....
        /*03d8*/ 	.word	0x0500000f


	//   ....[178]....
        /*03dc*/ 	.word	0x0500000f


	//   ....[179]....
        /*03e0*/ 	.word	0x0500000f


	//   ....[180]....
        /*03e4*/ 	.word	0x0500000f


	//   ....[181]....
        /*03e8*/ 	.word	0x0500000f


	//   ....[182]....
        /*03ec*/ 	.word	0x0500000f


	//   ....[183]....
        /*03f0*/ 	.word	0x0500000f


	//   ....[184]....
        /*03f4*/ 	.word	0x0500000f


	//   ....[185]....
        /*03f8*/ 	.word	0x0500000f


	//   ....[186]....
        /*03fc*/ 	.word	0x0500000f


	//   ....[187]....
        /*0400*/ 	.word	0x0500000f


	//   ....[188]....
        /*0404*/ 	.word	0x0500000f


	//   ....[189]....
        /*0408*/ 	.word	0x0500000f


	//   ....[190]....
        /*040c*/ 	.word	0x0500000f


	//----- nvinfo : EIATTR_COOP_GROUP_INSTR_OFFSETS
	.align		4
.L_372:
        /*0410*/ 	.byte	0x04, 0x28
        /*0412*/ 	.short	(.L_374 - .L_373)


	//   ....[0]....
.L_373:
        /*0414*/ 	.word	0x00000070


	//   ....[1]....
        /*0418*/ 	.word	0x000000b0


	//   ....[2]....
        /*041c*/ 	.word	0x00000290


	//   ....[3]....
        /*0420*/ 	.word	0x000003f0


	//   ....[4]....
        /*0424*/ 	.word	0x00000510


	//   ....[5]....
        /*0428*/ 	.word	0x00000670


	//   ....[6]....
        /*042c*/ 	.word	0x00002350


	//   ....[7]....
        /*0430*/ 	.word	0x000047d0


	//   ....[8]....
        /*0434*/ 	.word	0x00004f90


	//   ....[9]....
        /*0438*/ 	.word	0x00005550


	//   ....[10]....
        /*043c*/ 	.word	0x00005ec0


	//   ....[11]....
        /*0440*/ 	.word	0x00005fc0


	//   ....[12]....
        /*0444*/ 	.word	0x00006330


	//   ....[13]....
        /*0448*/ 	.word	0x000063a0


	//   ....[14]....
        /*044c*/ 	.word	0x00006bf0


	//   ....[15]....
        /*0450*/ 	.word	0x000073b0


	//   ....[16]....
        /*0454*/ 	.word	0x000078f0


	//   ....[17]....
        /*0458*/ 	.word	0x00008200


	//   ....[18]....
        /*045c*/ 	.word	0x00008300


	//   ....[19]....
        /*0460*/ 	.word	0x00008720


	//   ....[20]....
        /*0464*/ 	.word	0x00008780


	//   ....[21]....
        /*0468*/ 	.word	0x000098c0


	//   ....[22]....
        /*046c*/ 	.word	0x0000a2e0


	//   ....[23]....
        /*0470*/ 	.word	0x0000a350


	//   ....[24]....
        /*0474*/ 	.word	0x0000abb0


	//   ....[25]....
        /*0478*/ 	.word	0x0000ac10


	//   ....[26]....
        /*047c*/ 	.word	0x0000b860


	//   ....[27]....
        /*0480*/ 	.word	0x0000be10


	//   ....[28]....
        /*0484*/ 	.word	0x0000c350


	//   ....[29]....
        /*0488*/ 	.word	0x0000cc60


	//   ....[30]....
        /*048c*/ 	.word	0x0000cd60


	//   ....[31]....
        /*0490*/ 	.word	0x0000d180


	//   ....[32]....
        /*0494*/ 	.word	0x0000d1e0


	//   ....[33]....
        /*0498*/ 	.word	0x0000e320


	//   ....[34]....
        /*049c*/ 	.word	0x0000e400


	//   ....[35]....
        /*04a0*/ 	.word	0x0000e460


	//   ....[36]....
        /*04a4*/ 	.word	0x0000e490


	//   ....[37]....
        /*04a8*/ 	.word	0x0000e4d0


	//   ....[38]....
        /*04ac*/ 	.word	0x0000fce0


	//   ....[39]....
        /*04b0*/ 	.word	0x000100e0


	//   ....[40]....
        /*04b4*/ 	.word	0x000100f0


	//   ....[41]....
        /*04b8*/ 	.word	0x00010100


	//   ....[42]....
        /*04bc*/ 	.word	0x00010130


	//   ....[43]....
        /*04c0*/ 	.word	0x00010d70


	//   ....[44]....
        /*04c4*/ 	.word	0x00010d80


	//   ....[45]....
        /*04c8*/ 	.word	0x00011020


	//   ....[46]....
        /*04cc*/ 	.word	0x00011040


	//   ....[47]....
        /*04d0*/ 	.word	0x00011770


	//   ....[48]....
        /*04d4*/ 	.word	0x000117a0


	//   ....[49]....
        /*04d8*/ 	.word	0x00012010


	//   ....[50]....
        /*04dc*/ 	.word	0x00012030


	//   ....[51]....
        /*04e0*/ 	.word	0x000133c0


	//   ....[52]....
        /*04e4*/ 	.word	0x00013400


	//   ....[53]....
        /*04e8*/ 	.word	0x00013640


	//   ....[54]....
        /*04ec*/ 	.word	0x00013660


	//   ....[55]....
        /*04f0*/ 	.word	0x00013920


	//   ....[56]....
        /*04f4*/ 	.word	0x00013b10


	//   ....[57]....
        /*04f8*/ 	.word	0x00013b40


	//   ....[58]....
        /*04fc*/ 	.word	0x00013b70


	//   ....[59]....
        /*0500*/ 	.word	0x00013ba0


	//   ....[60]....
        /*0504*/ 	.word	0x00013bd0


	//   ....[61]....
        /*0508*/ 	.word	0x00013c00


	//   ....[62]....
        /*050c*/ 	.word	0x00013d70


	//   ....[63]....
        /*0510*/ 	.word	0x00013da0


	//   ....[64]....
        /*0514*/ 	.word	0x00013dd0


	//   ....[65]....
        /*0518*/ 	.word	0x00013e00


	//   ....[66]....
        /*051c*/ 	.word	0x00013e30


	//   ....[67]....
        /*0520*/ 	.word	0x00013e60


	//   ....[68]....
        /*0524*/ 	.word	0x00013ef0


	//   ....[69]....
        /*0528*/ 	.word	0x00013f20


	//   ....[70]....
        /*052c*/ 	.word	0x00013f30


	//   ....[71]....
        /*0530*/ 	.word	0x00013f70


	//   ....[72]....
        /*0534*/ 	.word	0x000162f0


	//   ....[73]....
        /*0538*/ 	.word	0x00016310


	//   ....[74]....
        /*053c*/ 	.word	0x000163a0


	//   ....[75]....
        /*0540*/ 	.word	0x000163c0


	//   ....[76]....
        /*0544*/ 	.word	0x00016440


	//   ....[77]....
        /*0548*/ 	.word	0x00016460


	//   ....[78]....
        /*054c*/ 	.word	0x00016470


	//   ....[79]....
        /*0550*/ 	.word	0x00016480


	//   ....[80]....
        /*0554*/ 	.word	0x00016b40


	//   ....[81]....
        /*0558*/ 	.word	0x00016b70


	//   ....[82]....
        /*055c*/ 	.word	0x00016c10


	//   ....[83]....
        /*0560*/ 	.word	0x00016c30


	//   ....[84]....
        /*0564*/ 	.word	0x00016cb0


	//   ....[85]....
        /*0568*/ 	.word	0x00016cd0


	//   ....[86]....
        /*056c*/ 	.word	0x00016ce0


	//   ....[87]....
        /*0570*/ 	.word	0x00016cf0


	//   ....[88]....
        /*0574*/ 	.word	0x00017140


	//   ....[89]....
        /*0578*/ 	.word	0x00017170


	//   ....[90]....
        /*057c*/ 	.word	0x00017360


	//   ....[91]....
        /*0580*/ 	.word	0x000173a0


	//   ....[92]....
        /*0584*/ 	.word	0x000173b0


	//   ....[93]....
        /*0588*/ 	.word	0x000173c0


	//   ....[94]....
        /*058c*/ 	.word	0x00017510


	//   ....[95]....
        /*0590*/ 	.word	0x00017660


	//   ....[96]....
        /*0594*/ 	.word	0x00017e40


	//   ....[97]....
        /*0598*/ 	.word	0x00017e60


	//   ....[98]....
        /*059c*/ 	.word	0x00017eb0


	//   ....[99]....
        /*05a0*/ 	.word	0x00017ec0


	//   ....[100]....
        /*05a4*/ 	.word	0x00017f00


	//   ....[101]....
        /*05a8*/ 	.word	0x00017f10


	//   ....[102]....
        /*05ac*/ 	.word	0x00017f20


	//   ....[103]....
        /*05b0*/ 	.word	0x00017f60


	//   ....[104]....
        /*05b4*/ 	.word	0x00018260


	//   ....[105]....
        /*05b8*/ 	.word	0x000182a0


	//   ....[106]....
        /*05bc*/ 	.word	0x000182c0


	//   ....[107]....
        /*05c0*/ 	.word	0x000182e0


	//   ....[108]....
        /*05c4*/ 	.word	0x00018310


	//   ....[109]....
        /*05c8*/ 	.word	0x00018330


	//   ....[110]....
        /*05cc*/ 	.word	0x00018430


	//   ....[111]....
        /*05d0*/ 	.word	0x00018580


	//   ....[112]....
        /*05d4*/ 	.word	0x00018bc0


	//   ....[113]....
        /*05d8*/ 	.word	0x00018bf0


	//   ....[114]....
        /*05dc*/ 	.word	0x00018c50


	//   ....[115]....
        /*05e0*/ 	.word	0x00018c80


	//   ....[116]....
        /*05e4*/ 	.word	0x00018cb0


	//   ....[117]....
        /*05e8*/ 	.word	0x00018ce0


	//   ....[118]....
        /*05ec*/ 	.word	0x00018d10


	//   ....[119]....
        /*05f0*/ 	.word	0x00018d40


	//   ....[120]....
        /*05f4*/ 	.word	0x00018ee0


	//   ....[121]....
        /*05f8*/ 	.word	0x00018f10


	//   ....[122]....
        /*05fc*/ 	.word	0x00018f40


	//   ....[123]....
        /*0600*/ 	.word	0x00018f70


	//   ....[124]....
        /*0604*/ 	.word	0x00018fa0


	//   ....[125]....
        /*0608*/ 	.word	0x00018fd0


	//   ....[126]....
        /*060c*/ 	.word	0x00019090


	//   ....[127]....
        /*0610*/ 	.word	0x000190b0


	//   ....[128]....
        /*0614*/ 	.word	0x000190d0


	//   ....[129]....
        /*0618*/ 	.word	0x00019130


	//   ....[130]....
        /*061c*/ 	.word	0x00019b50


	//   ....[131]....
        /*0620*/ 	.word	0x0001a260


	//   ....[132]....
        /*0624*/ 	.word	0x0001a350


	//   ....[133]....
        /*0628*/ 	.word	0x0001a3f0


	//   ....[134]....
        /*062c*/ 	.word	0x0001a450


	//   ....[135]....
        /*0630*/ 	.word	0x0001a540


	//   ....[136]....
        /*0634*/ 	.word	0x0001a5b0


	//   ....[137]....
        /*0638*/ 	.word	0x0001a6a0


	//   ....[138]....
        /*063c*/ 	.word	0x0001a710


	//   ....[139]....
        /*0640*/ 	.word	0x0001a7b0


	//   ....[140]....
        /*0644*/ 	.word	0x0001a8a0


	//   ....[141]....
        /*0648*/ 	.word	0x0001a910


	//   ....[142]....
        /*064c*/ 	.word	0x0001a970


	//   ....[143]....
        /*0650*/ 	.word	0x0001aa60


	//   ....[144]....
        /*0654*/ 	.word	0x0001aac0


	//   ....[145]....
        /*0658*/ 	.word	0x0001abc0


	//   ....[146]....
        /*065c*/ 	.word	0x0001ac20


	//   ....[147]....
        /*0660*/ 	.word	0x0001acc0


	//   ....[148]....
        /*0664*/ 	.word	0x0001ae40


	//   ....[149]....
        /*0668*/ 	.word	0x0001af40


	//   ....[150]....
        /*066c*/ 	.word	0x0001b1b0


	//   ....[151]....
        /*0670*/ 	.word	0x0001b200


	//   ....[152]....
        /*0674*/ 	.word	0x0001b3d0


	//   ....[153]....
        /*0678*/ 	.word	0x0001b420


	//   ....[154]....
        /*067c*/ 	.word	0x0001b5f0


	//   ....[155]....
        /*0680*/ 	.word	0x0001b640


	//   ....[156]....
        /*0684*/ 	.word	0x0001b730


	//   ....[157]....
        /*0688*/ 	.word	0x0001b7d0


	//   ....[158]....
        /*068c*/ 	.word	0x0001b830


	//   ....[159]....
        /*0690*/ 	.word	0x0001b8e0


	//   ....[160]....
        /*0694*/ 	.word	0x0001b940


	//   ....[161]....
        /*0698*/ 	.word	0x0001b9f0


	//   ....[162]....
        /*069c*/ 	.word	0x0001ba50


	//   ....[163]....
        /*06a0*/ 	.word	0x0001bb00


	//   ....[164]....
        /*06a4*/ 	.word	0x0001bbf0


	//   ....[165]....
        /*06a8*/ 	.word	0x0001bcd0


	//   ....[166]....
        /*06ac*/ 	.word	0x0001bde0


	//   ....[167]....
        /*06b0*/ 	.word	0x0001bee0


	//   ....[168]....
        /*06b4*/ 	.word	0x0001c010


	//   ....[169]....
        /*06b8*/ 	.word	0x0001c0f0


	//   ....[170]....
        /*06bc*/ 	.word	0x0001c1f0


	//   ....[171]....
        /*06c0*/ 	.word	0x0001c2d0


	//   ....[172]....
        /*06c4*/ 	.word	0x0001c360


	//   ....[173]....
        /*06c8*/ 	.word	0x0001c400


	//   ....[174]....
        /*06cc*/ 	.word	0x0001c570


	//   ....[175]....
        /*06d0*/ 	.word	0x0001c5e0


	//   ....[176]....
        /*06d4*/ 	.word	0x0001c650


	//   ....[177]....
        /*06d8*/ 	.word	0x0001c6c0


	//   ....[178]....
        /*06dc*/ 	.word	0x0001c730


	//   ....[179]....
        /*06e0*/ 	.word	0x0001c7b0


	//   ....[180]....
        /*06e4*/ 	.word	0x0001c830


	//   ....[181]....
        /*06e8*/ 	.word	0x0001c8c0


	//   ....[182]....
        /*06ec*/ 	.word	0x0001c930


	//   ....[183]....
        /*06f0*/ 	.word	0x0001c9a0


	//   ....[184]....
        /*06f4*/ 	.word	0x0001ca10


	//   ....[185]....
        /*06f8*/ 	.word	0x0001ca90


	//   ....[186]....
        /*06fc*/ 	.word	0x0001cb00


	//   ....[187]....
        /*0700*/ 	.word	0x0001cb90


	//   ....[188]....
        /*0704*/ 	.word	0x0001cbf0


	//   ....[189]....
        /*0708*/ 	.word	0x0001cc80


	//   ....[190]....
        /*070c*/ 	.word	0x0001cdb0


	//----- nvinfo : EIATTR_REG_RECONFIG
	.align		4
.L_374:
        /*0710*/ 	.byte	0x01, 0x54
	.zero		2


	//----- nvinfo : EIATTR_SYSCALL_OFFSETS
	.align		4
        /*0714*/ 	.byte	0x04, 0x46
        /*0716*/ 	.short	(.L_376 - .L_375)


	//   ....[0]....
.L_375:
        /*0718*/ 	.word	0x000049a0


	//   ....[1]....
        /*071c*/ 	.word	0x00015770


	//   ....[2]....
        /*0720*/ 	.word	0x000158c0


	//   ....[3]....
        /*0724*/ 	.word	0x000159b0


	//   ....[4]....
        /*0728*/ 	.word	0x000167a0


	//----- nvinfo : EIATTR_MBARRIER_INSTR_OFFSETS
	.align		4
.L_376:
        /*072c*/ 	.byte	0x04, 0x39
        /*072e*/ 	.short	(.L_378 - .L_377)


	//   ....[0]....
.L_377:
        /*0730*/ 	.word	0x00000180
        /*0734*/ 	.word	0x000000ff
        /*0738*/ 	.word	0x00028c00
        /*073c*/ 	.short	0x0100
        /*073e*/ 	.byte	0x08
	.zero		1


	//   ....[1]....
        /*0740*/ 	.word	0x00000190
        /*0744*/ 	.word	0x000000ff
        /*0748*/ 	.word	0x00028c20
        /*074c*/ 	.short	0x0100
        /*074e*/ 	.byte	0x08
	.zero		1


	//   ....[2]....
        /*0750*/ 	.word	0x00000240
        /*0754*/ 	.word	0x000000ff
        /*0758*/ 	.word	0x00028c30
        /*075c*/ 	.short	0x0100
        /*075e*/ 	.byte	0x06
	.zero		1


	//   ....[3]....
        /*0760*/ 	.word	0x00000250
        /*0764*/ 	.word	0x000000ff
        /*0768*/ 	.word	0x00028c40
        /*076c*/ 	.short	0x0100
        /*076e*/ 	.byte	0x06
	.zero		1


	//   ....[4]....
        /*0770*/ 	.word	0x00000260
        /*0774*/ 	.word	0x000000ff
        /*0778*/ 	.word	0x00028c38
        /*077c*/ 	.short	0x0100
        /*077e*/ 	.byte	0x06
	.zero		1


	//   ....[5]....
        /*0780*/ 	.word	0x00000270
        /*0784*/ 	.word	0x000000ff
        /*0788*/ 	.word	0x00028c48
        /*078c*/ 	.short	0x0100
        /*078e*/ 	.byte	0x06
	.zero		1


	//   ....[6]....
        /*0790*/ 	.word	0x000003a0
        /*0794*/ 	.word	0x000000ff
        /*0798*/ 	.word	0x00028c50
        /*079c*/ 	.short	0x0100
        /*079e*/ 	.byte	0x08
	.zero		1


	//   ....[7]....
        /*07a0*/ 	.word	0x000003b0
        /*07a4*/ 	.word	0x000000ff
        /*07a8*/ 	.word	0x00028c60
        /*07ac*/ 	.short	0x0100
        /*07ae*/ 	.byte	0x08
	.zero		1


	//   ....[8]....
        /*07b0*/ 	.word	0x000003c0
        /*07b4*/ 	.word	0x000000ff
        /*07b8*/ 	.word	0x00028c58
        /*07bc*/ 	.short	0x0100
        /*07be*/ 	.byte	0x08
	.zero		1


	//   ....[9]....
        /*07c0*/ 	.word	0x000003d0
        /*07c4*/ 	.word	0x000000ff
        /*07c8*/ 	.word	0x00028c68
        /*07cc*/ 	.short	0x0100
        /*07ce*/ 	.byte	0x08
	.zero		1


	//   ....[10]....
        /*07d0*/ 	.word	0x000004c0
        /*07d4*/ 	.word	0x000000ff
        /*07d8*/ 	.word	0x00028c70
        /*07dc*/ 	.short	0x0100
        /*07de*/ 	.byte	0x06
	.zero		1


	//   ....[11]....
        /*07e0*/ 	.word	0x000004d0
        /*07e4*/ 	.word	0x000000ff
        /*07e8*/ 	.word	0x00028c80
        /*07ec*/ 	.short	0x0100
        /*07ee*/ 	.byte	0x06
	.zero		1


	//   ....[12]....
        /*07f0*/ 	.word	0x000004e0
        /*07f4*/ 	.word	0x000000ff
        /*07f8*/ 	.word	0x00028c78
        /*07fc*/ 	.short	0x0100
        /*07fe*/ 	.byte	0x06
	.zero		1


	//   ....[13]....
        /*0800*/ 	.word	0x000004f0
        /*0804*/ 	.word	0x000000ff
        /*0808*/ 	.word	0x00028c88
        /*080c*/ 	.short	0x0100
        /*080e*/ 	.byte	0x06
	.zero		1


	//   ....[14]....
        /*0810*/ 	.word	0x00000620
        /*0814*/ 	.word	0x000000ff
        /*0818*/ 	.word	0x00028c90
        /*081c*/ 	.short	0x0100
        /*081e*/ 	.byte	0x08
	.zero		1


	//   ....[15]....
        /*0820*/ 	.word	0x00000630
        /*0824*/ 	.word	0x000000ff
        /*0828*/ 	.word	0x00028ca0
        /*082c*/ 	.short	0x0100
        /*082e*/ 	.byte	0x08
	.zero		1


	//   ....[16]....
        /*0830*/ 	.word	0x00000640
        /*0834*/ 	.word	0x000000ff
        /*0838*/ 	.word	0x00028c98
        /*083c*/ 	.short	0x0100
        /*083e*/ 	.byte	0x08
	.zero		1


	//   ....[17]....
        /*0840*/ 	.word	0x00000650
        /*0844*/ 	.word	0x000000ff
        /*0848*/ 	.word	0x00028ca8
        /*084c*/ 	.short	0x0100
        /*084e*/ 	.byte	0x08
	.zero		1


	//   ....[18]....
        /*0850*/ 	.word	0x00000790
        /*0854*/ 	.word	0x000000ff
        /*0858*/ 	.word	0x00028cb0
        /*085c*/ 	.short	0x0100
        /*085e*/ 	.byte	0x08
	.zero		1


	//   ....[19]....
        /*0860*/ 	.word	0x000007a0
        /*0864*/ 	.word	0x000000ff
        /*0868*/ 	.word	0x00028cc0
        /*086c*/ 	.short	0x0100
        /*086e*/ 	.byte	0x08
	.zero		1


	//   ....[20]....
        /*0870*/ 	.word	0x000007b0
        /*0874*/ 	.word	0x000000ff
        /*0878*/ 	.word	0x00028cb8
        /*087c*/ 	.short	0x0100
        /*087e*/ 	.byte	0x08
	.zero		1


	//   ....[21]....
        /*0880*/ 	.word	0x000007c0
        /*0884*/ 	.word	0x000000ff
        /*0888*/ 	.word	0x00028cc8
        /*088c*/ 	.short	0x0100
        /*088e*/ 	.byte	0x08
	.zero		1


	//   ....[22]....
        /*0890*/ 	.word	0x00002490
        /*0894*/ 	.word	0x000000ff
        /*0898*/ 	.word	0x00028c50
        /*089c*/ 	.short	0x010a
        /*089e*/ 	.byte	0x17
	.zero		1


	//   ....[23]....
        /*08a0*/ 	.word	0x00002730
        /*08a4*/ 	.word	0x000000ff
        /*08a8*/ 	.word	0x00000000
        /*08ac*/ 	.short	0x0101
        /*08ae*/ 	.byte	0x06
	.zero		1


	//   ....[24]....
        /*08b0*/ 	.word	0x000030c0
        /*08b4*/ 	.word	0x000000ff
        /*08b8*/ 	.word	0x00028c50
        /*08bc*/ 	.short	0x010a
        /*08be*/ 	.byte	0x17
	.zero		1


	//   ....[25]....
        /*08c0*/ 	.word	0x00003100
        /*08c4*/ 	.word	0x000000ff
        /*08c8*/ 	.word	0x00028c50
        /*08cc*/ 	.short	0x010a
        /*08ce*/ 	.byte	0x17
	.zero		1


	//   ....[26]....
        /*08d0*/ 	.word	0x000032f0
        /*08d4*/ 	.word	0x000000ff
        /*08d8*/ 	.word	0x00000000
        /*08dc*/ 	.short	0x0101
        /*08de*/ 	.byte	0x06
	.zero		1


	//   ....[27]....
        /*08e0*/ 	.word	0x00004a50
        /*08e4*/ 	.word	0x000000ff
        /*08e8*/ 	.word	0x00028c00
        /*08ec*/ 	.short	0x010a
        /*08ee*/ 	.byte	0x29
	.zero		1


	//   ....[28]....
        /*08f0*/ 	.word	0x00004ad0
        /*08f4*/ 	.word	0x00000007
        /*08f8*/ 	.word	0x00028c30
        /*08fc*/ 	.short	0x010a
        /*08fe*/ 	.byte	0x3f
	.zero		1


	//   ....[29]....
        /*0900*/ 	.word	0x00004b10
        /*0904*/ 	.word	0x00000007
        /*0908*/ 	.word	0x00028c30
        /*090c*/ 	.short	0x010a
        /*090e*/ 	.byte	0x3f
	.zero		1


	//   ....[30]....
        /*0910*/ 	.word	0x000050f0
        /*0914*/ 	.word	0x000000ff
        /*0918*/ 	.word	0x00000000
        /*091c*/ 	.short	0x0101
        /*091e*/ 	.byte	0x06
	.zero		1


	//   ....[31]....
        /*0920*/ 	.word	0x000069b0
        /*0924*/ 	.word	0x00000007
        /*0928*/ 	.word	0x00028c50
        /*092c*/ 	.short	0x010a
        /*092e*/ 	.byte	0x3f
	.zero		1


	//   ....[32]....
        /*0930*/ 	.word	0x000069f0
        /*0934*/ 	.word	0x00000007
        /*0938*/ 	.word	0x00028c50
        /*093c*/ 	.short	0x010a
        /*093e*/ 	.byte	0x3f
	.zero		1


	//   ....[33]....
        /*0940*/ 	.word	0x00006ce0
        /*0944*/ 	.word	0x000000ff
        /*0948*/ 	.word	0x00000000
        /*094c*/ 	.short	0x0101
        /*094e*/ 	.byte	0x0e
	.zero		1


	//   ....[34]....
        /*0950*/ 	.word	0x00007010
        /*0954*/ 	.word	0x000000ff
        /*0958*/ 	.word	0x00028c30
        /*095c*/ 	.short	0x010a
        /*095e*/ 	.byte	0x19
	.zero		1


	//   ....[35]....
        /*0960*/ 	.word	0x00007050
        /*0964*/ 	.word	0x000000ff
        /*0968*/ 	.word	0x00028c30
        /*096c*/ 	.short	0x010a
        /*096e*/ 	.byte	0x19
	.zero		1


	//   ....[36]....
        /*0970*/ 	.word	0x00007500
        /*0974*/ 	.word	0x000000ff
        /*0978*/ 	.word	0x00000000
        /*097c*/ 	.short	0x0101
        /*097e*/ 	.byte	0x06
	.zero		1


	//   ....[37]....
        /*0980*/ 	.word	0x00009680
        /*0984*/ 	.word	0x000000ff
        /*0988*/ 	.word	0x00028c50
        /*098c*/ 	.short	0x010a
        /*098e*/ 	.byte	0x19
	.zero		1


	//   ....[38]....
        /*0990*/ 	.word	0x000096c0
        /*0994*/ 	.word	0x000000ff
        /*0998*/ 	.word	0x00028c50
        /*099c*/ 	.short	0x010a
        /*099e*/ 	.byte	0x19
	.zero		1


	//   ....[39]....
        /*09a0*/ 	.word	0x00009980
        /*09a4*/ 	.word	0x000000ff
        /*09a8*/ 	.word	0x00000000
        /*09ac*/ 	.short	0x0101
        /*09ae*/ 	.byte	0x19
	.zero		1


	//   ....[40]....
        /*09b0*/ 	.word	0x00009d40
        /*09b4*/ 	.word	0x000000ff
        /*09b8*/ 	.word	0x00028c30
        /*09bc*/ 	.short	0x010a
        /*09be*/ 	.byte	0x15
	.zero		1


	//   ....[41]....
        /*09c0*/ 	.word	0x00009d80
        /*09c4*/ 	.word	0x000000ff
        /*09c8*/ 	.word	0x00028c30
        /*09cc*/ 	.short	0x010a
        /*09ce*/ 	.byte	0x15
	.zero		1


	//   ....[42]....
        /*09d0*/ 	.word	0x0000a130
        /*09d4*/ 	.word	0x000000ff
        /*09d8*/ 	.word	0x00000000
        /*09dc*/ 	.short	0x0101
        /*09de*/ 	.byte	0x06
	.zero		1


	//   ....[43]....
        /*09e0*/ 	.word	0x0000b620
        /*09e4*/ 	.word	0x000000ff
        /*09e8*/ 	.word	0x00028c50
        /*09ec*/ 	.short	0x010a
        /*09ee*/ 	.byte	0x15
	.zero		1


	//   ....[44]....
        /*09f0*/ 	.word	0x0000b660
        /*09f4*/ 	.word	0x000000ff
        /*09f8*/ 	.word	0x00028c50
        /*09fc*/ 	.short	0x010a
        /*09fe*/ 	.byte	0x15
	.zero		1


	//   ....[45]....
        /*0a00*/ 	.word	0x0000b900
        /*0a04*/ 	.word	0x000000ff
        /*0a08*/ 	.word	0x00000000
        /*0a0c*/ 	.short	0x0101
        /*0a0e*/ 	.byte	0x15
	.zero		1


	//   ....[46]....
        /*0a10*/ 	.word	0x0000ba70
        /*0a14*/ 	.word	0x000000ff
        /*0a18*/ 	.word	0x00028c30
        /*0a1c*/ 	.short	0x010a
        /*0a1e*/ 	.byte	0x14
	.zero		1


	//   ....[47]....
        /*0a20*/ 	.word	0x0000bab0
        /*0a24*/ 	.word	0x000000ff
        /*0a28*/ 	.word	0x00028c30
        /*0a2c*/ 	.short	0x010a
        /*0a2e*/ 	.byte	0x14
	.zero		1


	//   ....[48]....
        /*0a30*/ 	.word	0x0000bf60
        /*0a34*/ 	.word	0x000000ff
        /*0a38*/ 	.word	0x00000000
        /*0a3c*/ 	.short	0x0101
        /*0a3e*/ 	.byte	0x06
	.zero		1


	//   ....[49]....
        /*0a40*/ 	.word	0x0000e0e0
        /*0a44*/ 	.word	0x000000ff
        /*0a48*/ 	.word	0x00028c50
        /*0a4c*/ 	.short	0x010a
        /*0a4e*/ 	.byte	0x14
	.zero		1


	//   ....[50]....
        /*0a50*/ 	.word	0x0000e120
        /*0a54*/ 	.word	0x000000ff
        /*0a58*/ 	.word	0x00028c50
        /*0a5c*/ 	.short	0x010a
        /*0a5e*/ 	.byte	0x14
	.zero		1


	//   ....[51]....
        /*0a60*/ 	.word	0x0000e3e0
        /*0a64*/ 	.word	0x000000ff
        /*0a68*/ 	.word	0x00000000
        /*0a6c*/ 	.short	0x0101
        /*0a6e*/ 	.byte	0x14
	.zero		1


	//   ....[52]....
        /*0a70*/ 	.word	0x00010d60
        /*0a74*/ 	.word	0x000000ff
        /*0a78*/ 	.word	0x00000000
        /*0a7c*/ 	.short	0x0101
        /*0a7e*/ 	.byte	0x04
	.zero		1


	//   ....[53]....
        /*0a80*/ 	.word	0x00011680
        /*0a84*/ 	.word	0x000000ff
        /*0a88*/ 	.word	0x00000000
        /*0a8c*/ 	.short	0x0101
        /*0a8e*/ 	.byte	0x04
	.zero		1


	//   ....[54]....
        /*0a90*/ 	.word	0x000160d0
        /*0a94*/ 	.word	0x00000019
        /*0a98*/ 	.word	0x00028c40
        /*0a9c*/ 	.short	0x010a
        /*0a9e*/ 	.byte	0x3f
	.zero		1


	//   ....[55]....
        /*0aa0*/ 	.word	0x00016580
        /*0aa4*/ 	.word	0x00000019
        /*0aa8*/ 	.word	0x00028c30
        /*0aac*/ 	.short	0x0107
        /*0aae*/ 	.byte	0x3f
	.zero		1


	//   ....[56]....
        /*0ab0*/ 	.word	0x00016650
        /*0ab4*/ 	.word	0x00000019
        /*0ab8*/ 	.word	0x00028c30
        /*0abc*/ 	.short	0x0101
        /*0abe*/ 	.byte	0x3f
	.zero		1


	//   ....[57]....
        /*0ac0*/ 	.word	0x00016df0
        /*0ac4*/ 	.word	0x00000011
        /*0ac8*/ 	.word	0x00028c00
        /*0acc*/ 	.short	0x0107
        /*0ace*/ 	.byte	0x3f
	.zero		1


	//   ....[58]....
        /*0ad0*/ 	.word	0x00016ee0
        /*0ad4*/ 	.word	0x00000011
        /*0ad8*/ 	.word	0x00028c00
        /*0adc*/ 	.short	0x0101
        /*0ade*/ 	.byte	0x3f
	.zero		1


	//   ....[59]....
        /*0ae0*/ 	.word	0x00016f00
        /*0ae4*/ 	.word	0x00000011
        /*0ae8*/ 	.word	0x00028c20
        /*0aec*/ 	.short	0x010a
        /*0aee*/ 	.byte	0x3f
	.zero		1


	//   ....[60]....
        /*0af0*/ 	.word	0x00016f90
        /*0af4*/ 	.word	0x00000019
        /*0af8*/ 	.word	0x00028c60
        /*0afc*/ 	.short	0x010a
        /*0afe*/ 	.byte	0x3f
	.zero		1


	//   ....[61]....
        /*0b00*/ 	.word	0x00017880
        /*0b04*/ 	.word	0x00000019
        /*0b08*/ 	.word	0x00028c50
        /*0b0c*/ 	.short	0x0107
        /*0b0e*/ 	.byte	0x3f
	.zero		1


	//   ....[62]....
        /*0b10*/ 	.word	0x00017950
        /*0b14*/ 	.word	0x00000019
        /*0b18*/ 	.word	0x00028c50
        /*0b1c*/ 	.short	0x0101
        /*0b1e*/ 	.byte	0x3f
	.zero		1


	//   ....[63]....
        /*0b20*/ 	.word	0x00017cc0
        /*0b24*/ 	.word	0x00000006
        /*0b28*/ 	.word	0x00028c40
        /*0b2c*/ 	.short	0x010a
        /*0b2e*/ 	.byte	0x3f
	.zero		1


	//   ....[64]....
        /*0b30*/ 	.word	0x00017fe0
        /*0b34*/ 	.word	0x00000006
        /*0b38*/ 	.word	0x00028c30
        /*0b3c*/ 	.short	0x0107
        /*0b3e*/ 	.byte	0x3f
	.zero		1


	//   ....[65]....
        /*0b40*/ 	.word	0x000180a0
        /*0b44*/ 	.word	0x00000006
        /*0b48*/ 	.word	0x00028c30
        /*0b4c*/ 	.short	0x0101
        /*0b4e*/ 	.byte	0x3f
	.zero		1


	//   ....[66]....
        /*0b50*/ 	.word	0x000180d0
        /*0b54*/ 	.word	0x00000006
        /*0b58*/ 	.word	0x00028c60
        /*0b5c*/ 	.short	0x010a
        /*0b5e*/ 	.byte	0x3f
	.zero		1


	//   ....[67]....
        /*0b60*/ 	.word	0x00018780
        /*0b64*/ 	.word	0x00000006
        /*0b68*/ 	.word	0x00028c50
        /*0b6c*/ 	.short	0x0107
        /*0b6e*/ 	.byte	0x3f
	.zero		1


	//   ....[68]....
        /*0b70*/ 	.word	0x00018840
        /*0b74*/ 	.word	0x00000006
        /*0b78*/ 	.word	0x00028c50
        /*0b7c*/ 	.short	0x0101
        /*0b7e*/ 	.byte	0x3f
	.zero		1


	//   ....[69]....
        /*0b80*/ 	.word	0x00019ad0
        /*0b84*/ 	.word	0x00000007
        /*0b88*/ 	.word	0x00028c20
        /*0b8c*/ 	.short	0x010a
        /*0b8e*/ 	.byte	0x3f
	.zero		1


	//   ....[70]....
        /*0b90*/ 	.word	0x00019c50
        /*0b94*/ 	.word	0x00000005
        /*0b98*/ 	.word	0x00028c40
        /*0b9c*/ 	.short	0x010a
        /*0b9e*/ 	.byte	0x3f
	.zero		1


	//   ....[71]....
        /*0ba0*/ 	.word	0x00019cf0
        /*0ba4*/ 	.word	0x00000003
        /*0ba8*/ 	.word	0x00028c40
        /*0bac*/ 	.short	0x010a
        /*0bae*/ 	.byte	0x3f
	.zero		1


	//   ....[72]....
        /*0bb0*/ 	.word	0x00019d30
        /*0bb4*/ 	.word	0x00000005
        /*0bb8*/ 	.word	0x00028c60
        /*0bbc*/ 	.short	0x010a
        /*0bbe*/ 	.byte	0x3f
	.zero		1


	//   ....[73]....
        /*0bc0*/ 	.word	0x00019d70
        /*0bc4*/ 	.word	0x00000003
        /*0bc8*/ 	.word	0x00028c60
        /*0bcc*/ 	.short	0x010a
        /*0bce*/ 	.byte	0x3f
	.zero		1


	//   ....[74]....
        /*0bd0*/ 	.word	0x00019de0
        /*0bd4*/ 	.word	0x00000003
        /*0bd8*/ 	.word	0x00028c50
        /*0bdc*/ 	.short	0x010a
        /*0bde*/ 	.byte	0x3f
	.zero		1


	//   ....[75]....
        /*0be0*/ 	.word	0x00019e40
        /*0be4*/ 	.word	0x00000003
        /*0be8*/ 	.word	0x00028c50
        /*0bec*/ 	.short	0x010a
        /*0bee*/ 	.byte	0x3f
	.zero		1


	//   ....[76]....
        /*0bf0*/ 	.word	0x00019ea0
        /*0bf4*/ 	.word	0x00000003
        /*0bf8*/ 	.word	0x00028c00
        /*0bfc*/ 	.short	0x010a
        /*0bfe*/ 	.byte	0x3f
	.zero		1


	//   ....[77]....
        /*0c00*/ 	.word	0x00019ef0
        /*0c04*/ 	.word	0x00000007
        /*0c08*/ 	.word	0x00028c30
        /*0c0c*/ 	.short	0x010a
        /*0c0e*/ 	.byte	0x3f
	.zero		1


	//   ....[78]....
        /*0c10*/ 	.word	0x00019f40
        /*0c14*/ 	.word	0x00000007
        /*0c18*/ 	.word	0x00028c50
        /*0c1c*/ 	.short	0x010a
        /*0c1e*/ 	.byte	0x3f
	.zero		1


	//   ....[79]....
        /*0c20*/ 	.word	0x00019fa0
        /*0c24*/ 	.word	0x00000006
        /*0c28*/ 	.word	0x00028c30
        /*0c2c*/ 	.short	0x010a
        /*0c2e*/ 	.byte	0x3f
	.zero		1


	//   ....[80]....
        /*0c30*/ 	.word	0x0001a000
        /*0c34*/ 	.word	0x00000008
        /*0c38*/ 	.word	0x00028c50
        /*0c3c*/ 	.short	0x010a
        /*0c3e*/ 	.byte	0x3f
	.zero		1


	//   ....[81]....
        /*0c40*/ 	.word	0x0001a060
        /*0c44*/ 	.word	0x00000006
        /*0c48*/ 	.word	0x00028c30
        /*0c4c*/ 	.short	0x010a
        /*0c4e*/ 	.byte	0x3f
	.zero		1


	//   ....[82]....
        /*0c50*/ 	.word	0x0001a0c0
        /*0c54*/ 	.word	0x00000008
        /*0c58*/ 	.word	0x00028c50
        /*0c5c*/ 	.short	0x010a
        /*0c5e*/ 	.byte	0x3f
	.zero		1


	//   ....[83]....
        /*0c60*/ 	.word	0x0001a120
        /*0c64*/ 	.word	0x00000006
        /*0c68*/ 	.word	0x00028c30
        /*0c6c*/ 	.short	0x010a
        /*0c6e*/ 	.byte	0x3f
	.zero		1


	//   ....[84]....
        /*0c70*/ 	.word	0x0001a180
        /*0c74*/ 	.word	0x00000008
        /*0c78*/ 	.word	0x00028c50
        /*0c7c*/ 	.short	0x010a
        /*0c7e*/ 	.byte	0x3f
	.zero		1


	//   ....[85]....
        /*0c80*/ 	.word	0x0001a2a0
        /*0c84*/ 	.word	0x00000019
        /*0c88*/ 	.word	0x00028c40
        /*0c8c*/ 	.short	0x010a
        /*0c8e*/ 	.byte	0x3f
	.zero		1


	//   ....[86]....
        /*0c90*/ 	.word	0x0001ad40
        /*0c94*/ 	.word	0x00000011
        /*0c98*/ 	.word	0x00028c20
        /*0c9c*/ 	.short	0x010a
        /*0c9e*/ 	.byte	0x3f
	.zero		1


	//   ....[87]....
        /*0ca0*/ 	.word	0x0001ad90
        /*0ca4*/ 	.word	0x00000019
        /*0ca8*/ 	.word	0x00028c60
        /*0cac*/ 	.short	0x010a
        /*0cae*/ 	.byte	0x3f
	.zero		1


	//   ....[88]....
        /*0cb0*/ 	.word	0x0001b680
        /*0cb4*/ 	.word	0x00000006
        /*0cb8*/ 	.word	0x00028c40
        /*0cbc*/ 	.short	0x010a
        /*0cbe*/ 	.byte	0x3f
	.zero		1


	//   ....[89]....
        /*0cc0*/ 	.word	0x0001bb40
        /*0cc4*/ 	.word	0x00000006
        /*0cc8*/ 	.word	0x00028c60
        /*0ccc*/ 	.short	0x010a
        /*0cce*/ 	.byte	0x3f
	.zero		1


	//   ....[90]....
        /*0cd0*/ 	.word	0x0001ccd0
        /*0cd4*/ 	.word	0x00000007
        /*0cd8*/ 	.word	0x00028c20
        /*0cdc*/ 	.short	0x010a
        /*0cde*/ 	.byte	0x3f
	.zero		1


	//   ....[91]....
        /*0ce0*/ 	.word	0x0001ce70
        /*0ce4*/ 	.word	0x00000005
        /*0ce8*/ 	.word	0x00028c40
        /*0cec*/ 	.short	0x010a
        /*0cee*/ 	.byte	0x3f
	.zero		1


	//   ....[92]....
        /*0cf0*/ 	.word	0x0001cec0
        /*0cf4*/ 	.word	0x00000003
        /*0cf8*/ 	.word	0x00028c40
        /*0cfc*/ 	.short	0x010a
        /*0cfe*/ 	.byte	0x3f
	.zero		1


	//   ....[93]....
        /*0d00*/ 	.word	0x0001cf10
        /*0d04*/ 	.word	0x00000005
        /*0d08*/ 	.word	0x00028c60
        /*0d0c*/ 	.short	0x010a
        /*0d0e*/ 	.byte	0x3f
	.zero		1


	//----- nvinfo : EIATTR_NUM_MBARRIERS
	.align		4
.L_378:
        /*0d10*/ 	.byte	0x03, 0x38
        /*0d12*/ 	.short	0x0016


	//----- nvinfo : EIATTR_EXIT_INSTR_OFFSETS
	.align		4
        /*0d14*/ 	.byte	0x04, 0x1c
        /*0d16*/ 	.short	(.L_380 - .L_379)


	//   ....[0]....
.L_379:
        /*0d18*/ 	.word	0x00000970


	//   ....[1]....
        /*0d1c*/ 	.word	0x000138c0


	//   ....[2]....
        /*0d20*/ 	.word	0x00019dc0


	//----- nvinfo : EIATTR_MAX_THREADS
	.align		4
.L_380:
        /*0d24*/ 	.byte	0x04, 0x05
        /*0d26*/ 	.short	(.L_382 - .L_381)
.L_381:
        /*0d28*/ 	.word	0x00000180
        /*0d2c*/ 	.word	0x00000001
        /*0d30*/ 	.word	0x00000001


	//----- nvinfo : EIATTR_CRS_STACK_SIZE
	.align		4
.L_382:
        /*0d34*/ 	.byte	0x04, 0x1e
        /*0d36*/ 	.short	(.L_384 - .L_383)
.L_383:
        /*0d38*/ 	.word	0x00000000


	//----- nvinfo : EIATTR_CBANK_PARAM_SIZE
	.align		4
.L_384:
        /*0d3c*/ 	.byte	0x03, 0x19
        /*0d3e*/ 	.short	0x0af0


	//----- nvinfo : EIATTR_PARAM_CBANK
	.align		4
        /*0d40*/ 	.byte	0x04, 0x0a
        /*0d42*/ 	.short	(.L_386 - .L_385)
	.align		4
.L_385:
        /*0d44*/ 	.word	index@(.nv.constant0._ZN7cutlass13device_kernelIN5flash11enable_sm90INS1_16FlashAttnFwdSm90INS1_25CollectiveMainloopFwdSm90ILi2EN4cute5tupleIJNS5_1CILi1EEES8_S8_EEENS6_IJNS7_ILi64EEESA_SA_EEELi512ENS_6half_tEfNS_4arch4Sm90ELb0ELb1ELb1ELb1ELb1ELb0ELb0ELb0ELb0ELb1ELb1ELb0EEENS1_21CollectiveEpilogueFwdINS6_IJSA_NS7_ILi512EEESA_EEES9_SC_SE_Li256ELb1ELb1ELb1ELb0EEENS1_36VarlenDynamicPersistentTileSchedulerILi64ELi64ELi256ELi128ELb1ELb1ELb1ELb1ELb0ELb1EEEEEEEEEvNT_6ParamsE)
        /*0d48*/ 	.short	0x0210
        /*0d4a*/ 	.short	0x0af0


	//----- nvinfo : EIATTR_SW_WAR
	.align		4
.L_386:
        /*0d4c*/ 	.byte	0x04, 0x36
        /*0d4e*/ 	.short	(.L_388 - .L_387)
.L_387:
        /*0d50*/ 	.word	0x00000008
.L_388:


//--------------------- .nv.info._ZN7cutlass13device_kernelIN5flash11enable_sm90INS1_16FlashAttnFwdSm90INS1_25CollectiveMainloopFwdSm90ILi2EN4cute5tupleIJNS5_1CILi1EEES8_S8_EEENS6_IJNS7_ILi64EEESA_SA_EEELi512ENS_6half_tEfNS_4arch4Sm90ELb0ELb1ELb1ELb1ELb1ELb1ELb0ELb0ELb0ELb1ELb1ELb0EEENS1_21CollectiveEpilogueFwdINS6_IJSA_NS7_ILi512EEESA_EEES9_SC_SE_Li256ELb1ELb1ELb1ELb0EEENS1_36VarlenDynamicPersistentTileSchedulerILi64ELi64ELi256ELi128ELb1ELb1ELb1ELb1ELb0ELb1EEEEEEEEEvNT_6ParamsE --------------------------
	.section	.nv.info._ZN7cutlass13device_kernelIN5flash11enable_sm90INS1_16FlashAttnFwdSm90INS1_25CollectiveMainloopFwdSm90ILi2EN4cute5tupleIJNS5_1CILi1EEES8_S8_EEENS6_IJNS7_ILi64EEESA_SA_EEELi512ENS_6half_tEfNS_4arch4Sm90ELb0ELb1ELb1ELb1ELb1ELb1ELb0ELb0ELb0ELb1ELb1ELb0EEENS1_21CollectiveEpilogueFwdINS6_IJSA_NS7_ILi512EEESA_EEES9_SC_SE_Li256ELb1ELb1ELb1ELb0EEENS1_36VarlenDynamicPersistentTileSchedulerILi64ELi64ELi256ELi128ELb1ELb1ELb1ELb1ELb0ELb1EEEEEEEEEvNT_6ParamsE,"",@"SHT_CUDA_INFO"
	.sectionflags	@""
	.align	4


	//----- nvinfo : EIATTR_CUDA_API_VERSION
	.align		4
        /*0000*/ 	.byte	0x04, 0x37
        /*0002*/ 	.short	(.L_390 - .L_389)
.L_389:
        /*0004*/ 	.word	0x00000082


	//----- nvinfo : EIATTR_KPARAM_INFO
	.align		4
.L_390:
        /*0008*/ 	.byte	0x04, 0x17
        /*000a*/ 	.short	(.L_392 - .L_391)
.L_391:
        /*000c*/ 	.word	0x00000000
        /*0010*/ 	.short	0x0000
        /*0012*/ 	.short	0x0070
        /*0014*/ 	.byte	0x00, 0xf0, 0x01, 0x2a


	//----- nvinfo : EIATTR_SPARSE_MMA_MASK
	.align		4
.L_392:
        /*0018*/ 	.byte	0x03, 0x50
        /*001a*/ 	.short	0x0000


	//----- nvinfo : EIATTR_MAXREG_COUNT
	.align		4
        /*001c*/ 	.byte	0x03, 0x1b
        /*001e*/ 	.short	0x00a8


	//----- nvinfo : EIATTR_NUM_BARRIERS
	.align		4
        /*0020*/ 	.byte	0x02, 0x4c
        /*0022*/ 	.byte	0x10
	.zero		1


	//----- nvinfo : EIATTR_EXTERNS
	.align		4
        /*0024*/ 	.byte	0x04, 0x0f
        /*0026*/ 	.short	(.L_394 - .L_393)


	//   ....[0]....
	.align		4
.L_393:
        /*0028*/ 	.word	index@(__assertfail)


	//----- nvinfo : EIATTR_ANNOTATIONS
	.align		4
.L_394:
        /*002c*/ 	.byte	0x04, 0x55
        /*002e*/ 	.short	(.L_396 - .L_395)


	//   ....[0]....
.L_395:
        /* <DEDUP_REMOVED lines=52> */


	//----- nvinfo : EIATTR_MERCURY_ISA_VERSION
	.align		4
.L_396:
        /*0358*/ 	.byte	0x03, 0x5f
        /*035a*/ 	.short	0x0101


	//----- nvinfo : EIATTR_UNUSED_LOAD_BYTE_OFFSET
	.align		4
        /*035c*/ 	.byte	0x04, 0x44
        /*035e*/ 	.short	(.L_398 - .L_397)


	//   ....[0]....
.L_397:
        /*0360*/ 	.word	0x00000a20
        /*0364*/ 	.word	0x0000fff0


	//   ....[1]....
        /*0368*/ 	.word	0x00015c50
        /*036c*/ 	.word	0x0000fff0


	//----- nvinfo : EIATTR_INT_WARP_WIDE_INSTR_OFFSETS
	.align		4
.L_398:
        /*0370*/ 	.byte	0x04, 0x31
        /*0372*/ 	.short	(.L_400 - .L_399)


	//   ....[0]....
.L_399:
        /*0374*/ 	.word	0x00000130


	//   ....[1]....
        /*0378*/ 	.word	0x00000170


	//   ....[2]....
        /*037c*/ 	.word	0x000001e0


	//   ....[3]....
        /*0380*/ 	.word	0x0001e990


	//   ....[4]....
        /*0384*/ 	.word	0x0001ea20


	//   ....[5]....
        /*0388*/ 	.word	0x00021ee0


	//   ....[6]....
        /*038c*/ 	.word	0x00021f70


	//----- nvinfo : EIATTR_COOP_GROUP_MASK_REGIDS
	.align		4
.L_400:
        /*0390*/ 	.byte	0x04, 0x29
        /*0392*/ 	.short	(.L_402 - .L_401)


	//   ....[0]....
.L_401:
        /*0394*/ 	.word	0xffffffff


	//   ....[1]....
        /*0398*/ 	.word	0xffffffff


	//   ....[2]....
        /*039c*/ 	.word	0xffffffff


	//   ....[3]....
        /*03a0*/ 	.word	0xffffffff


	//   ....[4]....
        /*03a4*/ 	.word	0xffffffff


	//   ....[5]....
        /*03a8*/ 	.word	0xffffffff


	//   ....[6]....
        /*03ac*/ 	.word	0xffffffff


	//   ....[7]....
        /*03b0*/ 	.word	0xffffffff


	//   ....[8]....
        /*03b4*/ 	.word	0xffffffff


	//   ....[9]....
        /*03b8*/ 	.word	0xffffffff


	//   ....[10]....
        /*03bc*/ 	.word	0xffffffff


	//   ....[11]....
        /*03c0*/ 	.word	0xffffffff


	//   ....[12]....
        /*03c4*/ 	.word	0xffffffff


	//   ....[13]....
        /*03c8*/ 	.word	0xffffffff


	//   ....[14]....
        /*03cc*/ 	.word	0xffffffff


	//   ....[15]....
        /*03d0*/ 	.word	0xffffffff


	//   ....[16]....
        /*03d4*/ 	.word	0xffffffff


	//   ....[17]....
        /*03d8*/ 	.word	0xffffffff


	//   ....[18]....
        /*03dc*/ 	.word	0xffffffff


	//   ....[19]....
        /*03e0*/ 	.word	0xffffffff


	//   ....[20]....
        /*03e4*/ 	.word	0xffffffff


	//   ....[21]....
        /*03e8*/ 	.word	0xffffffff


	//   ....[22]....
        /*03ec*/ 	.word	0xffffffff


	//   ....[23]....
        /*03f0*/ 	.word	0xffffffff


	//   ....[24]....
        /*03f4*/ 	.word	0xffffffff


	//   ....[25]....
        /*03f8*/ 	.word	0xffffffff


	//   ....[26]....
        /*03fc*/ 	.word	0xffffffff


	//   ....[27]....
        /*0400*/ 	.word	0xffffffff


	//   ....[28]....
        /*0404*/ 	.word	0xffffffff


	//   ....[29]....
        /*0408*/ 	.word	0xffffffff


	//   ....[30]....
        /*040c*/ 	.word	0xffffffff


	//   ....[31]....
        /*0410*/ 	.word	0xffffffff


	//   ....[32]....
        /*0414*/ 	.word	0xffffffff


	//   ....[33]....
        /*0418*/ 	.word	0xffffffff


	//   ....[34]....
        /*041c*/ 	.word	0xffffffff


	//   ....[35]....
        /*0420*/ 	.word	0xffffffff


	//   ....[36]....
        /*0424*/ 	.word	0xffffffff


	//   ....[37]....
        /*0428*/ 	.word	0xffffffff


	//   ....[38]....
        /*042c*/ 	.word	0xffffffff


	//   ....[39]....
        /*0430*/ 	.word	0xffffffff


	//   ....[40]....
        /*0434*/ 	.word	0xffffffff


	//   ....[41]....
        /*0438*/ 	.word	0xffffffff


	//   ....[42]....
        /*043c*/ 	.word	0xffffffff


	//   ....[43]....
        /*0440*/ 	.word	0xffffffff


	//   ....[44]....
        /*0444*/ 	.word	0xffffffff


	//   ....[45]....
        /*0448*/ 	.word	0xffffffff


	//   ....[46]....
        /*044c*/ 	.word	0xffffffff


	//   ....[47]....
        /*0450*/ 	.word	0xffffffff


	//   ....[48]....
        /*0454*/ 	.word	0xffffffff


	//   ....[49]....
        /*0458*/ 	.word	0xffffffff


	//   ....[50]....
        /*045c*/ 	.word	0xffffffff


	//   ....[51]....
        /*0460*/ 	.word	0xffffffff


	//   ....[52]....
        /*0464*/ 	.word	0xffffffff


	//   ....[53]....
        /*0468*/ 	.word	0xffffffff


	//   ....[54]....
        /*046c*/ 	.word	0xffffffff


	//   ....[55]....
        /*0470*/ 	.word	0xffffffff


	//   ....[56]....
        /*0474*/ 	.word	0xffffffff


	//   ....[57]....
        /*0478*/ 	.word	0xffffffff


	//   ....[58]....
        /*047c*/ 	.word	0xffffffff


	//   ....[59]....
        /*0480*/ 	.word	0xffffffff


	//   ....[60]....
        /*0484*/ 	.word	0xffffffff


	//   ....[61]....
        /*0488*/ 	.word	0xffffffff


	//   ....[62]....
        /*048c*/ 	.word	0xffffffff


	//   ....[63]....
        /*0490*/ 	.word	0xffffffff


	//   ....[64]....
        /*0494*/ 	.word	0xffffffff


	//   ....[65]....
        /*0498*/ 	.word	0xffffffff


	//   ....[66]....
        /*049c*/ 	.word	0xffffffff


	//   ....[67]....
        /*04a0*/ 	.word	0xffffffff


	//   ....[68]....
        /*04a4*/ 	.word	0xffffffff


	//   ....[69]....
        /*04a8*/ 	.word	0xffffffff


	//   ....[70]....
        /*04ac*/ 	.word	0xffffffff


	//   ....[71]....
        /*04b0*/ 	.word	0xffffffff


	//   ....[72]....
        /*04b4*/ 	.word	0xffffffff


	//   ....[73]....
        /*04b8*/ 	.word	0xffffffff


	//   ....[74]....
        /*04bc*/ 	.word	0xffffffff


	//   ....[75]....
        /*04c0*/ 	.word	0xffffffff


	//   ....[76]....
        /*04c4*/ 	.word	0xffffffff


	//   ....[77]....
        /*04c8*/ 	.word	0xffffffff


	//   ....[78]....
        /*04cc*/ 	.word	0xffffffff


	//   ....[79]....
        /*04d0*/ 	.word	0xffffffff


	//   ....[80]....
        /*04d4*/ 	.word	0xffffffff


	//   ....[81]....
        /*04d8*/ 	.word	0xffffffff


	//   ....[82]....
        /*04dc*/ 	.word	0xffffffff


	//   ....[83]....
        /*04e0*/ 	.word	0xffffffff


	//   ....[84]....
        /*04e4*/ 	.word	0xffffffff


	//   ....[85]....
        /*04e8*/ 	.word	0xffffffff


	//   ....[86]....
        /*04ec*/ 	.word	0xffffffff


	//   ....[87]....
        /*04f0*/ 	.word	0xffffffff


	//   ....[88]....
        /*04f4*/ 	.word	0xffffffff


	//   ....[89]....
        /*04f8*/ 	.word	0xffffffff


	//   ....[90]....
        /*04fc*/ 	.word	0xffffffff


	//   ....[91]....
        /*0500*/ 	.word	0xffffffff


	//   ....[92]....
        /*0504*/ 	.word	0xffffffff


	//   ....[93]....
        /*0508*/ 	.word	0xffffffff


	//   ....[94]....
        /*050c*/ 	.word	0xffffffff


	//   ....[95]....
        /*0510*/ 	.word	0xffffffff


	//   ....[96]....
        /*0514*/ 	.word	0xffffffff


	//   ....[97]....
        /*0518*/ 	.word	0xffffffff


	//   ....[98]....
        /*051c*/ 	.word	0xffffffff


	//   ....[99]....
        /*0520*/ 	.word	0xffffffff


	//   ....[100]....
        /*0524*/ 	.word	0xffffffff


	//   ....[101]....
        /*0528*/ 	.word	0xffffffff


	//   ....[102]....
        /*052c*/ 	.word	0xffffffff


	//   ....[103]....
        /*0530*/ 	.word	0xffffffff


	//   ....[104]....
        /*0534*/ 	.word	0xffffffff


	//   ....[105]....
        /*0538*/ 	.word	0xffffffff


	//   ....[106]....
        /*053c*/ 	.word	0xffffffff


	//   ....[107]....
        /*0540*/ 	.word	0xffffffff


	//   ....[108]....
        /*0544*/ 	.word	0xffffffff


	//   ....[109]....
        /*0548*/ 	.word	0xffffffff


	//   ....[110]....
        /*054c*/ 	.word	0xffffffff


	//   ....[111]....
        /*0550*/ 	.word	0xffffffff


	//   ....[112]....
        /*0554*/ 	.word	0xffffffff


	//   ....[113]....
        /*0558*/ 	.word	0xffffffff


	//   ....[114]....
        /*055c*/ 	.word	0xffffffff


	//   ....[115]....
        /*0560*/ 	.word	0xffffffff


	//   ....[116]....
        /*0564*/ 	.word	0xffffffff


	//   ....[117]....
        /*0568*/ 	.word	0xffffffff


	//   ....[118]....
        /*056c*/ 	.word	0xffffffff


	//   ....[119]....
        /*0570*/ 	.word	0xffffffff


	//   ....[120]....
        /*0574*/ 	.word	0xffffffff


	//   ....[121]....
        /*0578*/ 	.word	0xffffffff


	//   ....[122]....
        /*057c*/ 	.word	0xffffffff


	//   ....[123]....
        /*0580*/ 	.word	0xffffffff


	//   ....[124]....
        /*0584*/ 	.word	0xffffffff


	//   ....[125]....
        /*0588*/ 	.word	0xffffffff


	//   ....[126]....
        /*058c*/ 	.word	0xffffffff


	//   ....[127]....
        /*0590*/ 	.word	0xffffffff


	//   ....[128]....
        /*0594*/ 	.word	0xffffffff


	//   ....[129]....
        /*0598*/ 	.word	0xffffffff


	//   ....[130]....
        /*059c*/ 	.word	0xffffffff


	//   ....[131]....
        /*05a0*/ 	.word	0xffffffff


	//   ....[132]....
        /*05a4*/ 	.word	0xffffffff


	//   ....[133]....
        /*05a8*/ 	.word	0xffffffff


	//   ....[134]....
        /*05ac*/ 	.word	0xffffffff


	//   ....[135]....
        /*05b0*/ 	.word	0xffffffff


	//   ....[136]....
        /*05b4*/ 	.word	0xffffffff


	//   ....[137]....
        /*05b8*/ 	.word	0xffffffff


	//   ....[138]....
        /*05bc*/ 	.word	0xffffffff


	//   ....[139]....
        /*05c0*/ 	.word	0xffffffff


	//   ....[140]....
        /*05c4*/ 	.word	0xffffffff


	//   ....[141]....
        /*05c8*/ 	.word	0xffffffff


	//   ....[142]....
        /*05cc*/ 	.word	0xffffffff


	//   ....[143]....
        /*05d0*/ 	.word	0xffffffff


	//   ....[144]....
        /*05d4*/ 	.word	0xffffffff


	//   ....[145]....
        /*05d8*/ 	.word	0xffffffff


	//   ....[146]....
        /*05dc*/ 	.word	0xffffffff


	//   ....[147]....
        /*05e0*/ 	.word	0xffffffff


	//   ....[148]....
        /*05e4*/ 	.word	0xffffffff


	//   ....[149]....
        /*05e8*/ 	.word	0xffffffff


	//   ....[150]....
        /*05ec*/ 	.word	0xffffffff


	//   ....[151]....
        /*05f0*/ 	.word	0xffffffff


	//   ....[152]....
        /*05f4*/ 	.word	0xffffffff


	//   ....[153]....
        /*05f8*/ 	.word	0xffffffff


	//   ....[154]....
        /*05fc*/ 	.word	0xffffffff


	//   ....[155]....
        /*0600*/ 	.word	0xffffffff


	//   ....[156]....
        /*0604*/ 	.word	0xffffffff


	//   ....[157]....
        /*0608*/ 	.word	0x0500000f


	//   ....[158]....
        /*060c*/ 	.word	0x0500000f


	//   ....[159]....
        /*0610*/ 	.word	0x0500000f


	//   ....[160]....
        /*0614*/ 	.word	0x0500000f


	//   ....[161]....
        /*0618*/ 	.word	0x0500000f


	//   ....[162]....
        /*061c*/ 	.word	0x0500000f


	//   ....[163]....
        /*0620*/ 	.word	0x0500000f


	//   ....[164]....
        /*0624*/ 	.word	0x0500000f


	//   ....[165]....
        /*0628*/ 	.word	0x0500000f


	//   ....[166]....
        /*062c*/ 	.word	0x0500000f


	//   ....[167]....
        /*0630*/ 	.word	0x0500000f


	//   ....[168]....
        /*0634*/ 	.word	0x0500000f


	//   ....[169]....
        /*0638*/ 	.word	0x0500000f


	//   ....[170]....
        /*063c*/ 	.word	0x0500000f


	//   ....[171]....
        /*0640*/ 	.word	0x0500000f


	//   ....[172]....
        /*0644*/ 	.word	0x0500000f


	//   ....[173]....
        /*0648*/ 	.word	0x0500000f


	//   ....[174]....
        /*064c*/ 	.word	0x0500000f


	//   ....[175]....
        /*0650*/ 	.word	0x0500000f


	//   ....[176]....
        /*0654*/ 	.word	0x0500000f


	//   ....[177]....
        /*0658*/ 	.word	0x0500000f


	//   ....[178]....
        /*065c*/ 	.word	0x0500000f


	//   ....[179]....
        /*0660*/ 	.word	0x0500000f


	//   ....[180]....
        /*0664*/ 	.word	0x0500000f


	//   ....[181]....
        /*0668*/ 	.word	0x0500000f


	//   ....[182]....
        /*066c*/ 	.word	0x0500000f


	//   ....[183]....
        /*0670*/ 	.word	0x0500000f


	//   ....[184]....
        /*0674*/ 	.word	0x0500000f


	//   ....[185]....
        /*0678*/ 	.word	0x0500000f


	//   ....[186]....
        /*067c*/ 	.word	0x0500000f


	//   ....[187]....
        /*0680*/ 	.word	0x0500000f


	//   ....[188]....
        /*0684*/ 	.word	0x0500000f


	//   ....[189]....
        /*0688*/ 	.word	0x0500000f


	//   ....[190]....
        /*068c*/ 	.word	0x0500000f


	//   ....[191]....
        /*0690*/ 	.word	0x0500000f


	//   ....[192]....
        /*0694*/ 	.word	0x0500000f


	//   ....[193]....
        /*0698*/ 	.word	0x0500000f


	//   ....[194]....
        /*069c*/ 	.word	0x0500000f


	//   ....[195]....
        /*06a0*/ 	.word	0x0500000f


	//   ....[196]....
        /*06a4*/ 	.word	0x0500000f


	//   ....[197]....
        /*06a8*/ 	.word	0x0500000f


	//   ....[198]....
        /*06ac*/ 	.word	0x0500000f


	//   ....[199]....
        /*06b0*/ 	.word	0x0500000f


	//   ....[200]....
        /*06b4*/ 	.word	0x0500000f


	//   ....[201]....
        /*06b8*/ 	.word	0x0500000f


	//   ....[202]....
        /*06bc*/ 	.word	0x0500000f


	//   ....[203]....
        /*06c0*/ 	.word	0x0500000f


	//   ....[204]....
        /*06c4*/ 	.word	0x0500000f


	//   ....[205]....
        /*06c8*/ 	.word	0x0500000f


	//   ....[206]....
        /*06cc*/ 	.word	0x0500000f


	//   ....[207]....
        /*06d0*/ 	.word	0x0500000f


	//   ....[208]....
        /*06d4*/ 	.word	0x0500000f


	//   ....[209]....
        /*06d8*/ 	.word	0x0500000f


	//   ....[210]....
        /*06dc*/ 	.word	0x0500000f


	//   ....[211]....
        /*06e0*/ 	.word	0x0500000f


	//   ....[212]....
        /*06e4*/ 	.word	0x0500000f


	//   ....[213]....
        /*06e8*/ 	.word	0x0500000f


	//   ....[214]....
        /*06ec*/ 	.word	0x0500000f


	//   ....[215]....
        /*06f0*/ 	.word	0x0500000f


	//   ....[216]....
        /*06f4*/ 	.word	0x0500000f


	//   ....[217]....
        /*06f8*/ 	.word	0x0500000f


	//   ....[218]....
        /*06fc*/ 	.word	0x0500000f


	//   ....[219]....
        /*0700*/ 	.word	0x0500000f


	//   ....[220]....
        /*0704*/ 	.word	0x0500000f


	//   ....[221]....
        /*0708*/ 	.word	0x0500000f


	//   ....[222]....
        /*070c*/ 	.word	0x0500000f


	//   ....[223]....
        /*0710*/ 	.word	0x0500000f


	//   ....[224]....
        /*0714*/ 	.word	0x0500000f


	//   ....[225]....
        /*0718*/ 	.word	0x0500000f


	//   ....[226]....
        /*071c*/ 	.word	0x0500000f


	//   ....[227]....
        /*0720*/ 	.word	0x0500000f


	//   ....[228]....
        /*0724*/ 	.word	0x0500000f


	//   ....[229]....
        /*0728*/ 	.word	0x0500000f


	//   ....[230]....
        /*072c*/ 	.word	0x0500000f


	//   ....[231]....
        /*0730*/ 	.word	0x0500000f


	//   ....[232]....
        /*0734*/ 	.word	0x0500000f


	//   ....[233]....
        /*0738*/ 	.word	0x0500000f


	//   ....[234]....
        /*073c*/ 	.word	0x0500000f


	//   ....[235]....
        /*0740*/ 	.word	0x0500000f


	//   ....[236]....
        /*0744*/ 	.word	0x0500000f


	//   ....[237]....
        /*0748*/ 	.word	0x0500000f


	//   ....[238]....
        /*074c*/ 	.word	0x0500000f


	//   ....[239]....
        /*0750*/ 	.word	0x0500000f


	//----- nvinfo : EIATTR_COOP_GROUP_INSTR_OFFSETS
	.align		4
.L_402:
        /*0754*/ 	.byte	0x04, 0x28
        /*0756*/ 	.short	(.L_404 - .L_403)


	//   ....[0]....
.L_403:
        /*0758*/ 	.word	0x00000060


	//   ....[1]....
        /*075c*/ 	.word	0x00000140


	//   ....[2]....
        /*0760*/ 	.word	0x00000190


	//   ....[3]....
        /*0764*/ 	.word	0x00000380


	//   ....[4]....
        /*0768*/ 	.word	0x000004e0


	//   ....[5]....
        /*076c*/ 	.word	0x00000600


	//   ....[6]....
        /*0770*/ 	.word	0x00000760


	//   ....[7]....
        /*0774*/ 	.word	0x000034e0


	//   ....[8]....
        /*0778*/ 	.word	0x000034f0


	//   ....[9]....
        /*077c*/ 	.word	0x00003ee0


	//   ....[10]....
        /*0780*/ 	.word	0x00003ef0


	//   ....[11]....
        /*0784*/ 	.word	0x000048b0


	//   ....[12]....
        /*0788*/ 	.word	0x000048c0


	//   ....[13]....
        /*078c*/ 	.word	0x00004c80


	//   ....[14]....
        /*0790*/ 	.word	0x00004c90


	//   ....[15]....
        /*0794*/ 	.word	0x000060d0


	//   ....[16]....
        /*0798*/ 	.word	0x00008620


	//   ....[17]....
        /*079c*/ 	.word	0x00008d90


	//   ....[18]....
        /*07a0*/ 	.word	0x00008da0


	//   ....[19]....
        /*07a4*/ 	.word	0x00008db0


	//   ....[20]....
        /*07a8*/ 	.word	0x00008dc0


	//   ....[21]....
        /*07ac*/ 	.word	0x000090e0


	//   ....[22]....
        /*07b0*/ 	.word	0x000090f0


	//   ....[23]....
        /*07b4*/ 	.word	0x00009100


	//   ....[24]....
        /*07b8*/ 	.word	0x00009110


	//   ....[25]....
        /*07bc*/ 	.word	0x0000a360


	//   ....[26]....
        /*07c0*/ 	.word	0x0000a380


	//   ....[27]....
        /*07c4*/ 	.word	0x0000a390


	//   ....[28]....
        /*07c8*/ 	.word	0x0000a3a0


	//   ....[29]....
        /*07cc*/ 	.word	0x0000a480


	//   ....[30]....
        /*07d0*/ 	.word	0x0000a4a0


	//   ....[31]....
        /*07d4*/ 	.word	0x0000a4b0


	//   ....[32]....
        /*07d8*/ 	.word	0x0000a530


	//   ....[33]....
        /*07dc*/ 	.word	0x0000be10


	//   ....[34]....
        /*07e0*/ 	.word	0x0000c620


	//   ....[35]....
        /*07e4*/ 	.word	0x0000cce0


	//   ....[36]....
        /*07e8*/ 	.word	0x0000cd10


	//   ....[37]....
        /*07ec*/ 	.word	0x0000cf20


	//   ....[38]....
        /*07f0*/ 	.word	0x0000cf80


	//   ....[39]....
        /*07f4*/ 	.word	0x0000d900


	//   ....[40]....
        /*07f8*/ 	.word	0x0000e250


	//   ....[41]....
        /*07fc*/ 	.word	0x0000e640


	//   ....[42]....
        /*0800*/ 	.word	0x0000eeb0


	//   ....[43]....
        /*0804*/ 	.word	0x0000efc0


	//   ....[44]....
        /*0808*/ 	.word	0x0000f400


	//   ....[45]....
        /*080c*/ 	.word	0x0000f460


	//   ....[46]....
        /*0810*/ 	.word	0x000105d0


	//   ....[47]....
        /*0814*/ 	.word	0x000111b0


	//   ....[48]....
        /*0818*/ 	.word	0x00011210


	//   ....[49]....
        /*081c*/ 	.word	0x00011a20


	//   ....[50]....
        /*0820*/ 	.word	0x00011a90


	//   ....[51]....
        /*0824*/ 	.word	0x00012740


	//   ....[52]....
        /*0828*/ 	.word	0x00012e80


	//   ....[53]....
        /*082c*/ 	.word	0x000132b0


	//   ....[54]....
        /*0830*/ 	.word	0x00013990


	//   ....[55]....
        /*0834*/ 	.word	0x00013a80


	//   ....[56]....
        /*0838*/ 	.word	0x00013e80


	//   ....[57]....
        /*083c*/ 	.word	0x00013ee0


	//   ....[58]....
        /*0840*/ 	.word	0x00015070


	//   ....[59]....
        /*0844*/ 	.word	0x00015180


	//   ....[60]....
        /*0848*/ 	.word	0x000151a0


	//   ....[61]....
        /*084c*/ 	.word	0x00015310


	//   ....[62]....
        /*0850*/ 	.word	0x000154e0


	//   ....[63]....
        /*0854*/ 	.word	0x00016960


	//   ....[64]....
        /*0858*/ 	.word	0x00016d10


	//   ....[65]....
        /*085c*/ 	.word	0x00016d20


	//   ....[66]....
        /*0860*/ 	.word	0x00016d30


	//   ....[67]....
        /*0864*/ 	.word	0x00016d40


	//   ....[68]....
        /*0868*/ 	.word	0x00017a70


	//   ....[69]....
        /*086c*/ 	.word	0x00017a90


	//   ....[70]....
        /*0870*/ 	.word	0x00017d30


	//   ....[71]....
        /*0874*/ 	.word	0x00017d50


	//   ....[72]....
        /*0878*/ 	.word	0x00018700


	//   ....[73]....
        /*087c*/ 	.word	0x00018740


	//   ....[74]....
        /*0880*/ 	.word	0x000190e0


	//   ....[75]....
        /*0884*/ 	.word	0x00019100


	//   ....[76]....
        /*0888*/ 	.word	0x0001a5d0


	//   ....[77]....
        /*088c*/ 	.word	0x0001a600


	//   ....[78]....
        /*0890*/ 	.word	0x0001a860


	//   ....[79]....
        /*0894*/ 	.word	0x0001a880


	//   ....[80]....
        /*0898*/ 	.word	0x0001ab30


	//   ....[81]....
        /*089c*/ 	.word	0x0001ad20


	//   ....[82]....
        /*08a0*/ 	.word	0x0001ad50


	//   ....[83]....
        /*08a4*/ 	.word	0x0001ad80


	//   ....[84]....
        /*08a8*/ 	.word	0x0001adb0


	//   ....[85]....
        /*08ac*/ 	.word	0x0001ade0


	//   ....[86]....
        /*08b0*/ 	.word	0x0001ae10


	//   ....[87]....
        /*08b4*/ 	.word	0x0001afa0


	//   ....[88]....
        /*08b8*/ 	.word	0x0001afd0


	//   ....[89]....
        /*08bc*/ 	.word	0x0001b000


	//   ....[90]....
        /*08c0*/ 	.word	0x0001b030


	//   ....[91]....
        /*08c4*/ 	.word	0x0001b060


	//   ....[92]....
        /*08c8*/ 	.word	0x0001b090


	//   ....[93]....
        /*08cc*/ 	.word	0x0001b120


	//   ....[94]....
        /*08d0*/ 	.word	0x0001b150


	//   ....[95]....
        /*08d4*/ 	.word	0x0001b160


	//   ....[96]....
        /*08d8*/ 	.word	0x0001b1a0


	//   ....[97]....
        /*08dc*/ 	.word	0x0001c960


	//   ....[98]....
        /*08e0*/ 	.word	0x0001f750


	//   ....[99]....
        /*08e4*/ 	.word	0x0001f770


	//   ....[100]....
        /*08e8*/ 	.word	0x0001f800


	//   ....[101]....
        /*08ec*/ 	.word	0x0001f820


	//   ....[102]....
        /*08f0*/ 	.word	0x0001f8a0


	//   ....[103]....
        /*08f4*/ 	.word	0x0001f8c0


	//   ....[104]....
        /*08f8*/ 	.word	0x0001f8d0


	//   ....[105]....
        /*08fc*/ 	.word	0x0001f8e0


	//   ....[106]....
        /*0900*/ 	.word	0x000200d0


	//   ....[107]....
        /*0904*/ 	.word	0x00020100


	//   ....[108]....
        /*0908*/ 	.word	0x000201a0


	//   ....[109]....
        /*090c*/ 	.word	0x000201c0


	//   ....[110]....
        /*0910*/ 	.word	0x00020240


	//   ....[111]....
        /*0914*/ 	.word	0x00020260


	//   ....[112]....
        /*0918*/ 	.word	0x00020270


	//   ....[113]....
        /*091c*/ 	.word	0x00020280


	//   ....[114]....
        /*0920*/ 	.word	0x00020700


	//   ....[115]....
        /*0924*/ 	.word	0x000207c0


	//   ....[116]....
        /*0928*/ 	.word	0x00020910


	//   ....[117]....
        /*092c*/ 	.word	0x00020950


	//   ....[118]....
        /*0930*/ 	.word	0x00020960


	//   ....[119]....
        /*0934*/ 	.word	0x00020970


	//   ....[120]....
        /*0938*/ 	.word	0x00020ac0


	//   ....[121]....
        /*093c*/ 	.word	0x00020c10


	//   ....[122]....
        /*0940*/ 	.word	0x00021410


	//   ....[123]....
        /*0944*/ 	.word	0x00021430


	//   ....[124]....
        /*0948*/ 	.word	0x00021480


	//   ....[125]....
        /*094c*/ 	.word	0x00021490


	//   ....[126]....
        /*0950*/ 	.word	0x000214d0


	//   ....[127]....
        /*0954*/ 	.word	0x000214e0


	//   ....[128]....
        /*0958*/ 	.word	0x000214f0


	//   ....[129]....
        /*095c*/ 	.word	0x00021530


	//   ....[130]....
        /*0960*/ 	.word	0x00021830


	//   ....[131]....
        /*0964*/ 	.word	0x00021870


	//   ....[132]....
        /*0968*/ 	.word	0x00021890


	//   ....[133]....
        /*096c*/ 	.word	0x000218b0


	//   ....[134]....
        /*0970*/ 	.word	0x000218e0


	//   ....[135]....
        /*0974*/ 	.word	0x00021900


	//   ....[136]....
        /*0978*/ 	.word	0x00021a00


	//   ....[137]....
        /*097c*/ 	.word	0x00021b50


	//   ....[138]....
        /*0980*/ 	.word	0x00022190


	//   ....[139]....
        /*0984*/ 	.word	0x000221c0


	//   ....[140]....
        /*0988*/ 	.word	0x00022220


	//   ....[141]....
        /*098c*/ 	.word	0x00022250


	//   ....[142]....
        /*0990*/ 	.word	0x00022280


	//   ....[143]....
        /*0994*/ 	.word	0x000222b0


	//   ....[144]....
        /*0998*/ 	.word	0x000222e0


	//   ....[145]....
        /*099c*/ 	.word	0x00022310


	//   ....[146]....
        /*09a0*/ 	.word	0x000224b0


	//   ....[147]....
        /*09a4*/ 	.word	0x000224e0


	//   ....[148]....
        /*09a8*/ 	.word	0x00022510


	//   ....[149]....
        /*09ac*/ 	.word	0x00022540


	//   ....[150]....
        /*09b0*/ 	.word	0x00022570


	//   ....[151]....
        /*09b4*/ 	.word	0x000225a0


	//   ....[152]....
        /*09b8*/ 	.word	0x00022660


	//   ....[153]....
        /*09bc*/ 	.word	0x00022680


	//   ....[154]....
        /*09c0*/ 	.word	0x000226a0


	//   ....[155]....
        /*09c4*/ 	.word	0x00022700


	//   ....[156]....
        /*09c8*/ 	.word	0x00023120


	//   ....[157]....
        /*09cc*/ 	.word	0x00023440


	//   ....[158]....
        /*09d0*/ 	.word	0x000234d0


	//   ....[159]....
        /*09d4*/ 	.word	0x000235c0


	//   ....[160]....
        /*09d8*/ 	.word	0x00023650


	//   ....[161]....
        /*09dc*/ 	.word	0x00023730


	//   ....[162]....
        /*09e0*/ 	.word	0x000237c0


	//   ....[163]....
        /*09e4*/ 	.word	0x00023940


	//   ....[164]....
        /*09e8*/ 	.word	0x000239d0


	//   ....[165]....
        /*09ec*/ 	.word	0x00023a20


	//   ....[166]....
        /*09f0*/ 	.word	0x00023a70


	//   ....[167]....
        /*09f4*/ 	.word	0x00023b10


	//   ....[168]....
        /*09f8*/ 	.word	0x00023ba0


	//   ....[169]....
        /*09fc*/ 	.word	0x00023bf0


	//   ....[170]....
        /*0a00*/ 	.word	0x00023c40


	//   ....[171]....
        /*0a04*/ 	.word	0x00023d40


	//   ....[172]....
        /*0a08*/ 	.word	0x00023df0


	//   ....[173]....
        /*0a0c*/ 	.word	0x00023e70


	//   ....[174]....
        /*0a10*/ 	.word	0x00023ee0


	//   ....[175]....
        /*0a14*/ 	.word	0x00024040


	//   ....[176]....
        /*0a18*/ 	.word	0x00024190


	//   ....[177]....
        /*0a1c*/ 	.word	0x000241e0


	//   ....[178]....
        /*0a20*/ 	.word	0x00024230


	//   ....[179]....
        /*0a24*/ 	.word	0x000245b0


	//   ....[180]....
        /*0a28*/ 	.word	0x00024890


	//   ....[181]....
        /*0a2c*/ 	.word	0x00024980


	//   ....[182]....
        /*0a30*/ 	.word	0x00024a20


	//   ....[183]....
        /*0a34*/ 	.word	0x00024a80


	//   ....[184]....
        /*0a38*/ 	.word	0x00024b70


	//   ....[185]....
        /*0a3c*/ 	.word	0x00024be0


	//   ....[186]....
        /*0a40*/ 	.word	0x00024cd0


	//   ....[187]....
        /*0a44*/ 	.word	0x00024d40


	//   ....[188]....
        /*0a48*/ 	.word	0x00024de0


	//   ....[189]....
        /*0a4c*/ 	.word	0x00024ed0


	//   ....[190]....
        /*0a50*/ 	.word	0x00024f40


	//   ....[191]....
        /*0a54*/ 	.word	0x00024fa0


	//   ....[192]....
        /*0a58*/ 	.word	0x00025090


	//   ....[193]....
        /*0a5c*/ 	.word	0x000250f0


	//   ....[194]....
        /*0a60*/ 	.word	0x000251f0


	//   ....[195]....
        /*0a64*/ 	.word	0x00025250


	//   ....[196]....
        /*0a68*/ 	.word	0x000252f0


	//   ....[197]....
        /*0a6c*/ 	.word	0x00025470


	//   ....[198]....
        /*0a70*/ 	.word	0x00025570


	//   ....[199]....
        /*0a74*/ 	.word	0x000257f0


	//   ....[200]....
        /*0a78*/ 	.word	0x00025840


	//   ....[201]....
        /*0a7c*/ 	.word	0x00025a10


	//   ....[202]....
        /*0a80*/ 	.word	0x00025a60


	//   ....[203]....
        /*0a84*/ 	.word	0x00025c30


	//   ....[204]....
        /*0a88*/ 	.word	0x00025c80


	//   ....[205]....
        /*0a8c*/ 	.word	0x00025d70


	//   ....[206]....
        /*0a90*/ 	.word	0x00025e10


	//   ....[207]....
        /*0a94*/ 	.word	0x00025e70


	//   ....[208]....
        /*0a98*/ 	.word	0x00025f20


	//   ....[209]....
        /*0a9c*/ 	.word	0x00025f80


	//   ....[210]....
        /*0aa0*/ 	.word	0x00026030


	//   ....[211]....
        /*0aa4*/ 	.word	0x00026090


	//   ....[212]....
        /*0aa8*/ 	.word	0x00026140


	//   ....[213]....
        /*0aac*/ 	.word	0x00026230


	//   ....[214]....
        /*0ab0*/ 	.word	0x00026310


	//   ....[215]....
        /*0ab4*/ 	.word	0x00026420


	//   ....[216]....
        /*0ab8*/ 	.word	0x00026520


	//   ....[217]....
        /*0abc*/ 	.word	0x00026650


	//   ....[218]....
        /*0ac0*/ 	.word	0x00026730


	//   ....[219]....
        /*0ac4*/ 	.word	0x00026830


	//   ....[220]....
        /*0ac8*/ 	.word	0x00026910


	//   ....[221]....
        /*0acc*/ 	.word	0x000269a0


	//   ....[222]....
        /*0ad0*/ 	.word	0x00026a40


	//   ....[223]....
        /*0ad4*/ 	.word	0x00026bb0


	//   ....[224]....
        /*0ad8*/ 	.word	0x00026c20


	//   ....[225]....
        /*0adc*/ 	.word	0x00026c90


	//   ....[226]....
        /*0ae0*/ 	.word	0x00026d00


	//   ....[227]....
        /*0ae4*/ 	.word	0x00026d70


	//   ....[228]....
        /*0ae8*/ 	.word	0x00026df0


	//   ....[229]....
        /*0aec*/ 	.word	0x00026e70


	//   ....[230]....
        /*0af0*/ 	.word	0x00026f00


	//   ....[231]....
        /*0af4*/ 	.word	0x00026f70


	//   ....[232]....
        /*0af8*/ 	.word	0x00026fe0


	//   ....[233]....
        /*0afc*/ 	.word	0x00027050


	//   ....[234]....
        /*0b00*/ 	.word	0x000270d0


	//   ....[235]....
        /*0b04*/ 	.word	0x00027140


	//   ....[236]....
        /*0b08*/ 	.word	0x000271f0


	//   ....[237]....
        /*0b0c*/ 	.word	0x00027240


	//   ....[238]....
        /*0b10*/ 	.word	0x000272d0


	//   ....[239]....
        /*0b14*/ 	.word	0x00027400


	//----- nvinfo : EIATTR_REG_RECONFIG
	.align		4
.L_404:
        /*0b18*/ 	.byte	0x01, 0x54
	.zero		2


	//----- nvinfo : EIATTR_SYSCALL_OFFSETS
	.align		4
        /*0b1c*/ 	.byte	0x04, 0x46
        /*0b1e*/ 	.short	(.L_406 - .L_405)


	//   ....[0]....
.L_405:
        /*0b20*/ 	.word	0x000027b0


	//   ....[1]....
        /*0b24*/ 	.word	0x00002900


	//   ....[2]....
        /*0b28*/ 	.word	0x000087d0


	//   ....[3]....
        /*0b2c*/ 	.word	0x00008b00


	//   ....[4]....
        /*0b30*/ 	.word	0x0001eb80


	//   ....[5]....
        /*0b34*/ 	.word	0x0001ecd0


	//   ....[6]....
        /*0b38*/ 	.word	0x0001edc0


	//   ....[7]....
        /*0b3c*/ 	.word	0x0001fd30


	//----- nvinfo : EIATTR_MBARRIER_INSTR_OFFSETS
	.align		4
.L_406:
        /*0b40*/ 	.byte	0x04, 0x39
        /*0b42*/ 	.short	(.L_408 - .L_407)


	//   ....[0]....
.L_407:
        /*0b44*/ 	.word	0x00000270
        /*0b48*/ 	.word	0x000000ff
        /*0b4c*/ 	.word	0x00028c00
        /*0b50*/ 	.short	0x0100
        /*0b52*/ 	.byte	0x08
	.zero		1


	//   ....[1]....
        /*0b54*/ 	.word	0x00000280
        /*0b58*/ 	.word	0x000000ff
        /*0b5c*/ 	.word	0x00028c20
        /*0b60*/ 	.short	0x0100
        /*0b62*/ 	.byte	0x08
	.zero		1


	//   ....[2]....
        /*0b64*/ 	.word	0x00000330
        /*0b68*/ 	.word	0x000000ff
        /*0b6c*/ 	.word	0x00028c30
        /*0b70*/ 	.short	0x0100
        /*0b72*/ 	.byte	0x06
	.zero		1


	//   ....[3]....
        /*0b74*/ 	.word	0x00000340
        /*0b78*/ 	.word	0x000000ff
        /*0b7c*/ 	.word	0x00028c40
        /*0b80*/ 	.short	0x0100
        /*0b82*/ 	.byte	0x06
	.zero		1


	//   ....[4]....
        /*0b84*/ 	.word	0x00000350
        /*0b88*/ 	.word	0x000000ff
        /*0b8c*/ 	.word	0x00028c38
        /*0b90*/ 	.short	0x0100
        /*0b92*/ 	.byte	0x06
	.zero		1


	//   ....[5]....
        /*0b94*/ 	.word	0x00000360
        /*0b98*/ 	.word	0x000000ff
        /*0b9c*/ 	.word	0x00028c48
        /*0ba0*/ 	.short	0x0100
        /*0ba2*/ 	.byte	0x06
	.zero		1


	//   ....[6]....
        /*0ba4*/ 	.word	0x00000490
        /*0ba8*/ 	.word	0x000000ff
        /*0bac*/ 	.word	0x00028c50
        /*0bb0*/ 	.short	0x0100
        /*0bb2*/ 	.byte	0x08
	.zero		1


	//   ....[7]....
        /*0bb4*/ 	.word	0x000004a0
        /*0bb8*/ 	.word	0x000000ff
        /*0bbc*/ 	.word	0x00028c60
        /*0bc0*/ 	.short	0x0100
        /*0bc2*/ 	.byte	0x08
	.zero		1


	//   ....[8]....
        /*0bc4*/ 	.word	0x000004b0
        /*0bc8*/ 	.word	0x000000ff
        /*0bcc*/ 	.word	0x00028c58
        /*0bd0*/ 	.short	0x0100
        /*0bd2*/ 	.byte	0x08
	.zero		1


	//   ....[9]....
        /*0bd4*/ 	.word	0x000004c0
        /*0bd8*/ 	.word	0x000000ff
        /*0bdc*/ 	.word	0x00028c68
        /*0be0*/ 	.short	0x0100
        /*0be2*/ 	.byte	0x08
	.zero		1


	//   ....[10]....
        /*0be4*/ 	.word	0x000005b0
        /*0be8*/ 	.word	0x000000ff
        /*0bec*/ 	.word	0x00028c70
        /*0bf0*/ 	.short	0x0100
        /*0bf2*/ 	.byte	0x06
	.zero		1


	//   ....[11]....
        /*0bf4*/ 	.word	0x000005c0
        /*0bf8*/ 	.word	0x000000ff
        /*0bfc*/ 	.word	0x00028c80
        /*0c00*/ 	.short	0x0100
        /*0c02*/ 	.byte	0x06
	.zero		1


	//   ....[12]....
        /*0c04*/ 	.word	0x000005d0
        /*0c08*/ 	.word	0x000000ff
        /*0c0c*/ 	.word	0x00028c78
        /*0c10*/ 	.short	0x0100
        /*0c12*/ 	.byte	0x06
	.zero		1


	//   ....[13]....
        /*0c14*/ 	.word	0x000005e0
        /*0c18*/ 	.word	0x000000ff
        /*0c1c*/ 	.word	0x00028c88
        /*0c20*/ 	.short	0x0100
        /*0c22*/ 	.byte	0x06
	.zero		1


	//   ....[14]....
        /*0c24*/ 	.word	0x00000710
        /*0c28*/ 	.word	0x000000ff
        /*0c2c*/ 	.word	0x00028c90
        /*0c30*/ 	.short	0x0100
        /*0c32*/ 	.byte	0x08
	.zero		1


	//   ....[15]....
        /*0c34*/ 	.word	0x00000720
        /*0c38*/ 	.word	0x000000ff
        /*0c3c*/ 	.word	0x00028ca0
        /*0c40*/ 	.short	0x0100
        /*0c42*/ 	.byte	0x08
	.zero		1


	//   ....[16]....
        /*0c44*/ 	.word	0x00000730
        /*0c48*/ 	.word	0x000000ff
        /*0c4c*/ 	.word	0x00028c98
        /*0c50*/ 	.short	0x0100
        /*0c52*/ 	.byte	0x08
	.zero		1


	//   ....[17]....
        /*0c54*/ 	.word	0x00000740
        /*0c58*/ 	.word	0x000000ff
        /*0c5c*/ 	.word	0x00028ca8
        /*0c60*/ 	.short	0x0100
        /*0c62*/ 	.byte	0x08
	.zero		1


	//   ....[18]....
        /*0c64*/ 	.word	0x00000870
        /*0c68*/ 	.word	0x000000ff
        /*0c6c*/ 	.word	0x00028cb0
        /*0c70*/ 	.short	0x0100
        /*0c72*/ 	.byte	0x08
	.zero		1


	//   ....[19]....
        /*0c74*/ 	.word	0x00000880
        /*0c78*/ 	.word	0x000000ff
        /*0c7c*/ 	.word	0x00028cc0
        /*0c80*/ 	.short	0x0100
        /*0c82*/ 	.byte	0x08
	.zero		1


	//   ....[20]....
        /*0c84*/ 	.word	0x00000890
        /*0c88*/ 	.word	0x000000ff
        /*0c8c*/ 	.word	0x00028cb8
        /*0c90*/ 	.short	0x0100
        /*0c92*/ 	.byte	0x08
	.zero		1


	//   ....[21]....
        /*0c94*/ 	.word	0x000008a0
        /*0c98*/ 	.word	0x000000ff
        /*0c9c*/ 	.word	0x00028cc8
        /*0ca0*/ 	.short	0x0100
        /*0ca2*/ 	.byte	0x08
	.zero		1


	//   ....[22]....
        /*0ca4*/ 	.word	0x00003490
        /*0ca8*/ 	.word	0x0000003c
        /*0cac*/ 	.word	0x00028c90
        /*0cb0*/ 	.short	0x010a
        /*0cb2*/ 	.byte	0x3f
	.zero		1


	//   ....[23]....
        /*0cb4*/ 	.word	0x00003e90
        /*0cb8*/ 	.word	0x0000003c
        /*0cbc*/ 	.word	0x00028c90
        /*0cc0*/ 	.short	0x010a
        /*0cc2*/ 	.byte	0x3f
	.zero		1


	//   ....[24]....
        /*0cc4*/ 	.word	0x00004720
        /*0cc8*/ 	.word	0x0000003c
        /*0ccc*/ 	.word	0x00028c90
        /*0cd0*/ 	.short	0x010a
        /*0cd2*/ 	.byte	0x3f
	.zero		1


	//   ....[25]....
        /*0cd4*/ 	.word	0x00004ae0
        /*0cd8*/ 	.word	0x00000004
        /*0cdc*/ 	.word	0x00000000
        /*0ce0*/ 	.short	0x0101
        /*0ce2*/ 	.byte	0x3f
	.zero		1


	//   ....[26]....
        /*0ce4*/ 	.word	0x00004b20
        /*0ce8*/ 	.word	0x0000003c
        /*0cec*/ 	.word	0x00028cb0
        /*0cf0*/ 	.short	0x010a
        /*0cf2*/ 	.byte	0x3f
	.zero		1


	//   ....[27]....
        /*0cf4*/ 	.word	0x00005520
        /*0cf8*/ 	.word	0x0000003c
        /*0cfc*/ 	.word	0x00000000
        /*0d00*/ 	.short	0x0101
        /*0d02*/ 	.byte	0x3f
	.zero		1


	//   ....[28]....
        /*0d04*/ 	.word	0x000061f0
        /*0d08*/ 	.word	0x0000000c
        /*0d0c*/ 	.word	0x00028c50
        /*0d10*/ 	.short	0x010a
        /*0d12*/ 	.byte	0x3f
	.zero		1


	//   ....[29]....
        /*0d14*/ 	.word	0x000065b0
        /*0d18*/ 	.word	0x0000000c
        /*0d1c*/ 	.word	0x00000000
        /*0d20*/ 	.short	0x0101
        /*0d22*/ 	.byte	0x3f
	.zero		1


	//   ....[30]....
        /*0d24*/ 	.word	0x00006ed0
        /*0d28*/ 	.word	0x00000015
        /*0d2c*/ 	.word	0x00028c50
        /*0d30*/ 	.short	0x010a
        /*0d32*/ 	.byte	0x3f
	.zero		1


	//   ....[31]....
        /*0d34*/ 	.word	0x00006f20
        /*0d38*/ 	.word	0x00000015
        /*0d3c*/ 	.word	0x00028c50
        /*0d40*/ 	.short	0x010a
        /*0d42*/ 	.byte	0x3f
	.zero		1


	//   ....[32]....
        /*0d44*/ 	.word	0x00007210
        /*0d48*/ 	.word	0x00000015
        /*0d4c*/ 	.word	0x00000000
        /*0d50*/ 	.short	0x0101
        /*0d52*/ 	.byte	0x3f
	.zero		1


	//   ....[33]....
        /*0d54*/ 	.word	0x00008870
        /*0d58*/ 	.word	0x00000002
        /*0d5c*/ 	.word	0x00028c00
        /*0d60*/ 	.short	0x010a
        /*0d62*/ 	.byte	0x3f
	.zero		1


	//   ....[34]....
        /*0d64*/ 	.word	0x000088c0
        /*0d68*/ 	.word	0x00000002
        /*0d6c*/ 	.word	0x00028c00
        /*0d70*/ 	.short	0x010a
        /*0d72*/ 	.byte	0x3f
	.zero		1


	//   ....[35]....
        /*0d74*/ 	.word	0x00009380
        /*0d78*/ 	.word	0x00000002
        /*0d7c*/ 	.word	0x00028c00
        /*0d80*/ 	.short	0x010a
        /*0d82*/ 	.byte	0x3f
	.zero		1


	//   ....[36]....
        /*0d84*/ 	.word	0x0000a7e0
        /*0d88*/ 	.word	0x00000002
        /*0d8c*/ 	.word	0x00028c00
        /*0d90*/ 	.short	0x010a
        /*0d92*/ 	.byte	0x3f
	.zero		1


	//   ....[37]....
        /*0d94*/ 	.word	0x0000b660
        /*0d98*/ 	.word	0x0000000c
        /*0d9c*/ 	.word	0x00028c30
        /*0da0*/ 	.short	0x010a
        /*0da2*/ 	.byte	0x3f
	.zero		1


	//   ....[38]....
        /*0da4*/ 	.word	0x0000b710
        /*0da8*/ 	.word	0x0000000c
        /*0dac*/ 	.word	0x00028c30
        /*0db0*/ 	.short	0x010a
        /*0db2*/ 	.byte	0x3f
	.zero		1


	//   ....[39]....
        /*0db4*/ 	.word	0x0000be40
        /*0db8*/ 	.word	0x0000002d
        /*0dbc*/ 	.word	0x00000000
        /*0dc0*/ 	.short	0x0101
        /*0dc2*/ 	.byte	0x3f
	.zero		1


	//   ....[40]....
        /*0dc4*/ 	.word	0x0000d5f0
        /*0dc8*/ 	.word	0x0000000c
        /*0dcc*/ 	.word	0x00028c50
        /*0dd0*/ 	.short	0x010a
        /*0dd2*/ 	.byte	0x3f
	.zero		1


	//   ....[41]....
        /*0dd4*/ 	.word	0x0000d6a0
        /*0dd8*/ 	.word	0x0000000c
        /*0ddc*/ 	.word	0x00028c50
        /*0de0*/ 	.short	0x010a
        /*0de2*/ 	.byte	0x3f
	.zero		1


	//   ....[42]....
        /*0de4*/ 	.word	0x0000d990
        /*0de8*/ 	.word	0x0000000c
        /*0dec*/ 	.word	0x00000000
        /*0df0*/ 	.short	0x0101
        /*0df2*/ 	.byte	0x3f
	.zero		1


	//   ....[43]....
        /*0df4*/ 	.word	0x0000dca0
        /*0df8*/ 	.word	0x00000015
        /*0dfc*/ 	.word	0x00028c30
        /*0e00*/ 	.short	0x010a
        /*0e02*/ 	.byte	0x3f
	.zero		1


	//   ....[44]....
        /*0e04*/ 	.word	0x0000dd10
        /*0e08*/ 	.word	0x00000015
        /*0e0c*/ 	.word	0x00028c30
        /*0e10*/ 	.short	0x010a
        /*0e12*/ 	.byte	0x3f
	.zero		1


	//   ....[45]....
        /*0e14*/ 	.word	0x0000e300
        /*0e18*/ 	.word	0x00000098
        /*0e1c*/ 	.word	0x00000000
        /*0e20*/ 	.short	0x0101
        /*0e22*/ 	.byte	0x3f
	.zero		1


	//   ....[46]....
        /*0e24*/ 	.word	0x00010310
        /*0e28*/ 	.word	0x00000015
        /*0e2c*/ 	.word	0x00028c50
        /*0e30*/ 	.short	0x010a
        /*0e32*/ 	.byte	0x3f
	.zero		1


	//   ....[47]....
        /*0e34*/ 	.word	0x00010360
        /*0e38*/ 	.word	0x00000015
        /*0e3c*/ 	.word	0x00028c50
        /*0e40*/ 	.short	0x010a
        /*0e42*/ 	.byte	0x3f
	.zero		1


	//   ....[48]....
        /*0e44*/ 	.word	0x00010680
        /*0e48*/ 	.word	0x00000015
        /*0e4c*/ 	.word	0x00000000
        /*0e50*/ 	.short	0x0101
        /*0e52*/ 	.byte	0x3f
	.zero		1


	//   ....[49]....
        /*0e54*/ 	.word	0x00010a80
        /*0e58*/ 	.word	0x0000000c
        /*0e5c*/ 	.word	0x00028c30
        /*0e60*/ 	.short	0x010a
        /*0e62*/ 	.byte	0x3f
	.zero		1


	//   ....[50]....
        /*0e64*/ 	.word	0x00010af0
        /*0e68*/ 	.word	0x0000000c
        /*0e6c*/ 	.word	0x00028c30
        /*0e70*/ 	.short	0x010a
        /*0e72*/ 	.byte	0x3f
	.zero		1


	//   ....[51]....
        /*0e74*/ 	.word	0x00011590
        /*0e78*/ 	.word	0x0000000f
        /*0e7c*/ 	.word	0x00000000
        /*0e80*/ 	.short	0x0101
        /*0e82*/ 	.byte	0x3f
	.zero		1


	//   ....[52]....
        /*0e84*/ 	.word	0x00012480
        /*0e88*/ 	.word	0x0000000c
        /*0e8c*/ 	.word	0x00028c50
        /*0e90*/ 	.short	0x010a
        /*0e92*/ 	.byte	0x3f
	.zero		1


	//   ....[53]....
        /*0e94*/ 	.word	0x000124d0
        /*0e98*/ 	.word	0x0000000c
        /*0e9c*/ 	.word	0x00028c50
        /*0ea0*/ 	.short	0x010a
        /*0ea2*/ 	.byte	0x3f
	.zero		1


	//   ....[54]....
        /*0ea4*/ 	.word	0x000127d0
        /*0ea8*/ 	.word	0x0000000c
        /*0eac*/ 	.word	0x00000000
        /*0eb0*/ 	.short	0x0101
        /*0eb2*/ 	.byte	0x3f
	.zero		1


	//   ....[55]....
        /*0eb4*/ 	.word	0x00012910
        /*0eb8*/ 	.word	0x00000015
        /*0ebc*/ 	.word	0x00028c30
        /*0ec0*/ 	.short	0x010a
        /*0ec2*/ 	.byte	0x3f
	.zero		1


	//   ....[56]....
        /*0ec4*/ 	.word	0x00012980
        /*0ec8*/ 	.word	0x00000015
        /*0ecc*/ 	.word	0x00028c30
        /*0ed0*/ 	.short	0x010a
        /*0ed2*/ 	.byte	0x3f
	.zero		1


	//   ....[57]....
        /*0ed4*/ 	.word	0x00012f10
        /*0ed8*/ 	.word	0x00000098
        /*0edc*/ 	.word	0x00000000
        /*0ee0*/ 	.short	0x0101
        /*0ee2*/ 	.byte	0x3f
	.zero		1


	//   ....[58]....
        /*0ee4*/ 	.word	0x00014db0
        /*0ee8*/ 	.word	0x00000015
        /*0eec*/ 	.word	0x00028c50
        /*0ef0*/ 	.short	0x010a
        /*0ef2*/ 	.byte	0x3f
	.zero		1


	//   ....[59]....
        /*0ef4*/ 	.word	0x00014e00
        /*0ef8*/ 	.word	0x00000015
        /*0efc*/ 	.word	0x00028c50
        /*0f00*/ 	.short	0x010a
        /*0f02*/ 	.byte	0x3f
	.zero		1


	//   ....[60]....
        /*0f04*/ 	.word	0x00015120
        /*0f08*/ 	.word	0x00000015
        /*0f0c*/ 	.word	0x00000000
        /*0f10*/ 	.short	0x0101
        /*0f12*/ 	.byte	0x3f
	.zero		1


	//   ....[61]....
        /*0f14*/ 	.word	0x000179f0
        /*0f18*/ 	.word	0x00000003
        /*0f1c*/ 	.word	0x00000000
        /*0f20*/ 	.short	0x0101
        /*0f22*/ 	.byte	0x3f
	.zero		1


	//   ....[62]....
        /*0f24*/ 	.word	0x00018760
        /*0f28*/ 	.word	0x00000008
        /*0f2c*/ 	.word	0x00000000
        /*0f30*/ 	.short	0x0101
        /*0f32*/ 	.byte	0x3f
	.zero		1


	//   ....[63]....
        /*0f34*/ 	.word	0x0001ca40
        /*0f38*/ 	.word	0x00000012
        /*0f3c*/ 	.word	0x00028c20
        /*0f40*/ 	.short	0x010a
        /*0f42*/ 	.byte	0x3f
	.zero		1


	//   ....[64]....
        /*0f44*/ 	.word	0x0001cad0
        /*0f48*/ 	.word	0x0000000b
        /*0f4c*/ 	.word	0x00028ca0
        /*0f50*/ 	.short	0x010a
        /*0f52*/ 	.byte	0x3f
	.zero		1


	//   ....[65]....
        /*0f54*/ 	.word	0x0001cd20
        /*0f58*/ 	.word	0x0000000b
        /*0f5c*/ 	.word	0x00028cc0
        /*0f60*/ 	.short	0x010a
        /*0f62*/ 	.byte	0x3f
	.zero		1


	//   ....[66]....
        /*0f64*/ 	.word	0x0001d6f0
        /*0f68*/ 	.word	0x0000000b
        /*0f6c*/ 	.word	0x00028ca0
        /*0f70*/ 	.short	0x010a
        /*0f72*/ 	.byte	0x3f
	.zero		1


	//   ....[67]....
        /*0f74*/ 	.word	0x0001d930
        /*0f78*/ 	.word	0x0000000b
        /*0f7c*/ 	.word	0x00028cc0
        /*0f80*/ 	.short	0x010a
        /*0f82*/ 	.byte	0x3f
	.zero		1


	//   ....[68]....
        /*0f84*/ 	.word	0x0001f530
        /*0f88*/ 	.word	0x00000019
        /*0f8c*/ 	.word	0x00028c40
        /*0f90*/ 	.short	0x010a
        /*0f92*/ 	.byte	0x3f
	.zero		1


	//   ....[69]....
        /*0f94*/ 	.word	0x0001f9e0
        /*0f98*/ 	.word	0x00000019
        /*0f9c*/ 	.word	0x00028c30
        /*0fa0*/ 	.short	0x0107
        /*0fa2*/ 	.byte	0x3f
	.zero		1


	//   ....[70]....
        /*0fa4*/ 	.word	0x0001fab0
        /*0fa8*/ 	.word	0x00000019
        /*0fac*/ 	.word	0x00028c30
        /*0fb0*/ 	.short	0x0101
        /*0fb2*/ 	.byte	0x3f
	.zero		1


	//   ....[71]....
        /*0fb4*/ 	.word	0x00020380
        /*0fb8*/ 	.word	0x00000012
        /*0fbc*/ 	.word	0x00028c00
        /*0fc0*/ 	.short	0x0107
        /*0fc2*/ 	.byte	0x3f
	.zero		1


	//   ....[72]....
        /*0fc4*/ 	.word	0x00020470
        /*0fc8*/ 	.word	0x00000012
        /*0fcc*/ 	.word	0x00028c00
        /*0fd0*/ 	.short	0x0101
        /*0fd2*/ 	.byte	0x3f
	.zero		1


	//   ....[73]....
        /*0fd4*/ 	.word	0x00020490
        /*0fd8*/ 	.word	0x00000012
        /*0fdc*/ 	.word	0x00028c20
        /*0fe0*/ 	.short	0x010a
        /*0fe2*/ 	.byte	0x3f
	.zero		1


	//   ....[74]....
        /*0fe4*/ 	.word	0x00020520
        /*0fe8*/ 	.word	0x00000019
        /*0fec*/ 	.word	0x00028c60
        /*0ff0*/ 	.short	0x010a
        /*0ff2*/ 	.byte	0x3f
	.zero		1


	//   ....[75]....
        /*0ff4*/ 	.word	0x00020e30
        /*0ff8*/ 	.word	0x00000019
        /*0ffc*/ 	.word	0x00028c50
        /*1000*/ 	.short	0x0107
        /*1002*/ 	.byte	0x3f
	.zero		1


	//   ....[76]....
        /*1004*/ 	.word	0x00020f00
        /*1008*/ 	.word	0x00000019
        /*100c*/ 	.word	0x00028c50
        /*1010*/ 	.short	0x0101
        /*1012*/ 	.byte	0x3f
	.zero		1


	//   ....[77]....
        /*1014*/ 	.word	0x00021290
        /*1018*/ 	.word	0x00000006
        /*101c*/ 	.word	0x00028c40
        /*1020*/ 	.short	0x010a
        /*1022*/ 	.byte	0x3f
	.zero		1


	//   ....[78]....
        /*1024*/ 	.word	0x000215b0
        /*1028*/ 	.word	0x00000006
        /*102c*/ 	.word	0x00028c30
        /*1030*/ 	.short	0x0107
        /*1032*/ 	.byte	0x3f
	.zero		1


	//   ....[79]....
        /*1034*/ 	.word	0x00021670
        /*1038*/ 	.word	0x00000006
        /*103c*/ 	.word	0x00028c30
        /*1040*/ 	.short	0x0101
        /*1042*/ 	.byte	0x3f
	.zero		1


	//   ....[80]....
        /*1044*/ 	.word	0x000216a0
        /*1048*/ 	.word	0x00000006
        /*104c*/ 	.word	0x00028c60
        /*1050*/ 	.short	0x010a
        /*1052*/ 	.byte	0x3f
	.zero		1


	//   ....[81]....
        /*1054*/ 	.word	0x00021d50
        /*1058*/ 	.word	0x00000006
        /*105c*/ 	.word	0x00028c50
        /*1060*/ 	.short	0x0107
        /*1062*/ 	.byte	0x3f
	.zero		1


	//   ....[82]....
        /*1064*/ 	.word	0x00021e10
        /*1068*/ 	.word	0x00000006
        /*106c*/ 	.word	0x00028c50
        /*1070*/ 	.short	0x0101
        /*1072*/ 	.byte	0x3f
	.zero		1


	//   ....[83]....
        /*1074*/ 	.word	0x000230a0
        /*1078*/ 	.word	0x00000007
        /*107c*/ 	.word	0x00028c20
        /*1080*/ 	.short	0x010a
        /*1082*/ 	.byte	0x3f
	.zero		1


	//   ....[84]....
        /*1084*/ 	.word	0x00023210
        /*1088*/ 	.word	0x00000005
        /*108c*/ 	.word	0x00028c40
        /*1090*/ 	.short	0x010a
        /*1092*/ 	.byte	0x3f
	.zero		1


	//   ....[85]....
        /*1094*/ 	.word	0x000232b0
        /*1098*/ 	.word	0x00000003
        /*109c*/ 	.word	0x00028c40
        /*10a0*/ 	.short	0x010a
        /*10a2*/ 	.byte	0x3f
	.zero		1


	//   ....[86]....
        /*10a4*/ 	.word	0x000232f0
        /*10a8*/ 	.word	0x00000005
        /*10ac*/ 	.word	0x00028c60
        /*10b0*/ 	.short	0x010a
        /*10b2*/ 	.byte	0x3f
	.zero		1


	//   ....[87]....
        /*10b4*/ 	.word	0x00023330
        /*10b8*/ 	.word	0x00000003
        /*10bc*/ 	.word	0x00028c60
        /*10c0*/ 	.short	0x010a
        /*10c2*/ 	.byte	0x3f
	.zero		1


	//   ....[88]....
        /*10c4*/ 	.word	0x00023390
        /*10c8*/ 	.word	0x0000003c
        /*10cc*/ 	.word	0x00028c90
        /*10d0*/ 	.short	0x010a
        /*10d2*/ 	.byte	0x3f
	.zero		1


	//   ....[89]....
        /*10d4*/ 	.word	0x00023510
        /*10d8*/ 	.word	0x0000003c
        /*10dc*/ 	.word	0x00028c90
        /*10e0*/ 	.short	0x010a
        /*10e2*/ 	.byte	0x3f
	.zero		1


	//   ....[90]....
        /*10e4*/ 	.word	0x00023690
        /*10e8*/ 	.word	0x0000003c
        /*10ec*/ 	.word	0x00028c90
        /*10f0*/ 	.short	0x010a
        /*10f2*/ 	.byte	0x3f
	.zero		1


	//   ....[91]....
        /*10f4*/ 	.word	0x000237f0
        /*10f8*/ 	.word	0x0000003c
        /*10fc*/ 	.word	0x00028cb0
        /*1100*/ 	.short	0x010a
        /*1102*/ 	.byte	0x3f
	.zero		1


	//   ....[92]....
        /*1104*/ 	.word	0x00023840
        /*1108*/ 	.word	0x0000000c
        /*110c*/ 	.word	0x00028c50
        /*1110*/ 	.short	0x010a
        /*1112*/ 	.byte	0x3f
	.zero		1


	//   ....[93]....
        /*1114*/ 	.word	0x00023890
        /*1118*/ 	.word	0x00000015
        /*111c*/ 	.word	0x00028c50
        /*1120*/ 	.short	0x010a
        /*1122*/ 	.byte	0x3f
	.zero		1


	//   ....[94]....
        /*1124*/ 	.word	0x00023c80
        /*1128*/ 	.word	0x00000002
        /*112c*/ 	.word	0x00028c00
        /*1130*/ 	.short	0x010a
        /*1132*/ 	.byte	0x3f
	.zero		1


	//   ....[95]....
        /*1134*/ 	.word	0x00024260
        /*1138*/ 	.word	0x00000002
        /*113c*/ 	.word	0x00028c00
        /*1140*/ 	.short	0x010a
        /*1142*/ 	.byte	0x3f
	.zero		1


	//   ....[96]....
        /*1144*/ 	.word	0x000242b0
        /*1148*/ 	.word	0x0000000c
        /*114c*/ 	.word	0x00028c30
        /*1150*/ 	.short	0x010a
        /*1152*/ 	.byte	0x3f
	.zero		1


	//   ....[97]....
        /*1154*/ 	.word	0x00024300
        /*1158*/ 	.word	0x0000000c
        /*115c*/ 	.word	0x00028c50
        /*1160*/ 	.short	0x010a
        /*1162*/ 	.byte	0x3f
	.zero		1


	//   ....[98]....
        /*1164*/ 	.word	0x00024350
        /*1168*/ 	.word	0x00000015
        /*116c*/ 	.word	0x00028c30
        /*1170*/ 	.short	0x010a
        /*1172*/ 	.byte	0x3f
	.zero		1


	//   ....[99]....
        /*1174*/ 	.word	0x000243a0
        /*1178*/ 	.word	0x00000015
        /*117c*/ 	.word	0x00028c50
        /*1180*/ 	.short	0x010a
        /*1182*/ 	.byte	0x3f
	.zero		1


	//   ....[100]....
        /*1184*/ 	.word	0x000243f0
        /*1188*/ 	.word	0x0000000c
        /*118c*/ 	.word	0x00028c30
        /*1190*/ 	.short	0x010a
        /*1192*/ 	.byte	0x3f
	.zero		1


	//   ....[101]....
        /*1194*/ 	.word	0x00024440
        /*1198*/ 	.word	0x0000000c
        /*119c*/ 	.word	0x00028c50
        /*11a0*/ 	.short	0x010a
        /*11a2*/ 	.byte	0x3f
	.zero		1


	//   ....[102]....
        /*11a4*/ 	.word	0x00024490
        /*11a8*/ 	.word	0x00000015
        /*11ac*/ 	.word	0x00028c30
        /*11b0*/ 	.short	0x010a
        /*11b2*/ 	.byte	0x3f
	.zero		1


	//   ....[103]....
        /*11b4*/ 	.word	0x000244e0
        /*11b8*/ 	.word	0x00000015
        /*11bc*/ 	.word	0x00028c50
        /*11c0*/ 	.short	0x010a
        /*11c2*/ 	.byte	0x3f
	.zero		1


	//   ....[104]....
        /*11c4*/ 	.word	0x00024670
        /*11c8*/ 	.word	0x00000012
        /*11cc*/ 	.word	0x00028c20
        /*11d0*/ 	.short	0x010a
        /*11d2*/ 	.byte	0x3f
	.zero		1


	//   ....[105]....
        /*11d4*/ 	.word	0x000246c0
        /*11d8*/ 	.word	0x0000000b
        /*11dc*/ 	.word	0x00028ca0
        /*11e0*/ 	.short	0x010a
        /*11e2*/ 	.byte	0x3f
	.zero		1


	//   ....[106]....
        /*11e4*/ 	.word	0x00024710
        /*11e8*/ 	.word	0x0000000b
        /*11ec*/ 	.word	0x00028cc0
        /*11f0*/ 	.short	0x010a
        /*11f2*/ 	.byte	0x3f
	.zero		1


	//   ....[107]....
        /*11f4*/ 	.word	0x00024760
        /*11f8*/ 	.word	0x0000000b
        /*11fc*/ 	.word	0x00028ca0
        /*1200*/ 	.short	0x010a
        /*1202*/ 	.byte	0x3f
	.zero		1


	//   ....[108]....
        /*1204*/ 	.word	0x000247b0
        /*1208*/ 	.word	0x0000000b
        /*120c*/ 	.word	0x00028cc0
        /*1210*/ 	.short	0x010a
        /*1212*/ 	.byte	0x3f
	.zero		1


	//   ....[109]....
        /*1214*/ 	.word	0x000248d0
        /*1218*/ 	.word	0x00000019
        /*121c*/ 	.word	0x00028c40
        /*1220*/ 	.short	0x010a
        /*1222*/ 	.byte	0x3f
	.zero		1


	//   ....[110]....
        /*1224*/ 	.word	0x00025370
        /*1228*/ 	.word	0x00000012
        /*122c*/ 	.word	0x00028c20
        /*1230*/ 	.short	0x010a
        /*1232*/ 	.byte	0x3f
	.zero		1


	//   ....[111]....
        /*1234*/ 	.word	0x000253c0
        /*1238*/ 	.word	0x00000019
        /*123c*/ 	.word	0x00028c60
        /*1240*/ 	.short	0x010a
        /*1242*/ 	.byte	0x3f
	.zero		1


	//   ....[112]....
        /*1244*/ 	.word	0x00025cc0
        /*1248*/ 	.word	0x00000006
        /*124c*/ 	.word	0x00028c40
        /*1250*/ 	.short	0x010a
        /*1252*/ 	.byte	0x3f
	.zero		1


	//   ....[113]....
        /*1254*/ 	.word	0x00026180
        /*1258*/ 	.word	0x00000006
        /*125c*/ 	.word	0x00028c60
        /*1260*/ 	.short	0x010a
        /*1262*/ 	.byte	0x3f
	.zero		1


	//   ....[114]....
        /*1264*/ 	.word	0x00027320
        /*1268*/ 	.word	0x00000007
        /*126c*/ 	.word	0x00028c20
        /*1270*/ 	.short	0x010a
        /*1272*/ 	.byte	0x3f
	.zero		1


	//   ....[115]....
        /*1274*/ 	.word	0x000274c0
        /*1278*/ 	.word	0x00000005
        /*127c*/ 	.word	0x00028c40
        /*1280*/ 	.short	0x010a
        /*1282*/ 	.byte	0x3f
	.zero		1


	//   ....[116]....
        /*1284*/ 	.word	0x00027510
        /*1288*/ 	.word	0x00000003
        /*128c*/ 	.word	0x00028c40
        /*1290*/ 	.short	0x010a
        /*1292*/ 	.byte	0x3f
	.zero		1


	//   ....[117]....
        /*1294*/ 	.word	0x00027560
        /*1298*/ 	.word	0x00000005
        /*129c*/ 	.word	0x00028c60
        /*12a0*/ 	.short	0x010a
        /*12a2*/ 	.byte	0x3f
	.zero		1


	//----- nvinfo : EIATTR_NUM_MBARRIERS
	.align		4
.L_408:
        /*12a4*/ 	.byte	0x03, 0x38
        /*12a6*/ 	.short	0x0016


	//----- nvinfo : EIATTR_EXIT_INSTR_OFFSETS
	.align		4
        /*12a8*/ 	.byte	0x04, 0x1c
        /*12aa*/ 	.short	(.L_410 - .L_409)


	//   ....[0]....
.L_409:
        /*12ac*/ 	.word	0x00023380


	//----- nvinfo : EIATTR_MAX_THREADS
	.align		4
.L_410:
        /*12b0*/ 	.byte	0x04, 0x05
        /*12b2*/ 	.short	(.L_412 - .L_411)
.L_411:
        /*12b4*/ 	.word	0x00000180
        /*12b8*/ 	.word	0x00000001
        /*12bc*/ 	.word	0x00000001


	//----- nvinfo : EIATTR_CRS_STACK_SIZE
	.align		4
.L_412:
        /*12c0*/ 	.byte	0x04, 0x1e
        /*12c2*/ 	.short	(.L_414 - .L_413)
.L_413:
        /*12c4*/ 	.word	0x00000000


	//----- nvinfo : EIATTR_CBANK_PARAM_SIZE
	.align		4
.L_414:
        /*12c8*/ 	.byte	0x03, 0x19
        /*12ca*/ 	.short	0x0af0


	//----- nvinfo : EIATTR_PARAM_CBANK
	.align		4
        /*12cc*/ 	.byte	0x04, 0x0a
        /*12ce*/ 	.short	(.L_416 - .L_415)
	.align		4
.L_415:
        /*12d0*/ 	.word	index@(.nv.constant0._ZN7cutlass13device_kernelIN5flash11enable_sm90INS1_16FlashAttnFwdSm90INS1_25CollectiveMainloopFwdSm90ILi2EN4cute5tupleIJNS5_1CILi1EEES8_S8_EEENS6_IJNS7_ILi64EEESA_SA_EEELi512ENS_6half_tEfNS_4arch4Sm90ELb0ELb1ELb1ELb1ELb1ELb1ELb0ELb0ELb0ELb1ELb1ELb0EEENS1_21CollectiveEpilogueFwdINS6_IJSA_NS7_ILi512EEESA_EEES9_SC_SE_Li256ELb1ELb1ELb1ELb0EEENS1_36VarlenDynamicPersistentTileSchedulerILi64ELi64ELi256ELi128ELb1ELb1ELb1ELb1ELb0ELb1EEEEEEEEEvNT_6ParamsE)
        /*12d4*/ 	.short	0x0210
        /*12d6*/ 	.short	0x0af0


	//----- nvinfo : EIATTR_SW_WAR
	.align		4
.L_416:
        /*12d8*/ 	.byte	0x04, 0x36
        /*12da*/ 	.short	(.L_418 - .L_417)
.L_417:
        /*12dc*/ 	.word	0x00000008
.L_418:


//--------------------- .nv.info._ZN7cutlass13device_kernelIN5flash11enable_sm90INS1_16FlashAttnFwdSm90INS1_25CollectiveMainloopFwdSm90ILi2EN4cute5tupleIJNS5_1CILi1EEES8_S8_EEENS6_IJNS7_ILi64EEESA_SA_EEELi512ENS_6half_tEfNS_4arch4Sm90ELb0ELb1ELb1ELb1ELb1ELb0ELb1ELb0ELb0ELb1ELb1ELb0EEENS1_21CollectiveEpilogueFwdINS6_IJSA_NS7_ILi512EEESA_EEES9_SC_SE_Li256ELb1ELb1ELb1ELb0EEENS1_36VarlenDynamicPersistentTileSchedulerILi64ELi64ELi256ELi128ELb1ELb1ELb1ELb1ELb0ELb1EEEEEEEEEvNT_6ParamsE --------------------------
	.section	.nv.info._ZN7cutlass13device_kernelIN5flash11enable_sm90INS1_16FlashAttnFwdSm90INS1_25CollectiveMainloopFwdSm90ILi2EN4cute5tupleIJNS5_1CILi1EEES8_S8_EEENS6_IJNS7_ILi64EEESA_SA_EEELi512ENS_6half_tEfNS_4arch4Sm90ELb0ELb1ELb1ELb1ELb1ELb0ELb1ELb0ELb0ELb1ELb1ELb0EEENS1_21CollectiveEpilogueFwdINS6_IJSA_NS7_ILi512EEESA_EEES9_SC_SE_Li256ELb1ELb1ELb1ELb0EEENS1_36VarlenDynamicPersistentTileSchedulerILi64ELi64ELi256ELi128ELb1ELb1ELb1ELb1ELb0ELb1EEEEEEEEEvNT_6ParamsE,"",@"SHT_CUDA_INFO"
	.sectionflags	@""
	.align	4


	//----- nvinfo : EIATTR_CUDA_API_VERSION
	.align		4
        /*0000*/ 	.byte	0x04, 0x37
        /*0002*/ 	.short	(.L_420 - .L_419)
.L_419:
        /*0004*/ 	.word	0x00000082


	//----- nvinfo : EIATTR_KPARAM_INFO
	.align		4
.L_420:
        /*0008*/ 	.byte	0x04, 0x17
        /*000a*/ 	.short	(.L_422 - .L_421)
.L_421:
        /*000c*/ 	.word	0x00000000
        /*0010*/ 	.short	0x0000
        /*0012*/ 	.short	0x0070
        /*0014*/ 	.byte	0x00, 0xf0, 0x01, 0x2e


	//----- nvinfo : EIATTR_SPARSE_MMA_MASK
	.align		4
.L_422:
        /*0018*/ 	.byte	0x03, 0x50
        /*001a*/ 	.short	0x0000


	//----- nvinfo : EIATTR_MAXREG_COUNT
	.align		4
        /*001c*/ 	.byte	0x03, 0x1b
        /*001e*/ 	.short	0x00a8


	//----- nvinfo : EIATTR_NUM_BARRIERS
	.align		4
        /*0020*/ 	.byte	0x02, 0x4c
        /*0022*/ 	.byte	0x10
	.zero		1


	//----- nvinfo : EIATTR_EXTERNS
	.align		4
        /*0024*/ 	.byte	0x04, 0x0f
        /*0026*/ 	.short	(.L_424 - .L_423)


	//   ....[0]....
	.align		4
.L_423:
        /*0028*/ 	.word	index@(__assertfail)


	//----- nvinfo : EIATTR_ANNOTATIONS
	.align		4
.L_424:
        /*002c*/ 	.byte	0x04, 0x55
        /*002e*/ 	.short	(.L_426 - .L_425)


	//   ....[0]....
.L_425:
        /* <DEDUP_REMOVED lines=23> */
        /*0194*/ 	.byte	0x00, 0xed, 0x02, 0x00, 0x01, 0x00, 0x00, 0x00, 0xa0, 0xee, 0x02, 0x00


	//----- nvinfo : EIATTR_MERCURY_ISA_VERSION
	.align		4
.L_426:
        /*01a0*/ 	.byte	0x03, 0x5f
        /*01a2*/ 	.short	0x0101


	//----- nvinfo : EIATTR_UNUSED_LOAD_BYTE_OFFSET
	.align		4
        /*01a4*/ 	.byte	0x04, 0x44
        /*01a6*/ 	.short	(.L_428 - .L_427)


	//   ....[0]....
.L_427:
        /*01a8*/ 	.word	0x00000a00
        /*01ac*/ 	.word	0x0000fff0


	//   ....[1]....
        /*01b0*/ 	.word	0x00022d70
        /*01b4*/ 	.word	0x0000fff0


	//----- nvinfo : EIATTR_INT_WARP_WIDE_INSTR_OFFSETS
	.align		4
.L_428:
        /*01b8*/ 	.byte	0x04, 0x31
        /*01ba*/ 	.short	(.L_430 - .L_429)


	//   ....[0]....
.L_429:
        /*01bc*/ 	.word	0x000000c0


	//   ....[1]....
        /*01c0*/ 	.word	0x000000d0


	//   ....[2]....
        /*01c4*/ 	.word	0x000000e0


	//   ....[3]....
        /*01c8*/ 	.word	0x00000180


	//   ....[4]....
        /*01cc*/ 	.word	0x00029950


	//   ....[5]....
        /*01d0*/ 	.word	0x000299e0


	//   ....[6]....
        /*01d4*/ 	.word	0x0002dbe0


	//   ....[7]....
        /*01d8*/ 	.word	0x0002dc70


	//----- nvinfo : EIATTR_COOP_GROUP_MASK_REGIDS
	.align		4
.L_430:
        /*01dc*/ 	.byte	0x04, 0x29
        /*01de*/ 	.short	(.L_432 - .L_431)


	//   ....[0]....
.L_431:
        /*01e0*/ 	.word	0xffffffff


	//   ....[1]....
        /*01e4*/ 	.word	0xffffffff


	//   ....[2]....
        /*01e8*/ 	.word	0xffffffff


	//   ....[3]....
        /*01ec*/ 	.word	0xffffffff


	//   ....[4]....
        /*01f0*/ 	.word	0xffffffff


	//   ....[5]....
        /*01f4*/ 	.word	0xffffffff


	//   ....[6]....
        /*01f8*/ 	.word	0xffffffff


	//   ....[7]....
        /*01fc*/ 	.word	0xffffffff


	//   ....[8]....
        /*0200*/ 	.word	0xffffffff


	//   ....[9]....
        /*0204*/ 	.word	0xffffffff


	//   ....[10]....
        /*0208*/ 	.word	0xffffffff


	//   ....[11]....
        /*020c*/ 	.word	0xffffffff


	//   ....[12]....
        /*0210*/ 	.word	0xffffffff


	//   ....[13]....
        /*0214*/ 	.word	0xffffffff


	//   ....[14]....
        /*0218*/ 	.word	0xffffffff


	//   ....[15]....
        /*021c*/ 	.word	0xffffffff


	//   ....[16]....
        /*0220*/ 	.word	0xffffffff


	//   ....[17]....
        /*0224*/ 	.word	0xffffffff


	//   ....[18]....
        /*0228*/ 	.word	0xffffffff


	//   ....[19]....
        /*022c*/ 	.word	0xffffffff


	//   ....[20]....
        /*0230*/ 	.word	0xffffffff


	//   ....[21]....
        /*0234*/ 	.word	0xffffffff


	//   ....[22]....
        /*0238*/ 	.word	0xffffffff


	//   ....[23]....
        /*023c*/ 	.word	0xffffffff


	//   ....[24]....
        /*0240*/ 	.word	0xffffffff


	//   ....[25]....
        /*0244*/ 	.word	0xffffffff


	//   ....[26]....
        /*0248*/ 	.word	0xffffffff


	//   ....[27]....
        /*024c*/ 	.word	0xffffffff


	//   ....[28]....
        /*0250*/ 	.word	0xffffffff


	//   ....[29]....
        /*0254*/ 	.word	0xffffffff


	//   ....[30]....
        /*0258*/ 	.word	0xffffffff


	//   ....[31]....
        /*025c*/ 	.word	0xffffffff


	//   ....[32]....
        /*0260*/ 	.word	0xffffffff


	//   ....[33]....
        /*0264*/ 	.word	0xffffffff


	//   ....[34]....
        /*0268*/ 	.word	0xffffffff


	//   ....[35]....
        /*026c*/ 	.word	0xffffffff


	//   ....[36]....
        /*0270*/ 	.word	0xffffffff


	//   ....[37]....
        /*0274*/ 	.word	0xffffffff


	//   ....[38]....
        /*0278*/ 	.word	0xffffffff


	//   ....[39]....
        /*027c*/ 	.word	0xffffffff


	//   ....[40]....
        /*0280*/ 	.word	0xffffffff


	//   ....[41]....
        /*0284*/ 	.word	0xffffffff


	//   ....[42]....
        /*0288*/ 	.word	0xffffffff


	//   ....[43]....
        /*028c*/ 	.word	0xffffffff


	//   ....[44]....
        /*0290*/ 	.word	0xffffffff


	//   ....[45]....
        /*0294*/ 	.word	0xffffffff


	//   ....[46]....
        /*0298*/ 	.word	0xffffffff


	//   ....[47]....
        /*029c*/ 	.word	0xffffffff


	//   ....[48]....
        /*02a0*/ 	.word	0xffffffff


	//   ....[49]....
        /*02a4*/ 	.word	0xffffffff


	//   ....[50]....
        /*02a8*/ 	.word	0xffffffff


	//   ....[51]....
        /*02ac*/ 	.word	0xffffffff


	//   ....[52]....
        /*02b0*/ 	.word	0xffffffff


	//   ....[53]....
        /*02b4*/ 	.word	0xffffffff


	//   ....[54]....
        /*02b8*/ 	.word	0xffffffff


	//   ....[55]....
        /*02bc*/ 	.word	0xffffffff


	//   ....[56]....
        /*02c0*/ 	.word	0xffffffff


	//   ....[57]....
        /*02c4*/ 	.word	0xffffffff


	//   ....[58]....
        /*02c8*/ 	.word	0xffffffff


	//   ....[59]....
        /*02cc*/ 	.word	0xffffffff


	//   ....[60]....
        /*02d0*/ 	.word	0xffffffff


	//   ....[61]....
        /*02d4*/ 	.word	0xffffffff


	//   ....[62]....
        /*02d8*/ 	.word	0xffffffff


	//   ....[63]....
        /*02dc*/ 	.word	0xffffffff


	//   ....[64]....
        /*02e0*/ 	.word	0xffffffff


	//   ....[65]....
        /*02e4*/ 	.word	0xffffffff


	//   ....[66]....
        /*02e8*/ 	.word	0xffffffff


	//   ....[67]....
        /*02ec*/ 	.word	0xffffffff


	//   ....[68]....
        /*02f0*/ 	.word	0xffffffff


	//   ....[69]....
        /*02f4*/ 	.word	0xffffffff


	//   ....[70]....
        /*02f8*/ 	.word	0xffffffff


	//   ....[71]....
        /*02fc*/ 	.word	0xffffffff


	//   ....[72]....
        /*0300*/ 	.word	0xffffffff


	//   ....[73]....
        /*0304*/ 	.word	0xffffffff


	//   ....[74]....
        /*0308*/ 	.word	0xffffffff


	//   ....[75]....
        /*030c*/ 	.word	0xffffffff


	//   ....[76]....
        /*0310*/ 	.word	0xffffffff


	//   ....[77]....
        /*0314*/ 	.word	0xffffffff


	//   ....[78]....
        /*0318*/ 	.word	0xffffffff


	//   ....[79]....
        /*031c*/ 	.word	0xffffffff


	//   ....[80]....
        /*0320*/ 	.word	0xffffffff


	//   ....[81]....
        /*0324*/ 	.word	0xffffffff


	//   ....[82]....
        /*0328*/ 	.word	0xffffffff


	//   ....[83]....
        /*032c*/ 	.word	0xffffffff


	//   ....[84]....
        /*0330*/ 	.word	0xffffffff


	//   ....[85]....
        /*0334*/ 	.word	0xffffffff


	//   ....[86]....
        /*0338*/ 	.word	0xffffffff


	//   ....[87]....
        /*033c*/ 	.word	0xffffffff


	//   ....[88]....
        /*0340*/ 	.word	0xffffffff


	//   ....[89]....
        /*0344*/ 	.word	0xffffffff


	//   ....[90]....
        /*0348*/ 	.word	0xffffffff


	//   ....[91]....
        /*034c*/ 	.word	0xffffffff


	//   ....[92]....
        /*0350*/ 	.word	0xffffffff


	//   ....[93]....
        /*0354*/ 	.word	0xffffffff


	//   ....[94]....
        /*0358*/ 	.word	0xffffffff


	//   ....[95]....
        /*035c*/ 	.word	0xffffffff


	//   ....[96]....
        /*0360*/ 	.word	0xffffffff


	//   ....[97]....
        /*0364*/ 	.word	0xffffffff


	//   ....[98]....
        /*0368*/ 	.word	0xffffffff


	//   ....[99]....
        /*036c*/ 	.word	0xffffffff


	//   ....[100]....
        /*0370*/ 	.word	0xffffffff


	//   ....[101]....
        /*0374*/ 	.word	0xffffffff


	//   ....[102]....
        /*0378*/ 	.word	0xffffffff


	//   ....[103]....
        /*037c*/ 	.word	0xffffffff


	//   ....[104]....
        /*0380*/ 	.word	0xffffffff


	//   ....[105]....
        /*0384*/ 	.word	0xffffffff


	//   ....[106]....
        /*0388*/ 	.word	0xffffffff


	//   ....[107]....
        /*038c*/ 	.word	0xffffffff


	//   ....[108]....
        /*0390*/ 	.word	0xffffffff


	//   ....[109]....
        /*0394*/ 	.word	0xffffffff


	//   ....[110]....
        /*0398*/ 	.word	0xffffffff


	//   ....[111]....
        /*039c*/ 	.word	0xffffffff


	//   ....[112]....
        /*03a0*/ 	.word	0xffffffff


	//   ....[113]....
        /*03a4*/ 	.word	0xffffffff


	//   ....[114]....
        /*03a8*/ 	.word	0xffffffff


	//   ....[115]....
        /*03ac*/ 	.word	0xffffffff


	//   ....[116]....
        /*03b0*/ 	.word	0xffffffff


	//   ....[117]....
        /*03b4*/ 	.word	0xffffffff


	//   ....[118]....
        /*03b8*/ 	.word	0xffffffff


	//   ....[119]....
        /*03bc*/ 	.word	0xffffffff


	//   ....[120]....
        /*03c0*/ 	.word	0xffffffff


	//   ....[121]....
        /*03c4*/ 	.word	0xffffffff


	//   ....[122]....
        /*03c8*/ 	.word	0xffffffff


	//   ....[123]....
        /*03cc*/ 	.word	0xffffffff


	//   ....[124]....
        /*03d0*/ 	.word	0xffffffff


	//   ....[125]....
        /*03d4*/ 	.word	0xffffffff


	//   ....[126]....
        /*03d8*/ 	.word	0xffffffff


	//   ....[127]....
        /*03dc*/ 	.word	0xffffffff


	//   ....[128]....
        /*03e0*/ 	.word	0xffffffff


	//   ....[129]....
        /*03e4*/ 	.word	0xffffffff


	//   ....[130]....
        /*03e8*/ 	.word	0xffffffff


	//   ....[131]....
        /*03ec*/ 	.word	0xffffffff


	//   ....[132]....
        /*03f0*/ 	.word	0xffffffff


	//   ....[133]....
        /*03f4*/ 	.word	0xffffffff


	//   ....[134]....
        /*03f8*/ 	.word	0xffffffff


	//   ....[135]....
        /*03fc*/ 	.word	0x0500000f


	//   ....[136]....
        /*0400*/ 	.word	0x0500000f


	//   ....[137]....
        /*0404*/ 	.word	0x0500000f


	//   ....[138]....
        /*0408*/ 	.word	0x0500000f


	//   ....[139]....
        /*040c*/ 	.word	0x0500000f


	//   ....[140]....
        /*0410*/ 	.word	0x0500000f


	//   ....[141]....
        /*0414*/ 	.word	0x0500000f


	//   ....[142]....
        /*0418*/ 	.word	0x0500000f


	//   ....[143]....
        /*041c*/ 	.word	0x0500000f


	//   ....[144]....
        /*0420*/ 	.word	0x0500000f


	//   ....[145]....
        /*0424*/ 	.word	0x0500000f


	//   ....[146]....
        /*0428*/ 	.word	0x0500000f


	//   ....[147]....
        /*042c*/ 	.word	0x0500000f


	//   ....[148]....
        /*0430*/ 	.word	0x0500000f


	//   ....[149]....
        /*0434*/ 	.word	0x0500000f


	//   ....[150]....
        /*0438*/ 	.word	0x0500000f


	//   ....[151]....
        /*043c*/ 	.word	0x0500000f


	//   ....[152]....
        /*0440*/ 	.word	0x0500000f


	//   ....[153]....
        /*0444*/ 	.word	0x0500000f


	//   ....[154]....
        /*0448*/ 	.word	0x0500000f


	//   ....[155]....
        /*044c*/ 	.word	0x0500000f


	//   ....[156]....
        /*0450*/ 	.word	0x0500000f


	//   ....[157]....
        /*0454*/ 	.word	0x0500000f


	//   ....[158]....
        /*0458*/ 	.word	0x0500000f


	//   ....[159]....
        /*045c*/ 	.word	0x0500000f


	//   ....[160]....
        /*0460*/ 	.word	0x0500000f


	//   ....[161]....
        /*0464*/ 	.word	0x0500000f


	//   ....[162]....
        /*0468*/ 	.word	0x0500000f


	//   ....[163]....
        /*046c*/ 	.word	0x0500000f


	//   ....[164]....
        /*0470*/ 	.word	0x0500000f


	//   ....[165]....
        /*0474*/ 	.word	0x0500000f


	//   ....[166]....
        /*0478*/ 	.word	0x0500000f


	//   ....[167]....
        /*047c*/ 	.word	0x0500000f


	//   ....[168]....
        /*0480*/ 	.word	0x0500000f


	//   ....[169]....
        /*0484*/ 	.word	0x0500000f


	//   ....[170]....
        /*0488*/ 	.word	0x0500000f


	//   ....[171]....
        /*048c*/ 	.word	0x0500000f


	//   ....[172]....
        /*0490*/ 	.word	0x0500000f


	//   ....[173]....
        /*0494*/ 	.word	0x0500000f


	//   ....[174]....
        /*0498*/ 	.word	0x0500000f


	//   ....[175]....
        /*049c*/ 	.word	0x0500000f


	//   ....[176]....
        /*04a0*/ 	.word	0x0500000f


	//   ....[177]....
        /*04a4*/ 	.word	0x0500000f


	//   ....[178]....
        /*04a8*/ 	.word	0x0500000f


	//   ....[179]....
        /*04ac*/ 	.word	0x0500000f


	//   ....[180]....
        /*04b0*/ 	.word	0x0500000f


	//   ....[181]....
        /*04b4*/ 	.word	0x0500000f


	//   ....[182]....
        /*04b8*/ 	.word	0x0500000f


	//   ....[183]....
        /*04bc*/ 	.word	0x0500000f


	//   ....[184]....
        /*04c0*/ 	.word	0x0500000f


	//   ....[185]....
        /*04c4*/ 	.word	0x0500000f


	//   ....[186]....
        /*04c8*/ 	.word	0x0500000f


	//   ....[187]....
        /*04cc*/ 	.word	0x0500000f


	//   ....[188]....
        /*04d0*/ 	.word	0x0500000f


	//   ....[189]....
        /*04d4*/ 	.word	0x0500000f


	//   ....[190]....
        /*04d8*/ 	.word	0x0500000f


	//   ....[191]....
        /*04dc*/ 	.word	0x0500000f


	//   ....[192]....
        /*04e0*/ 	.word	0x0500000f


	//   ....[193]....
        /*04e4*/ 	.word	0x0500000f


	//   ....[194]....
        /*04e8*/ 	.word	0x0500000f


	//   ....[195]....
        /*04ec*/ 	.word	0x0500000f


	//   ....[196]....
        /*04f0*/ 	.word	0x0500000f


	//   ....[197]....
        /*04f4*/ 	.word	0x0500000f


	//   ....[198]....
        /*04f8*/ 	.word	0x0500000f


	//   ....[199]....
        /*04fc*/ 	.word	0x0500000f


	//   ....[200]....
        /*0500*/ 	.word	0x0500000f


	//   ....[201]....
        /*0504*/ 	.word	0x0500000f


	//   ....[202]....
        /*0508*/ 	.word	0x0500000f


	//   ....[203]....
        /*050c*/ 	.word	0xffffffff


	//   ....[204]....
        /*0510*/ 	.word	0xffffffff


	//   ....[205]....
        /*0514*/ 	.word	0xffffffff


	//   ....[206]....
        /*0518*/ 	.word	0xffffffff


	//   ....[207]....
        /*051c*/ 	.word	0xffffffff


	//   ....[208]....
        /*0520*/ 	.word	0xffffffff


	//   ....[209]....
        /*0524*/ 	.word	0xffffffff


	//   ....[210]....
        /*0528*/ 	.word	0xffffffff


	//----- nvinfo : EIATTR_COOP_GROUP_INSTR_OFFSETS
	.align		4
.L_432:
        /*052c*/ 	.byte	0x04, 0x28
        /*052e*/ 	.short	(.L_434 - .L_433)


	//   ....[0]....
.L_433:
        /*0530*/ 	.word	0x00000080


	//   ....[1]....
        /*0534*/ 	.word	0x00000090


	//   ....[2]....
        /*0538*/ 	.word	0x000002b0


	//   ....[3]....
        /*053c*/ 	.word	0x00000410


	//   ....[4]....
        /*0540*/ 	.word	0x00000530


	//   ....[5]....
        /*0544*/ 	.word	0x00000690


	//   ....[6]....
        /*0548*/ 	.word	0x00002920


	//   ....[7]....
        /*054c*/ 	.word	0x0000a880


	//   ....[8]....
        /*0550*/ 	.word	0x0000c9b0


	//   ....[9]....
        /*0554*/ 	.word	0x0000dd60


	//   ....[10]....
        /*0558*/ 	.word	0x0000e200


	//   ....[11]....
        /*055c*/ 	.word	0x0000ecd0


	//   ....[12]....
        /*0560*/ 	.word	0x0000eeb0


	//   ....[13]....
        /*0564*/ 	.word	0x0000f390


	//   ....[14]....
        /*0568*/ 	.word	0x0000f3b0


	//   ....[15]....
        /*056c*/ 	.word	0x000120b0


	//   ....[16]....
        /*0570*/ 	.word	0x00013a40


	//   ....[17]....
        /*0574*/ 	.word	0x00015040


	//   ....[18]....
        /*0578*/ 	.word	0x00015080


	//   ....[19]....
        /*057c*/ 	.word	0x000150d0


	//   ....[20]....
        /*0580*/ 	.word	0x000150f0


	//   ....[21]....
        /*0584*/ 	.word	0x00019780


	//   ....[22]....
        /*0588*/ 	.word	0x0001ab80


	//   ....[23]....
        /*058c*/ 	.word	0x0001bee0


	//   ....[24]....
        /*0590*/ 	.word	0x0001c3f0


	//   ....[25]....
        /*0594*/ 	.word	0x0001cf50


	//   ....[26]....
        /*0598*/ 	.word	0x0001cfa0


	//   ....[27]....
        /*059c*/ 	.word	0x0001cff0


	//   ....[28]....
        /*05a0*/ 	.word	0x0001d010


	//   ....[29]....
        /*05a4*/ 	.word	0x00021720


	//   ....[30]....
        /*05a8*/ 	.word	0x000218b0


	//   ....[31]....
        /*05ac*/ 	.word	0x000218d0


	//   ....[32]....
        /*05b0*/ 	.word	0x00021910


	//   ....[33]....
        /*05b4*/ 	.word	0x00021930


	//   ....[34]....
        /*05b8*/ 	.word	0x00023cb0


	//   ....[35]....
        /*05bc*/ 	.word	0x00024130


	//   ....[36]....
        /*05c0*/ 	.word	0x00024140


	//   ....[37]....
        /*05c4*/ 	.word	0x00024150


	//   ....[38]....
        /*05c8*/ 	.word	0x00024160


	//   ....[39]....
        /*05cc*/ 	.word	0x00024df0


	//   ....[40]....
        /*05d0*/ 	.word	0x00024e20


	//   ....[41]....
        /*05d4*/ 	.word	0x00025060


	//   ....[42]....
        /*05d8*/ 	.word	0x00025080


	//   ....[43]....
        /*05dc*/ 	.word	0x00025710


	//   ....[44]....
        /*05e0*/ 	.word	0x00025720


	//   ....[45]....
        /*05e4*/ 	.word	0x00026170


	//   ....[46]....
        /*05e8*/ 	.word	0x00026190


	//   ....[47]....
        /*05ec*/ 	.word	0x00027760


	//   ....[48]....
        /*05f0*/ 	.word	0x00027780


	//   ....[49]....
        /*05f4*/ 	.word	0x000279b0


	//   ....[50]....
        /*05f8*/ 	.word	0x000279d0


	//   ....[51]....
        /*05fc*/ 	.word	0x00027c80


	//   ....[52]....
        /*0600*/ 	.word	0x00027e90


	//   ....[53]....
        /*0604*/ 	.word	0x00027ec0


	//   ....[54]....
        /*0608*/ 	.word	0x00027ef0


	//   ....[55]....
        /*060c*/ 	.word	0x00027f20


	//   ....[56]....
        /*0610*/ 	.word	0x00027f50


	//   ....[57]....
        /*0614*/ 	.word	0x00027f80


	//   ....[58]....
        /*0618*/ 	.word	0x000280f0


	//   ....[59]....
        /*061c*/ 	.word	0x00028120


	//   ....[60]....
        /*0620*/ 	.word	0x00028150


	//   ....[61]....
        /*0624*/ 	.word	0x00028180


	//   ....[62]....
        /*0628*/ 	.word	0x000281b0


	//   ....[63]....
        /*062c*/ 	.word	0x000281e0


	//   ....[64]....
        /*0630*/ 	.word	0x00028270


	//   ....[65]....
        /*0634*/ 	.word	0x000282a0


	//   ....[66]....
        /*0638*/ 	.word	0x000282b0


	//   ....[67]....
        /*063c*/ 	.word	0x000282f0


	//   ....[68]....
        /*0640*/ 	.word	0x0002a720


	//   ....[69]....
        /*0644*/ 	.word	0x0002a740


	//   ....[70]....
        /*0648*/ 	.word	0x0002a7d0


	//   ....[71]....
        /*064c*/ 	.word	0x0002a7f0


	//   ....[72]....
        /*0650*/ 	.word	0x0002a870


	//   ....[73]....
        /*0654*/ 	.word	0x0002a890


	//   ....[74]....
        /*0658*/ 	.word	0x0002a8a0


	//   ....[75]....
        /*065c*/ 	.word	0x0002a8b0


	//   ....[76]....
        /*0660*/ 	.word	0x0002b020


	//   ....[77]....
        /*0664*/ 	.word	0x0002b050


	//   ....[78]....
        /*0668*/ 	.word	0x0002b110


	//   ....[79]....
        /*066c*/ 	.word	0x0002b130


	//   ....[80]....
        /*0670*/ 	.word	0x0002b1d0


	//   ....[81]....
        /*0674*/ 	.word	0x0002b1f0


	//   ....[82]....
        /*0678*/ 	.word	0x0002b200


	//   ....[83]....
        /*067c*/ 	.word	0x0002b280


	//   ....[84]....
        /*0680*/ 	.word	0x0002bad0


	//   ....[85]....
        /*0684*/ 	.word	0x0002baf0


	//   ....[86]....
        /*0688*/ 	.word	0x0002bc90


	//   ....[87]....
        /*068c*/ 	.word	0x0002bcc0


	//   ....[88]....
        /*0690*/ 	.word	0x0002bdd0


	//   ....[89]....
        /*0694*/ 	.word	0x0002bde0


	//   ....[90]....
        /*0698*/ 	.word	0x0002be10


	//   ....[91]....
        /*069c*/ 	.word	0x0002be20


	//   ....[92]....
        /*06a0*/ 	.word	0x0002c420


	//   ....[93]....
        /*06a4*/ 	.word	0x0002c480


	//   ....[94]....
        /*06a8*/ 	.word	0x0002c640


	//   ....[95]....
        /*06ac*/ 	.word	0x0002c680


	//   ....[96]....
        /*06b0*/ 	.word	0x0002c690


	//   ....[97]....
        /*06b4*/ 	.word	0x0002c6a0


	//   ....[98]....
        /*06b8*/ 	.word	0x0002c7f0


	//   ....[99]....
        /*06bc*/ 	.word	0x0002c940


	//   ....[100]....
        /*06c0*/ 	.word	0x0002d130


	//   ....[101]....
        /*06c4*/ 	.word	0x0002d150


	//   ....[102]....
        /*06c8*/ 	.word	0x0002d1a0


	//   ....[103]....
        /*06cc*/ 	.word	0x0002d1b0


	//   ....[104]....
        /*06d0*/ 	.word	0x0002d1f0


	//   ....[105]....
        /*06d4*/ 	.word	0x0002d200


	//   ....[106]....
        /*06d8*/ 	.word	0x0002d210


	//   ....[107]....
        /*06dc*/ 	.word	0x0002d250


	//   ....[108]....
        /*06e0*/ 	.word	0x0002d540


	//   ....[109]....
        /*06e4*/ 	.word	0x0002d580


	//   ....[110]....
        /*06e8*/ 	.word	0x0002d5a0


	//   ....[111]....
        /*06ec*/ 	.word	0x0002d5c0


	//   ....[112]....
        /*06f0*/ 	.word	0x0002d5f0


	//   ....[113]....
        /*06f4*/ 	.word	0x0002d610


	//   ....[114]....
        /*06f8*/ 	.word	0x0002d710


	//   ....[115]....
        /*06fc*/ 	.word	0x0002d860


	//   ....[116]....
        /*0700*/ 	.word	0x0002de90


	//   ....[117]....
        /*0704*/ 	.word	0x0002dec0


	//   ....[118]....
        /*0708*/ 	.word	0x0002df20


	//   ....[119]....
        /*070c*/ 	.word	0x0002df50


	//   ....[120]....
        /*0710*/ 	.word	0x0002df80


	//   ....[121]....
        /*0714*/ 	.word	0x0002dfb0


	//   ....[122]....
        /*0718*/ 	.word	0x0002dfe0


	//   ....[123]....
        /*071c*/ 	.word	0x0002e010


	//   ....[124]....
        /*0720*/ 	.word	0x0002e1b0


	//   ....[125]....
        /*0724*/ 	.word	0x0002e1e0


	//   ....[126]....
        /*0728*/ 	.word	0x0002e210


	//   ....[127]....
        /*072c*/ 	.word	0x0002e240


	//   ....[128]....
        /*0730*/ 	.word	0x0002e270


	//   ....[129]....
        /*0734*/ 	.word	0x0002e2a0


	//   ....[130]....
        /*0738*/ 	.word	0x0002e360


	//   ....[131]....
        /*073c*/ 	.word	0x0002e380


	//   ....[132]....
        /*0740*/ 	.word	0x0002e3a0


	//   ....[133]....
        /*0744*/ 	.word	0x0002e400


	//   ....[134]....
        /*0748*/ 	.word	0x0002ee20


	//   ....[135]....
        /*074c*/ 	.word	0x0002f3f0


	//   ....[136]....
        /*0750*/ 	.word	0x0002f4e0


	//   ....[137]....
        /*0754*/ 	.word	0x0002f580


	//   ....[138]....
        /*0758*/ 	.word	0x0002f5e0


	//   ....[139]....
        /*075c*/ 	.word	0x0002f6d0


	//   ....[140]....
        /*0760*/ 	.word	0x0002f740


	//   ....[141]....
        /*0764*/ 	.word	0x0002f830


	//   ....[142]....
        /*0768*/ 	.word	0x0002f8a0


	//   ....[143]....
        /*076c*/ 	.word	0x0002f940


	//   ....[144]....
        /*0770*/ 	.word	0x0002fa40


	//   ....[145]....
        /*0774*/ 	.word	0x0002fad0


	//   ....[146]....
        /*0778*/ 	.word	0x0002fb30


	//   ....[147]....
        /*077c*/ 	.word	0x0002fc20


	//   ....[148]....
        /*0780*/ 	.word	0x0002fca0


	//   ....[149]....
        /*0784*/ 	.word	0x0002fda0


	//   ....[150]....
        /*0788*/ 	.word	0x0002fe10


	//   ....[151]....
        /*078c*/ 	.word	0x0002fef0


	//   ....[152]....
        /*0790*/ 	.word	0x00030200


	//   ....[153]....
        /*0794*/ 	.word	0x000302c0


	//   ....[154]....
        /*0798*/ 	.word	0x00030530


	//   ....[155]....
        /*079c*/ 	.word	0x00030580


	//   ....[156]....
        /*07a0*/ 	.word	0x00030790


	//   ....[157]....
        /*07a4*/ 	.word	0x000307e0


	//   ....[158]....
        /*07a8*/ 	.word	0x00030990


	//   ....[159]....
        /*07ac*/ 	.word	0x000309e0


	//   ....[160]....
        /*07b0*/ 	.word	0x00030b20


	//   ....[161]....
        /*07b4*/ 	.word	0x00030c20


	//   ....[162]....
        /*07b8*/ 	.word	0x00030e90


	//   ....[163]....
        /*07bc*/ 	.word	0x00030ee0


	//   ....[164]....
        /*07c0*/ 	.word	0x000310b0


	//   ....[165]....
        /*07c4*/ 	.word	0x00031100


	//   ....[166]....
        /*07c8*/ 	.word	0x000312d0


	//   ....[167]....
        /*07cc*/ 	.word	0x00031320


	//   ....[168]....
        /*07d0*/ 	.word	0x00031410


	//   ....[169]....
        /*07d4*/ 	.word	0x000314b0


	//   ....[170]....
        /*07d8*/ 	.word	0x00031510


	//   ....[171]....
        /*07dc*/ 	.word	0x000315c0


	//   ....[172]....
        /*07e0*/ 	.word	0x00031620


	//   ....[173]....
        /*07e4*/ 	.word	0x000316d0


	//   ....[174]....
        /*07e8*/ 	.word	0x00031730


	//   ....[175]....
        /*07ec*/ 	.word	0x000317e0


	//   ....[176]....
        /*07f0*/ 	.word	0x000318d0


	//   ....[177]....
        /*07f4*/ 	.word	0x000319b0


	//   ....[178]....
        /*07f8*/ 	.word	0x00031ac0


	//   ....[179]....
        /*07fc*/ 	.word	0x00031bc0


	//   ....[180]....
        /*0800*/ 	.word	0x00031cf0


	//   ....[181]....
        /*0804*/ 	.word	0x00031dd0


	//   ....[182]....
        /*0808*/ 	.word	0x00031ed0


	//   ....[183]....
        /*080c*/ 	.word	0x00031fb0


	//   ....[184]....
        /*0810*/ 	.word	0x00032040


	//   ....[185]....
        /*0814*/ 	.word	0x000320e0


	//   ....[186]....
        /*0818*/ 	.word	0x00032250


	//   ....[187]....
        /*081c*/ 	.word	0x000322c0


	//   ....[188]....
        /*0820*/ 	.word	0x00032330


	//   ....[189]....
        /*0824*/ 	.word	0x000323a0


	//   ....[190]....
        /*0828*/ 	.word	0x00032410


	//   ....[191]....
        /*082c*/ 	.word	0x00032490


	//   ....[192]....
        /*0830*/ 	.word	0x00032510


	//   ....[193]....
        /*0834*/ 	.word	0x000325a0


	//   ....[194]....
        /*0838*/ 	.word	0x00032610


	//   ....[195]....
        /*083c*/ 	.word	0x00032680


	//   ....[196]....
        /*0840*/ 	.word	0x000326f0


	//   ....[197]....
        /*0844*/ 	.word	0x00032770


	//   ....[198]....
        /*0848*/ 	.word	0x000327e0


	//   ....[199]....
        /*084c*/ 	.word	0x00032870


	//   ....[200]....
        /*0850*/ 	.word	0x000328d0


	//   ....[201]....
        /*0854*/ 	.word	0x00032960


	//   ....[202]....
        /*0858*/ 	.word	0x00032a90


	//   ....[203]....
        /*085c*/ 	.word	0x00034a90


	//   ....[204]....
        /*0860*/ 	.word	0x00036260


	//   ....[205]....
        /*0864*/ 	.word	0x00036c80


	//   ....[206]....
        /*0868*/ 	.word	0x00037560


	//   ....[207]....
        /*086c*/ 	.word	0x000375a0


	//   ....[208]....
        /*0870*/ 	.word	0x00037610


	//   ....[209]....
        /*0874*/ 	.word	0x00037630


	//   ....[210]....
        /*0878*/ 	.word	0x00044750


	//----- nvinfo : EIATTR_REG_RECONFIG
	.align		4
.L_434:
        /*087c*/ 	.byte	0x01, 0x54
	.zero		2


	//----- nvinfo : EIATTR_SYSCALL_OFFSETS
	.align		4
        /*0880*/ 	.byte	0x04, 0x46
        /*0882*/ 	.short	(.L_436 - .L_435)


	//   ....[0]....
.L_435:
        /*0884*/ 	.word	0x0000ae70


	//   ....[1]....
        /*0888*/ 	.word	0x00029b40


	//   ....[2]....
        /*088c*/ 	.word	0x00029c90


	//   ....[3]....
        /*0890*/ 	.word	0x00029d80


	//   ....[4]....
        /*0894*/ 	.word	0x0002ac40


	//   ....[5]....
        /*0898*/ 	.word	0x0002b500


	//----- nvinfo : EIATTR_MBARRIER_INSTR_OFFSETS
	.align		4
.L_436:
        /*089c*/ 	.byte	0x04, 0x39
        /*089e*/ 	.short	(.L_438 - .L_437)


	//   ....[0]....
.L_437:
        /*08a0*/ 	.word	0x00000190
        /*08a4*/ 	.word	0x000000ff
        /*08a8*/ 	.word	0x00038800
        /*08ac*/ 	.short	0x0100
        /*08ae*/ 	.byte	0x08
	.zero		1


	//   ....[1]....
        /*08b0*/ 	.word	0x000001a0
        /*08b4*/ 	.word	0x000000ff
        /*08b8*/ 	.word	0x00038810
        /*08bc*/ 	.short	0x0100
        /*08be*/ 	.byte	0x08
	.zero		1


	//   ....[2]....
        /*08c0*/ 	.word	0x000001b0
        /*08c4*/ 	.word	0x000000ff
        /*08c8*/ 	.word	0x00038820
        /*08cc*/ 	.short	0x0100
        /*08ce*/ 	.byte	0x08
	.zero		1


	//   ....[3]....
        /*08d0*/ 	.word	0x00000260
        /*08d4*/ 	.word	0x000000ff
        /*08d8*/ 	.word	0x00038830
        /*08dc*/ 	.short	0x0100
        /*08de*/ 	.byte	0x06
	.zero		1


	//   ....[4]....
        /*08e0*/ 	.word	0x00000270
        /*08e4*/ 	.word	0x000000ff
        /*08e8*/ 	.word	0x00038840
        /*08ec*/ 	.short	0x0100
        /*08ee*/ 	.byte	0x06
	.zero		1


	//   ....[5]....
        /*08f0*/ 	.word	0x00000280
        /*08f4*/ 	.word	0x000000ff
        /*08f8*/ 	.word	0x00038838
        /*08fc*/ 	.short	0x0100
        /*08fe*/ 	.byte	0x06
	.zero		1


	//   ....[6]....
        /*0900*/ 	.word	0x00000290
        /*0904*/ 	.word	0x000000ff
        /*0908*/ 	.word	0x00038848
        /*090c*/ 	.short	0x0100
        /*090e*/ 	.byte	0x06
	.zero		1


	//   ....[7]....
        /*0910*/ 	.word	0x000003c0
        /*0914*/ 	.word	0x000000ff
        /*0918*/ 	.word	0x00038850
        /*091c*/ 	.short	0x0100
        /*091e*/ 	.byte	0x08
	.zero		1


	//   ....[8]....
        /*0920*/ 	.word	0x000003d0
        /*0924*/ 	.word	0x000000ff
        /*0928*/ 	.word	0x00038860
        /*092c*/ 	.short	0x0100
        /*092e*/ 	.byte	0x08
	.zero		1


	//   ....[9]....
        /*0930*/ 	.word	0x000003e0
        /*0934*/ 	.word	0x000000ff
        /*0938*/ 	.word	0x00038858
        /*093c*/ 	.short	0x0100
        /*093e*/ 	.byte	0x08
	.zero		1


	//   ....[10]....
        /*0940*/ 	.word	0x000003f0
        /*0944*/ 	.word	0x000000ff
        /*0948*/ 	.word	0x00038868
        /*094c*/ 	.short	0x0100
        /*094e*/ 	.byte	0x08
	.zero		1


	//   ....[11]....
        /*0950*/ 	.word	0x000004e0
        /*0954*/ 	.word	0x000000ff
        /*0958*/ 	.word	0x00038870
        /*095c*/ 	.short	0x0100
        /*095e*/ 	.byte	0x06
	.zero		1


	//   ....[12]....
        /*0960*/ 	.word	0x000004f0
        /*0964*/ 	.word	0x000000ff
        /*0968*/ 	.word	0x00038880
        /*096c*/ 	.short	0x0100
        /*096e*/ 	.byte	0x06
	.zero		1


	//   ....[13]....
        /*0970*/ 	.word	0x00000500
        /*0974*/ 	.word	0x000000ff
        /*0978*/ 	.word	0x00038878
        /*097c*/ 	.short	0x0100
        /*097e*/ 	.byte	0x06
	.zero		1


	//   ....[14]....
        /*0980*/ 	.word	0x00000510
        /*0984*/ 	.word	0x000000ff
        /*0988*/ 	.word	0x00038888
        /*098c*/ 	.short	0x0100
        /*098e*/ 	.byte	0x06
	.zero		1


	//   ....[15]....
        /*0990*/ 	.word	0x00000640
        /*0994*/ 	.word	0x000000ff
        /*0998*/ 	.word	0x00038890
        /*099c*/ 	.short	0x0100
        /*099e*/ 	.byte	0x08
	.zero		1


	//   ....[16]....
        /*09a0*/ 	.word	0x00000650
        /*09a4*/ 	.word	0x000000ff
        /*09a8*/ 	.word	0x000388a0
        /*09ac*/ 	.short	0x0100
        /*09ae*/ 	.byte	0x08
	.zero		1


	//   ....[17]....
        /*09b0*/ 	.word	0x00000660
        /*09b4*/ 	.word	0x000000ff
        /*09b8*/ 	.word	0x00038898
        /*09bc*/ 	.short	0x0100
        /*09be*/ 	.byte	0x08
	.zero		1


	//   ....[18]....
        /*09c0*/ 	.word	0x00000670
        /*09c4*/ 	.word	0x000000ff
        /*09c8*/ 	.word	0x000388a8
        /*09cc*/ 	.short	0x0100
        /*09ce*/ 	.byte	0x08
	.zero		1


	//   ....[19]....
        /*09d0*/ 	.word	0x000007b0
        /*09d4*/ 	.word	0x000000ff
        /*09d8*/ 	.word	0x000388b0
        /*09dc*/ 	.short	0x0100
        /*09de*/ 	.byte	0x08
	.zero		1


	//   ....[20]....
        /*09e0*/ 	.word	0x000007c0
        /*09e4*/ 	.word	0x000000ff
        /*09e8*/ 	.word	0x000388c0
        /*09ec*/ 	.short	0x0100
        /*09ee*/ 	.byte	0x08
	.zero		1


	//   ....[21]....
        /*09f0*/ 	.word	0x000007d0
        /*09f4*/ 	.word	0x000000ff
        /*09f8*/ 	.word	0x000388b8
        /*09fc*/ 	.short	0x0100
        /*09fe*/ 	.byte	0x08
	.zero		1


	//   ....[22]....
        /*0a00*/ 	.word	0x000007e0
        /*0a04*/ 	.word	0x000000ff
        /*0a08*/ 	.word	0x000388c8
        /*0a0c*/ 	.short	0x0100
        /*0a0e*/ 	.byte	0x08
	.zero		1


	//   ....[23]....
        /*0a10*/ 	.word	0x00004e60
        /*0a14*/ 	.word	0x00000003
        /*0a18*/ 	.word	0x00000000
        /*0a1c*/ 	.short	0x0101
        /*0a1e*/ 	.byte	0x3f
	.zero		1


	//   ....[24]....
        /*0a20*/ 	.word	0x00008c20
        /*0a24*/ 	.word	0x00000004
        /*0a28*/ 	.word	0x00000000
        /*0a2c*/ 	.short	0x0101
        /*0a2e*/ 	.byte	0x3f
	.zero		1


	//   ....[25]....
        /*0a30*/ 	.word	0x0000b3b0
        /*0a34*/ 	.word	0x000000ff
        /*0a38*/ 	.word	0x00038800
        /*0a3c*/ 	.short	0x010a
        /*0a3e*/ 	.byte	0x2c
	.zero		1


	//   ....[26]....
        /*0a40*/ 	.word	0x0000b860
        /*0a44*/ 	.word	0x00000014
        /*0a48*/ 	.word	0x00000000
        /*0a4c*/ 	.short	0x010a
        /*0a4e*/ 	.byte	0x3f
	.zero		1


	//   ....[27]....
        /*0a50*/ 	.word	0x0000b8c0
        /*0a54*/ 	.word	0x00000014
        /*0a58*/ 	.word	0x00000000
        /*0a5c*/ 	.short	0x010a
        /*0a5e*/ 	.byte	0x3f
	.zero		1


	//   ....[28]....
        /*0a60*/ 	.word	0x0000bc70
        /*0a64*/ 	.word	0x000000ff
        /*0a68*/ 	.word	0x00038810
        /*0a6c*/ 	.short	0x010a
        /*0a6e*/ 	.byte	0x2c
	.zero		1


	//   ....[29]....
        /*0a70*/ 	.word	0x0000bd70
        /*0a74*/ 	.word	0x0000000c
        /*0a78*/ 	.word	0x00000000
        /*0a7c*/ 	.short	0x010a
        /*0a7e*/ 	.byte	0x3f
	.zero		1


	//   ....[30]....
        /*0a80*/ 	.word	0x0000bdd0
        /*0a84*/ 	.word	0x0000000c
        /*0a88*/ 	.word	0x00000000
        /*0a8c*/ 	.short	0x010a
        /*0a8e*/ 	.byte	0x3f
	.zero		1


	//   ....[31]....
        /*0a90*/ 	.word	0x0000d960
        /*0a94*/ 	.word	0x00000003
        /*0a98*/ 	.word	0x00000000
        /*0a9c*/ 	.short	0x0101
        /*0a9e*/ 	.byte	0x3f
	.zero		1


	//   ....[32]....
        /*0aa0*/ 	.word	0x000121c0
        /*0aa4*/ 	.word	0x00000000
        /*0aa8*/ 	.word	0x00000000
        /*0aac*/ 	.short	0x0101
        /*0aae*/ 	.byte	0x3f
	.zero		1


	//   ....[33]....
        /*0ab0*/ 	.word	0x00012930
        /*0ab4*/ 	.word	0x00000006
        /*0ab8*/ 	.word	0x00000000
        /*0abc*/ 	.short	0x010a
        /*0abe*/ 	.byte	0x3f
	.zero		1


	//   ....[34]....
        /*0ac0*/ 	.word	0x000129d0
        /*0ac4*/ 	.word	0x00000008
        /*0ac8*/ 	.word	0x00000000
        /*0acc*/ 	.short	0x010a
        /*0ace*/ 	.byte	0x3f
	.zero		1


	//   ....[35]....
        /*0ad0*/ 	.word	0x00012df0
        /*0ad4*/ 	.word	0x00000004
        /*0ad8*/ 	.word	0x00000000
        /*0adc*/ 	.short	0x010a
        /*0ade*/ 	.byte	0x3f
	.zero		1


	//   ....[36]....
        /*0ae0*/ 	.word	0x00012e50
        /*0ae4*/ 	.word	0x00000004
        /*0ae8*/ 	.word	0x00000000
        /*0aec*/ 	.short	0x010a
        /*0aee*/ 	.byte	0x3f
	.zero		1


	//   ....[37]....
        /*0af0*/ 	.word	0x000149e0
        /*0af4*/ 	.word	0x0000000a
        /*0af8*/ 	.word	0x00000000
        /*0afc*/ 	.short	0x0101
        /*0afe*/ 	.byte	0x3f
	.zero		1


	//   ....[38]....
        /*0b00*/ 	.word	0x00019890
        /*0b04*/ 	.word	0x00000003
        /*0b08*/ 	.word	0x00000000
        /*0b0c*/ 	.short	0x0101
        /*0b0e*/ 	.byte	0x3f
	.zero		1


	//   ....[39]....
        /*0b10*/ 	.word	0x00019a60
        /*0b14*/ 	.word	0x00000006
        /*0b18*/ 	.word	0x00000000
        /*0b1c*/ 	.short	0x010a
        /*0b1e*/ 	.byte	0x3f
	.zero		1


	//   ....[40]....
        /*0b20*/ 	.word	0x00019b00
        /*0b24*/ 	.word	0x00000008
        /*0b28*/ 	.word	0x00000000
        /*0b2c*/ 	.short	0x010a
        /*0b2e*/ 	.byte	0x3f
	.zero		1


	//   ....[41]....
        /*0b30*/ 	.word	0x00019f20
        /*0b34*/ 	.word	0x00000004
        /*0b38*/ 	.word	0x00000000
        /*0b3c*/ 	.short	0x010a
        /*0b3e*/ 	.byte	0x3f
	.zero		1


	//   ....[42]....
        /*0b40*/ 	.word	0x00019f80
        /*0b44*/ 	.word	0x00000004
        /*0b48*/ 	.word	0x00000000
        /*0b4c*/ 	.short	0x010a
        /*0b4e*/ 	.byte	0x3f
	.zero		1


	//   ....[43]....
        /*0b50*/ 	.word	0x0001bb10
        /*0b54*/ 	.word	0x0000000a
        /*0b58*/ 	.word	0x00000000
        /*0b5c*/ 	.short	0x0101
        /*0b5e*/ 	.byte	0x3f
	.zero		1


	//   ....[44]....
        /*0b60*/ 	.word	0x00021830
        /*0b64*/ 	.word	0x00000003
        /*0b68*/ 	.word	0x00000000
        /*0b6c*/ 	.short	0x0101
        /*0b6e*/ 	.byte	0x3f
	.zero		1


	//   ....[45]....
        /*0b70*/ 	.word	0x00024e10
        /*0b74*/ 	.word	0x000000ff
        /*0b78*/ 	.word	0x00000000
        /*0b7c*/ 	.short	0x0101
        /*0b7e*/ 	.byte	0x04
	.zero		1


	//   ....[46]....
        /*0b80*/ 	.word	0x00025550
        /*0b84*/ 	.word	0x000000ff
        /*0b88*/ 	.word	0x00000000
        /*0b8c*/ 	.short	0x0101
        /*0b8e*/ 	.byte	0x04
	.zero		1


	//   ....[47]....
        /*0b90*/ 	.word	0x0002a4f0
        /*0b94*/ 	.word	0x00000016
        /*0b98*/ 	.word	0x00038840
        /*0b9c*/ 	.short	0x010a
        /*0b9e*/ 	.byte	0x3f
	.zero		1


	//   ....[48]....
        /*0ba0*/ 	.word	0x0002a9b0
        /*0ba4*/ 	.word	0x00000016
        /*0ba8*/ 	.word	0x00038830
        /*0bac*/ 	.short	0x0107
        /*0bae*/ 	.byte	0x3f
	.zero		1


	//   ....[49]....
        /*0bb0*/ 	.word	0x0002aa80
        /*0bb4*/ 	.word	0x00000016
        /*0bb8*/ 	.word	0x00038830
        /*0bbc*/ 	.short	0x0101
        /*0bbe*/ 	.byte	0x3f
	.zero		1


	//   ....[50]....
        /*0bc0*/ 	.word	0x0002b340
        /*0bc4*/ 	.word	0x00000011
        /*0bc8*/ 	.word	0x00038800
        /*0bcc*/ 	.short	0x0107
        /*0bce*/ 	.byte	0x3f
	.zero		1


	//   ....[51]....
        /*0bd0*/ 	.word	0x0002b3d0
        /*0bd4*/ 	.word	0x00000011
        /*0bd8*/ 	.word	0x00038800
        /*0bdc*/ 	.short	0x0101
        /*0bde*/ 	.byte	0x3f
	.zero		1


	//   ....[52]....
        /*0be0*/ 	.word	0x0002c0c0
        /*0be4*/ 	.word	0x00000011
        /*0be8*/ 	.word	0x00038810
        /*0bec*/ 	.short	0x0107
        /*0bee*/ 	.byte	0x3f
	.zero		1


	//   ....[53]....
        /*0bf0*/ 	.word	0x0002c1c0
        /*0bf4*/ 	.word	0x00000011
        /*0bf8*/ 	.word	0x00038810
        /*0bfc*/ 	.short	0x0101
        /*0bfe*/ 	.byte	0x3f
	.zero		1


	//   ....[54]....
        /*0c00*/ 	.word	0x0002c1e0
        /*0c04*/ 	.word	0x00000011
        /*0c08*/ 	.word	0x00038820
        /*0c0c*/ 	.short	0x010a
        /*0c0e*/ 	.byte	0x3f
	.zero		1


	//   ....[55]....
        /*0c10*/ 	.word	0x0002c260
        /*0c14*/ 	.word	0x00000016
        /*0c18*/ 	.word	0x00038860
        /*0c1c*/ 	.short	0x010a
        /*0c1e*/ 	.byte	0x3f
	.zero		1


	//   ....[56]....
        /*0c20*/ 	.word	0x0002cb60
        /*0c24*/ 	.word	0x00000016
        /*0c28*/ 	.word	0x00038850
        /*0c2c*/ 	.short	0x0107
        /*0c2e*/ 	.byte	0x3f
	.zero		1


	//   ....[57]....
        /*0c30*/ 	.word	0x0002cc20
        /*0c34*/ 	.word	0x00000016
        /*0c38*/ 	.word	0x00038850
        /*0c3c*/ 	.short	0x0101
        /*0c3e*/ 	.byte	0x3f
	.zero		1


	//   ....[58]....
        /*0c40*/ 	.word	0x0002cfb0
        /*0c44*/ 	.word	0x00000006
        /*0c48*/ 	.word	0x00038840
        /*0c4c*/ 	.short	0x010a
        /*0c4e*/ 	.byte	0x3f
	.zero		1


	//   ....[59]....
        /*0c50*/ 	.word	0x0002d2d0
        /*0c54*/ 	.word	0x00000006
        /*0c58*/ 	.word	0x00038830
        /*0c5c*/ 	.short	0x0107
        /*0c5e*/ 	.byte	0x3f
	.zero		1


	//   ....[60]....
        /*0c60*/ 	.word	0x0002d380
        /*0c64*/ 	.word	0x00000006
        /*0c68*/ 	.word	0x00038830
        /*0c6c*/ 	.short	0x0101
        /*0c6e*/ 	.byte	0x3f
	.zero		1


	//   ....[61]....
        /*0c70*/ 	.word	0x0002d3b0
        /*0c74*/ 	.word	0x00000006
        /*0c78*/ 	.word	0x00038860
        /*0c7c*/ 	.short	0x010a
        /*0c7e*/ 	.byte	0x3f
	.zero		1


	//   ....[62]....
        /*0c80*/ 	.word	0x0002da60
        /*0c84*/ 	.word	0x00000006
        /*0c88*/ 	.word	0x00038850
        /*0c8c*/ 	.short	0x0107
        /*0c8e*/ 	.byte	0x3f
	.zero		1


	//   ....[63]....
        /*0c90*/ 	.word	0x0002db10
        /*0c94*/ 	.word	0x00000006
        /*0c98*/ 	.word	0x00038850
        /*0c9c*/ 	.short	0x0101
        /*0c9e*/ 	.byte	0x3f
	.zero		1


	//   ....[64]....
        /*0ca0*/ 	.word	0x0002eda0
        /*0ca4*/ 	.word	0x00000005
        /*0ca8*/ 	.word	0x00038820
        /*0cac*/ 	.short	0x010a
        /*0cae*/ 	.byte	0x3f
	.zero		1


	//   ....[65]....
        /*0cb0*/ 	.word	0x0002ef40
        /*0cb4*/ 	.word	0x00000003
        /*0cb8*/ 	.word	0x00038840
        /*0cbc*/ 	.short	0x010a
        /*0cbe*/ 	.byte	0x3f
	.zero		1


	//   ....[66]....
        /*0cc0*/ 	.word	0x0002efe0
        /*0cc4*/ 	.word	0x00000005
        /*0cc8*/ 	.word	0x00038840
        /*0ccc*/ 	.short	0x010a
        /*0cce*/ 	.byte	0x3f
	.zero		1


	//   ....[67]....
        /*0cd0*/ 	.word	0x0002f020
        /*0cd4*/ 	.word	0x00000003
        /*0cd8*/ 	.word	0x00038860
        /*0cdc*/ 	.short	0x010a
        /*0cde*/ 	.byte	0x3f
	.zero		1


	//   ....[68]....
        /*0ce0*/ 	.word	0x0002f060
        /*0ce4*/ 	.word	0x00000005
        /*0ce8*/ 	.word	0x00038860
        /*0cec*/ 	.short	0x010a
        /*0cee*/ 	.byte	0x3f
	.zero		1


	//   ....[69]....
        /*0cf0*/ 	.word	0x0002f0d0
        /*0cf4*/ 	.word	0x00000003
        /*0cf8*/ 	.word	0x00038800
        /*0cfc*/ 	.short	0x010a
        /*0cfe*/ 	.byte	0x3f
	.zero		1


	//   ....[70]....
        /*0d00*/ 	.word	0x0002f120
        /*0d04*/ 	.word	0x00000014
        /*0d08*/ 	.word	0x00000000
        /*0d0c*/ 	.short	0x010a
        /*0d0e*/ 	.byte	0x3f
	.zero		1


	//   ....[71]....
        /*0d10*/ 	.word	0x0002f180
        /*0d14*/ 	.word	0x00000004
        /*0d18*/ 	.word	0x00038810
        /*0d1c*/ 	.short	0x010a
        /*0d1e*/ 	.byte	0x3f
	.zero		1


	//   ....[72]....
        /*0d20*/ 	.word	0x0002f1d0
        /*0d24*/ 	.word	0x0000000c
        /*0d28*/ 	.word	0x00000000
        /*0d2c*/ 	.short	0x010a
        /*0d2e*/ 	.byte	0x3f
	.zero		1


	//   ....[73]....
        /*0d30*/ 	.word	0x0002f220
        /*0d34*/ 	.word	0x00000008
        /*0d38*/ 	.word	0x00000000
        /*0d3c*/ 	.short	0x010a
        /*0d3e*/ 	.byte	0x3f
	.zero		1


	//   ....[74]....
        /*0d40*/ 	.word	0x0002f270
        /*0d44*/ 	.word	0x00000004
        /*0d48*/ 	.word	0x00000000
        /*0d4c*/ 	.short	0x010a
        /*0d4e*/ 	.byte	0x3f
	.zero		1


	//   ....[75]....
        /*0d50*/ 	.word	0x0002f2c0
        /*0d54*/ 	.word	0x00000008
        /*0d58*/ 	.word	0x00000000
        /*0d5c*/ 	.short	0x010a
        /*0d5e*/ 	.byte	0x3f
	.zero		1


	//   ....[76]....
        /*0d60*/ 	.word	0x0002f310
        /*0d64*/ 	.word	0x00000004
        /*0d68*/ 	.word	0x00000000
        /*0d6c*/ 	.short	0x010a
        /*0d6e*/ 	.byte	0x3f
	.zero		1


	//   ....[77]....
        /*0d70*/ 	.word	0x0002f430
        /*0d74*/ 	.word	0x00000016
        /*0d78*/ 	.word	0x00038840
        /*0d7c*/ 	.short	0x010a
        /*0d7e*/ 	.byte	0x3f
	.zero		1


	//   ....[78]....
        /*0d80*/ 	.word	0x00030a20
        /*0d84*/ 	.word	0x00000011
        /*0d88*/ 	.word	0x00038820
        /*0d8c*/ 	.short	0x010a
        /*0d8e*/ 	.byte	0x3f
	.zero		1


	//   ....[79]....
        /*0d90*/ 	.word	0x00030a70
        /*0d94*/ 	.word	0x00000016
        /*0d98*/ 	.word	0x00038860
        /*0d9c*/ 	.short	0x010a
        /*0d9e*/ 	.byte	0x3f
	.zero		1


	//   ....[80]....
        /*0da0*/ 	.word	0x00031360
        /*0da4*/ 	.word	0x00000006
        /*0da8*/ 	.word	0x00038840
        /*0dac*/ 	.short	0x010a
        /*0dae*/ 	.byte	0x3f
	.zero		1


	//   ....[81]....
        /*0db0*/ 	.word	0x00031820
        /*0db4*/ 	.word	0x00000006
        /*0db8*/ 	.word	0x00038860
        /*0dbc*/ 	.short	0x010a
        /*0dbe*/ 	.byte	0x3f
	.zero		1


	//   ....[82]....
        /*0dc0*/ 	.word	0x000329b0
        /*0dc4*/ 	.word	0x00000005
        /*0dc8*/ 	.word	0x00038820
        /*0dcc*/ 	.short	0x010a
        /*0dce*/ 	.byte	0x3f
	.zero		1


	//   ....[83]....
        /*0dd0*/ 	.word	0x00032b50
        /*0dd4*/ 	.word	0x00000003
        /*0dd8*/ 	.word	0x00038840
        /*0ddc*/ 	.short	0x010a
        /*0dde*/ 	.byte	0x3f
	.zero		1


	//   ....[84]....
        /*0de0*/ 	.word	0x00032ba0
        /*0de4*/ 	.word	0x00000005
        /*0de8*/ 	.word	0x00038840
        /*0dec*/ 	.short	0x010a
        /*0dee*/ 	.byte	0x3f
	.zero		1


	//   ....[85]....
        /*0df0*/ 	.word	0x00032bf0
        /*0df4*/ 	.word	0x00000003
        /*0df8*/ 	.word	0x00038860
        /*0dfc*/ 	.short	0x010a
        /*0dfe*/ 	.byte	0x3f
	.zero		1


	//   ....[86]....
        /*0e00*/ 	.word	0x00032fb0
        /*0e04*/ 	.word	0x0000001a
        /*0e08*/ 	.word	0x00000000
        /*0e0c*/ 	.short	0x010a
        /*0e0e*/ 	.byte	0x3f
	.zero		1


	//   ....[87]....
        /*0e10*/ 	.word	0x000330f0
        /*0e14*/ 	.word	0x00000009
        /*0e18*/ 	.word	0x00000000
        /*0e1c*/ 	.short	0x010a
        /*0e1e*/ 	.byte	0x3f
	.zero		1


	//   ....[88]....
        /*0e20*/ 	.word	0x00033750
        /*0e24*/ 	.word	0x0000003a
        /*0e28*/ 	.word	0x00000000
        /*0e2c*/ 	.short	0x010a
        /*0e2e*/ 	.byte	0x3f
	.zero		1


	//   ....[89]....
        /*0e30*/ 	.word	0x00033890
        /*0e34*/ 	.word	0x00000038
        /*0e38*/ 	.word	0x00000000
        /*0e3c*/ 	.short	0x010a
        /*0e3e*/ 	.byte	0x3f
	.zero		1


	//   ....[90]....
        /*0e40*/ 	.word	0x00035d60
        /*0e44*/ 	.word	0x00000009
        /*0e48*/ 	.word	0x00000000
        /*0e4c*/ 	.short	0x0101
        /*0e4e*/ 	.byte	0x3f
	.zero		1


	//   ....[91]....
        /*0e50*/ 	.word	0x000448f0
        /*0e54*/ 	.word	0x00000005
        /*0e58*/ 	.word	0x00000000
        /*0e5c*/ 	.short	0x0101
        /*0e5e*/ 	.byte	0x3f
	.zero		1


	//   ....[92]....
        /*0e60*/ 	.word	0x00044920
        /*0e64*/ 	.word	0x00000009
        /*0e68*/ 	.word	0x00000000
        /*0e6c*/ 	.short	0x010a
        /*0e6e*/ 	.byte	0x3f
	.zero		1


	//   ....[93]....
        /*0e70*/ 	.word	0x00044970
        /*0e74*/ 	.word	0x00000038
        /*0e78*/ 	.word	0x00000000
        /*0e7c*/ 	.short	0x010a
        /*0e7e*/ 	.byte	0x3f
	.zero		1


	//----- nvinfo : EIATTR_NUM_MBARRIERS
	.align		4
.L_438:
        /*0e80*/ 	.byte	0x03, 0x38
        /*0e82*/ 	.short	0x0017


	//----- nvinfo : EIATTR_EXIT_INSTR_OFFSETS
	.align		4
        /*0e84*/ 	.byte	0x04, 0x1c
        /*0e86*/ 	.short	(.L_440 - .L_439)


	//   ....[0]....
.L_439:
        /*0e88*/ 	.word	0x00000a30


	//   ....[1]....
        /*0e8c*/ 	.word	0x00027c30


	//   ....[2]....
        /*0e90*/ 	.word	0x0002f0b0


	//----- nvinfo : EIATTR_MAX_THREADS
	.align		4
.L_440:
        /*0e94*/ 	.byte	0x04, 0x05
        /*0e96*/ 	.short	(.L_442 - .L_441)
.L_441:
        /*0e98*/ 	.word	0x00000180
        /*0e9c*/ 	.word	0x00000001
        /*0ea0*/ 	.word	0x00000001


	//----- nvinfo : EIATTR_CRS_STACK_SIZE
	.align		4
.L_442:
        /*0ea4*/ 	.byte	0x04, 0x1e
        /*0ea6*/ 	.short	(.L_444 - .L_443)
.L_443:
        /*0ea8*/ 	.word	0x00000000


	//----- nvinfo : EIATTR_CBANK_PARAM_SIZE
	.align		4
.L_444:
        /*0eac*/ 	.byte	0x03, 0x19
        /*0eae*/ 	.short	0x0bf0


	//----- nvinfo : EIATTR_PARAM_CBANK
	.align		4
        /*0eb0*/ 	.byte	0x04, 0x0a
        /*0eb2*/ 	.short	(.L_446 - .L_445)
	.align		4
.L_445:
        /*0eb4*/ 	.word	index@(.nv.constant0._ZN7cutlass13device_kernelIN5flash11enable_sm90INS1_16FlashAttnFwdSm90INS1_25CollectiveMainloopFwdSm90ILi2EN4cute5tupleIJNS5_1CILi1EEES8_S8_EEENS6_IJNS7_ILi64EEESA_SA_EEELi512ENS_6half_tEfNS_4arch4Sm90ELb0ELb1ELb1ELb1ELb1ELb0ELb1ELb0ELb0ELb1ELb1ELb0EEENS1_21CollectiveEpilogueFwdINS6_IJSA_NS7_ILi512EEESA_EEES9_SC_SE_Li256ELb1ELb1ELb1ELb0EEENS1_36VarlenDynamicPersistentTileSchedulerILi64ELi64ELi256ELi128ELb1ELb1ELb1ELb1ELb0ELb1EEEEEEEEEvNT_6ParamsE)
        /*0eb8*/ 	.short	0x0210
        /*0eba*/ 	.short	0x0bf0


	//----- nvinfo : EIATTR_SW_WAR
	.align		4
.L_446:
        /*0ebc*/ 	.byte	0x04, 0x36
        /*0ebe*/ 	.short	(.L_448 - .L_447)
.L_447:
        /*0ec0*/ 	.word	0x00000008
.L_448:


//--------------------- .nv.info._ZN7cutlass13device_kernelIN5flash11enable_sm90INS1_16FlashAttnFwdSm90INS1_25CollectiveMainloopFwdSm90ILi2EN4cute5tupleIJNS5_1CILi1EEES8_S8_EEENS6_IJNS7_ILi64EEESA_SA_EEELi512ENS_6half_tEfNS_4arch4Sm90ELb0ELb1ELb1ELb1ELb1ELb1ELb1ELb0ELb0ELb1ELb1ELb0EEENS1_21CollectiveEpilogueFwdINS6_IJSA_NS7_ILi512EEESA_EEES9_SC_SE_Li256ELb1ELb1ELb1ELb0EEENS1_36VarlenDynamicPersistentTileSchedulerILi64ELi64ELi256ELi128ELb1ELb1ELb1ELb1ELb0ELb1EEEEEEEEEvNT_6ParamsE --------------------------
	.section	.nv.info._ZN7cutlass13device_kernelIN5flash11enable_sm90INS1_16FlashAttnFwdSm90INS1_25CollectiveMainloopFwdSm90ILi2EN4cute5tupleIJNS5_1CILi1EEES8_S8_EEENS6_IJNS7_ILi64EEESA_SA_EEELi512ENS_6half_tEfNS_4arch4Sm90ELb0ELb1ELb1ELb1ELb1ELb1ELb1ELb0ELb0ELb1ELb1ELb0EEENS1_21CollectiveEpilogueFwdINS6_IJSA_NS7_ILi512EEESA_EEES9_SC_SE_Li256ELb1ELb1ELb1ELb0EEENS1_36VarlenDynamicPersistentTileSchedulerILi64ELi64ELi256ELi128ELb1ELb1ELb1ELb1ELb0ELb1EEEEEEEEEvNT_6ParamsE,"",@"SHT_CUDA_INFO"
	.sectionflags	@""
	.align	4


	//----- nvinfo : EIATTR_CUDA_API_VERSION
	.align		4
        /*0000*/ 	.byte	0x04, 0x37
        /*0002*/ 	.short	(.L_450 - .L_449)
.L_449:
        /*0004*/ 	.word	0x00000082


	//----- nvinfo : EIATTR_KPARAM_INFO
	.align		4
.L_450:
        /*0008*/ 	.byte	0x04, 0x17
        /*000a*/ 	.short	(.L_452 - .L_451)
.L_451:
        /*000c*/ 	.word	0x00000000
        /*0010*/ 	.short	0x0000
        /*0012*/ 	.short	0x0070
        /*0014*/ 	.byte	0x00, 0xf0, 0x01, 0x2e


	//----- nvinfo : EIATTR_SPARSE_MMA_MASK
	.align		4
.L_452:
        /*0018*/ 	.byte	0x03, 0x50
        /*001a*/ 	.short	0x0000


	//----- nvinfo : EIATTR_MAXREG_COUNT
	.align		4
        /*001c*/ 	.byte	0x03, 0x1b
        /*001e*/ 	.short	0x00a8


	//----- nvinfo : EIATTR_NUM_BARRIERS
	.align		4
        /*0020*/ 	.byte	0x02, 0x4c
        /*0022*/ 	.byte	0x10
	.zero		1


	//----- nvinfo : EIATTR_EXTERNS
	.align		4
        /*0024*/ 	.byte	0x04, 0x0f
        /*0026*/ 	.short	(.L_454 - .L_453)


	//   ....[0]....
	.align		4
.L_453:
        /*0028*/ 	.word	index@(__assertfail)


	//----- nvinfo : EIATTR_ANNOTATIONS
	.align		4
.L_454:
        /*002c*/ 	.byte	0x04, 0x55
        /*002e*/ 	.short	(.L_456 - .L_455)


	//   ....[0]....
.L_455:
        /* <DEDUP_REMOVED lines=36> */


	//----- nvinfo : EIATTR_MERCURY_ISA_VERSION
	.align		4
.L_456:
        /*0260*/ 	.byte	0x03, 0x5f
        /*0262*/ 	.short	0x0101


	//----- nvinfo : EIATTR_UNUSED_LOAD_BYTE_OFFSET
	.align		4
        /*0264*/ 	.byte	0x04, 0x44
        /*0266*/ 	.short	(.L_458 - .L_457)


	//   ....[0]....
.L_457:
        /*0268*/ 	.word	0x00000b00
        /*026c*/ 	.word	0x0000fff0


	//   ....[1]....
        /*0270*/ 	.word	0x0002a940
        /*0274*/ 	.word	0x0000fff0


	//----- nvinfo : EIATTR_INT_WARP_WIDE_INSTR_OFFSETS
	.align		4
.L_458:
        /*0278*/ 	.byte	0x04, 0x31
        /*027a*/ 	.short	(.L_460 - .L_459)


	//   ....[0]....
.L_459:
        /*027c*/ 	.word	0x00000180


	//   ....[1]....
        /*0280*/ 	.word	0x000001c0


	//   ....[2]....
        /*0284*/ 	.word	0x00000230


	//   ....[3]....
        /*0288*/ 	.word	0x000002a0


	//   ....[4]....
        /*028c*/ 	.word	0x000338c0


	//   ....[5]....
        /*0290*/ 	.word	0x00033950


	//   ....[6]....
        /*0294*/ 	.word	0x00037cf0


	//   ....[7]....
        /*0298*/ 	.word	0x00037d80


	//----- nvinfo : EIATTR_COOP_GROUP_MASK_REGIDS
	.align		4
.L_460:
        /*029c*/ 	.byte	0x04, 0x29
        /*029e*/ 	.short	(.L_462 - .L_461)


	//   ....[0]....
.L_461:
        /*02a0*/ 	.word	0xffffffff


	//   ....[1]....
        /*02a4*/ 	.word	0xffffffff


	//   ....[2]....
        /*02a8*/ 	.word	0xffffffff


	//   ....[3]....
        /*02ac*/ 	.word	0xffffffff


	//   ....[4]....
        /*02b0*/ 	.word	0xffffffff


	//   ....[5]....
        /*02b4*/ 	.word	0xffffffff


	//   ....[6]....
        /*02b8*/ 	.word	0xffffffff


	//   ....[7]....
        /*02bc*/ 	.word	0xffffffff


	//   ....[8]....
        /*02c0*/ 	.word	0xffffffff


	//   ....[9]....
        /*02c4*/ 	.word	0xffffffff


	//   ....[10]....
        /*02c8*/ 	.word	0xffffffff


	//   ....[11]....
        /*02cc*/ 	.word	0xffffffff


	//   ....[12]....
        /*02d0*/ 	.word	0xffffffff


	//   ....[13]....
        /*02d4*/ 	.word	0xffffffff


	//   ....[14]....
        /*02d8*/ 	.word	0xffffffff


	//   ....[15]....
        /*02dc*/ 	.word	0xffffffff


	//   ....[16]....
        /*02e0*/ 	.word	0xffffffff


	//   ....[17]....
        /*02e4*/ 	.word	0xffffffff


	//   ....[18]....
        /*02e8*/ 	.word	0xffffffff


	//   ....[19]....
        /*02ec*/ 	.word	0xffffffff


	//   ....[20]....
        /*02f0*/ 	.word	0xffffffff


	//   ....[21]....
        /*02f4*/ 	.word	0xffffffff


	//   ....[22]....
        /*02f8*/ 	.word	0xffffffff


	//   ....[23]....
        /*02fc*/ 	.word	0xffffffff


	//   ....[24]....
        /*0300*/ 	.word	0xffffffff


	//   ....[25]....
        /*0304*/ 	.word	0xffffffff


	//   ....[26]....
        /*0308*/ 	.word	0xffffffff


	//   ....[27]....
        /*030c*/ 	.word	0xffffffff


	//   ....[28]....
        /*0310*/ 	.word	0xffffffff


	//   ....[29]....
        /*0314*/ 	.word	0xffffffff


	//   ....[30]....
        /*0318*/ 	.word	0xffffffff


	//   ....[31]....
        /*031c*/ 	.word	0xffffffff


	//   ....[32]....
        /*0320*/ 	.word	0xffffffff


	//   ....[33]....
        /*0324*/ 	.word	0xffffffff


	//   ....[34]....
        /*0328*/ 	.word	0xffffffff


	//   ....[35]....
        /*032c*/ 	.word	0xffffffff


	//   ....[36]....
        /*0330*/ 	.word	0xffffffff


	//   ....[37]....
        /*0334*/ 	.word	0xffffffff


	//   ....[38]....
        /*0338*/ 	.word	0xffffffff


	//   ....[39]....
        /*033c*/ 	.word	0xffffffff


	//   ....[40]....
        /*0340*/ 	.word	0xffffffff


	//   ....[41]....
        /*0344*/ 	.word	0xffffffff


	//   ....[42]....
        /*0348*/ 	.word	0xffffffff


	//   ....[43]....
        /*034c*/ 	.word	0xffffffff


	//   ....[44]....
        /*0350*/ 	.word	0xffffffff


	//   ....[45]....
        /*0354*/ 	.word	0xffffffff


	//   ....[46]....
        /*0358*/ 	.word	0xffffffff


	//   ....[47]....
        /*035c*/ 	.word	0xffffffff


	//   ....[48]....
        /*0360*/ 	.word	0xffffffff


	//   ....[49]....
        /*0364*/ 	.word	0xffffffff


	//   ....[50]....
        /*0368*/ 	.word	0xffffffff


	//   ....[51]....
        /*036c*/ 	.word	0xffffffff


	//   ....[52]....
        /*0370*/ 	.word	0xffffffff


	//   ....[53]....
        /*0374*/ 	.word	0xffffffff


	//   ....[54]....
        /*0378*/ 	.word	0xffffffff


	//   ....[55]....
        /*037c*/ 	.word	0xffffffff


	//   ....[56]....
        /*0380*/ 	.word	0xffffffff


	//   ....[57]....
        /*0384*/ 	.word	0xffffffff


	//   ....[58]....
        /*0388*/ 	.word	0xffffffff


	//   ....[59]....
        /*038c*/ 	.word	0xffffffff


	//   ....[60]....
        /*0390*/ 	.word	0xffffffff


	//   ....[61]....
        /*0394*/ 	.word	0xffffffff


	//   ....[62]....
        /*0398*/ 	.word	0xffffffff


	//   ....[63]....
        /*039c*/ 	.word	0xffffffff


	//   ....[64]....
        /*03a0*/ 	.word	0xffffffff


	//   ....[65]....
        /*03a4*/ 	.word	0xffffffff


	//   ....[66]....
        /*03a8*/ 	.word	0xffffffff


	//   ....[67]....
        /*03ac*/ 	.word	0xffffffff


	//   ....[68]....
        /*03b0*/ 	.word	0xffffffff


	//   ....[69]....
        /*03b4*/ 	.word	0xffffffff


	//   ....[70]....
        /*03b8*/ 	.word	0xffffffff


	//   ....[71]....
        /*03bc*/ 	.word	0xffffffff


	//   ....[72]....
        /*03c0*/ 	.word	0xffffffff


	//   ....[73]....
        /*03c4*/ 	.word	0xffffffff


	//   ....[74]....
        /*03c8*/ 	.word	0xffffffff


	//   ....[75]....
        /*03cc*/ 	.word	0xffffffff


	//   ....[76]....
        /*03d0*/ 	.word	0xffffffff


	//   ....[77]....
        /*03d4*/ 	.word	0xffffffff


	//   ....[78]....
        /*03d8*/ 	.word	0xffffffff


	//   ....[79]....
        /*03dc*/ 	.word	0xffffffff


	//   ....[80]....
        /*03e0*/ 	.word	0xffffffff


	//   ....[81]....
        /*03e4*/ 	.word	0xffffffff


	//   ....[82]....
        /*03e8*/ 	.word	0xffffffff


	//   ....[83]....
        /*03ec*/ 	.word	0xffffffff


	//   ....[84]....
        /*03f0*/ 	.word	0xffffffff


	//   ....[85]....
        /*03f4*/ 	.word	0xffffffff


	//   ....[86]....
        /*03f8*/ 	.word	0xffffffff


	//   ....[87]....
        /*03fc*/ 	.word	0xffffffff


	//   ....[88]....
        /*0400*/ 	.word	0xffffffff


	//   ....[89]....
        /*0404*/ 	.word	0xffffffff


	//   ....[90]....
        /*0408*/ 	.word	0xffffffff


	//   ....[91]....
        /*040c*/ 	.word	0xffffffff


	//   ....[92]....
        /*0410*/ 	.word	0xffffffff


	//   ....[93]....
        /*0414*/ 	.word	0xffffffff


	//   ....[94]....
        /*0418*/ 	.word	0xffffffff


	//   ....[95]....
        /*041c*/ 	.word	0xffffffff


	//   ....[96]....
        /*0420*/ 	.word	0xffffffff


	//   ....[97]....
        /*0424*/ 	.word	0xffffffff


	//   ....[98]....
        /*0428*/ 	.word	0xffffffff


	//   ....[99]....
        /*042c*/ 	.word	0xffffffff


	//   ....[100]....
        /*0430*/ 	.word	0xffffffff


	//   ....[101]....
        /*0434*/ 	.word	0xffffffff


	//   ....[102]....
        /*0438*/ 	.word	0xffffffff


	//   ....[103]....
        /*043c*/ 	.word	0xffffffff


	//   ....[104]....
        /*0440*/ 	.word	0xffffffff


	//   ....[105]....
        /*0444*/ 	.word	0xffffffff


	//   ....[106]....
        /*0448*/ 	.word	0xffffffff


	//   ....[107]....
        /*044c*/ 	.word	0xffffffff


	//   ....[108]....
        /*0450*/ 	.word	0xffffffff


	//   ....[109]....
        /*0454*/ 	.word	0xffffffff


	//   ....[110]....
        /*0458*/ 	.word	0xffffffff


	//   ....[111]....
        /*045c*/ 	.word	0xffffffff


	//   ....[112]....
        /*0460*/ 	.word	0xffffffff


	//   ....[113]....
        /*0464*/ 	.word	0xffffffff


	//   ....[114]....
        /*0468*/ 	.word	0xffffffff


	//   ....[115]....
        /*046c*/ 	.word	0xffffffff


	//   ....[116]....
        /*0470*/ 	.word	0xffffffff


	//   ....[117]....
        /*0474*/ 	.word	0xffffffff


	//   ....[118]....
        /*0478*/ 	.word	0xffffffff


	//   ....[119]....
        /*047c*/ 	.word	0xffffffff


	//   ....[120]....
        /*0480*/ 	.word	0xffffffff


	//   ....[121]....
        /*0484*/ 	.word	0xffffffff


	//   ....[122]....
        /*0488*/ 	.word	0xffffffff


	//   ....[123]....
        /*048c*/ 	.word	0xffffffff


	//   ....[124]....
        /*0490*/ 	.word	0xffffffff


	//   ....[125]....
        /*0494*/ 	.word	0xffffffff


	//   ....[126]....
        /*0498*/ 	.word	0xffffffff


	//   ....[127]....
        /*049c*/ 	.word	0xffffffff


	//   ....[128]....
        /*04a0*/ 	.word	0xffffffff


	//   ....[129]....
        /*04a4*/ 	.word	0xffffffff


	//   ....[130]....
        /*04a8*/ 	.word	0xffffffff


	//   ....[131]....
        /*04ac*/ 	.word	0xffffffff


	//   ....[132]....
        /*04b0*/ 	.word	0xffffffff


	//   ....[133]....
        /*04b4*/ 	.word	0xffffffff


	//   ....[134]....
        /*04b8*/ 	.word	0xffffffff


	//   ....[135]....
        /*04bc*/ 	.word	0xffffffff


	//   ....[136]....
        /*04c0*/ 	.word	0xffffffff


	//   ....[137]....
        /*04c4*/ 	.word	0xffffffff


	//   ....[138]....
        /*04c8*/ 	.word	0xffffffff


	//   ....[139]....
        /*04cc*/ 	.word	0xffffffff


	//   ....[140]....
        /*04d0*/ 	.word	0xffffffff


	//   ....[141]....
        /*04d4*/ 	.word	0xffffffff


	//   ....[142]....
        /*04d8*/ 	.word	0xffffffff


	//   ....[143]....
        /*04dc*/ 	.word	0xffffffff


	//   ....[144]....
        /*04e0*/ 	.word	0xffffffff


	//   ....[145]....
        /*04e4*/ 	.word	0xffffffff


	//   ....[146]....
        /*04e8*/ 	.word	0xffffffff


	//   ....[147]....
        /*04ec*/ 	.word	0xffffffff


	//   ....[148]....
        /*04f0*/ 	.word	0xffffffff


	//   ....[149]....
        /*04f4*/ 	.word	0xffffffff


	//   ....[150]....
        /*04f8*/ 	.word	0xffffffff


	//   ....[151]....
        /*04fc*/ 	.word	0xffffffff


	//   ....[152]....
        /*0500*/ 	.word	0xffffffff


	//   ....[153]....
        /*0504*/ 	.word	0xffffffff


	//   ....[154]....
        /*0508*/ 	.word	0xffffffff


	//   ....[155]....
        /*050c*/ 	.word	0xffffffff


	//   ....[156]....
        /*0510*/ 	.word	0xffffffff


	//   ....[157]....
        /*0514*/ 	.word	0xffffffff


	//   ....[158]....
        /*0518*/ 	.word	0xffffffff


	//   ....[159]....
        /*051c*/ 	.word	0xffffffff


	//   ....[160]....
        /*0520*/ 	.word	0xffffffff


	//   ....[161]....
        /*0524*/ 	.word	0x0500000f


	//   ....[162]....
        /*0528*/ 	.word	0x0500000f


	//   ....[163]....
        /*052c*/ 	.word	0x0500000f


	//   ....[164]....
        /*0530*/ 	.word	0x0500000f


	//   ....[165]....
        /*0534*/ 	.word	0x0500000f


	//   ....[166]....
        /*0538*/ 	.word	0x0500000f


	//   ....[167]....
        /*053c*/ 	.word	0x0500000f


	//   ....[168]....
        /*0540*/ 	.word	0x0500000f


	//   ....[169]....
        /*0544*/ 	.word	0x0500000f


	//   ....[170]....
        /*0548*/ 	.word	0x0500000f


	//   ....[171]....
        /*054c*/ 	.word	0x0500000f


	//   ....[172]....
        /*0550*/ 	.word	0x0500000f


	//   ....[173]....
        /*0554*/ 	.word	0x0500000f


	//   ....[174]....
        /*0558*/ 	.word	0x0500000f


	//   ....[175]....
        /*055c*/ 	.word	0x0500000f


	//   ....[176]....
        /*0560*/ 	.word	0x0500000f


	//   ....[177]....
        /*0564*/ 	.word	0x0500000f


	//   ....[178]....
        /*0568*/ 	.word	0x0500000f


	//   ....[179]....
        /*056c*/ 	.word	0x0500000f


	//   ....[180]....
        /*0570*/ 	.word	0x0500000f


	//   ....[181]....
        /*0574*/ 	.word	0x0500000f


	//   ....[182]....
        /*0578*/ 	.word	0x0500000f


	//   ....[183]....
        /*057c*/ 	.word	0x0500000f


	//   ....[184]....
        /*0580*/ 	.word	0x0500000f


	//   ....[185]....
        /*0584*/ 	.word	0x0500000f


	//   ....[186]....
        /*0588*/ 	.word	0x0500000f


	//   ....[187]....
        /*058c*/ 	.word	0x0500000f


	//   ....[188]....
        /*0590*/ 	.word	0x0500000f


	//   ....[189]....
        /*0594*/ 	.word	0x0500000f


	//   ....[190]....
        /*0598*/ 	.word	0x0500000f


	//   ....[191]....
        /*059c*/ 	.word	0x0500000f


	//   ....[192]....
        /*05a0*/ 	.word	0x0500000f


	//   ....[193]....
        /*05a4*/ 	.word	0x0500000f


	//   ....[194]....
        /*05a8*/ 	.word	0x0500000f


	//   ....[195]....
        /*05ac*/ 	.word	0x0500000f


	//   ....[196]....
        /*05b0*/ 	.word	0x0500000f


	//   ....[197]....
        /*05b4*/ 	.word	0x0500000f


	//   ....[198]....
        /*05b8*/ 	.word	0x0500000f


	//   ....[199]....
        /*05bc*/ 	.word	0x0500000f


	//   ....[200]....
        /*05c0*/ 	.word	0x0500000f


	//   ....[201]....
        /*05c4*/ 	.word	0x0500000f


	//   ....[202]....
        /*05c8*/ 	.word	0x0500000f


	//   ....[203]....
        /*05cc*/ 	.word	0x0500000f


	//   ....[204]....
        /*05d0*/ 	.word	0x0500000f


	//   ....[205]....
        /*05d4*/ 	.word	0x0500000f


	//   ....[206]....
        /*05d8*/ 	.word	0x0500000f


	//   ....[207]....
        /*05dc*/ 	.word	0x0500000f


	//   ....[208]....
        /*05e0*/ 	.word	0x0500000f


	//   ....[209]....
        /*05e4*/ 	.word	0x0500000f


	//   ....[210]....
        /*05e8*/ 	.word	0x0500000f


	//   ....[211]....
        /*05ec*/ 	.word	0x0500000f


	//   ....[212]....
        /*05f0*/ 	.word	0x0500000f


	//   ....[213]....
        /*05f4*/ 	.word	0x0500000f


	//   ....[214]....
        /*05f8*/ 	.word	0x0500000f


	//   ....[215]....
        /*05fc*/ 	.word	0x0500000f


	//   ....[216]....
        /*0600*/ 	.word	0x0500000f


	//   ....[217]....
        /*0604*/ 	.word	0x0500000f


	//   ....[218]....
        /*0608*/ 	.word	0x0500000f


	//   ....[219]....
        /*060c*/ 	.word	0x0500000f


	//   ....[220]....
        /*0610*/ 	.word	0x0500000f


	//   ....[221]....
        /*0614*/ 	.word	0x0500000f


	//   ....[222]....
        /*0618*/ 	.word	0x0500000f


	//   ....[223]....
        /*061c*/ 	.word	0x0500000f


	//   ....[224]....
        /*0620*/ 	.word	0x0500000f


	//   ....[225]....
        /*0624*/ 	.word	0x0500000f


	//   ....[226]....
        /*0628*/ 	.word	0x0500000f


	//   ....[227]....
        /*062c*/ 	.word	0x0500000f


	//   ....[228]....
        /*0630*/ 	.word	0x0500000f


	//   ....[229]....
        /*0634*/ 	.word	0x0500000f


	//   ....[230]....
        /*0638*/ 	.word	0x0500000f


	//   ....[231]....
        /*063c*/ 	.word	0x0500000f


	//   ....[232]....
        /*0640*/ 	.word	0x0500000f


	//   ....[233]....
        /*0644*/ 	.word	0x0500000f


	//   ....[234]....
        /*0648*/ 	.word	0x0500000f


	//   ....[235]....
        /*064c*/ 	.word	0x0500000f


	//   ....[236]....
        /*0650*/ 	.word	0x0500000f


	//   ....[237]....
        /*0654*/ 	.word	0x0500000f


	//   ....[238]....
        /*0658*/ 	.word	0x0500000f


	//   ....[239]....
        /*065c*/ 	.word	0x0500000f


	//   ....[240]....
        /*0660*/ 	.word	0x0500000f


	//   ....[241]....
        /*0664*/ 	.word	0x0500000f


	//   ....[242]....
        /*0668*/ 	.word	0x0500000f


	//   ....[243]....
        /*066c*/ 	.word	0x0500000f


	//   ....[244]....
        /*0670*/ 	.word	0x0500000f


	//   ....[245]....
        /*0674*/ 	.word	0x0500000f


	//   ....[246]....
        /*0678*/ 	.word	0x0500000f


	//   ....[247]....
        /*067c*/ 	.word	0x0500000f


	//   ....[248]....
        /*0680*/ 	.word	0x0500000f


	//   ....[249]....
        /*0684*/ 	.word	0x0500000f


	//   ....[250]....
        /*0688*/ 	.word	0x0500000f


	//   ....[251]....
        /*068c*/ 	.word	0x0500000f


	//   ....[252]....
        /*0690*/ 	.word	0xffffffff


	//   ....[253]....
        /*0694*/ 	.word	0xffffffff


	//   ....[254]....
        /*0698*/ 	.word	0xffffffff


	//   ....[255]....
        /*069c*/ 	.word	0xffffffff


	//   ....[0]....
        /*06a0*/ 	.word	0xffffffff


	//   ....[1]....
        /*06a4*/ 	.word	0xffffffff


	//   ....[2]....
        /*06a8*/ 	.word	0xffffffff


	//   ....[3]....
        /*06ac*/ 	.word	0xffffffff


	//----- nvinfo : EIATTR_COOP_GROUP_INSTR_OFFSETS
	.align		4
.L_462:
        /*06b0*/ 	.byte	0x04, 0x28
        /*06b2*/ 	.short	(.L_464 - .L_463)


	//   ....[0]....
.L_463:
        /*06b4*/ 	.word	0x000000c0


	//   ....[1]....
        /*06b8*/ 	.word	0x00000190


	//   ....[2]....
        /*06bc*/ 	.word	0x000001e0


	//   ....[3]....
        /*06c0*/ 	.word	0x00000400


	//   ....[4]....
        /*06c4*/ 	.word	0x00000560


	//   ....[5]....
        /*06c8*/ 	.word	0x00000680


	//   ....[6]....
        /*06cc*/ 	.word	0x000007e0


	//   ....[7]....
        /*06d0*/ 	.word	0x00003100


	//   ....[8]....
        /*06d4*/ 	.word	0x00003110


	//   ....[9]....
        /*06d8*/ 	.word	0x00003c60


	//   ....[10]....
        /*06dc*/ 	.word	0x00003c70


	//   ....[11]....
        /*06e0*/ 	.word	0x00004590


	//   ....[12]....
        /*06e4*/ 	.word	0x000045a0


	//   ....[13]....
        /*06e8*/ 	.word	0x00004980


	//   ....[14]....
        /*06ec*/ 	.word	0x00004990


	//   ....[15]....
        /*06f0*/ 	.word	0x00006320


	//   ....[16]....
        /*06f4*/ 	.word	0x0000e2e0


	//   ....[17]....
        /*06f8*/ 	.word	0x0000f250


	//   ....[18]....
        /*06fc*/ 	.word	0x0000f260


	//   ....[19]....
        /*0700*/ 	.word	0x0000f270


	//   ....[20]....
        /*0704*/ 	.word	0x0000f280


	//   ....[21]....
        /*0708*/ 	.word	0x0000f5a0


	//   ....[22]....
        /*070c*/ 	.word	0x0000f5b0


	//   ....[23]....
        /*0710*/ 	.word	0x0000f5c0


	//   ....[24]....
        /*0714*/ 	.word	0x0000f5d0


	//   ....[25]....
        /*0718*/ 	.word	0x00010800


	//   ....[26]....
        /*071c*/ 	.word	0x00010820


	//   ....[27]....
        /*0720*/ 	.word	0x00010830


	//   ....[28]....
        /*0724*/ 	.word	0x00010840


	//   ....[29]....
        /*0728*/ 	.word	0x00010940


	//   ....[30]....
        /*072c*/ 	.word	0x00010960


	//   ....[31]....
        /*0730*/ 	.word	0x00010970


	//   ....[32]....
        /*0734*/ 	.word	0x00010980


	//   ....[33]....
        /*0738*/ 	.word	0x00013410


	//   ....[34]....
        /*073c*/ 	.word	0x000146e0


	//   ....[35]....
        /*0740*/ 	.word	0x00014c00


	//   ....[36]....
        /*0744*/ 	.word	0x000157d0


	//   ....[37]....
        /*0748*/ 	.word	0x00015830


	//   ....[38]....
        /*074c*/ 	.word	0x00015880


	//   ....[39]....
        /*0750*/ 	.word	0x000158a0


	//   ....[40]....
        /*0754*/ 	.word	0x00019fb0


	//   ....[41]....
        /*0758*/ 	.word	0x0001b610


	//   ....[42]....
        /*075c*/ 	.word	0x0001cbf0


	//   ....[43]....
        /*0760*/ 	.word	0x0001cc40


	//   ....[44]....
        /*0764*/ 	.word	0x0001cc90


	//   ....[45]....
        /*0768*/ 	.word	0x0001ccb0


	//   ....[46]....
        /*076c*/ 	.word	0x00021340


	//   ....[47]....
        /*0770*/ 	.word	0x00022740


	//   ....[48]....
        /*0774*/ 	.word	0x00023a20


	//   ....[49]....
        /*0778*/ 	.word	0x00023f30


	//   ....[50]....
        /*077c*/ 	.word	0x00024b00


	//   ....[51]....
        /*0780*/ 	.word	0x00024b60


	//   ....[52]....
        /*0784*/ 	.word	0x00024bb0


	//   ....[53]....
        /*0788*/ 	.word	0x00024bd0


	//   ....[54]....
        /*078c*/ 	.word	0x000292e0


	//   ....[55]....
        /*0790*/ 	.word	0x00029460


	//   ....[56]....
        /*0794*/ 	.word	0x00029480


	//   ....[57]....
        /*0798*/ 	.word	0x000294c0


	//   ....[58]....
        /*079c*/ 	.word	0x000294e0


	//   ....[59]....
        /*07a0*/ 	.word	0x0002b880


	//   ....[60]....
        /*07a4*/ 	.word	0x0002bc70


	//   ....[61]....
        /*07a8*/ 	.word	0x0002bc80


	//   ....[62]....
        /*07ac*/ 	.word	0x0002bca0


	//   ....[63]....
        /*07b0*/ 	.word	0x0002bcb0


	//   ....[64]....
        /*07b4*/ 	.word	0x0002c8e0


	//   ....[65]....
        /*07b8*/ 	.word	0x0002c900


	//   ....[66]....
        /*07bc*/ 	.word	0x0002cbb0


	//   ....[67]....
        /*07c0*/ 	.word	0x0002cbd0


	//   ....[68]....
        /*07c4*/ 	.word	0x0002d550


	//   ....[69]....
        /*07c8*/ 	.word	0x0002d580


	//   ....[70]....
        /*07cc*/ 	.word	0x0002dfe0


	//   ....[71]....
        /*07d0*/ 	.word	0x0002e000


	//   ....[72]....
        /*07d4*/ 	.word	0x0002f500


	//   ....[73]....
        /*07d8*/ 	.word	0x0002f530


	//   ....[74]....
        /*07dc*/ 	.word	0x0002f770


	//   ....[75]....
        /*07e0*/ 	.word	0x0002f790


	//   ....[76]....
        /*07e4*/ 	.word	0x0002fa30


	//   ....[77]....
        /*07e8*/ 	.word	0x0002fc40


	//   ....[78]....
        /*07ec*/ 	.word	0x0002fc70


	//   ....[79]....
        /*07f0*/ 	.word	0x0002fca0


	//   ....[80]....
        /*07f4*/ 	.word	0x0002fcd0


	//   ....[81]....
        /*07f8*/ 	.word	0x0002fd00


	//   ....[82]....
        /*07fc*/ 	.word	0x0002fd30


	//   ....[83]....
        /*0800*/ 	.word	0x0002fec0


	//   ....[84]....
        /*0804*/ 	.word	0x0002fef0


	//   ....[85]....
        /*0808*/ 	.word	0x0002ff20


	//   ....[86]....
        /*080c*/ 	.word	0x0002ff50


	//   ....[87]....
        /*0810*/ 	.word	0x0002ff80


	//   ....[88]....
        /*0814*/ 	.word	0x0002ffb0


	//   ....[89]....
        /*0818*/ 	.word	0x00030040


	//   ....[90]....
        /*081c*/ 	.word	0x00030070


	//   ....[91]....
        /*0820*/ 	.word	0x00030080


	//   ....[92]....
        /*0824*/ 	.word	0x000300c0


	//   ....[93]....
        /*0828*/ 	.word	0x00031890


	//   ....[94]....
        /*082c*/ 	.word	0x00034690


	//   ....[95]....
        /*0830*/ 	.word	0x000346b0


	//   ....[96]....
        /*0834*/ 	.word	0x00034740


	//   ....[97]....
        /*0838*/ 	.word	0x00034760


	//   ....[98]....
        /*083c*/ 	.word	0x000347e0


	//   ....[99]....
        /*0840*/ 	.word	0x00034800


	//   ....[100]....
        /*0844*/ 	.word	0x00034810


	//   ....[101]....
        /*0848*/ 	.word	0x00034820


	//   ....[102]....
        /*084c*/ 	.word	0x00034fd0


	//   ....[103]....
        /*0850*/ 	.word	0x00035000


	//   ....[104]....
        /*0854*/ 	.word	0x000350b0


	//   ....[105]....
        /*0858*/ 	.word	0x000350c0


	//   ....[106]....
        /*085c*/ 	.word	0x000350d0


	//   ....[107]....
        /*0860*/ 	.word	0x00035150


	//   ....[108]....
        /*0864*/ 	.word	0x00035160


	//   ....[109]....
        /*0868*/ 	.word	0x000351d0


	//   ....[110]....
        /*086c*/ 	.word	0x00035aa0


	//   ....[111]....
        /*0870*/ 	.word	0x00035b30


	//   ....[112]....
        /*0874*/ 	.word	0x00035bb0


	//   ....[113]....
        /*0878*/ 	.word	0x00035d00


	//   ....[114]....
        /*087c*/ 	.word	0x00035d60


	//   ....[115]....
        /*0880*/ 	.word	0x00035d80


	//   ....[116]....
        /*0884*/ 	.word	0x00035d90


	//   ....[117]....
        /*0888*/ 	.word	0x00036020


	//   ....[118]....
        /*088c*/ 	.word	0x00036550


	//   ....[119]....
        /*0890*/ 	.word	0x000365b0


	//   ....[120]....
        /*0894*/ 	.word	0x00036770


	//   ....[121]....
        /*0898*/ 	.word	0x000367b0


	//   ....[122]....
        /*089c*/ 	.word	0x000367c0


	//   ....[123]....
        /*08a0*/ 	.word	0x000367d0


	//   ....[124]....
        /*08a4*/ 	.word	0x00036920


	//   ....[125]....
        /*08a8*/ 	.word	0x00036a70


	//   ....[126]....
        /*08ac*/ 	.word	0x00037240


	//   ....[127]....
        /*08b0*/ 	.word	0x00037260


	//   ....[128]....
        /*08b4*/ 	.word	0x000372b0


	//   ....[129]....
        /*08b8*/ 	.word	0x000372c0


	//   ....[130]....
        /*08bc*/ 	.word	0x00037300


	//   ....[131]....
        /*08c0*/ 	.word	0x00037310


	//   ....[132]....
        /*08c4*/ 	.word	0x00037320


	//   ....[133]....
        /*08c8*/ 	.word	0x00037360


	//   ....[134]....
        /*08cc*/ 	.word	0x00037650


	//   ....[135]....
        /*08d0*/ 	.word	0x00037690


	//   ....[136]....
        /*08d4*/ 	.word	0x000376b0


	//   ....[137]....
        /*08d8*/ 	.word	0x000376d0


	//   ....[138]....
        /*08dc*/ 	.word	0x00037700


	//   ....[139]....
        /*08e0*/ 	.word	0x00037720


	//   ....[140]....
        /*08e4*/ 	.word	0x00037820


	//   ....[141]....
        /*08e8*/ 	.word	0x00037970


	//   ....[142]....
        /*08ec*/ 	.word	0x00037fa0


	//   ....[143]....
        /*08f0*/ 	.word	0x00037fd0


	//   ....[144]....
        /*08f4*/ 	.word	0x00038030


	//   ....[145]....
        /*08f8*/ 	.word	0x00038060


	//   ....[146]....
        /*08fc*/ 	.word	0x00038090


	//   ....[147]....
        /*0900*/ 	.word	0x000380c0


	//   ....[148]....
        /*0904*/ 	.word	0x000380f0


	//   ....[149]....
        /*0908*/ 	.word	0x00038120


	//   ....[150]....
        /*090c*/ 	.word	0x000382c0


	//   ....[151]....
        /*0910*/ 	.word	0x000382f0


	//   ....[152]....
        /*0914*/ 	.word	0x00038320


	//   ....[153]....
        /*0918*/ 	.word	0x00038350


	//   ....[154]....
        /*091c*/ 	.word	0x00038380


	//   ....[155]....
        /*0920*/ 	.word	0x000383b0


	//   ....[156]....
        /*0924*/ 	.word	0x00038470


	//   ....[157]....
        /*0928*/ 	.word	0x00038490


	//   ....[158]....
        /*092c*/ 	.word	0x000384b0


	//   ....[159]....
        /*0930*/ 	.word	0x00038510


	//   ....[160]....
        /*0934*/ 	.word	0x00038f30


	//   ....[161]....
        /*0938*/ 	.word	0x00039250


	//   ....[162]....
        /*093c*/ 	.word	0x000392e0


	//   ....[163]....
        /*0940*/ 	.word	0x000393c0


	//   ....[164]....
        /*0944*/ 	.word	0x00039450


	//   ....[165]....
        /*0948*/ 	.word	0x00039530


	//   ....[166]....
        /*094c*/ 	.word	0x000395c0


	//   ....[167]....
        /*0950*/ 	.word	0x000396a0


	//   ....[168]....
        /*0954*/ 	.word	0x00039730


	//   ....[169]....
        /*0958*/ 	.word	0x00039780


	//   ....[170]....
        /*095c*/ 	.word	0x000397d0


	//   ....[171]....
        /*0960*/ 	.word	0x00039870


	//   ....[172]....
        /*0964*/ 	.word	0x00039900


	//   ....[173]....
        /*0968*/ 	.word	0x00039950


	//   ....[174]....
        /*096c*/ 	.word	0x000399a0


	//   ....[175]....
        /*0970*/ 	.word	0x00039a90


	//   ....[176]....
        /*0974*/ 	.word	0x00039b40


	//   ....[177]....
        /*0978*/ 	.word	0x00039bc0


	//   ....[178]....
        /*097c*/ 	.word	0x00039c50


	//   ....[179]....
        /*0980*/ 	.word	0x00039d40


	//   ....[180]....
        /*0984*/ 	.word	0x00039d90


	//   ....[181]....
        /*0988*/ 	.word	0x00039de0


	//   ....[182]....
        /*098c*/ 	.word	0x00039ed0


	//   ....[183]....
        /*0990*/ 	.word	0x0003a280


	//   ....[184]....
        /*0994*/ 	.word	0x0003a550


	//   ....[185]....
        /*0998*/ 	.word	0x0003a640


	//   ....[186]....
        /*099c*/ 	.word	0x0003a6e0


	//   ....[187]....
        /*09a0*/ 	.word	0x0003a740


	//   ....[188]....
        /*09a4*/ 	.word	0x0003a830


	//   ....[189]....
        /*09a8*/ 	.word	0x0003a8a0


	//   ....[190]....
        /*09ac*/ 	.word	0x0003a990


	//   ....[191]....
        /*09b0*/ 	.word	0x0003aa00


	//   ....[192]....
        /*09b4*/ 	.word	0x0003aaa0


	//   ....[193]....
        /*09b8*/ 	.word	0x0003ab90


	//   ....[194]....
        /*09bc*/ 	.word	0x0003ac30


	//   ....[195]....
        /*09c0*/ 	.word	0x0003ac90


	//   ....[196]....
        /*09c4*/ 	.word	0x0003ad50


	//   ....[197]....
        /*09c8*/ 	.word	0x0003adb0


	//   ....[198]....
        /*09cc*/ 	.word	0x0003ae50


	//   ....[199]....
        /*09d0*/ 	.word	0x0003af00


	//   ....[200]....
        /*09d4*/ 	.word	0x0003afe0


	//   ....[201]....
        /*09d8*/ 	.word	0x0003b2d0


	//   ....[202]....
        /*09dc*/ 	.word	0x0003b390


	//   ....[203]....
        /*09e0*/ 	.word	0x0003b600


	//   ....[204]....
        /*09e4*/ 	.word	0x0003b680


	//   ....[205]....
        /*09e8*/ 	.word	0x0003b890


	//   ....[206]....
        /*09ec*/ 	.word	0x0003b8e0


	//   ....[207]....
        /*09f0*/ 	.word	0x0003ba50


	//   ....[208]....
        /*09f4*/ 	.word	0x0003bae0


	//   ....[209]....
        /*09f8*/ 	.word	0x0003bc20


	//   ....[210]....
        /*09fc*/ 	.word	0x0003bd20


	//   ....[211]....
        /*0a00*/ 	.word	0x0003bf90


	//   ....[212]....
        /*0a04*/ 	.word	0x0003bfe0


	//   ....[213]....
        /*0a08*/ 	.word	0x0003c1b0


	//   ....[214]....
        /*0a0c*/ 	.word	0x0003c200


	//   ....[215]....
        /*0a10*/ 	.word	0x0003c3d0


	//   ....[216]....
        /*0a14*/ 	.word	0x0003c420


	//   ....[217]....
        /*0a18*/ 	.word	0x0003c510


	//   ....[218]....
        /*0a1c*/ 	.word	0x0003c5b0


	//   ....[219]....
        /*0a20*/ 	.word	0x0003c610


	//   ....[220]....
        /*0a24*/ 	.word	0x0003c6c0


	//   ....[221]....
        /*0a28*/ 	.word	0x0003c720


	//   ....[222]....
        /*0a2c*/ 	.word	0x0003c7d0


	//   ....[223]....
        /*0a30*/ 	.word	0x0003c830


	//   ....[224]....
        /*0a34*/ 	.word	0x0003c8e0


	//   ....[225]....
        /*0a38*/ 	.word	0x0003c9d0


	//   ....[226]....
        /*0a3c*/ 	.word	0x0003cab0


	//   ....[227]....
        /*0a40*/ 	.word	0x0003cbc0


	//   ....[228]....
        /*0a44*/ 	.word	0x0003ccc0


	//   ....[229]....
        /*0a48*/ 	.word	0x0003cdf0


	//   ....[230]....
        /*0a4c*/ 	.word	0x0003ced0


	//   ....[231]....
        /*0a50*/ 	.word	0x0003cfd0


	//   ....[232]....
        /*0a54*/ 	.word	0x0003d0b0


	//   ....[233]....
        /*0a58*/ 	.word	0x0003d140


	//   ....[234]....
        /*0a5c*/ 	.word	0x0003d1e0


	//   ....[235]....
        /*0a60*/ 	.word	0x0003d350


	//   ....[236]....
        /*0a64*/ 	.word	0x0003d3c0


	//   ....[237]....
        /*0a68*/ 	.word	0x0003d430


	//   ....[238]....
        /*0a6c*/ 	.word	0x0003d4a0


	//   ....[239]....
        /*0a70*/ 	.word	0x0003d510


	//   ....[240]....
        /*0a74*/ 	.word	0x0003d590


	//   ....[241]....
        /*0a78*/ 	.word	0x0003d610


	//   ....[242]....
        /*0a7c*/ 	.word	0x0003d6a0


	//   ....[243]....
        /*0a80*/ 	.word	0x0003d710


	//   ....[244]....
        /*0a84*/ 	.word	0x0003d780


	//   ....[245]....
        /*0a88*/ 	.word	0x0003d7f0


	//   ....[246]....
        /*0a8c*/ 	.word	0x0003d870


	//   ....[247]....
        /*0a90*/ 	.word	0x0003d8e0


	//   ....[248]....
        /*0a94*/ 	.word	0x0003d990


	//   ....[249]....
        /*0a98*/ 	.word	0x0003d9e0


	//   ....[250]....
        /*0a9c*/ 	.word	0x0003da70


	//   ....[251]....
        /*0aa0*/ 	.word	0x0003dba0


	//   ....[252]....
        /*0aa4*/ 	.word	0x0003fac0


	//   ....[253]....
        /*0aa8*/ 	.word	0x00041290


	//   ....[254]....
        /*0aac*/ 	.word	0x00041cd0


	//   ....[255]....
        /*0ab0*/ 	.word	0x000425a0


	//   ....[0]....
        /*0ab4*/ 	.word	0x000425f0


	//   ....[1]....
        /*0ab8*/ 	.word	0x00042610


	//   ....[2]....
        /*0abc*/ 	.word	0x00042620


	//   ....[3]....
        /*0ac0*/ 	.word	0x0004d2f0


	//----- nvinfo : EIATTR_REG_RECONFIG
	.align		4
.L_464:
        /*0ac4*/ 	.byte	0x01, 0x54
	.zero		2


	//----- nvinfo : EIATTR_SYSCALL_OFFSETS
	.align		4
        /*0ac8*/ 	.byte	0x04, 0x46
        /*0aca*/ 	.short	(.L_466 - .L_465)


	//   ....[0]....
.L_465:
        /*0acc*/ 	.word	0x00002560


	//   ....[1]....
        /*0ad0*/ 	.word	0x000026b0


	//   ....[2]....
        /*0ad4*/ 	.word	0x0000e690


	//   ....[3]....
        /*0ad8*/ 	.word	0x0000f000


	//   ....[4]....
        /*0adc*/ 	.word	0x00033ab0


	//   ....[5]....
        /*0ae0*/ 	.word	0x00033c00


	//   ....[6]....
        /*0ae4*/ 	.word	0x00033cf0


	//   ....[7]....
        /*0ae8*/ 	.word	0x00034be0


	//   ....[8]....
        /*0aec*/ 	.word	0x00035440


	//----- nvinfo : EIATTR_MBARRIER_INSTR_OFFSETS
	.align		4
.L_466:
        /*0af0*/ 	.byte	0x04, 0x39
        /*0af2*/ 	.short	(.L_468 - .L_467)


	//   ....[0]....
.L_467:
        /*0af4*/ 	.word	0x000002d0
        /*0af8*/ 	.word	0x000000ff
        /*0afc*/ 	.word	0x00038800
        /*0b00*/ 	.short	0x0100
        /*0b02*/ 	.byte	0x08
	.zero		1


	//   ....[1]....
        /*0b04*/ 	.word	0x000002f0
        /*0b08*/ 	.word	0x000000ff
        /*0b0c*/ 	.word	0x00038810
        /*0b10*/ 	.short	0x0100
        /*0b12*/ 	.byte	0x08
	.zero		1


	//   ....[2]....
        /*0b14*/ 	.word	0x00000300
        /*0b18*/ 	.word	0x000000ff
        /*0b1c*/ 	.word	0x00038820
        /*0b20*/ 	.short	0x0100
        /*0b22*/ 	.byte	0x08
	.zero		1


	//   ....[3]....
        /*0b24*/ 	.word	0x000003b0
        /*0b28*/ 	.word	0x000000ff
        /*0b2c*/ 	.word	0x00038830
        /*0b30*/ 	.short	0x0100
        /*0b32*/ 	.byte	0x06
	.zero		1


	//   ....[4]....
        /*0b34*/ 	.word	0x000003c0
        /*0b38*/ 	.word	0x000000ff
        /*0b3c*/ 	.word	0x00038840
        /*0b40*/ 	.short	0x0100
        /*0b42*/ 	.byte	0x06
	.zero		1


	//   ....[5]....
        /*0b44*/ 	.word	0x000003d0
        /*0b48*/ 	.word	0x000000ff
        /*0b4c*/ 	.word	0x00038838
        /*0b50*/ 	.short	0x0100
        /*0b52*/ 	.byte	0x06
	.zero		1


	//   ....[6]....
        /*0b54*/ 	.word	0x000003e0
        /*0b58*/ 	.word	0x000000ff
        /*0b5c*/ 	.word	0x00038848
        /*0b60*/ 	.short	0x0100
        /*0b62*/ 	.byte	0x06
	.zero		1


	//   ....[7]....
        /*0b64*/ 	.word	0x00000510
        /*0b68*/ 	.word	0x000000ff
        /*0b6c*/ 	.word	0x00038850
        /*0b70*/ 	.short	0x0100
        /*0b72*/ 	.byte	0x08
	.zero		1


	//   ....[8]....
        /*0b74*/ 	.word	0x00000520
        /*0b78*/ 	.word	0x000000ff
        /*0b7c*/ 	.word	0x00038860
        /*0b80*/ 	.short	0x0100
        /*0b82*/ 	.byte	0x08
	.zero		1


	//   ....[9]....
        /*0b84*/ 	.word	0x00000530
        /*0b88*/ 	.word	0x000000ff
        /*0b8c*/ 	.word	0x00038858
        /*0b90*/ 	.short	0x0100
        /*0b92*/ 	.byte	0x08
	.zero		1


	//   ....[10]....
        /*0b94*/ 	.word	0x00000540
        /*0b98*/ 	.word	0x000000ff
        /*0b9c*/ 	.word	0x00038868
        /*0ba0*/ 	.short	0x0100
        /*0ba2*/ 	.byte	0x08
	.zero		1


	//   ....[11]....
        /*0ba4*/ 	.word	0x00000630
        /*0ba8*/ 	.word	0x000000ff
        /*0bac*/ 	.word	0x00038870
        /*0bb0*/ 	.short	0x0100
        /*0bb2*/ 	.byte	0x06
	.zero		1


	//   ....[12]....
        /*0bb4*/ 	.word	0x00000640
        /*0bb8*/ 	.word	0x000000ff
        /*0bbc*/ 	.word	0x00038880
        /*0bc0*/ 	.short	0x0100
        /*0bc2*/ 	.byte	0x06
	.zero		1


	//   ....[13]....
        /*0bc4*/ 	.word	0x00000650
        /*0bc8*/ 	.word	0x000000ff
        /*0bcc*/ 	.word	0x00038878
        /*0bd0*/ 	.short	0x0100
        /*0bd2*/ 	.byte	0x06
	.zero		1


	//   ....[14]....
        /*0bd4*/ 	.word	0x00000660
        /*0bd8*/ 	.word	0x000000ff
        /*0bdc*/ 	.word	0x00038888
        /*0be0*/ 	.short	0x0100
        /*0be2*/ 	.byte	0x06
	.zero		1


	//   ....[15]....
        /*0be4*/ 	.word	0x00000790
        /*0be8*/ 	.word	0x000000ff
        /*0bec*/ 	.word	0x00038890
        /*0bf0*/ 	.short	0x0100
        /*0bf2*/ 	.byte	0x08
	.zero		1


	//   ....[16]....
        /*0bf4*/ 	.word	0x000007a0
        /*0bf8*/ 	.word	0x000000ff
        /*0bfc*/ 	.word	0x000388a0
        /*0c00*/ 	.short	0x0100
        /*0c02*/ 	.byte	0x08
	.zero		1


	//   ....[17]....
        /*0c04*/ 	.word	0x000007b0
        /*0c08*/ 	.word	0x000000ff
        /*0c0c*/ 	.word	0x00038898
        /*0c10*/ 	.short	0x0100
        /*0c12*/ 	.byte	0x08
	.zero		1


	//   ....[18]....
        /*0c14*/ 	.word	0x000007c0
        /*0c18*/ 	.word	0x000000ff
        /*0c1c*/ 	.word	0x000388a8
        /*0c20*/ 	.short	0x0100
        /*0c22*/ 	.byte	0x08
	.zero		1


	//   ....[19]....
        /*0c24*/ 	.word	0x000008f0
        /*0c28*/ 	.word	0x000000ff
        /*0c2c*/ 	.word	0x000388b0
        /*0c30*/ 	.short	0x0100
        /*0c32*/ 	.byte	0x08
	.zero		1


	//   ....[20]....
        /*0c34*/ 	.word	0x00000900
        /*0c38*/ 	.word	0x000000ff
        /*0c3c*/ 	.word	0x000388c0
        /*0c40*/ 	.short	0x0100
        /*0c42*/ 	.byte	0x08
	.zero		1


	//   ....[21]....
        /*0c44*/ 	.word	0x00000910
        /*0c48*/ 	.word	0x000000ff
        /*0c4c*/ 	.word	0x000388b8
        /*0c50*/ 	.short	0x0100
        /*0c52*/ 	.byte	0x08
	.zero		1


	//   ....[22]....
        /*0c54*/ 	.word	0x00000920
        /*0c58*/ 	.word	0x000000ff
        /*0c5c*/ 	.word	0x000388c8
        /*0c60*/ 	.short	0x0100
        /*0c62*/ 	.byte	0x08
	.zero		1


	//   ....[23]....
        /*0c64*/ 	.word	0x000030b0
        /*0c68*/ 	.word	0x00000028
        /*0c6c*/ 	.word	0x00038890
        /*0c70*/ 	.short	0x010a
        /*0c72*/ 	.byte	0x3f
	.zero		1


	//   ....[24]....
        /*0c74*/ 	.word	0x00003c00
        /*0c78*/ 	.word	0x00000028
        /*0c7c*/ 	.word	0x00038890
        /*0c80*/ 	.short	0x010a
        /*0c82*/ 	.byte	0x3f
	.zero		1


	//   ....[25]....
        /*0c84*/ 	.word	0x00004400
        /*0c88*/ 	.word	0x00000028
        /*0c8c*/ 	.word	0x00038890
        /*0c90*/ 	.short	0x010a
        /*0c92*/ 	.byte	0x3f
	.zero		1


	//   ....[26]....
        /*0c94*/ 	.word	0x000047d0
        /*0c98*/ 	.word	0x00000004
        /*0c9c*/ 	.word	0x00000000
        /*0ca0*/ 	.short	0x0101
        /*0ca2*/ 	.byte	0x3f
	.zero		1


	//   ....[27]....
        /*0ca4*/ 	.word	0x00004810
        /*0ca8*/ 	.word	0x00000028
        /*0cac*/ 	.word	0x000388b0
        /*0cb0*/ 	.short	0x010a
        /*0cb2*/ 	.byte	0x3f
	.zero		1


	//   ....[28]....
        /*0cb4*/ 	.word	0x000050e0
        /*0cb8*/ 	.word	0x00000028
        /*0cbc*/ 	.word	0x00000000
        /*0cc0*/ 	.short	0x0101
        /*0cc2*/ 	.byte	0x3f
	.zero		1


	//   ....[29]....
        /*0cc4*/ 	.word	0x00008790
        /*0cc8*/ 	.word	0x0000000e
        /*0ccc*/ 	.word	0x00000000
        /*0cd0*/ 	.short	0x0101
        /*0cd2*/ 	.byte	0x3f
	.zero		1


	//   ....[30]....
        /*0cd4*/ 	.word	0x0000c5a0
        /*0cd8*/ 	.word	0x0000000e
        /*0cdc*/ 	.word	0x00000000
        /*0ce0*/ 	.short	0x0101
        /*0ce2*/ 	.byte	0x3f
	.zero		1


	//   ....[31]....
        /*0ce4*/ 	.word	0x0000ed80
        /*0ce8*/ 	.word	0x00000002
        /*0cec*/ 	.word	0x00038800
        /*0cf0*/ 	.short	0x010a
        /*0cf2*/ 	.byte	0x3f
	.zero		1


	//   ....[32]....
        /*0cf4*/ 	.word	0x0000edd0
        /*0cf8*/ 	.word	0x00000002
        /*0cfc*/ 	.word	0x00038800
        /*0d00*/ 	.short	0x010a
        /*0d02*/ 	.byte	0x3f
	.zero		1


	//   ....[33]....
        /*0d04*/ 	.word	0x0000f830
        /*0d08*/ 	.word	0x00000002
        /*0d0c*/ 	.word	0x00038800
        /*0d10*/ 	.short	0x010a
        /*0d12*/ 	.byte	0x3f
	.zero		1


	//   ....[34]....
        /*0d14*/ 	.word	0x00010c90
        /*0d18*/ 	.word	0x00000002
        /*0d1c*/ 	.word	0x00038800
        /*0d20*/ 	.short	0x010a
        /*0d22*/ 	.byte	0x3f
	.zero		1


	//   ....[35]....
        /*0d24*/ 	.word	0x000122f0
        /*0d28*/ 	.word	0x00000004
        /*0d2c*/ 	.word	0x00000000
        /*0d30*/ 	.short	0x010a
        /*0d32*/ 	.byte	0x3f
	.zero		1


	//   ....[36]....
        /*0d34*/ 	.word	0x00012390
        /*0d38*/ 	.word	0x00000002
        /*0d3c*/ 	.word	0x00000000
        /*0d40*/ 	.short	0x010a
        /*0d42*/ 	.byte	0x3f
	.zero		1


	//   ....[37]....
        /*0d44*/ 	.word	0x000127b0
        /*0d48*/ 	.word	0x00000002
        /*0d4c*/ 	.word	0x00000000
        /*0d50*/ 	.short	0x010a
        /*0d52*/ 	.byte	0x3f
	.zero		1


	//   ....[38]....
        /*0d54*/ 	.word	0x00012810
        /*0d58*/ 	.word	0x00000002
        /*0d5c*/ 	.word	0x00000000
        /*0d60*/ 	.short	0x010a
        /*0d62*/ 	.byte	0x3f
	.zero		1


	//   ....[39]....
        /*0d64*/ 	.word	0x000143a0
        /*0d68*/ 	.word	0x0000000a
        /*0d6c*/ 	.word	0x00000000
        /*0d70*/ 	.short	0x0101
        /*0d72*/ 	.byte	0x3f
	.zero		1


	//   ....[40]....
        /*0d74*/ 	.word	0x0001a0c0
        /*0d78*/ 	.word	0x00000004
        /*0d7c*/ 	.word	0x00000000
        /*0d80*/ 	.short	0x0101
        /*0d82*/ 	.byte	0x3f
	.zero		1


	//   ....[41]....
        /*0d84*/ 	.word	0x0001a4f0
        /*0d88*/ 	.word	0x00000004
        /*0d8c*/ 	.word	0x00000000
        /*0d90*/ 	.short	0x010a
        /*0d92*/ 	.byte	0x3f
	.zero		1


	//   ....[42]....
        /*0d94*/ 	.word	0x0001a590
        /*0d98*/ 	.word	0x00000002
        /*0d9c*/ 	.word	0x00000000
        /*0da0*/ 	.short	0x010a
        /*0da2*/ 	.byte	0x3f
	.zero		1


	//   ....[43]....
        /*0da4*/ 	.word	0x0001a9b0
        /*0da8*/ 	.word	0x00000002
        /*0dac*/ 	.word	0x00000000
        /*0db0*/ 	.short	0x010a
        /*0db2*/ 	.byte	0x3f
	.zero		1


	//   ....[44]....
        /*0db4*/ 	.word	0x0001aa10
        /*0db8*/ 	.word	0x00000002
        /*0dbc*/ 	.word	0x00000000
        /*0dc0*/ 	.short	0x010a
        /*0dc2*/ 	.byte	0x3f
	.zero		1


	//   ....[45]....
        /*0dc4*/ 	.word	0x0001c5a0
        /*0dc8*/ 	.word	0x0000000a
        /*0dcc*/ 	.word	0x00000000
        /*0dd0*/ 	.short	0x0101
        /*0dd2*/ 	.byte	0x3f
	.zero		1


	//   ....[46]....
        /*0dd4*/ 	.word	0x00021450
        /*0dd8*/ 	.word	0x00000004
        /*0ddc*/ 	.word	0x00000000
        /*0de0*/ 	.short	0x0101
        /*0de2*/ 	.byte	0x3f
	.zero		1


	//   ....[47]....
        /*0de4*/ 	.word	0x00021620
        /*0de8*/ 	.word	0x00000004
        /*0dec*/ 	.word	0x00000000
        /*0df0*/ 	.short	0x010a
        /*0df2*/ 	.byte	0x3f
	.zero		1


	//   ....[48]....
        /*0df4*/ 	.word	0x000216c0
        /*0df8*/ 	.word	0x00000002
        /*0dfc*/ 	.word	0x00000000
        /*0e00*/ 	.short	0x010a
        /*0e02*/ 	.byte	0x3f
	.zero		1


	//   ....[49]....
        /*0e04*/ 	.word	0x00021ae0
        /*0e08*/ 	.word	0x00000002
        /*0e0c*/ 	.word	0x00000000
        /*0e10*/ 	.short	0x010a
        /*0e12*/ 	.byte	0x3f
	.zero		1


	//   ....[50]....
        /*0e14*/ 	.word	0x00021b40
        /*0e18*/ 	.word	0x00000002
        /*0e1c*/ 	.word	0x00000000
        /*0e20*/ 	.short	0x010a
        /*0e22*/ 	.byte	0x3f
	.zero		1


	//   ....[51]....
        /*0e24*/ 	.word	0x000236d0
        /*0e28*/ 	.word	0x00000008
        /*0e2c*/ 	.word	0x00000000
        /*0e30*/ 	.short	0x0101
        /*0e32*/ 	.byte	0x3f
	.zero		1


	//   ....[52]....
        /*0e34*/ 	.word	0x000293f0
        /*0e38*/ 	.word	0x00000004
        /*0e3c*/ 	.word	0x00000000
        /*0e40*/ 	.short	0x0101
        /*0e42*/ 	.byte	0x3f
	.zero		1


	//   ....[53]....
        /*0e44*/ 	.word	0x0002c8d0
        /*0e48*/ 	.word	0x00000003
        /*0e4c*/ 	.word	0x00000000
        /*0e50*/ 	.short	0x0101
        /*0e52*/ 	.byte	0x3f
	.zero		1


	//   ....[54]....
        /*0e54*/ 	.word	0x0002d4b0
        /*0e58*/ 	.word	0x00000006
        /*0e5c*/ 	.word	0x00000000
        /*0e60*/ 	.short	0x0101
        /*0e62*/ 	.byte	0x3f
	.zero		1


	//   ....[55]....
        /*0e64*/ 	.word	0x00031970
        /*0e68*/ 	.word	0x00000012
        /*0e6c*/ 	.word	0x00038820
        /*0e70*/ 	.short	0x010a
        /*0e72*/ 	.byte	0x3f
	.zero		1


	//   ....[56]....
        /*0e74*/ 	.word	0x00031a20
        /*0e78*/ 	.word	0x00000003
        /*0e7c*/ 	.word	0x000388a0
        /*0e80*/ 	.short	0x010a
        /*0e82*/ 	.byte	0x3f
	.zero		1


	//   ....[57]....
        /*0e84*/ 	.word	0x00031c50
        /*0e88*/ 	.word	0x00000003
        /*0e8c*/ 	.word	0x000388c0
        /*0e90*/ 	.short	0x010a
        /*0e92*/ 	.byte	0x3f
	.zero		1


	//   ....[58]....
        /*0e94*/ 	.word	0x00032640
        /*0e98*/ 	.word	0x0000000a
        /*0e9c*/ 	.word	0x000388a0
        /*0ea0*/ 	.short	0x010a
        /*0ea2*/ 	.byte	0x3f
	.zero		1


	//   ....[59]....
        /*0ea4*/ 	.word	0x00032860
        /*0ea8*/ 	.word	0x0000000a
        /*0eac*/ 	.word	0x000388c0
        /*0eb0*/ 	.short	0x010a
        /*0eb2*/ 	.byte	0x3f
	.zero		1


	//   ....[60]....
        /*0eb4*/ 	.word	0x00034450
        /*0eb8*/ 	.word	0x00000019
        /*0ebc*/ 	.word	0x00038840
        /*0ec0*/ 	.short	0x010a
        /*0ec2*/ 	.byte	0x3f
	.zero		1


	//   ....[61]....
        /*0ec4*/ 	.word	0x00034920
        /*0ec8*/ 	.word	0x00000019
        /*0ecc*/ 	.word	0x00038830
        /*0ed0*/ 	.short	0x0107
        /*0ed2*/ 	.byte	0x3f
	.zero		1


	//   ....[62]....
        /*0ed4*/ 	.word	0x000349e0
        /*0ed8*/ 	.word	0x00000019
        /*0edc*/ 	.word	0x00038830
        /*0ee0*/ 	.short	0x0101
        /*0ee2*/ 	.byte	0x3f
	.zero		1


	//   ....[63]....
        /*0ee4*/ 	.word	0x00035280
        /*0ee8*/ 	.word	0x00000012
        /*0eec*/ 	.word	0x00038800
        /*0ef0*/ 	.short	0x0107
        /*0ef2*/ 	.byte	0x3f
	.zero		1


	//   ....[64]....
        /*0ef4*/ 	.word	0x00035310
        /*0ef8*/ 	.word	0x00000012
        /*0efc*/ 	.word	0x00038800
        /*0f00*/ 	.short	0x0101
        /*0f02*/ 	.byte	0x3f
	.zero		1


	//   ....[65]....
        /*0f04*/ 	.word	0x000361e0
        /*0f08*/ 	.word	0x00000012
        /*0f0c*/ 	.word	0x00038810
        /*0f10*/ 	.short	0x0107
        /*0f12*/ 	.byte	0x3f
	.zero		1


	//   ....[66]....
        /*0f14*/ 	.word	0x000362e0
        /*0f18*/ 	.word	0x00000012
        /*0f1c*/ 	.word	0x00038810
        /*0f20*/ 	.short	0x0101
        /*0f22*/ 	.byte	0x3f
	.zero		1


	//   ....[67]....
        /*0f24*/ 	.word	0x00036300
        /*0f28*/ 	.word	0x00000012
        /*0f2c*/ 	.word	0x00038820
        /*0f30*/ 	.short	0x010a
        /*0f32*/ 	.byte	0x3f
	.zero		1


	//   ....[68]....
        /*0f34*/ 	.word	0x00036380
        /*0f38*/ 	.word	0x00000019
        /*0f3c*/ 	.word	0x00038860
        /*0f40*/ 	.short	0x010a
        /*0f42*/ 	.byte	0x3f
	.zero		1


	//   ....[69]....
        /*0f44*/ 	.word	0x00036c90
        /*0f48*/ 	.word	0x00000019
        /*0f4c*/ 	.word	0x00038850
        /*0f50*/ 	.short	0x0107
        /*0f52*/ 	.byte	0x3f
	.zero		1


	//   ....[70]....
        /*0f54*/ 	.word	0x00036d50
        /*0f58*/ 	.word	0x00000019
        /*0f5c*/ 	.word	0x00038850
        /*0f60*/ 	.short	0x0101
        /*0f62*/ 	.byte	0x3f
	.zero		1


	//   ....[71]....
        /*0f64*/ 	.word	0x000370c0
        /*0f68*/ 	.word	0x00000006
        /*0f6c*/ 	.word	0x00038840
        /*0f70*/ 	.short	0x010a
        /*0f72*/ 	.byte	0x3f
	.zero		1


	//   ....[72]....
        /*0f74*/ 	.word	0x000373e0
        /*0f78*/ 	.word	0x00000006
        /*0f7c*/ 	.word	0x00038830
        /*0f80*/ 	.short	0x0107
        /*0f82*/ 	.byte	0x3f
	.zero		1


	//   ....[73]....
        /*0f84*/ 	.word	0x00037490
        /*0f88*/ 	.word	0x00000006
        /*0f8c*/ 	.word	0x00038830
        /*0f90*/ 	.short	0x0101
        /*0f92*/ 	.byte	0x3f
	.zero		1


	//   ....[74]....
        /*0f94*/ 	.word	0x000374c0
        /*0f98*/ 	.word	0x00000006
        /*0f9c*/ 	.word	0x00038860
        /*0fa0*/ 	.short	0x010a
        /*0fa2*/ 	.byte	0x3f
	.zero		1


	//   ....[75]....
        /*0fa4*/ 	.word	0x00037b70
        /*0fa8*/ 	.word	0x00000006
        /*0fac*/ 	.word	0x00038850
        /*0fb0*/ 	.short	0x0107
        /*0fb2*/ 	.byte	0x3f
	.zero		1


	//   ....[76]....
        /*0fb4*/ 	.word	0x00037c20
        /*0fb8*/ 	.word	0x00000006
        /*0fbc*/ 	.word	0x00038850
        /*0fc0*/ 	.short	0x0101
        /*0fc2*/ 	.byte	0x3f
	.zero		1


	//   ....[77]....
        /*0fc4*/ 	.word	0x00038eb0
        /*0fc8*/ 	.word	0x00000007
        /*0fcc*/ 	.word	0x00038820
        /*0fd0*/ 	.short	0x010a
        /*0fd2*/ 	.byte	0x3f
	.zero		1


	//   ....[78]....
        /*0fd4*/ 	.word	0x00039020
        /*0fd8*/ 	.word	0x00000005
        /*0fdc*/ 	.word	0x00038840
        /*0fe0*/ 	.short	0x010a
        /*0fe2*/ 	.byte	0x3f
	.zero		1


	//   ....[79]....
        /*0fe4*/ 	.word	0x000390c0
        /*0fe8*/ 	.word	0x00000003
        /*0fec*/ 	.word	0x00038840
        /*0ff0*/ 	.short	0x010a
        /*0ff2*/ 	.byte	0x3f
	.zero		1


	//   ....[80]....
        /*0ff4*/ 	.word	0x00039100
        /*0ff8*/ 	.word	0x00000005
        /*0ffc*/ 	.word	0x00038860
        /*1000*/ 	.short	0x010a
        /*1002*/ 	.byte	0x3f
	.zero		1


	//   ....[81]....
        /*1004*/ 	.word	0x00039140
        /*1008*/ 	.word	0x00000003
        /*100c*/ 	.word	0x00038860
        /*1010*/ 	.short	0x010a
        /*1012*/ 	.byte	0x3f
	.zero		1


	//   ....[82]....
        /*1014*/ 	.word	0x000391a0
        /*1018*/ 	.word	0x00000028
        /*101c*/ 	.word	0x00038890
        /*1020*/ 	.short	0x010a
        /*1022*/ 	.byte	0x3f
	.zero		1


	//   ....[83]....
        /*1024*/ 	.word	0x00039310
        /*1028*/ 	.word	0x00000028
        /*102c*/ 	.word	0x00038890
        /*1030*/ 	.short	0x010a
        /*1032*/ 	.byte	0x3f
	.zero		1


	//   ....[84]....
        /*1034*/ 	.word	0x00039490
        /*1038*/ 	.word	0x00000028
        /*103c*/ 	.word	0x00038890
        /*1040*/ 	.short	0x010a
        /*1042*/ 	.byte	0x3f
	.zero		1


	//   ....[85]....
        /*1044*/ 	.word	0x000395f0
        /*1048*/ 	.word	0x00000028
        /*104c*/ 	.word	0x000388b0
        /*1050*/ 	.short	0x010a
        /*1052*/ 	.byte	0x3f
	.zero		1


	//   ....[86]....
        /*1054*/ 	.word	0x000399d0
        /*1058*/ 	.word	0x00000002
        /*105c*/ 	.word	0x00038800
        /*1060*/ 	.short	0x010a
        /*1062*/ 	.byte	0x3f
	.zero		1


	//   ....[87]....
        /*1064*/ 	.word	0x00039fc0
        /*1068*/ 	.word	0x00000002
        /*106c*/ 	.word	0x00038800
        /*1070*/ 	.short	0x010a
        /*1072*/ 	.byte	0x3f
	.zero		1


	//   ....[88]....
        /*1074*/ 	.word	0x0003a010
        /*1078*/ 	.word	0x00000002
        /*107c*/ 	.word	0x00000000
        /*1080*/ 	.short	0x010a
        /*1082*/ 	.byte	0x3f
	.zero		1


	//   ....[89]....
        /*1084*/ 	.word	0x0003a060
        /*1088*/ 	.word	0x00000002
        /*108c*/ 	.word	0x00000000
        /*1090*/ 	.short	0x010a
        /*1092*/ 	.byte	0x3f
	.zero		1


	//   ....[90]....
        /*1094*/ 	.word	0x0003a0b0
        /*1098*/ 	.word	0x00000002
        /*109c*/ 	.word	0x00000000
        /*10a0*/ 	.short	0x010a
        /*10a2*/ 	.byte	0x3f
	.zero		1


	//   ....[91]....
        /*10a4*/ 	.word	0x0003a100
        /*10a8*/ 	.word	0x00000002
        /*10ac*/ 	.word	0x00000000
        /*10b0*/ 	.short	0x010a
        /*10b2*/ 	.byte	0x3f
	.zero		1


	//   ....[92]....
        /*10b4*/ 	.word	0x0003a150
        /*10b8*/ 	.word	0x00000002
        /*10bc*/ 	.word	0x00000000
        /*10c0*/ 	.short	0x010a
        /*10c2*/ 	.byte	0x3f
	.zero		1


	//   ....[93]....
        /*10c4*/ 	.word	0x0003a1a0
        /*10c8*/ 	.word	0x00000002
        /*10cc*/ 	.word	0x00000000
        /*10d0*/ 	.short	0x010a
        /*10d2*/ 	.byte	0x3f
	.zero		1


	//   ....[94]....
        /*10d4*/ 	.word	0x0003a340
        /*10d8*/ 	.word	0x00000012
        /*10dc*/ 	.word	0x00038820
        /*10e0*/ 	.short	0x010a
        /*10e2*/ 	.byte	0x3f
	.zero		1


	//   ....[95]....
        /*10e4*/ 	.word	0x0003a390
        /*10e8*/ 	.word	0x00000003
        /*10ec*/ 	.word	0x000388a0
        /*10f0*/ 	.short	0x010a
        /*10f2*/ 	.byte	0x3f
	.zero		1


	//   ....[96]....
        /*10f4*/ 	.word	0x0003a3e0
        /*10f8*/ 	.word	0x00000003
        /*10fc*/ 	.word	0x000388c0
        /*1100*/ 	.short	0x010a
        /*1102*/ 	.byte	0x3f
	.zero		1


	//   ....[97]....
        /*1104*/ 	.word	0x0003a430
        /*1108*/ 	.word	0x0000000a
        /*110c*/ 	.word	0x000388a0
        /*1110*/ 	.short	0x010a
        /*1112*/ 	.byte	0x3f
	.zero		1


	//   ....[98]....
        /*1114*/ 	.word	0x0003a480
        /*1118*/ 	.word	0x0000000a
        /*111c*/ 	.word	0x000388c0
        /*1120*/ 	.short	0x010a
        /*1122*/ 	.byte	0x3f
	.zero		1


	//   ....[99]....
        /*1124*/ 	.word	0x0003a590
        /*1128*/ 	.word	0x00000019
        /*112c*/ 	.word	0x00038840
        /*1130*/ 	.short	0x010a
        /*1132*/ 	.byte	0x3f
	.zero		1


	//   ....[100]....
        /*1134*/ 	.word	0x0003bb20
        /*1138*/ 	.word	0x00000012
        /*113c*/ 	.word	0x00038820
        /*1140*/ 	.short	0x010a
        /*1142*/ 	.byte	0x3f
	.zero		1


	//   ....[101]....
        /*1144*/ 	.word	0x0003bb70
        /*1148*/ 	.word	0x00000019
        /*114c*/ 	.word	0x00038860
        /*1150*/ 	.short	0x010a
        /*1152*/ 	.byte	0x3f
	.zero		1


	//   ....[102]....
        /*1154*/ 	.word	0x0003c460
        /*1158*/ 	.word	0x00000006
        /*115c*/ 	.word	0x00038840
        /*1160*/ 	.short	0x010a
        /*1162*/ 	.byte	0x3f
	.zero		1


	//   ....[103]....
        /*1164*/ 	.word	0x0003c920
        /*1168*/ 	.word	0x00000006
        /*116c*/ 	.word	0x00038860
        /*1170*/ 	.short	0x010a
        /*1172*/ 	.byte	0x3f
	.zero		1


	//   ....[104]....
        /*1174*/ 	.word	0x0003dac0
        /*1178*/ 	.word	0x00000007
        /*117c*/ 	.word	0x00038820
        /*1180*/ 	.short	0x010a
        /*1182*/ 	.byte	0x3f
	.zero		1


	//   ....[105]....
        /*1184*/ 	.word	0x0003dc60
        /*1188*/ 	.word	0x00000005
        /*118c*/ 	.word	0x00038840
        /*1190*/ 	.short	0x010a
        /*1192*/ 	.byte	0x3f
	.zero		1


	//   ....[106]....
        /*1194*/ 	.word	0x0003dcb0
        /*1198*/ 	.word	0x00000003
        /*119c*/ 	.word	0x00038840
        /*11a0*/ 	.short	0x010a
        /*11a2*/ 	.byte	0x3f
	.zero		1


	//   ....[107]....
        /*11a4*/ 	.word	0x0003dd00
        /*11a8*/ 	.word	0x00000005
        /*11ac*/ 	.word	0x00038860
        /*11b0*/ 	.short	0x010a
        /*11b2*/ 	.byte	0x3f
	.zero		1


	//   ....[108]....
        /*11b4*/ 	.word	0x0003df20
        /*11b8*/ 	.word	0x00000005
        /*11bc*/ 	.word	0x00000000
        /*11c0*/ 	.short	0x010a
        /*11c2*/ 	.byte	0x3f
	.zero		1


	//   ....[109]....
        /*11c4*/ 	.word	0x0003e060
        /*11c8*/ 	.word	0x0000000c
        /*11cc*/ 	.word	0x00000000
        /*11d0*/ 	.short	0x010a
        /*11d2*/ 	.byte	0x3f
	.zero		1


	//   ....[110]....
        /*11d4*/ 	.word	0x0003e600
        /*11d8*/ 	.word	0x0000000c
        /*11dc*/ 	.word	0x00038810
        /*11e0*/ 	.short	0x010a
        /*11e2*/ 	.byte	0x3f
	.zero		1


	//   ....[111]....
        /*11e4*/ 	.word	0x0003e780
        /*11e8*/ 	.word	0x0000000e
        /*11ec*/ 	.word	0x00000000
        /*11f0*/ 	.short	0x010a
        /*11f2*/ 	.byte	0x3f
	.zero		1


	//   ....[112]....
        /*11f4*/ 	.word	0x0003e8c0
        /*11f8*/ 	.word	0x0000000c
        /*11fc*/ 	.word	0x00000000
        /*1200*/ 	.short	0x010a
        /*1202*/ 	.byte	0x3f
	.zero		1


	//   ....[113]....
        /*1204*/ 	.word	0x00040d90
        /*1208*/ 	.word	0x00000005
        /*120c*/ 	.word	0x00000000
        /*1210*/ 	.short	0x0101
        /*1212*/ 	.byte	0x3f
	.zero		1


	//   ....[114]....
        /*1214*/ 	.word	0x0004d4b0
        /*1218*/ 	.word	0x00000000
        /*121c*/ 	.word	0x00000000
        /*1220*/ 	.short	0x0101
        /*1222*/ 	.byte	0x3f
	.zero		1


	//   ....[115]....
        /*1224*/ 	.word	0x0004d4d0
        /*1228*/ 	.word	0x0000000c
        /*122c*/ 	.word	0x00000000
        /*1230*/ 	.short	0x010a
        /*1232*/ 	.byte	0x3f
	.zero		1


	//   ....[116]....
        /*1234*/ 	.word	0x0004d520
        /*1238*/ 	.word	0x0000000c
        /*123c*/ 	.word	0x00038810
        /*1240*/ 	.short	0x010a
        /*1242*/ 	.byte	0x3f
	.zero		1


	//   ....[117]....
        /*1244*/ 	.word	0x0004d570
        /*1248*/ 	.word	0x0000000c
        /*124c*/ 	.word	0x00000000
        /*1250*/ 	.short	0x010a
        /*1252*/ 	.byte	0x3f
	.zero		1


	//----- nvinfo : EIATTR_NUM_MBARRIERS
	.align		4
.L_468:
        /*1254*/ 	.byte	0x03, 0x38
        /*1256*/ 	.short	0x0017


	//----- nvinfo : EIATTR_EXIT_INSTR_OFFSETS
	.align		4
        /*1258*/ 	.byte	0x04, 0x1c
        /*125a*/ 	.short	(.L_470 - .L_469)


	//   ....[0]....
.L_469:
        /*125c*/ 	.word	0x00039190


	//----- nvinfo : EIATTR_MAX_THREADS
	.align		4
.L_470:
        /*1260*/ 	.byte	0x04, 0x05
        /*1262*/ 	.short	(.L_472 - .L_471)
.L_471:
        /*1264*/ 	.word	0x00000180
        /*1268*/ 	.word	0x00000001
        /*126c*/ 	.word	0x00000001


	//----- nvinfo : EIATTR_CRS_STACK_SIZE
	.align		4
.L_472:
        /*1270*/ 	.byte	0x04, 0x1e
        /*1272*/ 	.short	(.L_474 - .L_473)
.L_473:
        /*1274*/ 	.word	0x00000000


	//----- nvinfo : EIATTR_CBANK_PARAM_SIZE
	.align		4
.L_474:
        /*1278*/ 	.byte	0x03, 0x19
        /*127a*/ 	.short	0x0bf0


	//----- nvinfo : EIATTR_PARAM_CBANK
	.align		4
        /*127c*/ 	.byte	0x04, 0x0a
        /*127e*/ 	.short	(.L_476 - .L_475)
	.align		4
.L_475:
        /*1280*/ 	.word	index@(.nv.constant0._ZN7cutlass13device_kernelIN5flash11enable_sm90INS1_16FlashAttnFwdSm90INS1_25CollectiveMainloopFwdSm90ILi2EN4cute5tupleIJNS5_1CILi1EEES8_S8_EEENS6_IJNS7_ILi64EEESA_SA_EEELi512ENS_6half_tEfNS_4arch4Sm90ELb0ELb1ELb1ELb1ELb1ELb1ELb1ELb0ELb0ELb1ELb1ELb0EEENS1_21CollectiveEpilogueFwdINS6_IJSA_NS7_ILi512EEESA_EEES9_SC_SE_Li256ELb1ELb1ELb1ELb0EEENS1_36VarlenDynamicPersistentTileSchedulerILi64ELi64ELi256ELi128ELb1ELb1ELb1ELb1ELb0ELb1EEEEEEEEEvNT_6ParamsE)
        /*1284*/ 	.short	0x0210
        /*1286*/ 	.short	0x0bf0


	//----- nvinfo : EIATTR_SW_WAR
	.align		4
.L_476:
        /*1288*/ 	.byte	0x04, 0x36
        /*128a*/ 	.short	(.L_478 - .L_477)
.L_477:
        /*128c*/ 	.word	0x00000008
.L_478:


//--------------------- .nv.info._ZN7cutlass13device_kernelIN5flash11enable_sm90INS1_16FlashAttnFwdSm90INS1_25CollectiveMainloopFwdSm90ILi2EN4cute5tupleIJNS5_1CILi1EEES8_S8_EEENS6_IJNS7_ILi64EEESA_SA_EEELi512ENS_6half_tEfNS_4arch4Sm90ELb1ELb0ELb1ELb0ELb1ELb0ELb0ELb0ELb0ELb1ELb1ELb0EEENS1_21CollectiveEpilogueFwdINS6_IJSA_NS7_ILi512EEESA_EEES9_SC_SE_Li256ELb0ELb1ELb1ELb0EEENS1_19SingleTileSchedulerILb0ELb1ELb1ELi64EEEEEEEEEvNT_6ParamsE --------------------------
	.section	.nv.info._ZN7cutlass13device_kernelIN5flash11enable_sm90INS1_16FlashAttnFwdSm90INS1_25CollectiveMainloopFwdSm90ILi2EN4cute5tupleIJNS5_1CILi1EEES8_S8_EEENS6_IJNS7_ILi64EEESA_SA_EEELi512ENS_6half_tEfNS_4arch4Sm90ELb1ELb0ELb1ELb0ELb1ELb0ELb0ELb0ELb0ELb1ELb1ELb0EEENS1_21CollectiveEpilogueFwdINS6_IJSA_NS7_ILi512EEESA_EEES9_SC_SE_Li256ELb0ELb1ELb1ELb0EEENS1_19SingleTileSchedulerILb0ELb1ELb1ELi64EEEEEEEEEvNT_6ParamsE,"",@"SHT_CUDA_INFO"
	.sectionflags	@""
	.align	4


	//----- nvinfo : EIATTR_CUDA_API_VERSION
	.align		4
        /*0000*/ 	.byte	0x04, 0x37
        /*0002*/ 	.short	(.L_480 - .L_479)
.L_479:
        /*0004*/ 	.word	0x00000082


	//----- nvinfo : EIATTR_KPARAM_INFO
	.align		4
.L_480:
        /*0008*/ 	.byte	0x04, 0x17
        /*000a*/ 	.short	(.L_482 - .L_481)
.L_481:
        /*000c*/ 	.word	0x00000000
        /*0010*/ 	.short	0x0000
        /*0012*/ 	.short	0x0070
        /*0014*/ 	.byte	0x00, 0xf0, 0x01, 0x28


	//----- nvinfo : EIATTR_SPARSE_MMA_MASK
	.align		4
.L_482:
        /*0018*/ 	.byte	0x03, 0x50
        /*001a*/ 	.short	0x0000


	//----- nvinfo : EIATTR_MAXREG_COUNT
	.align		4
        /*001c*/ 	.byte	0x03, 0x1b
        /*001e*/ 	.short	0x00a8


	//----- nvinfo : EIATTR_NUM_BARRIERS
	.align		4
        /*0020*/ 	.byte	0x02, 0x4c
        /*0022*/ 	.byte	0x10
	.zero		1


	//----- nvinfo : EIATTR_EXTERNS
	.align		4
        /*0024*/ 	.byte	0x04, 0x0f
        /*0026*/ 	.short	(.L_484 - .L_483)


	//   ....[0]....
	.align		4
.L_483:
        /*0028*/ 	.word	index@(__assertfail)


	//----- nvinfo : EIATTR_MERCURY_ISA_VERSION
	.align		4
.L_484:
        /*002c*/ 	.byte	0x03, 0x5f
        /*002e*/ 	.short	0x0101


	//----- nvinfo : EIATTR_INT_WARP_WIDE_INSTR_OFFSETS
	.align		4
        /*0030*/ 	.byte	0x04, 0x31
        /*0032*/ 	.short	(.L_486 - .L_485)


	//   ....[0]....
.L_485:
        /*0034*/ 	.word	0x000000b0


	//   ....[1]....
        /*0038*/ 	.word	0x000000c0


	//   ....[2]....
        /*003c*/ 	.word	0x00000160


	//----- nvinfo : EIATTR_COOP_GROUP_MASK_REGIDS
	.align		4
.L_486:
        /*0040*/ 	.byte	0x04, 0x29
        /*0042*/ 	.short	(.L_488 - .L_487)


	//   ....[0]....
.L_487:
        /*0044*/ 	.word	0xffffffff


	//   ....[1]....
        /*0048*/ 	.word	0xffffffff


	//   ....[2]....
        /*004c*/ 	.word	0xffffffff


	//   ....[3]....
        /*0050*/ 	.word	0xffffffff


	//   ....[4]....
        /*0054*/ 	.word	0xffffffff


	//   ....[5]....
        /*0058*/ 	.word	0xffffffff


	//   ....[6]....
        /*005c*/ 	.word	0xffffffff


	//   ....[7]....
        /*0060*/ 	.word	0xffffffff


	//   ....[8]....
        /*0064*/ 	.word	0xffffffff


	//   ....[9]....
        /*0068*/ 	.word	0xffffffff


	//   ....[10]....
        /*006c*/ 	.word	0xffffffff


	//   ....[11]....
        /*0070*/ 	.word	0xffffffff


	//   ....[12]....
        /*0074*/ 	.word	0xffffffff


	//   ....[13]....
        /*0078*/ 	.word	0xffffffff


	//   ....[14]....
        /*007c*/ 	.word	0xffffffff


	//   ....[15]....
        /*0080*/ 	.word	0xffffffff


	//   ....[16]....
        /*0084*/ 	.word	0xffffffff


	//   ....[17]....
        /*0088*/ 	.word	0xffffffff


	//   ....[18]....
        /*008c*/ 	.word	0xffffffff


	//   ....[19]....
        /*0090*/ 	.word	0xffffffff


	//   ....[20]....
        /*0094*/ 	.word	0xffffffff


	//   ....[21]....
        /*0098*/ 	.word	0xffffffff


	//   ....[22]....
        /*009c*/ 	.word	0xffffffff


	//   ....[23]....
        /*00a0*/ 	.word	0xffffffff


	//   ....[24]....
        /*00a4*/ 	.word	0xffffffff


	//   ....[25]....
        /*00a8*/ 	.word	0xffffffff


	//   ....[26]....
        /*00ac*/ 	.word	0xffffffff


	//   ....[27]....
        /*00b0*/ 	.word	0xffffffff


	//   ....[28]....
        /*00b4*/ 	.word	0xffffffff


	//   ....[29]....
        /*00b8*/ 	.word	0xffffffff


	//   ....[30]....
        /*00bc*/ 	.word	0xffffffff


	//   ....[31]....
        /*00c0*/ 	.word	0xffffffff


	//   ....[32]....
        /*00c4*/ 	.word	0xffffffff


	//   ....[33]....
        /*00c8*/ 	.word	0xffffffff


	//   ....[34]....
        /*00cc*/ 	.word	0xffffffff


	//   ....[35]....
        /*00d0*/ 	.word	0xffffffff


	//   ....[36]....
        /*00d4*/ 	.word	0xffffffff


	//   ....[37]....
        /*00d8*/ 	.word	0xffffffff


	//   ....[38]....
        /*00dc*/ 	.word	0xffffffff


	//   ....[39]....
        /*00e0*/ 	.word	0xffffffff


	//   ....[40]....
        /*00e4*/ 	.word	0xffffffff


	//   ....[41]....
        /*00e8*/ 	.word	0xffffffff


	//   ....[42]....
        /*00ec*/ 	.word	0xffffffff


	//   ....[43]....
        /*00f0*/ 	.word	0xffffffff


	//   ....[44]....
        /*00f4*/ 	.word	0xffffffff


	//   ....[45]....
        /*00f8*/ 	.word	0xffffffff


	//   ....[46]....
        /*00fc*/ 	.word	0xffffffff


	//   ....[47]....
        /*0100*/ 	.word	0xffffffff


	//   ....[48]....
        /*0104*/ 	.word	0xffffffff


	//   ....[49]....
        /*0108*/ 	.word	0xffffffff


	//   ....[50]....
        /*010c*/ 	.word	0xffffffff


	//   ....[51]....
        /*0110*/ 	.word	0xffffffff


	//   ....[52]....
        /*0114*/ 	.word	0xffffffff


	//   ....[53]....
        /*0118*/ 	.word	0xffffffff


	//   ....[54]....
        /*011c*/ 	.word	0xffffffff


	//   ....[55]....
        /*0120*/ 	.word	0xffffffff


	//   ....[56]....
        /*0124*/ 	.word	0xffffffff


	//   ....[57]....
        /*0128*/ 	.word	0xffffffff


	//   ....[58]....
        /*012c*/ 	.word	0xffffffff


	//   ....[59]....
        /*0130*/ 	.word	0xffffffff


	//   ....[60]....
        /*0134*/ 	.word	0xffffffff


	//   ....[61]....
        /*0138*/ 	.word	0xffffffff


	//   ....[62]....
        /*013c*/ 	.word	0xffffffff


	//   ....[63]....
        /*0140*/ 	.word	0xffffffff


	//   ....[64]....
        /*0144*/ 	.word	0xffffffff


	//   ....[65]....
        /*0148*/ 	.word	0xffffffff


	//   ....[66]....
        /*014c*/ 	.word	0xffffffff


	//   ....[67]....
        /*0150*/ 	.word	0xffffffff


	//   ....[68]....
        /*0154*/ 	.word	0xffffffff


	//   ....[69]....
        /*0158*/ 	.word	0xffffffff


	//   ....[70]....
        /*015c*/ 	.word	0xffffffff


	//   ....[71]....
        /*0160*/ 	.word	0xffffffff


	//   ....[72]....
        /*0164*/ 	.word	0xffffffff


	//   ....[73]....
        /*0168*/ 	.word	0xffffffff


	//   ....[74]....
        /*016c*/ 	.word	0xffffffff


	//   ....[75]....
        /*0170*/ 	.word	0xffffffff


	//   ....[76]....
        /*0174*/ 	.word	0xffffffff


	//   ....[77]....
        /*0178*/ 	.word	0xffffffff


	//   ....[78]....
        /*017c*/ 	.word	0xffffffff


	//   ....[79]....
        /*0180*/ 	.word	0xffffffff


	//   ....[80]....
        /*0184*/ 	.word	0xffffffff


	//   ....[81]....
        /*0188*/ 	.word	0xffffffff


	//   ....[82]....
        /*018c*/ 	.word	0x0500000f


	//   ....[83]....
        /*0190*/ 	.word	0x0500000f


	//   ....[84]....
        /*0194*/ 	.word	0x0500000f


	//   ....[85]....
        /*0198*/ 	.word	0x0500000f


	//   ....[86]....
        /*019c*/ 	.word	0x0500000f


	//   ....[87]....
        /*01a0*/ 	.word	0x0500000f


	//   ....[88]....
        /*01a4*/ 	.word	0x0500000f


	//   ....[89]....
        /*01a8*/ 	.word	0x0500000f


	//   ....[90]....
        /*01ac*/ 	.word	0x0500000f


	//   ....[91]....
        /*01b0*/ 	.word	0x0500000f


	//   ....[92]....
        /*01b4*/ 	.word	0x0500000f


	//   ....[93]....
        /*01b8*/ 	.word	0x0500000f


	//   ....[94]....
        /*01bc*/ 	.word	0x0500000f


	//   ....[95]....
        /*01c0*/ 	.word	0x0500000f


	//   ....[96]....
        /*01c4*/ 	.word	0x0500000f


	//   ....[97]....
        /*01c8*/ 	.word	0x0500000f


	//   ....[98]....
        /*01cc*/ 	.word	0x0500000f


	//   ....[99]....
        /*01d0*/ 	.word	0x0500000f


	//   ....[100]....
        /*01d4*/ 	.word	0x0500000f


	//   ....[101]....
        /*01d8*/ 	.word	0x0500000f


	//   ....[102]....
        /*01dc*/ 	.word	0x0500000f


	//   ....[103]....
        /*01e0*/ 	.word	0x0500000f


	//   ....[104]....
        /*01e4*/ 	.word	0x0500000f


	//   ....[105]....
        /*01e8*/ 	.word	0x0500000f


	//   ....[106]....
        /*01ec*/ 	.word	0x0500000f


	//   ....[107]....
        /*01f0*/ 	.word	0x0500000f


	//   ....[108]....
        /*01f4*/ 	.word	0x0500000f


	//   ....[109]....
        /*01f8*/ 	.word	0x0500000f


	//   ....[110]....
        /*01fc*/ 	.word	0x0500000f


	//   ....[111]....
        /*0200*/ 	.word	0x0500000f


	//   ....[112]....
        /*0204*/ 	.word	0x0500000f


	//   ....[113]....
        /*0208*/ 	.word	0x0500000f


	//   ....[114]....
        /*020c*/ 	.word	0x0500000f


	//   ....[115]....
        /*0210*/ 	.word	0x0500000f


	//   ....[116]....
        /*0214*/ 	.word	0x0500000f


	//   ....[117]....
        /*0218*/ 	.word	0x0500000f


	//   ....[118]....
        /*021c*/ 	.word	0x0500000f


	//   ....[119]....
        /*0220*/ 	.word	0x0500000f


	//   ....[120]....
        /*0224*/ 	.word	0x0500000f


	//   ....[121]....
        /*0228*/ 	.word	0x0500000f


	//   ....[122]....
        /*022c*/ 	.word	0x0500000f


	//   ....[123]....
        /*0230*/ 	.word	0x0500000f


	//----- nvinfo : EIATTR_COOP_GROUP_INSTR_OFFSETS
	.align		4
.L_488:
        /*0234*/ 	.byte	0x04, 0x28
        /*0236*/ 	.short	(.L_490 - .L_489)


	//   ....[0]....
.L_489:
        /*0238*/ 	.word	0x00000060


	//   ....[1]....
        /*023c*/ 	.word	0x000000a0


	//   ....[2]....
        /*0240*/ 	.word	0x00000280


	//   ....[3]....
        /*0244*/ 	.word	0x000003e0


	//   ....[4]....
        /*0248*/ 	.word	0x00000500


	//   ....[5]....
        /*024c*/ 	.word	0x00000660


	//   ....[6]....
        /*0250*/ 	.word	0x000012d0


	//   ....[7]....
        /*0254*/ 	.word	0x00003450


	//   ....[8]....
        /*0258*/ 	.word	0x00003dd0


	//   ....[9]....
        /*025c*/ 	.word	0x00003e20


	//   ....[10]....
        /*0260*/ 	.word	0x00004340


	//   ....[11]....
        /*0264*/ 	.word	0x000043f0


	//   ....[12]....
        /*0268*/ 	.word	0x000047f0


	//   ....[13]....
        /*026c*/ 	.word	0x000048c0


	//   ....[14]....
        /*0270*/ 	.word	0x00005340


	//   ....[15]....
        /*0274*/ 	.word	0x000059b0


	//   ....[16]....
        /*0278*/ 	.word	0x00005ed0


	//   ....[17]....
        /*027c*/ 	.word	0x00005f20


	//   ....[18]....
        /*0280*/ 	.word	0x00006000


	//   ....[19]....
        /*0284*/ 	.word	0x00006490


	//   ....[20]....
        /*0288*/ 	.word	0x000064f0


	//   ....[21]....
        /*028c*/ 	.word	0x00007690


	//   ....[22]....
        /*0290*/ 	.word	0x00007e90


	//   ....[23]....
        /*0294*/ 	.word	0x00007f10


	//   ....[24]....
        /*0298*/ 	.word	0x00008200


	//   ....[25]....
        /*029c*/ 	.word	0x000083c0


	//   ....[26]....
        /*02a0*/ 	.word	0x00009390


	//   ....[27]....
        /*02a4*/ 	.word	0x00009470


	//   ....[28]....
        /*02a8*/ 	.word	0x000094c0


	//   ....[29]....
        /*02ac*/ 	.word	0x000094f0


	//   ....[30]....
        /*02b0*/ 	.word	0x00009550


	//   ....[31]....
        /*02b4*/ 	.word	0x0000a000


	//   ....[32]....
        /*02b8*/ 	.word	0x0000a4c0


	//   ....[33]....
        /*02bc*/ 	.word	0x0000a4f0


	//   ....[34]....
        /*02c0*/ 	.word	0x0000a510


	//   ....[35]....
        /*02c4*/ 	.word	0x0000a540


	//   ....[36]....
        /*02c8*/ 	.word	0x0000a9d0


	//   ....[37]....
        /*02cc*/ 	.word	0x0000a9f0


	//   ....[38]....
        /*02d0*/ 	.word	0x0000b640


	//   ....[39]....
        /*02d4*/ 	.word	0x0000b660


	//   ....[40]....
        /*02d8*/ 	.word	0x0000c6b0


	//   ....[41]....
        /*02dc*/ 	.word	0x0000d9c0


	//   ....[42]....
        /*02e0*/ 	.word	0x0000d9e0


	//   ....[43]....
        /*02e4*/ 	.word	0x0000d9f0


	//   ....[44]....
        /*02e8*/ 	.word	0x0000da30


	//   ....[45]....
        /*02ec*/ 	.word	0x0000da80


	//   ....[46]....
        /*02f0*/ 	.word	0x0000daa0


	//   ....[47]....
        /*02f4*/ 	.word	0x0000daf0


	//   ....[48]....
        /*02f8*/ 	.word	0x0000db10


	//   ....[49]....
        /*02fc*/ 	.word	0x0000e0a0


	//   ....[50]....
        /*0300*/ 	.word	0x0000e0d0


	//   ....[51]....
        /*0304*/ 	.word	0x0000e100


	//   ....[52]....
        /*0308*/ 	.word	0x0000e170


	//   ....[53]....
        /*030c*/ 	.word	0x0000e1d0


	//   ....[54]....
        /*0310*/ 	.word	0x0000e1f0


	//   ....[55]....
        /*0314*/ 	.word	0x0000e240


	//   ....[56]....
        /*0318*/ 	.word	0x0000e260


	//   ....[57]....
        /*031c*/ 	.word	0x0000e550


	//   ....[58]....
        /*0320*/ 	.word	0x0000e580


	//   ....[59]....
        /*0324*/ 	.word	0x0000e5b0


	//   ....[60]....
        /*0328*/ 	.word	0x0000e5e0


	//   ....[61]....
        /*032c*/ 	.word	0x0000e610


	//   ....[62]....
        /*0330*/ 	.word	0x0000e660


	//   ....[63]....
        /*0334*/ 	.word	0x0000e7e0


	//   ....[64]....
        /*0338*/ 	.word	0x0000e810


	//   ....[65]....
        /*033c*/ 	.word	0x0000f190


	//   ....[66]....
        /*0340*/ 	.word	0x0000f1b0


	//   ....[67]....
        /*0344*/ 	.word	0x0000f1c0


	//   ....[68]....
        /*0348*/ 	.word	0x0000f1e0


	//   ....[69]....
        /*034c*/ 	.word	0x0000f200


	//   ....[70]....
        /*0350*/ 	.word	0x0000f230


	//   ....[71]....
        /*0354*/ 	.word	0x0000f250


	//   ....[72]....
        /*0358*/ 	.word	0x0000f280


	//   ....[73]....
        /*035c*/ 	.word	0x0000f5e0


	//   ....[74]....
        /*0360*/ 	.word	0x0000f610


	//   ....[75]....
        /*0364*/ 	.word	0x0000f640


	//   ....[76]....
        /*0368*/ 	.word	0x0000f660


	//   ....[77]....
        /*036c*/ 	.word	0x0000f670


	//   ....[78]....
        /*0370*/ 	.word	0x0000f690


	//   ....[79]....
        /*0374*/ 	.word	0x0000f740


	//   ....[80]....
        /*0378*/ 	.word	0x0000f770


	//   ....[81]....
        /*037c*/ 	.word	0x0000fc70


	//   ....[82]....
        /*0380*/ 	.word	0x00010290


	//   ....[83]....
        /*0384*/ 	.word	0x00010380


	//   ....[84]....
        /*0388*/ 	.word	0x00010420


	//   ....[85]....
        /*038c*/ 	.word	0x000104a0


	//   ....[86]....
        /*0390*/ 	.word	0x00010550


	//   ....[87]....
        /*0394*/ 	.word	0x000105b0


	//   ....[88]....
        /*0398*/ 	.word	0x00010670


	//   ....[89]....
        /*039c*/ 	.word	0x000106d0


	//   ....[90]....
        /*03a0*/ 	.word	0x00010770


	//   ....[91]....
        /*03a4*/ 	.word	0x00010800


	//   ....[92]....
        /*03a8*/ 	.word	0x00010860


	//   ....[93]....
        /*03ac*/ 	.word	0x00010990


	//   ....[94]....
        /*03b0*/ 	.word	0x00010a00


	//   ....[95]....
        /*03b4*/ 	.word	0x00010a60


	//   ....[96]....
        /*03b8*/ 	.word	0x00010b20


	//   ....[97]....
        /*03bc*/ 	.word	0x00010b80


	//   ....[98]....
        /*03c0*/ 	.word	0x00010c20


	//   ....[99]....
        /*03c4*/ 	.word	0x00010d70


	//   ....[100]....
        /*03c8*/ 	.word	0x00010e20


	//   ....[101]....
        /*03cc*/ 	.word	0x000110b0


	//   ....[102]....
        /*03d0*/ 	.word	0x00011100


	//   ....[103]....
        /*03d4*/ 	.word	0x000112c0


	//   ....[104]....
        /*03d8*/ 	.word	0x00011310


	//   ....[105]....
        /*03dc*/ 	.word	0x000114d0


	//   ....[106]....
        /*03e0*/ 	.word	0x00011520


	//   ....[107]....
        /*03e4*/ 	.word	0x00011600


	//   ....[108]....
        /*03e8*/ 	.word	0x000116a0


	//   ....[109]....
        /*03ec*/ 	.word	0x00011700


	//   ....[110]....
        /*03f0*/ 	.word	0x000117a0


	//   ....[111]....
        /*03f4*/ 	.word	0x00011800


	//   ....[112]....
        /*03f8*/ 	.word	0x000118a0


	//   ....[113]....
        /*03fc*/ 	.word	0x00011900


	//   ....[114]....
        /*0400*/ 	.word	0x000119a0


	//   ....[115]....
        /*0404*/ 	.word	0x00011a80


	//   ....[116]....
        /*0408*/ 	.word	0x00011b30


	//   ....[117]....
        /*040c*/ 	.word	0x00011c20


	//   ....[118]....
        /*0410*/ 	.word	0x00011d20


	//   ....[119]....
        /*0414*/ 	.word	0x00011e40


	//   ....[120]....
        /*0418*/ 	.word	0x00011f20


	//   ....[121]....
        /*041c*/ 	.word	0x00012030


	//   ....[122]....
        /*0420*/ 	.word	0x00012100


	//   ....[123]....
        /*0424*/ 	.word	0x00012210


	//----- nvinfo : EIATTR_REG_RECONFIG
	.align		4
.L_490:
        /*0428*/ 	.byte	0x01, 0x54
	.zero		2


	//----- nvinfo : EIATTR_SYSCALL_OFFSETS
	.align		4
        /*042c*/ 	.byte	0x04, 0x46
        /*042e*/ 	.short	(.L_492 - .L_491)


	//   ....[0]....
.L_491:
        /*0430*/ 	.word	0x00003620


	//   ....[1]....
        /*0434*/ 	.word	0x0000ced0


	//   ....[2]....
        /*0438*/ 	.word	0x0000d010


	//   ....[3]....
        /*043c*/ 	.word	0x0000d100


	//   ....[4]....
        /*0440*/ 	.word	0x0000dd80


	//----- nvinfo : EIATTR_MBARRIER_INSTR_OFFSETS
	.align		4
.L_492:
        /*0444*/ 	.byte	0x04, 0x39
        /*0446*/ 	.short	(.L_494 - .L_493)


	//   ....[0]....
.L_493:
        /*0448*/ 	.word	0x00000170
        /*044c*/ 	.word	0x000000ff
        /*0450*/ 	.word	0x00028c00
        /*0454*/ 	.short	0x0100
        /*0456*/ 	.byte	0x08
	.zero		1


	//   ....[1]....
        /*0458*/ 	.word	0x00000180
        /*045c*/ 	.word	0x000000ff
        /*0460*/ 	.word	0x00028c20
        /*0464*/ 	.short	0x0100
        /*0466*/ 	.byte	0x08
	.zero		1


	//   ....[2]....
        /*0468*/ 	.word	0x00000230
        /*046c*/ 	.word	0x000000ff
        /*0470*/ 	.word	0x00028c30
        /*0474*/ 	.short	0x0100
        /*0476*/ 	.byte	0x06
	.zero		1


	//   ....[3]....
        /*0478*/ 	.word	0x00000240
        /*047c*/ 	.word	0x000000ff
        /*0480*/ 	.word	0x00028c40
        /*0484*/ 	.short	0x0100
        /*0486*/ 	.byte	0x06
	.zero		1


	//   ....[4]....
        /*0488*/ 	.word	0x00000250
        /*048c*/ 	.word	0x000000ff
        /*0490*/ 	.word	0x00028c38
        /*0494*/ 	.short	0x0100
        /*0496*/ 	.byte	0x06
	.zero		1


	//   ....[5]....
        /*0498*/ 	.word	0x00000260
        /*049c*/ 	.word	0x000000ff
        /*04a0*/ 	.word	0x00028c48
        /*04a4*/ 	.short	0x0100
        /*04a6*/ 	.byte	0x06
	.zero		1


	//   ....[6]....
        /*04a8*/ 	.word	0x00000390
        /*04ac*/ 	.word	0x000000ff
        /*04b0*/ 	.word	0x00028c50
        /*04b4*/ 	.short	0x0100
        /*04b6*/ 	.byte	0x08
	.zero		1


	//   ....[7]....
        /*04b8*/ 	.word	0x000003a0
        /*04bc*/ 	.word	0x000000ff
        /*04c0*/ 	.word	0x00028c60
        /*04c4*/ 	.short	0x0100
        /*04c6*/ 	.byte	0x08
	.zero		1


	//   ....[8]....
        /*04c8*/ 	.word	0x000003b0
        /*04cc*/ 	.word	0x000000ff
        /*04d0*/ 	.word	0x00028c58
        /*04d4*/ 	.short	0x0100
        /*04d6*/ 	.byte	0x08
	.zero		1


	//   ....[9]....
        /*04d8*/ 	.word	0x000003c0
        /*04dc*/ 	.word	0x000000ff
        /*04e0*/ 	.word	0x00028c68
        /*04e4*/ 	.short	0x0100
        /*04e6*/ 	.byte	0x08
	.zero		1


	//   ....[10]....
        /*04e8*/ 	.word	0x000004b0
        /*04ec*/ 	.word	0x000000ff
        /*04f0*/ 	.word	0x00028c70
        /*04f4*/ 	.short	0x0100
        /*04f6*/ 	.byte	0x06
	.zero		1


	//   ....[11]....
        /*04f8*/ 	.word	0x000004c0
        /*04fc*/ 	.word	0x000000ff
        /*0500*/ 	.word	0x00028c80
        /*0504*/ 	.short	0x0100
        /*0506*/ 	.byte	0x06
	.zero		1


	//   ....[12]....
        /*0508*/ 	.word	0x000004d0
        /*050c*/ 	.word	0x000000ff
        /*0510*/ 	.word	0x00028c78
        /*0514*/ 	.short	0x0100
        /*0516*/ 	.byte	0x06
	.zero		1


	//   ....[13]....
        /*0518*/ 	.word	0x000004e0
        /*051c*/ 	.word	0x000000ff
        /*0520*/ 	.word	0x00028c88
        /*0524*/ 	.short	0x0100
        /*0526*/ 	.byte	0x06
	.zero		1


	//   ....[14]....
        /*0528*/ 	.word	0x00000610
        /*052c*/ 	.word	0x000000ff
        /*0530*/ 	.word	0x00028c90
        /*0534*/ 	.short	0x0100
        /*0536*/ 	.byte	0x08
	.zero		1


	//   ....[15]....
        /*0538*/ 	.word	0x00000620
        /*053c*/ 	.word	0x000000ff
        /*0540*/ 	.word	0x00028ca0
        /*0544*/ 	.short	0x0100
        /*0546*/ 	.byte	0x08
	.zero		1


	//   ....[16]....
        /*0548*/ 	.word	0x00000630
        /*054c*/ 	.word	0x000000ff
        /*0550*/ 	.word	0x00028c98
        /*0554*/ 	.short	0x0100
        /*0556*/ 	.byte	0x08
	.zero		1


	//   ....[17]....
        /*0558*/ 	.word	0x00000640
        /*055c*/ 	.word	0x000000ff
        /*0560*/ 	.word	0x00028ca8
        /*0564*/ 	.short	0x0100
        /*0566*/ 	.byte	0x08
	.zero		1


	//   ....[18]....
        /*0568*/ 	.word	0x00000780
        /*056c*/ 	.word	0x000000ff
        /*0570*/ 	.word	0x00028cb0
        /*0574*/ 	.short	0x0100
        /*0576*/ 	.byte	0x08
	.zero		1


	//   ....[19]....
        /*0578*/ 	.word	0x00000790
        /*057c*/ 	.word	0x000000ff
        /*0580*/ 	.word	0x00028cc0
        /*0584*/ 	.short	0x0100
        /*0586*/ 	.byte	0x08
	.zero		1


	//   ....[20]....
        /*0588*/ 	.word	0x000007a0
        /*058c*/ 	.word	0x000000ff
        /*0590*/ 	.word	0x00028cb8
        /*0594*/ 	.short	0x0100
        /*0596*/ 	.byte	0x08
	.zero		1


	//   ....[21]....
        /*0598*/ 	.word	0x000007b0
        /*059c*/ 	.word	0x000000ff
        /*05a0*/ 	.word	0x00028cc8
        /*05a4*/ 	.short	0x0100
        /*05a6*/ 	.byte	0x08
	.zero		1


	//   ....[22]....
        /*05a8*/ 	.word	0x00001490
        /*05ac*/ 	.word	0x000000ff
        /*05b0*/ 	.word	0x00028c50
        /*05b4*/ 	.short	0x010a
        /*05b6*/ 	.byte	0x05
	.zero		1


	//   ....[23]....
        /*05b8*/ 	.word	0x00001760
        /*05bc*/ 	.word	0x000000ff
        /*05c0*/ 	.word	0x00000000
        /*05c4*/ 	.short	0x0101
        /*05c6*/ 	.byte	0x04
	.zero		1


	//   ....[24]....
        /*05c8*/ 	.word	0x000020c0
        /*05cc*/ 	.word	0x000000ff
        /*05d0*/ 	.word	0x00028c50
        /*05d4*/ 	.short	0x010a
        /*05d6*/ 	.byte	0x07
	.zero		1


	//   ....[25]....
        /*05d8*/ 	.word	0x00002100
        /*05dc*/ 	.word	0x000000ff
        /*05e0*/ 	.word	0x00028c50
        /*05e4*/ 	.short	0x010a
        /*05e6*/ 	.byte	0x07
	.zero		1


	//   ....[26]....
        /*05e8*/ 	.word	0x000022e0
        /*05ec*/ 	.word	0x000000ff
        /*05f0*/ 	.word	0x00000000
        /*05f4*/ 	.short	0x0101
        /*05f6*/ 	.byte	0x07
	.zero		1


	//   ....[27]....
        /*05f8*/ 	.word	0x00003650
        /*05fc*/ 	.word	0x000000ff
        /*0600*/ 	.word	0x00028c00
        /*0604*/ 	.short	0x010a
        /*0606*/ 	.byte	0x27
	.zero		1


	//   ....[28]....
        /*0608*/ 	.word	0x000037e0
        /*060c*/ 	.word	0x000000ff
        /*0610*/ 	.word	0x00028c30
        /*0614*/ 	.short	0x010a
        /*0616*/ 	.byte	0x27
	.zero		1


	//   ....[29]....
        /*0618*/ 	.word	0x00003820
        /*061c*/ 	.word	0x000000ff
        /*0620*/ 	.word	0x00028c30
        /*0624*/ 	.short	0x010a
        /*0626*/ 	.byte	0x27
	.zero		1


	//   ....[30]....
        /*0628*/ 	.word	0x00003fa0
        /*062c*/ 	.word	0x000000ff
        /*0630*/ 	.word	0x00000000
        /*0634*/ 	.short	0x0101
        /*0636*/ 	.byte	0x04
	.zero		1


	//   ....[31]....
        /*0638*/ 	.word	0x000050e0
        /*063c*/ 	.word	0x000000ff
        /*0640*/ 	.word	0x00028c50
        /*0644*/ 	.short	0x010a
        /*0646*/ 	.byte	0x27
	.zero		1


	//   ....[32]....
        /*0648*/ 	.word	0x00005120
        /*064c*/ 	.word	0x000000ff
        /*0650*/ 	.word	0x00028c50
        /*0654*/ 	.short	0x010a
        /*0656*/ 	.byte	0x27
	.zero		1


	//   ....[33]....
        /*0658*/ 	.word	0x00005470
        /*065c*/ 	.word	0x000000ff
        /*0660*/ 	.word	0x00000000
        /*0664*/ 	.short	0x0101
        /*0666*/ 	.byte	0x05
	.zero		1


	//   ....[34]....
        /*0668*/ 	.word	0x00005620
        /*066c*/ 	.word	0x000000ff
        /*0670*/ 	.word	0x00028c30
        /*0674*/ 	.short	0x010a
        /*0676*/ 	.byte	0x1b
	.zero		1


	//   ....[35]....
        /*0678*/ 	.word	0x00005660
        /*067c*/ 	.word	0x000000ff
        /*0680*/ 	.word	0x00028c30
        /*0684*/ 	.short	0x010a
        /*0686*/ 	.byte	0x1b
	.zero		1


	//   ....[36]....
        /*0688*/ 	.word	0x00005b90
        /*068c*/ 	.word	0x000000ff
        /*0690*/ 	.word	0x00000000
        /*0694*/ 	.short	0x0101
        /*0696*/ 	.byte	0x0a
	.zero		1


	//   ....[37]....
        /*0698*/ 	.word	0x00007450
        /*069c*/ 	.word	0x000000ff
        /*06a0*/ 	.word	0x00028c50
        /*06a4*/ 	.short	0x010a
        /*06a6*/ 	.byte	0x1b
	.zero		1


	//   ....[38]....
        /*06a8*/ 	.word	0x00007490
        /*06ac*/ 	.word	0x000000ff
        /*06b0*/ 	.word	0x00028c50
        /*06b4*/ 	.short	0x010a
        /*06b6*/ 	.byte	0x1b
	.zero		1


	//   ....[39]....
        /*06b8*/ 	.word	0x00007750
        /*06bc*/ 	.word	0x000000ff
        /*06c0*/ 	.word	0x00000000
        /*06c4*/ 	.short	0x0101
        /*06c6*/ 	.byte	0x1b
	.zero		1


	//   ....[40]....
        /*06c8*/ 	.word	0x00007890
        /*06cc*/ 	.word	0x000000ff
        /*06d0*/ 	.word	0x00028c30
        /*06d4*/ 	.short	0x010a
        /*06d6*/ 	.byte	0x06
	.zero		1


	//   ....[41]....
        /*06d8*/ 	.word	0x000078d0
        /*06dc*/ 	.word	0x000000ff
        /*06e0*/ 	.word	0x00028c30
        /*06e4*/ 	.short	0x010a
        /*06e6*/ 	.byte	0x06
	.zero		1


	//   ....[42]....
        /*06e8*/ 	.word	0x00007c60
        /*06ec*/ 	.word	0x000000ff
        /*06f0*/ 	.word	0x00000000
        /*06f4*/ 	.short	0x0101
        /*06f6*/ 	.byte	0x0a
	.zero		1


	//   ....[43]....
        /*06f8*/ 	.word	0x00009150
        /*06fc*/ 	.word	0x000000ff
        /*0700*/ 	.word	0x00028c50
        /*0704*/ 	.short	0x010a
        /*0706*/ 	.byte	0x06
	.zero		1


	//   ....[44]....
        /*0708*/ 	.word	0x00009190
        /*070c*/ 	.word	0x000000ff
        /*0710*/ 	.word	0x00028c50
        /*0714*/ 	.short	0x010a
        /*0716*/ 	.byte	0x06
	.zero		1


	//   ....[45]....
        /*0718*/ 	.word	0x00009450
        /*071c*/ 	.word	0x000000ff
        /*0720*/ 	.word	0x00000000
        /*0724*/ 	.short	0x0101
        /*0726*/ 	.byte	0x06
	.zero		1


	//   ....[46]....
        /*0728*/ 	.word	0x00009fc0
        /*072c*/ 	.word	0x000000ff
        /*0730*/ 	.word	0x00000000
        /*0734*/ 	.short	0x0101
        /*0736*/ 	.byte	0x04
	.zero		1


	//   ....[47]....
        /*0738*/ 	.word	0x0000d780
        /*073c*/ 	.word	0x000000ff
        /*0740*/ 	.word	0x00028c40
        /*0744*/ 	.short	0x010a
        /*0746*/ 	.byte	0x2d
	.zero		1


	//   ....[48]....
        /*0748*/ 	.word	0x0000dbb0
        /*074c*/ 	.word	0x000000ff
        /*0750*/ 	.word	0x00028c30
        /*0754*/ 	.short	0x0107
        /*0756*/ 	.byte	0x2d
	.zero		1


	//   ....[49]....
        /*0758*/ 	.word	0x0000dc20
        /*075c*/ 	.word	0x000000ff
        /*0760*/ 	.word	0x00028c30
        /*0764*/ 	.short	0x0101
        /*0766*/ 	.byte	0x2d
	.zero		1


	//   ....[50]....
        /*0768*/ 	.word	0x0000e330
        /*076c*/ 	.word	0x000000ff
        /*0770*/ 	.word	0x00028c00
        /*0774*/ 	.short	0x0107
        /*0776*/ 	.byte	0x2d
	.zero		1


	//   ....[51]....
        /*0778*/ 	.word	0x0000e370
        /*077c*/ 	.word	0x000000ff
        /*0780*/ 	.word	0x00028c00
        /*0784*/ 	.short	0x0101
        /*0786*/ 	.byte	0x2d
	.zero		1


	//   ....[52]....
        /*0788*/ 	.word	0x0000e380
        /*078c*/ 	.word	0x000000ff
        /*0790*/ 	.word	0x00028c20
        /*0794*/ 	.short	0x010a
        /*0796*/ 	.byte	0x2d
	.zero		1


	//   ....[53]....
        /*0798*/ 	.word	0x0000e3d0
        /*079c*/ 	.word	0x000000ff
        /*07a0*/ 	.word	0x00028c60
        /*07a4*/ 	.short	0x010a
        /*07a6*/ 	.byte	0x2d
	.zero		1


	//   ....[54]....
        /*07a8*/ 	.word	0x0000ebf0
        /*07ac*/ 	.word	0x000000ff
        /*07b0*/ 	.word	0x00028c50
        /*07b4*/ 	.short	0x0107
        /*07b6*/ 	.byte	0x2d
	.zero		1


	//   ....[55]....
        /*07b8*/ 	.word	0x0000ec70
        /*07bc*/ 	.word	0x000000ff
        /*07c0*/ 	.word	0x00028c50
        /*07c4*/ 	.short	0x0101
        /*07c6*/ 	.byte	0x2d
	.zero		1


	//   ....[56]....
        /*07c8*/ 	.word	0x0000ef90
        /*07cc*/ 	.word	0x0000000a
        /*07d0*/ 	.word	0x00028c40
        /*07d4*/ 	.short	0x010a
        /*07d6*/ 	.byte	0x3f
	.zero		1


	//   ....[57]....
        /*07d8*/ 	.word	0x0000f320
        /*07dc*/ 	.word	0x0000000a
        /*07e0*/ 	.word	0x00028c30
        /*07e4*/ 	.short	0x0107
        /*07e6*/ 	.byte	0x3f
	.zero		1


	//   ....[58]....
        /*07e8*/ 	.word	0x0000f3d0
        /*07ec*/ 	.word	0x0000000a
        /*07f0*/ 	.word	0x00028c30
        /*07f4*/ 	.short	0x0101
        /*07f6*/ 	.byte	0x3f
	.zero		1


	//   ....[59]....
        /*07f8*/ 	.word	0x0000f400
        /*07fc*/ 	.word	0x0000000a
        /*0800*/ 	.word	0x00028c60
        /*0804*/ 	.short	0x010a
        /*0806*/ 	.byte	0x3f
	.zero		1


	//   ....[60]....
        /*0808*/ 	.word	0x0000fa40
        /*080c*/ 	.word	0x0000000a
        /*0810*/ 	.word	0x00028c50
        /*0814*/ 	.short	0x0107
        /*0816*/ 	.byte	0x3f
	.zero		1


	//   ....[61]....
        /*0818*/ 	.word	0x0000fb10
        /*081c*/ 	.word	0x0000000a
        /*0820*/ 	.word	0x00028c50
        /*0824*/ 	.short	0x0101
        /*0826*/ 	.byte	0x3f
	.zero		1


	//   ....[62]....
        /*0828*/ 	.word	0x0000fbf0
        /*082c*/ 	.word	0x00000005
        /*0830*/ 	.word	0x00028c20
        /*0834*/ 	.short	0x010a
        /*0836*/ 	.byte	0x3f
	.zero		1


	//   ....[63]....
        /*0838*/ 	.word	0x0000fd60
        /*083c*/ 	.word	0x00000004
        /*0840*/ 	.word	0x00028c40
        /*0844*/ 	.short	0x010a
        /*0846*/ 	.byte	0x3f
	.zero		1


	//   ....[64]....
        /*0848*/ 	.word	0x0000fe00
        /*084c*/ 	.word	0x00000005
        /*0850*/ 	.word	0x00028c40
        /*0854*/ 	.short	0x010a
        /*0856*/ 	.byte	0x3f
	.zero		1


	//   ....[65]....
        /*0858*/ 	.word	0x0000fe40
        /*085c*/ 	.word	0x00000004
        /*0860*/ 	.word	0x00028c60
        /*0864*/ 	.short	0x010a
        /*0866*/ 	.byte	0x3f
	.zero		1


	//   ....[66]....
        /*0868*/ 	.word	0x0000fe80
        /*086c*/ 	.word	0x00000005
        /*0870*/ 	.word	0x00028c60
        /*0874*/ 	.short	0x010a
        /*0876*/ 	.byte	0x3f
	.zero		1


	//   ....[67]....
        /*0878*/ 	.word	0x0000fef0
        /*087c*/ 	.word	0x00000005
        /*0880*/ 	.word	0x00028c50
        /*0884*/ 	.short	0x010a
        /*0886*/ 	.byte	0x3f
	.zero		1


	//   ....[68]....
        /*0888*/ 	.word	0x0000ff50
        /*088c*/ 	.word	0x00000005
        /*0890*/ 	.word	0x00028c50
        /*0894*/ 	.short	0x010a
        /*0896*/ 	.byte	0x3f
	.zero		1


	//   ....[69]....
        /*0898*/ 	.word	0x0000ffb0
        /*089c*/ 	.word	0x00000000
        /*08a0*/ 	.word	0x00028c00
        /*08a4*/ 	.short	0x010a
        /*08a6*/ 	.byte	0x3f
	.zero		1


	//   ....[70]....
        /*08a8*/ 	.word	0x00010010
        /*08ac*/ 	.word	0x00000004
        /*08b0*/ 	.word	0x00028c30
        /*08b4*/ 	.short	0x010a
        /*08b6*/ 	.byte	0x3f
	.zero		1


	//   ....[71]....
        /*08b8*/ 	.word	0x00010070
        /*08bc*/ 	.word	0x0000000e
        /*08c0*/ 	.word	0x00028c50
        /*08c4*/ 	.short	0x010a
        /*08c6*/ 	.byte	0x3f
	.zero		1


	//   ....[72]....
        /*08c8*/ 	.word	0x000100d0
        /*08cc*/ 	.word	0x00000004
        /*08d0*/ 	.word	0x00028c30
        /*08d4*/ 	.short	0x010a
        /*08d6*/ 	.byte	0x3f
	.zero		1


	//   ....[73]....
        /*08d8*/ 	.word	0x00010130
        /*08dc*/ 	.word	0x0000000e
        /*08e0*/ 	.word	0x00028c50
        /*08e4*/ 	.short	0x010a
        /*08e6*/ 	.byte	0x3f
	.zero		1


	//   ....[74]....
        /*08e8*/ 	.word	0x00010190
        /*08ec*/ 	.word	0x00000004
        /*08f0*/ 	.word	0x00028c30
        /*08f4*/ 	.short	0x010a
        /*08f6*/ 	.byte	0x3f
	.zero		1


	//   ....[75]....
        /*08f8*/ 	.word	0x000101f0
        /*08fc*/ 	.word	0x0000000c
        /*0900*/ 	.word	0x00028c50
        /*0904*/ 	.short	0x010a
        /*0906*/ 	.byte	0x3f
	.zero		1


	//   ....[76]....
        /*0908*/ 	.word	0x000102d0
        /*090c*/ 	.word	0x00000003
        /*0910*/ 	.word	0x00028c40
        /*0914*/ 	.short	0x010a
        /*0916*/ 	.byte	0x3f
	.zero		1


	//   ....[77]....
        /*0918*/ 	.word	0x00010c60
        /*091c*/ 	.word	0x00000003
        /*0920*/ 	.word	0x00028c20
        /*0924*/ 	.short	0x010a
        /*0926*/ 	.byte	0x3f
	.zero		1


	//   ....[78]....
        /*0928*/ 	.word	0x00010cc0
        /*092c*/ 	.word	0x00000003
        /*0930*/ 	.word	0x00028c60
        /*0934*/ 	.short	0x010a
        /*0936*/ 	.byte	0x3f
	.zero		1


	//   ....[79]....
        /*0938*/ 	.word	0x00011550
        /*093c*/ 	.word	0x0000000a
        /*0940*/ 	.word	0x00028c40
        /*0944*/ 	.short	0x010a
        /*0946*/ 	.byte	0x3f
	.zero		1


	//   ....[80]....
        /*0948*/ 	.word	0x000119d0
        /*094c*/ 	.word	0x0000000a
        /*0950*/ 	.word	0x00028c60
        /*0954*/ 	.short	0x010a
        /*0956*/ 	.byte	0x3f
	.zero		1


	//   ....[81]....
        /*0958*/ 	.word	0x00012130
        /*095c*/ 	.word	0x00000005
        /*0960*/ 	.word	0x00028c20
        /*0964*/ 	.short	0x010a
        /*0966*/ 	.byte	0x3f
	.zero		1


	//   ....[82]....
        /*0968*/ 	.word	0x000122d0
        /*096c*/ 	.word	0x00000004
        /*0970*/ 	.word	0x00028c40
        /*0974*/ 	.short	0x010a
        /*0976*/ 	.byte	0x3f
	.zero		1


	//   ....[83]....
        /*0978*/ 	.word	0x00012320
        /*097c*/ 	.word	0x00000005
        /*0980*/ 	.word	0x00028c40
        /*0984*/ 	.short	0x010a
        /*0986*/ 	.byte	0x3f
	.zero		1


	//   ....[84]....
        /*0988*/ 	.word	0x00012370
        /*098c*/ 	.word	0x00000004
        /*0990*/ 	.word	0x00028c60
        /*0994*/ 	.short	0x010a
        /*0996*/ 	.byte	0x3f
	.zero		1


	//----- nvinfo : EIATTR_NUM_MBARRIERS
	.align		4
.L_494:
        /*0998*/ 	.byte	0x03, 0x38
        /*099a*/ 	.short	0x0016


	//----- nvinfo : EIATTR_EXIT_INSTR_OFFSETS
	.align		4
        /*099c*/ 	.byte	0x04, 0x1c
        /*099e*/ 	.short	(.L_496 - .L_495)


	//   ....[0]....
.L_495:
        /*09a0*/ 	.word	0x0000fed0


	//----- nvinfo : EIATTR_MAX_THREADS
	.align		4
.L_496:
        /*09a4*/ 	.byte	0x04, 0x05
        /*09a6*/ 	.short	(.L_498 - .L_497)
.L_497:
        /*09a8*/ 	.word	0x00000180
        /*09ac*/ 	.word	0x00000001
        /*09b0*/ 	.word	0x00000001


	//----- nvinfo : EIATTR_CRS_STACK_SIZE
	.align		4
.L_498:
        /*09b4*/ 	.byte	0x04, 0x1e
        /*09b6*/ 	.short	(.L_500 - .L_499)
.L_499:
        /*09b8*/ 	.word	0x00000000


	//----- nvinfo : EIATTR_CBANK_PARAM_SIZE
	.align		4
.L_500:
        /*09bc*/ 	.byte	0x03, 0x19
        /*09be*/ 	.short	0x0a70


	//----- nvinfo : EIATTR_PARAM_CBANK
	.align		4
        /*09c0*/ 	.byte	0x04, 0x0a
        /*09c2*/ 	.short	(.L_502 - .L_501)
	.align		4
.L_501:
        /*09c4*/ 	.word	index@(.nv.constant0._ZN7cutlass13device_kernelIN5flash11enable_sm90INS1_16FlashAttnFwdSm90INS1_25CollectiveMainloopFwdSm90ILi2EN4cute5tupleIJNS5_1CILi1EEES8_S8_EEENS6_IJNS7_ILi64EEESA_SA_EEELi512ENS_6half_tEfNS_4arch4Sm90ELb1ELb0ELb1ELb0ELb1ELb0ELb0ELb0ELb0ELb1ELb1ELb0EEENS1_21CollectiveEpilogueFwdINS6_IJSA_NS7_ILi512EEESA_EEES9_SC_SE_Li256ELb0ELb1ELb1ELb0EEENS1_19SingleTileSchedulerILb0ELb1ELb1ELi64EEEEEEEEEvNT_6ParamsE)
        /*09c8*/ 	.short	0x0210
        /*09ca*/ 	.short	0x0a70


	//----- nvinfo : EIATTR_SW_WAR
	.align		4
.L_502:
        /*09cc*/ 	.byte	0x04, 0x36
        /*09ce*/ 	.short	(.L_504 - .L_503)
.L_503:
        /*09d0*/ 	.word	0x00000008
.L_504:


//--------------------- .nv.info._ZN7cutlass13device_kernelIN5flash11enable_sm90INS1_16FlashAttnFwdSm90INS1_25CollectiveMainloopFwdSm90ILi2EN4cute5tupleIJNS5_1CILi1EEES8_S8_EEENS6_IJNS7_ILi64EEESA_SA_EEELi512ENS_6half_tEfNS_4arch4Sm90ELb1ELb0ELb1ELb0ELb1ELb0ELb1ELb0ELb0ELb1ELb1ELb0EEENS1_21CollectiveEpilogueFwdINS6_IJSA_NS7_ILi512EEESA_EEES9_SC_SE_Li256ELb0ELb1ELb1ELb0EEENS1_19SingleTileSchedulerILb0ELb1ELb1ELi64EEEEEEEEEvNT_6ParamsE --------------------------
	.section	.nv.info._ZN7cutlass13device_kernelIN5flash11enable_sm90INS1_16FlashAttnFwdSm90INS1_25CollectiveMainloopFwdSm90ILi2EN4cute5tupleIJNS5_1CILi1EEES8_S8_EEENS6_IJNS7_ILi64EEESA_SA_EEELi512ENS_6half_tEfNS_4arch4Sm90ELb1ELb0ELb1ELb0ELb1ELb0ELb1ELb0ELb0ELb1ELb1ELb0EEENS1_21CollectiveEpilogueFwdINS6_IJSA_NS7_ILi512EEESA_EEES9_SC_SE_Li256ELb0ELb1ELb1ELb0EEENS1_19SingleTileSchedulerILb0ELb1ELb1ELi64EEEEEEEEEvNT_6ParamsE,"",@"SHT_CUDA_INFO"
	.sectionflags	@""
	.align	4


	//----- nvinfo : EIATTR_CUDA_API_VERSION
	.align		4
        /*0000*/ 	.byte	0x04, 0x37
        /*0002*/ 	.short	(.L_506 - .L_505)
.L_505:
        /*0004*/ 	.word	0x00000082


	//----- nvinfo : EIATTR_KPARAM_INFO
	.align		4
.L_506:
        /*0008*/ 	.byte	0x04, 0x17
        /*000a*/ 	.short	(.L_508 - .L_507)
.L_507:
        /*000c*/ 	.word	0x00000000
        /*0010*/ 	.short	0x0000
        /*0012*/ 	.short	0x0070
        /*0014*/ 	.byte	0x00, 0xf0, 0x01, 0x2c


	//----- nvinfo : EIATTR_SPARSE_MMA_MASK
	.align		4
.L_508:
        /*0018*/ 	.byte	0x03, 0x50
        /*001a*/ 	.short	0x0000


	//----- nvinfo : EIATTR_MAXREG_COUNT
	.align		4
        /*001c*/ 	.byte	0x03, 0x1b
        /*001e*/ 	.short	0x00a8


	//----- nvinfo : EIATTR_NUM_BARRIERS
	.align		4
        /*0020*/ 	.byte	0x02, 0x4c
        /*0022*/ 	.byte	0x10
	.zero		1


	//----- nvinfo : EIATTR_EXTERNS
	.align		4
        /*0024*/ 	.byte	0x04, 0x0f
        /*0026*/ 	.short	(.L_510 - .L_509)


	//   ....[0]....
	.align		4
.L_509:
        /*0028*/ 	.word	index@(__assertfail)


	//----- nvinfo : EIATTR_ANNOTATIONS
	.align		4
.L_510:
        /*002c*/ 	.byte	0x04, 0x55
        /*002e*/ 	.short	(.L_512 - .L_511)


	//   ....[0]....
.L_511:
        /*0030*/ 	.word	0x00000001
        /*0034*/ 	.byte	0x90, 0x08, 0x00, 0x00, 0x01, 0x00, 0x00, 0x00, 0x10, 0x0a, 0x00, 0x00, 0x01, 0x00, 0x00, 0x00
        /*0044*/ 	.byte	0x20, 0x13, 0x00, 0x00, 0x01, 0x00, 0x00, 0x00, 0x90, 0x36, 0x00, 0x00, 0x01, 0x00, 0x00, 0x00
        /*0054*/ 	.byte	0x70, 0xdd, 0x00, 0x00, 0x01, 0x00, 0x00, 0x00, 0x50, 0x02, 0x01, 0x00, 0x01, 0x00, 0x00, 0x00
        /*0064*/ 	.byte	0xf0, 0x15, 0x01, 0x00, 0x01, 0x00, 0x00, 0x00, 0x50, 0x4a, 0x01, 0x00


	//----- nvinfo : EIATTR_MERCURY_ISA_VERSION
	.align		4
.L_512:
        /*0070*/ 	.byte	0x03, 0x5f
        /*0072*/ 	.short	0x0101


	//----- nvinfo : EIATTR_INT_WARP_WIDE_INSTR_OFFSETS
	.align		4
        /*0074*/ 	.byte	0x04, 0x31
        /*0076*/ 	.short	(.L_514 - .L_513)


	//   ....[0]....
.L_513:
        /*0078*/ 	.word	0x000000c0


	//   ....[1]....
        /*007c*/ 	.word	0x000000d0


	//   ....[2]....
        /*0080*/ 	.word	0x000000e0


	//   ....[3]....
        /*0084*/ 	.word	0x00000180


	//----- nvinfo : EIATTR_COOP_GROUP_MASK_REGIDS
	.align		4
.L_514:
        /*0088*/ 	.byte	0x04, 0x29
        /*008a*/ 	.short	(.L_516 - .L_515)


	//   ....[0]....
.L_515:
        /*008c*/ 	.word	0xffffffff


	//   ....[1]....
        /*0090*/ 	.word	0xffffffff


	//   ....[2]....
        /*0094*/ 	.word	0xffffffff


	//   ....[3]....
        /*0098*/ 	.word	0xffffffff


	//   ....[4]....
        /*009c*/ 	.word	0xffffffff


	//   ....[5]....
        /*00a0*/ 	.word	0xffffffff


	//   ....[6]....
        /*00a4*/ 	.word	0xffffffff


	//   ....[7]....
        /*00a8*/ 	.word	0xffffffff


	//   ....[8]....
        /*00ac*/ 	.word	0xffffffff


	//   ....[9]....
        /*00b0*/ 	.word	0xffffffff


	//   ....[10]....
        /*00b4*/ 	.word	0xffffffff


	//   ....[11]....
        /*00b8*/ 	.word	0xffffffff


	//   ....[12]....
        /*00bc*/ 	.word	0xffffffff


	//   ....[13]....
        /*00c0*/ 	.word	0xffffffff


	//   ....[14]....
        /*00c4*/ 	.word	0xffffffff


	//   ....[15]....
        /*00c8*/ 	.word	0xffffffff


	//   ....[16]....
        /*00cc*/ 	.word	0xffffffff


	//   ....[17]....
        /*00d0*/ 	.word	0xffffffff


	//   ....[18]....
        /*00d4*/ 	.word	0xffffffff


	//   ....[19]....
        /*00d8*/ 	.word	0xffffffff


	//   ....[20]....
        /*00dc*/ 	.word	0xffffffff


	//   ....[21]....
        /*00e0*/ 	.word	0xffffffff


	//   ....[22]....
        /*00e4*/ 	.word	0xffffffff


	//   ....[23]....
        /*00e8*/ 	.word	0xffffffff


	//   ....[24]....
        /*00ec*/ 	.word	0xffffffff


	//   ....[25]....
        /*00f0*/ 	.word	0xffffffff


	//   ....[26]....
        /*00f4*/ 	.word	0xffffffff


	//   ....[27]....
        /*00f8*/ 	.word	0xffffffff


	//   ....[28]....
        /*00fc*/ 	.word	0xffffffff


	//   ....[29]....
        /*0100*/ 	.word	0xffffffff


	//   ....[30]....
        /*0104*/ 	.word	0xffffffff


	//   ....[31]....
        /*0108*/ 	.word	0xffffffff


	//   ....[32]....
        /*010c*/ 	.word	0xffffffff


	//   ....[33]....
        /*0110*/ 	.word	0xffffffff


	//   ....[34]....
        /*0114*/ 	.word	0xffffffff


	//   ....[35]....
        /*0118*/ 	.word	0xffffffff


	//   ....[36]....
        /*011c*/ 	.word	0xffffffff


	//   ....[37]....
        /*0120*/ 	.word	0xffffffff


	//   ....[38]....
        /*0124*/ 	.word	0xffffffff


	//   ....[39]....
        /*0128*/ 	.word	0xffffffff


	//   ....[40]....
        /*012c*/ 	.word	0xffffffff


	//   ....[41]....
        /*0130*/ 	.word	0xffffffff


	//   ....[42]....
        /*0134*/ 	.word	0xffffffff


	//   ....[43]....
        /*0138*/ 	.word	0xffffffff


	//   ....[44]....
        /*013c*/ 	.word	0xffffffff


	//   ....[45]....
        /*0140*/ 	.word	0xffffffff


	//   ....[46]....
        /*0144*/ 	.word	0xffffffff


	//   ....[47]....
        /*0148*/ 	.word	0xffffffff


	//   ....[48]....
        /*014c*/ 	.word	0xffffffff


	//   ....[49]....
        /*0150*/ 	.word	0xffffffff


	//   ....[50]....
        /*0154*/ 	.word	0xffffffff


	//   ....[51]....
        /*0158*/ 	.word	0xffffffff


	//   ....[52]....
        /*015c*/ 	.word	0xffffffff


	//   ....[53]....
        /*0160*/ 	.word	0xffffffff


	//   ....[54]....
        /*0164*/ 	.word	0xffffffff


	//   ....[55]....
        /*0168*/ 	.word	0xffffffff


	//   ....[56]....
        /*016c*/ 	.word	0xffffffff


	//   ....[57]....
        /*0170*/ 	.word	0xffffffff


	//   ....[58]....
        /*0174*/ 	.word	0xffffffff


	//   ....[59]....
        /*0178*/ 	.word	0xffffffff


	//   ....[60]....
        /*017c*/ 	.word	0xffffffff


	//   ....[61]....
        /*0180*/ 	.word	0xffffffff


	//   ....[62]....
        /*0184*/ 	.word	0xffffffff


	//   ....[63]....
        /*0188*/ 	.word	0xffffffff


	//   ....[64]....
        /*018c*/ 	.word	0xffffffff


	//   ....[65]....
        /*0190*/ 	.word	0xffffffff


	//   ....[66]....
        /*0194*/ 	.word	0xffffffff


	//   ....[67]....
        /*0198*/ 	.word	0xffffffff


	//   ....[68]....
        /*019c*/ 	.word	0xffffffff


	//   ....[69]....
        /*01a0*/ 	.word	0xffffffff


	//   ....[70]....
        /*01a4*/ 	.word	0xffffffff


	//   ....[71]....
        /*01a8*/ 	.word	0xffffffff


	//   ....[72]....
        /*01ac*/ 	.word	0xffffffff


	//   ....[73]....
        /*01b0*/ 	.word	0xffffffff


	//   ....[74]....
        /*01b4*/ 	.word	0xffffffff


	//   ....[75]....
        /*01b8*/ 	.word	0xffffffff


	//   ....[76]....
        /*01bc*/ 	.word	0xffffffff


	//   ....[77]....
        /*01c0*/ 	.word	0xffffffff


	//   ....[78]....
        /*01c4*/ 	.word	0xffffffff


	//   ....[79]....
        /*01c8*/ 	.word	0xffffffff


	//   ....[80]....
        /*01cc*/ 	.word	0xffffffff


	//   ....[81]....
        /*01d0*/ 	.word	0xffffffff


	//   ....[82]....
        /*01d4*/ 	.word	0xffffffff


	//   ....[83]....
        /*01d8*/ 	.word	0xffffffff


	//   ....[84]....
        /*01dc*/ 	.word	0xffffffff


	//   ....[85]....
        /*01e0*/ 	.word	0xffffffff


	//   ....[86]....
        /*01e4*/ 	.word	0xffffffff


	//   ....[87]....
        /*01e8*/ 	.word	0xffffffff


	//   ....[88]....
        /*01ec*/ 	.word	0xffffffff


	//   ....[89]....
        /*01f0*/ 	.word	0xffffffff


	//   ....[90]....
        /*01f4*/ 	.word	0xffffffff


	//   ....[91]....
        /*01f8*/ 	.word	0xffffffff


	//   ....[92]....
        /*01fc*/ 	.word	0xffffffff


	//   ....[93]....
        /*0200*/ 	.word	0x0500000f


	//   ....[94]....
        /*0204*/ 	.word	0x0500000f


	//   ....[95]....
        /*0208*/ 	.word	0x0500000f


	//   ....[96]....
        /*020c*/ 	.word	0x0500000f


	//   ....[97]....
        /*0210*/ 	.word	0x0500000f


	//   ....[98]....
        /*0214*/ 	.word	0x0500000f


	//   ....[99]....
        /*0218*/ 	.word	0x0500000f


	//   ....[100]....
        /*021c*/ 	.word	0x0500000f


	//   ....[101]....
        /*0220*/ 	.word	0x0500000f


	//   ....[102]....
        /*0224*/ 	.word	0x0500000f


	//   ....[103]....
        /*0228*/ 	.word	0x0500000f


	//   ....[104]....
        /*022c*/ 	.word	0x0500000f


	//   ....[105]....
        /*0230*/ 	.word	0x0500000f


	//   ....[106]....
        /*0234*/ 	.word	0x0500000f


	//   ....[107]....
        /*0238*/ 	.word	0x0500000f


	//   ....[108]....
        /*023c*/ 	.word	0x0500000f


	//   ....[109]....
        /*0240*/ 	.word	0x0500000f


	//   ....[110]....
        /*0244*/ 	.word	0x0500000f


	//   ....[111]....
        /*0248*/ 	.word	0x0500000f


	//   ....[112]....
        /*024c*/ 	.word	0x0500000f


	//   ....[113]....
        /*0250*/ 	.word	0x0500000f


	//   ....[114]....
        /*0254*/ 	.word	0x0500000f


	//   ....[115]....
        /*0258*/ 	.word	0x0500000f


	//   ....[116]....
        /*025c*/ 	.word	0x0500000f


	//   ....[117]....
        /*0260*/ 	.word	0x0500000f


	//   ....[118]....
        /*0264*/ 	.word	0x0500000f


	//   ....[119]....
        /*0268*/ 	.word	0x0500000f


	//   ....[120]....
        /*026c*/ 	.word	0x0500000f


	//   ....[121]....
        /*0270*/ 	.word	0x0500000f


	//   ....[122]....
        /*0274*/ 	.word	0x0500000f


	//   ....[123]....
        /*0278*/ 	.word	0x0500000f


	//   ....[124]....
        /*027c*/ 	.word	0x0500000f


	//   ....[125]....
        /*0280*/ 	.word	0x0500000f


	//   ....[126]....
        /*0284*/ 	.word	0x0500000f


	//   ....[127]....
        /*0288*/ 	.word	0x0500000f


	//   ....[128]....
        /*028c*/ 	.word	0x0500000f


	//   ....[129]....
        /*0290*/ 	.word	0x0500000f


	//   ....[130]....
        /*0294*/ 	.word	0x0500000f


	//   ....[131]....
        /*0298*/ 	.word	0x0500000f


	//   ....[132]....
        /*029c*/ 	.word	0x0500000f


	//   ....[133]....
        /*02a0*/ 	.word	0x0500000f


	//   ....[134]....
        /*02a4*/ 	.word	0x0500000f


	//   ....[135]....
        /*02a8*/ 	.word	0x0500000f


	//   ....[136]....
        /*02ac*/ 	.word	0x0500000f


	//   ....[137]....
        /*02b0*/ 	.word	0x0500000f


	//   ....[138]....
        /*02b4*/ 	.word	0x0500000f


	//   ....[139]....
        /*02b8*/ 	.word	0x0500000f


	//   ....[140]....
        /*02bc*/ 	.word	0x0500000f


	//   ....[141]....
        /*02c0*/ 	.word	0x0500000f


	//   ....[142]....
        /*02c4*/ 	.word	0x0500000f


	//----- nvinfo : EIATTR_COOP_GROUP_INSTR_OFFSETS
	.align		4
.L_516:
        /*02c8*/ 	.byte	0x04, 0x28
        /*02ca*/ 	.short	(.L_518 - .L_517)


	//   ....[0]....
.L_517:
        /*02cc*/ 	.word	0x00000080


	//   ....[1]....
        /*02d0*/ 	.word	0x00000090


	//   ....[2]....
        /*02d4*/ 	.word	0x000002b0


	//   ....[3]....
        /*02d8*/ 	.word	0x00000410


	//   ....[4]....
        /*02dc*/ 	.word	0x00000530


	//   ....[5]....
        /*02e0*/ 	.word	0x00000690


	//   ....[6]....
        /*02e4*/ 	.word	0x00001440


	//   ....[7]....
        /*02e8*/ 	.word	0x00003420


	//   ....[8]....
        /*02ec*/ 	.word	0x00004580


	//   ....[9]....
        /*02f0*/ 	.word	0x00005570


	//   ....[10]....
        /*02f4*/ 	.word	0x000055f0


	//   ....[11]....
        /*02f8*/ 	.word	0x00005b90


	//   ....[12]....
        /*02fc*/ 	.word	0x00005c70


	//   ....[13]....
        /*0300*/ 	.word	0x00006050


	//   ....[14]....
        /*0304*/ 	.word	0x000060b0


	//   ....[15]....
        /*0308*/ 	.word	0x00006aa0


	//   ....[16]....
        /*030c*/ 	.word	0x00007620


	//   ....[17]....
        /*0310*/ 	.word	0x00008610


	//   ....[18]....
        /*0314*/ 	.word	0x00008670


	//   ....[19]....
        /*0318*/ 	.word	0x00008c00


	//   ....[20]....
        /*031c*/ 	.word	0x00008d40


	//   ....[21]....
        /*0320*/ 	.word	0x00009110


	//   ....[22]....
        /*0324*/ 	.word	0x00009180


	//   ....[23]....
        /*0328*/ 	.word	0x0000a2a0


	//   ....[24]....
        /*032c*/ 	.word	0x0000abc0


	//   ....[25]....
        /*0330*/ 	.word	0x0000bdb0


	//   ....[26]....
        /*0334*/ 	.word	0x0000be40


	//   ....[27]....
        /*0338*/ 	.word	0x0000c140


	//   ....[28]....
        /*033c*/ 	.word	0x0000c310


	//   ....[29]....
        /*0340*/ 	.word	0x0000d250


	//   ....[30]....
        /*0344*/ 	.word	0x0000d330


	//   ....[31]....
        /*0348*/ 	.word	0x0000d390


	//   ....[32]....
        /*034c*/ 	.word	0x0000d3c0


	//   ....[33]....
        /*0350*/ 	.word	0x0000d3e0


	//   ....[34]....
        /*0354*/ 	.word	0x0000de80


	//   ....[35]....
        /*0358*/ 	.word	0x0000e3a0


	//   ....[36]....
        /*035c*/ 	.word	0x0000e3d0


	//   ....[37]....
        /*0360*/ 	.word	0x0000e3f0


	//   ....[38]....
        /*0364*/ 	.word	0x0000e400


	//   ....[39]....
        /*0368*/ 	.word	0x0000e8a0


	//   ....[40]....
        /*036c*/ 	.word	0x0000e8d0


	//   ....[41]....
        /*0370*/ 	.word	0x0000f530


	//   ....[42]....
        /*0374*/ 	.word	0x0000f550


	//   ....[43]....
        /*0378*/ 	.word	0x000105b0


	//   ....[44]....
        /*037c*/ 	.word	0x00011960


	//   ....[45]....
        /*0380*/ 	.word	0x00011980


	//   ....[46]....
        /*0384*/ 	.word	0x00011990


	//   ....[47]....
        /*0388*/ 	.word	0x000119d0


	//   ....[48]....
        /*038c*/ 	.word	0x00011a20


	//   ....[49]....
        /*0390*/ 	.word	0x00011a40


	//   ....[50]....
        /*0394*/ 	.word	0x00011a90


	//   ....[51]....
        /*0398*/ 	.word	0x00011ab0


	//   ....[52]....
        /*039c*/ 	.word	0x00012060


	//   ....[53]....
        /*03a0*/ 	.word	0x000120a0


	//   ....[54]....
        /*03a4*/ 	.word	0x000120d0


	//   ....[55]....
        /*03a8*/ 	.word	0x00012100


	//   ....[56]....
        /*03ac*/ 	.word	0x00012140


	//   ....[57]....
        /*03b0*/ 	.word	0x00012210


	//   ....[58]....
        /*03b4*/ 	.word	0x00012230


	//   ....[59]....
        /*03b8*/ 	.word	0x00012260


	//   ....[60]....
        /*03bc*/ 	.word	0x00012970


	//   ....[61]....
        /*03c0*/ 	.word	0x000129a0


	//   ....[62]....
        /*03c4*/ 	.word	0x00012a30


	//   ....[63]....
        /*03c8*/ 	.word	0x00012ae0


	//   ....[64]....
        /*03cc*/ 	.word	0x00012bd0


	//   ....[65]....
        /*03d0*/ 	.word	0x00012ca0


	//   ....[66]....
        /*03d4*/ 	.word	0x00012d00


	//   ....[67]....
        /*03d8*/ 	.word	0x00012d80


	//   ....[68]....
        /*03dc*/ 	.word	0x00013250


	//   ....[69]....
        /*03e0*/ 	.word	0x00013280


	//   ....[70]....
        /*03e4*/ 	.word	0x000132b0


	//   ....[71]....
        /*03e8*/ 	.word	0x000132e0


	//   ....[72]....
        /*03ec*/ 	.word	0x00013310


	//   ....[73]....
        /*03f0*/ 	.word	0x00013360


	//   ....[74]....
        /*03f4*/ 	.word	0x000134e0


	//   ....[75]....
        /*03f8*/ 	.word	0x00013510


	//   ....[76]....
        /*03fc*/ 	.word	0x00013f00


	//   ....[77]....
        /*0400*/ 	.word	0x00013f20


	//   ....[78]....
        /*0404*/ 	.word	0x00013f30


	//   ....[79]....
        /*0408*/ 	.word	0x00013f50


	//   ....[80]....
        /*040c*/ 	.word	0x00013f70


	//   ....[81]....
        /*0410*/ 	.word	0x00013fa0


	//   ....[82]....
        /*0414*/ 	.word	0x00013fc0


	//   ....[83]....
        /*0418*/ 	.word	0x00013ff0


	//   ....[84]....
        /*041c*/ 	.word	0x00014350


	//   ....[85]....
        /*0420*/ 	.word	0x00014380


	//   ....[86]....
        /*0424*/ 	.word	0x000143b0


	//   ....[87]....
        /*0428*/ 	.word	0x000143d0


	//   ....[88]....
        /*042c*/ 	.word	0x000143e0


	//   ....[89]....
        /*0430*/ 	.word	0x00014400


	//   ....[90]....
        /*0434*/ 	.word	0x000144a0


	//   ....[91]....
        /*0438*/ 	.word	0x000144e0


	//   ....[92]....
        /*043c*/ 	.word	0x000149e0


	//   ....[93]....
        /*0440*/ 	.word	0x00014f40


	//   ....[94]....
        /*0444*/ 	.word	0x00015030


	//   ....[95]....
        /*0448*/ 	.word	0x000150d0


	//   ....[96]....
        /*044c*/ 	.word	0x00015150


	//   ....[97]....
        /*0450*/ 	.word	0x00015200


	//   ....[98]....
        /*0454*/ 	.word	0x00015260


	//   ....[99]....
        /*0458*/ 	.word	0x00015320


	//   ....[100]....
        /*045c*/ 	.word	0x00015380


	//   ....[101]....
        /*0460*/ 	.word	0x00015420


	//   ....[102]....
        /*0464*/ 	.word	0x000154c0


	//   ....[103]....
        /*0468*/ 	.word	0x00015530


	//   ....[104]....
        /*046c*/ 	.word	0x000155e0


	//   ....[105]....
        /*0470*/ 	.word	0x000156d0


	//   ....[106]....
        /*0474*/ 	.word	0x00015770


	//   ....[107]....
        /*0478*/ 	.word	0x00015850


	//   ....[108]....
        /*047c*/ 	.word	0x00015960


	//   ....[109]....
        /*0480*/ 	.word	0x000159b0


	//   ....[110]....
        /*0484*/ 	.word	0x00015a40


	//   ....[111]....
        /*0488*/ 	.word	0x00015b20


	//   ....[112]....
        /*048c*/ 	.word	0x00015d80


	//   ....[113]....
        /*0490*/ 	.word	0x00015df0


	//   ....[114]....
        /*0494*/ 	.word	0x00016020


	//   ....[115]....
        /*0498*/ 	.word	0x00016090


	//   ....[116]....
        /*049c*/ 	.word	0x00016260


	//   ....[117]....
        /*04a0*/ 	.word	0x000162b0


	//   ....[118]....
        /*04a4*/ 	.word	0x00016400


	//   ....[119]....
        /*04a8*/ 	.word	0x000164e0


	//   ....[120]....
        /*04ac*/ 	.word	0x00016740


	//   ....[121]....
        /*04b0*/ 	.word	0x00016790


	//   ....[122]....
        /*04b4*/ 	.word	0x00016950


	//   ....[123]....
        /*04b8*/ 	.word	0x000169a0


	//   ....[124]....
        /*04bc*/ 	.word	0x00016b60


	//   ....[125]....
        /*04c0*/ 	.word	0x00016bb0


	//   ....[126]....
        /*04c4*/ 	.word	0x00016c90


	//   ....[127]....
        /*04c8*/ 	.word	0x00016d30


	//   ....[128]....
        /*04cc*/ 	.word	0x00016d90


	//   ....[129]....
        /*04d0*/ 	.word	0x00016e30


	//   ....[130]....
        /*04d4*/ 	.word	0x00016e90


	//   ....[131]....
        /*04d8*/ 	.word	0x00016f30


	//   ....[132]....
        /*04dc*/ 	.word	0x00016f90


	//   ....[133]....
        /*04e0*/ 	.word	0x00017030


	//   ....[134]....
        /*04e4*/ 	.word	0x00017110


	//   ....[135]....
        /*04e8*/ 	.word	0x000171d0


	//   ....[136]....
        /*04ec*/ 	.word	0x000172b0


	//   ....[137]....
        /*04f0*/ 	.word	0x000173b0


	//   ....[138]....
        /*04f4*/ 	.word	0x000174d0


	//   ....[139]....
        /*04f8*/ 	.word	0x000175b0


	//   ....[140]....
        /*04fc*/ 	.word	0x000176c0


	//   ....[141]....
        /*0500*/ 	.word	0x00017790


	//   ....[142]....
        /*0504*/ 	.word	0x000178a0


	//----- nvinfo : EIATTR_REG_RECONFIG
	.align		4
.L_518:
        /*0508*/ 	.byte	0x01, 0x54
	.zero		2


	//----- nvinfo : EIATTR_SYSCALL_OFFSETS
	.align		4
        /*050c*/ 	.byte	0x04, 0x46
        /*050e*/ 	.short	(.L_520 - .L_519)


	//   ....[0]....
.L_519:
        /*0510*/ 	.word	0x000035d0


	//   ....[1]....
        /*0514*/ 	.word	0x00010e10


	//   ....[2]....
        /*0518*/ 	.word	0x00010f50


	//   ....[3]....
        /*051c*/ 	.word	0x00011040


	//   ....[4]....
        /*0520*/ 	.word	0x00011d30


	//   ....[5]....
        /*0524*/ 	.word	0x00012530


	//----- nvinfo : EIATTR_MBARRIER_INSTR_OFFSETS
	.align		4
.L_520:
        /*0528*/ 	.byte	0x04, 0x39
        /*052a*/ 	.short	(.L_522 - .L_521)


	//   ....[0]....
.L_521:
        /*052c*/ 	.word	0x00000190
        /*0530*/ 	.word	0x000000ff
        /*0534*/ 	.word	0x00038800
        /*0538*/ 	.short	0x0100
        /*053a*/ 	.byte	0x08
	.zero		1


	//   ....[1]....
        /*053c*/ 	.word	0x000001a0
        /*0540*/ 	.word	0x000000ff
        /*0544*/ 	.word	0x00038810
        /*0548*/ 	.short	0x0100
        /*054a*/ 	.byte	0x08
	.zero		1


	//   ....[2]....
        /*054c*/ 	.word	0x000001b0
        /*0550*/ 	.word	0x000000ff
        /*0554*/ 	.word	0x00038820
        /*0558*/ 	.short	0x0100
        /*055a*/ 	.byte	0x08
	.zero		1


	//   ....[3]....
        /*055c*/ 	.word	0x00000260
        /*0560*/ 	.word	0x000000ff
        /*0564*/ 	.word	0x00038830
        /*0568*/ 	.short	0x0100
        /*056a*/ 	.byte	0x06
	.zero		1


	//   ....[4]....
        /*056c*/ 	.word	0x00000270
        /*0570*/ 	.word	0x000000ff
        /*0574*/ 	.word	0x00038840
        /*0578*/ 	.short	0x0100
        /*057a*/ 	.byte	0x06
	.zero		1


	//   ....[5]....
        /*057c*/ 	.word	0x00000280
        /*0580*/ 	.word	0x000000ff
        /*0584*/ 	.word	0x00038838
        /*0588*/ 	.short	0x0100
        /*058a*/ 	.byte	0x06
	.zero		1


	//   ....[6]....
        /*058c*/ 	.word	0x00000290
        /*0590*/ 	.word	0x000000ff
        /*0594*/ 	.word	0x00038848
        /*0598*/ 	.short	0x0100
        /*059a*/ 	.byte	0x06
	.zero		1


	//   ....[7]....
        /*059c*/ 	.word	0x000003c0
        /*05a0*/ 	.word	0x000000ff
        /*05a4*/ 	.word	0x00038850
        /*05a8*/ 	.short	0x0100
        /*05aa*/ 	.byte	0x08
	.zero		1


	//   ....[8]....
        /*05ac*/ 	.word	0x000003d0
        /*05b0*/ 	.word	0x000000ff
        /*05b4*/ 	.word	0x00038860
        /*05b8*/ 	.short	0x0100
        /*05ba*/ 	.byte	0x08
	.zero		1


	//   ....[9]....
        /*05bc*/ 	.word	0x000003e0
        /*05c0*/ 	.word	0x000000ff
        /*05c4*/ 	.word	0x00038858
        /*05c8*/ 	.short	0x0100
        /*05ca*/ 	.byte	0x08
	.zero		1


	//   ....[10]....
        /*05cc*/ 	.word	0x000003f0
        /*05d0*/ 	.word	0x000000ff
        /*05d4*/ 	.word	0x00038868
        /*05d8*/ 	.short	0x0100
        /*05da*/ 	.byte	0x08
	.zero		1


	//   ....[11]....
        /*05dc*/ 	.word	0x000004e0
        /*05e0*/ 	.word	0x000000ff
        /*05e4*/ 	.word	0x00038870
        /*05e8*/ 	.short	0x0100
        /*05ea*/ 	.byte	0x06
	.zero		1


	//   ....[12]....
        /*05ec*/ 	.word	0x000004f0
        /*05f0*/ 	.word	0x000000ff
        /*05f4*/ 	.word	0x00038880
        /*05f8*/ 	.short	0x0100
        /*05fa*/ 	.byte	0x06
	.zero		1


	//   ....[13]....
        /*05fc*/ 	.word	0x00000500
        /*0600*/ 	.word	0x000000ff
        /*0604*/ 	.word	0x00038878
        /*0608*/ 	.short	0x0100
        /*060a*/ 	.byte	0x06
	.zero		1


	//   ....[14]....
        /*060c*/ 	.word	0x00000510
        /*0610*/ 	.word	0x000000ff
        /*0614*/ 	.word	0x00038888
        /*0618*/ 	.short	0x0100
        /*061a*/ 	.byte	0x06
	.zero		1


	//   ....[15]....
        /*061c*/ 	.word	0x00000640
        /*0620*/ 	.word	0x000000ff
        /*0624*/ 	.word	0x00038890
        /*0628*/ 	.short	0x0100
        /*062a*/ 	.byte	0x08
	.zero		1


	//   ....[16]....
        /*062c*/ 	.word	0x00000650
        /*0630*/ 	.word	0x000000ff
        /*0634*/ 	.word	0x000388a0
        /*0638*/ 	.short	0x0100
        /*063a*/ 	.byte	0x08
	.zero		1


	//   ....[17]....
        /*063c*/ 	.word	0x00000660
        /*0640*/ 	.word	0x000000ff
        /*0644*/ 	.word	0x00038898
        /*0648*/ 	.short	0x0100
        /*064a*/ 	.byte	0x08
	.zero		1


	//   ....[18]....
        /*064c*/ 	.word	0x00000670
        /*0650*/ 	.word	0x000000ff
        /*0654*/ 	.word	0x000388a8
        /*0658*/ 	.short	0x0100
        /*065a*/ 	.byte	0x08
	.zero		1


	//   ....[19]....
        /*065c*/ 	.word	0x000007b0
        /*0660*/ 	.word	0x000000ff
        /*0664*/ 	.word	0x000388b0
        /*0668*/ 	.short	0x0100
        /*066a*/ 	.byte	0x08
	.zero		1


	//   ....[20]....
        /*066c*/ 	.word	0x000007c0
        /*0670*/ 	.word	0x000000ff
        /*0674*/ 	.word	0x000388c0
        /*0678*/ 	.short	0x0100
        /*067a*/ 	.byte	0x08
	.zero		1


	//   ....[21]....
        /*067c*/ 	.word	0x000007d0
        /*0680*/ 	.word	0x000000ff
        /*0684*/ 	.word	0x000388b8
        /*0688*/ 	.short	0x0100
        /*068a*/ 	.byte	0x08
	.zero		1


	//   ....[22]....
        /*068c*/ 	.word	0x000007e0
        /*0690*/ 	.word	0x000000ff
        /*0694*/ 	.word	0x000388c8
        /*0698*/ 	.short	0x0100
        /*069a*/ 	.byte	0x08
	.zero		1


	//   ....[23]....
        /*069c*/ 	.word	0x00001820
        /*06a0*/ 	.word	0x00000004
        /*06a4*/ 	.word	0x00000000
        /*06a8*/ 	.short	0x0101
        /*06aa*/ 	.byte	0x3f
	.zero		1


	//   ....[24]....
        /*06ac*/ 	.word	0x00002300
        /*06b0*/ 	.word	0x00000004
        /*06b4*/ 	.word	0x00000000
        /*06b8*/ 	.short	0x0101
        /*06ba*/ 	.byte	0x3f
	.zero		1


	//   ....[25]....
        /*06bc*/ 	.word	0x00003600
        /*06c0*/ 	.word	0x000000c6
        /*06c4*/ 	.word	0x00038800
        /*06c8*/ 	.short	0x010a
        /*06ca*/ 	.byte	0x3f
	.zero		1


	//   ....[26]....
        /*06cc*/ 	.word	0x000037b0
        /*06d0*/ 	.word	0x000000c6
        /*06d4*/ 	.word	0x00038830
        /*06d8*/ 	.short	0x010a
        /*06da*/ 	.byte	0x3f
	.zero		1


	//   ....[27]....
        /*06dc*/ 	.word	0x000037f0
        /*06e0*/ 	.word	0x000000c6
        /*06e4*/ 	.word	0x00038830
        /*06e8*/ 	.short	0x010a
        /*06ea*/ 	.byte	0x3f
	.zero		1


	//   ....[28]....
        /*06ec*/ 	.word	0x00003c00
        /*06f0*/ 	.word	0x000000c6
        /*06f4*/ 	.word	0x00038810
        /*06f8*/ 	.short	0x010a
        /*06fa*/ 	.byte	0x3f
	.zero		1


	//   ....[29]....
        /*06fc*/ 	.word	0x00003c40
        /*0700*/ 	.word	0x000000c6
        /*0704*/ 	.word	0x00038850
        /*0708*/ 	.short	0x010a
        /*070a*/ 	.byte	0x3f
	.zero		1


	//   ....[30]....
        /*070c*/ 	.word	0x00003d00
        /*0710*/ 	.word	0x000000c6
        /*0714*/ 	.word	0x00038850
        /*0718*/ 	.short	0x010a
        /*071a*/ 	.byte	0x3f
	.zero		1


	//   ....[31]....
        /*071c*/ 	.word	0x00006510
        /*0720*/ 	.word	0x00000018
        /*0724*/ 	.word	0x00000000
        /*0728*/ 	.short	0x0101
        /*072a*/ 	.byte	0x3f
	.zero		1


	//   ....[32]....
        /*072c*/ 	.word	0x00006ba0
        /*0730*/ 	.word	0x00000098
        /*0734*/ 	.word	0x00000000
        /*0738*/ 	.short	0x0101
        /*073a*/ 	.byte	0x3f
	.zero		1


	//   ....[33]....
        /*073c*/ 	.word	0x00006d40
        /*0740*/ 	.word	0x000000c9
        /*0744*/ 	.word	0x00038830
        /*0748*/ 	.short	0x010a
        /*074a*/ 	.byte	0x3f
	.zero		1


	//   ....[34]....
        /*074c*/ 	.word	0x00006d90
        /*0750*/ 	.word	0x000000c9
        /*0754*/ 	.word	0x00038830
        /*0758*/ 	.short	0x010a
        /*075a*/ 	.byte	0x3f
	.zero		1


	//   ....[35]....
        /*075c*/ 	.word	0x000070c0
        /*0760*/ 	.word	0x000000c9
        /*0764*/ 	.word	0x00038850
        /*0768*/ 	.short	0x010a
        /*076a*/ 	.byte	0x3f
	.zero		1


	//   ....[36]....
        /*076c*/ 	.word	0x00007110
        /*0770*/ 	.word	0x000000c9
        /*0774*/ 	.word	0x00038850
        /*0778*/ 	.short	0x010a
        /*077a*/ 	.byte	0x3f
	.zero		1


	//   ....[37]....
        /*077c*/ 	.word	0x00009420
        /*0780*/ 	.word	0x0000009a
        /*0784*/ 	.word	0x00000000
        /*0788*/ 	.short	0x0101
        /*078a*/ 	.byte	0x3f
	.zero		1


	//   ....[38]....
        /*078c*/ 	.word	0x0000a350
        /*0790*/ 	.word	0x00000098
        /*0794*/ 	.word	0x00000000
        /*0798*/ 	.short	0x0101
        /*079a*/ 	.byte	0x3f
	.zero		1


	//   ....[39]....
        /*079c*/ 	.word	0x0000a4a0
        /*07a0*/ 	.word	0x000000b9
        /*07a4*/ 	.word	0x00038830
        /*07a8*/ 	.short	0x010a
        /*07aa*/ 	.byte	0x3f
	.zero		1


	//   ....[40]....
        /*07ac*/ 	.word	0x0000a4f0
        /*07b0*/ 	.word	0x000000b9
        /*07b4*/ 	.word	0x00038830
        /*07b8*/ 	.short	0x010a
        /*07ba*/ 	.byte	0x3f
	.zero		1


	//   ....[41]....
        /*07bc*/ 	.word	0x0000a720
        /*07c0*/ 	.word	0x000000b9
        /*07c4*/ 	.word	0x00038850
        /*07c8*/ 	.short	0x010a
        /*07ca*/ 	.byte	0x3f
	.zero		1


	//   ....[42]....
        /*07cc*/ 	.word	0x0000a770
        /*07d0*/ 	.word	0x000000b9
        /*07d4*/ 	.word	0x00038850
        /*07d8*/ 	.short	0x010a
        /*07da*/ 	.byte	0x3f
	.zero		1


	//   ....[43]....
        /*07dc*/ 	.word	0x0000c690
        /*07e0*/ 	.word	0x00000098
        /*07e4*/ 	.word	0x00000000
        /*07e8*/ 	.short	0x0101
        /*07ea*/ 	.byte	0x3f
	.zero		1


	//   ....[44]....
        /*07ec*/ 	.word	0x0000d2f0
        /*07f0*/ 	.word	0x00000098
        /*07f4*/ 	.word	0x00000000
        /*07f8*/ 	.short	0x0101
        /*07fa*/ 	.byte	0x3f
	.zero		1


	//   ....[45]....
        /*07fc*/ 	.word	0x0000dea0
        /*0800*/ 	.word	0x000000ff
        /*0804*/ 	.word	0x00000000
        /*0808*/ 	.short	0x0101
        /*080a*/ 	.byte	0x04
	.zero		1


	//   ....[46]....
        /*080c*/ 	.word	0x00011710
        /*0810*/ 	.word	0x000000ff
        /*0814*/ 	.word	0x00038840
        /*0818*/ 	.short	0x010a
        /*081a*/ 	.byte	0x2c
	.zero		1


	//   ....[47]....
        /*081c*/ 	.word	0x00011b50
        /*0820*/ 	.word	0x000000ff
        /*0824*/ 	.word	0x00038830
        /*0828*/ 	.short	0x0107
        /*082a*/ 	.byte	0x2c
	.zero		1


	//   ....[48]....
        /*082c*/ 	.word	0x00011bc0
        /*0830*/ 	.word	0x000000ff
        /*0834*/ 	.word	0x00038830
        /*0838*/ 	.short	0x0101
        /*083a*/ 	.byte	0x2c
	.zero		1


	//   ....[49]....
        /*083c*/ 	.word	0x000123b0
        /*0840*/ 	.word	0x000000ff
        /*0844*/ 	.word	0x00038800
        /*0848*/ 	.short	0x0107
        /*084a*/ 	.byte	0x2c
	.zero		1


	//   ....[50]....
        /*084c*/ 	.word	0x00012400
        /*0850*/ 	.word	0x000000ff
        /*0854*/ 	.word	0x00038800
        /*0858*/ 	.short	0x0101
        /*085a*/ 	.byte	0x2c
	.zero		1


	//   ....[51]....
        /*085c*/ 	.word	0x00013010
        /*0860*/ 	.word	0x000000ff
        /*0864*/ 	.word	0x00038810
        /*0868*/ 	.short	0x0107
        /*086a*/ 	.byte	0x2c
	.zero		1


	//   ....[52]....
        /*086c*/ 	.word	0x00013070
        /*0870*/ 	.word	0x000000ff
        /*0874*/ 	.word	0x00038810
        /*0878*/ 	.short	0x0101
        /*087a*/ 	.byte	0x2c
	.zero		1


	//   ....[53]....
        /*087c*/ 	.word	0x00013080
        /*0880*/ 	.word	0x000000ff
        /*0884*/ 	.word	0x00038820
        /*0888*/ 	.short	0x010a
        /*088a*/ 	.byte	0x2c
	.zero		1


	//   ....[54]....
        /*088c*/ 	.word	0x000130d0
        /*0890*/ 	.word	0x000000ff
        /*0894*/ 	.word	0x00038860
        /*0898*/ 	.short	0x010a
        /*089a*/ 	.byte	0x2c
	.zero		1


	//   ....[55]....
        /*089c*/ 	.word	0x000138f0
        /*08a0*/ 	.word	0x000000ff
        /*08a4*/ 	.word	0x00038850
        /*08a8*/ 	.short	0x0107
        /*08aa*/ 	.byte	0x2c
	.zero		1


	//   ....[56]....
        /*08ac*/ 	.word	0x00013970
        /*08b0*/ 	.word	0x000000ff
        /*08b4*/ 	.word	0x00038850
        /*08b8*/ 	.short	0x0101
        /*08ba*/ 	.byte	0x2c
	.zero		1


	//   ....[57]....
        /*08bc*/ 	.word	0x00013d00
        /*08c0*/ 	.word	0x0000000a
        /*08c4*/ 	.word	0x00038840
        /*08c8*/ 	.short	0x010a
        /*08ca*/ 	.byte	0x3f
	.zero		1


	//   ....[58]....
        /*08cc*/ 	.word	0x00014090
        /*08d0*/ 	.word	0x0000000a
        /*08d4*/ 	.word	0x00038830
        /*08d8*/ 	.short	0x0107
        /*08da*/ 	.byte	0x3f
	.zero		1


	//   ....[59]....
        /*08dc*/ 	.word	0x00014140
        /*08e0*/ 	.word	0x0000000a
        /*08e4*/ 	.word	0x00038830
        /*08e8*/ 	.short	0x0101
        /*08ea*/ 	.byte	0x3f
	.zero		1


	//   ....[60]....
        /*08ec*/ 	.word	0x00014170
        /*08f0*/ 	.word	0x0000000a
        /*08f4*/ 	.word	0x00038860
        /*08f8*/ 	.short	0x010a
        /*08fa*/ 	.byte	0x3f
	.zero		1


	//   ....[61]....
        /*08fc*/ 	.word	0x000147b0
        /*0900*/ 	.word	0x0000000a
        /*0904*/ 	.word	0x00038850
        /*0908*/ 	.short	0x0107
        /*090a*/ 	.byte	0x3f
	.zero		1


	//   ....[62]....
        /*090c*/ 	.word	0x00014870
        /*0910*/ 	.word	0x0000000a
        /*0914*/ 	.word	0x00038850
        /*0918*/ 	.short	0x0101
        /*091a*/ 	.byte	0x3f
	.zero		1


	//   ....[63]....
        /*091c*/ 	.word	0x00014960
        /*0920*/ 	.word	0x00000005
        /*0924*/ 	.word	0x00038820
        /*0928*/ 	.short	0x010a
        /*092a*/ 	.byte	0x3f
	.zero		1


	//   ....[64]....
        /*092c*/ 	.word	0x00014af0
        /*0930*/ 	.word	0x00000003
        /*0934*/ 	.word	0x00038840
        /*0938*/ 	.short	0x010a
        /*093a*/ 	.byte	0x3f
	.zero		1


	//   ....[65]....
        /*093c*/ 	.word	0x00014b90
        /*0940*/ 	.word	0x00000005
        /*0944*/ 	.word	0x00038840
        /*0948*/ 	.short	0x010a
        /*094a*/ 	.byte	0x3f
	.zero		1


	//   ....[66]....
        /*094c*/ 	.word	0x00014bd0
        /*0950*/ 	.word	0x00000003
        /*0954*/ 	.word	0x00038860
        /*0958*/ 	.short	0x010a
        /*095a*/ 	.byte	0x3f
	.zero		1


	//   ....[67]....
        /*095c*/ 	.word	0x00014c10
        /*0960*/ 	.word	0x00000005
        /*0964*/ 	.word	0x00038860
        /*0968*/ 	.short	0x010a
        /*096a*/ 	.byte	0x3f
	.zero		1


	//   ....[68]....
        /*096c*/ 	.word	0x00014c70
        /*0970*/ 	.word	0x000000c6
        /*0974*/ 	.word	0x00038800
        /*0978*/ 	.short	0x010a
        /*097a*/ 	.byte	0x3f
	.zero		1


	//   ....[69]....
        /*097c*/ 	.word	0x00014cc0
        /*0980*/ 	.word	0x000000c6
        /*0984*/ 	.word	0x00038830
        /*0988*/ 	.short	0x010a
        /*098a*/ 	.byte	0x3f
	.zero		1


	//   ....[70]....
        /*098c*/ 	.word	0x00014d10
        /*0990*/ 	.word	0x000000c6
        /*0994*/ 	.word	0x00038810
        /*0998*/ 	.short	0x010a
        /*099a*/ 	.byte	0x3f
	.zero		1


	//   ....[71]....
        /*099c*/ 	.word	0x00014d60
        /*09a0*/ 	.word	0x000000c6
        /*09a4*/ 	.word	0x00038850
        /*09a8*/ 	.short	0x010a
        /*09aa*/ 	.byte	0x3f
	.zero		1


	//   ....[72]....
        /*09ac*/ 	.word	0x00014db0
        /*09b0*/ 	.word	0x000000c9
        /*09b4*/ 	.word	0x00038830
        /*09b8*/ 	.short	0x010a
        /*09ba*/ 	.byte	0x3f
	.zero		1


	//   ....[73]....
        /*09bc*/ 	.word	0x00014e00
        /*09c0*/ 	.word	0x000000c9
        /*09c4*/ 	.word	0x00038850
        /*09c8*/ 	.short	0x010a
        /*09ca*/ 	.byte	0x3f
	.zero		1


	//   ....[74]....
        /*09cc*/ 	.word	0x00014e50
        /*09d0*/ 	.word	0x000000b9
        /*09d4*/ 	.word	0x00038830
        /*09d8*/ 	.short	0x010a
        /*09da*/ 	.byte	0x3f
	.zero		1


	//   ....[75]....
        /*09dc*/ 	.word	0x00014ea0
        /*09e0*/ 	.word	0x000000b9
        /*09e4*/ 	.word	0x00038850
        /*09e8*/ 	.short	0x010a
        /*09ea*/ 	.byte	0x3f
	.zero		1


	//   ....[76]....
        /*09ec*/ 	.word	0x00014f80
        /*09f0*/ 	.word	0x00000003
        /*09f4*/ 	.word	0x00038840
        /*09f8*/ 	.short	0x010a
        /*09fa*/ 	.byte	0x3f
	.zero		1


	//   ....[77]....
        /*09fc*/ 	.word	0x000162f0
        /*0a00*/ 	.word	0x00000003
        /*0a04*/ 	.word	0x00038820
        /*0a08*/ 	.short	0x010a
        /*0a0a*/ 	.byte	0x3f
	.zero		1


	//   ....[78]....
        /*0a0c*/ 	.word	0x00016350
        /*0a10*/ 	.word	0x00000003
        /*0a14*/ 	.word	0x00038860
        /*0a18*/ 	.short	0x010a
        /*0a1a*/ 	.byte	0x3f
	.zero		1


	//   ....[79]....
        /*0a1c*/ 	.word	0x00016be0
        /*0a20*/ 	.word	0x0000000a
        /*0a24*/ 	.word	0x00038840
        /*0a28*/ 	.short	0x010a
        /*0a2a*/ 	.byte	0x3f
	.zero		1


	//   ....[80]....
        /*0a2c*/ 	.word	0x00017060
        /*0a30*/ 	.word	0x0000000a
        /*0a34*/ 	.word	0x00038860
        /*0a38*/ 	.short	0x010a
        /*0a3a*/ 	.byte	0x3f
	.zero		1


	//   ....[81]....
        /*0a3c*/ 	.word	0x000177c0
        /*0a40*/ 	.word	0x00000005
        /*0a44*/ 	.word	0x00038820
        /*0a48*/ 	.short	0x010a
        /*0a4a*/ 	.byte	0x3f
	.zero		1


	//   ....[82]....
        /*0a4c*/ 	.word	0x00017960
        /*0a50*/ 	.word	0x00000003
        /*0a54*/ 	.word	0x00038840
        /*0a58*/ 	.short	0x010a
        /*0a5a*/ 	.byte	0x3f
	.zero		1


	//   ....[83]....
        /*0a5c*/ 	.word	0x000179b0
        /*0a60*/ 	.word	0x00000005
        /*0a64*/ 	.word	0x00038840
        /*0a68*/ 	.short	0x010a
        /*0a6a*/ 	.byte	0x3f
	.zero		1


	//   ....[84]....
        /*0a6c*/ 	.word	0x00017a00
        /*0a70*/ 	.word	0x00000003
        /*0a74*/ 	.word	0x00038860
        /*0a78*/ 	.short	0x010a
        /*0a7a*/ 	.byte	0x3f
	.zero		1


	//----- nvinfo : EIATTR_NUM_MBARRIERS
	.align		4
.L_522:
        /*0a7c*/ 	.byte	0x03, 0x38
        /*0a7e*/ 	.short	0x0017


	//----- nvinfo : EIATTR_EXIT_INSTR_OFFSETS
	.align		4
        /*0a80*/ 	.byte	0x04, 0x1c
        /*0a82*/ 	.short	(.L_524 - .L_523)


	//   ....[0]....
.L_523:
        /*0a84*/ 	.word	0x00014c60


	//----- nvinfo : EIATTR_MAX_THREADS
	.align		4
.L_524:
        /*0a88*/ 	.byte	0x04, 0x05
        /*0a8a*/ 	.short	(.L_526 - .L_525)
.L_525:
        /*0a8c*/ 	.word	0x00000180
        /*0a90*/ 	.word	0x00000001
        /*0a94*/ 	.word	0x00000001


	//----- nvinfo : EIATTR_CRS_STACK_SIZE
	.align		4
.L_526:
        /*0a98*/ 	.byte	0x04, 0x1e
        /*0a9a*/ 	.short	(.L_528 - .L_527)
.L_527:
        /*0a9c*/ 	.word	0x00000000


	//----- nvinfo : EIATTR_CBANK_PARAM_SIZE
	.align		4
.L_528:
        /*0aa0*/ 	.byte	0x03, 0x19
        /*0aa2*/ 	.short	0x0b70


	//----- nvinfo : EIATTR_PARAM_CBANK
	.align		4
        /*0aa4*/ 	.byte	0x04, 0x0a
        /*0aa6*/ 	.short	(.L_530 - .L_529)
	.align		4
.L_529:
        /*0aa8*/ 	.word	index@(.nv.constant0._ZN7cutlass13device_kernelIN5flash11enable_sm90INS1_16FlashAttnFwdSm90INS1_25CollectiveMainloopFwdSm90ILi2EN4cute5tupleIJNS5_1CILi1EEES8_S8_EEENS6_IJNS7_ILi64EEESA_SA_EEELi512ENS_6half_tEfNS_4arch4Sm90ELb1ELb0ELb1ELb0ELb1ELb0ELb1ELb0ELb0ELb1ELb1ELb0EEENS1_21CollectiveEpilogueFwdINS6_IJSA_NS7_ILi512EEESA_EEES9_SC_SE_Li256ELb0ELb1ELb1ELb0EEENS1_19SingleTileSchedulerILb0ELb1ELb1ELi64EEEEEEEEEvNT_6ParamsE)
        /*0aac*/ 	.short	0x0210
        /*0aae*/ 	.short	0x0b70


	//----- nvinfo : EIATTR_SW_WAR
	.align		4
.L_530:
        /*0ab0*/ 	.byte	0x04, 0x36
        /*0ab2*/ 	.short	(.L_532 - .L_531)
.L_531:
        /*0ab4*/ 	.word	0x00000008
.L_532:


//--------------------- .nv.info._ZN7cutlass13device_kernelIN5flash11enable_sm90INS1_16FlashAttnFwdSm90INS1_25CollectiveMainloopFwdSm90ILi2EN4cute5tupleIJNS5_1CILi1EEES8_S8_EEENS6_IJNS7_ILi64EEESA_SA_EEELi512ENS_6half_tEfNS_4arch4Sm90ELb1ELb0ELb1ELb1ELb1ELb0ELb0ELb0ELb0ELb1ELb1ELb0EEENS1_21CollectiveEpilogueFwdINS6_IJSA_NS7_ILi512EEESA_EEES9_SC_SE_Li256ELb1ELb1ELb1ELb0EEENS1_36VarlenDynamicPersistentTileSchedulerILi64ELi64ELi256ELi128ELb1ELb1ELb1ELb1ELb1ELb1EEEEEEEEEvNT_6ParamsE --------------------------
	.section	.nv.info._ZN7cutlass13device_kernelIN5flash11enable_sm90INS1_16FlashAttnFwdSm90INS1_25CollectiveMainloopFwdSm90ILi2EN4cute5tupleIJNS5_1CILi1EEES8_S8_EEENS6_IJNS7_ILi64EEESA_SA_EEELi512ENS_6half_tEfNS_4arch4Sm90ELb1ELb0ELb1ELb1ELb1ELb0ELb0ELb0ELb0ELb1ELb1ELb0EEENS1_21CollectiveEpilogueFwdINS6_IJSA_NS7_ILi512EEESA_EEES9_SC_SE_Li256ELb1ELb1ELb1ELb0EEENS1_36VarlenDynamicPersistentTileSchedulerILi64ELi64ELi256ELi128ELb1ELb1ELb1ELb1ELb1ELb1EEEEEEEEEvNT_6ParamsE,"",@"SHT_CUDA_INFO"
	.sectionflags	@""
	.align	4


	//----- nvinfo : EIATTR_CUDA_API_VERSION
	.align		4
        /*0000*/ 	.byte	0x04, 0x37
        /*0002*/ 	.short	(.L_534 - .L_533)
.L_533:
        /*0004*/ 	.word	0x00000082


	//----- nvinfo : EIATTR_KPARAM_INFO
	.align		4
.L_534:
        /*0008*/ 	.byte	0x04, 0x17
        /*000a*/ 	.short	(.L_536 - .L_535)
.L_535:
        /*000c*/ 	.word	0x00000000
        /*0010*/ 	.short	0x0000
        /*0012*/ 	.short	0x0070
        /*0014*/ 	.byte	0x00, 0xf0, 0x01, 0x2a


	//----- nvinfo : EIATTR_SPARSE_MMA_MASK
	.align		4
.L_536:
        /*0018*/ 	.byte	0x03, 0x50
        /*001a*/ 	.short	0x0000


	//----- nvinfo : EIATTR_MAXREG_COUNT
	.align		4
        /*001c*/ 	.byte	0x03, 0x1b
        /*001e*/ 	.short	0x00a8


	//----- nvinfo : EIATTR_NUM_BARRIERS
	.align		4
        /*0020*/ 	.byte	0x02, 0x4c
        /*0022*/ 	.byte	0x10
	.zero		1


	//----- nvinfo : EIATTR_EXTERNS
	.align		4
        /*0024*/ 	.byte	0x04, 0x0f
        /*0026*/ 	.short	(.L_538 - .L_537)


	//   ....[0]....
	.align		4
.L_537:
        /*0028*/ 	.word	index@(__assertfail)


	//----- nvinfo : EIATTR_ANNOTATIONS
	.align		4
.L_538:
        /*002c*/ 	.byte	0x04, 0x55
        /*002e*/ 	.short	(.L_540 - .L_539)


	//   ....[0]....
.L_539:
        /* <DEDUP_REMOVED lines=20> */


	//----- nvinfo : EIATTR_MERCURY_ISA_VERSION
	.align		4
.L_540:
        /*0158*/ 	.byte	0x03, 0x5f
        /*015a*/ 	.short	0x0101


	//----- nvinfo : EIATTR_UNUSED_LOAD_BYTE_OFFSET
	.align		4
        /*015c*/ 	.byte	0x04, 0x44
        /*015e*/ 	.short	(.L_542 - .L_541)


	//   ....[0]....
.L_541:
        /*0160*/ 	.word	0x00000940
        /*0164*/ 	.word	0x0000fff0


	//   ....[1]....
        /*0168*/ 	.word	0x0000a8e0
        /*016c*/ 	.word	0x0000fff0


	//----- nvinfo : EIATTR_INT_WARP_WIDE_INSTR_OFFSETS
	.align		4
.L_542:
        /*0170*/ 	.byte	0x04, 0x31
        /*0172*/ 	.short	(.L_544 - .L_543)


	//   ....[0]....
.L_543:
        /*0174*/ 	.word	0x000000c0


	//   ....[1]....
        /*0178*/ 	.word	0x000000d0


	//   ....[2]....
        /*017c*/ 	.word	0x00000170


	//   ....[3]....
        /*0180*/ 	.word	0x00010cf0


	//   ....[4]....
        /*0184*/ 	.word	0x00010d80


	//   ....[5]....
        /*0188*/ 	.word	0x00014150


	//   ....[6]....
        /*018c*/ 	.word	0x000141e0


	//----- nvinfo : EIATTR_COOP_GROUP_MASK_REGIDS
	.align		4
.L_544:
        /*0190*/ 	.byte	0x04, 0x29
        /*0192*/ 	.short	(.L_546 - .L_545)


	//   ....[0]....
.L_545:
        /*0194*/ 	.word	0xffffffff


	//   ....[1]....
        /*0198*/ 	.word	0xffffffff


	//   ....[2]....
        /*019c*/ 	.word	0xffffffff


	//   ....[3]....
        /*01a0*/ 	.word	0xffffffff


	//   ....[4]....
        /*01a4*/ 	.word	0xffffffff


	//   ....[5]....
        /*01a8*/ 	.word	0xffffffff


	//   ....[6]....
        /*01ac*/ 	.word	0xffffffff


	//   ....[7]....
        /*01b0*/ 	.word	0xffffffff


	//   ....[8]....
        /*01b4*/ 	.word	0xffffffff


	//   ....[9]....
        /*01b8*/ 	.word	0xffffffff


	//   ....[10]....
        /*01bc*/ 	.word	0xffffffff


	//   ....[11]....
        /*01c0*/ 	.word	0xffffffff


	//   ....[12]....
        /*01c4*/ 	.word	0xffffffff


	//   ....[13]....
        /*01c8*/ 	.word	0xffffffff


	//   ....[14]....
        /*01cc*/ 	.word	0xffffffff


	//   ....[15]....
        /*01d0*/ 	.word	0xffffffff


	//   ....[16]....
        /*01d4*/ 	.word	0xffffffff


	//   ....[17]....
        /*01d8*/ 	.word	0xffffffff


	//   ....[18]....
        /*01dc*/ 	.word	0xffffffff


	//   ....[19]....
        /*01e0*/ 	.word	0xffffffff


	//   ....[20]....
        /*01e4*/ 	.word	0xffffffff


	//   ....[21]....
        /*01e8*/ 	.word	0xffffffff


	//   ....[22]....
        /*01ec*/ 	.word	0xffffffff


	//   ....[23]....
        /*01f0*/ 	.word	0xffffffff


	//   ....[24]....
        /*01f4*/ 	.word	0xffffffff


	//   ....[25]....
        /*01f8*/ 	.word	0xffffffff


	//   ....[26]....
        /*01fc*/ 	.word	0xffffffff


	//   ....[27]....
        /*0200*/ 	.word	0xffffffff


	//   ....[28]....
        /*0204*/ 	.word	0xffffffff


	//   ....[29]....
        /*0208*/ 	.word	0xffffffff


	//   ....[30]....
        /*020c*/ 	.word	0xffffffff


	//   ....[31]....
        /*0210*/ 	.word	0xffffffff


	//   ....[32]....
        /*0214*/ 	.word	0xffffffff


	//   ....[33]....
        /*0218*/ 	.word	0xffffffff


	//   ....[34]....
        /*021c*/ 	.word	0xffffffff


	//   ....[35]....
        /*0220*/ 	.word	0xffffffff


	//   ....[36]....
        /*0224*/ 	.word	0xffffffff


	//   ....[37]....
        /*0228*/ 	.word	0xffffffff


	//   ....[38]....
        /*022c*/ 	.word	0xffffffff


	//   ....[39]....
        /*0230*/ 	.word	0xffffffff


	//   ....[40]....
        /*0234*/ 	.word	0xffffffff


	//   ....[41]....
        /*0238*/ 	.word	0xffffffff


	//   ....[42]....
        /*023c*/ 	.word	0xffffffff


	//   ....[43]....
        /*0240*/ 	.word	0xffffffff


	//   ....[44]....
        /*0244*/ 	.word	0xffffffff


	//   ....[45]....
        /*0248*/ 	.word	0xffffffff


	//   ....[46]....
        /*024c*/ 	.word	0xffffffff


	//   ....[47]....
        /*0250*/ 	.word	0xffffffff


	//   ....[48]....
        /*0254*/ 	.word	0xffffffff


	//   ....[49]....
        /*0258*/ 	.word	0xffffffff


	//   ....[50]....
        /*025c*/ 	.word	0xffffffff


	//   ....[51]....
        /*0260*/ 	.word	0xffffffff


	//   ....[52]....
        /*0264*/ 	.word	0xffffffff


	//   ....[53]....
        /*0268*/ 	.word	0xffffffff


	//   ....[54]....
        /*026c*/ 	.word	0xffffffff


	//   ....[55]....
        /*0270*/ 	.word	0xffffffff


	//   ....[56]....
        /*0274*/ 	.word	0xffffffff


	//   ....[57]....
        /*0278*/ 	.word	0xffffffff


	//   ....[58]....
        /*027c*/ 	.word	0xffffffff


	//   ....[59]....
        /*0280*/ 	.word	0xffffffff


	//   ....[60]....
        /*0284*/ 	.word	0xffffffff


	//   ....[61]....
        /*0288*/ 	.word	0xffffffff


	//   ....[62]....
        /*028c*/ 	.word	0xffffffff


	//   ....[63]....
        /*0290*/ 	.word	0xffffffff


	//   ....[64]....
        /*0294*/ 	.word	0xffffffff


	//   ....[65]....
        /*0298*/ 	.word	0xffffffff


	//   ....[66]....
        /*029c*/ 	.word	0xffffffff


	//   ....[67]....
        /*02a0*/ 	.word	0xffffffff


	//   ....[68]....
        /*02a4*/ 	.word	0xffffffff


	//   ....[69]....
        /*02a8*/ 	.word	0xffffffff


	//   ....[70]....
        /*02ac*/ 	.word	0xffffffff


	//   ....[71]....
        /*02b0*/ 	.word	0xffffffff


	//   ....[72]....
        /*02b4*/ 	.word	0xffffffff


	//   ....[73]....
        /*02b8*/ 	.word	0xffffffff


	//   ....[74]....
        /*02bc*/ 	.word	0xffffffff


	//   ....[75]....
        /*02c0*/ 	.word	0xffffffff


	//   ....[76]....
        /*02c4*/ 	.word	0xffffffff


	//   ....[77]....
        /*02c8*/ 	.word	0xffffffff


	//   ....[78]....
        /*02cc*/ 	.word	0xffffffff


	//   ....[79]....
        /*02d0*/ 	.word	0xffffffff


	//   ....[80]....
        /*02d4*/ 	.word	0xffffffff


	//   ....[81]....
        /*02d8*/ 	.word	0xffffffff


	//   ....[82]....
        /*02dc*/ 	.word	0xffffffff


	//   ....[83]....
        /*02e0*/ 	.word	0xffffffff


	//   ....[84]....
        /*02e4*/ 	.word	0xffffffff


	//   ....[85]....
        /*02e8*/ 	.word	0xffffffff


	//   ....[86]....
        /*02ec*/ 	.word	0xffffffff


	//   ....[87]....
        /*02f0*/ 	.word	0xffffffff


	//   ....[88]....
        /*02f4*/ 	.word	0xffffffff


	//   ....[89]....
        /*02f8*/ 	.word	0xffffffff


	//   ....[90]....
        /*02fc*/ 	.word	0xffffffff


	//   ....[91]....
        /*0300*/ 	.word	0xffffffff


	//   ....[92]....
        /*0304*/ 	.word	0xffffffff


	//   ....[93]....
        /*0308*/ 	.word	0xffffffff


	//   ....[94]....
        /*030c*/ 	.word	0xffffffff


	//   ....[95]....
        /*0310*/ 	.word	0xffffffff


	//   ....[96]....
        /*0314*/ 	.word	0xffffffff


	//   ....[97]....
        /*0318*/ 	.word	0xffffffff


	//   ....[98]....
        /*031c*/ 	.word	0xffffffff


	//   ....[99]....
        /*0320*/ 	.word	0xffffffff


	//   ....[100]....
        /*0324*/ 	.word	0xffffffff


	//   ....[101]....
        /*0328*/ 	.word	0xffffffff


	//   ....[102]....
        /*032c*/ 	.word	0xffffffff


	//   ....[103]....
        /*0330*/ 	.word	0xffffffff


	//   ....[104]....
        /*0334*/ 	.word	0xffffffff


	//   ....[105]....
        /*0338*/ 	.word	0xffffffff


	//   ....[106]....
        /*033c*/ 	.word	0xffffffff


	//   ....[107]....
        /*0340*/ 	.word	0xffffffff


	//   ....[108]....
        /*0344*/ 	.word	0xffffffff


	//   ....[109]....
        /*0348*/ 	.word	0xffffffff


	//   ....[110]....
        /*034c*/ 	.word	0xffffffff


	//   ....[111]....
        /*0350*/ 	.word	0xffffffff


	//   ....[112]....
        /*0354*/ 	.word	0xffffffff


	//   ....[113]....
        /*0358*/ 	.word	0xffffffff


	//   ....[114]....
        /*035c*/ 	.word	0xffffffff


	//   ....[115]....
        /*0360*/ 	.word	0xffffffff


	//   ....[116]....
        /*0364*/ 	.word	0xffffffff


	//   ....[117]....
        /*0368*/ 	.word	0xffffffff


	//   ....[118]....
        /*036c*/ 	.word	0xffffffff


	//   ....[119]....
        /*0370*/ 	.word	0xffffffff


	//   ....[120]....
        /*0374*/ 	.word	0xffffffff


	//   ....[121]....
        /*0378*/ 	.word	0xffffffff


	//   ....[122]....
        /*037c*/ 	.word	0xffffffff


	//   ....[123]....
        /*0380*/ 	.word	0xffffffff


	//   ....[124]....
        /*0384*/ 	.word	0x0500000f


	//   ....[125]....
        /*0388*/ 	.word	0x0500000f


	//   ....[126]....
        /*038c*/ 	.word	0x0500000f


	//   ....[127]....
        /*0390*/ 	.word	0x0500000f


	//   ....[128]....
        /*0394*/ 	.word	0x0500000f


	//   ....[129]....
        /*0398*/ 	.word	0x0500000f


	//   ....[130]....
        /*039c*/ 	.word	0x0500000f


	//   ....[131]....
        /*03a0*/ 	.word	0x0500000f


	//   ....[132]....
        /*03a4*/ 	.word	0x0500000f


	//   ....[133]....
        /*03a8*/ 	.word	0x0500000f


	//   ....[134]....
        /*03ac*/ 	.word	0x0500000f


	//   ....[135]....
        /*03b0*/ 	.word	0x0500000f


	//   ....[136]....
        /*03b4*/ 	.word	0x0500000f


	//   ....[137]....
        /*03b8*/ 	.word	0x0500000f


	//   ....[138]....
        /*03bc*/ 	.word	0x0500000f


	//   ....[139]....
        /*03c0*/ 	.word	0x0500000f


	//   ....[140]....
        /*03c4*/ 	.word	0x0500000f


	//   ....[141]....
        /*03c8*/ 	.word	0x0500000f


	//   ....[142]....
        /*03cc*/ 	.word	0x0500000f


	//   ....[143]....
        /*03d0*/ 	.word	0x0500000f


	//   ....[144]....
        /*03d4*/ 	.word	0x0500000f


	//   ....[145]....
        /*03d8*/ 	.word	0x0500000f


	//   ....[146]....
        /*03dc*/ 	.word	0x0500000f


	//   ....[147]....
        /*03e0*/ 	.word	0x0500000f


	//   ....[148]....
        /*03e4*/ 	.word	0x0500000f


	//   ....[149]....
        /*03e8*/ 	.word	0x0500000f


	//   ....[150]....
        /*03ec*/ 	.word	0x0500000f


	//   ....[151]....
        /*03f0*/ 	.word	0x0500000f


	//   ....[152]....
        /*03f4*/ 	.word	0x0500000f


	//   ....[153]....
        /*03f8*/ 	.word	0x0500000f


	//   ....[154]....
        /*03fc*/ 	.word	0x0500000f


	//   ....[155]....
        /*0400*/ 	.word	0x0500000f


	//   ....[156]....
        /*0404*/ 	.word	0x0500000f


	//   ....[157]....
        /*0408*/ 	.word	0x0500000f


	//   ....[158]....
        /*040c*/ 	.word	0x0500000f


	//   ....[159]....
        /*0410*/ 	.word	0x0500000f


	//   ....[160]....
        /*0414*/ 	.word	0x0500000f


	//   ....[161]....
        /*0418*/ 	.word	0x0500000f


	//   ....[162]....
        /*041c*/ 	.word	0x0500000f


	//   ....[163]....
        /*0420*/ 	.word	0x0500000f


	//   ....[164]....
        /*0424*/ 	.word	0x0500000f


	//   ....[165]....
        /*0428*/ 	.word	0x0500000f


	//   ....[166]....
        /*042c*/ 	.word	0x0500000f


	//   ....[167]....
        /*0430*/ 	.word	0x0500000f


	//   ....[168]....
        /*0434*/ 	.word	0x0500000f


	//   ....[169]....
        /*0438*/ 	.word	0x0500000f


	//   ....[170]....
        /*043c*/ 	.word	0x0500000f


	//   ....[171]....
        /*0440*/ 	.word	0x0500000f


	//   ....[172]....
        /*0444*/ 	.word	0x0500000f


	//   ....[173]....
        /*0448*/ 	.word	0x0500000f


	//   ....[174]....
        /*044c*/ 	.word	0x0500000f


	//   ....[175]....
        /*0450*/ 	.word	0x0500000f


	//   ....[176]....
        /*0454*/ 	.word	0x0500000f


	//   ....[177]....
        /*0458*/ 	.word	0x0500000f


	//   ....[178]....
        /*045c*/ 	.word	0x0500000f


	//   ....[179]....
        /*0460*/ 	.word	0x0500000f


	//   ....[180]....
        /*0464*/ 	.word	0x0500000f


	//   ....[181]....
        /*0468*/ 	.word	0x0500000f


	//   ....[182]....
        /*046c*/ 	.word	0x0500000f


	//   ....[183]....
        /*0470*/ 	.word	0x0500000f


	//----- nvinfo : EIATTR_COOP_GROUP_INSTR_OFFSETS
	.align		4
.L_546:
        /*0474*/ 	.byte	0x04, 0x28
        /*0476*/ 	.short	(.L_548 - .L_547)


	//   ....[0]....
.L_547:
        /*0478*/ 	.word	0x00000070


	//   ....[1]....
        /*047c*/ 	.word	0x000000b0


	//   ....[2]....
        /*0480*/ 	.word	0x00000290


	//   ....[3]....
        /*0484*/ 	.word	0x000003f0


	//   ....[4]....
        /*0488*/ 	.word	0x00000510


	//   ....[5]....
        /*048c*/ 	.word	0x00000670


	//   ....[6]....
        /*0490*/ 	.word	0x00002050


	//   ....[7]....
        /*0494*/ 	.word	0x00004120


	//   ....[8]....
        /*0498*/ 	.word	0x000048c0


	//   ....[9]....
        /*049c*/ 	.word	0x00004930


	//   ....[10]....
        /*04a0*/ 	.word	0x00004ee0


	//   ....[11]....
        /*04a4*/ 	.word	0x00004fb0


	//   ....[12]....
        /*04a8*/ 	.word	0x00005410


	//   ....[13]....
        /*04ac*/ 	.word	0x00005490


	//   ....[14]....
        /*04b0*/ 	.word	0x00005ce0


	//   ....[15]....
        /*04b4*/ 	.word	0x000062f0


	//   ....[16]....
        /*04b8*/ 	.word	0x00006330


	//   ....[17]....
        /*04bc*/ 	.word	0x00006a60


	//   ....[18]....
        /*04c0*/ 	.word	0x00006a80


	//   ....[19]....
        /*04c4*/ 	.word	0x00007160


	//   ....[20]....
        /*04c8*/ 	.word	0x00007310


	//   ....[21]....
        /*04cc*/ 	.word	0x00007fe0


	//   ....[22]....
        /*04d0*/ 	.word	0x00008780


	//   ....[23]....
        /*04d4*/ 	.word	0x000087f0


	//   ....[24]....
        /*04d8*/ 	.word	0x00009050


	//   ....[25]....
        /*04dc*/ 	.word	0x000090b0


	//   ....[26]....
        /*04e0*/ 	.word	0x00009d00


	//   ....[27]....
        /*04e4*/ 	.word	0x00009de0


	//   ....[28]....
        /*04e8*/ 	.word	0x00009e50


	//   ....[29]....
        /*04ec*/ 	.word	0x00009e70


	//   ....[30]....
        /*04f0*/ 	.word	0x00009ea0


	//   ....[31]....
        /*04f4*/ 	.word	0x0000b6c0


	//   ....[32]....
        /*04f8*/ 	.word	0x0000ba90


	//   ....[33]....
        /*04fc*/ 	.word	0x0000baa0


	//   ....[34]....
        /*0500*/ 	.word	0x0000bab0


	//   ....[35]....
        /*0504*/ 	.word	0x0000bac0


	//   ....[36]....
        /*0508*/ 	.word	0x0000c770


	//   ....[37]....
        /*050c*/ 	.word	0x0000c790


	//   ....[38]....
        /*0510*/ 	.word	0x0000ca40


	//   ....[39]....
        /*0514*/ 	.word	0x0000ca60


	//   ....[40]....
        /*0518*/ 	.word	0x0000d170


	//   ....[41]....
        /*051c*/ 	.word	0x0000d1a0


	//   ....[42]....
        /*0520*/ 	.word	0x0000da00


	//   ....[43]....
        /*0524*/ 	.word	0x0000da20


	//   ....[44]....
        /*0528*/ 	.word	0x0000ede0


	//   ....[45]....
        /*052c*/ 	.word	0x0000ee20


	//   ....[46]....
        /*0530*/ 	.word	0x0000f060


	//   ....[47]....
        /*0534*/ 	.word	0x0000f080


	//   ....[48]....
        /*0538*/ 	.word	0x0000f340


	//   ....[49]....
        /*053c*/ 	.word	0x0000f530


	//   ....[50]....
        /*0540*/ 	.word	0x0000f560


	//   ....[51]....
        /*0544*/ 	.word	0x0000f590


	//   ....[52]....
        /*0548*/ 	.word	0x0000f5c0


	//   ....[53]....
        /*054c*/ 	.word	0x0000f5f0


	//   ....[54]....
        /*0550*/ 	.word	0x0000f620


	//   ....[55]....
        /*0554*/ 	.word	0x0000f790


	//   ....[56]....
        /*0558*/ 	.word	0x0000f7c0


	//   ....[57]....
        /*055c*/ 	.word	0x0000f7f0


	//   ....[58]....
        /*0560*/ 	.word	0x0000f820


	//   ....[59]....
        /*0564*/ 	.word	0x0000f850


	//   ....[60]....
        /*0568*/ 	.word	0x0000f880


	//   ....[61]....
        /*056c*/ 	.word	0x0000f910


	//   ....[62]....
        /*0570*/ 	.word	0x0000f940


	//   ....[63]....
        /*0574*/ 	.word	0x0000f950


	//   ....[64]....
        /*0578*/ 	.word	0x0000f990


	//   ....[65]....
        /*057c*/ 	.word	0x00011a60


	//   ....[66]....
        /*0580*/ 	.word	0x00011a80


	//   ....[67]....
        /*0584*/ 	.word	0x00011b10


	//   ....[68]....
        /*0588*/ 	.word	0x00011b30


	//   ....[69]....
        /*058c*/ 	.word	0x00011bb0


	//   ....[70]....
        /*0590*/ 	.word	0x00011bd0


	//   ....[71]....
        /*0594*/ 	.word	0x00011be0


	//   ....[72]....
        /*0598*/ 	.word	0x00011bf0


	//   ....[73]....
        /*059c*/ 	.word	0x00012350


	//   ....[74]....
        /*05a0*/ 	.word	0x00012380


	//   ....[75]....
        /*05a4*/ 	.word	0x00012420


	//   ....[76]....
        /*05a8*/ 	.word	0x00012440


	//   ....[77]....
        /*05ac*/ 	.word	0x000124c0


	//   ....[78]....
        /*05b0*/ 	.word	0x000124e0


	//   ....[79]....
        /*05b4*/ 	.word	0x000124f0


	//   ....[80]....
        /*05b8*/ 	.word	0x00012500


	//   ....[81]....
        /*05bc*/ 	.word	0x00012980


	//   ....[82]....
        /*05c0*/ 	.word	0x00012a40


	//   ....[83]....
        /*05c4*/ 	.word	0x00012b90


	//   ....[84]....
        /*05c8*/ 	.word	0x00012bd0


	//   ....[85]....
        /*05cc*/ 	.word	0x00012be0


	//   ....[86]....
        /*05d0*/ 	.word	0x00012bf0


	//   ....[87]....
        /*05d4*/ 	.word	0x00012d40


	//   ....[88]....
        /*05d8*/ 	.word	0x00012e90


	//   ....[89]....
        /*05dc*/ 	.word	0x00013680


	//   ....[90]....
        /*05e0*/ 	.word	0x000136a0


	//   ....[91]....
        /*05e4*/ 	.word	0x000136f0


	//   ....[92]....
        /*05e8*/ 	.word	0x00013700


	//   ....[93]....
        /*05ec*/ 	.word	0x00013740


	//   ....[94]....
        /*05f0*/ 	.word	0x00013750


	//   ....[95]....
        /*05f4*/ 	.word	0x00013760


	//   ....[96]....
        /*05f8*/ 	.word	0x000137a0


	//   ....[97]....
        /*05fc*/ 	.word	0x00013aa0


	//   ....[98]....
        /*0600*/ 	.word	0x00013ae0


	//   ....[99]....
        /*0604*/ 	.word	0x00013b00


	//   ....[100]....
        /*0608*/ 	.word	0x00013b20


	//   ....[101]....
        /*060c*/ 	.word	0x00013b50


	//   ....[102]....
        /*0610*/ 	.word	0x00013b70


	//   ....[103]....
        /*0614*/ 	.word	0x00013c70


	//   ....[104]....
        /*0618*/ 	.word	0x00013dc0


	//   ....[105]....
        /*061c*/ 	.word	0x00014400


	//   ....[106]....
        /*0620*/ 	.word	0x00014430


	//   ....[107]....
        /*0624*/ 	.word	0x00014490


	//   ....[108]....
        /*0628*/ 	.word	0x000144c0


	//   ....[109]....
        /*062c*/ 	.word	0x000144f0


	//   ....[110]....
        /*0630*/ 	.word	0x00014520


	//   ....[111]....
        /*0634*/ 	.word	0x00014550


	//   ....[112]....
        /*0638*/ 	.word	0x00014580


	//   ....[113]....
        /*063c*/ 	.word	0x00014720


	//   ....[114]....
        /*0640*/ 	.word	0x00014750


	//   ....[115]....
        /*0644*/ 	.word	0x00014780


	//   ....[116]....
        /*0648*/ 	.word	0x000147b0


	//   ....[117]....
        /*064c*/ 	.word	0x000147e0


	//   ....[118]....
        /*0650*/ 	.word	0x00014810


	//   ....[119]....
        /*0654*/ 	.word	0x000148d0


	//   ....[120]....
        /*0658*/ 	.word	0x000148f0


	//   ....[121]....
        /*065c*/ 	.word	0x00014910


	//   ....[122]....
        /*0660*/ 	.word	0x00014970


	//   ....[123]....
        /*0664*/ 	.word	0x00015390


	//   ....[124]....
        /*0668*/ 	.word	0x000159e0


	//   ....[125]....
        /*066c*/ 	.word	0x00015ad0


	//   ....[126]....
        /*0670*/ 	.word	0x00015b70


	//   ....[127]....
        /*0674*/ 	.word	0x00015bd0


	//   ....[128]....
        /*0678*/ 	.word	0x00015cc0


	//   ....[129]....
        /*067c*/ 	.word	0x00015d30


	//   ....[130]....
        /*0680*/ 	.word	0x00015e20


	//   ....[131]....
        /*0684*/ 	.word	0x00015e90


	//   ....[132]....
        /*0688*/ 	.word	0x00015f30


	//   ....[133]....
        /*068c*/ 	.word	0x00016030


	//   ....[134]....
        /*0690*/ 	.word	0x00016090


	//   ....[135]....
        /*0694*/ 	.word	0x000160f0


	//   ....[136]....
        /*0698*/ 	.word	0x000161e0


	//   ....[137]....
        /*069c*/ 	.word	0x00016240


	//   ....[138]....
        /*06a0*/ 	.word	0x00016340


	//   ....[139]....
        /*06a4*/ 	.word	0x000163a0


	//   ....[140]....
        /*06a8*/ 	.word	0x00016440


	//   ....[141]....
        /*06ac*/ 	.word	0x000165c0


	//   ....[142]....
        /*06b0*/ 	.word	0x000166c0


	//   ....[143]....
        /*06b4*/ 	.word	0x00016940


	//   ....[144]....
        /*06b8*/ 	.word	0x00016990


	//   ....[145]....
        /*06bc*/ 	.word	0x00016b60


	//   ....[146]....
        /*06c0*/ 	.word	0x00016bb0


	//   ....[147]....
        /*06c4*/ 	.word	0x00016d80


	//   ....[148]....
        /*06c8*/ 	.word	0x00016dd0


	//   ....[149]....
        /*06cc*/ 	.word	0x00016ec0


	//   ....[150]....
        /*06d0*/ 	.word	0x00016f60


	//   ....[151]....
        /*06d4*/ 	.word	0x00016fc0


	//   ....[152]....
        /*06d8*/ 	.word	0x00017070


	//   ....[153]....
        /*06dc*/ 	.word	0x000170d0


	//   ....[154]....
        /*06e0*/ 	.word	0x00017180


	//   ....[155]....
        /*06e4*/ 	.word	0x000171e0


	//   ....[156]....
        /*06e8*/ 	.word	0x00017290


	//   ....[157]....
        /*06ec*/ 	.word	0x00017380


	//   ....[158]....
        /*06f0*/ 	.word	0x00017460


	//   ....[159]....
        /*06f4*/ 	.word	0x00017570


	//   ....[160]....
        /*06f8*/ 	.word	0x00017670


	//   ....[161]....
        /*06fc*/ 	.word	0x000177a0


	//   ....[162]....
        /*0700*/ 	.word	0x00017880


	//   ....[163]....
        /*0704*/ 	.word	0x00017980


	//   ....[164]....
        /*0708*/ 	.word	0x00017a60


	//   ....[165]....
        /*070c*/ 	.word	0x00017af0


	//   ....[166]....
        /*0710*/ 	.word	0x00017b90


	//   ....[167]....
        /*0714*/ 	.word	0x00017d00


	//   ....[168]....
        /*0718*/ 	.word	0x00017d70


	//   ....[169]....
        /*071c*/ 	.word	0x00017de0


	//   ....[170]....
        /*0720*/ 	.word	0x00017e50


	//   ....[171]....
        /*0724*/ 	.word	0x00017ec0


	//   ....[172]....
        /*0728*/ 	.word	0x00017f40


	//   ....[173]....
        /*072c*/ 	.word	0x00017fc0


	//   ....[174]....
        /*0730*/ 	.word	0x00018050


	//   ....[175]....
        /*0734*/ 	.word	0x000180c0


	//   ....[176]....
        /*0738*/ 	.word	0x00018130


	//   ....[177]....
        /*073c*/ 	.word	0x000181a0


	//   ....[178]....
        /*0740*/ 	.word	0x00018220


	//   ....[179]....
        /*0744*/ 	.word	0x00018290


	//   ....[180]....
        /*0748*/ 	.word	0x00018320


	//   ....[181]....
        /*074c*/ 	.word	0x00018380


	//   ....[182]....
        /*0750*/ 	.word	0x00018410


	//   ....[183]....
        /*0754*/ 	.word	0x00018540


	//----- nvinfo : EIATTR_REG_RECONFIG
	.align		4
.L_548:
        /*0758*/ 	.byte	0x01, 0x54
	.zero		2


	//----- nvinfo : EIATTR_SYSCALL_OFFSETS
	.align		4
        /*075c*/ 	.byte	0x04, 0x46
        /*075e*/ 	.short	(.L_550 - .L_549)


	//   ....[0]....
.L_549:
        /*0760*/ 	.word	0x000042f0


	//   ....[1]....
        /*0764*/ 	.word	0x00010ee0


	//   ....[2]....
        /*0768*/ 	.word	0x00011030


	//   ....[3]....
        /*076c*/ 	.word	0x00011120


	//   ....[4]....
        /*0770*/ 	.word	0x00012010


	//----- nvinfo : EIATTR_MBARRIER_INSTR_OFFSETS
	.align		4
.L_550:
        /*0774*/ 	.byte	0x04, 0x39
        /*0776*/ 	.short	(.L_552 - .L_551)


	//   ....[0]....
.L_551:
        /*0778*/ 	.word	0x00000180
        /*077c*/ 	.word	0x000000ff
        /*0780*/ 	.word	0x00028c00
        /*0784*/ 	.short	0x0100
        /*0786*/ 	.byte	0x08
	.zero		1


	//   ....[1]....
        /*0788*/ 	.word	0x00000190
        /*078c*/ 	.word	0x000000ff
        /*0790*/ 	.word	0x00028c20
        /*0794*/ 	.short	0x0100
        /*0796*/ 	.byte	0x08
	.zero		1


	//   ....[2]....
        /*0798*/ 	.word	0x00000240
        /*079c*/ 	.word	0x000000ff
        /*07a0*/ 	.word	0x00028c30
        /*07a4*/ 	.short	0x0100
        /*07a6*/ 	.byte	0x06
	.zero		1


	//   ....[3]....
        /*07a8*/ 	.word	0x00000250
        /*07ac*/ 	.word	0x000000ff
        /*07b0*/ 	.word	0x00028c40
        /*07b4*/ 	.short	0x0100
        /*07b6*/ 	.byte	0x06
	.zero		1


	//   ....[4]....
        /*07b8*/ 	.word	0x00000260
        /*07bc*/ 	.word	0x000000ff
        /*07c0*/ 	.word	0x00028c38
        /*07c4*/ 	.short	0x0100
        /*07c6*/ 	.byte	0x06
	.zero		1


	//   ....[5]....
        /*07c8*/ 	.word	0x00000270
        /*07cc*/ 	.word	0x000000ff
        /*07d0*/ 	.word	0x00028c48
        /*07d4*/ 	.short	0x0100
        /*07d6*/ 	.byte	0x06
	.zero		1


	//   ....[6]....
        /*07d8*/ 	.word	0x000003a0
        /*07dc*/ 	.word	0x000000ff
        /*07e0*/ 	.word	0x00028c50
        /*07e4*/ 	.short	0x0100
        /*07e6*/ 	.byte	0x08
	.zero		1


	//   ....[7]....
        /*07e8*/ 	.word	0x000003b0
        /*07ec*/ 	.word	0x000000ff
        /*07f0*/ 	.word	0x00028c60
        /*07f4*/ 	.short	0x0100
        /*07f6*/ 	.byte	0x08
	.zero		1


	//   ....[8]....
        /*07f8*/ 	.word	0x000003c0
        /*07fc*/ 	.word	0x000000ff
        /*0800*/ 	.word	0x00028c58
        /*0804*/ 	.short	0x0100
        /*0806*/ 	.byte	0x08
	.zero		1


	//   ....[9]....
        /*0808*/ 	.word	0x000003d0
        /*080c*/ 	.word	0x000000ff
        /*0810*/ 	.word	0x00028c68
        /*0814*/ 	.short	0x0100
        /*0816*/ 	.byte	0x08
	.zero		1


	//   ....[10]....
        /*0818*/ 	.word	0x000004c0
        /*081c*/ 	.word	0x000000ff
        /*0820*/ 	.word	0x00028c70
        /*0824*/ 	.short	0x0100
        /*0826*/ 	.byte	0x06
	.zero		1


	//   ....[11]....
        /*0828*/ 	.word	0x000004d0
        /*082c*/ 	.word	0x000000ff
        /*0830*/ 	.word	0x00028c80
        /*0834*/ 	.short	0x0100
        /*0836*/ 	.byte	0x06
	.zero		1


	//   ....[12]....
        /*0838*/ 	.word	0x000004e0
        /*083c*/ 	.word	0x000000ff
        /*0840*/ 	.word	0x00028c78
        /*0844*/ 	.short	0x0100
        /*0846*/ 	.byte	0x06
	.zero		1


	//   ....[13]....
        /*0848*/ 	.word	0x000004f0
        /*084c*/ 	.word	0x000000ff
        /*0850*/ 	.word	0x00028c88
        /*0854*/ 	.short	0x0100
        /*0856*/ 	.byte	0x06
	.zero		1


	//   ....[14]....
        /*0858*/ 	.word	0x00000620
        /*085c*/ 	.word	0x000000ff
        /*0860*/ 	.word	0x00028c90
        /*0864*/ 	.short	0x0100
        /*0866*/ 	.byte	0x08
	.zero		1


	//   ....[15]....
        /*0868*/ 	.word	0x00000630
        /*086c*/ 	.word	0x000000ff
        /*0870*/ 	.word	0x00028ca0
        /*0874*/ 	.short	0x0100
        /*0876*/ 	.byte	0x08
	.zero		1


	//   ....[16]....
        /*0878*/ 	.word	0x00000640
        /*087c*/ 	.word	0x000000ff
        /*0880*/ 	.word	0x00028c98
        /*0884*/ 	.short	0x0100
        /*0886*/ 	.byte	0x08
	.zero		1


	//   ....[17]....
        /*0888*/ 	.word	0x00000650
        /*088c*/ 	.word	0x000000ff
        /*0890*/ 	.word	0x00028ca8
        /*0894*/ 	.short	0x0100
        /*0896*/ 	.byte	0x08
	.zero		1


	//   ....[18]....
        /*0898*/ 	.word	0x00000790
        /*089c*/ 	.word	0x000000ff
        /*08a0*/ 	.word	0x00028cb0
        /*08a4*/ 	.short	0x0100
        /*08a6*/ 	.byte	0x08
	.zero		1


	//   ....[19]....
        /*08a8*/ 	.word	0x000007a0
        /*08ac*/ 	.word	0x000000ff
        /*08b0*/ 	.word	0x00028cc0
        /*08b4*/ 	.short	0x0100
        /*08b6*/ 	.byte	0x08
	.zero		1


	//   ....[20]....
        /*08b8*/ 	.word	0x000007b0
        /*08bc*/ 	.word	0x000000ff
        /*08c0*/ 	.word	0x00028cb8
        /*08c4*/ 	.short	0x0100
        /*08c6*/ 	.byte	0x08
	.zero		1


	//   ....[21]....
        /*08c8*/ 	.word	0x000007c0
        /*08cc*/ 	.word	0x000000ff
        /*08d0*/ 	.word	0x00028cc8
        /*08d4*/ 	.short	0x0100
        /*08d6*/ 	.byte	0x08
	.zero		1


	//   ....[22]....
        /*08d8*/ 	.word	0x00002190
        /*08dc*/ 	.word	0x000000ff
        /*08e0*/ 	.word	0x00028c50
        /*08e4*/ 	.short	0x010a
        /*08e6*/ 	.byte	0x17
	.zero		1


	//   ....[23]....
        /*08e8*/ 	.word	0x00002430
        /*08ec*/ 	.word	0x000000ff
        /*08f0*/ 	.word	0x00000000
        /*08f4*/ 	.short	0x0101
        /*08f6*/ 	.byte	0x06
	.zero		1


	//   ....[24]....
        /*08f8*/ 	.word	0x00002dc0
        /*08fc*/ 	.word	0x000000ff
        /*0900*/ 	.word	0x00028c50
        /*0904*/ 	.short	0x010a
        /*0906*/ 	.byte	0x17
	.zero		1


	//   ....[25]....
        /*0908*/ 	.word	0x00002e00
        /*090c*/ 	.word	0x000000ff
        /*0910*/ 	.word	0x00028c50
        /*0914*/ 	.short	0x010a
        /*0916*/ 	.byte	0x17
	.zero		1


	//   ....[26]....
        /*0918*/ 	.word	0x00002ff0
        /*091c*/ 	.word	0x000000ff
        /*0920*/ 	.word	0x00000000
        /*0924*/ 	.short	0x0101
        /*0926*/ 	.byte	0x06
	.zero		1


	//   ....[27]....
        /*0928*/ 	.word	0x000043a0
        /*092c*/ 	.word	0x000000ff
        /*0930*/ 	.word	0x00028c00
        /*0934*/ 	.short	0x010a
        /*0936*/ 	.byte	0x28
	.zero		1


	//   ....[28]....
        /*0938*/ 	.word	0x00004420
        /*093c*/ 	.word	0x00000007
        /*0940*/ 	.word	0x00028c30
        /*0944*/ 	.short	0x010a
        /*0946*/ 	.byte	0x3f
	.zero		1


	//   ....[29]....
        /*0948*/ 	.word	0x00004460
        /*094c*/ 	.word	0x00000007
        /*0950*/ 	.word	0x00028c30
        /*0954*/ 	.short	0x010a
        /*0956*/ 	.byte	0x3f
	.zero		1


	//   ....[30]....
        /*0958*/ 	.word	0x00004f40
        /*095c*/ 	.word	0x000000ff
        /*0960*/ 	.word	0x00000000
        /*0964*/ 	.short	0x0101
        /*0966*/ 	.byte	0x06
	.zero		1


	//   ....[31]....
        /*0968*/ 	.word	0x00005aa0
        /*096c*/ 	.word	0x00000007
        /*0970*/ 	.word	0x00028c50
        /*0974*/ 	.short	0x010a
        /*0976*/ 	.byte	0x3f
	.zero		1


	//   ....[32]....
        /*0978*/ 	.word	0x00005ae0
        /*097c*/ 	.word	0x00000007
        /*0980*/ 	.word	0x00028c50
        /*0984*/ 	.short	0x010a
        /*0986*/ 	.byte	0x3f
	.zero		1


	//   ....[33]....
        /*0988*/ 	.word	0x00005de0
        /*098c*/ 	.word	0x000000ff
        /*0990*/ 	.word	0x00000000
        /*0994*/ 	.short	0x0101
        /*0996*/ 	.byte	0x06
	.zero		1


	//   ....[34]....
        /*0998*/ 	.word	0x00005f50
        /*099c*/ 	.word	0x000000ff
        /*09a0*/ 	.word	0x00028c30
        /*09a4*/ 	.short	0x010a
        /*09a6*/ 	.byte	0x17
	.zero		1


	//   ....[35]....
        /*09a8*/ 	.word	0x00005f90
        /*09ac*/ 	.word	0x000000ff
        /*09b0*/ 	.word	0x00028c30
        /*09b4*/ 	.short	0x010a
        /*09b6*/ 	.byte	0x17
	.zero		1


	//   ....[36]....
        /*09b8*/ 	.word	0x00006530
        /*09bc*/ 	.word	0x000000ff
        /*09c0*/ 	.word	0x00000000
        /*09c4*/ 	.short	0x0101
        /*09c6*/ 	.byte	0x06
	.zero		1


	//   ....[37]....
        /*09c8*/ 	.word	0x00007da0
        /*09cc*/ 	.word	0x000000ff
        /*09d0*/ 	.word	0x00028c50
        /*09d4*/ 	.short	0x010a
        /*09d6*/ 	.byte	0x17
	.zero		1


	//   ....[38]....
        /*09d8*/ 	.word	0x00007de0
        /*09dc*/ 	.word	0x000000ff
        /*09e0*/ 	.word	0x00028c50
        /*09e4*/ 	.short	0x010a
        /*09e6*/ 	.byte	0x17
	.zero		1


	//   ....[39]....
        /*09e8*/ 	.word	0x000080a0
        /*09ec*/ 	.word	0x000000ff
        /*09f0*/ 	.word	0x00000000
        /*09f4*/ 	.short	0x0101
        /*09f6*/ 	.byte	0x17
	.zero		1


	//   ....[40]....
        /*09f8*/ 	.word	0x000081e0
        /*09fc*/ 	.word	0x000000ff
        /*0a00*/ 	.word	0x00028c30
        /*0a04*/ 	.short	0x010a
        /*0a06*/ 	.byte	0x16
	.zero		1


	//   ....[41]....
        /*0a08*/ 	.word	0x00008220
        /*0a0c*/ 	.word	0x000000ff
        /*0a10*/ 	.word	0x00028c30
        /*0a14*/ 	.short	0x010a
        /*0a16*/ 	.byte	0x16
	.zero		1


	//   ....[42]....
        /*0a18*/ 	.word	0x000085d0
        /*0a1c*/ 	.word	0x000000ff
        /*0a20*/ 	.word	0x00000000
        /*0a24*/ 	.short	0x0101
        /*0a26*/ 	.byte	0x06
	.zero		1


	//   ....[43]....
        /*0a28*/ 	.word	0x00009ac0
        /*0a2c*/ 	.word	0x000000ff
        /*0a30*/ 	.word	0x00028c50
        /*0a34*/ 	.short	0x010a
        /*0a36*/ 	.byte	0x16
	.zero		1


	//   ....[44]....
        /*0a38*/ 	.word	0x00009b00
        /*0a3c*/ 	.word	0x000000ff
        /*0a40*/ 	.word	0x00028c50
        /*0a44*/ 	.short	0x010a
        /*0a46*/ 	.byte	0x16
	.zero		1


	//   ....[45]....
        /*0a48*/ 	.word	0x00009dc0
        /*0a4c*/ 	.word	0x000000ff
        /*0a50*/ 	.word	0x00000000
        /*0a54*/ 	.short	0x0101
        /*0a56*/ 	.byte	0x16
	.zero		1


	//   ....[46]....
        /*0a58*/ 	.word	0x0000c780
        /*0a5c*/ 	.word	0x000000ff
        /*0a60*/ 	.word	0x00000000
        /*0a64*/ 	.short	0x0101
        /*0a66*/ 	.byte	0x04
	.zero		1


	//   ....[47]....
        /*0a68*/ 	.word	0x0000d080
        /*0a6c*/ 	.word	0x000000ff
        /*0a70*/ 	.word	0x00000000
        /*0a74*/ 	.short	0x0101
        /*0a76*/ 	.byte	0x04
	.zero		1


	//   ....[48]....
        /*0a78*/ 	.word	0x00011840
        /*0a7c*/ 	.word	0x00000013
        /*0a80*/ 	.word	0x00028c40
        /*0a84*/ 	.short	0x010a
        /*0a86*/ 	.byte	0x3f
	.zero		1


	//   ....[49]....
        /*0a88*/ 	.word	0x00011cf0
        /*0a8c*/ 	.word	0x00000013
        /*0a90*/ 	.word	0x00028c30
        /*0a94*/ 	.short	0x0107
        /*0a96*/ 	.byte	0x3f
	.zero		1


	//   ....[50]....
        /*0a98*/ 	.word	0x00011dd0
        /*0a9c*/ 	.word	0x00000013
        /*0aa0*/ 	.word	0x00028c30
        /*0aa4*/ 	.short	0x0101
        /*0aa6*/ 	.byte	0x3f
	.zero		1


	//   ....[51]....
        /*0aa8*/ 	.word	0x00012600
        /*0aac*/ 	.word	0x00000011
        /*0ab0*/ 	.word	0x00028c00
        /*0ab4*/ 	.short	0x0107
        /*0ab6*/ 	.byte	0x3f
	.zero		1


	//   ....[52]....
        /*0ab8*/ 	.word	0x000126f0
        /*0abc*/ 	.word	0x00000011
        /*0ac0*/ 	.word	0x00028c00
        /*0ac4*/ 	.short	0x0101
        /*0ac6*/ 	.byte	0x3f
	.zero		1


	//   ....[53]....
        /*0ac8*/ 	.word	0x00012710
        /*0acc*/ 	.word	0x00000011
        /*0ad0*/ 	.word	0x00028c20
        /*0ad4*/ 	.short	0x010a
        /*0ad6*/ 	.byte	0x3f
	.zero		1


	//   ....[54]....
        /*0ad8*/ 	.word	0x000127a0
        /*0adc*/ 	.word	0x00000013
        /*0ae0*/ 	.word	0x00028c60
        /*0ae4*/ 	.short	0x010a
        /*0ae6*/ 	.byte	0x3f
	.zero		1


	//   ....[55]....
        /*0ae8*/ 	.word	0x000130b0
        /*0aec*/ 	.word	0x00000013
        /*0af0*/ 	.word	0x00028c50
        /*0af4*/ 	.short	0x0107
        /*0af6*/ 	.byte	0x3f
	.zero		1


	//   ....[56]....
        /*0af8*/ 	.word	0x00013180
        /*0afc*/ 	.word	0x00000013
        /*0b00*/ 	.word	0x00028c50
        /*0b04*/ 	.short	0x0101
        /*0b06*/ 	.byte	0x3f
	.zero		1


	//   ....[57]....
        /*0b08*/ 	.word	0x00013500
        /*0b0c*/ 	.word	0x00000006
        /*0b10*/ 	.word	0x00028c40
        /*0b14*/ 	.short	0x010a
        /*0b16*/ 	.byte	0x3f
	.zero		1


	//   ....[58]....
        /*0b18*/ 	.word	0x00013820
        /*0b1c*/ 	.word	0x00000006
        /*0b20*/ 	.word	0x00028c30
        /*0b24*/ 	.short	0x0107
        /*0b26*/ 	.byte	0x3f
	.zero		1


	//   ....[59]....
        /*0b28*/ 	.word	0x000138e0
        /*0b2c*/ 	.word	0x00000006
        /*0b30*/ 	.word	0x00028c30
        /*0b34*/ 	.short	0x0101
        /*0b36*/ 	.byte	0x3f
	.zero		1


	//   ....[60]....
        /*0b38*/ 	.word	0x00013910
        /*0b3c*/ 	.word	0x00000006
        /*0b40*/ 	.word	0x00028c60
        /*0b44*/ 	.short	0x010a
        /*0b46*/ 	.byte	0x3f
	.zero		1


	//   ....[61]....
        /*0b48*/ 	.word	0x00013fc0
        /*0b4c*/ 	.word	0x00000006
        /*0b50*/ 	.word	0x00028c50
        /*0b54*/ 	.short	0x0107
        /*0b56*/ 	.byte	0x3f
	.zero		1


	//   ....[62]....
        /*0b58*/ 	.word	0x00014080
        /*0b5c*/ 	.word	0x00000006
        /*0b60*/ 	.word	0x00028c50
        /*0b64*/ 	.short	0x0101
        /*0b66*/ 	.byte	0x3f
	.zero		1


	//   ....[63]....
        /*0b68*/ 	.word	0x00015310
        /*0b6c*/ 	.word	0x00000007
        /*0b70*/ 	.word	0x00028c20
        /*0b74*/ 	.short	0x010a
        /*0b76*/ 	.byte	0x3f
	.zero		1


	//   ....[64]....
        /*0b78*/ 	.word	0x00015490
        /*0b7c*/ 	.word	0x00000005
        /*0b80*/ 	.word	0x00028c40
        /*0b84*/ 	.short	0x010a
        /*0b86*/ 	.byte	0x3f
	.zero		1


	//   ....[65]....
        /*0b88*/ 	.word	0x00015530
        /*0b8c*/ 	.word	0x00000003
        /*0b90*/ 	.word	0x00028c40
        /*0b94*/ 	.short	0x010a
        /*0b96*/ 	.byte	0x3f
	.zero		1


	//   ....[66]....
        /*0b98*/ 	.word	0x00015570
        /*0b9c*/ 	.word	0x00000005
        /*0ba0*/ 	.word	0x00028c60
        /*0ba4*/ 	.short	0x010a
        /*0ba6*/ 	.byte	0x3f
	.zero		1


	//   ....[67]....
        /*0ba8*/ 	.word	0x000155b0
        /*0bac*/ 	.word	0x00000003
        /*0bb0*/ 	.word	0x00028c60
        /*0bb4*/ 	.short	0x010a
        /*0bb6*/ 	.byte	0x3f
	.zero		1


	//   ....[68]....
        /*0bb8*/ 	.word	0x00015620
        /*0bbc*/ 	.word	0x00000003
        /*0bc0*/ 	.word	0x00028c50
        /*0bc4*/ 	.short	0x010a
        /*0bc6*/ 	.byte	0x3f
	.zero		1


	//   ....[69]....
        /*0bc8*/ 	.word	0x00015680
        /*0bcc*/ 	.word	0x00000003
        /*0bd0*/ 	.word	0x00028c50
        /*0bd4*/ 	.short	0x010a
        /*0bd6*/ 	.byte	0x3f
	.zero		1


	//   ....[70]....
        /*0bd8*/ 	.word	0x000156e0
        /*0bdc*/ 	.word	0x00000003
        /*0be0*/ 	.word	0x00028c00
        /*0be4*/ 	.short	0x010a
        /*0be6*/ 	.byte	0x3f
	.zero		1


	//   ....[71]....
        /*0be8*/ 	.word	0x00015730
        /*0bec*/ 	.word	0x00000007
        /*0bf0*/ 	.word	0x00028c30
        /*0bf4*/ 	.short	0x010a
        /*0bf6*/ 	.byte	0x3f
	.zero		1


	//   ....[72]....
        /*0bf8*/ 	.word	0x00015780
        /*0bfc*/ 	.word	0x00000007
        /*0c00*/ 	.word	0x00028c50
        /*0c04*/ 	.short	0x010a
        /*0c06*/ 	.byte	0x3f
	.zero		1


	//   ....[73]....
        /*0c08*/ 	.word	0x000157e0
        /*0c0c*/ 	.word	0x00000006
        /*0c10*/ 	.word	0x00028c30
        /*0c14*/ 	.short	0x010a
        /*0c16*/ 	.byte	0x3f
	.zero		1


	//   ....[74]....
        /*0c18*/ 	.word	0x00015840
        /*0c1c*/ 	.word	0x00000008
        /*0c20*/ 	.word	0x00028c50
        /*0c24*/ 	.short	0x010a
        /*0c26*/ 	.byte	0x3f
	.zero		1


	//   ....[75]....
        /*0c28*/ 	.word	0x000158a0
        /*0c2c*/ 	.word	0x00000006
        /*0c30*/ 	.word	0x00028c30
        /*0c34*/ 	.short	0x010a
        /*0c36*/ 	.byte	0x3f
	.zero		1


	//   ....[76]....
        /*0c38*/ 	.word	0x00015900
        /*0c3c*/ 	.word	0x00000008
        /*0c40*/ 	.word	0x00028c50
        /*0c44*/ 	.short	0x010a
        /*0c46*/ 	.byte	0x3f
	.zero		1


	//   ....[77]....
        /*0c48*/ 	.word	0x00015a20
        /*0c4c*/ 	.word	0x00000013
        /*0c50*/ 	.word	0x00028c40
        /*0c54*/ 	.short	0x010a
        /*0c56*/ 	.byte	0x3f
	.zero		1


	//   ....[78]....
        /*0c58*/ 	.word	0x000164c0
        /*0c5c*/ 	.word	0x00000011
        /*0c60*/ 	.word	0x00028c20
        /*0c64*/ 	.short	0x010a
        /*0c66*/ 	.byte	0x3f
	.zero		1


	//   ....[79]....
        /*0c68*/ 	.word	0x00016510
        /*0c6c*/ 	.word	0x00000013
        /*0c70*/ 	.word	0x00028c60
        /*0c74*/ 	.short	0x010a
        /*0c76*/ 	.byte	0x3f
	.zero		1


	//   ....[80]....
        /*0c78*/ 	.word	0x00016e10
        /*0c7c*/ 	.word	0x00000006
        /*0c80*/ 	.word	0x00028c40
        /*0c84*/ 	.short	0x010a
        /*0c86*/ 	.byte	0x3f
	.zero		1


	//   ....[81]....
        /*0c88*/ 	.word	0x000172d0
        /*0c8c*/ 	.word	0x00000006
        /*0c90*/ 	.word	0x00028c60
        /*0c94*/ 	.short	0x010a
        /*0c96*/ 	.byte	0x3f
	.zero		1


	//   ....[82]....
        /*0c98*/ 	.word	0x00018460
        /*0c9c*/ 	.word	0x00000007
        /*0ca0*/ 	.word	0x00028c20
        /*0ca4*/ 	.short	0x010a
        /*0ca6*/ 	.byte	0x3f
	.zero		1


	//   ....[83]....
        /*0ca8*/ 	.word	0x00018600
        /*0cac*/ 	.word	0x00000005
        /*0cb0*/ 	.word	0x00028c40
        /*0cb4*/ 	.short	0x010a
        /*0cb6*/ 	.byte	0x3f
	.zero		1


	//   ....[84]....
        /*0cb8*/ 	.word	0x00018650
        /*0cbc*/ 	.word	0x00000003
        /*0cc0*/ 	.word	0x00028c40
        /*0cc4*/ 	.short	0x010a
        /*0cc6*/ 	.byte	0x3f
	.zero		1


	//   ....[85]....
        /*0cc8*/ 	.word	0x000186a0
        /*0ccc*/ 	.word	0x00000005
        /*0cd0*/ 	.word	0x00028c60
        /*0cd4*/ 	.short	0x010a
        /*0cd6*/ 	.byte	0x3f
	.zero		1


	//----- nvinfo : EIATTR_NUM_MBARRIERS
	.align		4
.L_552:
        /*0cd8*/ 	.byte	0x03, 0x38
        /*0cda*/ 	.short	0x0016


	//----- nvinfo : EIATTR_EXIT_INSTR_OFFSETS
	.align		4
        /*0cdc*/ 	.byte	0x04, 0x1c
        /*0cde*/ 	.short	(.L_554 - .L_553)


	//   ....[0]....
.L_553:
        /*0ce0*/ 	.word	0x00000970


	//   ....[1]....
        /*0ce4*/ 	.word	0x0000f2e0


	//   ....[2]....
        /*0ce8*/ 	.word	0x00015600


	//----- nvinfo : EIATTR_MAX_THREADS
	.align		4
.L_554:
        /*0cec*/ 	.byte	0x04, 0x05
        /*0cee*/ 	.short	(.L_556 - .L_555)
.L_555:
        /*0cf0*/ 	.word	0x00000180
        /*0cf4*/ 	.word	0x00000001
        /*0cf8*/ 	.word	0x00000001


	//----- nvinfo : EIATTR_CRS_STACK_SIZE
	.align		4
.L_556:
        /*0cfc*/ 	.byte	0x04, 0x1e
        /*0cfe*/ 	.short	(.L_558 - .L_557)
.L_557:
        /*0d00*/ 	.word	0x00000000


	//----- nvinfo : EIATTR_CBANK_PARAM_SIZE
	.align		4
.L_558:
        /*0d04*/ 	.byte	0x03, 0x19
        /*0d06*/ 	.short	0x0af0


	//----- nvinfo : EIATTR_PARAM_CBANK
	.align		4
        /*0d08*/ 	.byte	0x04, 0x0a
        /*0d0a*/ 	.short	(.L_560 - .L_559)
	.align		4
.L_559:
        /*0d0c*/ 	.word	index@(.nv.constant0._ZN7cutlass13device_kernelIN5flash11enable_sm90INS1_16FlashAttnFwdSm90INS1_25CollectiveMainloopFwdSm90ILi2EN4cute5tupleIJNS5_1CILi1EEES8_S8_EEENS6_IJNS7_ILi64EEESA_SA_EEELi512ENS_6half_tEfNS_4arch4Sm90ELb1ELb0ELb1ELb1ELb1ELb0ELb0ELb0ELb0ELb1ELb1ELb0EEENS1_21CollectiveEpilogueFwdINS6_IJSA_NS7_ILi512EEESA_EEES9_SC_SE_Li256ELb1ELb1ELb1ELb0EEENS1_36VarlenDynamicPersistentTileSchedulerILi64ELi64ELi256ELi128ELb1ELb1ELb1ELb1ELb1ELb1EEEEEEEEEvNT_6ParamsE)
        /*0d10*/ 	.short	0x0210
        /*0d12*/ 	.short	0x0af0


	//----- nvinfo : EIATTR_SW_WAR
	.align		4
.L_560:
        /*0d14*/ 	.byte	0x04, 0x36
        /*0d16*/ 	.short	(.L_562 - .L_561)
.L_561:
        /*0d18*/ 	.word	0x00000008
.L_562:


//--------------------- .nv.info._ZN7cutlass13device_kernelIN5flash11enable_sm90INS1_16FlashAttnFwdSm90INS1_25CollectiveMainloopFwdSm90ILi2EN4cute5tupleIJNS5_1CILi1EEES8_S8_EEENS6_IJNS7_ILi64EEESA_SA_EEELi512ENS_6half_tEfNS_4arch4Sm90ELb1ELb0ELb1ELb1ELb1ELb1ELb0ELb0ELb0ELb1ELb1ELb0EEENS1_21CollectiveEpilogueFwdINS6_IJSA_NS7_ILi512EEESA_EEES9_SC_SE_Li256ELb1ELb1ELb1ELb0EEENS1_36VarlenDynamicPersistentTileSchedulerILi64ELi64ELi256ELi128ELb1ELb1ELb1ELb1ELb1ELb1EEEEEEEEEvNT_6ParamsE --------------------------
	.section	.nv.info._ZN7cutlass13device_kernelIN5flash11enable_sm90INS1_16FlashAttnFwdSm90INS1_25CollectiveMainloopFwdSm90ILi2EN4cute5tupleIJNS5_1CILi1EEES8_S8_EEENS6_IJNS7_ILi64EEESA_SA_EEELi512ENS_6half_tEfNS_4arch4Sm90ELb1ELb0ELb1ELb1ELb1ELb1ELb0ELb0ELb0ELb1ELb1ELb0EEENS1_21CollectiveEpilogueFwdINS6_IJSA_NS7_ILi512EEESA_EEES9_SC_SE_Li256ELb1ELb1ELb1ELb0EEENS1_36VarlenDynamicPersistentTileSchedulerILi64ELi64ELi256ELi128ELb1ELb1ELb1ELb1ELb1ELb1EEEEEEEEEvNT_6ParamsE,"",@"SHT_CUDA_INFO"
	.sectionflags	@""
	.align	4


	//----- nvinfo : EIATTR_CUDA_API_VERSION
	.align		4
        /*0000*/ 	.byte	0x04, 0x37
        /*0002*/ 	.short	(.L_564 - .L_563)
.L_563:
        /*0004*/ 	.word	0x00000082


	//----- nvinfo : EIATTR_KPARAM_INFO
	.align		4
.L_564:
        /*0008*/ 	.byte	0x04, 0x17
        /*000a*/ 	.short	(.L_566 - .L_565)
.L_565:
        /*000c*/ 	.word	0x00000000
        /*0010*/ 	.short	0x0000
        /*0012*/ 	.short	0x0070
        /*0014*/ 	.byte	0x00, 0xf0, 0x01, 0x2a


	//----- nvinfo : EIATTR_SPARSE_MMA_MASK
	.align		4
.L_566:
        /*0018*/ 	.byte	0x03, 0x50
        /*001a*/ 	.short	0x0000


	//----- nvinfo : EIATTR_MAXREG_COUNT
	.align		4
        /*001c*/ 	.byte	0x03, 0x1b
        /*001e*/ 	.short	0x00a8


	//----- nvinfo : EIATTR_NUM_BARRIERS
	.align		4
        /*0020*/ 	.byte	0x02, 0x4c
        /*0022*/ 	.byte	0x10
	.zero		1


	//----- nvinfo : EIATTR_EXTERNS
	.align		4
        /*0024*/ 	.byte	0x04, 0x0f
        /*0026*/ 	.short	(.L_568 - .L_567)


	//   ....[0]....
	.align		4
.L_567:
        /*0028*/ 	.word	index@(__assertfail)


	//----- nvinfo : EIATTR_ANNOTATIONS
	.align		4
.L_568:
        /*002c*/ 	.byte	0x04, 0x55
        /*002e*/ 	.short	(.L_570 - .L_569)


	//   ....[0]....
.L_569:
        /* <DEDUP_REMOVED lines=63> */


	//----- nvinfo : EIATTR_MERCURY_ISA_VERSION
	.align		4
.L_570:
        /*0408*/ 	.byte	0x03, 0x5f
        /*040a*/ 	.short	0x0101


	//----- nvinfo : EIATTR_UNUSED_LOAD_BYTE_OFFSET
	.align		4
        /*040c*/ 	.byte	0x04, 0x44
        /*040e*/ 	.short	(.L_572 - .L_571)


	//   ....[0]....
.L_571:
        /*0410*/ 	.word	0x00000a20
        /*0414*/ 	.word	0x0000fff0


	//   ....[1]....
        /*0418*/ 	.word	0x00011510
        /*041c*/ 	.word	0x0000fff0


	//----- nvinfo : EIATTR_INT_WARP_WIDE_INSTR_OFFSETS
	.align		4
.L_572:
        /*0420*/ 	.byte	0x04, 0x31
        /*0422*/ 	.short	(.L_574 - .L_573)


	//   ....[0]....
.L_573:
        /*0424*/ 	.word	0x00000130


	//   ....[1]....
        /*0428*/ 	.word	0x00000160


	//   ....[2]....
        /*042c*/ 	.word	0x00000230


	//   ....[3]....
        /*0430*/ 	.word	0x00019d10


	//   ....[4]....
        /*0434*/ 	.word	0x00019da0


	//   ....[5]....
        /*0438*/ 	.word	0x0001d280


	//   ....[6]....
        /*043c*/ 	.word	0x0001d310


	//----- nvinfo : EIATTR_COOP_GROUP_MASK_REGIDS
	.align		4
.L_574:
        /*0440*/ 	.byte	0x04, 0x29
        /*0442*/ 	.short	(.L_576 - .L_575)


	//   ....[0]....
.L_575:
        /*0444*/ 	.word	0xffffffff


	//   ....[1]....
        /*0448*/ 	.word	0xffffffff


	//   ....[2]....
        /*044c*/ 	.word	0xffffffff


	//   ....[3]....
        /*0450*/ 	.word	0xffffffff


	//   ....[4]....
        /*0454*/ 	.word	0xffffffff


	//   ....[5]....
        /*0458*/ 	.word	0xffffffff


	//   ....[6]....
        /*045c*/ 	.word	0xffffffff


	//   ....[7]....
        /*0460*/ 	.word	0xffffffff


	//   ....[8]....
        /*0464*/ 	.word	0xffffffff


	//   ....[9]....
        /*0468*/ 	.word	0xffffffff


	//   ....[10]....
        /*046c*/ 	.word	0xffffffff


	//   ....[11]....
        /*0470*/ 	.word	0xffffffff


	//   ....[12]....
        /*0474*/ 	.word	0xffffffff


	//   ....[13]....
        /*0478*/ 	.word	0xffffffff


	//   ....[14]....
        /*047c*/ 	.word	0xffffffff


	//   ....[15]....
        /*0480*/ 	.word	0xffffffff


	//   ....[16]....
        /*0484*/ 	.word	0xffffffff


	//   ....[17]....
        /*0488*/ 	.word	0xffffffff


	//   ....[18]....
        /*048c*/ 	.word	0xffffffff


	//   ....[19]....
        /*0490*/ 	.word	0xffffffff


	//   ....[20]....
        /*0494*/ 	.word	0xffffffff


	//   ....[21]....
        /*0498*/ 	.word	0xffffffff


	//   ....[22]....
        /*049c*/ 	.word	0xffffffff


	//   ....[23]....
        /*04a0*/ 	.word	0xffffffff


	//   ....[24]....
        /*04a4*/ 	.word	0xffffffff


	//   ....[25]....
        /*04a8*/ 	.word	0xffffffff


	//   ....[26]....
        /*04ac*/ 	.word	0xffffffff


	//   ....[27]....
        /*04b0*/ 	.word	0xffffffff


	//   ....[28]....
        /*04b4*/ 	.word	0xffffffff


	//   ....[29]....
        /*04b8*/ 	.word	0xffffffff


	//   ....[30]....
        /*04bc*/ 	.word	0xffffffff


	//   ....[31]....
        /*04c0*/ 	.word	0xffffffff


	//   ....[32]....
        /*04c4*/ 	.word	0xffffffff


	//   ....[33]....
        /*04c8*/ 	.word	0xffffffff


	//   ....[34]....
        /*04cc*/ 	.word	0xffffffff


	//   ....[35]....
        /*04d0*/ 	.word	0xffffffff


	//   ....[36]....
        /*04d4*/ 	.word	0xffffffff


	//   ....[37]....
        /*04d8*/ 	.word	0xffffffff


	//   ....[38]....
        /*04dc*/ 	.word	0xffffffff


	//   ....[39]....
        /*04e0*/ 	.word	0xffffffff


	//   ....[40]....
        /*04e4*/ 	.word	0xffffffff


	//   ....[41]....
        /*04e8*/ 	.word	0xffffffff


	//   ....[42]....
        /*04ec*/ 	.word	0xffffffff


	//   ....[43]....
        /*04f0*/ 	.word	0xffffffff


	//   ....[44]....
        /*04f4*/ 	.word	0xffffffff


	//   ....[45]....
        /*04f8*/ 	.word	0xffffffff


	//   ....[46]....
        /*04fc*/ 	.word	0xffffffff


	//   ....[47]....
        /*0500*/ 	.word	0xffffffff


	//   ....[48]....
        /*0504*/ 	.word	0xffffffff


	//   ....[49]....
        /*0508*/ 	.word	0xffffffff


	//   ....[50]....
        /*050c*/ 	.word	0xffffffff


	//   ....[51]....
        /*0510*/ 	.word	0xffffffff


	//   ....[52]....
        /*0514*/ 	.word	0xffffffff


	//   ....[53]....
        /*0518*/ 	.word	0xffffffff


	//   ....[54]....
        /*051c*/ 	.word	0xffffffff


	//   ....[55]....
        /*0520*/ 	.word	0xffffffff


	//   ....[56]....
        /*0524*/ 	.word	0xffffffff


	//   ....[57]....
        /*0528*/ 	.word	0xffffffff


	//   ....[58]....
        /*052c*/ 	.word	0xffffffff


	//   ....[59]....
        /*0530*/ 	.word	0xffffffff


	//   ....[60]....
        /*0534*/ 	.word	0xffffffff


	//   ....[61]....
        /*0538*/ 	.word	0xffffffff


	//   ....[62]....
        /*053c*/ 	.word	0xffffffff


	//   ....[63]....
        /*0540*/ 	.word	0xffffffff


	//   ....[64]....
        /*0544*/ 	.word	0xffffffff


	//   ....[65]....
        /*0548*/ 	.word	0xffffffff


	//   ....[66]....
        /*054c*/ 	.word	0xffffffff


	//   ....[67]....
        /*0550*/ 	.word	0xffffffff


	//   ....[68]....
        /*0554*/ 	.word	0xffffffff


	//   ....[69]....
        /*0558*/ 	.word	0xffffffff


	//   ....[70]....
        /*055c*/ 	.word	0xffffffff


	//   ....[71]....
        /*0560*/ 	.word	0xffffffff


	//   ....[72]....
        /*0564*/ 	.word	0xffffffff


	//   ....[73]....
        /*0568*/ 	.word	0xffffffff


	//   ....[74]....
        /*056c*/ 	.word	0xffffffff


	//   ....[75]....
        /*0570*/ 	.word	0xffffffff


	//   ....[76]....
        /*0574*/ 	.word	0xffffffff


	//   ....[77]....
        /*0578*/ 	.word	0xffffffff


	//   ....[78]....
        /*057c*/ 	.word	0xffffffff


	//   ....[79]....
        /*0580*/ 	.word	0xffffffff


	//   ....[80]....
        /*0584*/ 	.word	0xffffffff


	//   ....[81]....
        /*0588*/ 	.word	0xffffffff


	//   ....[82]....
        /*058c*/ 	.word	0xffffffff


	//   ....[83]....
        /*0590*/ 	.word	0xffffffff


	//   ....[84]....
        /*0594*/ 	.word	0xffffffff


	//   ....[85]....
        /*0598*/ 	.word	0xffffffff


	//   ....[86]....
        /*059c*/ 	.word	0xffffffff


	//   ....[87]....
        /*05a0*/ 	.word	0xffffffff


	//   ....[88]....
        /*05a4*/ 	.word	0xffffffff


	//   ....[89]....
        /*05a8*/ 	.word	0xffffffff


	//   ....[90]....
        /*05ac*/ 	.word	0xffffffff


	//   ....[91]....
        /*05b0*/ 	.word	0xffffffff


	//   ....[92]....
        /*05b4*/ 	.word	0xffffffff


	//   ....[93]....
        /*05b8*/ 	.word	0xffffffff


	//   ....[94]....
        /*05bc*/ 	.word	0xffffffff


	//   ....[95]....
        /*05c0*/ 	.word	0xffffffff


	//   ....[96]....
        /*05c4*/ 	.word	0xffffffff


	//   ....[97]....
        /*05c8*/ 	.word	0xffffffff


	//   ....[98]....
        /*05cc*/ 	.word	0xffffffff


	//   ....[99]....
        /*05d0*/ 	.word	0xffffffff


	//   ....[100]....
        /*05d4*/ 	.word	0xffffffff


	//   ....[101]....
        /*05d8*/ 	.word	0xffffffff


	//   ....[102]....
        /*05dc*/ 	.word	0xffffffff


	//   ....[103]....
        /*05e0*/ 	.word	0xffffffff


	//   ....[104]....
        /*05e4*/ 	.word	0xffffffff


	//   ....[105]....
        /*05e8*/ 	.word	0xffffffff


	//   ....[106]....
        /*05ec*/ 	.word	0xffffffff


	//   ....[107]....
        /*05f0*/ 	.word	0xffffffff


	//   ....[108]....
        /*05f4*/ 	.word	0xffffffff


	//   ....[109]....
        /*05f8*/ 	.word	0xffffffff


	//   ....[110]....
        /*05fc*/ 	.word	0xffffffff


	//   ....[111]....
        /*0600*/ 	.word	0xffffffff


	//   ....[112]....
        /*0604*/ 	.word	0xffffffff


	//   ....[113]....
        /*0608*/ 	.word	0xffffffff


	//   ....[114]....
        /*060c*/ 	.word	0xffffffff


	//   ....[115]....
        /*0610*/ 	.word	0xffffffff


	//   ....[116]....
        /*0614*/ 	.word	0xffffffff


	//   ....[117]....
        /*0618*/ 	.word	0xffffffff


	//   ....[118]....
        /*061c*/ 	.word	0xffffffff


	//   ....[119]....
        /*0620*/ 	.word	0xffffffff


	//   ....[120]....
        /*0624*/ 	.word	0xffffffff


	//   ....[121]....
        /*0628*/ 	.word	0xffffffff


	//   ....[122]....
        /*062c*/ 	.word	0xffffffff


	//   ....[123]....
        /*0630*/ 	.word	0xffffffff


	//   ....[124]....
        /*0634*/ 	.word	0xffffffff


	//   ....[125]....
        /*0638*/ 	.word	0xffffffff


	//   ....[126]....
        /*063c*/ 	.word	0xffffffff


	//   ....[127]....
        /*0640*/ 	.word	0xffffffff


	//   ....[128]....
        /*0644*/ 	.word	0xffffffff


	//   ....[129]....
        /*0648*/ 	.word	0xffffffff


	//   ....[130]....
        /*064c*/ 	.word	0xffffffff


	//   ....[131]....
        /*0650*/ 	.word	0xffffffff


	//   ....[132]....
        /*0654*/ 	.word	0xffffffff


	//   ....[133]....
        /*0658*/ 	.word	0xffffffff


	//   ....[134]....
        /*065c*/ 	.word	0xffffffff


	//   ....[135]....
        /*0660*/ 	.word	0xffffffff


	//   ....[136]....
        /*0664*/ 	.word	0xffffffff


	//   ....[137]....
        /*0668*/ 	.word	0xffffffff


	//   ....[138]....
        /*066c*/ 	.word	0xffffffff


	//   ....[139]....
        /*0670*/ 	.word	0xffffffff


	//   ....[140]....
        /*0674*/ 	.word	0xffffffff


	//   ....[141]....
        /*0678*/ 	.word	0xffffffff


	//   ....[142]....
        /*067c*/ 	.word	0xffffffff


	//   ....[143]....
        /*0680*/ 	.word	0xffffffff


	//   ....[144]....
        /*0684*/ 	.word	0xffffffff


	//   ....[145]....
        /*0688*/ 	.word	0xffffffff


	//   ....[146]....
        /*068c*/ 	.word	0xffffffff


	//   ....[147]....
        /*0690*/ 	.word	0xffffffff


	//   ....[148]....
        /*0694*/ 	.word	0xffffffff


	//   ....[149]....
        /*0698*/ 	.word	0xffffffff


	//   ....[150]....
        /*069c*/ 	.word	0x0500000f


	//   ....[151]....
        /*06a0*/ 	.word	0x0500000f


	//   ....[152]....
        /*06a4*/ 	.word	0x0500000f


	//   ....[153]....
        /*06a8*/ 	.word	0x0500000f


	//   ....[154]....
        /*06ac*/ 	.word	0x0500000f


	//   ....[155]....
        /*06b0*/ 	.word	0x0500000f


	//   ....[156]....
        /*06b4*/ 	.word	0x0500000f


	//   ....[157]....
        /*06b8*/ 	.word	0x0500000f


	//   ....[158]....
        /*06bc*/ 	.word	0x0500000f


	//   ....[159]....
        /*06c0*/ 	.word	0x0500000f


	//   ....[160]....
        /*06c4*/ 	.word	0x0500000f


	//   ....[161]....
        /*06c8*/ 	.word	0x0500000f


	//   ....[162]....
        /*06cc*/ 	.word	0x0500000f


	//   ....[163]....
        /*06d0*/ 	.word	0x0500000f


	//   ....[164]....
        /*06d4*/ 	.word	0x0500000f


	//   ....[165]....
        /*06d8*/ 	.word	0x0500000f


	//   ....[166]....
        /*06dc*/ 	.word	0x0500000f


	//   ....[167]....
        /*06e0*/ 	.word	0x0500000f


	//   ....[168]....
        /*06e4*/ 	.word	0x0500000f


	//   ....[169]....
        /*06e8*/ 	.word	0x0500000f


	//   ....[170]....
        /*06ec*/ 	.word	0x0500000f


	//   ....[171]....
        /*06f0*/ 	.word	0x0500000f


	//   ....[172]....
        /*06f4*/ 	.word	0x0500000f


	//   ....[173]....
        /*06f8*/ 	.word	0x0500000f


	//   ....[174]....
        /*06fc*/ 	.word	0x0500000f


	//   ....[175]....
        /*0700*/ 	.word	0x0500000f


	//   ....[176]....
        /*0704*/ 	.word	0x0500000f


	//   ....[177]....
        /*0708*/ 	.word	0x0500000f


	//   ....[178]....
        /*070c*/ 	.word	0x0500000f


	//   ....[179]....
        /*0710*/ 	.word	0x0500000f


	//   ....[180]....
        /*0714*/ 	.word	0x0500000f


	//   ....[181]....
        /*0718*/ 	.word	0x0500000f


	//   ....[182]....
        /*071c*/ 	.word	0x0500000f


	//   ....[183]....
        /*0720*/ 	.word	0x0500000f


	//   ....[184]....
        /*0724*/ 	.word	0x0500000f


	//   ....[185]....
        /*0728*/ 	.word	0x0500000f


	//   ....[186]....
        /*072c*/ 	.word	0x0500000f


	//   ....[187]....
        /*0730*/ 	.word	0x0500000f


	//   ....[188]....
        /*0734*/ 	.word	0x0500000f


	//   ....[189]....
        /*0738*/ 	.word	0x0500000f


	//   ....[190]....
        /*073c*/ 	.word	0x0500000f


	//   ....[191]....
        /*0740*/ 	.word	0x0500000f


	//   ....[192]....
        /*0744*/ 	.word	0x0500000f


	//   ....[193]....
        /*0748*/ 	.word	0x0500000f


	//   ....[194]....
        /*074c*/ 	.word	0x0500000f


	//   ....[195]....
        /*0750*/ 	.word	0x0500000f


	//   ....[196]....
        /*0754*/ 	.word	0x0500000f


	//   ....[197]....
        /*0758*/ 	.word	0x0500000f


	//   ....[198]....
        /*075c*/ 	.word	0x0500000f


	//   ....[199]....
        /*0760*/ 	.word	0x0500000f


	//   ....[200]....
        /*0764*/ 	.word	0x0500000f


	//   ....[201]....
        /*0768*/ 	.word	0x0500000f


	//   ....[202]....
        /*076c*/ 	.word	0x0500000f


	//   ....[203]....
        /*0770*/ 	.word	0x0500000f


	//   ....[204]....
        /*0774*/ 	.word	0x0500000f


	//   ....[205]....
        /*0778*/ 	.word	0x0500000f


	//   ....[206]....
        /*077c*/ 	.word	0x0500000f


	//   ....[207]....
        /*0780*/ 	.word	0x0500000f


	//   ....[208]....
        /*0784*/ 	.word	0x0500000f


	//   ....[209]....
        /*0788*/ 	.word	0x0500000f


	//   ....[210]....
        /*078c*/ 	.word	0x0500000f


	//   ....[211]....
        /*0790*/ 	.word	0x0500000f


	//   ....[212]....
        /*0794*/ 	.word	0x0500000f


	//   ....[213]....
        /*0798*/ 	.word	0x0500000f


	//   ....[214]....
        /*079c*/ 	.word	0x0500000f


	//   ....[215]....
        /*07a0*/ 	.word	0x0500000f


	//   ....[216]....
        /*07a4*/ 	.word	0x0500000f


	//   ....[217]....
        /*07a8*/ 	.word	0x0500000f


	//   ....[218]....
        /*07ac*/ 	.word	0x0500000f


	//   ....[219]....
        /*07b0*/ 	.word	0x0500000f


	//   ....[220]....
        /*07b4*/ 	.word	0x0500000f


	//   ....[221]....
        /*07b8*/ 	.word	0x0500000f


	//   ....[222]....
        /*07bc*/ 	.word	0x0500000f


	//   ....[223]....
        /*07c0*/ 	.word	0x0500000f


	//   ....[224]....
        /*07c4*/ 	.word	0x0500000f


	//   ....[225]....
        /*07c8*/ 	.word	0x0500000f


	//   ....[226]....
        /*07cc*/ 	.word	0x0500000f


	//   ....[227]....
        /*07d0*/ 	.word	0x0500000f


	//   ....[228]....
        /*07d4*/ 	.word	0x0500000f


	//   ....[229]....
        /*07d8*/ 	.word	0x0500000f


	//   ....[230]....
        /*07dc*/ 	.word	0x0500000f


	//   ....[231]....
        /*07e0*/ 	.word	0x0500000f


	//   ....[232]....
        /*07e4*/ 	.word	0x0500000f


	//----- nvinfo : EIATTR_COOP_GROUP_INSTR_OFFSETS
	.align		4
.L_576:
        /*07e8*/ 	.byte	0x04, 0x28
        /*07ea*/ 	.short	(.L_578 - .L_577)


	//   ....[0]....
.L_577:
        /*07ec*/ 	.word	0x00000060


	//   ....[1]....
        /*07f0*/ 	.word	0x00000120


	//   ....[2]....
        /*07f4*/ 	.word	0x000001f0


	//   ....[3]....
        /*07f8*/ 	.word	0x00000370


	//   ....[4]....
        /*07fc*/ 	.word	0x000004d0


	//   ....[5]....
        /*0800*/ 	.word	0x000005f0


	//   ....[6]....
        /*0804*/ 	.word	0x00000750


	//   ....[7]....
        /*0808*/ 	.word	0x000031d0


	//   ....[8]....
        /*080c*/ 	.word	0x000031e0


	//   ....[9]....
        /*0810*/ 	.word	0x00003be0


	//   ....[10]....
        /*0814*/ 	.word	0x00003bf0


	//   ....[11]....
        /*0818*/ 	.word	0x000045e0


	//   ....[12]....
        /*081c*/ 	.word	0x000045f0


	//   ....[13]....
        /*0820*/ 	.word	0x000049b0


	//   ....[14]....
        /*0824*/ 	.word	0x000049c0


	//   ....[15]....
        /*0828*/ 	.word	0x00005a50


	//   ....[16]....
        /*082c*/ 	.word	0x00007c00


	//   ....[17]....
        /*0830*/ 	.word	0x00008360


	//   ....[18]....
        /*0834*/ 	.word	0x00008370


	//   ....[19]....
        /*0838*/ 	.word	0x00008380


	//   ....[20]....
        /*083c*/ 	.word	0x00008390


	//   ....[21]....
        /*0840*/ 	.word	0x000086b0


	//   ....[22]....
        /*0844*/ 	.word	0x000086c0


	//   ....[23]....
        /*0848*/ 	.word	0x000086d0


	//   ....[24]....
        /*084c*/ 	.word	0x000086e0


	//   ....[25]....
        /*0850*/ 	.word	0x00009930


	//   ....[26]....
        /*0854*/ 	.word	0x00009950


	//   ....[27]....
        /*0858*/ 	.word	0x00009960


	//   ....[28]....
        /*085c*/ 	.word	0x00009970


	//   ....[29]....
        /*0860*/ 	.word	0x00009a50


	//   ....[30]....
        /*0864*/ 	.word	0x00009a70


	//   ....[31]....
        /*0868*/ 	.word	0x00009a80


	//   ....[32]....
        /*086c*/ 	.word	0x00009b00


	//   ....[33]....
        /*0870*/ 	.word	0x0000b2a0


	//   ....[34]....
        /*0874*/ 	.word	0x0000b2e0


	//   ....[35]....
        /*0878*/ 	.word	0x0000b760


	//   ....[36]....
        /*087c*/ 	.word	0x0000b840


	//   ....[37]....
        /*0880*/ 	.word	0x0000bb90


	//   ....[38]....
        /*0884*/ 	.word	0x0000bce0


	//   ....[39]....
        /*0888*/ 	.word	0x0000c680


	//   ....[40]....
        /*088c*/ 	.word	0x0000ce00


	//   ....[41]....
        /*0890*/ 	.word	0x0000ce40


	//   ....[42]....
        /*0894*/ 	.word	0x0000d4e0


	//   ....[43]....
        /*0898*/ 	.word	0x0000d500


	//   ....[44]....
        /*089c*/ 	.word	0x0000dd10


	//   ....[45]....
        /*08a0*/ 	.word	0x0000de00


	//   ....[46]....
        /*08a4*/ 	.word	0x0000eab0


	//   ....[47]....
        /*08a8*/ 	.word	0x0000f3a0


	//   ....[48]....
        /*08ac*/ 	.word	0x0000f400


	//   ....[49]....
        /*08b0*/ 	.word	0x0000fc10


	//   ....[50]....
        /*08b4*/ 	.word	0x0000fc80


	//   ....[51]....
        /*08b8*/ 	.word	0x00010930


	//   ....[52]....
        /*08bc*/ 	.word	0x00010a40


	//   ....[53]....
        /*08c0*/ 	.word	0x00010a60


	//   ....[54]....
        /*08c4*/ 	.word	0x00010bd0


	//   ....[55]....
        /*08c8*/ 	.word	0x00010da0


	//   ....[56]....
        /*08cc*/ 	.word	0x00012250


	//   ....[57]....
        /*08d0*/ 	.word	0x000125f0


	//   ....[58]....
        /*08d4*/ 	.word	0x00012600


	//   ....[59]....
        /*08d8*/ 	.word	0x00012610


	//   ....[60]....
        /*08dc*/ 	.word	0x00012620


	//   ....[61]....
        /*08e0*/ 	.word	0x00013350


	//   ....[62]....
        /*08e4*/ 	.word	0x00013370


	//   ....[63]....
        /*08e8*/ 	.word	0x00013610


	//   ....[64]....
        /*08ec*/ 	.word	0x00013630


	//   ....[65]....
        /*08f0*/ 	.word	0x00013f50


	//   ....[66]....
        /*08f4*/ 	.word	0x00013f90


	//   ....[67]....
        /*08f8*/ 	.word	0x000149c0


	//   ....[68]....
        /*08fc*/ 	.word	0x000149e0


	//   ....[69]....
        /*0900*/ 	.word	0x00015f50


	//   ....[70]....
        /*0904*/ 	.word	0x00015f80


	//   ....[71]....
        /*0908*/ 	.word	0x000161f0


	//   ....[72]....
        /*090c*/ 	.word	0x00016210


	//   ....[73]....
        /*0910*/ 	.word	0x000164c0


	//   ....[74]....
        /*0914*/ 	.word	0x000166b0


	//   ....[75]....
        /*0918*/ 	.word	0x000166e0


	//   ....[76]....
        /*091c*/ 	.word	0x00016710


	//   ....[77]....
        /*0920*/ 	.word	0x00016740


	//   ....[78]....
        /*0924*/ 	.word	0x00016770


	//   ....[79]....
        /*0928*/ 	.word	0x000167a0


	//   ....[80]....
        /*092c*/ 	.word	0x00016930


	//   ....[81]....
        /*0930*/ 	.word	0x00016960


	//   ....[82]....
        /*0934*/ 	.word	0x00016990


	//   ....[83]....
        /*0938*/ 	.word	0x000169c0


	//   ....[84]....
        /*093c*/ 	.word	0x000169f0


	//   ....[85]....
        /*0940*/ 	.word	0x00016a20


	//   ....[86]....
        /*0944*/ 	.word	0x00016ab0


	//   ....[87]....
        /*0948*/ 	.word	0x00016ae0


	//   ....[88]....
        /*094c*/ 	.word	0x00016af0


	//   ....[89]....
        /*0950*/ 	.word	0x00016b30


	//   ....[90]....
        /*0954*/ 	.word	0x00018040


	//   ....[91]....
        /*0958*/ 	.word	0x0001aae0


	//   ....[92]....
        /*095c*/ 	.word	0x0001ab00


	//   ....[93]....
        /*0960*/ 	.word	0x0001ab90


	//   ....[94]....
        /*0964*/ 	.word	0x0001abb0


	//   ....[95]....
        /*0968*/ 	.word	0x0001ac30


	//   ....[96]....
        /*096c*/ 	.word	0x0001ac50


	//   ....[97]....
        /*0970*/ 	.word	0x0001ac60


	//   ....[98]....
        /*0974*/ 	.word	0x0001ac70


	//   ....[99]....
        /*0978*/ 	.word	0x0001b470


	//   ....[100]....
        /*097c*/ 	.word	0x0001b4a0


	//   ....[101]....
        /*0980*/ 	.word	0x0001b540


	//   ....[102]....
        /*0984*/ 	.word	0x0001b560


	//   ....[103]....
        /*0988*/ 	.word	0x0001b5e0


	//   ....[104]....
        /*098c*/ 	.word	0x0001b600


	//   ....[105]....
        /*0990*/ 	.word	0x0001b610


	//   ....[106]....
        /*0994*/ 	.word	0x0001b680


	//   ....[107]....
        /*0998*/ 	.word	0x0001baa0


	//   ....[108]....
        /*099c*/ 	.word	0x0001bb60


	//   ....[109]....
        /*09a0*/ 	.word	0x0001bcb0


	//   ....[110]....
        /*09a4*/ 	.word	0x0001bcf0


	//   ....[111]....
        /*09a8*/ 	.word	0x0001bd00


	//   ....[112]....
        /*09ac*/ 	.word	0x0001bd10


	//   ....[113]....
        /*09b0*/ 	.word	0x0001be60


	//   ....[114]....
        /*09b4*/ 	.word	0x0001bfb0


	//   ....[115]....
        /*09b8*/ 	.word	0x0001c7b0


	//   ....[116]....
        /*09bc*/ 	.word	0x0001c7d0


	//   ....[117]....
        /*09c0*/ 	.word	0x0001c820


	//   ....[118]....
        /*09c4*/ 	.word	0x0001c830


	//   ....[119]....
        /*09c8*/ 	.word	0x0001c870


	//   ....[120]....
        /*09cc*/ 	.word	0x0001c880


	//   ....[121]....
        /*09d0*/ 	.word	0x0001c890


	//   ....[122]....
        /*09d4*/ 	.word	0x0001c8d0


	//   ....[123]....
        /*09d8*/ 	.word	0x0001cbd0


	//   ....[124]....
        /*09dc*/ 	.word	0x0001cc10


	//   ....[125]....
        /*09e0*/ 	.word	0x0001cc30


	//   ....[126]....
        /*09e4*/ 	.word	0x0001cc50


	//   ....[127]....
        /*09e8*/ 	.word	0x0001cc80


	//   ....[128]....
        /*09ec*/ 	.word	0x0001cca0


	//   ....[129]....
        /*09f0*/ 	.word	0x0001cda0


	//   ....[130]....
        /*09f4*/ 	.word	0x0001cef0


	//   ....[131]....
        /*09f8*/ 	.word	0x0001d530


	//   ....[132]....
        /*09fc*/ 	.word	0x0001d560


	//   ....[133]....
        /*0a00*/ 	.word	0x0001d5c0


	//   ....[134]....
        /*0a04*/ 	.word	0x0001d5f0


	//   ....[135]....
        /*0a08*/ 	.word	0x0001d620


	//   ....[136]....
        /*0a0c*/ 	.word	0x0001d650


	//   ....[137]....
        /*0a10*/ 	.word	0x0001d680


	//   ....[138]....
        /*0a14*/ 	.word	0x0001d6b0


	//   ....[139]....
        /*0a18*/ 	.word	0x0001d850


	//   ....[140]....
        /*0a1c*/ 	.word	0x0001d880


	//   ....[141]....
        /*0a20*/ 	.word	0x0001d8b0


	//   ....[142]....
        /*0a24*/ 	.word	0x0001d8e0


	//   ....[143]....
        /*0a28*/ 	.word	0x0001d910


	//   ....[144]....
        /*0a2c*/ 	.word	0x0001d940


	//   ....[145]....
        /*0a30*/ 	.word	0x0001da00


	//   ....[146]....
        /*0a34*/ 	.word	0x0001da20


	//   ....[147]....
        /*0a38*/ 	.word	0x0001da40


	//   ....[148]....
        /*0a3c*/ 	.word	0x0001daa0


	//   ....[149]....
        /*0a40*/ 	.word	0x0001e4d0


	//   ....[150]....
        /*0a44*/ 	.word	0x0001e7f0


	//   ....[151]....
        /*0a48*/ 	.word	0x0001e880


	//   ....[152]....
        /*0a4c*/ 	.word	0x0001e970


	//   ....[153]....
        /*0a50*/ 	.word	0x0001ea00


	//   ....[154]....
        /*0a54*/ 	.word	0x0001eae0


	//   ....[155]....
        /*0a58*/ 	.word	0x0001eb70


	//   ....[156]....
        /*0a5c*/ 	.word	0x0001ecf0


	//   ....[157]....
        /*0a60*/ 	.word	0x0001ed80


	//   ....[158]....
        /*0a64*/ 	.word	0x0001edd0


	//   ....[159]....
        /*0a68*/ 	.word	0x0001ee20


	//   ....[160]....
        /*0a6c*/ 	.word	0x0001eec0


	//   ....[161]....
        /*0a70*/ 	.word	0x0001ef50


	//   ....[162]....
        /*0a74*/ 	.word	0x0001efa0


	//   ....[163]....
        /*0a78*/ 	.word	0x0001eff0


	//   ....[164]....
        /*0a7c*/ 	.word	0x0001f0f0


	//   ....[165]....
        /*0a80*/ 	.word	0x0001f1a0


	//   ....[166]....
        /*0a84*/ 	.word	0x0001f220


	//   ....[167]....
        /*0a88*/ 	.word	0x0001f290


	//   ....[168]....
        /*0a8c*/ 	.word	0x0001f3e0


	//   ....[169]....
        /*0a90*/ 	.word	0x0001f530


	//   ....[170]....
        /*0a94*/ 	.word	0x0001f580


	//   ....[171]....
        /*0a98*/ 	.word	0x0001f5d0


	//   ....[172]....
        /*0a9c*/ 	.word	0x0001f8c0


	//   ....[173]....
        /*0aa0*/ 	.word	0x0001fba0


	//   ....[174]....
        /*0aa4*/ 	.word	0x0001fc90


	//   ....[175]....
        /*0aa8*/ 	.word	0x0001fd30


	//   ....[176]....
        /*0aac*/ 	.word	0x0001fd90


	//   ....[177]....
        /*0ab0*/ 	.word	0x0001fe80


	//   ....[178]....
        /*0ab4*/ 	.word	0x0001fef0


	//   ....[179]....
        /*0ab8*/ 	.word	0x0001ffe0


	//   ....[180]....
        /*0abc*/ 	.word	0x00020050


	//   ....[181]....
        /*0ac0*/ 	.word	0x00020130


	//   ....[182]....
        /*0ac4*/ 	.word	0x000201e0


	//   ....[183]....
        /*0ac8*/ 	.word	0x00020250


	//   ....[184]....
        /*0acc*/ 	.word	0x000202b0


	//   ....[185]....
        /*0ad0*/ 	.word	0x000203a0


	//   ....[186]....
        /*0ad4*/ 	.word	0x00020400


	//   ....[187]....
        /*0ad8*/ 	.word	0x00020500


	//   ....[188]....
        /*0adc*/ 	.word	0x00020560


	//   ....[189]....
        /*0ae0*/ 	.word	0x00020640


	//   ....[190]....
        /*0ae4*/ 	.word	0x00020780


	//   ....[191]....
        /*0ae8*/ 	.word	0x00020870


	//   ....[192]....
        /*0aec*/ 	.word	0x00020b00


	//   ....[193]....
        /*0af0*/ 	.word	0x00020b50


	//   ....[194]....
        /*0af4*/ 	.word	0x00020d20


	//   ....[195]....
        /*0af8*/ 	.word	0x00020d70


	//   ....[196]....
        /*0afc*/ 	.word	0x00020f40


	//   ....[197]....
        /*0b00*/ 	.word	0x00020f90


	//   ....[198]....
        /*0b04*/ 	.word	0x00021080


	//   ....[199]....
        /*0b08*/ 	.word	0x00021120


	//   ....[200]....
        /*0b0c*/ 	.word	0x00021180


	//   ....[201]....
        /*0b10*/ 	.word	0x00021230


	//   ....[202]....
        /*0b14*/ 	.word	0x00021290


	//   ....[203]....
        /*0b18*/ 	.word	0x00021340


	//   ....[204]....
        /*0b1c*/ 	.word	0x000213a0


	//   ....[205]....
        /*0b20*/ 	.word	0x00021450


	//   ....[206]....
        /*0b24*/ 	.word	0x00021540


	//   ....[207]....
        /*0b28*/ 	.word	0x00021620


	//   ....[208]....
        /*0b2c*/ 	.word	0x00021730


	//   ....[209]....
        /*0b30*/ 	.word	0x00021830


	//   ....[210]....
        /*0b34*/ 	.word	0x00021960


	//   ....[211]....
        /*0b38*/ 	.word	0x00021a40


	//   ....[212]....
        /*0b3c*/ 	.word	0x00021b40


	//   ....[213]....
        /*0b40*/ 	.word	0x00021c20


	//   ....[214]....
        /*0b44*/ 	.word	0x00021cb0


	//   ....[215]....
        /*0b48*/ 	.word	0x00021d50


	//   ....[216]....
        /*0b4c*/ 	.word	0x00021ec0


	//   ....[217]....
        /*0b50*/ 	.word	0x00021f30


	//   ....[218]....
        /*0b54*/ 	.word	0x00021fa0


	//   ....[219]....
        /*0b58*/ 	.word	0x00022010


	//   ....[220]....
        /*0b5c*/ 	.word	0x00022080


	//   ....[221]....
        /*0b60*/ 	.word	0x00022100


	//   ....[222]....
        /*0b64*/ 	.word	0x00022180


	//   ....[223]....
        /*0b68*/ 	.word	0x00022210


	//   ....[224]....
        /*0b6c*/ 	.word	0x00022280


	//   ....[225]....
        /*0b70*/ 	.word	0x000222f0


	//   ....[226]....
        /*0b74*/ 	.word	0x00022360


	//   ....[227]....
        /*0b78*/ 	.word	0x000223e0


	//   ....[228]....
        /*0b7c*/ 	.word	0x00022450


	//   ....[229]....
        /*0b80*/ 	.word	0x00022500


	//   ....[230]....
        /*0b84*/ 	.word	0x00022550


	//   ....[231]....
        /*0b88*/ 	.word	0x000225e0


	//   ....[232]....
        /*0b8c*/ 	.word	0x00022710


	//----- nvinfo : EIATTR_REG_RECONFIG
	.align		4
.L_578:
        /*0b90*/ 	.byte	0x01, 0x54
	.zero		2


	//----- nvinfo : EIATTR_SYSCALL_OFFSETS
	.align		4
        /*0b94*/ 	.byte	0x04, 0x46
        /*0b96*/ 	.short	(.L_580 - .L_579)


	//   ....[0]....
.L_579:
        /*0b98*/ 	.word	0x000024b0


	//   ....[1]....
        /*0b9c*/ 	.word	0x00002600


	//   ....[2]....
        /*0ba0*/ 	.word	0x00007da0


	//   ....[3]....
        /*0ba4*/ 	.word	0x000080d0


	//   ....[4]....
        /*0ba8*/ 	.word	0x00019f00


	//   ....[5]....
        /*0bac*/ 	.word	0x0001a050


	//   ....[6]....
        /*0bb0*/ 	.word	0x0001a140


	//   ....[7]....
        /*0bb4*/ 	.word	0x0001b0d0


	//----- nvinfo : EIATTR_MBARRIER_INSTR_OFFSETS
	.align		4
.L_580:
        /*0bb8*/ 	.byte	0x04, 0x39
        /*0bba*/ 	.short	(.L_582 - .L_581)


	//   ....[0]....
.L_581:
        /*0bbc*/ 	.word	0x00000250
        /*0bc0*/ 	.word	0x000000ff
        /*0bc4*/ 	.word	0x00028c00
        /*0bc8*/ 	.short	0x0100
        /*0bca*/ 	.byte	0x08
	.zero		1


	//   ....[1]....
        /*0bcc*/ 	.word	0x00000270
        /*0bd0*/ 	.word	0x000000ff
        /*0bd4*/ 	.word	0x00028c20
        /*0bd8*/ 	.short	0x0100
        /*0bda*/ 	.byte	0x08
	.zero		1


	//   ....[2]....
        /*0bdc*/ 	.word	0x00000320
        /*0be0*/ 	.word	0x000000ff
        /*0be4*/ 	.word	0x00028c30
        /*0be8*/ 	.short	0x0100
        /*0bea*/ 	.byte	0x06
	.zero		1


	//   ....[3]....
        /*0bec*/ 	.word	0x00000330
        /*0bf0*/ 	.word	0x000000ff
        /*0bf4*/ 	.word	0x00028c40
        /*0bf8*/ 	.short	0x0100
        /*0bfa*/ 	.byte	0x06
	.zero		1


	//   ....[4]....
        /*0bfc*/ 	.word	0x00000340
        /*0c00*/ 	.word	0x000000ff
        /*0c04*/ 	.word	0x00028c38
        /*0c08*/ 	.short	0x0100
        /*0c0a*/ 	.byte	0x06
	.zero		1


	//   ....[5]....
        /*0c0c*/ 	.word	0x00000350
        /*0c10*/ 	.word	0x000000ff
        /*0c14*/ 	.word	0x00028c48
        /*0c18*/ 	.short	0x0100
        /*0c1a*/ 	.byte	0x06
	.zero		1


	//   ....[6]....
        /*0c1c*/ 	.word	0x00000480
        /*0c20*/ 	.word	0x000000ff
        /*0c24*/ 	.word	0x00028c50
        /*0c28*/ 	.short	0x0100
        /*0c2a*/ 	.byte	0x08
	.zero		1


	//   ....[7]....
        /*0c2c*/ 	.word	0x00000490
        /*0c30*/ 	.word	0x000000ff
        /*0c34*/ 	.word	0x00028c60
        /*0c38*/ 	.short	0x0100
        /*0c3a*/ 	.byte	0x08
	.zero		1


	//   ....[8]....
        /*0c3c*/ 	.word	0x000004a0
        /*0c40*/ 	.word	0x000000ff
        /*0c44*/ 	.word	0x00028c58
        /*0c48*/ 	.short	0x0100
        /*0c4a*/ 	.byte	0x08
	.zero		1


	//   ....[9]....
        /*0c4c*/ 	.word	0x000004b0
        /*0c50*/ 	.word	0x000000ff
        /*0c54*/ 	.word	0x00028c68
        /*0c58*/ 	.short	0x0100
        /*0c5a*/ 	.byte	0x08
	.zero		1


	//   ....[10]....
        /*0c5c*/ 	.word	0x000005a0
        /*0c60*/ 	.word	0x000000ff
        /*0c64*/ 	.word	0x00028c70
        /*0c68*/ 	.short	0x0100
        /*0c6a*/ 	.byte	0x06
	.zero		1


	//   ....[11]....
        /*0c6c*/ 	.word	0x000005b0
        /*0c70*/ 	.word	0x000000ff
        /*0c74*/ 	.word	0x00028c80
        /*0c78*/ 	.short	0x0100
        /*0c7a*/ 	.byte	0x06
	.zero		1


	//   ....[12]....
        /*0c7c*/ 	.word	0x000005c0
        /*0c80*/ 	.word	0x000000ff
        /*0c84*/ 	.word	0x00028c78
        /*0c88*/ 	.short	0x0100
        /*0c8a*/ 	.byte	0x06
	.zero		1


	//   ....[13]....
        /*0c8c*/ 	.word	0x000005d0
        /*0c90*/ 	.word	0x000000ff
        /*0c94*/ 	.word	0x00028c88
        /*0c98*/ 	.short	0x0100
        /*0c9a*/ 	.byte	0x06
	.zero		1


	//   ....[14]....
        /*0c9c*/ 	.word	0x00000700
        /*0ca0*/ 	.word	0x000000ff
        /*0ca4*/ 	.word	0x00028c90
        /*0ca8*/ 	.short	0x0100
        /*0caa*/ 	.byte	0x08
	.zero		1


	//   ....[15]....
        /*0cac*/ 	.word	0x00000710
        /*0cb0*/ 	.word	0x000000ff
        /*0cb4*/ 	.word	0x00028ca0
        /*0cb8*/ 	.short	0x0100
        /*0cba*/ 	.byte	0x08
	.zero		1


	//   ....[16]....
        /*0cbc*/ 	.word	0x00000720
        /*0cc0*/ 	.word	0x000000ff
        /*0cc4*/ 	.word	0x00028c98
        /*0cc8*/ 	.short	0x0100
        /*0cca*/ 	.byte	0x08
	.zero		1


	//   ....[17]....
        /*0ccc*/ 	.word	0x00000730
        /*0cd0*/ 	.word	0x000000ff
        /*0cd4*/ 	.word	0x00028ca8
        /*0cd8*/ 	.short	0x0100
        /*0cda*/ 	.byte	0x08
	.zero		1


	//   ....[18]....
        /*0cdc*/ 	.word	0x00000860
        /*0ce0*/ 	.word	0x000000ff
        /*0ce4*/ 	.word	0x00028cb0
        /*0ce8*/ 	.short	0x0100
        /*0cea*/ 	.byte	0x08
	.zero		1


	//   ....[19]....
        /*0cec*/ 	.word	0x00000870
        /*0cf0*/ 	.word	0x000000ff
        /*0cf4*/ 	.word	0x00028cc0
        /*0cf8*/ 	.short	0x0100
        /*0cfa*/ 	.byte	0x08
	.zero		1


	//   ....[20]....
        /*0cfc*/ 	.word	0x00000880
        /*0d00*/ 	.word	0x000000ff
        /*0d04*/ 	.word	0x00028cb8
        /*0d08*/ 	.short	0x0100
        /*0d0a*/ 	.byte	0x08
	.zero		1


	//   ....[21]....
        /*0d0c*/ 	.word	0x00000890
        /*0d10*/ 	.word	0x000000ff
        /*0d14*/ 	.word	0x00028cc8
        /*0d18*/ 	.short	0x0100
        /*0d1a*/ 	.byte	0x08
	.zero		1


	//   ....[22]....
        /*0d1c*/ 	.word	0x00003180
        /*0d20*/ 	.word	0x0000003c
        /*0d24*/ 	.word	0x00028c90
        /*0d28*/ 	.short	0x010a
        /*0d2a*/ 	.byte	0x3f
	.zero		1


	//   ....[23]....
        /*0d2c*/ 	.word	0x00003b90
        /*0d30*/ 	.word	0x0000003c
        /*0d34*/ 	.word	0x00028c90
        /*0d38*/ 	.short	0x010a
        /*0d3a*/ 	.byte	0x3f
	.zero		1


	//   ....[24]....
        /*0d3c*/ 	.word	0x00004450
        /*0d40*/ 	.word	0x0000003c
        /*0d44*/ 	.word	0x00028c90
        /*0d48*/ 	.short	0x010a
        /*0d4a*/ 	.byte	0x3f
	.zero		1


	//   ....[25]....
        /*0d4c*/ 	.word	0x00004810
        /*0d50*/ 	.word	0x00000004
        /*0d54*/ 	.word	0x00000000
        /*0d58*/ 	.short	0x0101
        /*0d5a*/ 	.byte	0x3f
	.zero		1


	//   ....[26]....
        /*0d5c*/ 	.word	0x00004850
        /*0d60*/ 	.word	0x0000003c
        /*0d64*/ 	.word	0x00028cb0
        /*0d68*/ 	.short	0x010a
        /*0d6a*/ 	.byte	0x3f
	.zero		1


	//   ....[27]....
        /*0d6c*/ 	.word	0x00005210
        /*0d70*/ 	.word	0x0000003c
        /*0d74*/ 	.word	0x00000000
        /*0d78*/ 	.short	0x0101
        /*0d7a*/ 	.byte	0x3f
	.zero		1


	//   ....[28]....
        /*0d7c*/ 	.word	0x00005b50
        /*0d80*/ 	.word	0x0000000c
        /*0d84*/ 	.word	0x00028c50
        /*0d88*/ 	.short	0x010a
        /*0d8a*/ 	.byte	0x3f
	.zero		1


	//   ....[29]....
        /*0d8c*/ 	.word	0x00005f10
        /*0d90*/ 	.word	0x0000000c
        /*0d94*/ 	.word	0x00000000
        /*0d98*/ 	.short	0x0101
        /*0d9a*/ 	.byte	0x3f
	.zero		1


	//   ....[30]....
        /*0d9c*/ 	.word	0x00006830
        /*0da0*/ 	.word	0x00000015
        /*0da4*/ 	.word	0x00028c50
        /*0da8*/ 	.short	0x010a
        /*0daa*/ 	.byte	0x3f
	.zero		1


	//   ....[31]....
        /*0dac*/ 	.word	0x00006880
        /*0db0*/ 	.word	0x00000015
        /*0db4*/ 	.word	0x00028c50
        /*0db8*/ 	.short	0x010a
        /*0dba*/ 	.byte	0x3f
	.zero		1


	//   ....[32]....
        /*0dbc*/ 	.word	0x00006b70
        /*0dc0*/ 	.word	0x00000015
        /*0dc4*/ 	.word	0x00000000
        /*0dc8*/ 	.short	0x0101
        /*0dca*/ 	.byte	0x3f
	.zero		1


	//   ....[33]....
        /*0dcc*/ 	.word	0x00007e40
        /*0dd0*/ 	.word	0x00000002
        /*0dd4*/ 	.word	0x00028c00
        /*0dd8*/ 	.short	0x010a
        /*0dda*/ 	.byte	0x3f
	.zero		1


	//   ....[34]....
        /*0ddc*/ 	.word	0x00007e90
        /*0de0*/ 	.word	0x00000002
        /*0de4*/ 	.word	0x00028c00
        /*0de8*/ 	.short	0x010a
        /*0dea*/ 	.byte	0x3f
	.zero		1


	//   ....[35]....
        /*0dec*/ 	.word	0x00008950
        /*0df0*/ 	.word	0x00000002
        /*0df4*/ 	.word	0x00028c00
        /*0df8*/ 	.short	0x010a
        /*0dfa*/ 	.byte	0x3f
	.zero		1


	//   ....[36]....
        /*0dfc*/ 	.word	0x00009da0
        /*0e00*/ 	.word	0x00000002
        /*0e04*/ 	.word	0x00028c00
        /*0e08*/ 	.short	0x010a
        /*0e0a*/ 	.byte	0x3f
	.zero		1


	//   ....[37]....
        /*0e0c*/ 	.word	0x0000ac10
        /*0e10*/ 	.word	0x00000015
        /*0e14*/ 	.word	0x00028c30
        /*0e18*/ 	.short	0x010a
        /*0e1a*/ 	.byte	0x3f
	.zero		1


	//   ....[38]....
        /*0e1c*/ 	.word	0x0000acc0
        /*0e20*/ 	.word	0x00000015
        /*0e24*/ 	.word	0x00028c30
        /*0e28*/ 	.short	0x010a
        /*0e2a*/ 	.byte	0x3f
	.zero		1


	//   ....[39]....
        /*0e2c*/ 	.word	0x0000bc90
        /*0e30*/ 	.word	0x0000002f
        /*0e34*/ 	.word	0x00000000
        /*0e38*/ 	.short	0x0101
        /*0e3a*/ 	.byte	0x3f
	.zero		1


	//   ....[40]....
        /*0e3c*/ 	.word	0x0000c360
        /*0e40*/ 	.word	0x00000015
        /*0e44*/ 	.word	0x00028c50
        /*0e48*/ 	.short	0x010a
        /*0e4a*/ 	.byte	0x3f
	.zero		1


	//   ....[41]....
        /*0e4c*/ 	.word	0x0000c420
        /*0e50*/ 	.word	0x00000015
        /*0e54*/ 	.word	0x00028c50
        /*0e58*/ 	.short	0x010a
        /*0e5a*/ 	.byte	0x3f
	.zero		1


	//   ....[42]....
        /*0e5c*/ 	.word	0x0000c720
        /*0e60*/ 	.word	0x00000015
        /*0e64*/ 	.word	0x00000000
        /*0e68*/ 	.short	0x0101
        /*0e6a*/ 	.byte	0x3f
	.zero		1


	//   ....[43]....
        /*0e6c*/ 	.word	0x0000c8c0
        /*0e70*/ 	.word	0x000000d1
        /*0e74*/ 	.word	0x00028c30
        /*0e78*/ 	.short	0x010a
        /*0e7a*/ 	.byte	0x3f
	.zero		1


	//   ....[44]....
        /*0e7c*/ 	.word	0x0000c930
        /*0e80*/ 	.word	0x000000d1
        /*0e84*/ 	.word	0x00028c30
        /*0e88*/ 	.short	0x010a
        /*0e8a*/ 	.byte	0x3f
	.zero		1


	//   ....[45]....
        /*0e8c*/ 	.word	0x0000d670
        /*0e90*/ 	.word	0x0000000f
        /*0e94*/ 	.word	0x00000000
        /*0e98*/ 	.short	0x0101
        /*0e9a*/ 	.byte	0x3f
	.zero		1


	//   ....[46]....
        /*0e9c*/ 	.word	0x0000e7f0
        /*0ea0*/ 	.word	0x000000d1
        /*0ea4*/ 	.word	0x00028c50
        /*0ea8*/ 	.short	0x010a
        /*0eaa*/ 	.byte	0x3f
	.zero		1


	//   ....[47]....
        /*0eac*/ 	.word	0x0000e840
        /*0eb0*/ 	.word	0x000000d1
        /*0eb4*/ 	.word	0x00028c50
        /*0eb8*/ 	.short	0x010a
        /*0eba*/ 	.byte	0x3f
	.zero		1


	//   ....[48]....
        /*0ebc*/ 	.word	0x0000eb60
        /*0ec0*/ 	.word	0x000000d1
        /*0ec4*/ 	.word	0x00000000
        /*0ec8*/ 	.short	0x0101
        /*0eca*/ 	.byte	0x3f
	.zero		1


	//   ....[49]....
        /*0ecc*/ 	.word	0x0000ec90
        /*0ed0*/ 	.word	0x00000015
        /*0ed4*/ 	.word	0x00028c30
        /*0ed8*/ 	.short	0x010a
        /*0eda*/ 	.byte	0x3f
	.zero		1


	//   ....[50]....
        /*0edc*/ 	.word	0x0000ed00
        /*0ee0*/ 	.word	0x00000015
        /*0ee4*/ 	.word	0x00028c30
        /*0ee8*/ 	.short	0x010a
        /*0eea*/ 	.byte	0x3f
	.zero		1


	//   ....[51]....
        /*0eec*/ 	.word	0x0000f780
        /*0ef0*/ 	.word	0x00000014
        /*0ef4*/ 	.word	0x00000000
        /*0ef8*/ 	.short	0x0101
        /*0efa*/ 	.byte	0x3f
	.zero		1


	//   ....[52]....
        /*0efc*/ 	.word	0x00010670
        /*0f00*/ 	.word	0x00000015
        /*0f04*/ 	.word	0x00028c50
        /*0f08*/ 	.short	0x010a
        /*0f0a*/ 	.byte	0x3f
	.zero		1


	//   ....[53]....
        /*0f0c*/ 	.word	0x000106c0
        /*0f10*/ 	.word	0x00000015
        /*0f14*/ 	.word	0x00028c50
        /*0f18*/ 	.short	0x010a
        /*0f1a*/ 	.byte	0x3f
	.zero		1


	//   ....[54]....
        /*0f1c*/ 	.word	0x000109e0
        /*0f20*/ 	.word	0x00000015
        /*0f24*/ 	.word	0x00000000
        /*0f28*/ 	.short	0x0101
        /*0f2a*/ 	.byte	0x3f
	.zero		1


	//   ....[55]....
        /*0f2c*/ 	.word	0x000132e0
        /*0f30*/ 	.word	0x00000000
        /*0f34*/ 	.word	0x00000000
        /*0f38*/ 	.short	0x0101
        /*0f3a*/ 	.byte	0x3f
	.zero		1


	//   ....[56]....
        /*0f3c*/ 	.word	0x00013fb0
        /*0f40*/ 	.word	0x00000008
        /*0f44*/ 	.word	0x00000000
        /*0f48*/ 	.short	0x0101
        /*0f4a*/ 	.byte	0x3f
	.zero		1


	//   ....[57]....
        /*0f4c*/ 	.word	0x00018120
        /*0f50*/ 	.word	0x00000011
        /*0f54*/ 	.word	0x00028c20
        /*0f58*/ 	.short	0x010a
        /*0f5a*/ 	.byte	0x3f
	.zero		1


	//   ....[58]....
        /*0f5c*/ 	.word	0x000181b0
        /*0f60*/ 	.word	0x00000003
        /*0f64*/ 	.word	0x00028ca0
        /*0f68*/ 	.short	0x010a
        /*0f6a*/ 	.byte	0x3f
	.zero		1


	//   ....[59]....
        /*0f6c*/ 	.word	0x00018400
        /*0f70*/ 	.word	0x00000003
        /*0f74*/ 	.word	0x00028cc0
        /*0f78*/ 	.short	0x010a
        /*0f7a*/ 	.byte	0x3f
	.zero		1


	//   ....[60]....
        /*0f7c*/ 	.word	0x00018dd0
        /*0f80*/ 	.word	0x00000009
        /*0f84*/ 	.word	0x00028ca0
        /*0f88*/ 	.short	0x010a
        /*0f8a*/ 	.byte	0x3f
	.zero		1


	//   ....[61]....
        /*0f8c*/ 	.word	0x00019010
        /*0f90*/ 	.word	0x00000009
        /*0f94*/ 	.word	0x00028cc0
        /*0f98*/ 	.short	0x010a
        /*0f9a*/ 	.byte	0x3f
	.zero		1


	//   ....[62]....
        /*0f9c*/ 	.word	0x0001a8c0
        /*0fa0*/ 	.word	0x0000001e
        /*0fa4*/ 	.word	0x00028c40
        /*0fa8*/ 	.short	0x010a
        /*0faa*/ 	.byte	0x3f
	.zero		1


	//   ....[63]....
        /*0fac*/ 	.word	0x0001ad70
        /*0fb0*/ 	.word	0x0000001e
        /*0fb4*/ 	.word	0x00028c30
        /*0fb8*/ 	.short	0x0107
        /*0fba*/ 	.byte	0x3f
	.zero		1


	//   ....[64]....
        /*0fbc*/ 	.word	0x0001ae40
        /*0fc0*/ 	.word	0x0000001e
        /*0fc4*/ 	.word	0x00028c30
        /*0fc8*/ 	.short	0x0101
        /*0fca*/ 	.byte	0x3f
	.zero		1


	//   ....[65]....
        /*0fcc*/ 	.word	0x0001b720
        /*0fd0*/ 	.word	0x00000011
        /*0fd4*/ 	.word	0x00028c00
        /*0fd8*/ 	.short	0x0107
        /*0fda*/ 	.byte	0x3f
	.zero		1


	//   ....[66]....
        /*0fdc*/ 	.word	0x0001b810
        /*0fe0*/ 	.word	0x00000011
        /*0fe4*/ 	.word	0x00028c00
        /*0fe8*/ 	.short	0x0101
        /*0fea*/ 	.byte	0x3f
	.zero		1


	//   ....[67]....
        /*0fec*/ 	.word	0x0001b830
        /*0ff0*/ 	.word	0x00000011
        /*0ff4*/ 	.word	0x00028c20
        /*0ff8*/ 	.short	0x010a
        /*0ffa*/ 	.byte	0x3f
	.zero		1


	//   ....[68]....
        /*0ffc*/ 	.word	0x0001b8c0
        /*1000*/ 	.word	0x0000001e
        /*1004*/ 	.word	0x00028c60
        /*1008*/ 	.short	0x010a
        /*100a*/ 	.byte	0x3f
	.zero		1


	//   ....[69]....
        /*100c*/ 	.word	0x0001c1d0
        /*1010*/ 	.word	0x0000001e
        /*1014*/ 	.word	0x00028c50
        /*1018*/ 	.short	0x0107
        /*101a*/ 	.byte	0x3f
	.zero		1


	//   ....[70]....
        /*101c*/ 	.word	0x0001c2a0
        /*1020*/ 	.word	0x0000001e
        /*1024*/ 	.word	0x00028c50
        /*1028*/ 	.short	0x0101
        /*102a*/ 	.byte	0x3f
	.zero		1


	//   ....[71]....
        /*102c*/ 	.word	0x0001c630
        /*1030*/ 	.word	0x00000006
        /*1034*/ 	.word	0x00028c40
        /*1038*/ 	.short	0x010a
        /*103a*/ 	.byte	0x3f
	.zero		1


	//   ....[72]....
        /*103c*/ 	.word	0x0001c950
        /*1040*/ 	.word	0x00000006
        /*1044*/ 	.word	0x00028c30
        /*1048*/ 	.short	0x0107
        /*104a*/ 	.byte	0x3f
	.zero		1


	//   ....[73]....
        /*104c*/ 	.word	0x0001ca10
        /*1050*/ 	.word	0x00000006
        /*1054*/ 	.word	0x00028c30
        /*1058*/ 	.short	0x0101
        /*105a*/ 	.byte	0x3f
	.zero		1


	//   ....[74]....
        /*105c*/ 	.word	0x0001ca40
        /*1060*/ 	.word	0x00000006
        /*1064*/ 	.word	0x00028c60
        /*1068*/ 	.short	0x010a
        /*106a*/ 	.byte	0x3f
	.zero		1


	//   ....[75]....
        /*106c*/ 	.word	0x0001d0f0
        /*1070*/ 	.word	0x00000006
        /*1074*/ 	.word	0x00028c50
        /*1078*/ 	.short	0x0107
        /*107a*/ 	.byte	0x3f
	.zero		1


	//   ....[76]....
        /*107c*/ 	.word	0x0001d1b0
        /*1080*/ 	.word	0x00000006
        /*1084*/ 	.word	0x00028c50
        /*1088*/ 	.short	0x0101
        /*108a*/ 	.byte	0x3f
	.zero		1


	//   ....[77]....
        /*108c*/ 	.word	0x0001e450
        /*1090*/ 	.word	0x00000007
        /*1094*/ 	.word	0x00028c20
        /*1098*/ 	.short	0x010a
        /*109a*/ 	.byte	0x3f
	.zero		1


	//   ....[78]....
        /*109c*/ 	.word	0x0001e5c0
        /*10a0*/ 	.word	0x00000005
        /*10a4*/ 	.word	0x00028c40
        /*10a8*/ 	.short	0x010a
        /*10aa*/ 	.byte	0x3f
	.zero		1


	//   ....[79]....
        /*10ac*/ 	.word	0x0001e660
        /*10b0*/ 	.word	0x00000003
        /*10b4*/ 	.word	0x00028c40
        /*10b8*/ 	.short	0x010a
        /*10ba*/ 	.byte	0x3f
	.zero		1


	//   ....[80]....
        /*10bc*/ 	.word	0x0001e6a0
        /*10c0*/ 	.word	0x00000005
        /*10c4*/ 	.word	0x00028c60
        /*10c8*/ 	.short	0x010a
        /*10ca*/ 	.byte	0x3f
	.zero		1


	//   ....[81]....
        /*10cc*/ 	.word	0x0001e6e0
        /*10d0*/ 	.word	0x00000003
        /*10d4*/ 	.word	0x00028c60
        /*10d8*/ 	.short	0x010a
        /*10da*/ 	.byte	0x3f
	.zero		1


	//   ....[82]....
        /*10dc*/ 	.word	0x0001e740
        /*10e0*/ 	.word	0x0000003c
        /*10e4*/ 	.word	0x00028c90
        /*10e8*/ 	.short	0x010a
        /*10ea*/ 	.byte	0x3f
	.zero		1


	//   ....[83]....
        /*10ec*/ 	.word	0x0001e8c0
        /*10f0*/ 	.word	0x0000003c
        /*10f4*/ 	.word	0x00028c90
        /*10f8*/ 	.short	0x010a
        /*10fa*/ 	.byte	0x3f
	.zero		1


	//   ....[84]....
        /*10fc*/ 	.word	0x0001ea40
        /*1100*/ 	.word	0x0000003c
        /*1104*/ 	.word	0x00028c90
        /*1108*/ 	.short	0x010a
        /*110a*/ 	.byte	0x3f
	.zero		1


	//   ....[85]....
        /*110c*/ 	.word	0x0001eba0
        /*1110*/ 	.word	0x0000003c
        /*1114*/ 	.word	0x00028cb0
        /*1118*/ 	.short	0x010a
        /*111a*/ 	.byte	0x3f
	.zero		1


	//   ....[86]....
        /*111c*/ 	.word	0x0001ebf0
        /*1120*/ 	.word	0x0000000c
        /*1124*/ 	.word	0x00028c50
        /*1128*/ 	.short	0x010a
        /*112a*/ 	.byte	0x3f
	.zero		1


	//   ....[87]....
        /*112c*/ 	.word	0x0001ec40
        /*1130*/ 	.word	0x00000015
        /*1134*/ 	.word	0x00028c50
        /*1138*/ 	.short	0x010a
        /*113a*/ 	.byte	0x3f
	.zero		1


	//   ....[88]....
        /*113c*/ 	.word	0x0001f030
        /*1140*/ 	.word	0x00000002
        /*1144*/ 	.word	0x00028c00
        /*1148*/ 	.short	0x010a
        /*114a*/ 	.byte	0x3f
	.zero		1


	//   ....[89]....
        /*114c*/ 	.word	0x0001f600
        /*1150*/ 	.word	0x00000002
        /*1154*/ 	.word	0x00028c00
        /*1158*/ 	.short	0x010a
        /*115a*/ 	.byte	0x3f
	.zero		1


	//   ....[90]....
        /*115c*/ 	.word	0x0001f650
        /*1160*/ 	.word	0x00000015
        /*1164*/ 	.word	0x00028c30
        /*1168*/ 	.short	0x010a
        /*116a*/ 	.byte	0x3f
	.zero		1


	//   ....[91]....
        /*116c*/ 	.word	0x0001f6a0
        /*1170*/ 	.word	0x00000015
        /*1174*/ 	.word	0x00028c50
        /*1178*/ 	.short	0x010a
        /*117a*/ 	.byte	0x3f
	.zero		1


	//   ....[92]....
        /*117c*/ 	.word	0x0001f6f0
        /*1180*/ 	.word	0x000000d1
        /*1184*/ 	.word	0x00028c30
        /*1188*/ 	.short	0x010a
        /*118a*/ 	.byte	0x3f
	.zero		1


	//   ....[93]....
        /*118c*/ 	.word	0x0001f740
        /*1190*/ 	.word	0x000000d1
        /*1194*/ 	.word	0x00028c50
        /*1198*/ 	.short	0x010a
        /*119a*/ 	.byte	0x3f
	.zero		1


	//   ....[94]....
        /*119c*/ 	.word	0x0001f790
        /*11a0*/ 	.word	0x00000015
        /*11a4*/ 	.word	0x00028c30
        /*11a8*/ 	.short	0x010a
        /*11aa*/ 	.byte	0x3f
	.zero		1


	//   ....[95]....
        /*11ac*/ 	.word	0x0001f7e0
        /*11b0*/ 	.word	0x00000015
        /*11b4*/ 	.word	0x00028c50
        /*11b8*/ 	.short	0x010a
        /*11ba*/ 	.byte	0x3f
	.zero		1


	//   ....[96]....
        /*11bc*/ 	.word	0x0001f980
        /*11c0*/ 	.word	0x00000011
        /*11c4*/ 	.word	0x00028c20
        /*11c8*/ 	.short	0x010a
        /*11ca*/ 	.byte	0x3f
	.zero		1


	//   ....[97]....
        /*11cc*/ 	.word	0x0001f9d0
        /*11d0*/ 	.word	0x00000003
        /*11d4*/ 	.word	0x00028ca0
        /*11d8*/ 	.short	0x010a
        /*11da*/ 	.byte	0x3f
	.zero		1


	//   ....[98]....
        /*11dc*/ 	.word	0x0001fa20
        /*11e0*/ 	.word	0x00000003
        /*11e4*/ 	.word	0x00028cc0
        /*11e8*/ 	.short	0x010a
        /*11ea*/ 	.byte	0x3f
	.zero		1


	//   ....[99]....
        /*11ec*/ 	.word	0x0001fa70
        /*11f0*/ 	.word	0x00000009
        /*11f4*/ 	.word	0x00028ca0
        /*11f8*/ 	.short	0x010a
        /*11fa*/ 	.byte	0x3f
	.zero		1


	//   ....[100]....
        /*11fc*/ 	.word	0x0001fac0
        /*1200*/ 	.word	0x00000009
        /*1204*/ 	.word	0x00028cc0
        /*1208*/ 	.short	0x010a
        /*120a*/ 	.byte	0x3f
	.zero		1


	//   ....[101]....
        /*120c*/ 	.word	0x0001fbe0
        /*1210*/ 	.word	0x0000001e
        /*1214*/ 	.word	0x00028c40
        /*1218*/ 	.short	0x010a
        /*121a*/ 	.byte	0x3f
	.zero		1


	//   ....[102]....
        /*121c*/ 	.word	0x00020680
        /*1220*/ 	.word	0x00000011
        /*1224*/ 	.word	0x00028c20
        /*1228*/ 	.short	0x010a
        /*122a*/ 	.byte	0x3f
	.zero		1


	//   ....[103]....
        /*122c*/ 	.word	0x000206d0
        /*1230*/ 	.word	0x0000001e
        /*1234*/ 	.word	0x00028c60
        /*1238*/ 	.short	0x010a
        /*123a*/ 	.byte	0x3f
	.zero		1


	//   ....[104]....
        /*123c*/ 	.word	0x00020fd0
        /*1240*/ 	.word	0x00000006
        /*1244*/ 	.word	0x00028c40
        /*1248*/ 	.short	0x010a
        /*124a*/ 	.byte	0x3f
	.zero		1


	//   ....[105]....
        /*124c*/ 	.word	0x00021490
        /*1250*/ 	.word	0x00000006
        /*1254*/ 	.word	0x00028c60
        /*1258*/ 	.short	0x010a
        /*125a*/ 	.byte	0x3f
	.zero		1


	//   ....[106]....
        /*125c*/ 	.word	0x00022630
        /*1260*/ 	.word	0x00000007
        /*1264*/ 	.word	0x00028c20
        /*1268*/ 	.short	0x010a
        /*126a*/ 	.byte	0x3f
	.zero		1


	//   ....[107]....
        /*126c*/ 	.word	0x000227d0
        /*1270*/ 	.word	0x00000005
        /*1274*/ 	.word	0x00028c40
        /*1278*/ 	.short	0x010a
        /*127a*/ 	.byte	0x3f
	.zero		1


	//   ....[108]....
        /*127c*/ 	.word	0x00022820
        /*1280*/ 	.word	0x00000003
        /*1284*/ 	.word	0x00028c40
        /*1288*/ 	.short	0x010a
        /*128a*/ 	.byte	0x3f
	.zero		1


	//   ....[109]....
        /*128c*/ 	.word	0x00022870
        /*1290*/ 	.word	0x00000005
        /*1294*/ 	.word	0x00028c60
        /*1298*/ 	.short	0x010a
        /*129a*/ 	.byte	0x3f
	.zero		1


	//----- nvinfo : EIATTR_NUM_MBARRIERS
	.align		4
.L_582:
        /*129c*/ 	.byte	0x03, 0x38
        /*129e*/ 	.short	0x0016


	//----- nvinfo : EIATTR_EXIT_INSTR_OFFSETS
	.align		4
        /*12a0*/ 	.byte	0x04, 0x1c
        /*12a2*/ 	.short	(.L_584 - .L_583)


	//   ....[0]....
.L_583:
        /*12a4*/ 	.word	0x0001e730


	//----- nvinfo : EIATTR_MAX_THREADS
	.align		4
.L_584:
        /*12a8*/ 	.byte	0x04, 0x05
        /*12aa*/ 	.short	(.L_586 - .L_585)
.L_585:
        /*12ac*/ 	.word	0x00000180
        /*12b0*/ 	.word	0x00000001
        /*12b4*/ 	.word	0x00000001


	//----- nvinfo : EIATTR_CRS_STACK_SIZE
	.align		4
.L_586:
        /*12b8*/ 	.byte	0x04, 0x1e
        /*12ba*/ 	.short	(.L_588 - .L_587)
.L_587:
        /*12bc*/ 	.word	0x00000000


	//----- nvinfo : EIATTR_CBANK_PARAM_SIZE
	.align		4
.L_588:
        /*12c0*/ 	.byte	0x03, 0x19
        /*12c2*/ 	.short	0x0af0


	//----- nvinfo : EIATTR_PARAM_CBANK
	.align		4
        /*12c4*/ 	.byte	0x04, 0x0a
        /*12c6*/ 	.short	(.L_590 - .L_589)
	.align		4
.L_589:
        /*12c8*/ 	.word	index@(.nv.constant0._ZN7cutlass13device_kernelIN5flash11enable_sm90INS1_16FlashAttnFwdSm90INS1_25CollectiveMainloopFwdSm90ILi2EN4cute5tupleIJNS5_1CILi1EEES8_S8_EEENS6_IJNS7_ILi64EEESA_SA_EEELi512ENS_6half_tEfNS_4arch4Sm90ELb1ELb0ELb1ELb1ELb1ELb1ELb0ELb0ELb0ELb1ELb1ELb0EEENS1_21CollectiveEpilogueFwdINS6_IJSA_NS7_ILi512EEESA_EEES9_SC_SE_Li256ELb1ELb1ELb1ELb0EEENS1_36VarlenDynamicPersistentTileSchedulerILi64ELi64ELi256ELi128ELb1ELb1ELb1ELb1ELb1ELb1EEEEEEEEEvNT_6ParamsE)
        /*12cc*/ 	.short	0x0210
        /*12ce*/ 	.short	0x0af0


	//----- nvinfo : EIATTR_SW_WAR
	.align		4
.L_590:
        /*12d0*/ 	.byte	0x04, 0x36
        /*12d2*/ 	.short	(.L_592 - .L_591)
.L_591:
        /*12d4*/ 	.word	0x00000008
.L_592:


//--------------------- .nv.info._ZN7cutlass13device_kernelIN5flash11enable_sm90INS1_16FlashAttnFwdSm90INS1_25CollectiveMainloopFwdSm90ILi2EN4cute5tupleIJNS5_1CILi1EEES8_S8_EEENS6_IJNS7_ILi64EEESA_SA_EEELi512ENS_6half_tEfNS_4arch4Sm90ELb1ELb0ELb1ELb1ELb1ELb0ELb1ELb0ELb0ELb1ELb1ELb0EEENS1_21CollectiveEpilogueFwdINS6_IJSA_NS7_ILi512EEESA_EEES9_SC_SE_Li256ELb1ELb1ELb1ELb0EEENS1_36VarlenDynamicPersistentTileSchedulerILi64ELi64ELi256ELi128ELb1ELb1ELb1ELb1ELb1ELb1EEEEEEEEEvNT_6ParamsE --------------------------
	.section	.nv.info._ZN7cutlass13device_kernelIN5flash11enable_sm90INS1_16FlashAttnFwdSm90INS1_25CollectiveMainloopFwdSm90ILi2EN4cute5tupleIJNS5_1CILi1EEES8_S8_EEENS6_IJNS7_ILi64EEESA_SA_EEELi512ENS_6half_tEfNS_4arch4Sm90ELb1ELb0ELb1ELb1ELb1ELb0ELb1ELb0ELb0ELb1ELb1ELb0EEENS1_21CollectiveEpilogueFwdINS6_IJSA_NS7_ILi512EEESA_EEES9_SC_SE_Li256ELb1ELb1ELb1ELb0EEENS1_36VarlenDynamicPersistentTileSchedulerILi64ELi64ELi256ELi128ELb1ELb1ELb1ELb1ELb1ELb1EEEEEEEEEvNT_6ParamsE,"",@"SHT_CUDA_INFO"
	.sectionflags	@""
	.align	4


	//----- nvinfo : EIATTR_CUDA_API_VERSION
	.align		4
        /*0000*/ 	.byte	0x04, 0x37
        /*0002*/ 	.short	(.L_594 - .L_593)
.L_593:
        /*0004*/ 	.word	0x00000082


	//----- nvinfo : EIATTR_KPARAM_INFO
	.align		4
.L_594:
        /*0008*/ 	.byte	0x04, 0x17
        /*000a*/ 	.short	(.L_596 - .L_595)
.L_595:
        /*000c*/ 	.word	0x00000000
        /*0010*/ 	.short	0x0000
        /*0012*/ 	.short	0x0070
        /*0014*/ 	.byte	0x00, 0xf0, 0x01, 0x2e


	//----- nvinfo : EIATTR_SPARSE_MMA_MASK
	.align		4
.L_596:
        /*0018*/ 	.byte	0x03, 0x50
        /*001a*/ 	.short	0x0000


	//----- nvinfo : EIATTR_MAXREG_COUNT
	.align		4
        /*001c*/ 	.byte	0x03, 0x1b
        /*001e*/ 	.short	0x00a8


	//----- nvinfo : EIATTR_NUM_BARRIERS
	.align		4
        /*0020*/ 	.byte	0x02, 0x4c
        /*0022*/ 	.byte	0x10
	.zero		1


	//----- nvinfo : EIATTR_EXTERNS
	.align		4
        /*0024*/ 	.byte	0x04, 0x0f
        /*0026*/ 	.short	(.L_598 - .L_597)


	//   ....[0]....
	.align		4
.L_597:
        /*0028*/ 	.word	index@(__assertfail)


	//----- nvinfo : EIATTR_ANNOTATIONS
	.align		4
.L_598:
        /*002c*/ 	.byte	0x04, 0x55
        /*002e*/ 	.short	(.L_600 - .L_599)


	//   ....[0]....
.L_599:
        /* <DEDUP_REMOVED lines=21> */


	//----- nvinfo : EIATTR_MERCURY_ISA_VERSION
	.align		4
.L_600:
        /*0170*/ 	.byte	0x03, 0x5f
        /*0172*/ 	.short	0x0101


	//----- nvinfo : EIATTR_UNUSED_LOAD_BYTE_OFFSET
	.align		4
        /*0174*/ 	.byte	0x04, 0x44
        /*0176*/ 	.short	(.L_602 - .L_601)


	//   ....[0]....
.L_601:
        /*0178*/ 	.word	0x00000960
        /*017c*/ 	.word	0x0000fff0


	//   ....[1]....
        /*0180*/ 	.word	0x0000e5d0
        /*0184*/ 	.word	0x0000fff0


	//----- nvinfo : EIATTR_INT_WARP_WIDE_INSTR_OFFSETS
	.align		4
.L_602:
        /*0188*/ 	.byte	0x04, 0x31
        /*018a*/ 	.short	(.L_604 - .L_603)


	//   ....[0]....
.L_603:
        /*018c*/ 	.word	0x000000c0


	//   ....[1]....
        /*0190*/ 	.word	0x000000d0


	//   ....[2]....
        /*0194*/ 	.word	0x000000e0


	//   ....[3]....
        /*0198*/ 	.word	0x00000180


	//   ....[4]....
        /*019c*/ 	.word	0x00014850


	//   ....[5]....
        /*01a0*/ 	.word	0x000148e0


	//   ....[6]....
        /*01a4*/ 	.word	0x00018b70


	//   ....[7]....
        /*01a8*/ 	.word	0x00018c00


	//----- nvinfo : EIATTR_COOP_GROUP_MASK_REGIDS
	.align		4
.L_604:
        /*01ac*/ 	.byte	0x04, 0x29
        /*01ae*/ 	.short	(.L_606 - .L_605)


	//   ....[0]....
.L_605:
        /*01b0*/ 	.word	0xffffffff


	//   ....[1]....
        /*01b4*/ 	.word	0xffffffff


	//   ....[2]....
        /*01b8*/ 	.word	0xffffffff


	//   ....[3]....
        /*01bc*/ 	.word	0xffffffff


	//   ....[4]....
        /*01c0*/ 	.word	0xffffffff


	//   ....[5]....
        /*01c4*/ 	.word	0xffffffff


	//   ....[6]....
        /*01c8*/ 	.word	0xffffffff


	//   ....[7]....
        /*01cc*/ 	.word	0xffffffff


	//   ....[8]....
        /*01d0*/ 	.word	0xffffffff


	//   ....[9]....
        /*01d4*/ 	.word	0xffffffff


	//   ....[10]....
        /*01d8*/ 	.word	0xffffffff


	//   ....[11]....
        /*01dc*/ 	.word	0xffffffff


	//   ....[12]....
        /*01e0*/ 	.word	0xffffffff


	//   ....[13]....
        /*01e4*/ 	.word	0xffffffff


	//   ....[14]....
        /*01e8*/ 	.word	0xffffffff


	//   ....[15]....
        /*01ec*/ 	.word	0xffffffff


	//   ....[16]....
        /*01f0*/ 	.word	0xffffffff


	//   ....[17]....
        /*01f4*/ 	.word	0xffffffff


	//   ....[18]....
        /*01f8*/ 	.word	0xffffffff


	//   ....[19]....
        /*01fc*/ 	.word	0xffffffff


	//   ....[20]....
        /*0200*/ 	.word	0xffffffff


	//   ....[21]....
        /*0204*/ 	.word	0xffffffff


	//   ....[22]....
        /*0208*/ 	.word	0xffffffff


	//   ....[23]....
        /*020c*/ 	.word	0xffffffff


	//   ....[24]....
        /*0210*/ 	.word	0xffffffff


	//   ....[25]....
        /*0214*/ 	.word	0xffffffff


	//   ....[26]....
        /*0218*/ 	.word	0xffffffff


	//   ....[27]....
        /*021c*/ 	.word	0xffffffff


	//   ....[28]....
        /*0220*/ 	.word	0xffffffff


	//   ....[29]....
        /*0224*/ 	.word	0xffffffff


	//   ....[30]....
        /*0228*/ 	.word	0xffffffff


	//   ....[31]....
        /*022c*/ 	.word	0xffffffff


	//   ....[32]....
        /*0230*/ 	.word	0xffffffff


	//   ....[33]....
        /*0234*/ 	.word	0xffffffff


	//   ....[34]....
        /*0238*/ 	.word	0xffffffff


	//   ....[35]....
        /*023c*/ 	.word	0xffffffff


	//   ....[36]....
        /*0240*/ 	.word	0xffffffff


	//   ....[37]....
        /*0244*/ 	.word	0xffffffff


	//   ....[38]....
        /*0248*/ 	.word	0xffffffff


	//   ....[39]....
        /*024c*/ 	.word	0xffffffff


	//   ....[40]....
        /*0250*/ 	.word	0xffffffff


	//   ....[41]....
        /*0254*/ 	.word	0xffffffff


	//   ....[42]....
        /*0258*/ 	.word	0xffffffff


	//   ....[43]....
        /*025c*/ 	.word	0xffffffff


	//   ....[44]....
        /*0260*/ 	.word	0xffffffff


	//   ....[45]....
        /*0264*/ 	.word	0xffffffff


	//   ....[46]....
        /*0268*/ 	.word	0xffffffff


	//   ....[47]....
        /*026c*/ 	.word	0xffffffff


	//   ....[48]....
        /*0270*/ 	.word	0xffffffff


	//   ....[49]....
        /*0274*/ 	.word	0xffffffff


	//   ....[50]....
        /*0278*/ 	.word	0xffffffff


	//   ....[51]....
        /*027c*/ 	.word	0xffffffff


	//   ....[52]....
        /*0280*/ 	.word	0xffffffff


	//   ....[53]....
        /*0284*/ 	.word	0xffffffff


	//   ....[54]....
        /*0288*/ 	.word	0xffffffff


	//   ....[55]....
        /*028c*/ 	.word	0xffffffff


	//   ....[56]....
        /*0290*/ 	.word	0xffffffff


	//   ....[57]....
        /*0294*/ 	.word	0xffffffff


	//   ....[58]....
        /*0298*/ 	.word	0xffffffff


	//   ....[59]....
        /*029c*/ 	.word	0xffffffff


	//   ....[60]....
        /*02a0*/ 	.word	0xffffffff


	//   ....[61]....
        /*02a4*/ 	.word	0xffffffff


	//   ....[62]....
        /*02a8*/ 	.word	0xffffffff


	//   ....[63]....
        /*02ac*/ 	.word	0xffffffff


	//   ....[64]....
        /*02b0*/ 	.word	0xffffffff


	//   ....[65]....
        /*02b4*/ 	.word	0xffffffff


	//   ....[66]....
        /*02b8*/ 	.word	0xffffffff


	//   ....[67]....
        /*02bc*/ 	.word	0xffffffff


	//   ....[68]....
        /*02c0*/ 	.word	0xffffffff


	//   ....[69]....
        /*02c4*/ 	.word	0xffffffff


	//   ....[70]....
        /*02c8*/ 	.word	0xffffffff


	//   ....[71]....
        /*02cc*/ 	.word	0xffffffff


	//   ....[72]....
        /*02d0*/ 	.word	0xffffffff


	//   ....[73]....
        /*02d4*/ 	.word	0xffffffff


	//   ....[74]....
        /*02d8*/ 	.word	0xffffffff


	//   ....[75]....
        /*02dc*/ 	.word	0xffffffff


	//   ....[76]....
        /*02e0*/ 	.word	0xffffffff


	//   ....[77]....
        /*02e4*/ 	.word	0xffffffff


	//   ....[78]....
        /*02e8*/ 	.word	0xffffffff


	//   ....[79]....
        /*02ec*/ 	.word	0xffffffff


	//   ....[80]....
        /*02f0*/ 	.word	0xffffffff


	//   ....[81]....
        /*02f4*/ 	.word	0xffffffff


	//   ....[82]....
        /*02f8*/ 	.word	0xffffffff


	//   ....[83]....
        /*02fc*/ 	.word	0xffffffff


	//   ....[84]....
        /*0300*/ 	.word	0xffffffff


	//   ....[85]....
        /*0304*/ 	.word	0xffffffff


	//   ....[86]....
        /*0308*/ 	.word	0xffffffff


	//   ....[87]....
        /*030c*/ 	.word	0xffffffff


	//   ....[88]....
        /*0310*/ 	.word	0xffffffff


	//   ....[89]....
        /*0314*/ 	.word	0xffffffff


	//   ....[90]....
        /*0318*/ 	.word	0xffffffff


	//   ....[91]....
        /*031c*/ 	.word	0xffffffff


	//   ....[92]....
        /*0320*/ 	.word	0xffffffff


	//   ....[93]....
        /*0324*/ 	.word	0xffffffff


	//   ....[94]....
        /*0328*/ 	.word	0xffffffff


	//   ....[95]....
        /*032c*/ 	.word	0xffffffff


	//   ....[96]....
        /*0330*/ 	.word	0xffffffff


	//   ....[97]....
        /*0334*/ 	.word	0xffffffff


	//   ....[98]....
        /*0338*/ 	.word	0xffffffff


	//   ....[99]....
        /*033c*/ 	.word	0xffffffff


	//   ....[100]....
        /*0340*/ 	.word	0xffffffff


	//   ....[101]....
        /*0344*/ 	.word	0xffffffff


	//   ....[102]....
        /*0348*/ 	.word	0xffffffff


	//   ....[103]....
        /*034c*/ 	.word	0xffffffff


	//   ....[104]....
        /*0350*/ 	.word	0xffffffff


	//   ....[105]....
        /*0354*/ 	.word	0xffffffff


	//   ....[106]....
        /*0358*/ 	.word	0xffffffff


	//   ....[107]....
        /*035c*/ 	.word	0xffffffff


	//   ....[108]....
        /*0360*/ 	.word	0xffffffff


	//   ....[109]....
        /*0364*/ 	.word	0xffffffff


	//   ....[110]....
        /*0368*/ 	.word	0xffffffff


	//   ....[111]....
        /*036c*/ 	.word	0xffffffff


	//   ....[112]....
        /*0370*/ 	.word	0xffffffff


	//   ....[113]....
        /*0374*/ 	.word	0xffffffff


	//   ....[114]....
        /*0378*/ 	.word	0xffffffff


	//   ....[115]....
        /*037c*/ 	.word	0xffffffff


	//   ....[116]....
        /*0380*/ 	.word	0xffffffff


	//   ....[117]....
        /*0384*/ 	.word	0xffffffff


	//   ....[118]....
        /*0388*/ 	.word	0xffffffff


	//   ....[119]....
        /*038c*/ 	.word	0xffffffff


	//   ....[120]....
        /*0390*/ 	.word	0xffffffff


	//   ....[121]....
        /*0394*/ 	.word	0xffffffff


	//   ....[122]....
        /*0398*/ 	.word	0xffffffff


	//   ....[123]....
        /*039c*/ 	.word	0xffffffff


	//   ....[124]....
        /*03a0*/ 	.word	0xffffffff


	//   ....[125]....
        /*03a4*/ 	.word	0xffffffff


	//   ....[126]....
        /*03a8*/ 	.word	0xffffffff


	//   ....[127]....
        /*03ac*/ 	.word	0xffffffff


	//   ....[128]....
        /*03b0*/ 	.word	0xffffffff


	//   ....[129]....
        /*03b4*/ 	.word	0xffffffff


	//   ....[130]....
        /*03b8*/ 	.word	0xffffffff


	//   ....[131]....
        /*03bc*/ 	.word	0xffffffff


	//   ....[132]....
        /*03c0*/ 	.word	0xffffffff


	//   ....[133]....
        /*03c4*/ 	.word	0xffffffff


	//   ....[134]....
        /*03c8*/ 	.word	0xffffffff


	//   ....[135]....
        /*03cc*/ 	.word	0x0500000f


	//   ....[136]....
        /*03d0*/ 	.word	0x0500000f


	//   ....[137]....
        /*03d4*/ 	.word	0x0500000f


	//   ....[138]....
        /*03d8*/ 	.word	0x0500000f


	//   ....[139]....
        /*03dc*/ 	.word	0x0500000f


	//   ....[140]....
        /*03e0*/ 	.word	0x0500000f


	//   ....[141]....
        /*03e4*/ 	.word	0x0500000f


	//   ....[142]....
        /*03e8*/ 	.word	0x0500000f


	//   ....[143]....
        /*03ec*/ 	.word	0x0500000f


	//   ....[144]....
        /*03f0*/ 	.word	0x0500000f


	//   ....[145]....
        /*03f4*/ 	.word	0x0500000f


	//   ....[146]....
        /*03f8*/ 	.word	0x0500000f


	//   ....[147]....
        /*03fc*/ 	.word	0x0500000f


	//   ....[148]....
        /*0400*/ 	.word	0x0500000f


	//   ....[149]....
        /*0404*/ 	.word	0x0500000f


	//   ....[150]....
        /*0408*/ 	.word	0x0500000f


	//   ....[151]....
        /*040c*/ 	.word	0x0500000f


	//   ....[152]....
        /*0410*/ 	.word	0x0500000f


	//   ....[153]....
        /*0414*/ 	.word	0x0500000f


	//   ....[154]....
        /*0418*/ 	.word	0x0500000f


	//   ....[155]....
        /*041c*/ 	.word	0x0500000f


	//   ....[156]....
        /*0420*/ 	.word	0x0500000f


	//   ....[157]....
        /*0424*/ 	.word	0x0500000f


	//   ....[158]....
        /*0428*/ 	.word	0x0500000f


	//   ....[159]....
        /*042c*/ 	.word	0x0500000f


	//   ....[160]....
        /*0430*/ 	.word	0x0500000f


	//   ....[161]....
        /*0434*/ 	.word	0x0500000f


	//   ....[162]....
        /*0438*/ 	.word	0x0500000f


	//   ....[163]....
        /*043c*/ 	.word	0x0500000f


	//   ....[164]....
        /*0440*/ 	.word	0x0500000f


	//   ....[165]....
        /*0444*/ 	.word	0x0500000f


	//   ....[166]....
        /*0448*/ 	.word	0x0500000f


	//   ....[167]....
        /*044c*/ 	.word	0x0500000f


	//   ....[168]....
        /*0450*/ 	.word	0x0500000f


	//   ....[169]....
        /*0454*/ 	.word	0x0500000f


	//   ....[170]....
        /*0458*/ 	.word	0x0500000f


	//   ....[171]....
        /*045c*/ 	.word	0x0500000f


	//   ....[172]....
        /*0460*/ 	.word	0x0500000f


	//   ....[173]....
        /*0464*/ 	.word	0x0500000f


	//   ....[174]....
        /*0468*/ 	.word	0x0500000f


	//   ....[175]....
        /*046c*/ 	.word	0x0500000f


	//   ....[176]....
        /*0470*/ 	.word	0x0500000f


	//   ....[177]....
        /*0474*/ 	.word	0x0500000f


	//   ....[178]....
        /*0478*/ 	.word	0x0500000f


	//   ....[179]....
        /*047c*/ 	.word	0x0500000f


	//   ....[180]....
        /*0480*/ 	.word	0x0500000f


	//   ....[181]....
        /*0484*/ 	.word	0x0500000f


	//   ....[182]....
        /*0488*/ 	.word	0x0500000f


	//   ....[183]....
        /*048c*/ 	.word	0x0500000f


	//   ....[184]....
        /*0490*/ 	.word	0x0500000f


	//   ....[185]....
        /*0494*/ 	.word	0x0500000f


	//   ....[186]....
        /*0498*/ 	.word	0x0500000f


	//   ....[187]....
        /*049c*/ 	.word	0x0500000f


	//   ....[188]....
        /*04a0*/ 	.word	0x0500000f


	//   ....[189]....
        /*04a4*/ 	.word	0x0500000f


	//   ....[190]....
        /*04a8*/ 	.word	0x0500000f


	//   ....[191]....
        /*04ac*/ 	.word	0x0500000f


	//   ....[192]....
        /*04b0*/ 	.word	0x0500000f


	//   ....[193]....
        /*04b4*/ 	.word	0x0500000f


	//   ....[194]....
        /*04b8*/ 	.word	0x0500000f


	//   ....[195]....
        /*04bc*/ 	.word	0x0500000f


	//   ....[196]....
        /*04c0*/ 	.word	0x0500000f


	//   ....[197]....
        /*04c4*/ 	.word	0x0500000f


	//   ....[198]....
        /*04c8*/ 	.word	0x0500000f


	//   ....[199]....
        /*04cc*/ 	.word	0x0500000f


	//   ....[200]....
        /*04d0*/ 	.word	0x0500000f


	//   ....[201]....
        /*04d4*/ 	.word	0x0500000f


	//   ....[202]....
        /*04d8*/ 	.word	0x0500000f


	//----- nvinfo : EIATTR_COOP_GROUP_INSTR_OFFSETS
	.align		4
.L_606:
        /*04dc*/ 	.byte	0x04, 0x28
        /*04de*/ 	.short	(.L_608 - .L_607)


	//   ....[0]....
.L_607:
        /*04e0*/ 	.word	0x00000080


	//   ....[1]....
        /*04e4*/ 	.word	0x00000090


	//   ....[2]....
        /*04e8*/ 	.word	0x000002b0


	//   ....[3]....
        /*04ec*/ 	.word	0x00000410


	//   ....[4]....
        /*04f0*/ 	.word	0x00000530


	//   ....[5]....
        /*04f4*/ 	.word	0x00000690


	//   ....[6]....
        /*04f8*/ 	.word	0x00001fc0


	//   ....[7]....
        /*04fc*/ 	.word	0x00003fa0


	//   ....[8]....
        /*0500*/ 	.word	0x00004f70


	//   ....[9]....
        /*0504*/ 	.word	0x00005eb0


	//   ....[10]....
        /*0508*/ 	.word	0x00005ed0


	//   ....[11]....
        /*050c*/ 	.word	0x00006310


	//   ....[12]....
        /*0510*/ 	.word	0x000063e0


	//   ....[13]....
        /*0514*/ 	.word	0x00006800


	//   ....[14]....
        /*0518*/ 	.word	0x00006880


	//   ....[15]....
        /*051c*/ 	.word	0x00007080


	//   ....[16]....
        /*0520*/ 	.word	0x00007e10


	//   ....[17]....
        /*0524*/ 	.word	0x00008ca0


	//   ....[18]....
        /*0528*/ 	.word	0x00008cd0


	//   ....[19]....
        /*052c*/ 	.word	0x000092b0


	//   ....[20]....
        /*0530*/ 	.word	0x000092d0


	//   ....[21]....
        /*0534*/ 	.word	0x00009aa0


	//   ....[22]....
        /*0538*/ 	.word	0x00009c70


	//   ....[23]....
        /*053c*/ 	.word	0x0000a800


	//   ....[24]....
        /*0540*/ 	.word	0x0000b510


	//   ....[25]....
        /*0544*/ 	.word	0x0000c470


	//   ....[26]....
        /*0548*/ 	.word	0x0000c4a0


	//   ....[27]....
        /*054c*/ 	.word	0x0000cd90


	//   ....[28]....
        /*0550*/ 	.word	0x0000ce30


	//   ....[29]....
        /*0554*/ 	.word	0x0000d9f0


	//   ....[30]....
        /*0558*/ 	.word	0x0000dad0


	//   ....[31]....
        /*055c*/ 	.word	0x0000db30


	//   ....[32]....
        /*0560*/ 	.word	0x0000db50


	//   ....[33]....
        /*0564*/ 	.word	0x0000db80


	//   ....[34]....
        /*0568*/ 	.word	0x0000f350


	//   ....[35]....
        /*056c*/ 	.word	0x0000f6a0


	//   ....[36]....
        /*0570*/ 	.word	0x0000f6b0


	//   ....[37]....
        /*0574*/ 	.word	0x0000f6e0


	//   ....[38]....
        /*0578*/ 	.word	0x0000f6f0


	//   ....[39]....
        /*057c*/ 	.word	0x00010320


	//   ....[40]....
        /*0580*/ 	.word	0x00010360


	//   ....[41]....
        /*0584*/ 	.word	0x00010610


	//   ....[42]....
        /*0588*/ 	.word	0x00010630


	//   ....[43]....
        /*058c*/ 	.word	0x00010d70


	//   ....[44]....
        /*0590*/ 	.word	0x00010dc0


	//   ....[45]....
        /*0594*/ 	.word	0x00011680


	//   ....[46]....
        /*0598*/ 	.word	0x000116a0


	//   ....[47]....
        /*059c*/ 	.word	0x00012950


	//   ....[48]....
        /*05a0*/ 	.word	0x00012990


	//   ....[49]....
        /*05a4*/ 	.word	0x00012bd0


	//   ....[50]....
        /*05a8*/ 	.word	0x00012bf0


	//   ....[51]....
        /*05ac*/ 	.word	0x00012eb0


	//   ....[52]....
        /*05b0*/ 	.word	0x000130a0


	//   ....[53]....
        /*05b4*/ 	.word	0x000130d0


	//   ....[54]....
        /*05b8*/ 	.word	0x00013100


	//   ....[55]....
        /*05bc*/ 	.word	0x00013130


	//   ....[56]....
        /*05c0*/ 	.word	0x00013160


	//   ....[57]....
        /*05c4*/ 	.word	0x00013190


	//   ....[58]....
        /*05c8*/ 	.word	0x00013300


	//   ....[59]....
        /*05cc*/ 	.word	0x00013330


	//   ....[60]....
        /*05d0*/ 	.word	0x00013360


	//   ....[61]....
        /*05d4*/ 	.word	0x00013390


	//   ....[62]....
        /*05d8*/ 	.word	0x000133c0


	//   ....[63]....
        /*05dc*/ 	.word	0x000133f0


	//   ....[64]....
        /*05e0*/ 	.word	0x00013480


	//   ....[65]....
        /*05e4*/ 	.word	0x000134b0


	//   ....[66]....
        /*05e8*/ 	.word	0x000134c0


	//   ....[67]....
        /*05ec*/ 	.word	0x00013500


	//   ....[68]....
        /*05f0*/ 	.word	0x00015640


	//   ....[69]....
        /*05f4*/ 	.word	0x00015660


	//   ....[70]....
        /*05f8*/ 	.word	0x000156f0


	//   ....[71]....
        /*05fc*/ 	.word	0x00015710


	//   ....[72]....
        /*0600*/ 	.word	0x00015790


	//   ....[73]....
        /*0604*/ 	.word	0x000157b0


	//   ....[74]....
        /*0608*/ 	.word	0x000157c0


	//   ....[75]....
        /*060c*/ 	.word	0x000157d0


	//   ....[76]....
        /*0610*/ 	.word	0x00015f50


	//   ....[77]....
        /*0614*/ 	.word	0x00015f80


	//   ....[78]....
        /*0618*/ 	.word	0x00016040


	//   ....[79]....
        /*061c*/ 	.word	0x00016060


	//   ....[80]....
        /*0620*/ 	.word	0x00016100


	//   ....[81]....
        /*0624*/ 	.word	0x00016120


	//   ....[82]....
        /*0628*/ 	.word	0x00016130


	//   ....[83]....
        /*062c*/ 	.word	0x000161b0


	//   ....[84]....
        /*0630*/ 	.word	0x00016a10


	//   ....[85]....
        /*0634*/ 	.word	0x00016a30


	//   ....[86]....
        /*0638*/ 	.word	0x00016bd0


	//   ....[87]....
        /*063c*/ 	.word	0x00016c00


	//   ....[88]....
        /*0640*/ 	.word	0x00016d10


	//   ....[89]....
        /*0644*/ 	.word	0x00016d20


	//   ....[90]....
        /*0648*/ 	.word	0x00016d50


	//   ....[91]....
        /*064c*/ 	.word	0x00016d60


	//   ....[92]....
        /*0650*/ 	.word	0x00017370


	//   ....[93]....
        /*0654*/ 	.word	0x000173a0


	//   ....[94]....
        /*0658*/ 	.word	0x00017590


	//   ....[95]....
        /*065c*/ 	.word	0x000175d0


	//   ....[96]....
        /*0660*/ 	.word	0x000175e0


	//   ....[97]....
        /*0664*/ 	.word	0x000175f0


	//   ....[98]....
        /*0668*/ 	.word	0x00017740


	//   ....[99]....
        /*066c*/ 	.word	0x00017890


	//   ....[100]....
        /*0670*/ 	.word	0x000180a0


	//   ....[101]....
        /*0674*/ 	.word	0x000180c0


	//   ....[102]....
        /*0678*/ 	.word	0x00018110


	//   ....[103]....
        /*067c*/ 	.word	0x00018120


	//   ....[104]....
        /*0680*/ 	.word	0x00018160


	//   ....[105]....
        /*0684*/ 	.word	0x00018170


	//   ....[106]....
        /*0688*/ 	.word	0x00018180


	//   ....[107]....
        /*068c*/ 	.word	0x000181c0


	//   ....[108]....
        /*0690*/ 	.word	0x000184c0


	//   ....[109]....
        /*0694*/ 	.word	0x00018500


	//   ....[110]....
        /*0698*/ 	.word	0x00018520


	//   ....[111]....
        /*069c*/ 	.word	0x00018540


	//   ....[112]....
        /*06a0*/ 	.word	0x00018570


	//   ....[113]....
        /*06a4*/ 	.word	0x00018590


	//   ....[114]....
        /*06a8*/ 	.word	0x00018690


	//   ....[115]....
        /*06ac*/ 	.word	0x000187e0


	//   ....[116]....
        /*06b0*/ 	.word	0x00018e20


	//   ....[117]....
        /*06b4*/ 	.word	0x00018e50


	//   ....[118]....
        /*06b8*/ 	.word	0x00018eb0


	//   ....[119]....
        /*06bc*/ 	.word	0x00018ee0


	//   ....[120]....
        /*06c0*/ 	.word	0x00018f10


	//   ....[121]....
        /*06c4*/ 	.word	0x00018f40


	//   ....[122]....
        /*06c8*/ 	.word	0x00018f70


	//   ....[123]....
        /*06cc*/ 	.word	0x00018fa0


	//   ....[124]....
        /*06d0*/ 	.word	0x00019140


	//   ....[125]....
        /*06d4*/ 	.word	0x00019170


	//   ....[126]....
        /*06d8*/ 	.word	0x000191a0


	//   ....[127]....
        /*06dc*/ 	.word	0x000191d0


	//   ....[128]....
        /*06e0*/ 	.word	0x00019200


	//   ....[129]....
        /*06e4*/ 	.word	0x00019230


	//   ....[130]....
        /*06e8*/ 	.word	0x000192f0


	//   ....[131]....
        /*06ec*/ 	.word	0x00019310


	//   ....[132]....
        /*06f0*/ 	.word	0x00019330


	//   ....[133]....
        /*06f4*/ 	.word	0x00019390


	//   ....[134]....
        /*06f8*/ 	.word	0x00019db0


	//   ....[135]....
        /*06fc*/ 	.word	0x0001a340


	//   ....[136]....
        /*0700*/ 	.word	0x0001a430


	//   ....[137]....
        /*0704*/ 	.word	0x0001a4d0


	//   ....[138]....
        /*0708*/ 	.word	0x0001a530


	//   ....[139]....
        /*070c*/ 	.word	0x0001a620


	//   ....[140]....
        /*0710*/ 	.word	0x0001a690


	//   ....[141]....
        /*0714*/ 	.word	0x0001a780


	//   ....[142]....
        /*0718*/ 	.word	0x0001a7f0


	//   ....[143]....
        /*071c*/ 	.word	0x0001a890


	//   ....[144]....
        /*0720*/ 	.word	0x0001a990


	//   ....[145]....
        /*0724*/ 	.word	0x0001aa20


	//   ....[146]....
        /*0728*/ 	.word	0x0001aa80


	//   ....[147]....
        /*072c*/ 	.word	0x0001ab70


	//   ....[148]....
        /*0730*/ 	.word	0x0001abf0


	//   ....[149]....
        /*0734*/ 	.word	0x0001acf0


	//   ....[150]....
        /*0738*/ 	.word	0x0001ad60


	//   ....[151]....
        /*073c*/ 	.word	0x0001ae40


	//   ....[152]....
        /*0740*/ 	.word	0x0001b150


	//   ....[153]....
        /*0744*/ 	.word	0x0001b210


	//   ....[154]....
        /*0748*/ 	.word	0x0001b480


	//   ....[155]....
        /*074c*/ 	.word	0x0001b4d0


	//   ....[156]....
        /*0750*/ 	.word	0x0001b6e0


	//   ....[157]....
        /*0754*/ 	.word	0x0001b730


	//   ....[158]....
        /*0758*/ 	.word	0x0001b8e0


	//   ....[159]....
        /*075c*/ 	.word	0x0001b930


	//   ....[160]....
        /*0760*/ 	.word	0x0001ba70


	//   ....[161]....
        /*0764*/ 	.word	0x0001bb70


	//   ....[162]....
        /*0768*/ 	.word	0x0001bde0


	//   ....[163]....
        /*076c*/ 	.word	0x0001be30


	//   ....[164]....
        /*0770*/ 	.word	0x0001c000


	//   ....[165]....
        /*0774*/ 	.word	0x0001c050


	//   ....[166]....
        /*0778*/ 	.word	0x0001c220


	//   ....[167]....
        /*077c*/ 	.word	0x0001c270


	//   ....[168]....
        /*0780*/ 	.word	0x0001c360


	//   ....[169]....
        /*0784*/ 	.word	0x0001c400


	//   ....[170]....
        /*0788*/ 	.word	0x0001c460


	//   ....[171]....
        /*078c*/ 	.word	0x0001c510


	//   ....[172]....
        /*0790*/ 	.word	0x0001c570


	//   ....[173]....
        /*0794*/ 	.word	0x0001c620


	//   ....[174]....
        /*0798*/ 	.word	0x0001c680


	//   ....[175]....
        /*079c*/ 	.word	0x0001c730


	//   ....[176]....
        /*07a0*/ 	.word	0x0001c820


	//   ....[177]....
        /*07a4*/ 	.word	0x0001c900


	//   ....[178]....
        /*07a8*/ 	.word	0x0001ca10


	//   ....[179]....
        /*07ac*/ 	.word	0x0001cb10


	//   ....[180]....
        /*07b0*/ 	.word	0x0001cc40


	//   ....[181]....
        /*07b4*/ 	.word	0x0001cd20


	//   ....[182]....
        /*07b8*/ 	.word	0x0001ce20


	//   ....[183]....
        /*07bc*/ 	.word	0x0001cf00


	//   ....[184]....
        /*07c0*/ 	.word	0x0001cf90


	//   ....[185]....
        /*07c4*/ 	.word	0x0001d030


	//   ....[186]....
        /*07c8*/ 	.word	0x0001d1a0


	//   ....[187]....
        /*07cc*/ 	.word	0x0001d210


	//   ....[188]....
        /*07d0*/ 	.word	0x0001d280


	//   ....[189]....
        /*07d4*/ 	.word	0x0001d2f0


	//   ....[190]....
        /*07d8*/ 	.word	0x0001d360


	//   ....[191]....
        /*07dc*/ 	.word	0x0001d3e0


	//   ....[192]....
        /*07e0*/ 	.word	0x0001d460


	//   ....[193]....
        /*07e4*/ 	.word	0x0001d4f0


	//   ....[194]....
        /*07e8*/ 	.word	0x0001d560


	//   ....[195]....
        /*07ec*/ 	.word	0x0001d5d0


	//   ....[196]....
        /*07f0*/ 	.word	0x0001d640


	//   ....[197]....
        /*07f4*/ 	.word	0x0001d6c0


	//   ....[198]....
        /*07f8*/ 	.word	0x0001d730


	//   ....[199]....
        /*07fc*/ 	.word	0x0001d7c0


	//   ....[200]....
        /*0800*/ 	.word	0x0001d820


	//   ....[201]....
        /*0804*/ 	.word	0x0001d8b0


	//   ....[202]....
        /*0808*/ 	.word	0x0001d9e0


	//----- nvinfo : EIATTR_REG_RECONFIG
	.align		4
.L_608:
        /*080c*/ 	.byte	0x01, 0x54
	.zero		2


	//----- nvinfo : EIATTR_SYSCALL_OFFSETS
	.align		4
        /*0810*/ 	.byte	0x04, 0x46
        /*0812*/ 	.short	(.L_610 - .L_609)


	//   ....[0]....
.L_609:
        /*0814*/ 	.word	0x00004150


	//   ....[1]....
        /*0818*/ 	.word	0x00014a40


	//   ....[2]....
        /*081c*/ 	.word	0x00014b90


	//   ....[3]....
        /*0820*/ 	.word	0x00014c80


	//   ....[4]....
        /*0824*/ 	.word	0x00015b70


	//   ....[5]....
        /*0828*/ 	.word	0x00016430


	//----- nvinfo : EIATTR_MBARRIER_INSTR_OFFSETS
	.align		4
.L_610:
        /*082c*/ 	.byte	0x04, 0x39
        /*082e*/ 	.short	(.L_612 - .L_611)


	//   ....[0]....
.L_611:
        /*0830*/ 	.word	0x00000190
        /*0834*/ 	.word	0x000000ff
        /*0838*/ 	.word	0x00038800
        /*083c*/ 	.short	0x0100
        /*083e*/ 	.byte	0x08
	.zero		1


	//   ....[1]....
        /*0840*/ 	.word	0x000001a0
        /*0844*/ 	.word	0x000000ff
        /*0848*/ 	.word	0x00038810
        /*084c*/ 	.short	0x0100
        /*084e*/ 	.byte	0x08
	.zero		1


	//   ....[2]....
        /*0850*/ 	.word	0x000001b0
        /*0854*/ 	.word	0x000000ff
        /*0858*/ 	.word	0x00038820
        /*085c*/ 	.short	0x0100
        /*085e*/ 	.byte	0x08
	.zero		1


	//   ....[3]....
        /*0860*/ 	.word	0x00000260
        /*0864*/ 	.word	0x000000ff
        /*0868*/ 	.word	0x00038830
        /*086c*/ 	.short	0x0100
        /*086e*/ 	.byte	0x06
	.zero		1


	//   ....[4]....
        /*0870*/ 	.word	0x00000270
        /*0874*/ 	.word	0x000000ff
        /*0878*/ 	.word	0x00038840
        /*087c*/ 	.short	0x0100
        /*087e*/ 	.byte	0x06
	.zero		1


	//   ....[5]....
        /*0880*/ 	.word	0x00000280
        /*0884*/ 	.word	0x000000ff
        /*0888*/ 	.word	0x00038838
        /*088c*/ 	.short	0x0100
        /*088e*/ 	.byte	0x06
	.zero		1


	//   ....[6]....
        /*0890*/ 	.word	0x00000290
        /*0894*/ 	.word	0x000000ff
        /*0898*/ 	.word	0x00038848
        /*089c*/ 	.short	0x0100
        /*089e*/ 	.byte	0x06
	.zero		1


	//   ....[7]....
        /*08a0*/ 	.word	0x000003c0
        /*08a4*/ 	.word	0x000000ff
        /*08a8*/ 	.word	0x00038850
        /*08ac*/ 	.short	0x0100
        /*08ae*/ 	.byte	0x08
	.zero		1


	//   ....[8]....
        /*08b0*/ 	.word	0x000003d0
        /*08b4*/ 	.word	0x000000ff
        /*08b8*/ 	.word	0x00038860
        /*08bc*/ 	.short	0x0100
        /*08be*/ 	.byte	0x08
	.zero		1


	//   ....[9]....
        /*08c0*/ 	.word	0x000003e0
        /*08c4*/ 	.word	0x000000ff
        /*08c8*/ 	.word	0x00038858
        /*08cc*/ 	.short	0x0100
        /*08ce*/ 	.byte	0x08
	.zero		1


	//   ....[10]....
        /*08d0*/ 	.word	0x000003f0
        /*08d4*/ 	.word	0x000000ff
        /*08d8*/ 	.word	0x00038868
        /*08dc*/ 	.short	0x0100
        /*08de*/ 	.byte	0x08
	.zero		1


	//   ....[11]....
        /*08e0*/ 	.word	0x000004e0
        /*08e4*/ 	.word	0x000000ff
        /*08e8*/ 	.word	0x00038870
        /*08ec*/ 	.short	0x0100
        /*08ee*/ 	.byte	0x06
	.zero		1


	//   ....[12]....
        /*08f0*/ 	.word	0x000004f0
        /*08f4*/ 	.word	0x000000ff
        /*08f8*/ 	.word	0x00038880
        /*08fc*/ 	.short	0x0100
        /*08fe*/ 	.byte	0x06
	.zero		1


	//   ....[13]....
        /*0900*/ 	.word	0x00000500
        /*0904*/ 	.word	0x000000ff
        /*0908*/ 	.word	0x00038878
        /*090c*/ 	.short	0x0100
        /*090e*/ 	.byte	0x06
	.zero		1


	//   ....[14]....
        /*0910*/ 	.word	0x00000510
        /*0914*/ 	.word	0x000000ff
        /*0918*/ 	.word	0x00038888
        /*091c*/ 	.short	0x0100
        /*091e*/ 	.byte	0x06
	.zero		1


	//   ....[15]....
        /*0920*/ 	.word	0x00000640
        /*0924*/ 	.word	0x000000ff
        /*0928*/ 	.word	0x00038890
        /*092c*/ 	.short	0x0100
        /*092e*/ 	.byte	0x08
	.zero		1


	//   ....[16]....
        /*0930*/ 	.word	0x00000650
        /*0934*/ 	.word	0x000000ff
        /*0938*/ 	.word	0x000388a0
        /*093c*/ 	.short	0x0100
        /*093e*/ 	.byte	0x08
	.zero		1


	//   ....[17]....
        /*0940*/ 	.word	0x00000660
        /*0944*/ 	.word	0x000000ff
        /*0948*/ 	.word	0x00038898
        /*094c*/ 	.short	0x0100
        /*094e*/ 	.byte	0x08
	.zero		1


	//   ....[18]....
        /*0950*/ 	.word	0x00000670
        /*0954*/ 	.word	0x000000ff
        /*0958*/ 	.word	0x000388a8
        /*095c*/ 	.short	0x0100
        /*095e*/ 	.byte	0x08
	.zero		1


	//   ....[19]....
        /*0960*/ 	.word	0x000007b0
        /*0964*/ 	.word	0x000000ff
        /*0968*/ 	.word	0x000388b0
        /*096c*/ 	.short	0x0100
        /*096e*/ 	.byte	0x08
	.zero		1


	//   ....[20]....
        /*0970*/ 	.word	0x000007c0
        /*0974*/ 	.word	0x000000ff
        /*0978*/ 	.word	0x000388c0
        /*097c*/ 	.short	0x0100
        /*097e*/ 	.byte	0x08
	.zero		1


	//   ....[21]....
        /*0980*/ 	.word	0x000007d0
        /*0984*/ 	.word	0x000000ff
        /*0988*/ 	.word	0x000388b8
        /*098c*/ 	.short	0x0100
        /*098e*/ 	.byte	0x08
	.zero		1


	//   ....[22]....
        /*0990*/ 	.word	0x000007e0
        /*0994*/ 	.word	0x000000ff
        /*0998*/ 	.word	0x000388c8
        /*099c*/ 	.short	0x0100
        /*099e*/ 	.byte	0x08
	.zero		1


	//   ....[23]....
        /*09a0*/ 	.word	0x00002320
        /*09a4*/ 	.word	0x00000004
        /*09a8*/ 	.word	0x00000000
        /*09ac*/ 	.short	0x0101
        /*09ae*/ 	.byte	0x3f
	.zero		1


	//   ....[24]....
        /*09b0*/ 	.word	0x00002e50
        /*09b4*/ 	.word	0x00000004
        /*09b8*/ 	.word	0x00000000
        /*09bc*/ 	.short	0x0101
        /*09be*/ 	.byte	0x3f
	.zero		1


	//   ....[25]....
        /*09c0*/ 	.word	0x00004200
        /*09c4*/ 	.word	0x00000011
        /*09c8*/ 	.word	0x00038800
        /*09cc*/ 	.short	0x010a
        /*09ce*/ 	.byte	0x3f
	.zero		1


	//   ....[26]....
        /*09d0*/ 	.word	0x00004270
        /*09d4*/ 	.word	0x00000009
        /*09d8*/ 	.word	0x00038830
        /*09dc*/ 	.short	0x010a
        /*09de*/ 	.byte	0x3f
	.zero		1


	//   ....[27]....
        /*09e0*/ 	.word	0x000042e0
        /*09e4*/ 	.word	0x00000009
        /*09e8*/ 	.word	0x00038830
        /*09ec*/ 	.short	0x010a
        /*09ee*/ 	.byte	0x3f
	.zero		1


	//   ....[28]....
        /*09f0*/ 	.word	0x00004560
        /*09f4*/ 	.word	0x00000011
        /*09f8*/ 	.word	0x00038810
        /*09fc*/ 	.short	0x010a
        /*09fe*/ 	.byte	0x3f
	.zero		1


	//   ....[29]....
        /*0a00*/ 	.word	0x000045a0
        /*0a04*/ 	.word	0x00000009
        /*0a08*/ 	.word	0x00038850
        /*0a0c*/ 	.short	0x010a
        /*0a0e*/ 	.byte	0x3f
	.zero		1


	//   ....[30]....
        /*0a10*/ 	.word	0x00004670
        /*0a14*/ 	.word	0x00000009
        /*0a18*/ 	.word	0x00038850
        /*0a1c*/ 	.short	0x010a
        /*0a1e*/ 	.byte	0x3f
	.zero		1


	//   ....[31]....
        /*0a20*/ 	.word	0x00006b10
        /*0a24*/ 	.word	0x00000005
        /*0a28*/ 	.word	0x00000000
        /*0a2c*/ 	.short	0x0101
        /*0a2e*/ 	.byte	0x3f
	.zero		1


	//   ....[32]....
        /*0a30*/ 	.word	0x00007110
        /*0a34*/ 	.word	0x00000009
        /*0a38*/ 	.word	0x00000000
        /*0a3c*/ 	.short	0x0101
        /*0a3e*/ 	.byte	0x3f
	.zero		1


	//   ....[33]....
        /*0a40*/ 	.word	0x00007310
        /*0a44*/ 	.word	0x00000009
        /*0a48*/ 	.word	0x00038830
        /*0a4c*/ 	.short	0x010a
        /*0a4e*/ 	.byte	0x3f
	.zero		1


	//   ....[34]....
        /*0a50*/ 	.word	0x00007360
        /*0a54*/ 	.word	0x00000009
        /*0a58*/ 	.word	0x00038830
        /*0a5c*/ 	.short	0x010a
        /*0a5e*/ 	.byte	0x3f
	.zero		1


	//   ....[35]....
        /*0a60*/ 	.word	0x000074e0
        /*0a64*/ 	.word	0x00000009
        /*0a68*/ 	.word	0x00038850
        /*0a6c*/ 	.short	0x010a
        /*0a6e*/ 	.byte	0x3f
	.zero		1


	//   ....[36]....
        /*0a70*/ 	.word	0x00007520
        /*0a74*/ 	.word	0x00000009
        /*0a78*/ 	.word	0x00038850
        /*0a7c*/ 	.short	0x010a
        /*0a7e*/ 	.byte	0x3f
	.zero		1


	//   ....[37]....
        /*0a80*/ 	.word	0x00009610
        /*0a84*/ 	.word	0x00000007
        /*0a88*/ 	.word	0x00000000
        /*0a8c*/ 	.short	0x0101
        /*0a8e*/ 	.byte	0x3f
	.zero		1


	//   ....[38]....
        /*0a90*/ 	.word	0x0000a8c0
        /*0a94*/ 	.word	0x00000009
        /*0a98*/ 	.word	0x00000000
        /*0a9c*/ 	.short	0x0101
        /*0a9e*/ 	.byte	0x3f
	.zero		1


	//   ....[39]....
        /*0aa0*/ 	.word	0x0000aa10
        /*0aa4*/ 	.word	0x00000009
        /*0aa8*/ 	.word	0x00038830
        /*0aac*/ 	.short	0x010a
        /*0aae*/ 	.byte	0x3f
	.zero		1


	//   ....[40]....
        /*0ab0*/ 	.word	0x0000aa60
        /*0ab4*/ 	.word	0x00000009
        /*0ab8*/ 	.word	0x00038830
        /*0abc*/ 	.short	0x010a
        /*0abe*/ 	.byte	0x3f
	.zero		1


	//   ....[41]....
        /*0ac0*/ 	.word	0x0000abe0
        /*0ac4*/ 	.word	0x00000009
        /*0ac8*/ 	.word	0x00038850
        /*0acc*/ 	.short	0x010a
        /*0ace*/ 	.byte	0x3f
	.zero		1


	//   ....[42]....
        /*0ad0*/ 	.word	0x0000ac20
        /*0ad4*/ 	.word	0x00000009
        /*0ad8*/ 	.word	0x00038850
        /*0adc*/ 	.short	0x010a
        /*0ade*/ 	.byte	0x3f
	.zero		1


	//   ....[43]....
        /*0ae0*/ 	.word	0x0000c950
        /*0ae4*/ 	.word	0x00000008
        /*0ae8*/ 	.word	0x00000000
        /*0aec*/ 	.short	0x0101
        /*0aee*/ 	.byte	0x3f
	.zero		1


	//   ....[44]....
        /*0af0*/ 	.word	0x0000dab0
        /*0af4*/ 	.word	0x00000009
        /*0af8*/ 	.word	0x00000000
        /*0afc*/ 	.short	0x0101
        /*0afe*/ 	.byte	0x3f
	.zero		1


	//   ....[45]....
        /*0b00*/ 	.word	0x00010340
        /*0b04*/ 	.word	0x00000000
        /*0b08*/ 	.word	0x00000000
        /*0b0c*/ 	.short	0x0101
        /*0b0e*/ 	.byte	0x3f
	.zero		1


	//   ....[46]....
        /*0b10*/ 	.word	0x00010df0
        /*0b14*/ 	.word	0x00000004
        /*0b18*/ 	.word	0x00000000
        /*0b1c*/ 	.short	0x0101
        /*0b1e*/ 	.byte	0x3f
	.zero		1


	//   ....[47]....
        /*0b20*/ 	.word	0x00015410
        /*0b24*/ 	.word	0x00000016
        /*0b28*/ 	.word	0x00038840
        /*0b2c*/ 	.short	0x010a
        /*0b2e*/ 	.byte	0x3f
	.zero		1


	//   ....[48]....
        /*0b30*/ 	.word	0x000158d0
        /*0b34*/ 	.word	0x00000016
        /*0b38*/ 	.word	0x00038830
        /*0b3c*/ 	.short	0x0107
        /*0b3e*/ 	.byte	0x3f
	.zero		1


	//   ....[49]....
        /*0b40*/ 	.word	0x000159b0
        /*0b44*/ 	.word	0x00000016
        /*0b48*/ 	.word	0x00038830
        /*0b4c*/ 	.short	0x0101
        /*0b4e*/ 	.byte	0x3f
	.zero		1


	//   ....[50]....
        /*0b50*/ 	.word	0x00016270
        /*0b54*/ 	.word	0x00000011
        /*0b58*/ 	.word	0x00038800
        /*0b5c*/ 	.short	0x0107
        /*0b5e*/ 	.byte	0x3f
	.zero		1


	//   ....[51]....
        /*0b60*/ 	.word	0x00016300
        /*0b64*/ 	.word	0x00000011
        /*0b68*/ 	.word	0x00038800
        /*0b6c*/ 	.short	0x0101
        /*0b6e*/ 	.byte	0x3f
	.zero		1


	//   ....[52]....
        /*0b70*/ 	.word	0x00017000
        /*0b74*/ 	.word	0x00000011
        /*0b78*/ 	.word	0x00038810
        /*0b7c*/ 	.short	0x0107
        /*0b7e*/ 	.byte	0x3f
	.zero		1


	//   ....[53]....
        /*0b80*/ 	.word	0x00017100
        /*0b84*/ 	.word	0x00000011
        /*0b88*/ 	.word	0x00038810
        /*0b8c*/ 	.short	0x0101
        /*0b8e*/ 	.byte	0x3f
	.zero		1


	//   ....[54]....
        /*0b90*/ 	.word	0x00017120
        /*0b94*/ 	.word	0x00000011
        /*0b98*/ 	.word	0x00038820
        /*0b9c*/ 	.short	0x010a
        /*0b9e*/ 	.byte	0x3f
	.zero		1


	//   ....[55]....
        /*0ba0*/ 	.word	0x000171b0
        /*0ba4*/ 	.word	0x00000016
        /*0ba8*/ 	.word	0x00038860
        /*0bac*/ 	.short	0x010a
        /*0bae*/ 	.byte	0x3f
	.zero		1


	//   ....[56]....
        /*0bb0*/ 	.word	0x00017ab0
        /*0bb4*/ 	.word	0x00000016
        /*0bb8*/ 	.word	0x00038850
        /*0bbc*/ 	.short	0x0107
        /*0bbe*/ 	.byte	0x3f
	.zero		1


	//   ....[57]....
        /*0bc0*/ 	.word	0x00017b80
        /*0bc4*/ 	.word	0x00000016
        /*0bc8*/ 	.word	0x00038850
        /*0bcc*/ 	.short	0x0101
        /*0bce*/ 	.byte	0x3f
	.zero		1


	//   ....[58]....
        /*0bd0*/ 	.word	0x00017f20
        /*0bd4*/ 	.word	0x00000006
        /*0bd8*/ 	.word	0x00038840
        /*0bdc*/ 	.short	0x010a
        /*0bde*/ 	.byte	0x3f
	.zero		1


	//   ....[59]....
        /*0be0*/ 	.word	0x00018240
        /*0be4*/ 	.word	0x00000006
        /*0be8*/ 	.word	0x00038830
        /*0bec*/ 	.short	0x0107
        /*0bee*/ 	.byte	0x3f
	.zero		1


	//   ....[60]....
        /*0bf0*/ 	.word	0x00018300
        /*0bf4*/ 	.word	0x00000006
        /*0bf8*/ 	.word	0x00038830
        /*0bfc*/ 	.short	0x0101
        /*0bfe*/ 	.byte	0x3f
	.zero		1


	//   ....[61]....
        /*0c00*/ 	.word	0x00018330
        /*0c04*/ 	.word	0x00000006
        /*0c08*/ 	.word	0x00038860
        /*0c0c*/ 	.short	0x010a
        /*0c0e*/ 	.byte	0x3f
	.zero		1


	//   ....[62]....
        /*0c10*/ 	.word	0x000189e0
        /*0c14*/ 	.word	0x00000006
        /*0c18*/ 	.word	0x00038850
        /*0c1c*/ 	.short	0x0107
        /*0c1e*/ 	.byte	0x3f
	.zero		1


	//   ....[63]....
        /*0c20*/ 	.word	0x00018aa0
        /*0c24*/ 	.word	0x00000006
        /*0c28*/ 	.word	0x00038850
        /*0c2c*/ 	.short	0x0101
        /*0c2e*/ 	.byte	0x3f
	.zero		1


	//   ....[64]....
        /*0c30*/ 	.word	0x00019d30
        /*0c34*/ 	.word	0x00000005
        /*0c38*/ 	.word	0x00038820
        /*0c3c*/ 	.short	0x010a
        /*0c3e*/ 	.byte	0x3f
	.zero		1


	//   ....[65]....
        /*0c40*/ 	.word	0x00019eb0
        /*0c44*/ 	.word	0x00000003
        /*0c48*/ 	.word	0x00038840
        /*0c4c*/ 	.short	0x010a
        /*0c4e*/ 	.byte	0x3f
	.zero		1


	//   ....[66]....
        /*0c50*/ 	.word	0x00019f50
        /*0c54*/ 	.word	0x00000005
        /*0c58*/ 	.word	0x00038840
        /*0c5c*/ 	.short	0x010a
        /*0c5e*/ 	.byte	0x3f
	.zero		1


	//   ....[67]....
        /*0c60*/ 	.word	0x00019f90
        /*0c64*/ 	.word	0x00000003
        /*0c68*/ 	.word	0x00038860
        /*0c6c*/ 	.short	0x010a
        /*0c6e*/ 	.byte	0x3f
	.zero		1


	//   ....[68]....
        /*0c70*/ 	.word	0x00019fd0
        /*0c74*/ 	.word	0x00000005
        /*0c78*/ 	.word	0x00038860
        /*0c7c*/ 	.short	0x010a
        /*0c7e*/ 	.byte	0x3f
	.zero		1


	//   ....[69]....
        /*0c80*/ 	.word	0x0001a030
        /*0c84*/ 	.word	0x00000011
        /*0c88*/ 	.word	0x00038800
        /*0c8c*/ 	.short	0x010a
        /*0c8e*/ 	.byte	0x3f
	.zero		1


	//   ....[70]....
        /*0c90*/ 	.word	0x0001a080
        /*0c94*/ 	.word	0x00000009
        /*0c98*/ 	.word	0x00038830
        /*0c9c*/ 	.short	0x010a
        /*0c9e*/ 	.byte	0x3f
	.zero		1


	//   ....[71]....
        /*0ca0*/ 	.word	0x0001a0d0
        /*0ca4*/ 	.word	0x00000011
        /*0ca8*/ 	.word	0x00038810
        /*0cac*/ 	.short	0x010a
        /*0cae*/ 	.byte	0x3f
	.zero		1


	//   ....[72]....
        /*0cb0*/ 	.word	0x0001a120
        /*0cb4*/ 	.word	0x00000009
        /*0cb8*/ 	.word	0x00038850
        /*0cbc*/ 	.short	0x010a
        /*0cbe*/ 	.byte	0x3f
	.zero		1


	//   ....[73]....
        /*0cc0*/ 	.word	0x0001a170
        /*0cc4*/ 	.word	0x00000009
        /*0cc8*/ 	.word	0x00038830
        /*0ccc*/ 	.short	0x010a
        /*0cce*/ 	.byte	0x3f
	.zero		1


	//   ....[74]....
        /*0cd0*/ 	.word	0x0001a1c0
        /*0cd4*/ 	.word	0x00000009
        /*0cd8*/ 	.word	0x00038850
        /*0cdc*/ 	.short	0x010a
        /*0cde*/ 	.byte	0x3f
	.zero		1


	//   ....[75]....
        /*0ce0*/ 	.word	0x0001a210
        /*0ce4*/ 	.word	0x00000009
        /*0ce8*/ 	.word	0x00038830
        /*0cec*/ 	.short	0x010a
        /*0cee*/ 	.byte	0x3f
	.zero		1


	//   ....[76]....
        /*0cf0*/ 	.word	0x0001a260
        /*0cf4*/ 	.word	0x00000009
        /*0cf8*/ 	.word	0x00038850
        /*0cfc*/ 	.short	0x010a
        /*0cfe*/ 	.byte	0x3f
	.zero		1


	//   ....[77]....
        /*0d00*/ 	.word	0x0001a380
        /*0d04*/ 	.word	0x00000016
        /*0d08*/ 	.word	0x00038840
        /*0d0c*/ 	.short	0x010a
        /*0d0e*/ 	.byte	0x3f
	.zero		1


	//   ....[78]....
        /*0d10*/ 	.word	0x0001b970
        /*0d14*/ 	.word	0x00000011
        /*0d18*/ 	.word	0x00038820
        /*0d1c*/ 	.short	0x010a
        /*0d1e*/ 	.byte	0x3f
	.zero		1


	//   ....[79]....
        /*0d20*/ 	.word	0x0001b9c0
        /*0d24*/ 	.word	0x00000016
        /*0d28*/ 	.word	0x00038860
        /*0d2c*/ 	.short	0x010a
        /*0d2e*/ 	.byte	0x3f
	.zero		1


	//   ....[80]....
        /*0d30*/ 	.word	0x0001c2b0
        /*0d34*/ 	.word	0x00000006
        /*0d38*/ 	.word	0x00038840
        /*0d3c*/ 	.short	0x010a
        /*0d3e*/ 	.byte	0x3f
	.zero		1


	//   ....[81]....
        /*0d40*/ 	.word	0x0001c770
        /*0d44*/ 	.word	0x00000006
        /*0d48*/ 	.word	0x00038860
        /*0d4c*/ 	.short	0x010a
        /*0d4e*/ 	.byte	0x3f
	.zero		1


	//   ....[82]....
        /*0d50*/ 	.word	0x0001d900
        /*0d54*/ 	.word	0x00000005
        /*0d58*/ 	.word	0x00038820
        /*0d5c*/ 	.short	0x010a
        /*0d5e*/ 	.byte	0x3f
	.zero		1


	//   ....[83]....
        /*0d60*/ 	.word	0x0001daa0
        /*0d64*/ 	.word	0x00000003
        /*0d68*/ 	.word	0x00038840
        /*0d6c*/ 	.short	0x010a
        /*0d6e*/ 	.byte	0x3f
	.zero		1


	//   ....[84]....
        /*0d70*/ 	.word	0x0001daf0
        /*0d74*/ 	.word	0x00000005
        /*0d78*/ 	.word	0x00038840
        /*0d7c*/ 	.short	0x010a
        /*0d7e*/ 	.byte	0x3f
	.zero		1


	//   ....[85]....
        /*0d80*/ 	.word	0x0001db40
        /*0d84*/ 	.word	0x00000003
        /*0d88*/ 	.word	0x00038860
        /*0d8c*/ 	.short	0x010a
        /*0d8e*/ 	.byte	0x3f
	.zero		1


	//----- nvinfo : EIATTR_NUM_MBARRIERS
	.align		4
.L_612:
        /*0d90*/ 	.byte	0x03, 0x38
        /*0d92*/ 	.short	0x0017


	//----- nvinfo : EIATTR_EXIT_INSTR_OFFSETS
	.align		4
        /*0d94*/ 	.byte	0x04, 0x1c
        /*0d96*/ 	.short	(.L_614 - .L_613)


	//   ....[0]....
.L_613:
        /*0d98*/ 	.word	0x00000990


	//   ....[1]....
        /*0d9c*/ 	.word	0x00012e50


	//   ....[2]....
        /*0da0*/ 	.word	0x0001a020


	//----- nvinfo : EIATTR_MAX_THREADS
	.align		4
.L_614:
        /*0da4*/ 	.byte	0x04, 0x05
        /*0da6*/ 	.short	(.L_616 - .L_615)
.L_615:
        /*0da8*/ 	.word	0x00000180
        /*0dac*/ 	.word	0x00000001
        /*0db0*/ 	.word	0x00000001


	//----- nvinfo : EIATTR_CRS_STACK_SIZE
	.align		4
.L_616:
        /*0db4*/ 	.byte	0x04, 0x1e
        /*0db6*/ 	.short	(.L_618 - .L_617)
.L_617:
        /*0db8*/ 	.word	0x00000000


	//----- nvinfo : EIATTR_CBANK_PARAM_SIZE
	.align		4
.L_618:
        /*0dbc*/ 	.byte	0x03, 0x19
        /*0dbe*/ 	.short	0x0bf0


	//----- nvinfo : EIATTR_PARAM_CBANK
	.align		4
        /*0dc0*/ 	.byte	0x04, 0x0a
        /*0dc2*/ 	.short	(.L_620 - .L_619)
	.align		4
.L_619:
        /*0dc4*/ 	.word	index@(.nv.constant0._ZN7cutlass13device_kernelIN5flash11enable_sm90INS1_16FlashAttnFwdSm90INS1_25CollectiveMainloopFwdSm90ILi2EN4cute5tupleIJNS5_1CILi1EEES8_S8_EEENS6_IJNS7_ILi64EEESA_SA_EEELi512ENS_6half_tEfNS_4arch4Sm90ELb1ELb0ELb1ELb1ELb1ELb0ELb1ELb0ELb0ELb1ELb1ELb0EEENS1_21CollectiveEpilogueFwdINS6_IJSA_NS7_ILi512EEESA_EEES9_SC_SE_Li256ELb1ELb1ELb1ELb0EEENS1_36VarlenDynamicPersistentTileSchedulerILi64ELi64ELi256ELi128ELb1ELb1ELb1ELb1ELb1ELb1EEEEEEEEEvNT_6ParamsE)
        /*0dc8*/ 	.short	0x0210
        /*0dca*/ 	.short	0x0bf0


	//----- nvinfo : EIATTR_SW_WAR
	.align		4
.L_620:
        /*0dcc*/ 	.byte	0x04, 0x36
        /*0dce*/ 	.short	(.L_622 - .L_621)
.L_621:
        /*0dd0*/ 	.word	0x00000008
.L_622:


//--------------------- .nv.info._ZN7cutlass13device_kernelIN5flash11enable_sm90INS1_16FlashAttnFwdSm90INS1_25CollectiveMainloopFwdSm90ILi2EN4cute5tupleIJNS5_1CILi1EEES8_S8_EEENS6_IJNS7_ILi64EEESA_SA_EEELi512ENS_6half_tEfNS_4arch4Sm90ELb1ELb0ELb1ELb1ELb1ELb1ELb1ELb0ELb0ELb1ELb1ELb0EEENS1_21CollectiveEpilogueFwdINS6_IJSA_NS7_ILi512EEESA_EEES9_SC_SE_Li256ELb1ELb1ELb1ELb0EEENS1_36VarlenDynamicPersistentTileSchedulerILi64ELi64ELi256ELi128ELb1ELb1ELb1ELb1ELb1ELb1EEEEEEEEEvNT_6ParamsE --------------------------
	.section	.nv.info._ZN7cutlass13device_kernelIN5flash11enable_sm90INS1_16FlashAttnFwdSm90INS1_25CollectiveMainloopFwdSm90ILi2EN4cute5tupleIJNS5_1CILi1EEES8_S8_EEENS6_IJNS7_ILi64EEESA_SA_EEELi512ENS_6half_tEfNS_4arch4Sm90ELb1ELb0ELb1ELb1ELb1ELb1ELb1ELb0ELb0ELb1ELb1ELb0EEENS1_21CollectiveEpilogueFwdINS6_IJSA_NS7_ILi512EEESA_EEES9_SC_SE_Li256ELb1ELb1ELb1ELb0EEENS1_36VarlenDynamicPersistentTileSchedulerILi64ELi64ELi256ELi128ELb1ELb1ELb1ELb1ELb1ELb1EEEEEEEEEvNT_6ParamsE,"",@"SHT_CUDA_INFO"
	.sectionflags	@""
	.align	4


	//----- nvinfo : EIATTR_CUDA_API_VERSION
	.align		4
        /*0000*/ 	.byte	0x04, 0x37
        /*0002*/ 	.short	(.L_624 - .L_623)
.L_623:
        /*0004*/ 	.word	0x00000082


	//----- nvinfo : EIATTR_KPARAM_INFO
	.align		4
.L_624:
        /*0008*/ 	.byte	0x04, 0x17
        /*000a*/ 	.short	(.L_626 - .L_625)
.L_625:
        /*000c*/ 	.word	0x00000000
        /*0010*/ 	.short	0x0000
        /*0012*/ 	.short	0x0070
        /*0014*/ 	.byte	0x00, 0xf0, 0x01, 0x2e


	//----- nvinfo : EIATTR_SPARSE_MMA_MASK
	.align		4
.L_626:
        /*0018*/ 	.byte	0x03, 0x50
        /*001a*/ 	.short	0x0000


	//----- nvinfo : EIATTR_MAXREG_COUNT
	.align		4
        /*001c*/ 	.byte	0x03, 0x1b
        /*001e*/ 	.short	0x00a8


	//----- nvinfo : EIATTR_NUM_BARRIERS
	.align		4
        /*0020*/ 	.byte	0x02, 0x4c
        /*0022*/ 	.byte	0x10
	.zero		1


	//----- nvinfo : EIATTR_EXTERNS
	.align		4
        /*0024*/ 	.byte	0x04, 0x0f
        /*0026*/ 	.short	(.L_628 - .L_627)


	//   ....[0]....
	.align		4
.L_627:
        /*0028*/ 	.word	index@(__assertfail)


	//----- nvinfo : EIATTR_ANNOTATIONS
	.align		4
.L_628:
        /*002c*/ 	.byte	0x04, 0x55
        /*002e*/ 	.short	(.L_630 - .L_629)


	//   ....[0]....
.L_629:
        /* <DEDUP_REMOVED lines=82> */


	//----- nvinfo : EIATTR_MERCURY_ISA_VERSION
	.align		4
.L_630:
        /*0540*/ 	.byte	0x03, 0x5f
        /*0542*/ 	.short	0x0101


	//----- nvinfo : EIATTR_UNUSED_LOAD_BYTE_OFFSET
	.align		4
        /*0544*/ 	.byte	0x04, 0x44
        /*0546*/ 	.short	(.L_632 - .L_631)


	//   ....[0]....
.L_631:
        /*0548*/ 	.word	0x00000a50
        /*054c*/ 	.word	0x0000fff0


	//   ....[1]....
        /*0550*/ 	.word	0x00015e50
        /*0554*/ 	.word	0x0000fff0


	//----- nvinfo : EIATTR_INT_WARP_WIDE_INSTR_OFFSETS
	.align		4
.L_632:
        /*0558*/ 	.byte	0x04, 0x31
        /*055a*/ 	.short	(.L_634 - .L_633)


	//   ....[0]....
.L_633:
        /*055c*/ 	.word	0x00000130


	//   ....[1]....
        /*0560*/ 	.word	0x00000170


	//   ....[2]....
        /*0564*/ 	.word	0x000001e0


	//   ....[3]....
        /*0568*/ 	.word	0x00000250


	//   ....[4]....
        /*056c*/ 	.word	0x0001e5c0


	//   ....[5]....
        /*0570*/ 	.word	0x0001e650


	//   ....[6]....
        /*0574*/ 	.word	0x00022a80


	//   ....[7]....
        /*0578*/ 	.word	0x00022b10


	//----- nvinfo : EIATTR_COOP_GROUP_MASK_REGIDS
	.align		4
.L_634:
        /*057c*/ 	.byte	0x04, 0x29
        /*057e*/ 	.short	(.L_636 - .L_635)


	//   ....[0]....
.L_635:
        /*0580*/ 	.word	0xffffffff


	//   ....[1]....
        /*0584*/ 	.word	0xffffffff


	//   ....[2]....
        /*0588*/ 	.word	0xffffffff


	//   ....[3]....
        /*058c*/ 	.word	0xffffffff


	//   ....[4]....
        /*0590*/ 	.word	0xffffffff


	//   ....[5]....
        /*0594*/ 	.word	0xffffffff


	//   ....[6]....
        /*0598*/ 	.word	0xffffffff


	//   ....[7]....
        /*059c*/ 	.word	0xffffffff


	//   ....[8]....
        /*05a0*/ 	.word	0xffffffff


	//   ....[9]....
        /*05a4*/ 	.word	0xffffffff


	//   ....[10]....
        /*05a8*/ 	.word	0xffffffff


	//   ....[11]....
        /*05ac*/ 	.word	0xffffffff


	//   ....[12]....
        /*05b0*/ 	.word	0xffffffff


	//   ....[13]....
        /*05b4*/ 	.word	0xffffffff


	//   ....[14]....
        /*05b8*/ 	.word	0xffffffff


	//   ....[15]....
        /*05bc*/ 	.word	0xffffffff


	//   ....[16]....
        /*05c0*/ 	.word	0xffffffff


	//   ....[17]....
        /*05c4*/ 	.word	0xffffffff


	//   ....[18]....
        /*05c8*/ 	.word	0xffffffff


	//   ....[19]....
        /*05cc*/ 	.word	0xffffffff


	//   ....[20]....
        /*05d0*/ 	.word	0xffffffff


	//   ....[21]....
        /*05d4*/ 	.word	0xffffffff


	//   ....[22]....
        /*05d8*/ 	.word	0xffffffff


	//   ....[23]....
        /*05dc*/ 	.word	0xffffffff


	//   ....[24]....
        /*05e0*/ 	.word	0xffffffff


	//   ....[25]....
        /*05e4*/ 	.word	0xffffffff


	//   ....[26]....
        /*05e8*/ 	.word	0xffffffff


	//   ....[27]....
        /*05ec*/ 	.word	0xffffffff


	//   ....[28]....
        /*05f0*/ 	.word	0xffffffff


	//   ....[29]....
        /*05f4*/ 	.word	0xffffffff


	//   ....[30]....
        /*05f8*/ 	.word	0xffffffff


	//   ....[31]....
        /*05fc*/ 	.word	0xffffffff


	//   ....[32]....
        /*0600*/ 	.word	0xffffffff


	//   ....[33]....
        /*0604*/ 	.word	0xffffffff


	//   ....[34]....
        /*0608*/ 	.word	0xffffffff


	//   ....[35]....
        /*060c*/ 	.word	0xffffffff


	//   ....[36]....
        /*0610*/ 	.word	0xffffffff


	//   ....[37]....
        /*0614*/ 	.word	0xffffffff


	//   ....[38]....
        /*0618*/ 	.word	0xffffffff


	//   ....[39]....
        /*061c*/ 	.word	0xffffffff


	//   ....[40]....
        /*0620*/ 	.word	0xffffffff


	//   ....[41]....
        /*0624*/ 	.word	0xffffffff


	//   ....[42]....
        /*0628*/ 	.word	0xffffffff


	//   ....[43]....
        /*062c*/ 	.word	0xffffffff


	//   ....[44]....
        /*0630*/ 	.word	0xffffffff


	//   ....[45]....
        /*0634*/ 	.word	0xffffffff


	//   ....[46]....
        /*0638*/ 	.word	0xffffffff


	//   ....[47]....
        /*063c*/ 	.word	0xffffffff


	//   ....[48]....
        /*0640*/ 	.word	0xffffffff


	//   ....[49]....
        /*0644*/ 	.word	0xffffffff


	//   ....[50]....
        /*0648*/ 	.word	0xffffffff


	//   ....[51]....
        /*064c*/ 	.word	0xffffffff


	//   ....[52]....
        /*0650*/ 	.word	0xffffffff


	//   ....[53]....
        /*0654*/ 	.word	0xffffffff


	//   ....[54]....
        /*0658*/ 	.word	0xffffffff


	//   ....[55]....
        /*065c*/ 	.word	0xffffffff


	//   ....[56]....
        /*0660*/ 	.word	0xffffffff


	//   ....[57]....
        /*0664*/ 	.word	0xffffffff


	//   ....[58]....
        /*0668*/ 	.word	0xffffffff


	//   ....[59]....
        /*066c*/ 	.word	0xffffffff


	//   ....[60]....
        /*0670*/ 	.word	0xffffffff


	//   ....[61]....
        /*0674*/ 	.word	0xffffffff


	//   ....[62]....
        /*0678*/ 	.word	0xffffffff


	//   ....[63]....
        /*067c*/ 	.word	0xffffffff


	//   ....[64]....
        /*0680*/ 	.word	0xffffffff


	//   ....[65]....
        /*0684*/ 	.word	0xffffffff


	//   ....[66]....
        /*0688*/ 	.word	0xffffffff


	//   ....[67]....
        /*068c*/ 	.word	0xffffffff


	//   ....[68]....
        /*0690*/ 	.word	0xffffffff


	//   ....[69]....
        /*0694*/ 	.word	0xffffffff


	//   ....[70]....
        /*0698*/ 	.word	0xffffffff


	//   ....[71]....
        /*069c*/ 	.word	0xffffffff


	//   ....[72]....
        /*06a0*/ 	.word	0xffffffff


	//   ....[73]....
        /*06a4*/ 	.word	0xffffffff


	//   ....[74]....
        /*06a8*/ 	.word	0xffffffff


	//   ....[75]....
        /*06ac*/ 	.word	0xffffffff


	//   ....[76]....
        /*06b0*/ 	.word	0xffffffff


	//   ....[77]....
        /*06b4*/ 	.word	0xffffffff


	//   ....[78]....
        /*06b8*/ 	.word	0xffffffff


	//   ....[79]....
        /*06bc*/ 	.word	0xffffffff


	//   ....[80]....
        /*06c0*/ 	.word	0xffffffff


	//   ....[81]....
        /*06c4*/ 	.word	0xffffffff


	//   ....[82]....
        /*06c8*/ 	.word	0xffffffff


	//   ....[83]....
        /*06cc*/ 	.word	0xffffffff


	//   ....[84]....
        /*06d0*/ 	.word	0xffffffff


	//   ....[85]....
        /*06d4*/ 	.word	0xffffffff


	//   ....[86]....
        /*06d8*/ 	.word	0xffffffff


	//   ....[87]....
        /*06dc*/ 	.word	0xffffffff


	//   ....[88]....
        /*06e0*/ 	.word	0xffffffff


	//   ....[89]....
        /*06e4*/ 	.word	0xffffffff


	//   ....[90]....
        /*06e8*/ 	.word	0xffffffff


	//   ....[91]....
        /*06ec*/ 	.word	0xffffffff


	//   ....[92]....
        /*06f0*/ 	.word	0xffffffff


	//   ....[93]....
        /*06f4*/ 	.word	0xffffffff


	//   ....[94]....
        /*06f8*/ 	.word	0xffffffff


	//   ....[95]....
        /*06fc*/ 	.word	0xffffffff


	//   ....[96]....
        /*0700*/ 	.word	0xffffffff


	//   ....[97]....
        /*0704*/ 	.word	0xffffffff


	//   ....[98]....
        /*0708*/ 	.word	0xffffffff


	//   ....[99]....
        /*070c*/ 	.word	0xffffffff


	//   ....[100]....
        /*0710*/ 	.word	0xffffffff


	//   ....[101]....
        /*0714*/ 	.word	0xffffffff


	//   ....[102]....
        /*0718*/ 	.word	0xffffffff


	//   ....[103]....
        /*071c*/ 	.word	0xffffffff


	//   ....[104]....
        /*0720*/ 	.word	0xffffffff


	//   ....[105]....
        /*0724*/ 	.word	0xffffffff


	//   ....[106]....
        /*0728*/ 	.word	0xffffffff


	//   ....[107]....
        /*072c*/ 	.word	0xffffffff


	//   ....[108]....
        /*0730*/ 	.word	0xffffffff


	//   ....[109]....
        /*0734*/ 	.word	0xffffffff


	//   ....[110]....
        /*0738*/ 	.word	0xffffffff


	//   ....[111]....
        /*073c*/ 	.word	0xffffffff


	//   ....[112]....
        /*0740*/ 	.word	0xffffffff


	//   ....[113]....
        /*0744*/ 	.word	0xffffffff


	//   ....[114]....
        /*0748*/ 	.word	0xffffffff


	//   ....[115]....
        /*074c*/ 	.word	0xffffffff


	//   ....[116]....
        /*0750*/ 	.word	0xffffffff


	//   ....[117]....
        /*0754*/ 	.word	0xffffffff


	//   ....[118]....
        /*0758*/ 	.word	0xffffffff


	//   ....[119]....
        /*075c*/ 	.word	0xffffffff


	//   ....[120]....
        /*0760*/ 	.word	0xffffffff


	//   ....[121]....
        /*0764*/ 	.word	0xffffffff


	//   ....[122]....
        /*0768*/ 	.word	0xffffffff


	//   ....[123]....
        /*076c*/ 	.word	0xffffffff


	//   ....[124]....
        /*0770*/ 	.word	0xffffffff


	//   ....[125]....
        /*0774*/ 	.word	0xffffffff


	//   ....[126]....
        /*0778*/ 	.word	0xffffffff


	//   ....[127]....
        /*077c*/ 	.word	0xffffffff


	//   ....[128]....
        /*0780*/ 	.word	0xffffffff


	//   ....[129]....
        /*0784*/ 	.word	0xffffffff


	//   ....[130]....
        /*0788*/ 	.word	0xffffffff


	//   ....[131]....
        /*078c*/ 	.word	0xffffffff


	//   ....[132]....
        /*0790*/ 	.word	0xffffffff


	//   ....[133]....
        /*0794*/ 	.word	0xffffffff


	//   ....[134]....
        /*0798*/ 	.word	0xffffffff


	//   ....[135]....
        /*079c*/ 	.word	0xffffffff


	//   ....[136]....
        /*07a0*/ 	.word	0xffffffff


	//   ....[137]....
        /*07a4*/ 	.word	0xffffffff


	//   ....[138]....
        /*07a8*/ 	.word	0xffffffff


	//   ....[139]....
        /*07ac*/ 	.word	0xffffffff


	//   ....[140]....
        /*07b0*/ 	.word	0xffffffff


	//   ....[141]....
        /*07b4*/ 	.word	0xffffffff


	//   ....[142]....
        /*07b8*/ 	.word	0xffffffff


	//   ....[143]....
        /*07bc*/ 	.word	0xffffffff


	//   ....[144]....
        /*07c0*/ 	.word	0xffffffff


	//   ....[145]....
        /*07c4*/ 	.word	0xffffffff


	//   ....[146]....
        /*07c8*/ 	.word	0xffffffff


	//   ....[147]....
        /*07cc*/ 	.word	0xffffffff


	//   ....[148]....
        /*07d0*/ 	.word	0xffffffff


	//   ....[149]....
        /*07d4*/ 	.word	0xffffffff


	//   ....[150]....
        /*07d8*/ 	.word	0xffffffff


	//   ....[151]....
        /*07dc*/ 	.word	0xffffffff


	//   ....[152]....
        /*07e0*/ 	.word	0xffffffff


	//   ....[153]....
        /*07e4*/ 	.word	0xffffffff


	//   ....[154]....
        /*07e8*/ 	.word	0xffffffff


	//   ....[155]....
        /*07ec*/ 	.word	0xffffffff


	//   ....[156]....
        /*07f0*/ 	.word	0xffffffff


	//   ....[157]....
        /*07f4*/ 	.word	0xffffffff


	//   ....[158]....
        /*07f8*/ 	.word	0xffffffff


	//   ....[159]....
        /*07fc*/ 	.word	0xffffffff


	//   ....[160]....
        /*0800*/ 	.word	0xffffffff


	//   ....[161]....
        /*0804*/ 	.word	0x0500000f


	//   ....[162]....
        /*0808*/ 	.word	0x0500000f


	//   ....[163]....
        /*080c*/ 	.word	0x0500000f


	//   ....[164]....
        /*0810*/ 	.word	0x0500000f


	//   ....[165]....
        /*0814*/ 	.word	0x0500000f


	//   ....[166]....
        /*0818*/ 	.word	0x0500000f


	//   ....[167]....
        /*081c*/ 	.word	0x0500000f


	//   ....[168]....
        /*0820*/ 	.word	0x0500000f


	//   ....[169]....
        /*0824*/ 	.word	0x0500000f


	//   ....[170]....
        /*0828*/ 	.word	0x0500000f


	//   ....[171]....
        /*082c*/ 	.word	0x0500000f


	//   ....[172]....
        /*0830*/ 	.word	0x0500000f


	//   ....[173]....
        /*0834*/ 	.word	0x0500000f


	//   ....[174]....
        /*0838*/ 	.word	0x0500000f


	//   ....[175]....
        /*083c*/ 	.word	0x0500000f


	//   ....[176]....
        /*0840*/ 	.word	0x0500000f


	//   ....[177]....
        /*0844*/ 	.word	0x0500000f


	//   ....[178]....
        /*0848*/ 	.word	0x0500000f


	//   ....[179]....
        /*084c*/ 	.word	0x0500000f


	//   ....[180]....
        /*0850*/ 	.word	0x0500000f


	//   ....[181]....
        /*0854*/ 	.word	0x0500000f


	//   ....[182]....
        /*0858*/ 	.word	0x0500000f


	//   ....[183]....
        /*085c*/ 	.word	0x0500000f


	//   ....[184]....
        /*0860*/ 	.word	0x0500000f


	//   ....[185]....
        /*0864*/ 	.word	0x0500000f


	//   ....[186]....
        /*0868*/ 	.word	0x0500000f


	//   ....[187]....
        /*086c*/ 	.word	0x0500000f


	//   ....[188]....
        /*0870*/ 	.word	0x0500000f


	//   ....[189]....
        /*0874*/ 	.word	0x0500000f


	//   ....[190]....
        /*0878*/ 	.word	0x0500000f


	//   ....[191]....
        /*087c*/ 	.word	0x0500000f


	//   ....[192]....
        /*0880*/ 	.word	0x0500000f


	//   ....[193]....
        /*0884*/ 	.word	0x0500000f


	//   ....[194]....
        /*0888*/ 	.word	0x0500000f


	//   ....[195]....
        /*088c*/ 	.word	0x0500000f


	//   ....[196]....
        /*0890*/ 	.word	0x0500000f


	//   ....[197]....
        /*0894*/ 	.word	0x0500000f


	//   ....[198]....
        /*0898*/ 	.word	0x0500000f


	//   ....[199]....
        /*089c*/ 	.word	0x0500000f


	//   ....[200]....
        /*08a0*/ 	.word	0x0500000f


	//   ....[201]....
        /*08a4*/ 	.word	0x0500000f


	//   ....[202]....
        /*08a8*/ 	.word	0x0500000f


	//   ....[203]....
        /*08ac*/ 	.word	0x0500000f


	//   ....[204]....
        /*08b0*/ 	.word	0x0500000f


	//   ....[205]....
        /*08b4*/ 	.word	0x0500000f


	//   ....[206]....
        /*08b8*/ 	.word	0x0500000f


	//   ....[207]....
        /*08bc*/ 	.word	0x0500000f


	//   ....[208]....
        /*08c0*/ 	.word	0x0500000f


	//   ....[209]....
        /*08c4*/ 	.word	0x0500000f


	//   ....[210]....
        /*08c8*/ 	.word	0x0500000f


	//   ....[211]....
        /*08cc*/ 	.word	0x0500000f


	//   ....[212]....
        /*08d0*/ 	.word	0x0500000f


	//   ....[213]....
        /*08d4*/ 	.word	0x0500000f


	//   ....[214]....
        /*08d8*/ 	.word	0x0500000f


	//   ....[215]....
        /*08dc*/ 	.word	0x0500000f


	//   ....[216]....
        /*08e0*/ 	.word	0x0500000f


	//   ....[217]....
        /*08e4*/ 	.word	0x0500000f


	//   ....[218]....
        /*08e8*/ 	.word	0x0500000f


	//   ....[219]....
        /*08ec*/ 	.word	0x0500000f


	//   ....[220]....
        /*08f0*/ 	.word	0x0500000f


	//   ....[221]....
        /*08f4*/ 	.word	0x0500000f


	//   ....[222]....
        /*08f8*/ 	.word	0x0500000f


	//   ....[223]....
        /*08fc*/ 	.word	0x0500000f


	//   ....[224]....
        /*0900*/ 	.word	0x0500000f


	//   ....[225]....
        /*0904*/ 	.word	0x0500000f


	//   ....[226]....
        /*0908*/ 	.word	0x0500000f


	//   ....[227]....
        /*090c*/ 	.word	0x0500000f


	//   ....[228]....
        /*0910*/ 	.word	0x0500000f


	//   ....[229]....
        /*0914*/ 	.word	0x0500000f


	//   ....[230]....
        /*0918*/ 	.word	0x0500000f


	//   ....[231]....
        /*091c*/ 	.word	0x0500000f


	//   ....[232]....
        /*0920*/ 	.word	0x0500000f


	//   ....[233]....
        /*0924*/ 	.word	0x0500000f


	//   ....[234]....
        /*0928*/ 	.word	0x0500000f


	//   ....[235]....
        /*092c*/ 	.word	0x0500000f


	//   ....[236]....
        /*0930*/ 	.word	0x0500000f


	//   ....[237]....
        /*0934*/ 	.word	0x0500000f


	//   ....[238]....
        /*0938*/ 	.word	0x0500000f


	//   ....[239]....
        /*093c*/ 	.word	0x0500000f


	//   ....[240]....
        /*0940*/ 	.word	0x0500000f


	//   ....[241]....
        /*0944*/ 	.word	0x0500000f


	//   ....[242]....
        /*0948*/ 	.word	0x0500000f


	//   ....[243]....
        /*094c*/ 	.word	0x0500000f


	//   ....[244]....
        /*0950*/ 	.word	0x0500000f


	//   ....[245]....
        /*0954*/ 	.word	0x0500000f


	//   ....[246]....
        /*0958*/ 	.word	0x0500000f


	//   ....[247]....
        /*095c*/ 	.word	0x0500000f


	//   ....[248]....
        /*0960*/ 	.word	0x0500000f


	//   ....[249]....
        /*0964*/ 	.word	0x0500000f


	//   ....[250]....
        /*0968*/ 	.word	0x0500000f


	//   ....[251]....
        /*096c*/ 	.word	0x0500000f


	//----- nvinfo : EIATTR_COOP_GROUP_INSTR_OFFSETS
	.align		4
.L_636:
        /*0970*/ 	.byte	0x04, 0x28
        /*0972*/ 	.short	(.L_638 - .L_637)


	//   ....[0]....
.L_637:
        /*0974*/ 	.word	0x00000060


	//   ....[1]....
        /*0978*/ 	.word	0x00000140


	//   ....[2]....
        /*097c*/ 	.word	0x00000180


	//   ....[3]....
        /*0980*/ 	.word	0x00000390


	//   ....[4]....
        /*0984*/ 	.word	0x000004f0


	//   ....[5]....
        /*0988*/ 	.word	0x00000610


	//   ....[6]....
        /*098c*/ 	.word	0x00000770


	//   ....[7]....
        /*0990*/ 	.word	0x00003280


	//   ....[8]....
        /*0994*/ 	.word	0x00003290


	//   ....[9]....
        /*0998*/ 	.word	0x00003c90


	//   ....[10]....
        /*099c*/ 	.word	0x00003ca0


	//   ....[11]....
        /*09a0*/ 	.word	0x00004690


	//   ....[12]....
        /*09a4*/ 	.word	0x000046a0


	//   ....[13]....
        /*09a8*/ 	.word	0x00004a60


	//   ....[14]....
        /*09ac*/ 	.word	0x00004a70


	//   ....[15]....
        /*09b0*/ 	.word	0x00005b00


	//   ....[16]....
        /*09b4*/ 	.word	0x00007ad0


	//   ....[17]....
        /*09b8*/ 	.word	0x00008230


	//   ....[18]....
        /*09bc*/ 	.word	0x00008240


	//   ....[19]....
        /*09c0*/ 	.word	0x00008250


	//   ....[20]....
        /*09c4*/ 	.word	0x00008260


	//   ....[21]....
        /*09c8*/ 	.word	0x00008580


	//   ....[22]....
        /*09cc*/ 	.word	0x00008590


	//   ....[23]....
        /*09d0*/ 	.word	0x000085a0


	//   ....[24]....
        /*09d4*/ 	.word	0x000085b0


	//   ....[25]....
        /*09d8*/ 	.word	0x00009810


	//   ....[26]....
        /*09dc*/ 	.word	0x00009830


	//   ....[27]....
        /*09e0*/ 	.word	0x00009840


	//   ....[28]....
        /*09e4*/ 	.word	0x00009850


	//   ....[29]....
        /*09e8*/ 	.word	0x00009930


	//   ....[30]....
        /*09ec*/ 	.word	0x00009950


	//   ....[31]....
        /*09f0*/ 	.word	0x00009960


	//   ....[32]....
        /*09f4*/ 	.word	0x00009970


	//   ....[33]....
        /*09f8*/ 	.word	0x0000b1d0


	//   ....[34]....
        /*09fc*/ 	.word	0x0000ccb0


	//   ....[35]....
        /*0a00*/ 	.word	0x0000d000


	//   ....[36]....
        /*0a04*/ 	.word	0x0000d010


	//   ....[37]....
        /*0a08*/ 	.word	0x0000d080


	//   ....[38]....
        /*0a0c*/ 	.word	0x0000d4a0


	//   ....[39]....
        /*0a10*/ 	.word	0x0000d4e0


	//   ....[40]....
        /*0a14*/ 	.word	0x0000dec0


	//   ....[41]....
        /*0a18*/ 	.word	0x0000ef80


	//   ....[42]....
        /*0a1c*/ 	.word	0x0000ff30


	//   ....[43]....
        /*0a20*/ 	.word	0x0000ff40


	//   ....[44]....
        /*0a24*/ 	.word	0x00010590


	//   ....[45]....
        /*0a28*/ 	.word	0x000105b0


	//   ....[46]....
        /*0a2c*/ 	.word	0x00010990


	//   ....[47]....
        /*0a30*/ 	.word	0x000109b0


	//   ....[48]....
        /*0a34*/ 	.word	0x00011b80


	//   ....[49]....
        /*0a38*/ 	.word	0x00012bc0


	//   ....[50]....
        /*0a3c*/ 	.word	0x00013d80


	//   ....[51]....
        /*0a40*/ 	.word	0x00013de0


	//   ....[52]....
        /*0a44*/ 	.word	0x00014190


	//   ....[53]....
        /*0a48*/ 	.word	0x000141f0


	//   ....[54]....
        /*0a4c*/ 	.word	0x00015260


	//   ....[55]....
        /*0a50*/ 	.word	0x00015380


	//   ....[56]....
        /*0a54*/ 	.word	0x000153a0


	//   ....[57]....
        /*0a58*/ 	.word	0x00015510


	//   ....[58]....
        /*0a5c*/ 	.word	0x000156e0


	//   ....[59]....
        /*0a60*/ 	.word	0x00016b80


	//   ....[60]....
        /*0a64*/ 	.word	0x00016f30


	//   ....[61]....
        /*0a68*/ 	.word	0x00016f60


	//   ....[62]....
        /*0a6c*/ 	.word	0x00016f70


	//   ....[63]....
        /*0a70*/ 	.word	0x00016f80


	//   ....[64]....
        /*0a74*/ 	.word	0x00017cb0


	//   ....[65]....
        /*0a78*/ 	.word	0x00017cd0


	//   ....[66]....
        /*0a7c*/ 	.word	0x00017f70


	//   ....[67]....
        /*0a80*/ 	.word	0x00017f90


	//   ....[68]....
        /*0a84*/ 	.word	0x00018950


	//   ....[69]....
        /*0a88*/ 	.word	0x00018990


	//   ....[70]....
        /*0a8c*/ 	.word	0x00019330


	//   ....[71]....
        /*0a90*/ 	.word	0x00019350


	//   ....[72]....
        /*0a94*/ 	.word	0x0001a820


	//   ....[73]....
        /*0a98*/ 	.word	0x0001a850


	//   ....[74]....
        /*0a9c*/ 	.word	0x0001aac0


	//   ....[75]....
        /*0aa0*/ 	.word	0x0001aae0


	//   ....[76]....
        /*0aa4*/ 	.word	0x0001ad90


	//   ....[77]....
        /*0aa8*/ 	.word	0x0001af80


	//   ....[78]....
        /*0aac*/ 	.word	0x0001afb0


	//   ....[79]....
        /*0ab0*/ 	.word	0x0001afe0


	//   ....[80]....
        /*0ab4*/ 	.word	0x0001b010


	//   ....[81]....
        /*0ab8*/ 	.word	0x0001b040


	//   ....[82]....
        /*0abc*/ 	.word	0x0001b070


	//   ....[83]....
        /*0ac0*/ 	.word	0x0001b200


	//   ....[84]....
        /*0ac4*/ 	.word	0x0001b230


	//   ....[85]....
        /*0ac8*/ 	.word	0x0001b260


	//   ....[86]....
        /*0acc*/ 	.word	0x0001b290


	//   ....[87]....
        /*0ad0*/ 	.word	0x0001b2c0


	//   ....[88]....
        /*0ad4*/ 	.word	0x0001b2f0


	//   ....[89]....
        /*0ad8*/ 	.word	0x0001b380


	//   ....[90]....
        /*0adc*/ 	.word	0x0001b3b0


	//   ....[91]....
        /*0ae0*/ 	.word	0x0001b3c0


	//   ....[92]....
        /*0ae4*/ 	.word	0x0001b400


	//   ....[93]....
        /*0ae8*/ 	.word	0x0001c8f0


	//   ....[94]....
        /*0aec*/ 	.word	0x0001f3b0


	//   ....[95]....
        /*0af0*/ 	.word	0x0001f3d0


	//   ....[96]....
        /*0af4*/ 	.word	0x0001f460


	//   ....[97]....
        /*0af8*/ 	.word	0x0001f480


	//   ....[98]....
        /*0afc*/ 	.word	0x0001f500


	//   ....[99]....
        /*0b00*/ 	.word	0x0001f520


	//   ....[100]....
        /*0b04*/ 	.word	0x0001f530


	//   ....[101]....
        /*0b08*/ 	.word	0x0001f540


	//   ....[102]....
        /*0b0c*/ 	.word	0x0001fcf0


	//   ....[103]....
        /*0b10*/ 	.word	0x0001fd20


	//   ....[104]....
        /*0b14*/ 	.word	0x0001fdd0


	//   ....[105]....
        /*0b18*/ 	.word	0x0001fde0


	//   ....[106]....
        /*0b1c*/ 	.word	0x0001fdf0


	//   ....[107]....
        /*0b20*/ 	.word	0x0001fe00


	//   ....[108]....
        /*0b24*/ 	.word	0x0001fe80


	//   ....[109]....
        /*0b28*/ 	.word	0x0001fe90


	//   ....[110]....
        /*0b2c*/ 	.word	0x000207e0


	//   ....[111]....
        /*0b30*/ 	.word	0x00020870


	//   ....[112]....
        /*0b34*/ 	.word	0x000208f0


	//   ....[113]....
        /*0b38*/ 	.word	0x00020a40


	//   ....[114]....
        /*0b3c*/ 	.word	0x00020aa0


	//   ....[115]....
        /*0b40*/ 	.word	0x00020ac0


	//   ....[116]....
        /*0b44*/ 	.word	0x00020ad0


	//   ....[117]....
        /*0b48*/ 	.word	0x00020d60


	//   ....[118]....
        /*0b4c*/ 	.word	0x000212a0


	//   ....[119]....
        /*0b50*/ 	.word	0x000212d0


	//   ....[120]....
        /*0b54*/ 	.word	0x000214c0


	//   ....[121]....
        /*0b58*/ 	.word	0x00021500


	//   ....[122]....
        /*0b5c*/ 	.word	0x00021510


	//   ....[123]....
        /*0b60*/ 	.word	0x00021520


	//   ....[124]....
        /*0b64*/ 	.word	0x00021670


	//   ....[125]....
        /*0b68*/ 	.word	0x000217c0


	//   ....[126]....
        /*0b6c*/ 	.word	0x00021fb0


	//   ....[127]....
        /*0b70*/ 	.word	0x00021fd0


	//   ....[128]....
        /*0b74*/ 	.word	0x00022020


	//   ....[129]....
        /*0b78*/ 	.word	0x00022030


	//   ....[130]....
        /*0b7c*/ 	.word	0x00022070


	//   ....[131]....
        /*0b80*/ 	.word	0x00022080


	//   ....[132]....
        /*0b84*/ 	.word	0x00022090


	//   ....[133]....
        /*0b88*/ 	.word	0x000220d0


	//   ....[134]....
        /*0b8c*/ 	.word	0x000223d0


	//   ....[135]....
        /*0b90*/ 	.word	0x00022410


	//   ....[136]....
        /*0b94*/ 	.word	0x00022430


	//   ....[137]....
        /*0b98*/ 	.word	0x00022450


	//   ....[138]....
        /*0b9c*/ 	.word	0x00022480


	//   ....[139]....
        /*0ba0*/ 	.word	0x000224a0


	//   ....[140]....
        /*0ba4*/ 	.word	0x000225a0


	//   ....[141]....
        /*0ba8*/ 	.word	0x000226f0


	//   ....[142]....
        /*0bac*/ 	.word	0x00022d30


	//   ....[143]....
        /*0bb0*/ 	.word	0x00022d60


	//   ....[144]....
        /*0bb4*/ 	.word	0x00022dc0


	//   ....[145]....
        /*0bb8*/ 	.word	0x00022df0


	//   ....[146]....
        /*0bbc*/ 	.word	0x00022e20


	//   ....[147]....
        /*0bc0*/ 	.word	0x00022e50


	//   ....[148]....
        /*0bc4*/ 	.word	0x00022e80


	//   ....[149]....
        /*0bc8*/ 	.word	0x00022eb0


	//   ....[150]....
        /*0bcc*/ 	.word	0x00023050


	//   ....[151]....
        /*0bd0*/ 	.word	0x00023080


	//   ....[152]....
        /*0bd4*/ 	.word	0x000230b0


	//   ....[153]....
        /*0bd8*/ 	.word	0x000230e0


	//   ....[154]....
        /*0bdc*/ 	.word	0x00023110


	//   ....[155]....
        /*0be0*/ 	.word	0x00023140


	//   ....[156]....
        /*0be4*/ 	.word	0x00023200


	//   ....[157]....
        /*0be8*/ 	.word	0x00023220


	//   ....[158]....
        /*0bec*/ 	.word	0x00023240


	//   ....[159]....
        /*0bf0*/ 	.word	0x000232a0


	//   ....[160]....
        /*0bf4*/ 	.word	0x00023cd0


	//   ....[161]....
        /*0bf8*/ 	.word	0x00023ff0


	//   ....[162]....
        /*0bfc*/ 	.word	0x00024080


	//   ....[163]....
        /*0c00*/ 	.word	0x00024170


	//   ....[164]....
        /*0c04*/ 	.word	0x00024200


	//   ....[165]....
        /*0c08*/ 	.word	0x000242e0


	//   ....[166]....
        /*0c0c*/ 	.word	0x00024370


	//   ....[167]....
        /*0c10*/ 	.word	0x00024450


	//   ....[168]....
        /*0c14*/ 	.word	0x000244e0


	//   ....[169]....
        /*0c18*/ 	.word	0x00024530


	//   ....[170]....
        /*0c1c*/ 	.word	0x00024580


	//   ....[171]....
        /*0c20*/ 	.word	0x00024620


	//   ....[172]....
        /*0c24*/ 	.word	0x000246b0


	//   ....[173]....
        /*0c28*/ 	.word	0x00024700


	//   ....[174]....
        /*0c2c*/ 	.word	0x00024750


	//   ....[175]....
        /*0c30*/ 	.word	0x00024840


	//   ....[176]....
        /*0c34*/ 	.word	0x000248f0


	//   ....[177]....
        /*0c38*/ 	.word	0x00024970


	//   ....[178]....
        /*0c3c*/ 	.word	0x000249e0


	//   ....[179]....
        /*0c40*/ 	.word	0x00024b30


	//   ....[180]....
        /*0c44*/ 	.word	0x00024c80


	//   ....[181]....
        /*0c48*/ 	.word	0x00024cf0


	//   ....[182]....
        /*0c4c*/ 	.word	0x00024d40


	//   ....[183]....
        /*0c50*/ 	.word	0x00025080


	//   ....[184]....
        /*0c54*/ 	.word	0x00025360


	//   ....[185]....
        /*0c58*/ 	.word	0x00025450


	//   ....[186]....
        /*0c5c*/ 	.word	0x000254f0


	//   ....[187]....
        /*0c60*/ 	.word	0x00025550


	//   ....[188]....
        /*0c64*/ 	.word	0x00025640


	//   ....[189]....
        /*0c68*/ 	.word	0x000256b0


	//   ....[190]....
        /*0c6c*/ 	.word	0x000257a0


	//   ....[191]....
        /*0c70*/ 	.word	0x00025810


	//   ....[192]....
        /*0c74*/ 	.word	0x000258b0


	//   ....[193]....
        /*0c78*/ 	.word	0x000259a0


	//   ....[194]....
        /*0c7c*/ 	.word	0x00025a40


	//   ....[195]....
        /*0c80*/ 	.word	0x00025aa0


	//   ....[196]....
        /*0c84*/ 	.word	0x00025b60


	//   ....[197]....
        /*0c88*/ 	.word	0x00025bc0


	//   ....[198]....
        /*0c8c*/ 	.word	0x00025c60


	//   ....[199]....
        /*0c90*/ 	.word	0x00025d10


	//   ....[200]....
        /*0c94*/ 	.word	0x00025df0


	//   ....[201]....
        /*0c98*/ 	.word	0x000260e0


	//   ....[202]....
        /*0c9c*/ 	.word	0x000261a0


	//   ....[203]....
        /*0ca0*/ 	.word	0x00026410


	//   ....[204]....
        /*0ca4*/ 	.word	0x00026490


	//   ....[205]....
        /*0ca8*/ 	.word	0x000266a0


	//   ....[206]....
        /*0cac*/ 	.word	0x000266f0


	//   ....[207]....
        /*0cb0*/ 	.word	0x00026860


	//   ....[208]....
        /*0cb4*/ 	.word	0x000268f0


	//   ....[209]....
        /*0cb8*/ 	.word	0x00026a30


	//   ....[210]....
        /*0cbc*/ 	.word	0x00026b30


	//   ....[211]....
        /*0cc0*/ 	.word	0x00026da0


	//   ....[212]....
        /*0cc4*/ 	.word	0x00026df0


	//   ....[213]....
        /*0cc8*/ 	.word	0x00026fc0


	//   ....[214]....
        /*0ccc*/ 	.word	0x00027010


	//   ....[215]....
        /*0cd0*/ 	.word	0x000271e0


	//   ....[216]....
        /*0cd4*/ 	.word	0x00027230


	//   ....[217]....
        /*0cd8*/ 	.word	0x00027320


	//   ....[218]....
        /*0cdc*/ 	.word	0x000273c0


	//   ....[219]....
        /*0ce0*/ 	.word	0x00027420


	//   ....[220]....
        /*0ce4*/ 	.word	0x000274d0


	//   ....[221]....
        /*0ce8*/ 	.word	0x00027530


	//   ....[222]....
        /*0cec*/ 	.word	0x000275e0


	//   ....[223]....
        /*0cf0*/ 	.word	0x00027640


	//   ....[224]....
        /*0cf4*/ 	.word	0x000276f0


	//   ....[225]....
        /*0cf8*/ 	.word	0x000277e0


	//   ....[226]....
        /*0cfc*/ 	.word	0x000278c0


	//   ....[227]....
        /*0d00*/ 	.word	0x000279d0


	//   ....[228]....
        /*0d04*/ 	.word	0x00027ad0


	//   ....[229]....
        /*0d08*/ 	.word	0x00027c00


	//   ....[230]....
        /*0d0c*/ 	.word	0x00027ce0


	//   ....[231]....
        /*0d10*/ 	.word	0x00027de0


	//   ....[232]....
        /*0d14*/ 	.word	0x00027ec0


	//   ....[233]....
        /*0d18*/ 	.word	0x00027f50


	//   ....[234]....
        /*0d1c*/ 	.word	0x00027ff0


	//   ....[235]....
        /*0d20*/ 	.word	0x00028160


	//   ....[236]....
        /*0d24*/ 	.word	0x000281d0


	//   ....[237]....
        /*0d28*/ 	.word	0x00028240


	//   ....[238]....
        /*0d2c*/ 	.word	0x000282b0


	//   ....[239]....
        /*0d30*/ 	.word	0x00028320


	//   ....[240]....
        /*0d34*/ 	.word	0x000283a0


	//   ....[241]....
        /*0d38*/ 	.word	0x00028420


	//   ....[242]....
        /*0d3c*/ 	.word	0x000284b0


	//   ....[243]....
        /*0d40*/ 	.word	0x00028520


	//   ....[244]....
        /*0d44*/ 	.word	0x00028590


	//   ....[245]....
        /*0d48*/ 	.word	0x00028600


	//   ....[246]....
        /*0d4c*/ 	.word	0x00028680


	//   ....[247]....
        /*0d50*/ 	.word	0x000286f0


	//   ....[248]....
        /*0d54*/ 	.word	0x000287a0


	//   ....[249]....
        /*0d58*/ 	.word	0x000287f0


	//   ....[250]....
        /*0d5c*/ 	.word	0x00028880


	//   ....[251]....
        /*0d60*/ 	.word	0x000289b0


	//----- nvinfo : EIATTR_REG_RECONFIG
	.align		4
.L_638:
        /*0d64*/ 	.byte	0x01, 0x54
	.zero		2


	//----- nvinfo : EIATTR_SYSCALL_OFFSETS
	.align		4
        /*0d68*/ 	.byte	0x04, 0x46
        /*0d6a*/ 	.short	(.L_640 - .L_639)


	//   ....[0]....
.L_639:
        /*0d6c*/ 	.word	0x00002540


	//   ....[1]....
        /*0d70*/ 	.word	0x00002690


	//   ....[2]....
        /*0d74*/ 	.word	0x00007c70


	//   ....[3]....
        /*0d78*/ 	.word	0x00007fa0


	//   ....[4]....
        /*0d7c*/ 	.word	0x0001e7b0


	//   ....[5]....
        /*0d80*/ 	.word	0x0001e900


	//   ....[6]....
        /*0d84*/ 	.word	0x0001e9f0


	//   ....[7]....
        /*0d88*/ 	.word	0x0001f910


	//   ....[8]....
        /*0d8c*/ 	.word	0x00020160


	//----- nvinfo : EIATTR_MBARRIER_INSTR_OFFSETS
	.align		4
.L_640:
        /*0d90*/ 	.byte	0x04, 0x39
        /*0d92*/ 	.short	(.L_642 - .L_641)


	//   ....[0]....
.L_641:
        /*0d94*/ 	.word	0x00000270
        /*0d98*/ 	.word	0x000000ff
        /*0d9c*/ 	.word	0x00038800
        /*0da0*/ 	.short	0x0100
        /*0da2*/ 	.byte	0x08
	.zero		1


	//   ....[1]....
        /*0da4*/ 	.word	0x00000280
        /*0da8*/ 	.word	0x000000ff
        /*0dac*/ 	.word	0x00038810
        /*0db0*/ 	.short	0x0100
        /*0db2*/ 	.byte	0x08
	.zero		1


	//   ....[2]....
        /*0db4*/ 	.word	0x00000290
        /*0db8*/ 	.word	0x000000ff
        /*0dbc*/ 	.word	0x00038820
        /*0dc0*/ 	.short	0x0100
        /*0dc2*/ 	.byte	0x08
	.zero		1


	//   ....[3]....
        /*0dc4*/ 	.word	0x00000340
        /*0dc8*/ 	.word	0x000000ff
        /*0dcc*/ 	.word	0x00038830
        /*0dd0*/ 	.short	0x0100
        /*0dd2*/ 	.byte	0x06
	.zero		1


	//   ....[4]....
        /*0dd4*/ 	.word	0x00000350
        /*0dd8*/ 	.word	0x000000ff
        /*0ddc*/ 	.word	0x00038840
        /*0de0*/ 	.short	0x0100
        /*0de2*/ 	.byte	0x06
	.zero		1


	//   ....[5]....
        /*0de4*/ 	.word	0x00000360
        /*0de8*/ 	.word	0x000000ff
        /*0dec*/ 	.word	0x00038838
        /*0df0*/ 	.short	0x0100
        /*0df2*/ 	.byte	0x06
	.zero		1


	//   ....[6]....
        /*0df4*/ 	.word	0x00000370
        /*0df8*/ 	.word	0x000000ff
        /*0dfc*/ 	.word	0x00038848
        /*0e00*/ 	.short	0x0100
        /*0e02*/ 	.byte	0x06
	.zero		1


	//   ....[7]....
        /*0e04*/ 	.word	0x000004a0
        /*0e08*/ 	.word	0x000000ff
        /*0e0c*/ 	.word	0x00038850
        /*0e10*/ 	.short	0x0100
        /*0e12*/ 	.byte	0x08
	.zero		1


	//   ....[8]....
        /*0e14*/ 	.word	0x000004b0
        /*0e18*/ 	.word	0x000000ff
        /*0e1c*/ 	.word	0x00038860
        /*0e20*/ 	.short	0x0100
        /*0e22*/ 	.byte	0x08
	.zero		1


	//   ....[9]....
        /*0e24*/ 	.word	0x000004c0
        /*0e28*/ 	.word	0x000000ff
        /*0e2c*/ 	.word	0x00038858
        /*0e30*/ 	.short	0x0100
        /*0e32*/ 	.byte	0x08
	.zero		1


	//   ....[10]....
        /*0e34*/ 	.word	0x000004d0
        /*0e38*/ 	.word	0x000000ff
        /*0e3c*/ 	.word	0x00038868
        /*0e40*/ 	.short	0x0100
        /*0e42*/ 	.byte	0x08
	.zero		1


	//   ....[11]....
        /*0e44*/ 	.word	0x000005c0
        /*0e48*/ 	.word	0x000000ff
        /*0e4c*/ 	.word	0x00038870
        /*0e50*/ 	.short	0x0100
        /*0e52*/ 	.byte	0x06
	.zero		1


	//   ....[12]....
        /*0e54*/ 	.word	0x000005d0
        /*0e58*/ 	.word	0x000000ff
        /*0e5c*/ 	.word	0x00038880
        /*0e60*/ 	.short	0x0100
        /*0e62*/ 	.byte	0x06
	.zero		1


	//   ....[13]....
        /*0e64*/ 	.word	0x000005e0
        /*0e68*/ 	.word	0x000000ff
        /*0e6c*/ 	.word	0x00038878
        /*0e70*/ 	.short	0x0100
        /*0e72*/ 	.byte	0x06
	.zero		1


	//   ....[14]....
        /*0e74*/ 	.word	0x000005f0
        /*0e78*/ 	.word	0x000000ff
        /*0e7c*/ 	.word	0x00038888
        /*0e80*/ 	.short	0x0100
        /*0e82*/ 	.byte	0x06
	.zero		1


	//   ....[15]....
        /*0e84*/ 	.word	0x00000720
        /*0e88*/ 	.word	0x000000ff
        /*0e8c*/ 	.word	0x00038890
        /*0e90*/ 	.short	0x0100
        /*0e92*/ 	.byte	0x08
	.zero		1


	//   ....[16]....
        /*0e94*/ 	.word	0x00000730
        /*0e98*/ 	.word	0x000000ff
        /*0e9c*/ 	.word	0x000388a0
        /*0ea0*/ 	.short	0x0100
        /*0ea2*/ 	.byte	0x08
	.zero		1


	//   ....[17]....
        /*0ea4*/ 	.word	0x00000740
        /*0ea8*/ 	.word	0x000000ff
        /*0eac*/ 	.word	0x00038898
        /*0eb0*/ 	.short	0x0100
        /*0eb2*/ 	.byte	0x08
	.zero		1


	//   ....[18]....
        /*0eb4*/ 	.word	0x00000750
        /*0eb8*/ 	.word	0x000000ff
        /*0ebc*/ 	.word	0x000388a8
        /*0ec0*/ 	.short	0x0100
        /*0ec2*/ 	.byte	0x08
	.zero		1


	//   ....[19]....
        /*0ec4*/ 	.word	0x00000880
        /*0ec8*/ 	.word	0x000000ff
        /*0ecc*/ 	.word	0x000388b0
        /*0ed0*/ 	.short	0x0100
        /*0ed2*/ 	.byte	0x08
	.zero		1


	//   ....[20]....
        /*0ed4*/ 	.word	0x00000890
        /*0ed8*/ 	.word	0x000000ff
        /*0edc*/ 	.word	0x000388c0
        /*0ee0*/ 	.short	0x0100
        /*0ee2*/ 	.byte	0x08
	.zero		1


	//   ....[21]....
        /*0ee4*/ 	.word	0x000008a0
        /*0ee8*/ 	.word	0x000000ff
        /*0eec*/ 	.word	0x000388b8
        /*0ef0*/ 	.short	0x0100
        /*0ef2*/ 	.byte	0x08
	.zero		1


	//   ....[22]....
        /*0ef4*/ 	.word	0x000008b0
        /*0ef8*/ 	.word	0x000000ff
        /*0efc*/ 	.word	0x000388c8
        /*0f00*/ 	.short	0x0100
        /*0f02*/ 	.byte	0x08
	.zero		1


	//   ....[23]....
        /*0f04*/ 	.word	0x00003230
        /*0f08*/ 	.word	0x0000003c
        /*0f0c*/ 	.word	0x00038890
        /*0f10*/ 	.short	0x010a
        /*0f12*/ 	.byte	0x3f
	.zero		1


	//   ....[24]....
        /*0f14*/ 	.word	0x00003c40
        /*0f18*/ 	.word	0x0000003c
        /*0f1c*/ 	.word	0x00038890
        /*0f20*/ 	.short	0x010a
        /*0f22*/ 	.byte	0x3f
	.zero		1


	//   ....[25]....
        /*0f24*/ 	.word	0x00004500
        /*0f28*/ 	.word	0x0000003c
        /*0f2c*/ 	.word	0x00038890
        /*0f30*/ 	.short	0x010a
        /*0f32*/ 	.byte	0x3f
	.zero		1


	//   ....[26]....
        /*0f34*/ 	.word	0x000048c0
        /*0f38*/ 	.word	0x00000004
        /*0f3c*/ 	.word	0x00000000
        /*0f40*/ 	.short	0x0101
        /*0f42*/ 	.byte	0x3f
	.zero		1


	//   ....[27]....
        /*0f44*/ 	.word	0x00004900
        /*0f48*/ 	.word	0x0000003c
        /*0f4c*/ 	.word	0x000388b0
        /*0f50*/ 	.short	0x010a
        /*0f52*/ 	.byte	0x3f
	.zero		1


	//   ....[28]....
        /*0f54*/ 	.word	0x000051f0
        /*0f58*/ 	.word	0x0000003c
        /*0f5c*/ 	.word	0x00000000
        /*0f60*/ 	.short	0x0101
        /*0f62*/ 	.byte	0x3f
	.zero		1


	//   ....[29]....
        /*0f64*/ 	.word	0x00005e70
        /*0f68*/ 	.word	0x0000000b
        /*0f6c*/ 	.word	0x00000000
        /*0f70*/ 	.short	0x0101
        /*0f72*/ 	.byte	0x3f
	.zero		1


	//   ....[30]....
        /*0f74*/ 	.word	0x00006a30
        /*0f78*/ 	.word	0x0000000a
        /*0f7c*/ 	.word	0x00000000
        /*0f80*/ 	.short	0x0101
        /*0f82*/ 	.byte	0x3f
	.zero		1


	//   ....[31]....
        /*0f84*/ 	.word	0x00007d10
        /*0f88*/ 	.word	0x00000011
        /*0f8c*/ 	.word	0x00038800
        /*0f90*/ 	.short	0x010a
        /*0f92*/ 	.byte	0x3f
	.zero		1


	//   ....[32]....
        /*0f94*/ 	.word	0x00007d60
        /*0f98*/ 	.word	0x00000011
        /*0f9c*/ 	.word	0x00038800
        /*0fa0*/ 	.short	0x010a
        /*0fa2*/ 	.byte	0x3f
	.zero		1


	//   ....[33]....
        /*0fa4*/ 	.word	0x00008830
        /*0fa8*/ 	.word	0x00000011
        /*0fac*/ 	.word	0x00038800
        /*0fb0*/ 	.short	0x010a
        /*0fb2*/ 	.byte	0x3f
	.zero		1


	//   ....[34]....
        /*0fb4*/ 	.word	0x00009ca0
        /*0fb8*/ 	.word	0x00000011
        /*0fbc*/ 	.word	0x00038800
        /*0fc0*/ 	.short	0x010a
        /*0fc2*/ 	.byte	0x3f
	.zero		1


	//   ....[35]....
        /*0fc4*/ 	.word	0x0000ab40
        /*0fc8*/ 	.word	0x00000014
        /*0fcc*/ 	.word	0x00038830
        /*0fd0*/ 	.short	0x010a
        /*0fd2*/ 	.byte	0x3f
	.zero		1


	//   ....[36]....
        /*0fd4*/ 	.word	0x0000abf0
        /*0fd8*/ 	.word	0x00000014
        /*0fdc*/ 	.word	0x00038830
        /*0fe0*/ 	.short	0x010a
        /*0fe2*/ 	.byte	0x3f
	.zero		1


	//   ....[37]....
        /*0fe4*/ 	.word	0x0000af00
        /*0fe8*/ 	.word	0x00000011
        /*0fec*/ 	.word	0x00038810
        /*0ff0*/ 	.short	0x010a
        /*0ff2*/ 	.byte	0x3f
	.zero		1


	//   ....[38]....
        /*0ff4*/ 	.word	0x0000af50
        /*0ff8*/ 	.word	0x00000014
        /*0ffc*/ 	.word	0x00038850
        /*1000*/ 	.short	0x010a
        /*1002*/ 	.byte	0x3f
	.zero		1


	//   ....[39]....
        /*1004*/ 	.word	0x0000afc0
        /*1008*/ 	.word	0x00000014
        /*100c*/ 	.word	0x00038850
        /*1010*/ 	.short	0x010a
        /*1012*/ 	.byte	0x3f
	.zero		1


	//   ....[40]....
        /*1014*/ 	.word	0x0000d760
        /*1018*/ 	.word	0x00000018
        /*101c*/ 	.word	0x00000000
        /*1020*/ 	.short	0x0101
        /*1022*/ 	.byte	0x3f
	.zero		1


	//   ....[41]....
        /*1024*/ 	.word	0x0000dfa0
        /*1028*/ 	.word	0x00000014
        /*102c*/ 	.word	0x00000000
        /*1030*/ 	.short	0x0101
        /*1032*/ 	.byte	0x3f
	.zero		1


	//   ....[42]....
        /*1034*/ 	.word	0x0000e130
        /*1038*/ 	.word	0x00000015
        /*103c*/ 	.word	0x00038830
        /*1040*/ 	.short	0x010a
        /*1042*/ 	.byte	0x3f
	.zero		1


	//   ....[43]....
        /*1044*/ 	.word	0x0000e1a0
        /*1048*/ 	.word	0x00000015
        /*104c*/ 	.word	0x00038830
        /*1050*/ 	.short	0x010a
        /*1052*/ 	.byte	0x3f
	.zero		1


	//   ....[44]....
        /*1054*/ 	.word	0x0000e410
        /*1058*/ 	.word	0x00000015
        /*105c*/ 	.word	0x00038850
        /*1060*/ 	.short	0x010a
        /*1062*/ 	.byte	0x3f
	.zero		1


	//   ....[45]....
        /*1064*/ 	.word	0x0000e460
        /*1068*/ 	.word	0x00000015
        /*106c*/ 	.word	0x00038850
        /*1070*/ 	.short	0x010a
        /*1072*/ 	.byte	0x3f
	.zero		1


	//   ....[46]....
        /*1074*/ 	.word	0x00010740
        /*1078*/ 	.word	0x0000000c
        /*107c*/ 	.word	0x00000000
        /*1080*/ 	.short	0x0101
        /*1082*/ 	.byte	0x3f
	.zero		1


	//   ....[47]....
        /*1084*/ 	.word	0x00011c30
        /*1088*/ 	.word	0x00000015
        /*108c*/ 	.word	0x00000000
        /*1090*/ 	.short	0x0101
        /*1092*/ 	.byte	0x3f
	.zero		1


	//   ....[48]....
        /*1094*/ 	.word	0x00011d70
        /*1098*/ 	.word	0x00000015
        /*109c*/ 	.word	0x00038830
        /*10a0*/ 	.short	0x010a
        /*10a2*/ 	.byte	0x3f
	.zero		1


	//   ....[49]....
        /*10a4*/ 	.word	0x00011de0
        /*10a8*/ 	.word	0x00000015
        /*10ac*/ 	.word	0x00038830
        /*10b0*/ 	.short	0x010a
        /*10b2*/ 	.byte	0x3f
	.zero		1


	//   ....[50]....
        /*10b4*/ 	.word	0x00012050
        /*10b8*/ 	.word	0x00000015
        /*10bc*/ 	.word	0x00038850
        /*10c0*/ 	.short	0x010a
        /*10c2*/ 	.byte	0x3f
	.zero		1


	//   ....[51]....
        /*10c4*/ 	.word	0x000120a0
        /*10c8*/ 	.word	0x00000015
        /*10cc*/ 	.word	0x00038850
        /*10d0*/ 	.short	0x010a
        /*10d2*/ 	.byte	0x3f
	.zero		1


	//   ....[52]....
        /*10d4*/ 	.word	0x00013fb0
        /*10d8*/ 	.word	0x000000c6
        /*10dc*/ 	.word	0x00000000
        /*10e0*/ 	.short	0x0101
        /*10e2*/ 	.byte	0x3f
	.zero		1


	//   ....[53]....
        /*10e4*/ 	.word	0x00015300
        /*10e8*/ 	.word	0x00000015
        /*10ec*/ 	.word	0x00000000
        /*10f0*/ 	.short	0x0101
        /*10f2*/ 	.byte	0x3f
	.zero		1


	//   ....[54]....
        /*10f4*/ 	.word	0x00017a00
        /*10f8*/ 	.word	0x00000000
        /*10fc*/ 	.word	0x00000000
        /*1100*/ 	.short	0x0101
        /*1102*/ 	.byte	0x3f
	.zero		1


	//   ....[55]....
        /*1104*/ 	.word	0x000189b0
        /*1108*/ 	.word	0x00000002
        /*110c*/ 	.word	0x00000000
        /*1110*/ 	.short	0x0101
        /*1112*/ 	.byte	0x3f
	.zero		1


	//   ....[56]....
        /*1114*/ 	.word	0x0001c9d0
        /*1118*/ 	.word	0x00000012
        /*111c*/ 	.word	0x00038820
        /*1120*/ 	.short	0x010a
        /*1122*/ 	.byte	0x3f
	.zero		1


	//   ....[57]....
        /*1124*/ 	.word	0x0001ca60
        /*1128*/ 	.word	0x00000003
        /*112c*/ 	.word	0x000388a0
        /*1130*/ 	.short	0x010a
        /*1132*/ 	.byte	0x3f
	.zero		1


	//   ....[58]....
        /*1134*/ 	.word	0x0001ccb0
        /*1138*/ 	.word	0x00000003
        /*113c*/ 	.word	0x000388c0
        /*1140*/ 	.short	0x010a
        /*1142*/ 	.byte	0x3f
	.zero		1


	//   ....[59]....
        /*1144*/ 	.word	0x0001d680
        /*1148*/ 	.word	0x00000009
        /*114c*/ 	.word	0x000388a0
        /*1150*/ 	.short	0x010a
        /*1152*/ 	.byte	0x3f
	.zero		1


	//   ....[60]....
        /*1154*/ 	.word	0x0001d8c0
        /*1158*/ 	.word	0x00000009
        /*115c*/ 	.word	0x000388c0
        /*1160*/ 	.short	0x010a
        /*1162*/ 	.byte	0x3f
	.zero		1


	//   ....[61]....
        /*1164*/ 	.word	0x0001f170
        /*1168*/ 	.word	0x0000001a
        /*116c*/ 	.word	0x00038840
        /*1170*/ 	.short	0x010a
        /*1172*/ 	.byte	0x3f
	.zero		1


	//   ....[62]....
        /*1174*/ 	.word	0x0001f640
        /*1178*/ 	.word	0x0000001a
        /*117c*/ 	.word	0x00038830
        /*1180*/ 	.short	0x0107
        /*1182*/ 	.byte	0x3f
	.zero		1


	//   ....[63]....
        /*1184*/ 	.word	0x0001f710
        /*1188*/ 	.word	0x0000001a
        /*118c*/ 	.word	0x00038830
        /*1190*/ 	.short	0x0101
        /*1192*/ 	.byte	0x3f
	.zero		1


	//   ....[64]....
        /*1194*/ 	.word	0x0001ffa0
        /*1198*/ 	.word	0x00000012
        /*119c*/ 	.word	0x00038800
        /*11a0*/ 	.short	0x0107
        /*11a2*/ 	.byte	0x3f
	.zero		1


	//   ....[65]....
        /*11a4*/ 	.word	0x00020030
        /*11a8*/ 	.word	0x00000012
        /*11ac*/ 	.word	0x00038800
        /*11b0*/ 	.short	0x0101
        /*11b2*/ 	.byte	0x3f
	.zero		1


	//   ....[66]....
        /*11b4*/ 	.word	0x00020f20
        /*11b8*/ 	.word	0x00000012
        /*11bc*/ 	.word	0x00038810
        /*11c0*/ 	.short	0x0107
        /*11c2*/ 	.byte	0x3f
	.zero		1


	//   ....[67]....
        /*11c4*/ 	.word	0x00021020
        /*11c8*/ 	.word	0x00000012
        /*11cc*/ 	.word	0x00038810
        /*11d0*/ 	.short	0x0101
        /*11d2*/ 	.byte	0x3f
	.zero		1


	//   ....[68]....
        /*11d4*/ 	.word	0x00021040
        /*11d8*/ 	.word	0x00000012
        /*11dc*/ 	.word	0x00038820
        /*11e0*/ 	.short	0x010a
        /*11e2*/ 	.byte	0x3f
	.zero		1


	//   ....[69]....
        /*11e4*/ 	.word	0x000210d0
        /*11e8*/ 	.word	0x0000001a
        /*11ec*/ 	.word	0x00038860
        /*11f0*/ 	.short	0x010a
        /*11f2*/ 	.byte	0x3f
	.zero		1


	//   ....[70]....
        /*11f4*/ 	.word	0x000219e0
        /*11f8*/ 	.word	0x0000001a
        /*11fc*/ 	.word	0x00038850
        /*1200*/ 	.short	0x0107
        /*1202*/ 	.byte	0x3f
	.zero		1


	//   ....[71]....
        /*1204*/ 	.word	0x00021ab0
        /*1208*/ 	.word	0x0000001a
        /*120c*/ 	.word	0x00038850
        /*1210*/ 	.short	0x0101
        /*1212*/ 	.byte	0x3f
	.zero		1


	//   ....[72]....
        /*1214*/ 	.word	0x00021e30
        /*1218*/ 	.word	0x00000006
        /*121c*/ 	.word	0x00038840
        /*1220*/ 	.short	0x010a
        /*1222*/ 	.byte	0x3f
	.zero		1


	//   ....[73]....
        /*1224*/ 	.word	0x00022150
        /*1228*/ 	.word	0x00000006
        /*122c*/ 	.word	0x00038830
        /*1230*/ 	.short	0x0107
        /*1232*/ 	.byte	0x3f
	.zero		1


	//   ....[74]....
        /*1234*/ 	.word	0x00022210
        /*1238*/ 	.word	0x00000006
        /*123c*/ 	.word	0x00038830
        /*1240*/ 	.short	0x0101
        /*1242*/ 	.byte	0x3f
	.zero		1


	//   ....[75]....
        /*1244*/ 	.word	0x00022240
        /*1248*/ 	.word	0x00000006
        /*124c*/ 	.word	0x00038860
        /*1250*/ 	.short	0x010a
        /*1252*/ 	.byte	0x3f
	.zero		1


	//   ....[76]....
        /*1254*/ 	.word	0x000228f0
        /*1258*/ 	.word	0x00000006
        /*125c*/ 	.word	0x00038850
        /*1260*/ 	.short	0x0107
        /*1262*/ 	.byte	0x3f
	.zero		1


	//   ....[77]....
        /*1264*/ 	.word	0x000229b0
        /*1268*/ 	.word	0x00000006
        /*126c*/ 	.word	0x00038850
        /*1270*/ 	.short	0x0101
        /*1272*/ 	.byte	0x3f
	.zero		1


	//   ....[78]....
        /*1274*/ 	.word	0x00023c50
        /*1278*/ 	.word	0x00000007
        /*127c*/ 	.word	0x00038820
        /*1280*/ 	.short	0x010a
        /*1282*/ 	.byte	0x3f
	.zero		1


	//   ....[79]....
        /*1284*/ 	.word	0x00023dc0
        /*1288*/ 	.word	0x00000005
        /*128c*/ 	.word	0x00038840
        /*1290*/ 	.short	0x010a
        /*1292*/ 	.byte	0x3f
	.zero		1


	//   ....[80]....
        /*1294*/ 	.word	0x00023e60
        /*1298*/ 	.word	0x00000003
        /*129c*/ 	.word	0x00038840
        /*12a0*/ 	.short	0x010a
        /*12a2*/ 	.byte	0x3f
	.zero		1


	//   ....[81]....
        /*12a4*/ 	.word	0x00023ea0
        /*12a8*/ 	.word	0x00000005
        /*12ac*/ 	.word	0x00038860
        /*12b0*/ 	.short	0x010a
        /*12b2*/ 	.byte	0x3f
	.zero		1


	//   ....[82]....
        /*12b4*/ 	.word	0x00023ee0
        /*12b8*/ 	.word	0x00000003
        /*12bc*/ 	.word	0x00038860
        /*12c0*/ 	.short	0x010a
        /*12c2*/ 	.byte	0x3f
	.zero		1


	//   ....[83]....
        /*12c4*/ 	.word	0x00023f40
        /*12c8*/ 	.word	0x0000003c
        /*12cc*/ 	.word	0x00038890
        /*12d0*/ 	.short	0x010a
        /*12d2*/ 	.byte	0x3f
	.zero		1


	//   ....[84]....
        /*12d4*/ 	.word	0x000240c0
        /*12d8*/ 	.word	0x0000003c
        /*12dc*/ 	.word	0x00038890
        /*12e0*/ 	.short	0x010a
        /*12e2*/ 	.byte	0x3f
	.zero		1


	//   ....[85]....
        /*12e4*/ 	.word	0x00024240
        /*12e8*/ 	.word	0x0000003c
        /*12ec*/ 	.word	0x00038890
        /*12f0*/ 	.short	0x010a
        /*12f2*/ 	.byte	0x3f
	.zero		1


	//   ....[86]....
        /*12f4*/ 	.word	0x000243a0
        /*12f8*/ 	.word	0x0000003c
        /*12fc*/ 	.word	0x000388b0
        /*1300*/ 	.short	0x010a
        /*1302*/ 	.byte	0x3f
	.zero		1


	//   ....[87]....
        /*1304*/ 	.word	0x00024780
        /*1308*/ 	.word	0x00000011
        /*130c*/ 	.word	0x00038800
        /*1310*/ 	.short	0x010a
        /*1312*/ 	.byte	0x3f
	.zero		1


	//   ....[88]....
        /*1314*/ 	.word	0x00024d70
        /*1318*/ 	.word	0x00000011
        /*131c*/ 	.word	0x00038800
        /*1320*/ 	.short	0x010a
        /*1322*/ 	.byte	0x3f
	.zero		1


	//   ....[89]....
        /*1324*/ 	.word	0x00024dc0
        /*1328*/ 	.word	0x00000014
        /*132c*/ 	.word	0x00038830
        /*1330*/ 	.short	0x010a
        /*1332*/ 	.byte	0x3f
	.zero		1


	//   ....[90]....
        /*1334*/ 	.word	0x00024e10
        /*1338*/ 	.word	0x00000011
        /*133c*/ 	.word	0x00038810
        /*1340*/ 	.short	0x010a
        /*1342*/ 	.byte	0x3f
	.zero		1


	//   ....[91]....
        /*1344*/ 	.word	0x00024e60
        /*1348*/ 	.word	0x00000014
        /*134c*/ 	.word	0x00038850
        /*1350*/ 	.short	0x010a
        /*1352*/ 	.byte	0x3f
	.zero		1


	//   ....[92]....
        /*1354*/ 	.word	0x00024eb0
        /*1358*/ 	.word	0x00000015
        /*135c*/ 	.word	0x00038830
        /*1360*/ 	.short	0x010a
        /*1362*/ 	.byte	0x3f
	.zero		1


	//   ....[93]....
        /*1364*/ 	.word	0x00024f00
        /*1368*/ 	.word	0x00000015
        /*136c*/ 	.word	0x00038850
        /*1370*/ 	.short	0x010a
        /*1372*/ 	.byte	0x3f
	.zero		1


	//   ....[94]....
        /*1374*/ 	.word	0x00024f50
        /*1378*/ 	.word	0x00000015
        /*137c*/ 	.word	0x00038830
        /*1380*/ 	.short	0x010a
        /*1382*/ 	.byte	0x3f
	.zero		1


	//   ....[95]....
        /*1384*/ 	.word	0x00024fa0
        /*1388*/ 	.word	0x00000015
        /*138c*/ 	.word	0x00038850
        /*1390*/ 	.short	0x010a
        /*1392*/ 	.byte	0x3f
	.zero		1


	//   ....[96]....
        /*1394*/ 	.word	0x00025140
        /*1398*/ 	.word	0x00000012
        /*139c*/ 	.word	0x00038820
        /*13a0*/ 	.short	0x010a
        /*13a2*/ 	.byte	0x3f
	.zero		1


	//   ....[97]....
        /*13a4*/ 	.word	0x00025190
        /*13a8*/ 	.word	0x00000003
        /*13ac*/ 	.word	0x000388a0
        /*13b0*/ 	.short	0x010a
        /*13b2*/ 	.byte	0x3f
	.zero		1


	//   ....[98]....
        /*13b4*/ 	.word	0x000251e0
        /*13b8*/ 	.word	0x00000003
        /*13bc*/ 	.word	0x000388c0
        /*13c0*/ 	.short	0x010a
        /*13c2*/ 	.byte	0x3f
	.zero		1


	//   ....[99]....
        /*13c4*/ 	.word	0x00025230
        /*13c8*/ 	.word	0x00000009
        /*13cc*/ 	.word	0x000388a0
        /*13d0*/ 	.short	0x010a
        /*13d2*/ 	.byte	0x3f
	.zero		1


	//   ....[100]....
        /*13d4*/ 	.word	0x00025280
        /*13d8*/ 	.word	0x00000009
        /*13dc*/ 	.word	0x000388c0
        /*13e0*/ 	.short	0x010a
        /*13e2*/ 	.byte	0x3f
	.zero		1


	//   ....[101]....
        /*13e4*/ 	.word	0x000253a0
        /*13e8*/ 	.word	0x0000001a
        /*13ec*/ 	.word	0x00038840
        /*13f0*/ 	.short	0x010a
        /*13f2*/ 	.byte	0x3f
	.zero		1


	//   ....[102]....
        /*13f4*/ 	.word	0x00026930
        /*13f8*/ 	.word	0x00000012
        /*13fc*/ 	.word	0x00038820
        /*1400*/ 	.short	0x010a
        /*1402*/ 	.byte	0x3f
	.zero		1


	//   ....[103]....
        /*1404*/ 	.word	0x00026980
        /*1408*/ 	.word	0x0000001a
        /*140c*/ 	.word	0x00038860
        /*1410*/ 	.short	0x010a
        /*1412*/ 	.byte	0x3f
	.zero		1


	//   ....[104]....
        /*1414*/ 	.word	0x00027270
        /*1418*/ 	.word	0x00000006
        /*141c*/ 	.word	0x00038840
        /*1420*/ 	.short	0x010a
        /*1422*/ 	.byte	0x3f
	.zero		1


	//   ....[105]....
        /*1424*/ 	.word	0x00027730
        /*1428*/ 	.word	0x00000006
        /*142c*/ 	.word	0x00038860
        /*1430*/ 	.short	0x010a
        /*1432*/ 	.byte	0x3f
	.zero		1


	//   ....[106]....
        /*1434*/ 	.word	0x000288d0
        /*1438*/ 	.word	0x00000007
        /*143c*/ 	.word	0x00038820
        /*1440*/ 	.short	0x010a
        /*1442*/ 	.byte	0x3f
	.zero		1


	//   ....[107]....
        /*1444*/ 	.word	0x00028a70
        /*1448*/ 	.word	0x00000005
        /*144c*/ 	.word	0x00038840
        /*1450*/ 	.short	0x010a
        /*1452*/ 	.byte	0x3f
	.zero		1


	//   ....[108]....
        /*1454*/ 	.word	0x00028ac0
        /*1458*/ 	.word	0x00000003
        /*145c*/ 	.word	0x00038840
        /*1460*/ 	.short	0x010a
        /*1462*/ 	.byte	0x3f
	.zero		1


	//   ....[109]....
        /*1464*/ 	.word	0x00028b10
        /*1468*/ 	.word	0x00000005
        /*146c*/ 	.word	0x00038860
        /*1470*/ 	.short	0x010a
        /*1472*/ 	.byte	0x3f
	.zero		1


	//----- nvinfo : EIATTR_NUM_MBARRIERS
	.align		4
.L_642:
        /*1474*/ 	.byte	0x03, 0x38
        /*1476*/ 	.short	0x0017


	//----- nvinfo : EIATTR_EXIT_INSTR_OFFSETS
	.align		4
        /*1478*/ 	.byte	0x04, 0x1c
        /*147a*/ 	.short	(.L_644 - .L_643)


	//   ....[0]....
.L_643:
        /*147c*/ 	.word	0x00023f30


	//----- nvinfo : EIATTR_MAX_THREADS
	.align		4
.L_644:
        /*1480*/ 	.byte	0x04, 0x05
        /*1482*/ 	.short	(.L_646 - .L_645)
.L_645:
        /*1484*/ 	.word	0x00000180
        /*1488*/ 	.word	0x00000001
        /*148c*/ 	.word	0x00000001


	//----- nvinfo : EIATTR_CRS_STACK_SIZE
	.align		4
.L_646:
        /*1490*/ 	.byte	0x04, 0x1e
        /*1492*/ 	.short	(.L_648 - .L_647)
.L_647:
        /*1494*/ 	.word	0x00000000


	//----- nvinfo : EIATTR_CBANK_PARAM_SIZE
	.align		4
.L_648:
        /*1498*/ 	.byte	0x03, 0x19
        /*149a*/ 	.short	0x0bf0


	//----- nvinfo : EIATTR_PARAM_CBANK
	.align		4
        /*149c*/ 	.byte	0x04, 0x0a
        /*149e*/ 	.short	(.L_650 - .L_649)
	.align		4
.L_649:
        /*14a0*/ 	.word	index@(.nv.constant0._ZN7cutlass13device_kernelIN5flash11enable_sm90INS1_16FlashAttnFwdSm90INS1_25CollectiveMainloopFwdSm90ILi2EN4cute5tupleIJNS5_1CILi1EEES8_S8_EEENS6_IJNS7_ILi64EEESA_SA_EEELi512ENS_6half_tEfNS_4arch4Sm90ELb1ELb0ELb1ELb1ELb1ELb1ELb1ELb0ELb0ELb1ELb1ELb0EEENS1_21CollectiveEpilogueFwdINS6_IJSA_NS7_ILi512EEESA_EEES9_SC_SE_Li256ELb1ELb1ELb1ELb0EEENS1_36VarlenDynamicPersistentTileSchedulerILi64ELi64ELi256ELi128ELb1ELb1ELb1ELb1ELb1ELb1EEEEEEEEEvNT_6ParamsE)
        /*14a4*/ 	.short	0x0210
        /*14a6*/ 	.short	0x0bf0


	//----- nvinfo : EIATTR_SW_WAR
	.align		4
.L_650:
        /*14a8*/ 	.byte	0x04, 0x36
        /*14aa*/ 	.short	(.L_652 - .L_651)
.L_651:
        /*14ac*/ 	.word	0x00000008
.L_652:


//--------------------- .nv.callgraph             --------------------------
	.section	.nv.callgraph,"",@"SHT_CUDA_CALLGRAPH"
	.align	4
	.sectionentsize	8
	.align		4
        /*0000*/ 	.word	0x00000000
	.align		4
        /*0004*/ 	.word	0xffffffff
	.align		4
        /*0008*/ 	.word	index@(_ZN7cutlass13device_kernelIN5flash11enable_sm90INS1_16FlashAttnFwdSm90INS1_25CollectiveMainloopFwdSm90ILi2EN4cute5tupleIJNS5_1CILi1EEES8_S8_EEENS6_IJNS7_ILi64EEESA_SA_EEELi512ENS_6half_tEfNS_4arch4Sm90ELb0ELb0ELb1ELb0ELb1ELb0ELb0ELb0ELb0ELb1ELb1ELb0EEENS1_21CollectiveEpilogueFwdINS6_IJSA_NS7_ILi512EEESA_EEES9_SC_SE_Li256ELb0ELb1ELb1ELb0EEENS1_19SingleTileSchedulerILb0ELb1ELb1ELi64EEEEEEEEEvNT_6ParamsE)
	.align		4
        /*000c*/ 	.word	index@(__assertfail)
	.align		4
        /*0010*/ 	.word	index@(_ZN7cutlass13device_kernelIN5flash11enable_sm90INS1_16FlashAttnFwdSm90INS1_25CollectiveMainloopFwdSm90ILi2EN4cute5tupleIJNS5_1CILi1EEES8_S8_EEENS6_IJNS7_ILi64EEESA_SA_EEELi512ENS_6half_tEfNS_4arch4Sm90ELb0ELb0ELb1ELb0ELb1ELb0ELb1ELb0ELb0ELb1ELb1ELb0EEENS1_21CollectiveEpilogueFwdINS6_IJSA_NS7_ILi512EEESA_EEES9_SC_SE_Li256ELb0ELb1ELb1ELb0EEENS1_19SingleTileSchedulerILb0ELb1ELb1ELi64EEEEEEEEEvNT_6ParamsE)
	.align		4
        /*0014*/ 	.word	index@(__assertfail)
	.align		4
        /*0018*/ 	.word	index@(_ZN7cutlass13device_kernelIN5flash11enable_sm90INS1_16FlashAttnFwdSm90INS1_25CollectiveMainloopFwdSm90ILi2EN4cute5tupleIJNS5_1CILi1EEES8_S8_EEENS6_IJNS7_ILi64EEESA_SA_EEELi512ENS_6half_tEfNS_4arch4Sm90ELb0ELb0ELb1ELb1ELb1ELb0ELb0ELb0ELb0ELb1ELb1ELb0EEENS1_21CollectiveEpilogueFwdINS6_IJSA_NS7_ILi512EEESA_EEES9_SC_SE_Li256ELb1ELb1ELb1ELb0EEENS1_36VarlenDynamicPersistentTileSchedulerILi64ELi64ELi256ELi128ELb1ELb1ELb1ELb0ELb1ELb1EEEEEEEEEvNT_6ParamsE)
	.align		4
        /*001c*/ 	.word	index@(__assertfail)
	.align		4
        /*0020*/ 	.word	index@(_ZN7cutlass13device_kernelIN5flash11enable_sm90INS1_16FlashAttnFwdSm90INS1_25CollectiveMainloopFwdSm90ILi2EN4cute5tupleIJNS5_1CILi1EEES8_S8_EEENS6_IJNS7_ILi64EEESA_SA_EEELi512ENS_6half_tEfNS_4arch4Sm90ELb0ELb0ELb1ELb1ELb1ELb1ELb0ELb0ELb0ELb1ELb1ELb0EEENS1_21CollectiveEpilogueFwdINS6_IJSA_NS7_ILi512EEESA_EEES9_SC_SE_Li256ELb1ELb1ELb1ELb0EEENS1_36VarlenDynamicPersistentTileSchedulerILi64ELi64ELi256ELi128ELb1ELb1ELb1ELb0ELb1ELb1EEEEEEEEEvNT_6ParamsE)
	.align		4
        /*0024*/ 	.word	index@(__assertfail)
	.align		4
        /*0028*/ 	.word	index@(_ZN7cutlass13device_kernelIN5flash11enable_sm90INS1_16FlashAttnFwdSm90INS1_25CollectiveMainloopFwdSm90ILi2EN4cute5tupleIJNS5_1CILi1EEES8_S8_EEENS6_IJNS7_ILi64EEESA_SA_EEELi512ENS_6half_tEfNS_4arch4Sm90ELb0ELb0ELb1ELb1ELb1ELb0ELb1ELb0ELb0ELb1ELb1ELb0EEENS1_21CollectiveEpilogueFwdINS6_IJSA_NS7_ILi512EEESA_EEES9_SC_SE_Li256ELb1ELb1ELb1ELb0EEENS1_36VarlenDynamicPersistentTileSchedulerILi64ELi64ELi256ELi128ELb1ELb1ELb1ELb0ELb1ELb1EEEEEEEEEvNT_6ParamsE)
	.align		4
        /*002c*/ 	.word	index@(__assertfail)
	.align		4
        /*0030*/ 	.word	index@(_ZN7cutlass13device_kernelIN5flash11enable_sm90INS1_16FlashAttnFwdSm90INS1_25CollectiveMainloopFwdSm90ILi2EN4cute5tupleIJNS5_1CILi1EEES8_S8_EEENS6_IJNS7_ILi64EEESA_SA_EEELi512ENS_6half_tEfNS_4arch4Sm90ELb0ELb0ELb1ELb1ELb1ELb1ELb1ELb0ELb0ELb1ELb1ELb0EEENS1_21CollectiveEpilogueFwdINS6_IJSA_NS7_ILi512EEESA_EEES9_SC_SE_Li256ELb1ELb1ELb1ELb0EEENS1_36VarlenDynamicPersistentTileSchedulerILi64ELi64ELi256ELi128ELb1ELb1ELb1ELb0ELb1ELb1EEEEEEEEEvNT_6ParamsE)
	.align		4
        /*0034*/ 	.word	index@(__assertfail)
	.align		4
        /*0038*/ 	.word	index@(_ZN7cutlass13device_kernelIN5flash11enable_sm90INS1_16FlashAttnFwdSm90INS1_25CollectiveMainloopFwdSm90ILi2EN4cute5tupleIJNS5_1CILi1EEES8_S8_EEENS6_IJNS7_ILi64EEESA_SA_EEELi512ENS_6half_tEfNS_4arch4Sm90ELb0ELb1ELb1ELb0ELb1ELb0ELb0ELb0ELb0ELb1ELb1ELb0EEENS1_21CollectiveEpilogueFwdINS6_IJSA_NS7_ILi512EEESA_EEES9_SC_SE_Li256ELb0ELb1ELb1ELb0EEENS1_19SingleTileSchedulerILb0ELb1ELb1ELi64EEEEEEEEEvNT_6ParamsE)
	.align		4
        /*003c*/ 	.word	index@(__assertfail)
	.align		4
        /*0040*/ 	.word	index@(_ZN7cutlass13device_kernelIN5flash11enable_sm90INS1_16FlashAttnFwdSm90INS1_25CollectiveMainloopFwdSm90ILi2EN4cute5tupleIJNS5_1CILi1EEES8_S8_EEENS6_IJNS7_ILi64EEESA_SA_EEELi512ENS_6half_tEfNS_4arch4Sm90ELb0ELb1ELb1ELb0ELb1ELb0ELb1ELb0ELb0ELb1ELb1ELb0EEENS1_21CollectiveEpilogueFwdINS6_IJSA_NS7_ILi512EEESA_EEES9_SC_SE_Li256ELb0ELb1ELb1ELb0EEENS1_19SingleTileSchedulerILb0ELb1ELb1ELi64EEEEEEEEEvNT_6ParamsE)
	.align		4
        /*0044*/ 	.word	index@(__assertfail)
	.align		4
        /*0048*/ 	.word	index@(_ZN7cutlass13device_kernelIN5flash11enable_sm90INS1_16FlashAttnFwdSm90INS1_25CollectiveMainloopFwdSm90ILi2EN4cute5tupleIJNS5_1CILi1EEES8_S8_EEENS6_IJNS7_ILi64EEESA_SA_EEELi512ENS_6half_tEfNS_4arch4Sm90ELb0ELb1ELb1ELb1ELb1ELb0ELb0ELb0ELb0ELb1ELb1ELb0EEENS1_21CollectiveEpilogueFwdINS6_IJSA_NS7_ILi512EEESA_EEES9_SC_SE_Li256ELb1ELb1ELb1ELb0EEENS1_36VarlenDynamicPersistentTileSchedulerILi64ELi64ELi256ELi128ELb1ELb1ELb1ELb1ELb0ELb1EEEEEEEEEvNT_6ParamsE)
	.align		4
        /*004c*/ 	.word	index@(__assertfail)
	.align		4
        /*0050*/ 	.word	index@(_ZN7cutlass13device_kernelIN5flash11enable_sm90INS1_16FlashAttnFwdSm90INS1_25CollectiveMainloopFwdSm90ILi2EN4cute5tupleIJNS5_1CILi1EEES8_S8_EEENS6_IJNS7_ILi64EEESA_SA_EEELi512ENS_6half_tEfNS_4arch4Sm90ELb0ELb1ELb1ELb1ELb1ELb1ELb0ELb0ELb0ELb1ELb1ELb0EEENS1_21CollectiveEpilogueFwdINS6_IJSA_NS7_ILi512EEESA_EEES9_SC_SE_Li256ELb1ELb1ELb1ELb0EEENS1_36VarlenDynamicPersistentTileSchedulerILi64ELi64ELi256ELi128ELb1ELb1ELb1ELb1ELb0ELb1EEEEEEEEEvNT_6ParamsE)
	.align		4
        /*0054*/ 	.word	index@(__assertfail)
	.align		4
        /*0058*/ 	.word	index@(_ZN7cutlass13device_kernelIN5flash11enable_sm90INS1_16FlashAttnFwdSm90INS1_25CollectiveMainloopFwdSm90ILi2EN4cute5tupleIJNS5_1CILi1EEES8_S8_EEENS6_IJNS7_ILi64EEESA_SA_EEELi512ENS_6half_tEfNS_4arch4Sm90ELb0ELb1ELb1ELb1ELb1ELb0ELb1ELb0ELb0ELb1ELb1ELb0EEENS1_21CollectiveEpilogueFwdINS6_IJSA_NS7_ILi512EEESA_EEES9_SC_SE_Li256ELb1ELb1ELb1ELb0EEENS1_36VarlenDynamicPersistentTileSchedulerILi64ELi64ELi256ELi128ELb1ELb1ELb1ELb1ELb0ELb1EEEEEEEEEvNT_6ParamsE)
	.align		4
        /*005c*/ 	.word	index@(__assertfail)
	.align		4
        /*0060*/ 	.word	index@(_ZN7cutlass13device_kernelIN5flash11enable_sm90INS1_16FlashAttnFwdSm90INS1_25CollectiveMainloopFwdSm90ILi2EN4cute5tupleIJNS5_1CILi1EEES8_S8_EEENS6_IJNS7_ILi64EEESA_SA_EEELi512ENS_6half_tEfNS_4arch4Sm90ELb0ELb1ELb1ELb1ELb1ELb1ELb1ELb0ELb0ELb1ELb1ELb0EEENS1_21CollectiveEpilogueFwdINS6_IJSA_NS7_ILi512EEESA_EEES9_SC_SE_Li256ELb1ELb1ELb1ELb0EEENS1_36VarlenDynamicPersistentTileSchedulerILi64ELi64ELi256ELi128ELb1ELb1ELb1ELb1ELb0ELb1EEEEEEEEEvNT_6ParamsE)
	.align		4
        /*0064*/ 	.word	index@(__assertfail)
	.align		4
        /*0068*/ 	.word	index@(_ZN7cutlass13device_kernelIN5flash11enable_sm90INS1_16FlashAttnFwdSm90INS1_25CollectiveMainloopFwdSm90ILi2EN4cute5tupleIJNS5_1CILi1EEES8_S8_EEENS6_IJNS7_ILi64EEESA_SA_EEELi512ENS_6half_tEfNS_4arch4Sm90ELb1ELb0ELb1ELb0ELb1ELb0ELb0ELb0ELb0ELb1ELb1ELb0EEENS1_21CollectiveEpilogueFwdINS6_IJSA_NS7_ILi512EEESA_EEES9_SC_SE_Li256ELb0ELb1ELb1ELb0EEENS1_19SingleTileSchedulerILb0ELb1ELb1ELi64EEEEEEEEEvNT_6ParamsE)
	.align		4
        /*006c*/ 	.word	index@(__assertfail)
	.align		4
        /*0070*/ 	.word	index@(_ZN7cutlass13device_kernelIN5flash11enable_sm90INS1_16FlashAttnFwdSm90INS1_25CollectiveMainloopFwdSm90ILi2EN4cute5tupleIJNS5_1CILi1EEES8_S8_EEENS6_IJNS7_ILi64EEESA_SA_EEELi512ENS_6half_tEfNS_4arch4Sm90ELb1ELb0ELb1ELb0ELb1ELb0ELb1ELb0ELb0ELb1ELb1ELb0EEENS1_21CollectiveEpilogueFwdINS6_IJSA_NS7_ILi512EEESA_EEES9_SC_SE_Li256ELb0ELb1ELb1ELb0EEENS1_19SingleTileSchedulerILb0ELb1ELb1ELi64EEEEEEEEEvNT_6ParamsE)
	.align		4
        /*0074*/ 	.word	index@(__assertfail)
	.align		4
        /*0078*/ 	.word	index@(_ZN7cutlass13device_kernelIN5flash11enable_sm90INS1_16FlashAttnFwdSm90INS1_25CollectiveMainloopFwdSm90ILi2EN4cute5tupleIJNS5_1CILi1EEES8_S8_EEENS6_IJNS7_ILi64EEESA_SA_EEELi512ENS_6half_tEfNS_4arch4Sm90ELb1ELb0ELb1ELb1ELb1ELb0ELb0ELb0ELb0ELb1ELb1ELb0EEENS1_21CollectiveEpilogueFwdINS6_IJSA_NS7_ILi512EEESA_EEES9_SC_SE_Li256ELb1ELb1ELb1ELb0EEENS1_36VarlenDynamicPersistentTileSchedulerILi64ELi64ELi256ELi128ELb1ELb1ELb1ELb1ELb1ELb1EEEEEEEEEvNT_6ParamsE)
	.align		4
        /*007c*/ 	.word	index@(__assertfail)
	.align		4
        /*0080*/ 	.word	index@(_ZN7cutlass13device_kernelIN5flash11enable_sm90INS1_16FlashAttnFwdSm90INS1_25CollectiveMainloopFwdSm90ILi2EN4cute5tupleIJNS5_1CILi1EEES8_S8_EEENS6_IJNS7_ILi64EEESA_SA_EEELi512ENS_6half_tEfNS_4arch4Sm90ELb1ELb0ELb1ELb1ELb1ELb1ELb0ELb0ELb0ELb1ELb1ELb0EEENS1_21CollectiveEpilogueFwdINS6_IJSA_NS7_ILi512EEESA_EEES9_SC_SE_Li256ELb1ELb1ELb1ELb0EEENS1_36VarlenDynamicPersistentTileSchedulerILi64ELi64ELi256ELi128ELb1ELb1ELb1ELb1ELb1ELb1EEEEEEEEEvNT_6ParamsE)
	.align		4
        /*0084*/ 	.word	index@(__assertfail)
	.align		4
        /*0088*/ 	.word	index@(_ZN7cutlass13device_kernelIN5flash11enable_sm90INS1_16FlashAttnFwdSm90INS1_25CollectiveMainloopFwdSm90ILi2EN4cute5tupleIJNS5_1CILi1EEES8_S8_EEENS6_IJNS7_ILi64EEESA_SA_EEELi512ENS_6half_tEfNS_4arch4Sm90ELb1ELb0ELb1ELb1ELb1ELb0ELb1ELb0ELb0ELb1ELb1ELb0EEENS1_21CollectiveEpilogueFwdINS6_IJSA_NS7_ILi512EEESA_EEES9_SC_SE_Li256ELb1ELb1ELb1ELb0EEENS1_36VarlenDynamicPersistentTileSchedulerILi64ELi64ELi256ELi128ELb1ELb1ELb1ELb1ELb1ELb1EEEEEEEEEvNT_6ParamsE)
	.align		4
        /*008c*/ 	.word	index@(__assertfail)
	.align		4
        /*0090*/ 	.word	index@(_ZN7cutlass13device_kernelIN5flash11enable_sm90INS1_16FlashAttnFwdSm90INS1_25CollectiveMainloopFwdSm90ILi2EN4cute5tupleIJNS5_1CILi1EEES8_S8_EEENS6_IJNS7_ILi64EEESA_SA_EEELi512ENS_6half_tEfNS_4arch4Sm90ELb1ELb0ELb1ELb1ELb1ELb1ELb1ELb0ELb0ELb1ELb1ELb0EEENS1_21CollectiveEpilogueFwdINS6_IJSA_NS7_ILi512EEESA_EEES9_SC_SE_Li256ELb1ELb1ELb1ELb0EEENS1_36VarlenDynamicPersistentTileSchedulerILi64ELi64ELi256ELi128ELb1ELb1ELb1ELb1ELb1ELb1EEEEEEEEEvNT_6ParamsE)
	.align		4
        /*0094*/ 	.word	index@(__assertfail)
	.align		4
        /*0098*/ 	.word	0x00000000
	.align		4
        /*009c*/ 	.word	0xfffffffe
	.align		4
        /*00a0*/ 	.word	0x00000000
	.align		4
        /*00a4*/ 	.word	0xfffffffd
	.align		4
        /*00a8*/ 	.word	0x00000000
	.align		4
        /*00ac*/ 	.word	0xfffffffc


//--------------------- .nv.constant4             --------------------------
	.section	.nv.constant4,"a",@progbits
	.align	8
	.align		8
.nv.constant4:
        /*0000*/ 	.dword	__assertfail
	.align		8
        /*0008*/ 	.dword	__unnamed_1
	.align		8
        /*0010*/ 	.dword	__unnamed_2
	.align		8
        /*0018*/ 	.dword	__unnamed_3
	.align		8
        /*0020*/ 	.dword	__unnamed_4
	.align		8
        /*0028*/ 	.dword	__unnamed_5
	.align		8
        /*0030*/ 	.dword	__unnamed_6
	.align		8
        /*0038*/ 	.dword	_ZN89_INTERNAL_283f6ab4_53_flash_fwd_hdim64_512_fp16_paged_split_softcap_sm90_cu_49158569_34164cuda3std3__45__cpo5beginE
	.align		8
        /*0040*/ 	.dword	_ZN89_INTERNAL_283f6ab4_53_flash_fwd_hdim64_512_fp16_paged_split_softcap_sm90_cu_49158569_34164cuda3std3__45__cpo3endE
	.align		8
        /*0048*/ 	.dword	_ZN89_INTERNAL_283f6ab4_53_flash_fwd_hdim64_512_fp16_paged_split_softcap_sm90_cu_49158569_34164cuda3std3__45__cpo6cbeginE
	.align		8
        /*0050*/ 	.dword	_ZN89_INTERNAL_283f6ab4_53_flash_fwd_hdim64_512_fp16_paged_split_softcap_sm90_cu_49158569_34164cuda3std3__45__cpo4cendE
	.align		8
        /*0058*/ 	.dword	_ZN89_INTERNAL_283f6ab4_53_flash_fwd_hdim64_512_fp16_paged_split_softcap_sm90_cu_49158569_34164cuda3std3__491_GLOBAL__N__283f6ab4_53_flash_fwd_hdim64_512_fp16_paged_split_softcap_sm90_cu_49158569_34166ignoreE
	.align		8
        /*0060*/ 	.dword	_ZN89_INTERNAL_283f6ab4_53_flash_fwd_hdim64_512_fp16_paged_split_softcap_sm90_cu_49158569_34164cuda3std3__419piecewise_constructE
	.align		8
        /*0068*/ 	.dword	_ZN89_INTERNAL_283f6ab4_53_flash_fwd_hdim64_512_fp16_paged_split_softcap_sm90_cu_49158569_34164cuda3std3__48in_placeE
	.align		8
        /*0070*/ 	.dword	_ZN89_INTERNAL_283f6ab4_53_flash_fwd_hdim64_512_fp16_paged_split_softcap_sm90_cu_49158569_34164cuda3std6ranges3__45__cpo4swapE
	.align		8
        /*0078*/ 	.dword	_ZN89_INTERNAL_283f6ab4_53_flash_fwd_hdim64_512_fp16_paged_split_softcap_sm90_cu_49158569_34164cuda3std6ranges3__45__cpo9iter_moveE
	.align		8
        /*0080*/ 	.dword	_ZN89_INTERNAL_283f6ab4_53_flash_fwd_hdim64_512_fp16_paged_split_softcap_sm90_cu_49158569_34164cute7productE
	.align		8
        /*0088*/ 	.dword	_ZN89_INTERNAL_283f6ab4_53_flash_fwd_hdim64_512_fp16_paged_split_softcap_sm90_cu_49158569_34164cute1_E
	.align		8
        /*0090*/ 	.dword	$str$23
	.align		8
        /*0098*/ 	.dword	$str$24


//--------------------- .text._ZN7cutlass13device_kernelIN5flash11enable_sm90INS1_16FlashAttnFwdSm90INS1_25CollectiveMainloopFwdSm90ILi2EN4cute5tupleIJNS5_1CILi1EEES8_S8_EEENS6_IJNS7_ILi64EEESA_SA_EEELi512ENS_6half_tEfNS_4arch4Sm90ELb0ELb0ELb1ELb0ELb1ELb0ELb0ELb0ELb0ELb1ELb1ELb0EEENS1_21CollectiveEpilogueFwdINS6_IJSA_NS7_ILi512EEESA_EEES9_SC_SE_Li256ELb0ELb1ELb1ELb0EEENS1_19SingleTileSchedulerILb0ELb1ELb1ELi64EEEEEEEEEvNT_6ParamsE --------------------------
	.section	.text._ZN7cutlass13device_kernelIN5flash11enable_sm90INS1_16FlashAttnFwdSm90INS1_25CollectiveMainloopFwdSm90ILi2EN4cute5tupleIJNS5_1CILi1EEES8_S8_EEENS6_IJNS7_ILi64EEESA_SA_EEELi512ENS_6half_tEfNS_4arch4Sm90ELb0ELb0ELb1ELb0ELb1ELb0ELb0ELb0ELb0ELb1ELb1ELb0EEENS1_21CollectiveEpilogueFwdINS6_IJSA_NS7_ILi512EEESA_EEES9_SC_SE_Li256ELb0ELb1ELb1ELb0EEENS1_19SingleTileSchedulerILb0ELb1ELb1ELi64EEEEEEEEEvNT_6ParamsE,"ax",@progbits
	.align	128
.text._ZN7cutlass13device_kernelIN5flash11enable_sm90INS1_16FlashAttnFwdSm90INS1_25CollectiveMainloopFwdSm90ILi2EN4cute5tupleIJNS5_1CILi1EEES8_S8_EEENS6_IJNS7_ILi64EEESA_SA_EEELi512ENS_6half_tEfNS_4arch4Sm90ELb0ELb0ELb1ELb0ELb1ELb0ELb0ELb0ELb0ELb1ELb1ELb0EEENS1_21CollectiveEpilogueFwdINS6_IJSA_NS7_ILi512EEESA_EEES9_SC_SE_Li256ELb0ELb1ELb1ELb0EEENS1_19SingleTileSchedulerILb0ELb1ELb1ELi64EEEEEEEEEvNT_6ParamsE:
        .type           _ZN7cutlass13device_kernelIN5flash11enable_sm90INS1_16FlashAttnFwdSm90INS1_25CollectiveMainloopFwdSm90ILi2EN4cute5tupleIJNS5_1CILi1EEES8_S8_EEENS6_IJNS7_ILi64EEESA_SA_EEELi512ENS_6half_tEfNS_4arch4Sm90ELb0ELb0ELb1ELb0ELb1ELb0ELb0ELb0ELb0ELb1ELb1ELb0EEENS1_21CollectiveEpilogueFwdINS6_IJSA_NS7_ILi512EEESA_EEES9_SC_SE_Li256ELb0ELb1ELb1ELb0EEENS1_19SingleTileSchedulerILb0ELb1ELb1ELi64EEEEEEEEEvNT_6ParamsE,@function
        .size           _ZN7cutlass13device_kernelIN5flash11enable_sm90INS1_16FlashAttnFwdSm90INS1_25CollectiveMainloopFwdSm90ILi2EN4cute5tupleIJNS5_1CILi1EEES8_S8_EEENS6_IJNS7_ILi64EEESA_SA_EEELi512ENS_6half_tEfNS_4arch4Sm90ELb0ELb0ELb1ELb0ELb1ELb0ELb0ELb0ELb0ELb1ELb1ELb0EEENS1_21CollectiveEpilogueFwdINS6_IJSA_NS7_ILi512EEESA_EEES9_SC_SE_Li256ELb0ELb1ELb1ELb0EEENS1_19SingleTileSchedulerILb0ELb1ELb1ELi64EEEEEEEEEvNT_6ParamsE,(.L_x_5826 - _ZN7cutlass13device_kernelIN5flash11enable_sm90INS1_16FlashAttnFwdSm90INS1_25CollectiveMainloopFwdSm90ILi2EN4cute5tupleIJNS5_1CILi1EEES8_S8_EEENS6_IJNS7_ILi64EEESA_SA_EEELi512ENS_6half_tEfNS_4arch4Sm90ELb0ELb0ELb1ELb0ELb1ELb0ELb0ELb0ELb0ELb1ELb1ELb0EEENS1_21CollectiveEpilogueFwdINS6_IJSA_NS7_ILi512EEESA_EEES9_SC_SE_Li256ELb0ELb1ELb1ELb0EEENS1_19SingleTileSchedulerILb0ELb1ELb1ELi64EEEEEEEEEvNT_6ParamsE)
        .other          _ZN7cutlass13device_kernelIN5flash11enable_sm90INS1_16FlashAttnFwdSm90INS1_25CollectiveMainloopFwdSm90ILi2EN4cute5tupleIJNS5_1CILi1EEES8_S8_EEENS6_IJNS7_ILi64EEESA_SA_EEELi512ENS_6half_tEfNS_4arch4Sm90ELb0ELb0ELb1ELb0ELb1ELb0ELb0ELb0ELb0ELb1ELb1ELb0EEENS1_21CollectiveEpilogueFwdINS6_IJSA_NS7_ILi512EEESA_EEES9_SC_SE_Li256ELb0ELb1ELb1ELb0EEENS1_19SingleTileSchedulerILb0ELb1ELb1ELi64EEEEEEEEEvNT_6ParamsE,@"STO_CUDA_ENTRY STV_DEFAULT"
_ZN7cutlass13device_kernelIN5flash11enable_sm90INS1_16FlashAttnFwdSm90INS1_25CollectiveMainloopFwdSm90ILi2EN4cute5tupleIJNS5_1CILi1EEES8_S8_EEENS6_IJNS7_ILi64EEESA_SA_EEELi512ENS_6half_tEfNS_4arch4Sm90ELb0ELb0ELb1ELb0ELb1ELb0ELb0ELb0ELb0ELb1ELb1ELb0EEENS1_21CollectiveEpilogueFwdINS6_IJSA_NS7_ILi512EEESA_EEES9_SC_SE_Li256ELb0ELb1ELb1ELb0EEENS1_19SingleTileSchedulerILb0ELb1ELb1ELi64EEEEEEEEEvNT_6ParamsE:
[----:B------:R-:W0:Y:S01]  /*0000*/  LDC R1, c[0x0][0x28] ;  /* 0x00000a00ff017b82 */ /* 0x000e220000000800 */
[----:B------:R-:W1:Y:S01]  /*0010*/  S2R R30, SR_TID.X ;  /* 0x00000000001e7919 */ /* 0x000e620000002100 */
[----:B------:R-:W-:Y:S01]  /*0020*/  ELECT P0, URZ, PT ;  /* 0x00000000003f782f */ /* 0x000fe20003800000 */
[----:B------:R-:W-:Y:S01]  /*0030*/  UMOV UR4, 0x80 ;  /* 0x0000008000047882 */ /* 0x000fe20000000000 */
[----:B------:R-:W-:Y:S01]  /*0040*/  UMOV UR7, 0x100 ;  /* 0x0000010000077882 */ /* 0x000fe20000000000 */
[----:B-1----:R-:W-:-:S05]  /*0050*/  SHF.R.U32.HI R0, RZ, 0x5, R30 ;  /* 0x00000005ff007819 */ /* 0x002fca000001161e */
[----:B------:R-:W1:Y:S02]  /*0060*/  SHFL.IDX PT, R2, R0, RZ, 0x1f ;  /* 0x00001fff00027589 */ /* 0x000e6400000e0000 */
[C---:B-1----:R-:W-:Y:S02]  /*0070*/  ISETP.NE.OR P0, PT, R2.reuse, RZ, !P0 ;  /* 0x000000ff0200720c */ /* 0x042fe40004705670 */
[----:B------:R-:W-:Y:S02]  /*0080*/  ISETP.NE.AND P1, PT, R2, RZ, PT ;  /* 0x000000ff0200720c */ /* 0x000fe40003f25270 */
[----:B------:R-:W-:-:S06]  /*0090*/  SHF.R.U32.HI R2, RZ, 0x7, R30 ;  /* 0x00000007ff027819 */ /* 0x000fcc000001161e */
[----:B------:R-:W1:Y:S03]  /*00a0*/  SHFL.IDX PT, R2, R2, RZ, 0x1f ;  /* 0x00001fff02027589 */ /* 0x000e6600000e0000 */
[----:B------:R-:W-:Y:S01]  /*00b0*/  VOTEU.ALL UP0, P0 ;  /* 0x00000000003f7886 */ /* 0x000fe20000000000 */
[----:B------:R-:W-:-:S04]  /*00c0*/  VOTEU.ALL UP1, P0 ;  /* 0x00000000003f7886 */ /* 0x000fc80000020000 */
[----:B------:R-:W2:Y:S01]  /*00d0*/  @!UP0 S2UR UR8, SR_CgaCtaId ;  /* 0x00000000000889c3 */ /* 0x000ea20000008800 */
[----:B------:R-:W-:Y:S01]  /*00e0*/  @!UP0 UMOV UR6, 0x400 ;  /* 0x0000040000068882 */ /* 0x000fe20000000000 */
[----:B------:R-:W-:-:S04]  /*00f0*/  @!UP0 UIADD3 UR4, -UR4, 0x100000, URZ ;  /* 0x0010000004048890 */ /* 0x000fc8000fffe13f */
[----:B------:R-:W-:Y:S02]  /*0100*/  @!UP0 USHF.L.U32 UR5, UR4, 0xb, URZ ;  /* 0x0000000b04058899 */ /* 0x000fe4000800063f */
[----:B------:R-:W-:Y:S02]  /*0110*/  @!UP0 USHF.L.U32 UR4, UR4, 0x1, URZ ;  /* 0x0000000104048899 */ /* 0x000fe4000800063f */
[----:B--2---:R-:W-:Y:S02]  /*0120*/  @!UP0 ULEA UR8, UR8, UR6, 0x18 ;  /* 0x0000000608088291 */ /* 0x004fe4000f8ec03f */
[----:B------:R-:W-:-:S04]  /*0130*/  @!UP0 UIADD3 UR6, -UR7, 0x100000, URZ ;  /* 0x0010000007068890 */ /* 0x000fc8000fffe13f */
[----:B------:R-:W-:Y:S02]  /*0140*/  @!UP0 USHF.L.U32 UR7, UR6, 0xb, URZ ;  /* 0x0000000b06078899 */ /* 0x000fe4000800063f */
[----:B------:R-:W-:Y:S01]  /*0150*/  @!UP0 USHF.L.U32 UR6, UR6, 0x1, URZ ;  /* 0x0000000106068899 */ /* 0x000fe2000800063f */
[----:B------:R-:W-:-:S05]  /*0160*/  VOTEU.ALL UP0, P0 ;  /* 0x00000000003f7886 */ /* 0x000fca0000000000 */
[----:B------:R2:W3:Y:S06]  /*0170*/  @!UP0 SYNCS.EXCH.64 URZ, [UR8+0x28c00], UR4 ;  /* 0x028c0004083f85b2 */ /* 0x0004ec0008000100 */
[----:B------:R2:W4:Y:S02]  /*0180*/  @!UP1 SYNCS.EXCH.64 URZ, [UR8+0x28c20], UR6 ;  /* 0x028c2006083f95b2 */ /* 0x0005240008000100 */
[----:B012---:R-:W-:Y:S05]  /*0190*/  @P1 BRA `(.L_x_0) ;  /* 0x0000000000381947 */ /* 0x007fea0003800000 */
[----:B------:R-:W0:Y:S01]  /*01a0*/  S2UR UR5, SR_CgaCtaId ;  /* 0x00000000000579c3 */ /* 0x000e220000008800 */
[----:B------:R-:W-:Y:S01]  /*01b0*/  UMOV UR4, 0x400 ;  /* 0x0000040000047882 */ /* 0x000fe20000000000 */
[----:B------:R-:W-:Y:S01]  /*01c0*/  UMOV UR7, 0x80 ;  /* 0x0000008000077882 */ /* 0x000fe20000000000 */
[----:B------:R-:W-:Y:S01]  /*01d0*/  ELECT P0, URZ, PT ;  /* 0x00000000003f782f */ /* 0x000fe20003800000 */
[----:B0-----:R-:W-:Y:S02]  /*01e0*/  ULEA UR6, UR5, UR4, 0x18 ;  /* 0x0000000405067291 */ /* 0x001fe4000f8ec03f */
[----:B------:R-:W-:-:S04]  /*01f0*/  UIADD3 UR4, -UR7, 0x100000, URZ ;  /* 0x0010000007047890 */ /* 0x000fc8000fffe13f */
[----:B------:R-:W-:Y:S02]  /*0200*/  USHF.L.U32 UR5, UR4, 0xb, URZ ;  /* 0x0000000b04057899 */ /* 0x000fe4000800063f */
[----:B------:R-:W-:Y:S01]  /*0210*/  USHF.L.U32 UR4, UR4, 0x1, URZ ;  /* 0x0000000104047899 */ /* 0x000fe2000800063f */
[----:B------:R-:W0:Y:S11]  /*0220*/  FENCE.VIEW.ASYNC.S ;  /* 0x00000000000073c6 */ /* 0x000e360000000000 */
[----:B0-----:R0:W1:Y:S01]  /*0230*/  SYNCS.EXCH.64 URZ, [UR6+0x28c30], UR4 ;  /* 0x028c3004063f75b2 */ /* 0x0010620008000100 */
[----:B------:R0:W2:Y:S01]  /*0240*/  SYNCS.EXCH.64 URZ, [UR6+0x28c40], UR4 ;  /* 0x028c4004063f75b2 */ /* 0x0000a20008000100 */
[----:B------:R0:W0:Y:S01]  /*0250*/  SYNCS.EXCH.64 URZ, [UR6+0x28c38], UR4 ;  /* 0x028c3804063f75b2 */ /* 0x0000220008000100 */
[----:B------:R0:W0:Y:S01]  /*0260*/  SYNCS.EXCH.64 URZ, [UR6+0x28c48], UR4 ;  /* 0x028c4804063f75b2 */ /* 0x0000220008000100 */
[----:B------:R-:W-:Y:S01]  /*0270*/  NOP ;  /* 0x0000000000007918 */ /* 0x000fe20000000000 */
.L_x_0:
[----:B------:R-:W5:Y:S01]  /*0280*/  SHFL.IDX PT, R3, R0, RZ, 0x1f ;  /* 0x00001fff00037589 */ /* 0x000f6200000e0000 */
[----:B------:R-:W-:Y:S01]  /*0290*/  NOP ;  /* 0x0000000000007918 */ /* 0x000fe20000000000 */
[----:B-----5:R-:W-:-:S13]  /*02a0*/  ISETP.NE.AND P0, PT, R3, RZ, PT ;  /* 0x000000ff0300720c */ /* 0x020fda0003f05270 */
[----:B------:R-:W-:Y:S05]  /*02b0*/  @P0 BRA `(.L_x_1) ;  /* 0x0000000000480947 */ /* 0x000fea0003800000 */
[----:B0-----:R-:W0:Y:S01]  /*02c0*/  S2UR UR5, SR_CgaCtaId ;  /* 0x00000000000579c3 */ /* 0x001e220000008800 */
[----:B------:R-:W-:Y:S01]  /*02d0*/  UMOV UR4, 0x400 ;  /* 0x0000040000047882 */ /* 0x000fe20000000000 */
[----:B------:R-:W-:Y:S01]  /*02e0*/  UMOV UR6, 0x80 ;  /* 0x0000008000067882 */ /* 0x000fe20000000000 */
[----:B------:R-:W-:Y:S01]  /*02f0*/  UMOV UR7, 0x100 ;  /* 0x0000010000077882 */ /* 0x000fe20000000000 */
[----:B------:R-:W-:Y:S01]  /*0300*/  ELECT P0, URZ, PT ;  /* 0x00000000003f782f */ /* 0x000fe20003800000 */
[----:B0-----:R-:W-:Y:S02]  /*0310*/  ULEA UR8, UR5, UR4, 0x18 ;  /* 0x0000000405087291 */ /* 0x001fe4000f8ec03f */
[----:B------:R-:W-:-:S04]  /*0320*/  UIADD3 UR4, -UR6, 0x100000, URZ ;  /* 0x0010000006047890 */ /* 0x000fc8000fffe13f */
[----:B------:R-:W-:Y:S02]  /*0330*/  USHF.L.U32 UR5, UR4, 0xb, URZ ;  /* 0x0000000b04057899 */ /* 0x000fe4000800063f */
[----:B------:R-:W-:Y:S02]  /*0340*/  USHF.L.U32 UR4, UR4, 0x1, URZ ;  /* 0x0000000104047899 */ /* 0x000fe4000800063f */
[----:B------:R-:W-:-:S04]  /*0350*/  UIADD3 UR6, -UR7, 0x100000, URZ ;  /* 0x0010000007067890 */ /* 0x000fc8000fffe13f */
[----:B------:R-:W-:Y:S02]  /*0360*/  USHF.L.U32 UR7, UR6, 0xb, URZ ;  /* 0x0000000b06077899 */ /* 0x000fe4000800063f */
[----:B------:R-:W-:Y:S01]  /*0370*/  USHF.L.U32 UR6, UR6, 0x1, URZ ;  /* 0x0000000106067899 */ /* 0x000fe2000800063f */
[----:B------:R-:W0:Y:S03]  /*0380*/  FENCE.VIEW.ASYNC.S ;  /* 0x00000000000073c6 */ /* 0x000e260000000000 */
[----:B0-----:R0:W0:Y:S08]  /*0390*/  SYNCS.EXCH.64 URZ, [UR8+0x28c50], UR4 ;  /* 0x028c5004083f75b2 */ /* 0x0010300008000100 */
[----:B------:R0:W0:Y:S01]  /*03a0*/  SYNCS.EXCH.64 URZ, [UR8+0x28c60], UR6 ;  /* 0x028c6006083f75b2 */ /* 0x0000220008000100 */
[----:B------:R0:W0:Y:S01]  /*03b0*/  SYNCS.EXCH.64 URZ, [UR8+0x28c58], UR4 ;  /* 0x028c5804083f75b2 */ /* 0x0000220008000100 */
[----:B------:R0:W0:Y:S01]  /*03c0*/  SYNCS.EXCH.64 URZ, [UR8+0x28c68], UR6 ;  /* 0x028c6806083f75b2 */ /* 0x0000220008000100 */
[----:B------:R-:W-:Y:S01]  /*03d0*/  NOP ;  /* 0x0000000000007918 */ /* 0x000fe20000000000 */
.L_x_1:
[----:B------:R-:W5:Y:S01]  /*03e0*/  SHFL.IDX PT, R3, R0, RZ, 0x1f ;  /* 0x00001fff00037589 */ /* 0x000f6200000e0000 */
[----:B------:R-:W-:Y:S01]  /*03f0*/  NOP ;  /* 0x0000000000007918 */ /* 0x000fe20000000000 */
[----:B-----5:R-:W-:-:S13]  /*0400*/  ISETP.NE.AND P0, PT, R3, RZ, PT ;  /* 0x000000ff0300720c */ /* 0x020fda0003f05270 */
[----:B------:R-:W-:Y:S05]  /*0410*/  @P0 BRA `(.L_x_2) ;  /* 0x0000000000380947 */ /* 0x000fea0003800000 */
[----:B0-----:R-:W0:Y:S01]  /*0420*/  S2UR UR5, SR_CgaCtaId ;  /* 0x00000000000579c3 */ /* 0x001e220000008800 */
        /* <DEDUP_REMOVED lines=8> */
[----:B0-----:R0:W0:Y:S01]  /*04b0*/  SYNCS.EXCH.64 URZ, [UR6+0x28c70], UR4 ;  /* 0x028c7004063f75b2 */ /* 0x0010220008000100 */
[----:B------:R0:W0:Y:S01]  /*04c0*/  SYNCS.EXCH.64 URZ, [UR6+0x28c80], UR4 ;  /* 0x028c8004063f75b2 */ /* 0x0000220008000100 */
[----:B------:R0:W0:Y:S01]  /*04d0*/  SYNCS.EXCH.64 URZ, [UR6+0x28c78], UR4 ;  /* 0x028c7804063f75b2 */ /* 0x0000220008000100 */
[----:B------:R0:W0:Y:S01]  /*04e0*/  SYNCS.EXCH.64 URZ, [UR6+0x28c88], UR4 ;  /* 0x028c8804063f75b2 */ /* 0x0000220008000100 */
[----:B------:R-:W-:Y:S01]  /*04f0*/  NOP ;  /* 0x0000000000007918 */ /* 0x000fe20000000000 */
.L_x_2:
        /* <DEDUP_REMOVED lines=22> */
.L_x_3:
[----:B------:R-:W5:Y:S01]  /*0660*/  SHFL.IDX PT, R3, R0, RZ, 0x1f ;  /* 0x00001fff00037589 */ /* 0x000f6200000e0000 */
[----:B------:R-:W-:Y:S01]  /*0670*/  R2UR UR9, R2 ;  /* 0x00000000020972ca */ /* 0x000fe200000e0000 */
        /* <DEDUP_REMOVED lines=21> */
.L_x_4:
[----:B------:R-:W-:Y:S01]  /*07d0*/  UISETP.NE.AND UP0, UPT, UR9, URZ, UPT ;  /* 0x0000003f0900728c */ /* 0x000fe2000bf05270 */
[----:B------:R-:W-:Y:S01]  /*07e0*/  NOP ;  /* 0x0000000000007918 */ /* 0x000fe20000000000 */
[----:B------:R-:W-:Y:S01]  /*07f0*/  UMOV UR39, 0x1 ;  /* 0x0000000100277882 */ /* 0x000fe20000000000 */
[----:B------:R-:W-:Y:S01]  /*0800*/  ULDC.64 UR36, c[0x0][0x208] ;  /* 0x0000820000247ab9 */ /* 0x000fe20000000a00 */
[----:B------:R-:W-:Y:S01]  /*0810*/  USEL UR39, UR39, 0x2, !UP0 ;  /* 0x0000000227277887 */ /* 0x000fe2000c000000 */
[----:B------:R-:W-:Y:S01]  /*0820*/  BSSY B6, `(.L_x_5) ;  /* 0x0000cc9000067945 */ /* 0x000fe20003800000 */
[----:B01234-:R-:W-:Y:S01]  /*0830*/  BAR.SYNC.DEFER_BLOCKING 0x0 ;  /* 0x0000000000007b1d */ /* 0x01ffe20000010000 */
[----:B------:R-:W-:-:S13]  /*0840*/  PLOP3.LUT P0, PT, PT, PT, UP0, 0x80, 0x0 ;  /* 0x000000000000781c */ /* 0x000fda0003f0f008 */
[----:B------:R-:W-:Y:S05]  /*0850*/  @!P0 BRA `(.L_x_6) ;  /* 0x00000094004c8947 */ /* 0x000fea0003800000 */
.L_x_7:
[----:B------:R-:W-:-:S08]  /*0860*/  NOP ;  /* 0x0000000000007918 */ /* 0x000fd00000000000 */
[----:B------:R-:W0:Y:S02]  /*0870*/  USETMAXREG.TRY_ALLOC.CTAPOOL UP0, 0xe8 ;  /* 0x000000e8000079c8 */ /* 0x000e240008000600 */
[----:B0-----:R-:W-:-:S13]  /*0880*/  PLOP3.LUT P0, PT, PT, PT, UP0, 0x80, 0x0 ;  /* 0x000000000000781c */ /* 0x001fda0003f0f008 */
[----:B------:R-:W-:Y:S05]  /*0890*/  @!P0 BRA `(.L_x_7) ;  /* 0xfffffffc00f08947 */ /* 0x000fea000383ffff */
[----:B------:R-:W-:Y:S01]  /*08a0*/  LOP3.LUT R0, R30, 0xffffff80, RZ, 0xc0, !PT ;  /* 0xffffff801e007812 */ /* 0x000fe200078ec0ff */
[----:B------:R-:W0:Y:S01]  /*08b0*/  S2UR UR6, SR_CTAID.Y ;  /* 0x00000000000679c3 */ /* 0x000e220000002600 */
[----:B------:R-:W-:Y:S02]  /*08c0*/  ULDC UR7, c[0x0][0xc50] ;  /* 0x0003140000077ab9 */ /* 0x000fe40000000800 */
[----:B------:R-:W-:Y:S01]  /*08d0*/  ISETP.NE.AND P0, PT, R0, 0x80, PT ;  /* 0x000000800000780c */ /* 0x000fe20003f05270 */
[----:B------:R-:W-:-:S04]  /*08e0*/  UISETP.NE.AND UP0, UPT, UR7, 0x1, UPT ;  /* 0x000000010700788c */ /* 0x000fc8000bf05270 */
[----:B------:R-:W1:Y:S07]  /*08f0*/  S2UR UR8, SR_CTAID.Z ;  /* 0x00000000000879c3 */ /* 0x000e6e0000002700 */
[----:B------:R-:W-:Y:S01]  /*0900*/  @UP0 ULDC UR4, c[0x0][0xc54] ;  /* 0x0003150000040ab9 */ /* 0x000fe20000000800 */
[----:B------:R-:W-:Y:S06]  /*0910*/  @!P0 BAR.ARV 0x8, 0x100 ;  /* 0x0204000000008b1d */ /* 0x000fec0000002000 */
[----:B------:R-:W-:Y:S01]  /*0920*/  ISETP.GE.U32.AND P0, PT, R30, 0x100, PT ;  /* 0x000001001e00780c */ /* 0x000fe20003f06070 */
[----:B------:R-:W-:Y:S01]  /*0930*/  @UP0 ULDC UR10, c[0x0][0xc58] ;  /* 0x00031600000a0ab9 */ /* 0x000fe20000000800 */
[----:B0-----:R-:W-:-:S02]  /*0940*/  UIMAD.WIDE.U32 UR4, UR6, UR4, URZ ;  /* 0x00000004060472a5 */ /* 0x001fc4000f8e003f */
[----:B------:R-:W-:Y:S02]  /*0950*/  UMOV UR38, UR6 ;  /* 0x0000000600267c82 */ /* 0x000fe40008000000 */
[----:B------:R-:W-:-:S04]  /*0960*/  @UP0 USHF.R.U32.HI UR38, URZ, UR10, UR5 ;  /* 0x0000000a3f260299 */ /* 0x000fc80008011605 */
[----:B------:R-:W-:-:S03]  /*0970*/  UIADD3 UR4, -UR38, URZ, URZ ;  /* 0x0000003f26047290 */ /* 0x000fc6000fffe13f */
[----:B------:R-:W-:Y:S06]  /*0980*/  @P0 BAR.ARV 0xf, 0x100 ;  /* 0x03c4000000000b1d */ /* 0x000fec0000002000 */
[----:B-1----:R-:W-:Y:S01]  /*0990*/  ISETP.LE.AND P0, PT, RZ, UR8, PT ;  /* 0x00000008ff007c0c */ /* 0x002fe2000bf03270 */
[----:B------:R-:W-:-:S12]  /*09a0*/  UIMAD UR7, UR7, UR4, UR6 ;  /* 0x00000004070772a4 */ /* 0x000fd8000f8e0206 */
[----:B------:R-:W-:Y:S05]  /*09b0*/  @!P0 BRA `(.L_x_8) ;  /* 0x000000c800bc8947 */ /* 0x000fea0003800000 */
[----:B------:R-:W-:Y:S01]  /*09c0*/  ULDC.64 UR4, c[0x0][0x418] ;  /* 0x0001060000047ab9 */ /* 0x000fe20000000a00 */
[----:B------:R-:W-:Y:S01]  /*09d0*/  ULDC UR43, c[0x0][0x424] ;  /* 0x00010900002b7ab9 */ /* 0x000fe20000000800 */
[----:B------:R-:W-:Y:S01]  /*09e0*/  UISETP.NE.U32.AND UP0, UPT, UR4, URZ, UPT ;  /* 0x0000003f0400728c */ /* 0x000fe2000bf05070 */
[----:B------:R-:W0:Y:S01]  /*09f0*/  S2UR UR42, SR_CgaCtaId ;  /* 0x00000000002a79c3 */ /* 0x000e220000008800 */
[----:B------:R-:W-:Y:S01]  /*0a00*/  UISETP.NE.AND UP1, UPT, UR9, 0x1, UPT ;  /* 0x000000010900788c */ /* 0x000fe2000bf25270 */
[----:B------:R-:W-:Y:S01]  /*0a10*/  VIADD R16, R30, 0xffffff80 ;  /* 0xffffff801e107836 */ /* 0x000fe20000000000 */
[----:B------:R-:W-:Y:S01]  /*0a20*/  UISETP.NE.AND.EX UP0, UPT, UR5, URZ, UPT, UP0 ;  /* 0x0000003f0500728c */ /* 0x000fe2000bf05300 */
[----:B------:R-:W-:Y:S01]  /*0a30*/  ULDC UR4, c[0x0][0x2f0] ;  /* 0x0000bc0000047ab9 */ /* 0x000fe20000000800 */
[----:B------:R-:W-:Y:S02]  /*0a40*/  USHF.R.U32.HI UR11, URZ, 0x10, UR7 ;  /* 0x000000103f0b7899 */ /* 0x000fe40008011607 */
[----:B------:R-:W-:Y:S01]  /*0a50*/  PLOP3.LUT P0, PT, PT, PT, UP1, 0x80, 0x0 ;  /* 0x000000000000781c */ /* 0x000fe20003f0f018 */
[----:B------:R-:W-:-:S02]  /*0a60*/  USEL UR43, UR43, 0x1, UP0 ;  /* 0x000000012b2b7887 */ /* 0x000fc40008000000 */
[----:B------:R-:W-:Y:S02]  /*0a70*/  UISETP.NE.AND UP0, UPT, UR11, URZ, UPT ;  /* 0x0000003f0b00728c */ /* 0x000fe4000bf05270 */
[----:B------:R-:W-:Y:S02]  /*0a80*/  UIMAD UR43, UR43, UR4, URZ ;  /* 0x000000042b2b72a4 */ /* 0x000fe4000f8e023f */
[----:B------:R-:W-:Y:S02]  /*0a90*/  ULOP3.LUT UR7, UR7, 0xffff, URZ, 0xc0, !UPT ;  /* 0x0000ffff07077892 */ /* 0x000fe4000f8ec03f */
[----:B------:R-:W-:-:S04]  /*0aa0*/  UIADD3 UR4, UR43, 0x3f, URZ ;  /* 0x0000003f2b047890 */ /* 0x000fc8000fffe03f */
[----:B------:R-:W-:Y:S01]  /*0ab0*/  USHF.R.S32.HI UR5, URZ, 0x1f, UR4 ;  /* 0x0000001f3f057899 */ /* 0x000fe20008011404 */
[----:B------:R-:W-:-:S03]  /*0ac0*/  @!UP0 ULDC UR11, c[0x0][0x9f0] ;  /* 0x00027c00000b8ab9 */ /* 0x000fc60000000800 */
[----:B------:R-:W-:-:S04]  /*0ad0*/  ULEA.HI UR5, UR5, UR4, URZ, 0x6 ;  /* 0x0000000405057291 */ /* 0x000fc8000f8f303f */
[----:B------:R-:W-:Y:S01]  /*0ae0*/  USHF.R.S32.HI UR6, URZ, 0x6, UR5 ;  /* 0x000000063f067899 */ /* 0x000fe20008011405 */
[----:B0-----:R-:W-:Y:S11]  /*0af0*/  @!P0 BRA `(.L_x_9) ;  /* 0x0000001c00e48947 */ /* 0x001ff60003800000 */
[----:B------:R-:W-:Y:S01]  /*0b00*/  UISETP.GE.AND UP0, UPT, UR43, 0x1, UPT ;  /* 0x000000012b00788c */ /* 0x000fe2000bf06270 */
[----:B------:R-:W-:Y:S02]  /*0b10*/  PLOP3.LUT P0, PT, PT, PT, PT, 0x80, 0x0 ;  /* 0x000000000000781c */ /* 0x000fe40003f0f070 */
[----:B------:R-:W-:Y:S02]  /*0b20*/  CS2R R4, SRZ ;  /* 0x0000000000047805 */ /* 0x000fe4000001ff00 */
[----:B------:R-:W-:Y:S02]  /*0b30*/  CS2R R150, SRZ ;  /* 0x0000000000967805 */ /* 0x000fe4000001ff00 */
[----:B------:R-:W-:Y:S02]  /*0b40*/  CS2R R148, SRZ ;  /* 0x0000000000947805 */ /* 0x000fe4000001ff00 */
[----:B------:R-:W-:Y:S02]  /*0b50*/  CS2R R146, SRZ ;  /* 0x0000000000927805 */ /* 0x000fe4000001ff00 */
[----:B------:R-:W-:-:S02]  /*0b60*/  PLOP3.LUT P1, PT, PT, PT, UP0, 0x80, 0x0 ;  /* 0x000000000000781c */ /* 0x000fc40003f2f008 */
[----:B------:R-:W-:Y:S02]  /*0b70*/  CS2R R144, SRZ ;  /* 0x0000000000907805 */ /* 0x000fe4000001ff00 */
[----:B------:R-:W-:Y:S02]  /*0b80*/  CS2R R142, SRZ ;  /* 0x00000000008e7805 */ /* 0x000fe4000001ff00 */
[----:B------:R-:W-:Y:S02]  /*0b90*/  CS2R R140, SRZ ;  /* 0x00000000008c7805 */ /* 0x000fe4000001ff00 */
[----:B------:R-:W-:Y:S02]  /*0ba0*/  CS2R R138, SRZ ;  /* 0x00000000008a7805 */ /* 0x000fe4000001ff00 */
[----:B------:R-:W-:Y:S02]  /*0bb0*/  CS2R R136, SRZ ;  /* 0x0000000000887805 */ /* 0x000fe4000001ff00 */
[----:B------:R-:W-:-:S02]  /*0bc0*/  CS2R R134, SRZ ;  /* 0x0000000000867805 */ /* 0x000fc4000001ff00 */
        /* <DEDUP_REMOVED lines=47> */
[----:B------:R-:W-:Y:S01]  /*0ec0*/  CS2R R38, SRZ ;  /* 0x0000000000267805 */ /* 0x000fe2000001ff00 */
[----:B------:R-:W-:Y:S01]  /*0ed0*/  IMAD.MOV.U32 R37, RZ, RZ, RZ ;  /* 0x000000ffff257224 */ /* 0x000fe200078e00ff */
[----:B------:R-:W-:Y:S01]  /*0ee0*/  MOV R3, RZ ;  /* 0x000000ff00037202 */ /* 0x000fe20000000f00 */
[----:B------:R-:W-:Y:S06]  /*0ef0*/  @!P1 BRA `(.L_x_10) ;  /* 0x0000000000709947 */ /* 0x000fec0003800000 */
[----:B------:R-:W-:Y:S01]  /*0f00*/  IMAD.U32 R6, RZ, RZ, UR11 ;  /* 0x0000000bff067e24 */ /* 0x000fe2000f8e00ff */
[----:B------:R-:W-:-:S04]  /*0f10*/  UIADD3 UR4, UR6, -0x1, UR11 ;  /* 0xffffffff06047890 */ /* 0x000fc8000fffe00b */
[-C--:B------:R-:W-:Y:S02]  /*0f20*/  IABS R7, R6.reuse ;  /* 0x0000000600077213 */ /* 0x080fe40000000000 */
[----:B------:R-:W-:Y:S01]  /*0f30*/  IMAD.U32 R8, RZ, RZ, UR4 ;  /* 0x00000004ff087e24 */ /* 0x000fe2000f8e00ff */
[----:B------:R-:W-:Y:S01]  /*0f40*/  IABS R6, R6 ;  /* 0x0000000600067213 */ /* 0x000fe20000000000 */
[----:B------:R-:W0:Y:S01]  /*0f50*/  I2F.RP R0, R7 ;  /* 0x0000000700007306 */ /* 0x000e220000209400 */
[----:B------:R-:W-:-:S03]  /*0f60*/  ULOP3.LUT UR4, UR4, UR11, URZ, 0x3c, !UPT ;  /* 0x0000000b04047292 */ /* 0x000fc6000f8e3c3f */
[----:B------:R-:W-:-:S03]  /*0f70*/  IMAD.MOV R6, RZ, RZ, -R6 ;  /* 0x000000ffff067224 */ /* 0x000fc600078e0a06 */
[----:B------:R-:W-:Y:S01]  /*0f80*/  ISETP.LE.AND P3, PT, RZ, UR4, PT ;  /* 0x00000004ff007c0c */ /* 0x000fe2000bf63270 */
[----:B0-----:R-:W0:Y:S02]  /*0f90*/  MUFU.RCP R0, R0 ;  /* 0x0000000000007308 */ /* 0x001e240000001000 */
[----:B0-----:R-:W-:Y:S01]  /*0fa0*/  VIADD R2, R0, 0xffffffe ;  /* 0x0ffffffe00027836 */ /* 0x001fe20000000000 */
[----:B------:R-:W-:-:S05]  /*0fb0*/  IABS R0, R8 ;  /* 0x0000000800007213 */ /* 0x000fca0000000000 */
[----:B------:R0:W1:Y:S02]  /*0fc0*/  F2I.FTZ.U32.TRUNC.NTZ R3, R2 ;  /* 0x0000000200037305 */ /* 0x000064000021f000 */
[----:B0-----:R-:W-:Y:S02]  /*0fd0*/  MOV R2, RZ ;  /* 0x000000ff00027202 */ /* 0x001fe40000000f00 */
[----:B-1----:R-:W-:-:S05]  /*0fe0*/  IADD3 R10, RZ, -R3, RZ ;  /* 0x80000003ff0a7210 */ /* 0x002fca0007ffe0ff */
[----:B------:R-:W-:-:S04]  /*0ff0*/  IMAD R9, R10, R7, RZ ;  /* 0x000000070a097224 */ /* 0x000fc800078e02ff */
[----:B------:R-:W-:-:S04]  /*1000*/  IMAD.HI.U32 R3, R3, R9, R2 ;  /* 0x0000000903037227 */ /* 0x000fc800078e0002 */
[----:B------:R-:W-:Y:S02]  /*1010*/  IMAD.MOV.U32 R2, RZ, RZ, R6 ;  /* 0x000000ffff027224 */ /* 0x000fe400078e0006 */
[----:B------:R-:W-:-:S04]  /*1020*/  IMAD.HI.U32 R3, R3, R0, RZ ;  /* 0x0000000003037227 */ /* 0x000fc800078e00ff */
[----:B------:R-:W-:-:S05]  /*1030*/  IMAD R0, R3, R2, R0 ;  /* 0x0000000203007224 */ /* 0x000fca00078e0200 */
[----:B------:R-:W-:-:S13]  /*1040*/  ISETP.GT.U32.AND P2, PT, R7, R0, PT ;  /* 0x000000000700720c */ /* 0x000fda0003f44070 */
[----:B------:R-:W-:Y:S01]  /*1050*/  @!P2 IMAD.IADD R0, R0, 0x1, -R7 ;  /* 0x000000010000a824 */ /* 0x000fe200078e0a07 */
[----:B------:R-:W-:Y:S02]  /*1060*/  @!P2 IADD3 R3, R3, 0x1, RZ ;  /* 0x000000010303a810 */ /* 0x000fe40007ffe0ff */
[----:B------:R-:W-:Y:S02]  /*1070*/  ISETP.NE.AND P2, PT, RZ, UR11, PT ;  /* 0x0000000bff007c0c */ /* 0x000fe4000bf45270 */
[----:B------:R-:W-:-:S13]  /*1080*/  ISETP.GE.U32.AND P1, PT, R0, R7, PT ;  /* 0x000000070000720c */ /* 0x000fda0003f26070 */
[----:B------:R-:W-:-:S04]  /*1090*/  @P1 VIADD R3, R3, 0x1 ;  /* 0x0000000103031836 */ /* 0x000fc80000000000 */
[----:B------:R-:W-:Y:S01]  /*10a0*/  @!P3 IMAD.MOV R3, RZ, RZ, -R3 ;  /* 0x000000ffff03b224 */ /* 0x000fe200078e0a03 */
[----:B------:R-:W-:-:S07]  /*10b0*/  @!P2 LOP3.LUT R3, RZ, UR11, RZ, 0x33, !PT ;  /* 0x0000000bff03ac12 */ /* 0x000fce000f8e33ff */
.L_x_10:
[----:B------:R-:W-:Y:S01]  /*10c0*/  IMAD R0, R3, UR7, RZ ;  /* 0x0000000703007c24 */ /* 0x000fe2000f8e02ff */
[----:B------:R-:W-:Y:S02]  /*10d0*/  MOV R36, RZ ;  /* 0x000000ff00247202 */ /* 0x000fe40000000f00 */
[----:B------:R-:W-:Y:S02]  /*10e0*/  CS2R R34, SRZ ;  /* 0x0000000000227805 */ /* 0x000fe4000001ff00 */
[----:B------:R-:W-:Y:S02]  /*10f0*/  CS2R R32, SRZ ;  /* 0x0000000000207805 */ /* 0x000fe4000001ff00 */
[----:B------:R-:W-:Y:S02]  /*1100*/  CS2R R30, SRZ ;  /* 0x00000000001e7805 */ /* 0x000fe4000001ff00 */
[----:B------:R-:W-:Y:S02]  /*1110*/  VIADDMNMX R3, R0, R3, UR6, PT ;  /* 0x0000000600037e46 */ /* 0x000fe4000b800103 */
[----:B------:R-:W-:-:S02]  /*1120*/  CS2R R28, SRZ ;  /* 0x00000000001c7805 */ /* 0x000fc4000001ff00 */
[----:B------:R-:W-:Y:S02]  /*1130*/  CS2R R26, SRZ ;  /* 0x00000000001a7805 */ /* 0x000fe4000001ff00 */
[----:B------:R-:W-:Y:S02]  /*1140*/  CS2R R24, SRZ ;  /* 0x0000000000187805 */ /* 0x000fe4000001ff00 */
[----:B------:R-:W-:-:S13]  /*1150*/  ISETP.GT.AND P1, PT, R3, R0, PT ;  /* 0x000000000300720c */ /* 0x000fda0003f24270 */
[----:B------:R-:W-:Y:S05]  /*1160*/  @!P1 BRA `(.L_x_11) ;  /* 0x00000064001c9947 */ /* 0x000fea0003800000 */
[----:B------:R-:W-:Y:S01]  /*1170*/  SHF.R.S32.HI R5, RZ, 0x1f, R16 ;  /* 0x0000001fff057819 */ /* 0x000fe20000011410 */
[----:B------:R-:W-:-:S03]  /*1180*/  UMOV UR7, 0x400 ;  /* 0x0000040000077882 */ /* 0x000fc60000000000 */
[----:B------:R-:W-:-:S04]  /*1190*/  LEA.HI R5, R5, R16, RZ, 0x7 ;  /* 0x0000001005057211 */ /* 0x000fc800078f38ff */
[----:B------:R-:W-:Y:S02]  /*11a0*/  SHF.R.S32.HI R2, RZ, 0x7, R5 ;  /* 0x00000007ff027819 */ /* 0x000fe40000011405 */
[----:B------:R-:W-:-:S04]  /*11b0*/  LOP3.LUT R5, R5, 0xffffff80, RZ, 0xc0, !PT ;  /* 0xffffff8005057812 */ /* 0x000fc800078ec0ff */
[----:B------:R-:W0:Y:S01]  /*11c0*/  SHFL.IDX PT, R2, R2, RZ, 0x1f ;  /* 0x00001fff02027589 */ /* 0x000e2200000e0000 */
[----:B------:R-:W-:-:S05]  /*11d0*/  IMAD.IADD R5, R16, 0x1, -R5 ;  /* 0x0000000110057824 */ /* 0x000fca00078e0a05 */
[----:B------:R-:W-:-:S04]  /*11e0*/  SHF.R.S32.HI R4, RZ, 0x1f, R5 ;  /* 0x0000001fff047819 */ /* 0x000fc80000011405 */
[CC--:B------:R-:W-:Y:S02]  /*11f0*/  LEA.HI R6, R4.reuse, R5.reuse, RZ, 0x2 ;  /* 0x0000000504067211 */ /* 0x0c0fe400078f10ff */
[----:B------:R-:W-:Y:S02]  /*1200*/  LEA.HI R4, R4, R5, RZ, 0x5 ;  /* 0x0000000504047211 */ /* 0x000fe400078f28ff */
[----:B------:R-:W-:Y:S02]  /*1210*/  SHF.R.S32.HI R7, RZ, 0x1f, R6 ;  /* 0x0000001fff077819 */ /* 0x000fe40000011406 */
[----:B------:R-:W-:Y:S02]  /*1220*/  SHF.R.S32.HI R4, RZ, 0x5, R4 ;  /* 0x00000005ff047819 */ /* 0x000fe40000011404 */
[----:B0-----:R-:W-:Y:S02]  /*1230*/  R2UR UR4, R2 ;  /* 0x00000000020472ca */ /* 0x001fe400000e0000 */
[----:B------:R-:W-:-:S04]  /*1240*/  SHF.R.S32.HI R2, RZ, 0x2, R6 ;  /* 0x00000002ff027819 */ /* 0x000fc80000011406 */
[----:B------:R-:W-:-:S04]  /*1250*/  LEA.HI R7, R7, R2, RZ, 0x3 ;  /* 0x0000000207077211 */ /* 0x000fc800078f18ff */
[----:B------:R-:W-:-:S03]  /*1260*/  LOP3.LUT R7, R7, 0xfffffff8, RZ, 0xc0, !PT ;  /* 0xfffffff807077812 */ /* 0x000fc600078ec0ff */
[----:B------:R-:W-:Y:S02]  /*1270*/  ULEA.HI UR5, UR4, UR4, URZ, 0x1 ;  /* 0x0000000404057291 */ /* 0x000fe4000f8f083f */
[----:B------:R-:W-:Y:S02]  /*1280*/  IMAD.IADD R7, R2, 0x1, -R7 ;  /* 0x0000000102077824 */ /* 0x000fe400078e0a07 */
[----:B------:R-:W-:Y:S02]  /*1290*/  ULOP3.LUT UR6, UR5, 0x1fffe, URZ, 0xc0, !UPT ;  /* 0x0001fffe05067892 */ /* 0x000fe4000f8ec03f */
[----:B------:R-:W-:Y:S01]  /*12a0*/  ULEA UR5, UR42, UR7, 0x18 ;  /* 0x000000072a057291 */ /* 0x000fe2000f8ec03f */
[----:B------:R-:W-:Y:S01]  /*12b0*/  LEA R4, R4, R7, 0x4 ;  /* 0x0000000704047211 */ /* 0x000fe200078e20ff */
[----:B------:R-:W-:Y:S02]  /*12c0*/  UIADD3 UR6, UR4, -UR6, URZ ;  /* 0x8000000604067290 */ /* 0x000fe4000fffe03f */
[----:B------:R-:W-:-:S02]  /*12d0*/  ULOP3.LUT UR4, UR39, 0x1, URZ, 0xfc, !UPT ;  /* 0x0000000127047892 */ /* 0x000fc4000f8efc3f */
[----:B------:R-:W-:Y:S02]  /*12e0*/  ULEA UR6, UR6, UR5, 0xf ;  /* 0x0000000506067291 */ /* 0x000fe4000f8e783f */
[----:B------:R-:W-:Y:S02]  /*12f0*/  UISETP.NE.AND UP0, UPT, UR4, 0x3, UPT ;  /* 0x000000030400788c */ /* 0x000fe4000bf05270 */
[----:B------:R-:W-:-:S04]  /*1300*/  UIADD3 UR6, UR6, 0x400, URZ ;  /* 0x0000040006067890 */ /* 0x000fc8000fffe03f */
[----:B------:R-:W-:Y:S01]  /*1310*/  PLOP3.LUT P0, PT, PT, PT, UP0, 0x80, 0x0 ;  /* 0x000000000000781c */ /* 0x000fe20003f0f008 */
[----:B------:R-:W-:-:S04]  /*1320*/  USHF.R.U32.HI UR6, URZ, 0x4, UR6 ;  /* 0x000000043f067899 */ /* 0x000fc80008011606 */
[----:B------:R-:W-:-:S04]  /*1330*/  ULOP3.LUT UR6, UR6, 0x3fff, URZ, 0xc0, !UPT ;  /* 0x00003fff06067892 */ /* 0x000fc8000f8ec03f */
[----:B------:R-:W-:-:S04]  /*1340*/  ULOP3.LUT UR6, UR6, 0x2000000, URZ, 0xfc, !UPT ;  /* 0x0200000006067892 */ /* 0x000fc8000f8efc3f */
[----:B------:R-:W-:Y:S08]  /*1350*/  @!P0 BRA `(.L_x_12) ;  /* 0x0000000000048947 */ /* 0x000ff00003800000 */
[----:B------:R-:W-:Y:S01]  /*1360*/  BPT.TRAP 0x1 ;  /* 0x000000040000795c */ /* 0x000fe20000300000 */
.L_x_12:
[----:B------:R-:W-:-:S04]  /*1370*/  SHF.L.U32 R2, RZ, 0x1f, RZ ;  /* 0x0000001fff027819 */ /* 0x000fc800000006ff */
[----:B------:R-:W0:Y:S02]  /*1380*/  SYNCS.PHASECHK.TRANS64.TRYWAIT P1, [UR5+0x28c50], R2 ;  /* 0x028c5002ff0075a7 */ /* 0x000e240008020145 */
[----:B0-----:R-:W-:Y:S05]  /*1390*/  @!P1 BRA `(.L_x_13) ;  /* 0x000000c0004c9947 */ /* 0x001fea0003800000 */
.L_x_97:
[----:B------:R-:W-:Y:S01]  /*13a0*/  BAR.SYNC.DEFER_BLOCKING 0xe, 0x100 ;  /* 0x0384000000007b1d */ /* 0x000fe20000010000 */
[----:B------:R-:W-:Y:S02]  /*13b0*/  UIADD3 UR4, UR5, 0x26800, URZ ;  /* 0x0002680005047890 */ /* 0x000fe4000fffe03f */
[----:B------:R-:W-:Y:S02]  /*13c0*/  UIADD3 UR14, UR6, 0x80, URZ ;  /* 0x00000080060e7890 */ /* 0x000fe4000fffe03f */
[----:B------:R-:W-:Y:S01]  /*13d0*/  USHF.R.U32.HI UR4, URZ, 0x4, UR4 ;  /* 0x000000043f047899 */ /* 0x000fe20008011604 */
[----:B------:R-:W-:Y:S01]  /*13e0*/  UMOV UR9, 0x40000040 ;  /* 0x4000004000097882 */ /* 0x000fe20000000000 */
[----:B------:R-:W-:Y:S02]  /*13f0*/  UMOV UR10, UR6 ;  /* 0x00000006000a7c82 */ /* 0x000fe40008000000 */
[----:B------:R-:W-:Y:S01]  /*1400*/  ULOP3.LUT UR4, UR4, 0x3fff, URZ, 0xc0, !UPT ;  /* 0x00003fff04047892 */ /* 0x000fe2000f8ec03f */
[----:B------:R-:W-:Y:S01]  /*1410*/  UMOV UR11, 0x40000040 ;  /* 0x40000040000b7882 */ /* 0x000fe20000000000 */
[----:B------:R-:W-:-:S02]  /*1420*/  UMOV UR13, 0x40000040 ;  /* 0x40000040000d7882 */ /* 0x000fc40000000000 */
[----:B------:R-:W-:Y:S01]  /*1430*/  ULOP3.LUT UR4, UR4, 0x10000, URZ, 0xfc, !UPT ;  /* 0x0001000004047892 */ /* 0x000fe2000f8efc3f */
[----:B------:R-:W-:Y:S01]  /*1440*/  UMOV UR15, 0x40000040 ;  /* 0x40000040000f7882 */ /* 0x000fe20000000000 */
[----:B------:R-:W-:Y:S02]  /*1450*/  UIADD3 UR18, UR6, 0x100, URZ ;  /* 0x0000010006127890 */ /* 0x000fe4000fffe03f */
[----:B------:R-:W-:-:S03]  /*1460*/  UIADD3 UR12, UR4, 0x2, URZ ;  /* 0x00000002040c7890 */ /* 0x000fc6000fffe03f */
[----:B------:R-:W-:Y:S01]  /*1470*/  UMOV UR8, UR4 ;  /* 0x0000000400087c82 */ /* 0x000fe20008000000 */
[----:B------:R-:W-:Y:S01]  /*1480*/  UIADD3 UR16, UR4, 0x4, URZ ;  /* 0x0000000404107890 */ /* 0x000fe2000fffe03f */
[----:B------:R-:W-:Y:S01]  /*1490*/  UMOV UR17, 0x40000040 ;  /* 0x4000004000117882 */ /* 0x000fe20000000000 */
[----:B------:R-:W-:Y:S01]  /*14a0*/  WARPGROUP.ARRIVE ;  /* 0x00000000000079c5 */ /* 0x000fe20000000000 */
[----:B------:R-:W-:Y:S01]  /*14b0*/  UMOV UR19, 0x40000040 ;  /* 0x4000004000137882 */ /* 0x000fe20000000000 */
[----:B------:R-:W-:Y:S02]  /*14c0*/  UIADD3 UR20, UR4, 0x6, URZ ;  /* 0x0000000604147890 */ /* 0x000fe4000fffe03f */
[----:B------:R-:W-:Y:S02]  /*14d0*/  UIADD3 UR22, UR6, 0x180, URZ ;  /* 0x0000018006167890 */ /* 0x000fe4000fffe03f */
[----:B------:R-:W-:Y:S01]  /*14e0*/  HGMMA.64x256x16.F32 R24, gdesc[UR8].tnspB, RZ, !UPT, gsb0 ;  /* 0x43e00000081879f0 */ /* 0x000fe2000c0008ff */
[----:B------:R-:W-:Y:S01]  /*14f0*/  UMOV UR21, 0x40000040 ;  /* 0x4000004000157882 */ /* 0x000fe20000000000 */
[----:B------:R-:W-:Y:S01]  /*1500*/  UMOV UR23, 0x40000040 ;  /* 0x4000004000177882 */ /* 0x000fe20000000000 */
[----:B------:R-:W-:-:S02]  /*1510*/  WARPGROUP.DEPBAR.LE gsb0, 0x0 ;  /* 0x00008000000079c5 */ /* 0x000fc40000010000 */
[----:B------:R-:W-:-:S15]  /*1520*/  WARPGROUP.ARRIVE ;  /* 0x00000000000079c5 */ /* 0x000fde0000000000 */
[----:B------:R-:W-:-:S08]  /*1530*/  NOP ;  /* 0x0000000000007918 */ /* 0x000fd00000000000 */
[----:B------:R-:W-:Y:S03]  /*1540*/  HGMMA.64x256x16.F32 R24, gdesc[UR12].tnspB, R24, gsb0 ;  /* 0x43e000000c1879f0 */ /* 0x000fe60008000818 */
[----:B------:R-:W-:Y:S02]  /*1550*/  WARPGROUP.DEPBAR.LE gsb0, 0x0 ;  /* 0x00008000000079c5 */ /* 0x000fe40000010000 */
        /* <DEDUP_REMOVED lines=8> */
[----:B------:R-:W-:Y:S06]  /*15e0*/  BAR.ARV 0xf, 0x100 ;  /* 0x03c4000000007b1d */ /* 0x000fec0000002000 */
[----:B------:R-:W-:Y:S05]  /*15f0*/  @!P0 BRA `(.L_x_14) ;  /* 0x0000000000048947 */ /* 0x000fea0003800000 */
[----:B------:R-:W-:Y:S01]  /*1600*/  BPT.TRAP 0x1 ;  /* 0x000000040000795c */ /* 0x000fe20000300000 */
.L_x_14:
[----:B------:R-:W-:Y:S01]  /*1610*/  VIADD R3, R3, 0xfffffffe ;  /* 0xfffffffe03037836 */ /* 0x000fe20000000000 */
[----:B------:R-:W-:-:S04]  /*1620*/  UIADD3 UR4, UR5, 0x28c60, URZ ;  /* 0x00028c6005047890 */ /* 0x000fc8000fffe03f */
[----:B------:R-:W-:Y:S01]  /*1630*/  ISETP.GE.AND P1, PT, R3, R0, PT ;  /* 0x000000000300720c */ /* 0x000fe20003f26270 */
[----:B------:R-:W-:-:S09]  /*1640*/  UPRMT UR4, UR42, 0x654, UR4 ;  /* 0x000006542a047896 */ /* 0x000fd20008000004 */
[----:B------:R-:W-:Y:S01]  /*1650*/  SYNCS.ARRIVE.TRANS64.RED.A1T0 RZ, [UR4], RZ ;  /* 0x000000ffffff79a7 */ /* 0x000fe20008100404 */
[----:B------:R-:W-:Y:S02]  /*1660*/  UMOV UR4, URZ ;  /* 0x0000003f00047c82 */ /* 0x000fe40008000000 */
[----:B------:R-:W-:Y:S05]  /*1670*/  @!P1 BRA `(.L_x_15) ;  /* 0x0000000800e09947 */ /* 0x000fea0003800000 */
[----:B------:R-:W-:Y:S01]  /*1680*/  IMAD.MOV.U32 R7, RZ, RZ, RZ ;  /* 0x000000ffff077224 */ /* 0x000fe200078e00ff */
[----:B------:R-:W-:-:S06]  /*1690*/  UMOV UR4, URZ ;  /* 0x0000003f00047c82 */ /* 0x000fcc0008000000 */
.L_x_21:
[----:B------:R-:W-:Y:S01]  /*16a0*/  BAR.SYNC.DEFER_BLOCKING 0xe, 0x100 ;  /* 0x0384000000007b1d */ /* 0x000fe20000010000 */
[----:B01----:R-:W-:Y:S01]  /*16b0*/  MOV R5, UR4 ;  /* 0x0000000400057c02 */ /* 0x003fe20008000f00 */
[----:B------:R-:W-:Y:S01]  /*16c0*/  UIADD3 UR4, UR4, 0x1, URZ ;  /* 0x0000000104047890 */ /* 0x000fe2000fffe03f */
[C---:B------:R-:W-:Y:S01]  /*16d0*/  ISETP.GT.AND P2, PT, R3.reuse, R0, PT ;  /* 0x000000000300720c */ /* 0x040fe20003f44270 */
[----:B------:R-:W-:Y:S02]  /*16e0*/  VIADD R3, R3, 0xffffffff ;  /* 0xffffffff03037836 */ /* 0x000fe40000000000 */
[----:B------:R-:W-:Y:S01]  /*16f0*/  IMAD R2, R5, 0x40, R4 ;  /* 0x0000004005027824 */ /* 0x000fe200078e0204 */
[----:B------:R-:W-:-:S04]  /*1700*/  UISETP.NE.AND UP0, UPT, UR4, 0x2, UPT ;  /* 0x000000020400788c */ /* 0x000fc8000bf05270 */
[----:B------:R-:W-:Y:S01]  /*1710*/  LEA R2, R2, UR5, 0x2 ;  /* 0x0000000502027c11 */ /* 0x000fe2000f8e10ff */
[----:B------:R-:W-:Y:S02]  /*1720*/  USEL UR7, URZ, 0x1, UP0 ;  /* 0x000000013f077887 */ /* 0x000fe40008000000 */
[----:B------:R-:W-:-:S04]  /*1730*/  USEL UR4, UR4, URZ, UP0 ;  /* 0x0000003f04047287 */ /* 0x000fc80008000000 */
[----:B------:R-:W-:Y:S01]  /*1740*/  LOP3.LUT R7, R7, UR7, RZ, 0x3c, !PT ;  /* 0x0000000707077c12 */ /* 0x000fe2000f8e3cff */
[----:B------:R-:W0:Y:S04]  /*1750*/  LDS R5, [R2+0x28800] ;  /* 0x0288000002057984 */ /* 0x000e280000000800 */
[----:B------:R-:W1:Y:S01]  /*1760*/  LDS R6, [R2+0x28820] ;  /* 0x0288200002067984 */ /* 0x000e620000000800 */
[-C--:B0-----:R-:W-:Y:S01]  /*1770*/  FMUL.FTZ R24, R24, R5.reuse ;  /* 0x0000000518187220 */ /* 0x081fe20000410000 */
[-C--:B------:R-:W-:Y:S01]  /*1780*/  FMUL.FTZ R25, R25, R5.reuse ;  /* 0x0000000519197220 */ /* 0x080fe20000410000 */
        /* <DEDUP_REMOVED lines=61> */
[----:B------:R-:W-:Y:S01]  /*1b60*/  FMUL.FTZ R149, R149, R5 ;  /* 0x0000000595957220 */ /* 0x000fe20000410000 */
[-C--:B-1----:R-:W-:Y:S01]  /*1b70*/  FMUL.FTZ R26, R26, R6.reuse ;  /* 0x000000061a1a7220 */ /* 0x082fe20000410000 */
        /* <DEDUP_REMOVED lines=63> */
[----:B------:R-:W-:Y:S06]  /*1f70*/  @!P0 BRA `(.L_x_16) ;  /* 0x0000000000048947 */ /* 0x000fec0003800000 */
[----:B------:R-:W-:Y:S01]  /*1f80*/  BPT.TRAP 0x1 ;  /* 0x000000040000795c */ /* 0x000fe20000300000 */
.L_x_16:
[----:B------:R-:W-:Y:S01]  /*1f90*/  ULEA UR7, UR4, UR5, 0x3 ;  /* 0x0000000504077291 */ /* 0x000fe2000f8e183f */
[----:B------:R-:W-:-:S08]  /*1fa0*/  SHF.L.U32 R2, R7, 0x1f, RZ ;  /* 0x0000001f07027819 */ /* 0x000fd000000006ff */
[----:B------:R0:W1:Y:S01]  /*1fb0*/  SYNCS.PHASECHK.TRANS64.TRYWAIT P1, [UR7+0x28c50], R2 ;  /* 0x028c5002ff0075a7 */ /* 0x0000620008020147 */
[----:B------:R-:W-:Y:S05]  /*1fc0*/  @!P0 BRA `(.L_x_17) ;  /* 0x0000000000048947 */ /* 0x000fea0003800000 */
[----:B------:R-:W-:Y:S01]  /*1fd0*/  BPT.TRAP 0x1 ;  /* 0x000000040000795c */ /* 0x000fe20000300000 */
.L_x_17:
[----:B-1----:R-:W-:Y:S05]  /*1fe0*/  @P1 BRA `(.L_x_18) ;  /* 0x0000000000081947 */ /* 0x002fea0003800000 */
[----:B------:R-:W1:Y:S02]  /*1ff0*/  SYNCS.PHASECHK.TRANS64.TRYWAIT P1, [UR7+0x28c50], R2 ;  /* 0x028c5002ff0075a7 */ /* 0x000e640008020147 */
[----:B-1----:R-:W-:Y:S05]  /*2000*/  @!P1 BRA `(.L_x_19) ;  /* 0x000000b400489947 */ /* 0x002fea0003800000 */
.L_x_18:
[----:B------:R-:W-:Y:S01]  /*2010*/  ULEA UR10, UR4, UR6, 0xc ;  /* 0x00000006040a7291 */ /* 0x000fe2000f8e603f */
[----:B------:R-:W-:Y:S01]  /*2020*/  WARPGROUP.ARRIVE ;  /* 0x00000000000079c5 */ /* 0x000fe20000000000 */
[----:B------:R-:W-:Y:S01]  /*2030*/  UMOV UR11, 0x40000040 ;  /* 0x40000040000b7882 */ /* 0x000fe20000000000 */
[----:B------:R-:W-:Y:S01]  /*2040*/  UMOV UR15, 0x40000040 ;  /* 0x40000040000f7882 */ /* 0x000fe20000000000 */
[----:B------:R-:W-:Y:S02]  /*2050*/  UIADD3 UR14, UR10, 0x80, URZ ;  /* 0x000000800a0e7890 */ /* 0x000fe4000fffe03f */
[----:B------:R-:W-:Y:S01]  /*2060*/  UIADD3 UR18, UR10, 0x100, URZ ;  /* 0x000001000a127890 */ /* 0x000fe2000fffe03f */
[----:B------:R-:W-:Y:S02]  /*2070*/  UMOV UR19, 0x40000040 ;  /* 0x4000004000137882 */ /* 0x000fe40000000000 */
[----:B------:R-:W-:Y:S01]  /*2080*/  HGMMA.64x256x16.F32 R24, gdesc[UR8].tnspB, R24, gsb0 ;  /* 0x43e00000081879f0 */ /* 0x000fe20008000818 */
[----:B------:R-:W-:Y:S01]  /*2090*/  UIADD3 UR22, UR10, 0x180, URZ ;  /* 0x000001800a167890 */ /* 0x000fe2000fffe03f */
        /* <DEDUP_REMOVED lines=17> */
.L_x_20:
[----:B------:R-:W-:-:S04]  /*21b0*/  UIADD3 UR7, UR7, 0x28c60, URZ ;  /* 0x00028c6007077890 */ /* 0x000fc8000fffe03f */
[----:B------:R-:W-:-:S09]  /*21c0*/  UPRMT UR7, UR42, 0x654, UR7 ;  /* 0x000006542a077896 */ /* 0x000fd20008000007 */
[----:B------:R-:W-:Y:S01]  /*21d0*/  SYNCS.ARRIVE.TRANS64.RED.A1T0 RZ, [UR7], RZ ;  /* 0x000000ffffff79a7 */ /* 0x000fe20008100407 */
[----:B------:R-:W-:Y:S05]  /*21e0*/  @P2 BRA `(.L_x_21) ;  /* 0xfffffff4002c2947 */ /* 0x000fea000383ffff */
[----:B------:R-:W-:-:S12]  /*21f0*/  USHF.L.U32 UR4, UR4, 0x6, URZ ;  /* 0x0000000604047899 */ /* 0x000fd8000800063f */
.L_x_15:
[----:B------:R-:W-:Y:S01]  /*2200*/  BAR.SYNC.DEFER_BLOCKING 0xe, 0x100 ;  /* 0x0384000000007b1d */ /* 0x000fe20000010000 */
[----:B------:R-:W-:Y:S02]  /*2210*/  IADD3 R4, R4, UR4, RZ ;  /* 0x0000000404047c10 */ /* 0x000fe4000fffe0ff */
[----:B------:R-:W-:Y:S02]  /*2220*/  PLOP3.LUT P0, PT, PT, PT, PT, 0x8, 0x0 ;  /* 0x000000000000781c */ /* 0x000fe40003f0e170 */
[----:B------:R-:W-:-:S05]  /*2230*/  LEA R4, R4, UR5, 0x2 ;  /* 0x0000000504047c11 */ /* 0x000fca000f8e10ff */
[----:B01----:R-:W0:Y:S04]  /*2240*/  LDS R2, [R4+0x28800] ;  /* 0x0288000004027984 */ /* 0x003e280000000800 */
[----:B------:R1:W2:Y:S02]  /*2250*/  LDS R0, [R4+0x28820] ;  /* 0x0288200004007984 */ /* 0x0002a40000000800 */
[----:B-1----:R-:W-:Y:S01]  /*2260*/  CS2R R4, SRZ ;  /* 0x0000000000047805 */ /* 0x002fe2000001ff00 */
        /* <DEDUP_REMOVED lines=64> */
[-C--:B--2---:R-:W-:Y:S01]  /*2670*/  FMUL.FTZ R26, R26, R0.reuse ;  /* 0x000000001a1a7220 */ /* 0x084fe20000410000 */
        /* <DEDUP_REMOVED lines=63> */
[----:B------:R-:W-:Y:S06]  /*2a70*/  BAR.ARV 0xf, 0x100 ;  /* 0x03c4000000007b1d */ /* 0x000fec0000002000 */
[----:B------:R-:W-:Y:S05]  /*2a80*/  BRA `(.L_x_11) ;  /* 0x0000004800d47947 */ /* 0x000fea0003800000 */
.L_x_9:
[----:B------:R-:W-:Y:S01]  /*2a90*/  UISETP.GE.AND UP0, UPT, UR43, 0x1, UPT ;  /* 0x000000012b00788c */ /* 0x000fe2000bf06270 */
[----:B------:R-:W-:-:S05]  /*2aa0*/  UMOV UR4, URZ ;  /* 0x0000003f00047c82 */ /* 0x000fca0008000000 */
[----:B------:R-:W-:-:S13]  /*2ab0*/  PLOP3.LUT P0, PT, PT, PT, UP0, 0x80, 0x0 ;  /* 0x000000000000781c */ /* 0x000fda0003f0f008 */
[----:B------:R-:W-:Y:S05]  /*2ac0*/  @!P0 BRA `(.L_x_22) ;  /* 0x0000000000848947 */ /* 0x000fea0003800000 */
[----:B------:R-:W-:Y:S01]  /*2ad0*/  IMAD.U32 R3, RZ, RZ, UR11 ;  /* 0x0000000bff037e24 */ /* 0x000fe2000f8e00ff */
[----:B------:R-:W-:Y:S01]  /*2ae0*/  UIADD3 UR8, UR6, -0x1, UR11 ;  /* 0xffffffff06087890 */ /* 0x000fe2000fffe00b */
[----:B------:R-:W-:-:S03]  /*2af0*/  UMOV UR4, URZ ;  /* 0x0000003f00047c82 */ /* 0x000fc60008000000 */
[-C--:B------:R-:W-:Y:S02]  /*2b00*/  IABS R0, R3.reuse ;  /* 0x0000000300007213 */ /* 0x080fe40000000000 */
[----:B------:R-:W-:Y:S01]  /*2b10*/  MOV R4, UR8 ;  /* 0x0000000800047c02 */ /* 0x000fe20008000f00 */
[----:B------:R-:W-:Y:S01]  /*2b20*/  ULOP3.LUT UR8, UR8, UR11, URZ, 0x3c, !UPT ;  /* 0x0000000b08087292 */ /* 0x000fe2000f8e3c3f */
[----:B------:R-:W-:Y:S02]  /*2b30*/  R2UR UR12, R0 ;  /* 0x00000000000c72ca */ /* 0x000fe400000e0000 */
[----:B------:R-:W-:Y:S02]  /*2b40*/  IABS R4, R4 ;  /* 0x0000000400047213 */ /* 0x000fe40000000000 */
[----:B------:R-:W-:-:S03]  /*2b50*/  IABS R5, R3 ;  /* 0x0000000300057213 */ /* 0x000fc60000000000 */
[----:B------:R-:W-:-:S05]  /*2b60*/  IMAD.MOV.U32 R3, RZ, RZ, R4 ;  /* 0x000000ffff037224 */ /* 0x000fca00078e0004 */
[----:B------:R-:W-:Y:S01]  /*2b70*/  R2UR UR10, R3 ;  /* 0x00000000030a72ca */ /* 0x000fe200000e0000 */
[----:B------:R-:W0:Y:S08]  /*2b80*/  I2F.RP R0, UR12 ;  /* 0x0000000c00007d06 */ /* 0x000e300008209400 */
[----:B0-----:R-:W0:Y:S02]  /*2b90*/  MUFU.RCP R0, R0 ;  /* 0x0000000000007308 */ /* 0x001e240000001000 */
[----:B0-----:R-:W-:-:S02]  /*2ba0*/  VIADD R2, R0, 0xffffffe ;  /* 0x0ffffffe00027836 */ /* 0x001fc40000000000 */
[----:B------:R-:W-:-:S04]  /*2bb0*/  IMAD.MOV R0, RZ, RZ, -R5 ;  /* 0x000000ffff007224 */ /* 0x000fc800078e0a05 */
[----:B------:R-:W0:Y:S02]  /*2bc0*/  F2I.FTZ.U32.TRUNC.NTZ R2, R2 ;  /* 0x0000000200027305 */ /* 0x000e24000021f000 */
[----:B0-----:R-:W-:-:S13]  /*2bd0*/  R2UR UR5, R2 ;  /* 0x00000000020572ca */ /* 0x001fda00000e0000 */
[----:B------:R-:W-:-:S04]  /*2be0*/  UIADD3 UR9, URZ, -UR5, URZ ;  /* 0x800000053f097290 */ /* 0x000fc8000fffe03f */
[----:B------:R-:W-:-:S04]  /*2bf0*/  UIMAD UR9, UR9, UR12, URZ ;  /* 0x0000000c090972a4 */ /* 0x000fc8000f8e023f */
[----:B------:R-:W-:-:S03]  /*2c00*/  UIMAD.WIDE.U32 UR4, UR5, UR9, UR4 ;  /* 0x00000009050472a5 */ /* 0x000fc6000f8e0004 */
[----:B------:R-:W-:Y:S01]  /*2c10*/  R2UR UR9, R0 ;  /* 0x00000000000972ca */ /* 0x000fe200000e0000 */
[----:B------:R-:W-:-:S12]  /*2c20*/  UIMAD.WIDE.U32 UR4, UR5, UR10, URZ ;  /* 0x0000000a050472a5 */ /* 0x000fd8000f8e003f */
[----:B------:R-:W-:-:S04]  /*2c30*/  UIMAD UR9, UR5, UR9, UR10 ;  /* 0x00000009050972a4 */ /* 0x000fc8000f8e020a */
[----:B------:R-:W-:-:S11]  /*2c40*/  UISETP.GT.U32.AND UP1, UPT, UR12, UR9, UPT ;  /* 0x000000090c00728c */ /* 0x000fd6000bf24070 */
[----:B------:R-:W-:Y:S02]  /*2c50*/  @!UP1 UIADD3 UR9, UR9, -UR12, URZ ;  /* 0x8000000c09099290 */ /* 0x000fe4000fffe03f */
[----:B------:R-:W-:Y:S02]  /*2c60*/  @!UP1 UIADD3 UR5, UR5, 0x1, URZ ;  /* 0x0000000105059890 */ /* 0x000fe4000fffe03f */
[----:B------:R-:W-:Y:S02]  /*2c70*/  UISETP.GE.U32.AND UP0, UPT, UR9, UR12, UPT ;  /* 0x0000000c0900728c */ /* 0x000fe4000bf06070 */
[----:B------:R-:W-:-:S09]  /*2c80*/  UISETP.GE.AND UP1, UPT, UR8, URZ, UPT ;  /* 0x0000003f0800728c */ /* 0x000fd2000bf26270 */
[----:B------:R-:W-:Y:S02]  /*2c90*/  @UP0 UIADD3 UR5, UR5, 0x1, URZ ;  /* 0x0000000105050890 */ /* 0x000fe4000fffe03f */
[----:B------:R-:W-:-:S05]  /*2ca0*/  UISETP.NE.AND UP0, UPT, UR11, URZ, UPT ;  /* 0x0000003f0b00728c */ /* 0x000fca000bf05270 */
[----:B------:R-:W-:Y:S02]  /*2cb0*/  UMOV UR4, UR5 ;  /* 0x0000000500047c82 */ /* 0x000fe40008000000 */
[----:B------:R-:W-:-:S04]  /*2cc0*/  @!UP1 UIADD3 UR4, -UR4, URZ, URZ ;  /* 0x0000003f04049290 */ /* 0x000fc8000fffe13f */
[----:B------:R-:W-:-:S12]  /*2cd0*/  @!UP0 ULOP3.LUT UR4, URZ, UR11, URZ, 0x33, !UPT ;  /* 0x0000000b3f048292 */ /* 0x000fd8000f8e333f */
.L_x_22:
[----:B------:R-:W-:Y:S02]  /*2ce0*/  UIMAD UR40, UR7, UR4, URZ ;  /* 0x00000004072872a4 */ /* 0x000fe4000f8e023f */
[----:B------:R-:W-:Y:S01]  /*2cf0*/  IMAD.U32 R3, RZ, RZ, UR4 ;  /* 0x00000004ff037e24 */ /* 0x000fe2000f8e00ff */
[----:B------:R-:W-:Y:S02]  /*2d00*/  MOV R0, UR6 ;  /* 0x0000000600007c02 */ /* 0x000fe40008000f00 */
[----:B------:R-:W-:Y:S02]  /*2d10*/  CS2R R4, SRZ ;  /* 0x0000000000047805 */ /* 0x000fe4000001ff00 */
[----:B------:R-:W-:Y:S02]  /*2d20*/  PLOP3.LUT P0, PT, PT, PT, PT, 0x80, 0x0 ;  /* 0x000000000000781c */ /* 0x000fe40003f0f070 */
[----:B------:R-:W-:Y:S02]  /*2d30*/  CS2R R150, SRZ ;  /* 0x0000000000967805 */ /* 0x000fe4000001ff00 */
[----:B------:R-:W-:-:S02]  /*2d40*/  VIADDMNMX R0, R3, UR40, R0, PT ;  /* 0x0000002803007c46 */ /* 0x000fc4000b800100 */
[----:B------:R-:W-:Y:S02]  /*2d50*/  CS2R R148, SRZ ;  /* 0x0000000000947805 */ /* 0x000fe4000001ff00 */
[----:B------:R-:W-:Y:S02]  /*2d60*/  CS2R R146, SRZ ;  /* 0x0000000000927805 */ /* 0x000fe4000001ff00 */
[----:B------:R-:W-:Y:S02]  /*2d70*/  CS2R R144, SRZ ;  /* 0x0000000000907805 */ /* 0x000fe4000001ff00 */
[----:B------:R-:W-:Y:S02]  /*2d80*/  R2UR UR44, R0 ;  /* 0x00000000002c72ca */ /* 0x000fe400000e0000 */
        /* <DEDUP_REMOVED lines=11> */
[----:B------:R-:W-:Y:S01]  /*2e40*/  CS2R R120, SRZ ;  /* 0x0000000000787805 */ /* 0x000fe2000001ff00 */
[----:B------:R-:W-:Y:S01]  /*2e50*/  UISETP.GT.AND UP0, UPT, UR44, UR40, UPT ;  /* 0x000000282c00728c */ /* 0x000fe2000bf04270 */
[----:B------:R-:W-:Y:S02]  /*2e60*/  CS2R R118, SRZ ;  /* 0x0000000000767805 */ /* 0x000fe4000001ff00 */
[----:B------:R-:W-:-:S02]  /*2e70*/  CS2R R116, SRZ ;  /* 0x0000000000747805 */ /* 0x000fc4000001ff00 */
[----:B------:R-:W-:Y:S02]  /*2e80*/  CS2R R114, SRZ ;  /* 0x0000000000727805 */ /* 0x000fe4000001ff00 */
[----:B------:R-:W-:Y:S02]  /*2e90*/  CS2R R112, SRZ ;  /* 0x0000000000707805 */ /* 0x000fe4000001ff00 */
[----:B------:R-:W-:Y:S02]  /*2ea0*/  CS2R R110, SRZ ;  /* 0x00000000006e7805 */ /* 0x000fe4000001ff00 */
[----:B------:R-:W-:Y:S02]  /*2eb0*/  PLOP3.LUT P1, PT, PT, PT, UP0, 0x80, 0x0 ;  /* 0x000000000000781c */ /* 0x000fe40003f2f008 */
        /* <DEDUP_REMOVED lines=42> */
[----:B------:R-:W-:Y:S01]  /*3160*/  CS2R R24, SRZ ;  /* 0x0000000000187805 */ /* 0x000fe2000001ff00 */
[----:B------:R-:W-:Y:S06]  /*3170*/  @!P1 BRA `(.L_x_11) ;  /* 0x0000004400189947 */ /* 0x000fec0003800000 */
[----:B------:R-:W-:Y:S01]  /*3180*/  SHF.R.S32.HI R17, RZ, 0x1f, R16 ;  /* 0x0000001fff117819 */ /* 0x000fe20000011410 */
[----:B------:R-:W-:Y:S02]  /*3190*/  UMOV UR41, 0x400 ;  /* 0x0000040000297882 */ /* 0x000fe40000000000 */
[----:B------:R-:W-:Y:S01]  /*31a0*/  ULEA UR41, UR42, UR41, 0x18 ;  /* 0x000000292a297291 */ /* 0x000fe2000f8ec03f */
[----:B------:R-:W-:-:S04]  /*31b0*/  LEA.HI R18, R17, R16, RZ, 0x7 ;  /* 0x0000001011127211 */ /* 0x000fc800078f38ff */
[----:B------:R-:W-:-:S05]  /*31c0*/  SHF.R.S32.HI R19, RZ, 0x7, R18 ;  /* 0x00000007ff137819 */ /* 0x000fca0000011412 */
[----:B------:R-:W0:Y:S02]  /*31d0*/  SHFL.IDX PT, R0, R19, RZ, 0x1f ;  /* 0x00001fff13007589 */ /* 0x000e2400000e0000 */
[----:B0-----:R-:W-:-:S13]  /*31e0*/  R2UR UR4, R0 ;  /* 0x00000000000472ca */ /* 0x001fda00000e0000 */
[----:B------:R-:W-:-:S04]  /*31f0*/  ULEA.HI UR5, UR4, UR4, URZ, 0x1 ;  /* 0x0000000404057291 */ /* 0x000fc8000f8f083f */
[----:B------:R-:W-:-:S04]  /*3200*/  ULOP3.LUT UR5, UR5, 0x1fffe, URZ, 0xc0, !UPT ;  /* 0x0001fffe05057892 */ /* 0x000fc8000f8ec03f */
[----:B------:R-:W-:Y:S02]  /*3210*/  UIADD3 UR5, UR4, -UR5, URZ ;  /* 0x8000000504057290 */ /* 0x000fe4000fffe03f */
[----:B------:R-:W-:Y:S02]  /*3220*/  UIADD3 UR4, UR41, 0x26800, URZ ;  /* 0x0002680029047890 */ /* 0x000fe4000fffe03f */
[----:B------:R-:W-:Y:S02]  /*3230*/  ULEA UR5, UR5, UR41, 0xf ;  /* 0x0000002905057291 */ /* 0x000fe4000f8e783f */
[----:B------:R-:W-:Y:S02]  /*3240*/  ULOP3.LUT UP0, URZ, UR4, 0x3ff, URZ, 0xc0, !UPT ;  /* 0x000003ff043f7892 */ /* 0x000fe4000f80c03f */
[----:B------:R-:W-:-:S04]  /*3250*/  UIADD3 UR5, UR5, 0x400, URZ ;  /* 0x0000040005057890 */ /* 0x000fc8000fffe03f */
[----:B------:R-:W-:Y:S01]  /*3260*/  PLOP3.LUT P0, PT, PT, PT, UP0, 0x80, 0x0 ;  /* 0x000000000000781c */ /* 0x000fe20003f0f008 */
[----:B------:R-:W-:-:S04]  /*3270*/  USHF.R.U32.HI UR5, URZ, 0x4, UR5 ;  /* 0x000000043f057899 */ /* 0x000fc80008011605 */
[----:B------:R-:W-:-:S08]  /*3280*/  ULOP3.LUT UR45, UR5, 0x3fff, URZ, 0xc0, !UPT ;  /* 0x00003fff052d7892 */ /* 0x000fd0000f8ec03f */
[----:B------:R-:W-:Y:S05]  /*3290*/  @!P0 BRA `(.L_x_23) ;  /* 0x0000000000408947 */ /* 0x000fea0003800000 */
[----:B------:R-:W-:Y:S01]  /*32a0*/  MOV R0, 0x0 ;  /* 0x0000000000007802 */ /* 0x000fe20000000f00 */
[----:B------:R-:W-:Y:S01]  /*32b0*/  ULDC.64 UR4, c[0x4][0x90] ;  /* 0x0100240000047ab9 */ /* 0x000fe20000000a00 */
[----:B------:R-:W-:Y:S01]  /*32c0*/  ULDC.64 UR6, c[0x4][0x20] ;  /* 0x0100080000067ab9 */ /* 0x000fe20000000a00 */
[----:B------:R-:W-:Y:S01]  /*32d0*/  IMAD.U32 R4, RZ, RZ, UR4 ;  /* 0x00000004ff047e24 */ /* 0x000fe2000f8e00ff */
[----:B------:R0:W1:Y:S01]  /*32e0*/  LDC.64 R2, c[0x4][R0] ;  /* 0x0100000000027b82 */ /* 0x0000620000000a00 */
[----:B------:R-:W-:Y:S01]  /*32f0*/  MOV R5, UR5 ;  /* 0x0000000500057c02 */ /* 0x000fe20008000f00 */
[----:B------:R-:W-:Y:S01]  /*3300*/  ULDC.64 UR4, c[0x4][0x98] ;  /* 0x0100260000047ab9 */ /* 0x000fe20000000a00 */
[----:B------:R-:W-:Y:S01]  /*3310*/  MOV R10, UR6 ;  /* 0x00000006000a7c02 */ /* 0x000fe20008000f00 */
[----:B------:R-:W-:Y:S01]  /*3320*/  IMAD.U32 R6, RZ, RZ, UR4 ;  /* 0x00000004ff067e24 */ /* 0x000fe2000f8e00ff */
[----:B------:R-:W-:Y:S01]  /*3330*/  MOV R12, 0x1 ;  /* 0x00000001000c7802 */ /* 0x000fe20000000f00 */
[----:B------:R-:W-:-:S02]  /*3340*/  IMAD.U32 R7, RZ, RZ, UR5 ;  /* 0x00000005ff077e24 */ /* 0x000fc4000f8e00ff */
[----:B------:R-:W-:Y:S02]  /*3350*/  IMAD.U32 R11, RZ, RZ, UR7 ;  /* 0x00000007ff0b7e24 */ /* 0x000fe4000f8e00ff */
[----:B------:R-:W-:Y:S02]  /*3360*/  IMAD.MOV.U32 R8, RZ, RZ, 0x70 ;  /* 0x00000070ff087424 */ /* 0x000fe400078e00ff */
[----:B0-----:R-:W-:-:S07]  /*3370*/  IMAD.MOV.U32 R13, RZ, RZ, RZ ;  /* 0x000000ffff0d7224 */ /* 0x001fce00078e00ff */
[----:B------:R-:W-:-:S07]  /*3380*/  LEPC R20, `(.L_x_23) ;  /* 0x000000001014794e */ /* 0x000fce0000000000 */
[----:B-1----:R-:W-:Y:S05]  /*3390*/  CALL.ABS.NOINC R2 ;  /* 0x0000000002007343 */ /* 0x002fea0003c00000 */
.L_x_23:
[----:B------:R-:W-:Y:S02]  /*33a0*/  SHF.L.U32 R11, RZ, 0x1f, RZ ;  /* 0x0000001fff0b7819 */ /* 0x000fe400000006ff */
[----:B------:R-:W-:Y:S02]  /*33b0*/  LOP3.LUT R3, R18, 0xffffff80, RZ, 0xc0, !PT ;  /* 0xffffff8012037812 */ /* 0x000fe400078ec0ff */
[----:B------:R-:W0:Y:S01]  /*33c0*/  SYNCS.PHASECHK.TRANS64.TRYWAIT P0, [UR41+0x28c00], R11 ;  /* 0x028c000bff0075a7 */ /* 0x000e220008000169 */
[----:B------:R-:W-:Y:S02]  /*33d0*/  LEA.HI R0, R19, R19, RZ, 0x1 ;  /* 0x0000001313007211 */ /* 0x000fe400078f08ff */
[----:B------:R-:W-:Y:S02]  /*33e0*/  IMAD.IADD R5, R16, 0x1, -R3 ;  /* 0x0000000110057824 */ /* 0x000fe400078e0a03 */
[----:B------:R-:W-:-:S03]  /*33f0*/  LOP3.LUT R2, R0, 0xfffffe, RZ, 0xc0, !PT ;  /* 0x00fffffe00027812 */ /* 0x000fc600078ec0ff */
[----:B------:R-:W-:-:S04]  /*3400*/  SHF.R.S32.HI R4, RZ, 0x1f, R5 ;  /* 0x0000001fff047819 */ /* 0x000fc80000011405 */
[----:B------:R-:W-:-:S04]  /*3410*/  LEA.HI R3, R4, R5, RZ, 0x2 ;  /* 0x0000000504037211 */ /* 0x000fc800078f10ff */
[--C-:B------:R-:W-:Y:S02]  /*3420*/  SHF.R.S32.HI R6, RZ, 0x2, R3.reuse ;  /* 0x00000002ff067819 */ /* 0x100fe40000011403 */
[----:B------:R-:W-:Y:S01]  /*3430*/  SHF.R.S32.HI R7, RZ, 0x1f, R3 ;  /* 0x0000001fff077819 */ /* 0x000fe20000011403 */
[----:B0-----:R-:W-:Y:S06]  /*3440*/  @!P0 BRA `(.L_x_24) ;  /* 0x000000a000508947 */ /* 0x001fec0003800000 */
.L_x_98:
[----:B------:R-:W-:Y:S01]  /*3450*/  ULOP3.LUT UR4, UR39, 0x1, URZ, 0xfc, !UPT ;  /* 0x0000000127047892 */ /* 0x000fe2000f8efc3f */
[----:B0-----:R-:W-:Y:S02]  /*3460*/  LOP3.LUT R0, R3, 0x7ffffffc, RZ, 0xc0, !PT ;  /* 0x7ffffffc03007812 */ /* 0x001fe400078ec0ff */
[----:B------:R-:W-:Y:S02]  /*3470*/  IADD3 R3, -R2, R19, RZ ;  /* 0x0000001302037210 */ /* 0x000fe40007ffe1ff */
[----:B------:R-:W-:Y:S01]  /*3480*/  LEA.HI R7, R7, R6, RZ, 0x3 ;  /* 0x0000000607077211 */ /* 0x000fe200078f18ff */
[----:B------:R-:W-:Y:S01]  /*3490*/  IMAD.U32 R2, RZ, RZ, UR4 ;  /* 0x00000004ff027e24 */ /* 0x000fe2000f8e00ff */
[----:B------:R-:W-:Y:S01]  /*34a0*/  LEA.HI R4, R4, R5, RZ, 0x5 ;  /* 0x0000000504047211 */ /* 0x000fe200078f28ff */
[----:B------:R-:W-:Y:S01]  /*34b0*/  IMAD.IADD R0, R5, 0x1, -R0 ;  /* 0x0000000105007824 */ /* 0x000fe200078e0a00 */
[----:B------:R-:W-:Y:S02]  /*34c0*/  LOP3.LUT R7, R7, 0xfffffff8, RZ, 0xc0, !PT ;  /* 0xfffffff807077812 */ /* 0x000fe400078ec0ff */
[----:B------:R-:W-:Y:S01]  /*34d0*/  ISETP.NE.AND P0, PT, R2, 0x3, PT ;  /* 0x000000030200780c */ /* 0x000fe20003f05270 */
[----:B------:R-:W-:Y:S01]  /*34e0*/  IMAD.SHL.U32 R0, R0, 0x2, RZ ;  /* 0x0000000200007824 */ /* 0x000fe200078e00ff */
[----:B------:R-:W-:-:S02]  /*34f0*/  IADD3 R7, R6, -R7, RZ ;  /* 0x8000000706077210 */ /* 0x000fc40007ffe0ff */
[----:B------:R-:W-:Y:S01]  /*3500*/  SHF.R.S32.HI R4, RZ, 0x5, R4 ;  /* 0x00000005ff047819 */ /* 0x000fe20000011404 */
[----:B------:R-:W-:-:S03]  /*3510*/  IMAD R3, R3, 0x100, R0 ;  /* 0x0000010003037824 */ /* 0x000fc600078e0200 */
[----:B------:R-:W-:-:S05]  /*3520*/  LEA R4, R4, R7, 0x4 ;  /* 0x0000000704047211 */ /* 0x000fca00078e20ff */
[----:B------:R-:W-:Y:S05]  /*3530*/  @!P0 BRA `(.L_x_25) ;  /* 0x0000000000048947 */ /* 0x000fea0003800000 */
[----:B------:R-:W-:Y:S01]  /*3540*/  BPT.TRAP 0x1 ;  /* 0x000000040000795c */ /* 0x000fe20000300000 */
.L_x_25:
[----:B------:R0:W1:Y:S01]  /*3550*/  SYNCS.PHASECHK.TRANS64.TRYWAIT P1, [UR41+0x28c30], R11 ;  /* 0x028c300bff0075a7 */ /* 0x0000620008020169 */
[----:B------:R-:W-:Y:S05]  /*3560*/  @!P0 BRA `(.L_x_26) ;  /* 0x0000000000048947 */ /* 0x000fea0003800000 */
[----:B------:R-:W-:Y:S01]  /*3570*/  BPT.TRAP 0x1 ;  /* 0x000000040000795c */ /* 0x000fe20000300000 */
.L_x_26:
[----:B-1----:R-:W-:Y:S05]  /*3580*/  @P1 BRA `(.L_x_27) ;  /* 0x0000000000081947 */ /* 0x002fea0003800000 */
[----:B------:R-:W1:Y:S02]  /*3590*/  SYNCS.PHASECHK.TRANS64.TRYWAIT P1, [UR41+0x28c30], R11 ;  /* 0x028c300bff0075a7 */ /* 0x000e640008020169 */
[----:B-1----:R-:W-:Y:S05]  /*35a0*/  @!P1 BRA `(.L_x_28) ;  /* 0x000000a000109947 */ /* 0x002fea0003800000 */
.L_x_27:
[----:B------:R-:W-:Y:S05]  /*35b0*/  WARPSYNC.ALL ;  /* 0x0000000000007948 */ /* 0x000fea0003800000 */
[----:B------:R-:W-:Y:S01]  /*35c0*/  UIADD3 UR4, UR41, 0x20400, URZ ;  /* 0x0002040029047890 */ /* 0x000fe2000fffe03f */
[----:B------:R-:W-:Y:S01]  /*35d0*/  WARPGROUP.ARRIVE ;  /* 0x00000000000079c5 */ /* 0x000fe20000000000 */
[----:B------:R-:W-:Y:S02]  /*35e0*/  UIADD3 UR5, UR41, 0x22400, URZ ;  /* 0x0002240029057890 */ /* 0x000fe4000fffe03f */
[----:B------:R-:W-:Y:S02]  /*35f0*/  USHF.R.U32.HI UR4, URZ, 0x4, UR4 ;  /* 0x000000043f047899 */ /* 0x000fe40008011604 */
[----:B------:R-:W-:-:S02]  /*3600*/  USHF.R.U32.HI UR5, URZ, 0x4, UR5 ;  /* 0x000000043f057899 */ /* 0x000fc40008011605 */
[----:B------:R-:W-:Y:S02]  /*3610*/  ULOP3.LUT UR4, UR4, 0x3fff, URZ, 0xc0, !UPT ;  /* 0x00003fff04047892 */ /* 0x000fe4000f8ec03f */
[----:B------:R-:W-:Y:S02]  /*3620*/  ULOP3.LUT UR5, UR5, 0x3fff, URZ, 0xc0, !UPT ;  /* 0x00003fff05057892 */ /* 0x000fe4000f8ec03f */
[----:B------:R-:W-:Y:S02]  /*3630*/  ULOP3.LUT UR8, UR4, 0x10000, URZ, 0xfc, !UPT ;  /* 0x0001000004087892 */ /* 0x000fe4000f8efc3f */
[----:B------:R-:W-:Y:S01]  /*3640*/  ULOP3.LUT UR6, UR5, 0x10000, URZ, 0xfc, !UPT ;  /* 0x0001000005067892 */ /* 0x000fe2000f8efc3f */
[----:B------:R-:W-:Y:S01]  /*3650*/  UMOV UR9, 0x40000040 ;  /* 0x4000004000097882 */ /* 0x000fe20000000000 */
[----:B------:R-:W-:Y:S01]  /*3660*/  UMOV UR7, 0x40000040 ;  /* 0x4000004000077882 */ /* 0x000fe20000000000 */
[----:B------:R-:W-:Y:S02]  /*3670*/  UMOV UR5, UR9 ;  /* 0x0000000900057c82 */ /* 0x000fe40008000000 */
[----:B------:R-:W-:Y:S01]  /*3680*/  UMOV UR4, UR8 ;  /* 0x0000000800047c82 */ /* 0x000fe20008000000 */
[----:B------:R-:W-:-:S02]  /*3690*/  UIADD3 UR12, UR8, 0x2, URZ ;  /* 0x00000002080c7890 */ /* 0x000fc4000fffe03f */
[----:B------:R-:W-:Y:S02]  /*36a0*/  UIADD3 UR14, UR6, 0x2, URZ ;  /* 0x00000002060e7890 */ /* 0x000fe4000fffe03f */
[----:B------:R-:W-:Y:S01]  /*36b0*/  HGMMA.64x64x16.F32 R24, gdesc[UR4], RZ, !UPT, gsb0 ;  /* 0x00e00000041879f0 */ /* 0x000fe2000c0008ff */
[----:B------:R-:W-:Y:S01]  /*36c0*/  UMOV UR13, 0x40000040 ;  /* 0x40000040000d7882 */ /* 0x000fe20000000000 */
[----:B------:R-:W-:Y:S01]  /*36d0*/  UMOV UR15, 0x40000040 ;  /* 0x40000040000f7882 */ /* 0x000fe20000000000 */
[----:B------:R-:W-:Y:S02]  /*36e0*/  UIADD3 UR16, UR8, 0x4, URZ ;  /* 0x0000000408107890 */ /* 0x000fe4000fffe03f */
[----:B------:R-:W-:Y:S01]  /*36f0*/  UIADD3 UR18, UR6, 0x4, URZ ;  /* 0x0000000406127890 */ /* 0x000fe2000fffe03f */
[----:B------:R-:W-:Y:S01]  /*3700*/  UMOV UR17, 0x40000040 ;  /* 0x4000004000117882 */ /* 0x000fe20000000000 */
[----:B------:R-:W-:Y:S01]  /*3710*/  UMOV UR19, 0x40000040 ;  /* 0x4000004000137882 */ /* 0x000fe20000000000 */
[----:B------:R-:W-:-:S02]  /*3720*/  UIADD3 UR20, UR8, 0x6, URZ ;  /* 0x0000000608147890 */ /* 0x000fc4000fffe03f */
[----:B------:R-:W-:Y:S01]  /*3730*/  UIADD3 UR22, UR6, 0x6, URZ ;  /* 0x0000000606167890 */ /* 0x000fe2000fffe03f */
[----:B------:R-:W-:Y:S01]  /*3740*/  UMOV UR21, 0x40000040 ;  /* 0x4000004000157882 */ /* 0x000fe20000000000 */
[----:B------:R-:W-:Y:S01]  /*3750*/  UMOV UR23, 0x40000040 ;  /* 0x4000004000177882 */ /* 0x000fe20000000000 */
[----:B------:R-:W-:Y:S02]  /*3760*/  WARPGROUP.DEPBAR.LE gsb0, 0x0 ;  /* 0x00008000000079c5 */ /* 0x000fe40000010000 */
[----:B------:R-:W-:-:S06]  /*3770*/  WARPGROUP.ARRIVE ;  /* 0x00000000000079c5 */ /* 0x000fcc0000000000 */
[----:B------:R-:W-:Y:S03]  /*3780*/  HGMMA.64x64x16.F32 R24, gdesc[UR12], R24, gsb0 ;  /* 0x00e000000c1879f0 */ /* 0x000fe60008000818 */
[----:B------:R-:W-:Y:S02]  /*3790*/  WARPGROUP.DEPBAR.LE gsb0, 0x0 ;  /* 0x00008000000079c5 */ /* 0x000fe40000010000 */
[----:B------:R-:W-:-:S06]  /*37a0*/  WARPGROUP.ARRIVE ;  /* 0x00000000000079c5 */ /* 0x000fcc0000000000 */
[----:B------:R-:W-:Y:S03]  /*37b0*/  HGMMA.64x64x16.F32 R24, gdesc[UR16], R24, gsb0 ;  /* 0x00e00000101879f0 */ /* 0x000fe60008000818 */
[----:B------:R-:W-:Y:S02]  /*37c0*/  WARPGROUP.DEPBAR.LE gsb0, 0x0 ;  /* 0x00008000000079c5 */ /* 0x000fe40000010000 */
[----:B------:R-:W-:-:S06]  /*37d0*/  WARPGROUP.ARRIVE ;  /* 0x00000000000079c5 */ /* 0x000fcc0000000000 */
[----:B------:R-:W-:Y:S03]  /*37e0*/  HGMMA.64x64x16.F32 R24, gdesc[UR20], R24, gsb0 ;  /* 0x00e00000141879f0 */ /* 0x000fe60008000818 */
[----:B------:R-:W-:Y:S02]  /*37f0*/  WARPGROUP.DEPBAR.LE gsb0, 0x0 ;  /* 0x00008000000079c5 */ /* 0x000fe40000010000 */
[----:B------:R-:W-:Y:S05]  /*3800*/  @!P0 BRA `(.L_x_29) ;  /* 0x0000000000048947 */ /* 0x000fea0003800000 */
[----:B------:R-:W-:Y:S01]  /*3810*/  BPT.TRAP 0x1 ;  /* 0x000000040000795c */ /* 0x000fe20000300000 */
.L_x_29:
[----:B------:R-:W-:Y:S01]  /*3820*/  ULDC UR4, c[0x0][0x9d8] ;  /* 0x0002760000047ab9 */ /* 0x000fe20000000800 */
[----:B------:R-:W-:Y:S01]  /*3830*/  UIMAD UR43, UR44, -0x40, UR43 ;  /* 0xffffffc02c2b78a4 */ /* 0x000fe2000f8e022b */
[----:B------:R-:W-:Y:S01]  /*3840*/  FMUL.FTZ R24, R24, UR4 ;  /* 0x0000000418187c20 */ /* 0x000fe20008410000 */
[----:B------:R-:W-:Y:S01]  /*3850*/  FMUL.FTZ R25, R25, UR4 ;  /* 0x0000000419197c20 */ /* 0x000fe20008410000 */
[----:B------:R-:W-:Y:S01]  /*3860*/  FMUL.FTZ R28, R28, UR4 ;  /* 0x000000041c1c7c20 */ /* 0x000fe20008410000 */
[----:B------:R-:W-:Y:S01]  /*3870*/  FMUL.FTZ R29, R29, UR4 ;  /* 0x000000041d1d7c20 */ /* 0x000fe20008410000 */
[----:B------:R-:W-:Y:S01]  /*3880*/  FMUL.FTZ R32, R32, UR4 ;  /* 0x0000000420207c20 */ /* 0x000fe20008410000 */
[----:B------:R-:W-:Y:S01]  /*3890*/  IMAD.U32 R5, RZ, RZ, UR43 ;  /* 0x0000002bff057e24 */ /* 0x000fe2000f8e00ff */
[----:B------:R-:W2:Y:S01]  /*38a0*/  MUFU.TANH R24, R24 ;  /* 0x0000001800187308 */ /* 0x000ea20000002400 */
[----:B------:R-:W-:Y:S01]  /*38b0*/  FMUL.FTZ R26, R26, UR4 ;  /* 0x000000041a1a7c20 */ /* 0x000fe20008410000 */
[----:B------:R-:W-:Y:S01]  /*38c0*/  FMUL.FTZ R33, R33, UR4 ;  /* 0x0000000421217c20 */ /* 0x000fe20008410000 */
[----:B------:R-:W-:Y:S01]  /*38d0*/  FMUL.FTZ R27, R27, UR4 ;  /* 0x000000041b1b7c20 */ /* 0x000fe20008410000 */
[----:B------:R-:W-:Y:S01]  /*38e0*/  IADD3 R0, -R0, 0x40, R5 ;  /* 0x0000004000007810 */ /* 0x000fe20007ffe105 */
[----:B------:R-:W-:Y:S01]  /*38f0*/  FMUL.FTZ R36, R36, UR4 ;  /* 0x0000000424247c20 */ /* 0x000fe20008410000 */
[----:B------:R-:W-:Y:S01]  /*3900*/  FMUL.FTZ R30, R30, UR4 ;  /* 0x000000041e1e7c20 */ /* 0x000fe20008410000 */
[----:B------:R-:W-:Y:S01]  /*3910*/  FMUL.FTZ R37, R37, UR4 ;  /* 0x0000000425257c20 */ /* 0x000fe20008410000 */
[----:B------:R-:W3:Y:S01]  /*3920*/  MUFU.TANH R25, R25 ;  /* 0x0000001900197308 */ /* 0x000ee20000002400 */
[C---:B------:R-:W-:Y:S01]  /*3930*/  ISETP.GT.AND P5, PT, R0.reuse, RZ, PT ;  /* 0x000000ff0000720c */ /* 0x040fe20003fa4270 */
[----:B------:R-:W-:Y:S01]  /*3940*/  FMUL.FTZ R31, R31, UR4 ;  /* 0x000000041f1f7c20 */ /* 0x000fe20008410000 */
[----:B------:R-:W-:Y:S01]  /*3950*/  ISETP.GT.AND P4, PT, R0, 0x1, PT ;  /* 0x000000010000780c */ /* 0x000fe20003f84270 */
[----:B------:R-:W-:Y:S01]  /*3960*/  FMUL.FTZ R40, R40, UR4 ;  /* 0x0000000428287c20 */ /* 0x000fe20008410000 */
[----:B------:R-:W-:Y:S01]  /*3970*/  ISETP.GT.AND P3, PT, R0, 0x8, PT ;  /* 0x000000080000780c */ /* 0x000fe20003f64270 */
[----:B------:R-:W-:Y:S01]  /*3980*/  FMUL.FTZ R34, R34, UR4 ;  /* 0x0000000422227c20 */ /* 0x000fe20008410000 */
[----:B------:R-:W-:Y:S01]  /*3990*/  ISETP.GT.AND P2, PT, R0, 0x9, PT ;  /* 0x000000090000780c */ /* 0x000fe20003f44270 */
[----:B------:R-:W4:Y:S01]  /*39a0*/  MUFU.TANH R28, R28 ;  /* 0x0000001c001c7308 */ /* 0x000f220000002400 */
[----:B--2---:R-:W-:Y:S01]  /*39b0*/  FSEL R24, R24, -INF , P5 ;  /* 0xff80000018187808 */ /* 0x004fe20002800000 */
[----:B------:R-:W-:Y:S01]  /*39c0*/  FMUL.FTZ R41, R41, UR4 ;  /* 0x0000000429297c20 */ /* 0x000fe20008410000 */
[C---:B------:R-:W-:Y:S01]  /*39d0*/  ISETP.GT.AND P1, PT, R0.reuse, 0x10, PT ;  /* 0x000000100000780c */ /* 0x040fe20003f24270 */
[----:B------:R-:W-:Y:S01]  /*39e0*/  FMUL.FTZ R35, R35, UR4 ;  /* 0x0000000423237c20 */ /* 0x000fe20008410000 */
[----:B------:R-:W-:Y:S01]  /*39f0*/  ISETP.GT.AND P6, PT, R0, 0x11, PT ;  /* 0x000000110000780c */ /* 0x000fe20003fc4270 */
[----:B------:R-:W-:Y:S01]  /*3a00*/  FMUL.FTZ R44, R44, UR4 ;  /* 0x000000042c2c7c20 */ /* 0x000fe20008410000 */
[----:B------:R-:W-:Y:S01]  /*3a10*/  FMUL.FTZ R38, R38, UR4 ;  /* 0x0000000426267c20 */ /* 0x000fe20008410000 */
[----:B------:R-:W2:Y:S01]  /*3a20*/  MUFU.TANH R29, R29 ;  /* 0x0000001d001d7308 */ /* 0x000ea20000002400 */
[----:B---3--:R-:W-:Y:S01]  /*3a30*/  FSEL R25, R25, -INF , P4 ;  /* 0xff80000019197808 */ /* 0x008fe20002000000 */
[----:B------:R-:W-:Y:S01]  /*3a40*/  FMUL.FTZ R45, R45, UR4 ;  /* 0x000000042d2d7c20 */ /* 0x000fe20008410000 */
[----:B------:R-:W-:Y:S01]  /*3a50*/  FMUL.FTZ R39, R39, UR4 ;  /* 0x0000000427277c20 */ /* 0x000fe20008410000 */
[----:B------:R-:W-:Y:S01]  /*3a60*/  FMUL.FTZ R48, R48, UR4 ;  /* 0x0000000430307c20 */ /* 0x000fe20008410000 */
[----:B------:R-:W-:Y:S01]  /*3a70*/  FMNMX.FTZ R5, R24, R25, !PT ;  /* 0x0000001918057209 */ /* 0x000fe20007810000 */
[----:B------:R-:W-:Y:S01]  /*3a80*/  FMUL.FTZ R42, R42, UR4 ;  /* 0x000000042a2a7c20 */ /* 0x000fe20008410000 */
[----:B------:R-:W-:Y:S01]  /*3a90*/  FMUL.FTZ R49, R49, UR4 ;  /* 0x0000000431317c20 */ /* 0x000fe20008410000 */
[----:B------:R-:W3:Y:S01]  /*3aa0*/  MUFU.TANH R32, R32 ;  /* 0x0000002000207308 */ /* 0x000ee20000002400 */
[----:B----4-:R-:W-:Y:S01]  /*3ab0*/  FSEL R28, R28, -INF , P3 ;  /* 0xff8000001c1c7808 */ /* 0x010fe20001800000 */
[----:B------:R-:W-:Y:S01]  /*3ac0*/  FMUL.FTZ R43, R43, UR4 ;  /* 0x000000042b2b7c20 */ /* 0x000fe20008410000 */
[----:B------:R-:W-:Y:S01]  /*3ad0*/  FMUL.FTZ R52, R52, UR4 ;  /* 0x0000000434347c20 */ /* 0x000fe20008410000 */
[----:B------:R-:W-:Y:S01]  /*3ae0*/  FMUL.FTZ R53, R53, UR4 ;  /* 0x0000000435357c20 */ /* 0x000fe20008410000 */
[----:B-1----:R-:W-:Y:S01]  /*3af0*/  FMNMX.FTZ R2, R28, R5, !PT ;  /* 0x000000051c027209 */ /* 0x002fe20007810000 */
[----:B------:R-:W-:Y:S01]  /*3b00*/  FMUL.FTZ R46, R46, UR4 ;  /* 0x000000042e2e7c20 */ /* 0x000fe20008410000 */
[----:B------:R-:W-:Y:S01]  /*3b10*/  FMUL.FTZ R47, R47, UR4 ;  /* 0x000000042f2f7c20 */ /* 0x000fe20008410000 */
[----:B------:R-:W1:Y:S01]  /*3b20*/  MUFU.TANH R26, R26 ;  /* 0x0000001a001a7308 */ /* 0x000e620000002400 */
[----:B--2---:R-:W-:Y:S01]  /*3b30*/  FSEL R29, R29, -INF , P2 ;  /* 0xff8000001d1d7808 */ /* 0x004fe20001000000 */
[----:B------:R-:W-:Y:S01]  /*3b40*/  FMUL.FTZ R50, R50, UR4 ;  /* 0x0000000432327c20 */ /* 0x000fe20008410000 */
[----:B------:R-:W-:Y:S01]  /*3b50*/  FMUL.FTZ R51, R51, UR4 ;  /* 0x0000000433337c20 */ /* 0x000fe20008410000 */
[----:B------:R-:W-:Y:S01]  /*3b60*/  FMUL.FTZ R54, R54, UR4 ;  /* 0x0000000436367c20 */ /* 0x000fe20008410000 */
[----:B------:R-:W-:Y:S01]  /*3b70*/  FMNMX.FTZ R5, R29, R2, !PT ;  /* 0x000000021d057209 */ /* 0x000fe20007810000 */
[----:B------:R-:W-:Y:S01]  /*3b80*/  FMUL.FTZ R55, R55, UR4 ;  /* 0x0000000437377c20 */ /* 0x000fe20008410000 */
[----:B------:R-:W-:Y:S01]  /*3b90*/  ULDC UR7, c[0x0][0x988] ;  /* 0x0002620000077ab9 */ /* 0x000fe20000000800 */
[----:B------:R-:W2:Y:S01]  /*3ba0*/  MUFU.TANH R33, R33 ;  /* 0x0000002100217308 */ /* 0x000ea20000002400 */
[----:B---3--:R-:W-:Y:S01]  /*3bb0*/  FSEL R32, R32, -INF , P1 ;  /* 0xff80000020207808 */ /* 0x008fe20000800000 */
[----:B------:R-:W-:Y:S01]  /*3bc0*/  UIADD3 UR4, UR41, 0x28c40, URZ ;  /* 0x00028c4029047890 */ /* 0x000fe2000fffe03f */
[----:B------:R-:W-:-:S02]  /*3bd0*/  IMAD.MOV.U32 R19, RZ, RZ, 0x40 ;  /* 0x00000040ff137424 */ /* 0x000fc400078e00ff */
[----:B------:R-:W-:Y:S01]  /*3be0*/  FMNMX.FTZ R2, R32, R5, !PT ;  /* 0x0000000520027209 */ /* 0x000fe20007810000 */
[----:B------:R-:W-:Y:S02]  /*3bf0*/  UPRMT UR4, UR42, 0x654, UR4 ;  /* 0x000006542a047896 */ /* 0x000fe40008000004 */
[----:B------:R-:W3:Y:S01]  /*3c00*/  MUFU.TANH R27, R27 ;  /* 0x0000001b001b7308 */ /* 0x000ee20000002400 */
[----:B-1----:R-:W-:Y:S02]  /*3c10*/  FSEL R26, R26, -INF , P5 ;  /* 0xff8000001a1a7808 */ /* 0x002fe40002800000 */
[----:B------:R-:W-:-:S04]  /*3c20*/  ISETP.GT.AND P5, PT, R0, 0x18, PT ;  /* 0x000000180000780c */ /* 0x000fc80003fa4270 */
[----:B------:R-:W-:Y:S01]  /*3c30*/  SYNCS.ARRIVE.TRANS64.RED.A1T0 RZ, [UR4], RZ ;  /* 0x000000ffffff79a7 */ /* 0x000fe20008100404 */
[----:B------:R-:W1:Y:S01]  /*3c40*/  MUFU.TANH R36, R36 ;  /* 0x0000002400247308 */ /* 0x000e620000002400 */
[----:B--2---:R-:W-:-:S04]  /*3c50*/  FSEL R33, R33, -INF , P6 ;  /* 0xff80000021217808 */ /* 0x004fc80003000000 */
[----:B------:R-:W-:-:S03]  /*3c60*/  FMNMX.FTZ R5, R33, R2, !PT ;  /* 0x0000000221057209 */ /* 0x000fc60007810000 */
[----:B------:R-:W2:Y:S01]  /*3c70*/  MUFU.TANH R30, R30 ;  /* 0x0000001e001e7308 */ /* 0x000ea20000002400 */
[----:B---3--:R-:W-:Y:S02]  /*3c80*/  FSEL R27, R27, -INF , P4 ;  /* 0xff8000001b1b7808 */ /* 0x008fe40002000000 */
[----:B------:R-:W-:-:S05]  /*3c90*/  ISETP.GT.AND P4, PT, R0, 0x19, PT ;  /* 0x000000190000780c */ /* 0x000fca0003f84270 */
[----:B------:R-:W3:Y:S01]  /*3ca0*/  MUFU.TANH R37, R37 ;  /* 0x0000002500257308 */ /* 0x000ee20000002400 */
[----:B-1----:R-:W-:-:S04]  /*3cb0*/  FSEL R36, R36, -INF , P5 ;  /* 0xff80000024247808 */ /* 0x002fc80002800000 */
[----:B------:R-:W-:-:S03]  /*3cc0*/  FMNMX.FTZ R2, R36, R5, !PT ;  /* 0x0000000524027209 */ /* 0x000fc60007810000 */
[----:B------:R-:W1:Y:S01]  /*3cd0*/  MUFU.TANH R31, R31 ;  /* 0x0000001f001f7308 */ /* 0x000e620000002400 */
[----:B--2---:R-:W-:Y:S02]  /*3ce0*/  FSEL R30, R30, -INF , P3 ;  /* 0xff8000001e1e7808 */ /* 0x004fe40001800000 */
[----:B------:R-:W-:-:S05]  /*3cf0*/  ISETP.GT.AND P3, PT, R0, 0x20, PT ;  /* 0x000000200000780c */ /* 0x000fca0003f64270 */
[----:B------:R-:W2:Y:S01]  /*3d00*/  MUFU.TANH R40, R40 ;  /* 0x0000002800287308 */ /* 0x000ea20000002400 */
[----:B---3--:R-:W-:-:S04]  /*3d10*/  FSEL R37, R37, -INF , P4 ;  /* 0xff80000025257808 */ /* 0x008fc80002000000 */
[----:B------:R-:W-:-:S03]  /*3d20*/  FMNMX.FTZ R5, R37, R2, !PT ;  /* 0x0000000225057209 */ /* 0x000fc60007810000 */
[----:B------:R-:W3:Y:S01]  /*3d30*/  MUFU.TANH R34, R34 ;  /* 0x0000002200227308 */ /* 0x000ee20000002400 */
[----:B-1----:R-:W-:Y:S02]  /*3d40*/  FSEL R31, R31, -INF , P2 ;  /* 0xff8000001f1f7808 */ /* 0x002fe40001000000 */
[----:B------:R-:W-:-:S05]  /*3d50*/  ISETP.GT.AND P2, PT, R0, 0x21, PT ;  /* 0x000000210000780c */ /* 0x000fca0003f44270 */
        /* <DEDUP_REMOVED lines=40> */
[----:B---3--:R-:W-:-:S04]  /*3fe0*/  FSEL R53, R53, -INF , P2 ;  /* 0xff80000035357808 */ /* 0x008fc80001000000 */
[----:B------:R-:W-:-:S03]  /*3ff0*/  FMNMX.FTZ R2, R53, R0, !PT ;  /* 0x0000000035027209 */ /* 0x000fc60007810000 */
[----:B------:R-:W3:Y:S01]  /*4000*/  MUFU.TANH R50, R50 ;  /* 0x0000003200327308 */ /* 0x000ee20000002400 */
[----:B-1----:R-:W-:Y:S01]  /*4010*/  FSEL R46, R46, -INF , P1 ;  /* 0xff8000002e2e7808 */ /* 0x002fe20000800000 */
[----:B------:R-:W1:Y:S06]  /*4020*/  SHFL.BFLY PT, R5, R2, 0x2, 0x1f ;  /* 0x0c401f0002057f89 */ /* 0x000e6c00000e0000 */
[----:B------:R-:W4:Y:S01]  /*4030*/  MUFU.TANH R51, R51 ;  /* 0x0000003300337308 */ /* 0x000f220000002400 */
[----:B--2---:R-:W-:-:S07]  /*4040*/  FSEL R47, R47, -INF , P6 ;  /* 0xff8000002f2f7808 */ /* 0x004fce0003000000 */
[----:B------:R-:W2:Y:S01]  /*4050*/  MUFU.TANH R54, R54 ;  /* 0x0000003600367308 */ /* 0x000ea20000002400 */
[----:B---3--:R-:W-:-:S07]  /*4060*/  FSEL R50, R50, -INF , P5 ;  /* 0xff80000032327808 */ /* 0x008fce0002800000 */
[----:B------:R-:W3:Y:S01]  /*4070*/  MUFU.TANH R55, R55 ;  /* 0x0000003700377308 */ /* 0x000ee20000002400 */
[----:B----4-:R-:W-:Y:S02]  /*4080*/  FSEL R51, R51, -INF , P4 ;  /* 0xff80000033337808 */ /* 0x010fe40002000000 */
[----:B-1----:R-:W-:Y:S02]  /*4090*/  FMNMX.FTZ R6, R2, R5, !PT ;  /* 0x0000000502067209 */ /* 0x002fe40007810000 */
[----:B------:R-:W-:-:S03]  /*40a0*/  FMNMX.FTZ R5, R26, R27, !PT ;  /* 0x0000001b1a057209 */ /* 0x000fc60007810000 */
[----:B------:R-:W1:Y:S01]  /*40b0*/  SHFL.BFLY PT, R7, R6, 0x1, 0x1f ;  /* 0x0c201f0006077f89 */ /* 0x000e6200000e0000 */
[----:B------:R-:W-:Y:S02]  /*40c0*/  FMNMX.FTZ R0, R30, R5, !PT ;  /* 0x000000051e007209 */ /* 0x000fe40007810000 */
[----:B--2---:R-:W-:Y:S02]  /*40d0*/  FSEL R54, R54, -INF , P3 ;  /* 0xff80000036367808 */ /* 0x004fe40001800000 */
[----:B------:R-:W-:-:S04]  /*40e0*/  FMNMX.FTZ R5, R31, R0, !PT ;  /* 0x000000001f057209 */ /* 0x000fc80007810000 */
[----:B------:R-:W-:Y:S02]  /*40f0*/  FMNMX.FTZ R0, R34, R5, !PT ;  /* 0x0000000522007209 */ /* 0x000fe40007810000 */
[----:B---3--:R-:W-:Y:S02]  /*4100*/  FSEL R55, R55, -INF , P2 ;  /* 0xff80000037377808 */ /* 0x008fe40001000000 */
[----:B------:R-:W-:-:S04]  /*4110*/  FMNMX.FTZ R5, R35, R0, !PT ;  /* 0x0000000023057209 */ /* 0x000fc80007810000 */
[----:B------:R-:W-:-:S04]  /*4120*/  FMNMX.FTZ R2, R38, R5, !PT ;  /* 0x0000000526027209 */ /* 0x000fc80007810000 */
[----:B------:R-:W-:Y:S02]  /*4130*/  FMNMX.FTZ R5, R39, R2, !PT ;  /* 0x0000000227057209 */ /* 0x000fe40007810000 */
[----:B-1----:R-:W-:Y:S02]  /*4140*/  FMNMX.FTZ R0, R6, R7, !PT ;  /* 0x0000000706007209 */ /* 0x002fe40007810000 */
[----:B------:R-:W-:Y:S01]  /*4150*/  FMNMX.FTZ R2, R42, R5, !PT ;  /* 0x000000052a027209 */ /* 0x000fe20007810000 */
[----:B------:R-:W-:Y:S01]  /*4160*/  BAR.SYNC.DEFER_BLOCKING 0xf, 0x100 ;  /* 0x03c4000000007b1d */ /* 0x000fe20000010000 */
[C---:B------:R-:W-:Y:S01]  /*4170*/  FSETP.NEU.FTZ.AND P1, PT, R0.reuse, -INF , PT ;  /* 0xff8000000000780b */ /* 0x040fe20003f3d000 */
[----:B------:R-:W-:Y:S01]  /*4180*/  FMUL.FTZ R6, R0, UR7 ;  /* 0x0000000700067c20 */ /* 0x000fe20008410000 */
[----:B------:R-:W-:-:S04]  /*4190*/  FMNMX.FTZ R5, R43, R2, !PT ;  /* 0x000000022b057209 */ /* 0x000fc80007810000 */
[----:B------:R-:W-:Y:S02]  /*41a0*/  FMNMX.FTZ R2, R46, R5, !PT ;  /* 0x000000052e027209 */ /* 0x000fe40007810000 */
[----:B------:R-:W-:Y:S02]  /*41b0*/  FSEL R6, R6, RZ, P1 ;  /* 0x000000ff06067208 */ /* 0x000fe40000800000 */
[----:B------:R-:W-:-:S03]  /*41c0*/  FMNMX.FTZ R5, R47, R2, !PT ;  /* 0x000000022f057209 */ /* 0x000fc60007810000 */
[--C-:B------:R-:W-:Y:S01]  /*41d0*/  FFMA.FTZ R24, R24, UR7, -R6.reuse ;  /* 0x0000000718187c23 */ /* 0x100fe20008010806 */
[----:B------:R-:W-:Y:S01]  /*41e0*/  FMNMX.FTZ R2, R50, R5, !PT ;  /* 0x0000000532027209 */ /* 0x000fe20007810000 */
[--C-:B------:R-:W-:Y:S01]  /*41f0*/  FFMA.FTZ R25, R25, UR7, -R6.reuse ;  /* 0x0000000719197c23 */ /* 0x100fe20008010806 */
[--C-:B------:R-:W-:Y:S01]  /*4200*/  FFMA.FTZ R28, R28, UR7, -R6.reuse ;  /* 0x000000071c1c7c23 */ /* 0x100fe20008010806 */
        /* <DEDUP_REMOVED lines=13> */
[--C-:B------:R-:W-:Y:S01]  /*42e0*/  FFMA.FTZ R49, R49, UR7, -R6.reuse ;  /* 0x0000000731317c23 */ /* 0x100fe20008010806 */
[----:B------:R-:W1:Y:S01]  /*42f0*/  SHFL.BFLY PT, R5, R2, 0x2, 0x1f ;  /* 0x0c401f0002057f89 */ /* 0x000e6200000e0000 */
[--C-:B------:R-:W-:Y:S01]  /*4300*/  FFMA.FTZ R52, R52, UR7, -R6.reuse ;  /* 0x0000000734347c23 */ /* 0x100fe20008010806 */
[----:B------:R-:W-:Y:S01]  /*4310*/  FFMA.FTZ R6, R53, UR7, -R6 ;  /* 0x0000000735067c23 */ /* 0x000fe20008010806 */
[----:B------:R-:W-:Y:S08]  /*4320*/  MUFU.EX2 R24, R24 ;  /* 0x0000001800187308 */ /* 0x000ff00000000800 */
[----:B------:R-:W-:Y:S08]  /*4330*/  MUFU.EX2 R9, R6 ;  /* 0x0000000600097308 */ /* 0x000ff00000000800 */
[----:B------:R-:W2:Y:S01]  /*4340*/  MUFU.EX2 R25, R25 ;  /* 0x0000001900197308 */ /* 0x000ea20000000800 */
[----:B-1----:R-:W-:-:S07]  /*4350*/  FMNMX.FTZ R5, R2, R5, !PT ;  /* 0x0000000502057209 */ /* 0x002fce0007810000 */
[----:B------:R-:W-:Y:S01]  /*4360*/  MUFU.EX2 R28, R28 ;  /* 0x0000001c001c7308 */ /* 0x000fe20000000800 */
[----:B------:R-:W1:Y:S07]  /*4370*/  SHFL.BFLY PT, R2, R5, 0x1, 0x1f ;  /* 0x0c201f0005027f89 */ /* 0x000e6e00000e0000 */
[----:B------:R-:W3:Y:S01]  /*4380*/  MUFU.EX2 R29, R29 ;  /* 0x0000001d001d7308 */ /* 0x000ee20000000800 */
[----:B--2---:R-:W-:-:S07]  /*4390*/  F2FP.F16.F32.PACK_AB R152, R25, R24 ;  /* 0x000000181998723e */ /* 0x004fce00000000ff */
[----:B------:R-:W-:Y:S08]  /*43a0*/  MUFU.EX2 R32, R32 ;  /* 0x0000002000207308 */ /* 0x000ff00000000800 */
[----:B------:R-:W-:Y:S01]  /*43b0*/  MUFU.EX2 R33, R33 ;  /* 0x0000002100217308 */ /* 0x000fe20000000800 */
[----:B---3--:R-:W-:Y:S02]  /*43c0*/  F2FP.F16.F32.PACK_AB R154, R29, R28 ;  /* 0x0000001c1d9a723e */ /* 0x008fe400000000ff */
[----:B-1----:R-:W-:-:S04]  /*43d0*/  FMNMX.FTZ R2, R5, R2, !PT ;  /* 0x0000000205027209 */ /* 0x002fc80007810000 */
[C---:B------:R-:W-:Y:S01]  /*43e0*/  FSETP.NEU.FTZ.AND P1, PT, R2.reuse, -INF , PT ;  /* 0xff8000000200780b */ /* 0x040fe20003f3d000 */
[----:B------:R-:W-:Y:S01]  /*43f0*/  FMUL.FTZ R5, R2, UR7 ;  /* 0x0000000702057c20 */ /* 0x000fe20008410000 */
[----:B------:R-:W-:Y:S04]  /*4400*/  MUFU.EX2 R36, R36 ;  /* 0x0000002400247308 */ /* 0x000fe80000000800 */
[----:B------:R-:W-:Y:S02]  /*4410*/  FSEL R10, R5, RZ, P1 ;  /* 0x000000ff050a7208 */ /* 0x000fe40000800000 */
[-C--:B------:R-:W-:Y:S02]  /*4420*/  LEA.HI R5, R17, R16.reuse, RZ, 0x4 ;  /* 0x0000001011057211 */ /* 0x080fe400078f20ff */
[----:B------:R-:W-:Y:S01]  /*4430*/  MUFU.EX2 R37, R37 ;  /* 0x0000002500257308 */ /* 0x000fe20000000800 */
[--C-:B------:R-:W-:Y:S01]  /*4440*/  FFMA.FTZ R26, R26, UR7, -R10.reuse ;  /* 0x000000071a1a7c23 */ /* 0x100fe2000801080a */
[----:B------:R-:W-:Y:S01]  /*4450*/  LOP3.LUT R7, R5, 0xfffffff0, RZ, 0xc0, !PT ;  /* 0xfffffff005077812 */ /* 0x000fe200078ec0ff */
[--C-:B------:R-:W-:Y:S01]  /*4460*/  FFMA.FTZ R27, R27, UR7, -R10.reuse ;  /* 0x000000071b1b7c23 */ /* 0x100fe2000801080a */
[--C-:B------:R-:W-:Y:S01]  /*4470*/  FFMA.FTZ R30, R30, UR7, -R10.reuse ;  /* 0x000000071e1e7c23 */ /* 0x100fe2000801080a */
[--C-:B------:R-:W-:Y:S01]  /*4480*/  FFMA.FTZ R31, R31, UR7, -R10.reuse ;  /* 0x000000071f1f7c23 */ /* 0x100fe2000801080a */
[--C-:B------:R-:W-:Y:S01]  /*4490*/  FFMA.FTZ R34, R34, UR7, -R10.reuse ;  /* 0x0000000722227c23 */ /* 0x100fe2000801080a */
[----:B------:R-:W-:Y:S01]  /*44a0*/  IMAD.IADD R7, R16, 0x1, -R7 ;  /* 0x0000000110077824 */ /* 0x000fe200078e0a07 */
[----:B------:R-:W-:Y:S01]  /*44b0*/  MUFU.EX2 R26, R26 ;  /* 0x0000001a001a7308 */ /* 0x000fe20000000800 */
[----:B------:R-:W-:Y:S01]  /*44c0*/  LEA.HI R16, R17, R16, RZ, 0x5 ;  /* 0x0000001011107211 */ /* 0x000fe200078f28ff */
[--C-:B------:R-:W-:Y:S01]  /*44d0*/  FFMA.FTZ R35, R35, UR7, -R10.reuse ;  /* 0x0000000723237c23 */ /* 0x100fe2000801080a */
[--C-:B------:R-:W-:Y:S01]  /*44e0*/  FFMA.FTZ R38, R38, UR7, -R10.reuse ;  /* 0x0000000726267c23 */ /* 0x100fe2000801080a */
[----:B------:R-:W-:Y:S01]  /*44f0*/  SHF.R.S32.HI R6, RZ, 0x1f, R7 ;  /* 0x0000001fff067819 */ /* 0x000fe20000011407 */
[--C-:B------:R-:W-:Y:S01]  /*4500*/  FFMA.FTZ R39, R39, UR7, -R10.reuse ;  /* 0x0000000727277c23 */ /* 0x100fe2000801080a */
[----:B------:R-:W-:Y:S01]  /*4510*/  SHF.L.U32 R16, R16, 0x5, RZ ;  /* 0x0000000510107819 */ /* 0x000fe200000006ff */
[--C-:B------:R-:W-:Y:S01]  /*4520*/  FFMA.FTZ R42, R42, UR7, -R10.reuse ;  /* 0x000000072a2a7c23 */ /* 0x100fe2000801080a */
[----:B------:R-:W-:Y:S01]  /*4530*/  LEA.HI R6, R6, R7, RZ, 0x3 ;  /* 0x0000000706067211 */ /* 0x000fe200078f18ff */
[----:B------:R-:W1:Y:S01]  /*4540*/  MUFU.EX2 R27, R27 ;  /* 0x0000001b001b7308 */ /* 0x000e620000000800 */
[----:B------:R-:W-:Y:S01]  /*4550*/  LOP3.LUT R16, R16, 0x7ffffc00, RZ, 0xc0, !PT ;  /* 0x7ffffc0010107812 */ /* 0x000fe200078ec0ff */
[--C-:B------:R-:W-:Y:S01]  /*4560*/  FFMA.FTZ R43, R43, UR7, -R10.reuse ;  /* 0x000000072b2b7c23 */ /* 0x100fe2000801080a */
[----:B------:R-:W-:Y:S01]  /*4570*/  LOP3.LUT R8, R6, 0xfffffff8, RZ, 0xc0, !PT ;  /* 0xfffffff806087812 */ /* 0x000fe200078ec0ff */
[--C-:B------:R-:W-:Y:S01]  /*4580*/  FFMA.FTZ R46, R46, UR7, -R10.reuse ;  /* 0x000000072e2e7c23 */ /* 0x100fe2000801080a */
[--C-:B------:R-:W-:Y:S01]  /*4590*/  FFMA.FTZ R47, R47, UR7, -R10.reuse ;  /* 0x000000072f2f7c23 */ /* 0x100fe2000801080a */
[--C-:B------:R-:W-:Y:S01]  /*45a0*/  FFMA.FTZ R50, R50, UR7, -R10.reuse ;  /* 0x0000000732327c23 */ /* 0x100fe2000801080a */
[----:B------:R-:W-:Y:S01]  /*45b0*/  IADD3 R8, R7, -R8, RZ ;  /* 0x8000000807087210 */ /* 0x000fe20007ffe0ff */
[----:B------:R-:W-:Y:S01]  /*45c0*/  MUFU.EX2 R30, R30 ;  /* 0x0000001e001e7308 */ /* 0x000fe20000000800 */
[----:B------:R-:W-:Y:S01]  /*45d0*/  SHF.R.S32.HI R7, RZ, 0x4, R5 ;  /* 0x00000004ff077819 */ /* 0x000fe20000011405 */
[----:B------:R-:W-:Y:S01]  /*45e0*/  FFMA.FTZ R51, R51, UR7, -R10 ;  /* 0x0000000733337c23 */ /* 0x000fe2000801080a */
[C---:B------:R-:W-:Y:S01]  /*45f0*/  LOP3.LUT P1, RZ, R8.reuse, 0x4, RZ, 0xc0, !PT ;  /* 0x0000000408ff7812 */ /* 0x040fe2000782c0ff */
[C---:B------:R-:W-:Y:S01]  /*4600*/  IMAD.SHL.U32 R5, R8.reuse, 0x40, RZ ;  /* 0x0000004008057824 */ /* 0x040fe200078e00ff */
[----:B------:R-:W-:Y:S01]  /*4610*/  LOP3.LUT P2, RZ, R8, 0x2, RZ, 0xc0, !PT ;  /* 0x0000000208ff7812 */ /* 0x000fe2000784c0ff */
[----:B------:R-:W-:-:S02]  /*4620*/  IMAD.SHL.U32 R12, R7, 0x8, RZ ;  /* 0x00000008070c7824 */ /* 0x000fc400078e00ff */
[--C-:B------:R-:W-:Y:S01]  /*4630*/  FFMA.FTZ R54, R54, UR7, -R10.reuse ;  /* 0x0000000736367c23 */ /* 0x100fe2000801080a */
[----:B------:R-:W-:Y:S01]  /*4640*/  IMAD.SHL.U32 R7, R6, 0x40, RZ ;  /* 0x0000004006077824 */ /* 0x000fe200078e00ff */
[----:B------:R-:W-:Y:S01]  /*4650*/  LOP3.LUT R5, R5, 0x1c0, RZ, 0xc0, !PT ;  /* 0x000001c005057812 */ /* 0x000fe200078ec0ff */
[----:B------:R-:W2:Y:S01]  /*4660*/  MUFU.EX2 R31, R31 ;  /* 0x0000001f001f7308 */ /* 0x000ea20000000800 */
[----:B------:R-:W-:Y:S01]  /*4670*/  FFMA.FTZ R10, R55, UR7, -R10 ;  /* 0x00000007370a7c23 */ /* 0x000fe2000801080a */
[----:B------:R-:W-:Y:S02]  /*4680*/  SEL R19, R19, 0xffffffc0, !P1 ;  /* 0xffffffc013137807 */ /* 0x000fe40004800000 */
[----:B------:R-:W-:Y:S02]  /*4690*/  LOP3.LUT R12, R5, 0x8, R12, 0xf8, !PT ;  /* 0x00000008050c7812 */ /* 0x000fe400078ef80c */
[----:B------:R-:W-:Y:S02]  /*46a0*/  SHF.R.U32.HI R5, RZ, 0x3, R5 ;  /* 0x00000003ff057819 */ /* 0x000fe40000011605 */
[----:B------:R-:W-:Y:S01]  /*46b0*/  MUFU.EX2 R34, R34 ;  /* 0x0000002200227308 */ /* 0x000fe20000000800 */
[----:B------:R-:W-:-:S02]  /*46c0*/  LOP3.LUT R7, R7, 0x7ffffe00, RZ, 0xc0, !PT ;  /* 0x7ffffe0007077812 */ /* 0x000fc400078ec0ff */
[----:B------:R-:W-:Y:S01]  /*46d0*/  LOP3.LUT R12, R12, R5, RZ, 0x3c, !PT ;  /* 0x000000050c0c7212 */ /* 0x000fe200078e3cff */
[----:B------:R-:W-:Y:S01]  /*46e0*/  FADD.FTZ R5, R24, R25 ;  /* 0x0000001918057221 */ /* 0x000fe20000010000 */
[----:B-1----:R-:W-:Y:S02]  /*46f0*/  F2FP.F16.F32.PACK_AB R153, R27, R26 ;  /* 0x0000001a1b99723e */ /* 0x002fe400000000ff */
[----:B------:R-:W-:Y:S01]  /*4700*/  IADD3 R12, R12, R7, R16 ;  /* 0x000000070c0c7210 */ /* 0x000fe20007ffe010 */
[----:B------:R-:W-:Y:S01]  /*4710*/  FADD.FTZ R6, R28, R5 ;  /* 0x000000051c067221 */ /* 0x000fe20000010000 */
[----:B------:R-:W1:Y:S01]  /*4720*/  MUFU.EX2 R35, R35 ;  /* 0x0000002300237308 */ /* 0x000e620000000800 */
[----:B--2---:R-:W-:Y:S02]  /*4730*/  F2FP.F16.F32.PACK_AB R155, R31, R30 ;  /* 0x0000001e1f9b723e */ /* 0x004fe400000000ff */
[----:B------:R-:W-:Y:S01]  /*4740*/  FADD.FTZ R5, R29, R6 ;  /* 0x000000061d057221 */ /* 0x000fe20000010000 */
[----:B------:R-:W-:-:S02]  /*4750*/  F2FP.F16.F32.PACK_AB R156, R33, R32 ;  /* 0x00000020219c723e */ /* 0x000fc400000000ff */
[----:B------:R-:W-:Y:S01]  /*4760*/  F2FP.F16.F32.PACK_AB R158, R37, R36 ;  /* 0x00000024259e723e */ /* 0x000fe200000000ff */
[----:B------:R-:W-:Y:S01]  /*4770*/  FADD.FTZ R6, R32, R5 ;  /* 0x0000000520067221 */ /* 0x000fe20000010000 */
[----:B------:R-:W-:Y:S01]  /*4780*/  FADD.FTZ R5, R26, R27 ;  /* 0x0000001b1a057221 */ /* 0x000fe20000010000 */
[----:B------:R-:W2:Y:S02]  /*4790*/  MUFU.EX2 R38, R38 ;  /* 0x0000002600267308 */ /* 0x000ea40000000800 */
[----:B------:R-:W-:Y:S01]  /*47a0*/  FADD.FTZ R7, R33, R6 ;  /* 0x0000000621077221 */ /* 0x000fe20000010000 */
[----:B------:R-:W-:-:S03]  /*47b0*/  FADD.FTZ R6, R30, R5 ;  /* 0x000000051e067221 */ /* 0x000fc60000010000 */
[----:B------:R-:W-:Y:S01]  /*47c0*/  FADD.FTZ R8, R36, R7 ;  /* 0x0000000724087221 */ /* 0x000fe20000010000 */
[----:B------:R-:W-:Y:S01]  /*47d0*/  FADD.FTZ R5, R31, R6 ;  /* 0x000000061f057221 */ /* 0x000fe20000010000 */
[----:B------:R-:W3:Y:S01]  /*47e0*/  MUFU.EX2 R40, R40 ;  /* 0x0000002800287308 */ /* 0x000ee20000000800 */
[----:B-1----:R-:W-:Y:S01]  /*47f0*/  F2FP.F16.F32.PACK_AB R157, R35, R34 ;  /* 0x00000022239d723e */ /* 0x002fe200000000ff */
[----:B------:R-:W-:Y:S01]  /*4800*/  FADD.FTZ R7, R37, R8 ;  /* 0x0000000825077221 */ /* 0x000fe20000010000 */
[----:B------:R-:W-:-:S04]  /*4810*/  FADD.FTZ R6, R34, R5 ;  /* 0x0000000522067221 */ /* 0x000fc80000010000 */
[----:B------:R-:W-:Y:S01]  /*4820*/  FADD.FTZ R5, R35, R6 ;  /* 0x0000000623057221 */ /* 0x000fe20000010000 */
[----:B------:R-:W1:Y:S03]  /*4830*/  MUFU.EX2 R39, R39 ;  /* 0x0000002700277308 */ /* 0x000e660000000800 */
[----:B--2---:R-:W-:Y:S01]  /*4840*/  FADD.FTZ R6, R38, R5 ;  /* 0x0000000526067221 */ /* 0x004fe20000010000 */
[----:B------:R-:W-:-:S04]  /*4850*/  LEA R5, R12, UR41, 0x1 ;  /* 0x000000290c057c11 */ /* 0x000fc8000f8e08ff */
[----:B------:R-:W2:Y:S01]  /*4860*/  MUFU.EX2 R41, R41 ;  /* 0x0000002900297308 */ /* 0x000ea20000000800 */
[----:B---3--:R-:W-:Y:S01]  /*4870*/  FADD.FTZ R8, R40, R7 ;  /* 0x0000000728087221 */ /* 0x008fe20000010000 */
[----:B------:R-:W-:Y:S01]  /*4880*/  IADD3 R12, R5, 0x26800, RZ ;  /* 0x00026800050c7810 */ /* 0x000fe20007ffe0ff */
[----:B------:R3:W-:Y:S05]  /*4890*/  STSM.16.M88.4 [R5+0x26800], R152 ;  /* 0x0268009805007844 */ /* 0x0007ea0000000200 */
[----:B------:R-:W4:Y:S01]  /*48a0*/  MUFU.EX2 R42, R42 ;  /* 0x0000002a002a7308 */ /* 0x000f220000000800 */
[----:B-1----:R-:W-:Y:S01]  /*48b0*/  FADD.FTZ R7, R39, R6 ;  /* 0x0000000627077221 */ /* 0x002fe20000010000 */
[----:B------:R-:W-:Y:S01]  /*48c0*/  VIADD R6, R5, 0x26820 ;  /* 0x0002682005067836 */ /* 0x000fe20000000000 */
[----:B------:R-:W-:Y:S01]  /*48d0*/  F2FP.F16.F32.PACK_AB R159, R39, R38 ;  /* 0x00000026279f723e */ /* 0x000fe200000000ff */
[----:B------:R-:W-:-:S04]  /*48e0*/  @P2 VIADD R6, R12, 0xffffffe0 ;  /* 0xffffffe00c062836 */ /* 0x000fc80000000000 */
[----:B------:R-:W1:Y:S01]  /*48f0*/  MUFU.EX2 R43, R43 ;  /* 0x0000002b002b7308 */ /* 0x000e620000000800 */
[C---:B--2---:R-:W-:Y:S01]  /*4900*/  FADD.FTZ R15, R41.reuse, R8 ;  /* 0x00000008290f7221 */ /* 0x044fe20000010000 */
[----:B------:R-:W-:Y:S01]  /*4910*/  F2FP.F16.F32.PACK_AB R160, R41, R40 ;  /* 0x0000002829a0723e */ /* 0x000fe200000000ff */
[----:B------:R3:W-:Y:S05]  /*4920*/  STSM.16.M88.4 [R6], R156 ;  /* 0x0000009c06007844 */ /* 0x0007ea0000000200 */
[----:B------:R-:W2:Y:S01]  /*4930*/  MUFU.EX2 R44, R44 ;  /* 0x0000002c002c7308 */ /* 0x000ea20000000800 */
[----:B----4-:R-:W-:Y:S01]  /*4940*/  FADD.FTZ R8, R42, R7 ;  /* 0x000000072a087221 */ /* 0x010fe20000010000 */
[----:B------:R-:W-:-:S06]  /*4950*/  IADD3 R7, R12, R19, RZ ;  /* 0x000000130c077210 */ /* 0x000fcc0007ffe0ff */
[----:B------:R-:W-:Y:S01]  /*4960*/  MUFU.EX2 R46, R46 ;  /* 0x0000002e002e7308 */ /* 0x000fe20000000800 */
[C---:B-1----:R-:W-:Y:S01]  /*4970*/  FADD.FTZ R17, R43.reuse, R8 ;  /* 0x000000082b117221 */ /* 0x042fe20000010000 */
[----:B------:R-:W-:Y:S01]  /*4980*/  F2FP.F16.F32.PACK_AB R161, R43, R42 ;  /* 0x0000002a2ba1723e */ /* 0x000fe200000000ff */
[----:B------:R-:W-:-:S05]  /*4990*/  IMAD.IADD R8, R19, 0x1, R6 ;  /* 0x0000000113087824 */ /* 0x000fca00078e0206 */
[----:B------:R-:W1:Y:S01]  /*49a0*/  MUFU.EX2 R45, R45 ;  /* 0x0000002d002d7308 */ /* 0x000e620000000800 */
[----:B--2---:R-:W-:-:S07]  /*49b0*/  FADD.FTZ R12, R44, R15 ;  /* 0x0000000f2c0c7221 */ /* 0x004fce0000010000 */
[----:B------:R-:W2:Y:S08]  /*49c0*/  MUFU.EX2 R47, R47 ;  /* 0x0000002f002f7308 */ /* 0x000eb00000000800 */
[----:B------:R-:W-:Y:S01]  /*49d0*/  MUFU.EX2 R48, R48 ;  /* 0x0000003000307308 */ /* 0x000fe20000000800 */
[C---:B-1----:R-:W-:Y:S01]  /*49e0*/  F2FP.F16.F32.PACK_AB R162, R45.reuse, R44 ;  /* 0x0000002c2da2723e */ /* 0x042fe200000000ff */
[----:B------:R-:W-:-:S06]  /*49f0*/  FADD.FTZ R45, R45, R12 ;  /* 0x0000000c2d2d7221 */ /* 0x000fcc0000010000 */
[----:B------:R-:W1:Y:S01]  /*4a00*/  MUFU.EX2 R49, R49 ;  /* 0x0000003100317308 */ /* 0x000e620000000800 */
[----:B--2---:R-:W-:-:S05]  /*4a10*/  F2FP.F16.F32.PACK_AB R163, R47, R46 ;  /* 0x0000002e2fa3723e */ /* 0x004fca00000000ff */
[----:B------:R3:W-:Y:S02]  /*4a20*/  STSM.16.M88.4 [R7], R160 ;  /* 0x000000a007007844 */ /* 0x0007e40000000200 */
[----:B------:R-:W-:Y:S08]  /*4a30*/  MUFU.EX2 R50, R50 ;  /* 0x0000003200327308 */ /* 0x000ff00000000800 */
[----:B------:R-:W2:Y:S01]  /*4a40*/  MUFU.EX2 R51, R51 ;  /* 0x0000003300337308 */ /* 0x000ea20000000800 */
[----:B-1----:R-:W-:Y:S01]  /*4a50*/  F2FP.F16.F32.PACK_AB R164, R49, R48 ;  /* 0x0000003031a4723e */ /* 0x002fe200000000ff */
[----:B------:R-:W-:-:S04]  /*4a60*/  FADD.FTZ R48, R48, R45 ;  /* 0x0000002d30307221 */ /* 0x000fc80000010000 */
[----:B------:R-:W-:Y:S02]  /*4a70*/  FADD.FTZ R49, R49, R48 ;  /* 0x0000003031317221 */ /* 0x000fe40000010000 */
[----:B------:R-:W1:Y:S08]  /*4a80*/  MUFU.EX2 R52, R52 ;  /* 0x0000003400347308 */ /* 0x000e700000000800 */
[----:B------:R-:W-:Y:S01]  /*4a90*/  MUFU.EX2 R54, R54 ;  /* 0x0000003600367308 */ /* 0x000fe20000000800 */
[----:B--2---:R-:W-:-:S07]  /*4aa0*/  F2FP.F16.F32.PACK_AB R165, R51, R50 ;  /* 0x0000003233a5723e */ /* 0x004fce00000000ff */
[----:B------:R2:W4:Y:S01]  /*4ab0*/  MUFU.EX2 R13, R10 ;  /* 0x0000000a000d7308 */ /* 0x0005220000000800 */
[----:B-1----:R-:W-:Y:S01]  /*4ac0*/  F2FP.F16.F32.PACK_AB R166, R9, R52 ;  /* 0x0000003409a6723e */ /* 0x002fe200000000ff */
[----:B--2---:R-:W-:-:S04]  /*4ad0*/  FADD.FTZ R10, R46, R17 ;  /* 0x000000112e0a7221 */ /* 0x004fc80000010000 */
[----:B------:R-:W-:Y:S01]  /*4ae0*/  FADD.FTZ R47, R47, R10 ;  /* 0x0000000a2f2f7221 */ /* 0x000fe20000010000 */
[----:B------:R-:W-:-:S03]  /*4af0*/  FADD.FTZ R10, R52, R49 ;  /* 0x00000031340a7221 */ /* 0x000fc60000010000 */
[----:B------:R-:W-:Y:S01]  /*4b00*/  FADD.FTZ R50, R50, R47 ;  /* 0x0000002f32327221 */ /* 0x000fe20000010000 */
[----:B----4-:R-:W-:Y:S01]  /*4b10*/  F2FP.F16.F32.PACK_AB R167, R13, R54 ;  /* 0x000000360da7723e */ /* 0x010fe200000000ff */
[----:B------:R-:W-:Y:S02]  /*4b20*/  FADD.FTZ R10, R9, R10 ;  /* 0x0000000a090a7221 */ /* 0x000fe40000010000 */
[----:B------:R-:W-:Y:S02]  /*4b30*/  FADD.FTZ R51, R51, R50 ;  /* 0x0000003233337221 */ /* 0x000fe40000010000 */
[----:B------:R3:W-:Y:S02]  /*4b40*/  STSM.16.M88.4 [R8], R164 ;  /* 0x000000a408007844 */ /* 0x0007e40000000200 */
[----:B------:R-:W-:-:S04]  /*4b50*/  FADD.FTZ R54, R54, R51 ;  /* 0x0000003336367221 */ /* 0x000fc80000010000 */
[----:B------:R-:W-:Y:S01]  /*4b60*/  FADD.FTZ R9, R13, R54 ;  /* 0x000000360d097221 */ /* 0x000fe20000010000 */
[----:B------:R-:W-:Y:S06]  /*4b70*/  @!P0 BRA `(.L_x_30) ;  /* 0x0000000000048947 */ /* 0x000fec0003800000 */
[----:B------:R-:W-:Y:S01]  /*4b80*/  BPT.TRAP 0x1 ;  /* 0x000000040000795c */ /* 0x000fe20000300000 */
.L_x_30:
[----:B------:R1:W2:Y:S01]  /*4b90*/  SYNCS.PHASECHK.TRANS64.TRYWAIT P1, [UR41+0x28c50], R11 ;  /* 0x028c500bff0075a7 */ /* 0x0002a20008020169 */
[----:B------:R-:W-:Y:S05]  /*4ba0*/  @!P0 BRA `(.L_x_31) ;  /* 0x0000000000048947 */ /* 0x000fea0003800000 */
[----:B------:R-:W-:Y:S01]  /*4bb0*/  BPT.TRAP 0x1 ;  /* 0x000000040000795c */ /* 0x000fe20000300000 */
.L_x_31:
[----:B------:R-:W-:Y:S01]  /*4bc0*/  ULOP3.LUT UR24, UR45, 0x2000000, URZ, 0xfc, !UPT ;  /* 0x020000002d187892 */ /* 0x000fe2000f8efc3f */
[----:B--2---:R-:W-:Y:S11]  /*4bd0*/  @P1 BRA `(.L_x_32) ;  /* 0x0000000000081947 */ /* 0x004ff60003800000 */
[----:B------:R-:W2:Y:S02]  /*4be0*/  SYNCS.PHASECHK.TRANS64.TRYWAIT P1, [UR41+0x28c50], R11 ;  /* 0x028c500bff0075a7 */ /* 0x000ea40008020169 */
[----:B--2---:R-:W-:Y:S05]  /*4bf0*/  @!P1 BRA `(.L_x_33) ;  /* 0x0000008800949947 */ /* 0x004fea0003800000 */
.L_x_32:
[----:B------:R-:W-:Y:S01]  /*4c00*/  WARPGROUP.ARRIVE ;  /* 0x00000000000079c5 */ /* 0x000fe20000000000 */
[----:B------:R-:W-:Y:S01]  /*4c10*/  UMOV UR10, UR24 ;  /* 0x00000018000a7c82 */ /* 0x000fe20008000000 */
[----:B------:R-:W-:Y:S01]  /*4c20*/  UMOV UR11, 0x40000040 ;  /* 0x40000040000b7882 */ /* 0x000fe20000000000 */
[----:B------:R-:W-:-:S03]  /*4c30*/  UIADD3 UR4, UR24, 0x80, URZ ;  /* 0x0000008018047890 */ /* 0x000fc6000fffe03f */
[----:B------:R-:W-:Y:S01]  /*4c40*/  HGMMA.64x256x16.F32 R24, R152, gdesc[UR8].tnspB, RZ, !UPT, gsb0 ;  /* 0x43e0000898187df0 */ /* 0x000fe2000c0008ff */
[----:B------:R-:W-:-:S03]  /*4c50*/  UMOV UR11, 0x40000040 ;  /* 0x40000040000b7882 */ /* 0x000fc60000000000 */
[----:B------:R-:W-:Y:S01]  /*4c60*/  UMOV UR10, UR4 ;  /* 0x00000004000a7c82 */ /* 0x000fe20008000000 */
[----:B------:R-:W-:Y:S01]  /*4c70*/  UIADD3 UR4, UR24, 0x100, URZ ;  /* 0x0000010018047890 */ /* 0x000fe2000fffe03f */
[----:B------:R-:W-:Y:S02]  /*4c80*/  WARPGROUP.DEPBAR.LE gsb0, 0x0 ;  /* 0x00008000000079c5 */ /* 0x000fe40000010000 */
[----:B------:R-:W-:-:S15]  /*4c90*/  WARPGROUP.ARRIVE ;  /* 0x00000000000079c5 */ /* 0x000fde0000000000 */
[----:B------:R-:W-:-:S05]  /*4ca0*/  NOP ;  /* 0x0000000000007918 */ /* 0x000fca0000000000 */
[----:B------:R-:W-:Y:S01]  /*4cb0*/  HGMMA.64x256x16.F32 R24, R156, gdesc[UR8].tnspB, R24, gsb0 ;  /* 0x43e000089c187df0 */ /* 0x000fe20008000818 */
[----:B------:R-:W-:Y:S01]  /*4cc0*/  UMOV UR10, UR4 ;  /* 0x00000004000a7c82 */ /* 0x000fe20008000000 */
[----:B------:R-:W-:Y:S01]  /*4cd0*/  UMOV UR11, 0x40000040 ;  /* 0x40000040000b7882 */ /* 0x000fe20000000000 */
[----:B------:R-:W-:Y:S01]  /*4ce0*/  UIADD3 UR4, UR24, 0x180, URZ ;  /* 0x0000018018047890 */ /* 0x000fe2000fffe03f */
[----:B------:R-:W-:Y:S02]  /*4cf0*/  WARPGROUP.DEPBAR.LE gsb0, 0x0 ;  /* 0x00008000000079c5 */ /* 0x000fe40000010000 */
[----:B------:R-:W-:-:S15]  /*4d00*/  WARPGROUP.ARRIVE ;  /* 0x00000000000079c5 */ /* 0x000fde0000000000 */
[----:B------:R-:W-:-:S07]  /*4d10*/  NOP ;  /* 0x0000000000007918 */ /* 0x000fce0000000000 */
[----:B------:R-:W-:Y:S01]  /*4d20*/  HGMMA.64x256x16.F32 R24, R160, gdesc[UR8].tnspB, R24, gsb0 ;  /* 0x43e00008a0187df0 */ /* 0x000fe20008000818 */
[----:B------:R-:W-:Y:S01]  /*4d30*/  UMOV UR10, UR4 ;  /* 0x00000004000a7c82 */ /* 0x000fe20008000000 */
[----:B------:R-:W-:Y:S01]  /*4d40*/  UMOV UR11, 0x40000040 ;  /* 0x40000040000b7882 */ /* 0x000fe20000000000 */
[----:B------:R-:W-:Y:S01]  /*4d50*/  UMOV UR4, URZ ;  /* 0x0000003f00047c82 */ /* 0x000fe20008000000 */
[----:B------:R-:W-:Y:S02]  /*4d60*/  WARPGROUP.DEPBAR.LE gsb0, 0x0 ;  /* 0x00008000000079c5 */ /* 0x000fe40000010000 */
[----:B------:R-:W-:-:S15]  /*4d70*/  WARPGROUP.ARRIVE ;  /* 0x00000000000079c5 */ /* 0x000fde0000000000 */
[----:B------:R-:W-:-:S07]  /*4d80*/  NOP ;  /* 0x0000000000007918 */ /* 0x000fce0000000000 */
[----:B------:R-:W-:Y:S03]  /*4d90*/  HGMMA.64x256x16.F32 R24, R164, gdesc[UR8].tnspB, R24, gsb0 ;  /* 0x43e00008a4187df0 */ /* 0x000fe60008000818 */
[----:B------:R-:W-:Y:S02]  /*4da0*/  WARPGROUP.DEPBAR.LE gsb0, 0x0 ;  /* 0x00008000000079c5 */ /* 0x000fe40000010000 */
[----:B------:R-:W-:Y:S01]  /*4db0*/  @!PT LDS RZ, [RZ] ;  /* 0x00000000fffff984 */ /* 0x000fe20000000800 */
[----:B------:R-:W-:Y:S01]  /*4dc0*/  @!PT LDS RZ, [RZ] ;  /* 0x00000000fffff984 */ /* 0x000fe20000000800 */
[----:B------:R-:W-:Y:S01]  /*4dd0*/  @!PT LDS RZ, [RZ] ;  /* 0x00000000fffff984 */ /* 0x000fe20000000800 */
[----:B------:R-:W-:Y:S01]  /*4de0*/  @!PT LDS RZ, [RZ] ;  /* 0x00000000fffff984 */ /* 0x000fe20000000800 */
[----:B------:R4:W-:Y:S06]  /*4df0*/  MEMBAR.ALL.CTA ;  /* 0x0000000000007992 */ /* 0x0009ec0000008000 */
[----:B----4-:R-:W4:Y:S02]  /*4e00*/  FENCE.VIEW.ASYNC.S ;  /* 0x00000000000073c6 */ /* 0x010f240000000000 */
[----:B----4-:R-:W-:Y:S01]  /*4e10*/  NOP ;  /* 0x0000000000007918 */ /* 0x010fe20000000000 */
[----:B------:R-:W-:Y:S06]  /*4e20*/  BAR.ARV 0xe, 0x100 ;  /* 0x0384000000007b1d */ /* 0x000fec0000002000 */
[----:B------:R-:W-:Y:S05]  /*4e30*/  @!P0 BRA `(.L_x_34) ;  /* 0x0000000000048947 */ /* 0x000fea0003800000 */
[----:B------:R-:W-:Y:S01]  /*4e40*/  BPT.TRAP 0x1 ;  /* 0x000000040000795c */ /* 0x000fe20000300000 */
.L_x_34:
[----:B------:R-:W-:Y:S02]  /*4e50*/  UIADD3 UR44, UR44, -0x2, URZ ;  /* 0xfffffffe2c2c7890 */ /* 0x000fe4000fffe03f */
[----:B------:R-:W-:Y:S02]  /*4e60*/  UIADD3 UR5, UR41, 0x28c60, URZ ;  /* 0x00028c6029057890 */ /* 0x000fe4000fffe03f */
[----:B------:R-:W-:Y:S02]  /*4e70*/  UISETP.GE.AND UP0, UPT, UR44, UR40, UPT ;  /* 0x000000282c00728c */ /* 0x000fe4000bf06270 */
[----:B------:R-:W-:-:S04]  /*4e80*/  UPRMT UR5, UR42, 0x654, UR5 ;  /* 0x000006542a057896 */ /* 0x000fc80008000005 */
[----:B------:R-:W-:-:S05]  /*4e90*/  PLOP3.LUT P1, PT, PT, PT, UP0, 0x80, 0x0 ;  /* 0x000000000000781c */ /* 0x000fca0003f2f008 */
[----:B------:R-:W-:Y:S08]  /*4ea0*/  SYNCS.ARRIVE.TRANS64.RED.A1T0 RZ, [UR5], RZ ;  /* 0x000000ffffff79a7 */ /* 0x000ff00008100405 */
[----:B------:R-:W-:Y:S05]  /*4eb0*/  @!P1 BRA `(.L_x_35) ;  /* 0x0000001c003c9947 */ /* 0x000fea0003800000 */
[----:B------:R-:W-:Y:S01]  /*4ec0*/  UMOV UR4, URZ ;  /* 0x0000003f00047c82 */ /* 0x000fe20008000000 */
[----:B------:R-:W-:Y:S01]  /*4ed0*/  UMOV UR5, URZ ;  /* 0x0000003f00057c82 */ /* 0x000fe20008000000 */
[----:B------:R-:W-:Y:S01]  /*4ee0*/  ULDC UR28, c[0x0][0x9d8] ;  /* 0x00027600001c7ab9 */ /* 0x000fe20000000800 */
[----:B------:R-:W-:-:S05]  /*4ef0*/  ULDC UR27, c[0x0][0x988] ;  /* 0x00026200001b7ab9 */ /* 0x000fca0000000800 */
.L_x_46:
[----:B------:R-:W-:Y:S01]  /*4f00*/  UIADD3 UR7, UR5, 0x1, URZ ;  /* 0x0000000105077890 */ /* 0x000fe2000fffe03f */
[----:B012---:R-:W-:Y:S01]  /*4f10*/  IMAD.U32 R11, RZ, RZ, UR44 ;  /* 0x0000002cff0b7e24 */ /* 0x007fe2000f8e00ff */
[----:B------:R-:W-:Y:S02]  /*4f20*/  UIADD3 UR44, UR44, -0x1, URZ ;  /* 0xffffffff2c2c7890 */ /* 0x000fe4000fffe03f */
[----:B------:R-:W-:Y:S02]  /*4f30*/  UISETP.NE.AND UP0, UPT, UR7, 0x2, UPT ;  /* 0x000000020700788c */ /* 0x000fe4000bf05270 */
[----:B------:R-:W-:Y:S02]  /*4f40*/  ISETP.GT.AND P1, PT, R11, UR40, PT ;  /* 0x000000280b007c0c */ /* 0x000fe4000bf24270 */
[----:B------:R-:W-:Y:S02]  /*4f50*/  USEL UR10, URZ, 0x1, UP0 ;  /* 0x000000013f0a7887 */ /* 0x000fe40008000000 */
[----:B------:R-:W-:-:S02]  /*4f60*/  USEL UR25, UR7, URZ, UP0 ;  /* 0x0000003f07197287 */ /* 0x000fc40008000000 */
[----:B------:R-:W-:Y:S01]  /*4f70*/  ULOP3.LUT UR4, UR4, UR10, URZ, 0x3c, !UPT ;  /* 0x0000000a04047292 */ /* 0x000fe2000f8e3c3f */
[----:B------:R-:W-:Y:S11]  /*4f80*/  @!P0 BRA `(.L_x_36) ;  /* 0x0000000000048947 */ /* 0x000ff60003800000 */
[----:B------:R-:W-:Y:S01]  /*4f90*/  BPT.TRAP 0x1 ;  /* 0x000000040000795c */ /* 0x000fe20000300000 */
.L_x_36:
[----:B------:R-:W-:Y:S01]  /*4fa0*/  ULEA UR26, UR25, UR41, 0x3 ;  /* 0x00000029191a7291 */ /* 0x000fe2000f8e183f */
[----:B------:R-:W-:-:S04]  /*4fb0*/  MOV R11, UR4 ;  /* 0x00000004000b7c02 */ /* 0x000fc80008000f00 */
[----:B------:R-:W-:-:S04]  /*4fc0*/  SHF.L.U32 R11, R11, 0x1f, RZ ;  /* 0x0000001f0b0b7819 */ /* 0x000fc800000006ff */
[----:B------:R0:W1:Y:S01]  /*4fd0*/  SYNCS.PHASECHK.TRANS64.TRYWAIT P2, [UR26+0x28c30], R11 ;  /* 0x028c300bff0075a7 */ /* 0x000062000804015a */
[----:B------:R-:W-:Y:S05]  /*4fe0*/  @!P0 BRA `(.L_x_37) ;  /* 0x0000000000048947 */ /* 0x000fea0003800000 */
[----:B------:R-:W-:Y:S01]  /*4ff0*/  BPT.TRAP 0x1 ;  /* 0x000000040000795c */ /* 0x000fe20000300000 */
.L_x_37:
[----:B-1----:R-:W-:Y:S05]  /*5000*/  @P2 BRA `(.L_x_38) ;  /* 0x0000000000082947 */ /* 0x002fea0003800000 */
[----:B------:R-:W1:Y:S02]  /*5010*/  SYNCS.PHASECHK.TRANS64.TRYWAIT P2, [UR26+0x28c30], R11 ;  /* 0x028c300bff0075a7 */ /* 0x000e64000804015a */
[----:B-1----:R-:W-:Y:S05]  /*5020*/  @!P2 BRA `(.L_x_39) ;  /* 0x0000008400a0a947 */ /* 0x002fea0003800000 */
.L_x_38:
[----:B------:R-:W-:Y:S01]  /*5030*/  ULEA UR10, UR25, UR6, 0x9 ;  /* 0x00000006190a7291 */ /* 0x000fe2000f8e483f */
[----:B---3--:R-:W-:Y:S01]  /*5040*/  WARPGROUP.ARRIVE ;  /* 0x00000000000079c5 */ /* 0x008fe20000000000 */
[----:B------:R-:W-:Y:S01]  /*5050*/  UMOV UR11, 0x40000040 ;  /* 0x40000040000b7882 */ /* 0x000fe20000000000 */
[----:B------:R-:W-:Y:S01]  /*5060*/  UMOV UR15, 0x40000040 ;  /* 0x40000040000f7882 */ /* 0x000fe20000000000 */
[----:B------:R-:W-:Y:S02]  /*5070*/  UIADD3 UR14, UR10, 0x2, URZ ;  /* 0x000000020a0e7890 */ /* 0x000fe4000fffe03f */
[----:B------:R-:W-:Y:S01]  /*5080*/  UIADD3 UR18, UR10, 0x4, URZ ;  /* 0x000000040a127890 */ /* 0x000fe2000fffe03f */
[----:B------:R-:W-:Y:S02]  /*5090*/  UMOV UR19, 0x40000040 ;  /* 0x4000004000137882 */ /* 0x000fe40000000000 */
[----:B------:R-:W-:Y:S01]  /*50a0*/  HGMMA.64x64x16.F32 R152, gdesc[UR8], RZ, !UPT, gsb0 ;  /* 0x00e00000089879f0 */ /* 0x000fe2000c0008ff */
[----:B------:R-:W-:Y:S01]  /*50b0*/  UIADD3 UR22, UR10, 0x6, URZ ;  /* 0x000000060a167890 */ /* 0x000fe2000fffe03f */
[----:B------:R-:W-:Y:S01]  /*50c0*/  UMOV UR23, 0x40000040 ;  /* 0x4000004000177882 */ /* 0x000fe20000000000 */
[----:B------:R-:W-:-:S02]  /*50d0*/  WARPGROUP.DEPBAR.LE gsb0, 0x0 ;  /* 0x00008000000079c5 */ /* 0x000fc40000010000 */
        /* <DEDUP_REMOVED lines=11> */
.L_x_40:
[----:B------:R-:W-:Y:S01]  /*5190*/  FMUL.FTZ R17, R152, UR28 ;  /* 0x0000001c98117c20 */ /* 0x000fe20008410000 */
[----:B------:R-:W-:Y:S01]  /*51a0*/  FMUL.FTZ R16, R153, UR28 ;  /* 0x0000001c99107c20 */ /* 0x000fe20008410000 */
[----:B------:R-:W-:Y:S01]  /*51b0*/  FMUL.FTZ R18, R156, UR28 ;  /* 0x0000001c9c127c20 */ /* 0x000fe20008410000 */
[----:B------:R-:W-:Y:S01]  /*51c0*/  FMUL.FTZ R19, R157, UR28 ;  /* 0x0000001c9d137c20 */ /* 0x000fe20008410000 */
[----:B------:R-:W-:Y:S01]  /*51d0*/  FMUL.FTZ R20, R160, UR28 ;  /* 0x0000001ca0147c20 */ /* 0x000fe20008410000 */
[----:B------:R-:W-:Y:S01]  /*51e0*/  FMUL.FTZ R21, R161, UR28 ;  /* 0x0000001ca1157c20 */ /* 0x000fe20008410000 */
[----:B------:R-:W2:Y:S01]  /*51f0*/  MUFU.TANH R17, R17 ;  /* 0x0000001100117308 */ /* 0x000ea20000002400 */
[----:B------:R-:W-:Y:S01]  /*5200*/  FMUL.FTZ R22, R164, UR28 ;  /* 0x0000001ca4167c20 */ /* 0x000fe20008410000 */
[----:B------:R-:W-:Y:S01]  /*5210*/  FMUL.FTZ R23, R165, UR28 ;  /* 0x0000001ca5177c20 */ /* 0x000fe20008410000 */
[----:B------:R-:W-:Y:S01]  /*5220*/  FMUL.FTZ R14, R158, UR28 ;  /* 0x0000001c9e0e7c20 */ /* 0x000fe20008410000 */
[----:B------:R-:W-:Y:S01]  /*5230*/  FMUL.FTZ R152, R168, UR28 ;  /* 0x0000001ca8987c20 */ /* 0x000fe20008410000 */
[----:B------:R-:W-:Y:S01]  /*5240*/  FMUL.FTZ R153, R169, UR28 ;  /* 0x0000001ca9997c20 */ /* 0x000fe20008410000 */
[----:B------:R-:W-:Y:S01]  /*5250*/  FMUL.FTZ R13, R154, UR28 ;  /* 0x0000001c9a0d7c20 */ /* 0x000fe20008410000 */
[----:B------:R-:W-:Y:S01]  /*5260*/  FMUL.FTZ R154, R172, UR28 ;  /* 0x0000001cac9a7c20 */ /* 0x000fe20008410000 */
[----:B------:R-:W3:Y:S01]  /*5270*/  MUFU.TANH R16, R16 ;  /* 0x0000001000107308 */ /* 0x000ee20000002400 */
[----:B------:R-:W-:Y:S01]  /*5280*/  FMUL.FTZ R15, R159, UR28 ;  /* 0x0000001c9f0f7c20 */ /* 0x000fe20008410000 */
[----:B-1----:R-:W-:Y:S01]  /*5290*/  FMUL.FTZ R12, R155, UR28 ;  /* 0x0000001c9b0c7c20 */ /* 0x002fe20008410000 */
[----:B------:R-:W-:Y:S01]  /*52a0*/  FMUL.FTZ R155, R173, UR28 ;  /* 0x0000001cad9b7c20 */ /* 0x000fe20008410000 */
[----:B------:R-:W-:Y:S01]  /*52b0*/  FMUL.FTZ R156, R176, UR28 ;  /* 0x0000001cb09c7c20 */ /* 0x000fe20008410000 */
[----:B------:R-:W-:Y:S01]  /*52c0*/  FMUL.FTZ R165, R171, UR28 ;  /* 0x0000001caba57c20 */ /* 0x000fe20008410000 */
[----:B------:R-:W-:Y:S01]  /*52d0*/  UMOV UR7, UR27 ;  /* 0x0000001b00077c82 */ /* 0x000fe20008000000 */
[----:B------:R-:W-:Y:S01]  /*52e0*/  FMUL.FTZ R172, R182, UR28 ;  /* 0x0000001cb6ac7c20 */ /* 0x000fe20008410000 */
[----:B------:R-:W1:Y:S01]  /*52f0*/  MUFU.TANH R18, R18 ;  /* 0x0000001200127308 */ /* 0x000e620000002400 */
[----:B--2---:R-:W-:Y:S01]  /*5300*/  FMNMX.FTZ R157, R17, R0, !PT ;  /* 0x00000000119d7209 */ /* 0x004fe20007810000 */
[----:B------:R-:W-:Y:S01]  /*5310*/  FMUL.FTZ R173, R183, UR28 ;  /* 0x0000001cb7ad7c20 */ /* 0x000fe20008410000 */
[----:B------:R-:W-:Y:S01]  /*5320*/  ISETP.NE.AND P2, PT, R3, RZ, PT ;  /* 0x000000ff0300720c */ /* 0x000fe20003f45270 */
[----:B------:R-:W-:-:S04]  /*5330*/  UIADD3 UR10, UR26, 0x28c40, URZ ;  /* 0x00028c401a0a7890 */ /* 0x000fc8000fffe03f */
[----:B------:R-:W2:Y:S01]  /*5340*/  MUFU.TANH R19, R19 ;  /* 0x0000001300137308 */ /* 0x000ea20000002400 */
[----:B---3--:R-:W-:Y:S01]  /*5350*/  FMNMX.FTZ R157, R16, R157, !PT ;  /* 0x0000009d109d7209 */ /* 0x008fe20007810000 */
[----:B------:R-:W-:-:S06]  /*5360*/  UPRMT UR10, UR42, 0x654, UR10 ;  /* 0x000006542a0a7896 */ /* 0x000fcc000800000a */
[----:B------:R-:W3:Y:S01]  /*5370*/  MUFU.TANH R20, R20 ;  /* 0x0000001400147308 */ /* 0x000ee20000002400 */
[----:B-1----:R-:W-:Y:S02]  /*5380*/  FMNMX.FTZ R158, R18, R157, !PT ;  /* 0x0000009d129e7209 */ /* 0x002fe40007810000 */
[----:B------:R-:W-:Y:S05]  /*5390*/  SYNCS.ARRIVE.TRANS64.RED.A1T0 RZ, [UR10], RZ ;  /* 0x000000ffffff79a7 */ /* 0x000fea000810040a */
[----:B------:R-:W1:Y:S01]  /*53a0*/  MUFU.TANH R21, R21 ;  /* 0x0000001500157308 */ /* 0x000e620000002400 */
[----:B--2---:R-:W-:-:S07]  /*53b0*/  FMNMX.FTZ R157, R19, R158, !PT ;  /* 0x0000009e139d7209 */ /* 0x004fce0007810000 */
[----:B------:R-:W2:Y:S01]  /*53c0*/  MUFU.TANH R22, R22 ;  /* 0x0000001600167308 */ /* 0x000ea20000002400 */
[----:B---3--:R-:W-:Y:S01]  /*53d0*/  FMNMX.FTZ R158, R20, R157, !PT ;  /* 0x0000009d149e7209 */ /* 0x008fe20007810000 */
[----:B------:R-:W-:-:S06]  /*53e0*/  FMUL.FTZ R157, R177, UR28 ;  /* 0x0000001cb19d7c20 */ /* 0x000fcc0008410000 */
[----:B------:R-:W3:Y:S01]  /*53f0*/  MUFU.TANH R23, R23 ;  /* 0x0000001700177308 */ /* 0x000ee20000002400 */
[----:B-1----:R-:W-:Y:S01]  /*5400*/  FMNMX.FTZ R159, R21, R158, !PT ;  /* 0x0000009e159f7209 */ /* 0x002fe20007810000 */
[----:B------:R-:W-:-:S06]  /*5410*/  FMUL.FTZ R158, R180, UR28 ;  /* 0x0000001cb49e7c20 */ /* 0x000fcc0008410000 */
[----:B------:R-:W1:Y:S01]  /*5420*/  MUFU.TANH R152, R152 ;  /* 0x0000009800987308 */ /* 0x000e620000002400 */
[----:B--2---:R-:W-:-:S07]  /*5430*/  FMNMX.FTZ R160, R22, R159, !PT ;  /* 0x0000009f16a07209 */ /* 0x004fce0007810000 */
[----:B------:R-:W2:Y:S01]  /*5440*/  MUFU.TANH R153, R153 ;  /* 0x0000009900997308 */ /* 0x000ea20000002400 */
[----:B---3--:R-:W-:-:S07]  /*5450*/  FMNMX.FTZ R159, R23, R160, !PT ;  /* 0x000000a0179f7209 */ /* 0x008fce0007810000 */
[----:B------:R-:W3:Y:S01]  /*5460*/  MUFU.TANH R154, R154 ;  /* 0x0000009a009a7308 */ /* 0x000ee20000002400 */
[----:B-1----:R-:W-:Y:S01]  /*5470*/  FMNMX.FTZ R160, R152, R159, !PT ;  /* 0x0000009f98a07209 */ /* 0x002fe20007810000 */
[----:B------:R-:W-:-:S06]  /*5480*/  FMUL.FTZ R159, R181, UR28 ;  /* 0x0000001cb59f7c20 */ /* 0x000fcc0008410000 */
[----:B------:R-:W1:Y:S01]  /*5490*/  MUFU.TANH R155, R155 ;  /* 0x0000009b009b7308 */ /* 0x000e620000002400 */
[----:B--2---:R-:W-:Y:S01]  /*54a0*/  FMNMX.FTZ R161, R153, R160, !PT ;  /* 0x000000a099a17209 */ /* 0x004fe20007810000 */
[----:B------:R-:W-:-:S06]  /*54b0*/  FMUL.FTZ R160, R162, UR28 ;  /* 0x0000001ca2a07c20 */ /* 0x000fcc0008410000 */
[----:B------:R-:W2:Y:S01]  /*54c0*/  MUFU.TANH R156, R156 ;  /* 0x0000009c009c7308 */ /* 0x000ea20000002400 */
[----:B---3--:R-:W-:-:S07]  /*54d0*/  FMNMX.FTZ R164, R154, R161, !PT ;  /* 0x000000a19aa47209 */ /* 0x008fce0007810000 */
[----:B------:R-:W3:Y:S01]  /*54e0*/  MUFU.TANH R157, R157 ;  /* 0x0000009d009d7308 */ /* 0x000ee20000002400 */
[----:B-1----:R-:W-:-:S07]  /*54f0*/  FMNMX.FTZ R161, R155, R164, !PT ;  /* 0x000000a49ba17209 */ /* 0x002fce0007810000 */
[----:B------:R-:W1:Y:S01]  /*5500*/  MUFU.TANH R158, R158 ;  /* 0x0000009e009e7308 */ /* 0x000e620000002400 */
[----:B--2---:R-:W-:Y:S01]  /*5510*/  FMNMX.FTZ R162, R156, R161, !PT ;  /* 0x000000a19ca27209 */ /* 0x004fe20007810000 */
[----:B------:R-:W-:-:S06]  /*5520*/  FMUL.FTZ R161, R163, UR28 ;  /* 0x0000001ca3a17c20 */ /* 0x000fcc0008410000 */
[----:B------:R-:W2:Y:S01]  /*5530*/  MUFU.TANH R159, R159 ;  /* 0x0000009f009f7308 */ /* 0x000ea20000002400 */
[----:B---3--:R-:W-:Y:S01]  /*5540*/  FMNMX.FTZ R163, R157, R162, !PT ;  /* 0x000000a29da37209 */ /* 0x008fe20007810000 */
[----:B------:R-:W-:Y:S01]  /*5550*/  FMUL.FTZ R162, R166, UR28 ;  /* 0x0000001ca6a27c20 */ /* 0x000fe20008410000 */
[----:B------:R-:W-:-:S05]  /*5560*/  FMUL.FTZ R166, R174, UR28 ;  /* 0x0000001caea67c20 */ /* 0x000fca0008410000 */
[----:B------:R-:W3:Y:S01]  /*5570*/  MUFU.TANH R13, R13 ;  /* 0x0000000d000d7308 */ /* 0x000ee20000002400 */
[----:B-1----:R-:W-:Y:S01]  /*5580*/  FMNMX.FTZ R164, R158, R163, !PT ;  /* 0x000000a39ea47209 */ /* 0x002fe20007810000 */
[----:B------:R-:W-:Y:S01]  /*5590*/  FMUL.FTZ R163, R167, UR28 ;  /* 0x0000001ca7a37c20 */ /* 0x000fe20008410000 */
[----:B------:R-:W-:-:S05]  /*55a0*/  FMUL.FTZ R167, R175, UR28 ;  /* 0x0000001cafa77c20 */ /* 0x000fca0008410000 */
[----:B------:R-:W1:Y:S01]  /*55b0*/  MUFU.TANH R12, R12 ;  /* 0x0000000c000c7308 */ /* 0x000e620000002400 */
[----:B--2---:R-:W-:Y:S01]  /*55c0*/  FMNMX.FTZ R168, R159, R164, !PT ;  /* 0x000000a49fa87209 */ /* 0x004fe20007810000 */
[----:B------:R-:W-:Y:S01]  /*55d0*/  FMUL.FTZ R164, R170, UR28 ;  /* 0x0000001caaa47c20 */ /* 0x000fe20008410000 */
[----:B------:R-:W-:-:S03]  /*55e0*/  FMUL.FTZ R170, R179, UR28 ;  /* 0x0000001cb3aa7c20 */ /* 0x000fc60008410000 */
[----:B------:R-:W2:Y:S02]  /*55f0*/  SHFL.BFLY PT, R169, R168, 0x2, 0x1f ;  /* 0x0c401f00a8a97f89 */ /* 0x000ea400000e0000 */
[----:B------:R-:W4:Y:S08]  /*5600*/  MUFU.TANH R14, R14 ;  /* 0x0000000e000e7308 */ /* 0x000f300000002400 */
[----:B------:R-:W5:Y:S08]  /*5610*/  MUFU.TANH R15, R15 ;  /* 0x0000000f000f7308 */ /* 0x000f700000002400 */
[----:B------:R-:W0:Y:S01]  /*5620*/  MUFU.TANH R160, R160 ;  /* 0x000000a000a07308 */ /* 0x000e220000002400 */
[----:B--2---:R-:W-:Y:S01]  /*5630*/  FMNMX.FTZ R171, R168, R169, !PT ;  /* 0x000000a9a8ab7209 */ /* 0x004fe20007810000 */
[----:B------:R-:W-:Y:S01]  /*5640*/  FMUL.FTZ R168, R178, UR28 ;  /* 0x0000001cb2a87c20 */ /* 0x000fe20008410000 */
[----:B---3--:R-:W-:-:S05]  /*5650*/  FMNMX.FTZ R169, R13, R2, !PT ;  /* 0x000000020da97209 */ /* 0x008fca0007810000 */
[----:B------:R-:W2:Y:S01]  /*5660*/  MUFU.TANH R161, R161 ;  /* 0x000000a100a17308 */ /* 0x000ea20000002400 */
[----:B------:R-:W3:Y:S01]  /*5670*/  SHFL.BFLY PT, R176, R171, 0x1, 0x1f ;  /* 0x0c201f00abb07f89 */ /* 0x000ee200000e0000 */
[----:B-1----:R-:W-:-:S04]  /*5680*/  FMNMX.FTZ R169, R12, R169, !PT ;  /* 0x000000a90ca97209 */ /* 0x002fc80007810000 */
[----:B----4-:R-:W-:Y:S02]  /*5690*/  FMNMX.FTZ R174, R14, R169, !PT ;  /* 0x000000a90eae7209 */ /* 0x010fe40007810000 */
[----:B------:R-:W1:Y:S02]  /*56a0*/  MUFU.TANH R162, R162 ;  /* 0x000000a200a27308 */ /* 0x000e640000002400 */
[----:B-----5:R-:W-:-:S04]  /*56b0*/  FMNMX.FTZ R169, R15, R174, !PT ;  /* 0x000000ae0fa97209 */ /* 0x020fc80007810000 */
[----:B0-----:R-:W-:Y:S02]  /*56c0*/  FMNMX.FTZ R174, R160, R169, !PT ;  /* 0x000000a9a0ae7209 */ /* 0x001fe40007810000 */
[----:B------:R-:W0:Y:S08]  /*56d0*/  MUFU.TANH R163, R163 ;  /* 0x000000a300a37308 */ /* 0x000e300000002400 */
[----:B------:R-:W4:Y:S01]  /*56e0*/  MUFU.TANH R164, R164 ;  /* 0x000000a400a47308 */ /* 0x000f220000002400 */
[----:B---3--:R-:W-:-:S02]  /*56f0*/  FMNMX.FTZ R169, R171, R176, !PT ;  /* 0x000000b0aba97209 */ /* 0x008fc40007810000 */
[----:B--2---:R-:W-:-:S03]  /*5700*/  FMNMX.FTZ R171, R161, R174, !PT ;  /* 0x000000aea1ab7209 */ /* 0x004fc60007810000 */
[C---:B------:R-:W-:Y:S02]  /*5710*/  FADD.FTZ R174, -R169.reuse, R0 ;  /* 0x00000000a9ae7221 */ /* 0x040fe40000010100 */
[----:B------:R-:W2:Y:S01]  /*5720*/  MUFU.TANH R165, R165 ;  /* 0x000000a500a57308 */ /* 0x000ea20000002400 */
[----:B-1----:R-:W-:Y:S01]  /*5730*/  FMNMX.FTZ R0, R162, R171, !PT ;  /* 0x000000aba2007209 */ /* 0x002fe20007810000 */
[----:B------:R-:W-:Y:S01]  /*5740*/  FMUL.FTZ R180, R169, UR7 ;  /* 0x00000007a9b47c20 */ /* 0x000fe20008410000 */
[----:B------:R-:W-:Y:S02]  /*5750*/  FMUL.FTZ R171, R174, UR7 ;  /* 0x00000007aeab7c20 */ /* 0x000fe40008410000 */
[----:B0-----:R-:W-:Y:S01]  /*5760*/  FMNMX.FTZ R175, R163, R0, !PT ;  /* 0x00000000a3af7209 */ /* 0x001fe20007810000 */
[--C-:B------:R-:W-:Y:S01]  /*5770*/  FFMA.FTZ R176, R17, UR7, -R180.reuse ;  /* 0x0000000711b07c23 */ /* 0x100fe200080108b4 */
[--C-:B------:R-:W-:Y:S01]  /*5780*/  FFMA.FTZ R19, R19, UR7, -R180.reuse ;  /* 0x0000000713137c23 */ /* 0x100fe200080108b4 */
[----:B------:R-:W0:Y:S01]  /*5790*/  MUFU.TANH R166, R166 ;  /* 0x000000a600a67308 */ /* 0x000e220000002400 */
[----:B----4-:R-:W-:Y:S01]  /*57a0*/  FMNMX.FTZ R0, R164, R175, !PT ;  /* 0x000000afa4007209 */ /* 0x010fe20007810000 */
[--C-:B------:R-:W-:Y:S01]  /*57b0*/  FFMA.FTZ R21, R21, UR7, -R180.reuse ;  /* 0x0000000715157c23 */ /* 0x100fe200080108b4 */
[----:B------:R-:W-:Y:S01]  /*57c0*/  FFMA.FTZ R179, R155, UR7, -R180 ;  /* 0x000000079bb37c23 */ /* 0x000fe200080108b4 */
[----:B------:R-:W-:-:S02]  /*57d0*/  IMAD.U32 R155, RZ, RZ, UR5 ;  /* 0x00000005ff9b7e24 */ /* 0x000fc4000f8e00ff */
[--C-:B------:R-:W-:Y:S01]  /*57e0*/  FFMA.FTZ R181, R157, UR7, -R180.reuse ;  /* 0x000000079db57c23 */ /* 0x100fe200080108b4 */
[--C-:B------:R-:W-:Y:S01]  /*57f0*/  FFMA.FTZ R178, R158, UR7, -R180.reuse ;  /* 0x000000079eb27c23 */ /* 0x100fe200080108b4 */
[--C-:B------:R-:W-:Y:S01]  /*5800*/  FFMA.FTZ R23, R23, UR7, -R180.reuse ;  /* 0x0000000717177c23 */ /* 0x100fe200080108b4 */
[----:B------:R-:W1:Y:S01]  /*5810*/  MUFU.TANH R167, R167 ;  /* 0x000000a700a77308 */ /* 0x000e620000002400 */
[----:B--2---:R-:W-:Y:S01]  /*5820*/  FMNMX.FTZ R17, R165, R0, !PT ;  /* 0x00000000a5117209 */ /* 0x004fe20007810000 */
[----:B------:R-:W-:-:S06]  /*5830*/  FFMA.FTZ R183, R159, UR7, -R180 ;  /* 0x000000079fb77c23 */ /* 0x000fcc00080108b4 */
[----:B------:R-:W2:Y:S01]  /*5840*/  MUFU.TANH R168, R168 ;  /* 0x000000a800a87308 */ /* 0x000ea20000002400 */
[----:B0-----:R-:W-:Y:S01]  /*5850*/  FMNMX.FTZ R174, R166, R17, !PT ;  /* 0x00000011a6ae7209 */ /* 0x001fe20007810000 */
[--C-:B------:R-:W-:Y:S01]  /*5860*/  FFMA.FTZ R17, R16, UR7, -R180.reuse ;  /* 0x0000000710117c23 */ /* 0x100fe200080108b4 */
[----:B------:R-:W-:-:S05]  /*5870*/  FFMA.FTZ R16, R18, UR7, -R180 ;  /* 0x0000000712107c23 */ /* 0x000fca00080108b4 */
[----:B------:R-:W0:Y:S01]  /*5880*/  MUFU.TANH R170, R170 ;  /* 0x000000aa00aa7308 */ /* 0x000e220000002400 */
[----:B-1----:R-:W-:-:S07]  /*5890*/  FMNMX.FTZ R175, R167, R174, !PT ;  /* 0x000000aea7af7209 */ /* 0x002fce0007810000 */
[----:B------:R-:W1:Y:S01]  /*58a0*/  MUFU.TANH R172, R172 ;  /* 0x000000ac00ac7308 */ /* 0x000e620000002400 */
[----:B--2---:R-:W-:-:S07]  /*58b0*/  FMNMX.FTZ R175, R168, R175, !PT ;  /* 0x000000afa8af7209 */ /* 0x004fce0007810000 */
[----:B------:R-:W2:Y:S01]  /*58c0*/  MUFU.TANH R173, R173 ;  /* 0x000000ad00ad7308 */ /* 0x000ea20000002400 */
[----:B0-----:R-:W-:-:S07]  /*58d0*/  FMNMX.FTZ R175, R170, R175, !PT ;  /* 0x000000afaaaf7209 */ /* 0x001fce0007810000 */
[----:B------:R-:W0:Y:S01]  /*58e0*/  MUFU.EX2 R171, R171 ;  /* 0x000000ab00ab7308 */ /* 0x000e220000000800 */
[----:B-1----:R-:W-:-:S07]  /*58f0*/  FMNMX.FTZ R18, R172, R175, !PT ;  /* 0x000000afac127209 */ /* 0x002fce0007810000 */
[----:B------:R1:W3:Y:S01]  /*5900*/  MUFU.EX2 R0, R176 ;  /* 0x000000b000007308 */ /* 0x0002e20000000800 */
[----:B--2---:R-:W-:Y:S01]  /*5910*/  FMNMX.FTZ R174, R173, R18, !PT ;  /* 0x00000012adae7209 */ /* 0x004fe20007810000 */
[--C-:B------:R-:W-:Y:S01]  /*5920*/  FFMA.FTZ R18, R20, UR7, -R180.reuse ;  /* 0x0000000714127c23 */ /* 0x100fe200080108b4 */
[--C-:B------:R-:W-:Y:S01]  /*5930*/  FFMA.FTZ R20, R22, UR7, -R180.reuse ;  /* 0x0000000716147c23 */ /* 0x100fe200080108b4 */
[--C-:B------:R-:W-:Y:S02]  /*5940*/  FFMA.FTZ R22, R152, UR7, -R180.reuse ;  /* 0x0000000798167c23 */ /* 0x100fe400080108b4 */
[----:B------:R-:W2:Y:S02]  /*5950*/  SHFL.BFLY PT, R175, R174, 0x2, 0x1f ;  /* 0x0c401f00aeaf7f89 */ /* 0x000ea400000e0000 */
[----:B------:R-:W-:Y:S01]  /*5960*/  MUFU.EX2 R17, R17 ;  /* 0x0000001100117308 */ /* 0x000fe20000000800 */
[----:B-1----:R-:W-:Y:S01]  /*5970*/  FFMA.FTZ R176, R156, UR7, -R180 ;  /* 0x000000079cb07c23 */ /* 0x002fe200080108b4 */
[-C--:B0-----:R-:W-:Y:S01]  /*5980*/  FMUL.FTZ R24, R24, R171.reuse ;  /* 0x000000ab18187220 */ /* 0x081fe20000410000 */
[-C--:B------:R-:W-:Y:S01]  /*5990*/  FMUL.FTZ R25, R25, R171.reuse ;  /* 0x000000ab19197220 */ /* 0x080fe20000410000 */
[-C--:B------:R-:W-:Y:S01]  /*59a0*/  FMUL.FTZ R28, R28, R171.reuse ;  /* 0x000000ab1c1c7220 */ /* 0x080fe20000410000 */
[-C--:B------:R-:W-:Y:S01]  /*59b0*/  FMUL.FTZ R29, R29, R171.reuse ;  /* 0x000000ab1d1d7220 */ /* 0x080fe20000410000 */
[-C--:B------:R-:W-:Y:S01]  /*59c0*/  FMUL.FTZ R32, R32, R171.reuse ;  /* 0x000000ab20207220 */ /* 0x080fe20000410000 */
[-C--:B------:R-:W-:Y:S01]  /*59d0*/  FMUL.FTZ R33, R33, R171.reuse ;  /* 0x000000ab21217220 */ /* 0x080fe20000410000 */
[----:B------:R-:W-:Y:S01]  /*59e0*/  MUFU.EX2 R16, R16 ;  /* 0x0000001000107308 */ /* 0x000fe20000000800 */
[----:B---3--:R-:W-:Y:S01]  /*59f0*/  FFMA.FTZ R10, R171, R10, R0 ;  /* 0x0000000aab0a7223 */ /* 0x008fe20000010000 */
[-C--:B------:R-:W-:Y:S01]  /*5a00*/  FMUL.FTZ R36, R36, R171.reuse ;  /* 0x000000ab24247220 */ /* 0x080fe20000410000 */
[-C--:B------:R-:W-:Y:S01]  /*5a10*/  FMUL.FTZ R37, R37, R171.reuse ;  /* 0x000000ab25257220 */ /* 0x080fe20000410000 */
[-C--:B------:R-:W-:Y:S01]  /*5a20*/  FMUL.FTZ R40, R40, R171.reuse ;  /* 0x000000ab28287220 */ /* 0x080fe20000410000 */
[-C--:B------:R-:W-:Y:S01]  /*5a30*/  FMUL.FTZ R41, R41, R171.reuse ;  /* 0x000000ab29297220 */ /* 0x080fe20000410000 */
[-C--:B------:R-:W-:Y:S01]  /*5a40*/  FMUL.FTZ R44, R44, R171.reuse ;  /* 0x000000ab2c2c7220 */ /* 0x080fe20000410000 */
[-C--:B------:R-:W-:Y:S01]  /*5a50*/  FMUL.FTZ R45, R45, R171.reuse ;  /* 0x000000ab2d2d7220 */ /* 0x080fe20000410000 */
[----:B------:R-:W-:Y:S01]  /*5a60*/  MUFU.EX2 R19, R19 ;  /* 0x0000001300137308 */ /* 0x000fe20000000800 */
[-C--:B------:R-:W-:Y:S01]  /*5a70*/  FMUL.FTZ R48, R48, R171.reuse ;  /* 0x000000ab30307220 */ /* 0x080fe20000410000 */
[-C--:B------:R-:W-:Y:S01]  /*5a80*/  FMUL.FTZ R49, R49, R171.reuse ;  /* 0x000000ab31317220 */ /* 0x080fe20000410000 */
[-C--:B------:R-:W-:Y:S01]  /*5a90*/  FMUL.FTZ R52, R52, R171.reuse ;  /* 0x000000ab34347220 */ /* 0x080fe20000410000 */
[-C--:B------:R-:W-:Y:S01]  /*5aa0*/  FMUL.FTZ R53, R53, R171.reuse ;  /* 0x000000ab35357220 */ /* 0x080fe20000410000 */
[----:B------:R-:W-:Y:S01]  /*5ab0*/  FMUL.FTZ R56, R56, R171 ;  /* 0x000000ab38387220 */ /* 0x000fe20000410000 */
[----:B--2---:R-:W-:Y:S01]  /*5ac0*/  FMNMX.FTZ R152, R174, R175, !PT ;  /* 0x000000afae987209 */ /* 0x004fe20007810000 */
[--C-:B------:R-:W-:Y:S01]  /*5ad0*/  FFMA.FTZ R175, R153, UR7, -R180.reuse ;  /* 0x0000000799af7c23 */ /* 0x100fe200080108b4 */
[----:B------:R-:W-:Y:S01]  /*5ae0*/  MUFU.EX2 R18, R18 ;  /* 0x0000001200127308 */ /* 0x000fe20000000800 */
[----:B------:R-:W-:Y:S01]  /*5af0*/  FFMA.FTZ R174, R154, UR7, -R180 ;  /* 0x000000079aae7c23 */ /* 0x000fe200080108b4 */
[-C--:B------:R-:W-:Y:S01]  /*5b00*/  FMUL.FTZ R57, R57, R171.reuse ;  /* 0x000000ab39397220 */ /* 0x080fe20000410000 */
[----:B------:R-:W0:Y:S01]  /*5b10*/  SHFL.BFLY PT, R177, R152, 0x1, 0x1f ;  /* 0x0c201f0098b17f89 */ /* 0x000e2200000e0000 */
        /* <DEDUP_REMOVED lines=22> */
[----:B------:R-:W-:Y:S01]  /*5c80*/  FMUL.FTZ R97, R97, R171 ;  /* 0x000000ab61617220 */ /* 0x000fe20000410000 */
[----:B0-----:R-:W-:Y:S01]  /*5c90*/  FMNMX.FTZ R177, R152, R177, !PT ;  /* 0x000000b198b17209 */ /* 0x001fe20007810000 */
[-C--:B------:R-:W-:Y:S01]  /*5ca0*/  FMUL.FTZ R100, R100, R171.reuse ;  /* 0x000000ab64647220 */ /* 0x080fe20000410000 */
[-C--:B------:R-:W-:Y:S01]  /*5cb0*/  FMUL.FTZ R101, R101, R171.reuse ;  /* 0x000000ab65657220 */ /* 0x080fe20000410000 */
[-C--:B------:R-:W-:Y:S01]  /*5cc0*/  FMUL.FTZ R104, R104, R171.reuse ;  /* 0x000000ab68687220 */ /* 0x080fe20000410000 */
[-C--:B------:R-:W-:Y:S01]  /*5cd0*/  FMUL.FTZ R105, R105, R171.reuse ;  /* 0x000000ab69697220 */ /* 0x080fe20000410000 */
[C---:B------:R-:W-:Y:S01]  /*5ce0*/  FADD.FTZ R2, -R177.reuse, R2 ;  /* 0x00000002b1027221 */ /* 0x040fe20000010100 */
[----:B------:R-:W-:Y:S01]  /*5cf0*/  FMUL.FTZ R153, R177, UR7 ;  /* 0x00000007b1997c20 */ /* 0x000fe20008410000 */
[----:B------:R-:W-:Y:S01]  /*5d00*/  MUFU.EX2 R22, R22 ;  /* 0x0000001600167308 */ /* 0x000fe20000000800 */
[-C--:B------:R-:W-:Y:S01]  /*5d10*/  FMUL.FTZ R108, R108, R171.reuse ;  /* 0x000000ab6c6c7220 */ /* 0x080fe20000410000 */
[----:B------:R-:W-:Y:S01]  /*5d20*/  FMUL.FTZ R2, R2, UR7 ;  /* 0x0000000702027c20 */ /* 0x000fe20008410000 */
[--C-:B------:R-:W-:Y:S01]  /*5d30*/  FFMA.FTZ R13, R13, UR7, -R153.reuse ;  /* 0x000000070d0d7c23 */ /* 0x100fe20008010899 */
[--C-:B------:R-:W-:Y:S01]  /*5d40*/  FFMA.FTZ R12, R12, UR7, -R153.reuse ;  /* 0x000000070c0c7c23 */ /* 0x100fe20008010899 */
[--C-:B------:R-:W-:Y:S01]  /*5d50*/  FFMA.FTZ R14, R14, UR7, -R153.reuse ;  /* 0x000000070e0e7c23 */ /* 0x100fe20008010899 */
[--C-:B------:R-:W-:Y:S01]  /*5d60*/  FFMA.FTZ R15, R15, UR7, -R153.reuse ;  /* 0x000000070f0f7c23 */ /* 0x100fe20008010899 */
[--C-:B------:R-:W-:Y:S01]  /*5d70*/  FFMA.FTZ R160, R160, UR7, -R153.reuse ;  /* 0x00000007a0a07c23 */ /* 0x100fe20008010899 */
[----:B------:R-:W-:Y:S01]  /*5d80*/  MUFU.EX2 R2, R2 ;  /* 0x0000000200027308 */ /* 0x000fe20000000800 */
[--C-:B------:R-:W-:Y:S01]  /*5d90*/  FFMA.FTZ R161, R161, UR7, -R153.reuse ;  /* 0x00000007a1a17c23 */ /* 0x100fe20008010899 */
[--C-:B------:R-:W-:Y:S01]  /*5da0*/  FFMA.FTZ R162, R162, UR7, -R153.reuse ;  /* 0x00000007a2a27c23 */ /* 0x100fe20008010899 */
[--C-:B------:R-:W-:Y:S01]  /*5db0*/  FFMA.FTZ R163, R163, UR7, -R153.reuse ;  /* 0x00000007a3a37c23 */ /* 0x100fe20008010899 */
[--C-:B------:R-:W-:Y:S01]  /*5dc0*/  FFMA.FTZ R164, R164, UR7, -R153.reuse ;  /* 0x00000007a4a47c23 */ /* 0x100fe20008010899 */
[--C-:B------:R-:W-:Y:S01]  /*5dd0*/  FFMA.FTZ R165, R165, UR7, -R153.reuse ;  /* 0x00000007a5a57c23 */ /* 0x100fe20008010899 */
[--C-:B------:R-:W-:Y:S01]  /*5de0*/  FFMA.FTZ R166, R166, UR7, -R153.reuse ;  /* 0x00000007a6a67c23 */ /* 0x100fe20008010899 */
[--C-:B------:R-:W-:Y:S01]  /*5df0*/  FFMA.FTZ R167, R167, UR7, -R153.reuse ;  /* 0x00000007a7a77c23 */ /* 0x100fe20008010899 */
[----:B------:R-:W0:Y:S01]  /*5e00*/  MUFU.EX2 R13, R13 ;  /* 0x0000000d000d7308 */ /* 0x000e220000000800 */
[--C-:B------:R-:W-:Y:S01]  /*5e10*/  FFMA.FTZ R168, R168, UR7, -R153.reuse ;  /* 0x00000007a8a87c23 */ /* 0x100fe20008010899 */
[--C-:B------:R-:W-:Y:S01]  /*5e20*/  FFMA.FTZ R170, R170, UR7, -R153.reuse ;  /* 0x00000007aaaa7c23 */ /* 0x100fe20008010899 */
[--C-:B------:R-:W-:Y:S01]  /*5e30*/  FFMA.FTZ R172, R172, UR7, -R153.reuse ;  /* 0x00000007acac7c23 */ /* 0x100fe20008010899 */
[----:B------:R-:W-:Y:S01]  /*5e40*/  FFMA.FTZ R173, R173, UR7, -R153 ;  /* 0x00000007adad7c23 */ /* 0x000fe20008010899 */
[-C--:B------:R-:W-:Y:S01]  /*5e50*/  FMUL.FTZ R109, R109, R171.reuse ;  /* 0x000000ab6d6d7220 */ /* 0x080fe20000410000 */
[-C--:B------:R-:W-:Y:S01]  /*5e60*/  FMUL.FTZ R112, R112, R171.reuse ;  /* 0x000000ab70707220 */ /* 0x080fe20000410000 */
[-C--:B------:R-:W-:Y:S01]  /*5e70*/  FMUL.FTZ R113, R113, R171.reuse ;  /* 0x000000ab71717220 */ /* 0x080fe20000410000 */
[----:B------:R1:W2:Y:S01]  /*5e80*/  MUFU.EX2 R156, R12 ;  /* 0x0000000c009c7308 */ /* 0x0002a20000000800 */
[-C--:B------:R-:W-:Y:S01]  /*5e90*/  FMUL.FTZ R116, R116, R171.reuse ;  /* 0x000000ab74747220 */ /* 0x080fe20000410000 */
[-C--:B------:R-:W-:Y:S01]  /*5ea0*/  FMUL.FTZ R117, R117, R171.reuse ;  /* 0x000000ab75757220 */ /* 0x080fe20000410000 */
[-C--:B------:R-:W-:Y:S01]  /*5eb0*/  FMUL.FTZ R120, R120, R171.reuse ;  /* 0x000000ab78787220 */ /* 0x080fe20000410000 */
[-C--:B------:R-:W-:Y:S01]  /*5ec0*/  FMUL.FTZ R121, R121, R171.reuse ;  /* 0x000000ab79797220 */ /* 0x080fe20000410000 */
[-C--:B------:R-:W-:Y:S01]  /*5ed0*/  FMUL.FTZ R124, R124, R171.reuse ;  /* 0x000000ab7c7c7220 */ /* 0x080fe20000410000 */
[-C--:B------:R-:W-:Y:S01]  /*5ee0*/  FMUL.FTZ R125, R125, R171.reuse ;  /* 0x000000ab7d7d7220 */ /* 0x080fe20000410000 */
[----:B------:R-:W-:Y:S01]  /*5ef0*/  FMUL.FTZ R128, R128, R171 ;  /* 0x000000ab80807220 */ /* 0x000fe20000410000 */
[----:B------:R-:W3:Y:S01]  /*5f00*/  MUFU.EX2 R14, R14 ;  /* 0x0000000e000e7308 */ /* 0x000ee20000000800 */
[----:B0-----:R-:W-:Y:S01]  /*5f10*/  FFMA.FTZ R9, R2, R9, R13 ;  /* 0x0000000902097223 */ /* 0x001fe2000001000d */
[----:B-1----:R-:W-:-:S02]  /*5f20*/  @!P2 IMAD R12, R155, 0x40, R4 ;  /* 0x000000409b0ca824 */ /* 0x002fc400078e0204 */
[----:B------:R-:W-:Y:S01]  /*5f30*/  FADD.FTZ R155, R17, R10 ;  /* 0x0000000a119b7221 */ /* 0x000fe20000010000 */
[-C--:B------:R-:W-:Y:S01]  /*5f40*/  FMUL.FTZ R129, R129, R171.reuse ;  /* 0x000000ab81817220 */ /* 0x080fe20000410000 */
[-C--:B------:R-:W-:Y:S01]  /*5f50*/  FMUL.FTZ R132, R132, R171.reuse ;  /* 0x000000ab84847220 */ /* 0x080fe20000410000 */
[-C--:B------:R-:W-:Y:S01]  /*5f60*/  FMUL.FTZ R133, R133, R171.reuse ;  /* 0x000000ab85857220 */ /* 0x080fe20000410000 */
[----:B------:R-:W-:Y:S01]  /*5f70*/  FADD.FTZ R10, R16, R155 ;  /* 0x0000009b100a7221 */ /* 0x000fe20000010000 */
[----:B------:R-:W0:Y:S01]  /*5f80*/  MUFU.EX2 R15, R15 ;  /* 0x0000000f000f7308 */ /* 0x000e220000000800 */
[----:B--2---:R-:W-:Y:S01]  /*5f90*/  FADD.FTZ R9, R156, R9 ;  /* 0x000000099c097221 */ /* 0x004fe20000010000 */
[----:B------:R-:W-:Y:S01]  /*5fa0*/  @!P2 LEA R12, R12, UR41, 0x2 ;  /* 0x000000290c0cac11 */ /* 0x000fe2000f8e10ff */
[-C--:B------:R-:W-:Y:S01]  /*5fb0*/  FMUL.FTZ R136, R136, R171.reuse ;  /* 0x000000ab88887220 */ /* 0x080fe20000410000 */
[-C--:B------:R-:W-:Y:S01]  /*5fc0*/  FMUL.FTZ R137, R137, R171.reuse ;  /* 0x000000ab89897220 */ /* 0x080fe20000410000 */
[-C--:B------:R-:W-:Y:S01]  /*5fd0*/  FMUL.FTZ R140, R140, R171.reuse ;  /* 0x000000ab8c8c7220 */ /* 0x080fe20000410000 */
[-C--:B------:R-:W-:Y:S01]  /*5fe0*/  FMUL.FTZ R141, R141, R171.reuse ;  /* 0x000000ab8d8d7220 */ /* 0x080fe20000410000 */
[----:B------:R-:W-:Y:S01]  /*5ff0*/  @!P2 STS [R12+0x28800], R171 ;  /* 0x028800ab0c00a388 */ /* 0x000fe20000000800 */
[----:B------:R-:W1:Y:S01]  /*6000*/  MUFU.EX2 R157, R160 ;  /* 0x000000a0009d7308 */ /* 0x000e620000000800 */
[----:B---3--:R-:W-:Y:S01]  /*6010*/  FADD.FTZ R152, R14, R9 ;  /* 0x000000090e987221 */ /* 0x008fe20000010000 */
[----:B------:R-:W-:Y:S01]  /*6020*/  FADD.FTZ R9, R19, R10 ;  /* 0x0000000a13097221 */ /* 0x000fe20000010000 */
[----:B------:R2:W-:Y:S01]  /*6030*/  @!P2 STS [R12+0x28820], R2 ;  /* 0x028820020c00a388 */ /* 0x0005e20000000800 */
[-C--:B------:R-:W-:Y:S01]  /*6040*/  FMUL.FTZ R144, R144, R171.reuse ;  /* 0x000000ab90907220 */ /* 0x080fe20000410000 */
[-C--:B------:R-:W-:Y:S01]  /*6050*/  FMUL.FTZ R145, R145, R171.reuse ;  /* 0x000000ab91917220 */ /* 0x080fe20000410000 */
[----:B------:R-:W-:Y:S01]  /*6060*/  FADD.FTZ R154, R18, R9 ;  /* 0x00000009129a7221 */ /* 0x000fe20000010000 */
[-C--:B------:R-:W-:Y:S01]  /*6070*/  FMUL.FTZ R148, R148, R171.reuse ;  /* 0x000000ab94947220 */ /* 0x080fe20000410000 */
[----:B------:R-:W3:Y:S01]  /*6080*/  MUFU.EX2 R158, R161 ;  /* 0x000000a1009e7308 */ /* 0x000ee20000000800 */
[----:B0-----:R-:W-:Y:S01]  /*6090*/  FADD.FTZ R152, R15, R152 ;  /* 0x000000980f987221 */ /* 0x001fe20000010000 */
[----:B------:R-:W-:Y:S01]  /*60a0*/  FADD.FTZ R153, R21, R154 ;  /* 0x0000009a15997221 */ /* 0x000fe20000010000 */
[----:B------:R-:W-:Y:S01]  /*60b0*/  F2FP.F16.F32.PACK_AB R155, R15, R14 ;  /* 0x0000000e0f9b723e */ /* 0x000fe200000000ff */
[----:B------:R-:W-:Y:S01]  /*60c0*/  FMUL.FTZ R149, R149, R171 ;  /* 0x000000ab95957220 */ /* 0x000fe20000410000 */
[----:B------:R-:W-:Y:S01]  /*60d0*/  FMUL.FTZ R26, R26, R2 ;  /* 0x000000021a1a7220 */ /* 0x000fe20000410000 */
[----:B------:R-:W-:Y:S01]  /*60e0*/  FADD.FTZ R154, R20, R153 ;  /* 0x00000099149a7221 */ /* 0x000fe20000010000 */
[----:B------:R-:W-:Y:S01]  /*60f0*/  F2FP.F16.F32.PACK_AB R153, R156, R13 ;  /* 0x0000000d9c99723e */ /* 0x000fe200000000ff */
[----:B------:R-:W0:Y:S01]  /*6100*/  MUFU.EX2 R159, R162 ;  /* 0x000000a2009f7308 */ /* 0x000e220000000800 */
[----:B-1----:R-:W-:Y:S01]  /*6110*/  FADD.FTZ R9, R157, R152 ;  /* 0x000000989d097221 */ /* 0x002fe20000010000 */
[----:B------:R-:W-:Y:S01]  /*6120*/  F2FP.F16.F32.PACK_AB R156, R21, R18 ;  /* 0x00000012159c723e */ /* 0x000fe200000000ff */
[-C--:B------:R-:W-:Y:S01]  /*6130*/  FMUL.FTZ R27, R27, R2.reuse ;  /* 0x000000021b1b7220 */ /* 0x080fe20000410000 */
[-C--:B------:R-:W-:Y:S01]  /*6140*/  FMUL.FTZ R30, R30, R2.reuse ;  /* 0x000000021e1e7220 */ /* 0x080fe20000410000 */
[-C--:B------:R-:W-:Y:S01]  /*6150*/  FMUL.FTZ R31, R31, R2.reuse ;  /* 0x000000021f1f7220 */ /* 0x080fe20000410000 */
[-C--:B------:R-:W-:Y:S01]  /*6160*/  FMUL.FTZ R34, R34, R2.reuse ;  /* 0x0000000222227220 */ /* 0x080fe20000410000 */
[-C--:B------:R-:W-:Y:S01]  /*6170*/  FMUL.FTZ R35, R35, R2.reuse ;  /* 0x0000000223237220 */ /* 0x080fe20000410000 */
[----:B------:R-:W1:Y:S01]  /*6180*/  MUFU.EX2 R180, R163 ;  /* 0x000000a300b47308 */ /* 0x000e620000000800 */
[C---:B---3--:R-:W-:Y:S01]  /*6190*/  FADD.FTZ R152, R158.reuse, R9 ;  /* 0x000000099e987221 */ /* 0x048fe20000010000 */
[----:B------:R-:W-:Y:S01]  /*61a0*/  F2FP.F16.F32.PACK_AB R157, R158, R157 ;  /* 0x0000009d9e9d723e */ /* 0x000fe200000000ff */
[----:B------:R-:W-:Y:S01]  /*61b0*/  FMUL.FTZ R38, R38, R2 ;  /* 0x0000000226267220 */ /* 0x000fe20000410000 */
[----:B------:R-:W-:Y:S01]  /*61c0*/  F2FP.F16.F32.PACK_AB R158, R23, R20 ;  /* 0x00000014179e723e */ /* 0x000fe200000000ff */
[-C--:B------:R-:W-:Y:S01]  /*61d0*/  FMUL.FTZ R39, R39, R2.reuse ;  /* 0x0000000227277220 */ /* 0x080fe20000410000 */
[-C--:B------:R-:W-:Y:S01]  /*61e0*/  FMUL.FTZ R42, R42, R2.reuse ;  /* 0x000000022a2a7220 */ /* 0x080fe20000410000 */
[----:B------:R-:W-:Y:S01]  /*61f0*/  FMUL.FTZ R43, R43, R2 ;  /* 0x000000022b2b7220 */ /* 0x000fe20000410000 */
[----:B------:R-:W3:Y:S01]  /*6200*/  MUFU.EX2 R164, R164 ;  /* 0x000000a400a47308 */ /* 0x000ee20000000800 */
[----:B0-----:R-:W-:Y:S01]  /*6210*/  FADD.FTZ R9, R159, R152 ;  /* 0x000000989f097221 */ /* 0x001fe20000010000 */
[----:B------:R-:W-:Y:S01]  /*6220*/  F2FP.F16.F32.PACK_AB R152, R17, R0 ;  /* 0x000000001198723e */ /* 0x000fe200000000ff */
[----:B------:R-:W-:Y:S01]  /*6230*/  FADD.FTZ R17, R23, R154 ;  /* 0x0000009a17117221 */ /* 0x000fe20000010000 */
[----:B------:R-:W-:Y:S01]  /*6240*/  F2FP.F16.F32.PACK_AB R154, R19, R16 ;  /* 0x00000010139a723e */ /* 0x000fe200000000ff */
[----:B------:R-:W-:Y:S01]  /*6250*/  BAR.SYNC.DEFER_BLOCKING 0xf, 0x100 ;  /* 0x03c4000000007b1d */ /* 0x000fe20000010000 */
[-C--:B------:R-:W-:Y:S01]  /*6260*/  FMUL.FTZ R46, R46, R2.reuse ;  /* 0x000000022e2e7220 */ /* 0x080fe20000410000 */
[----:B------:R-:W-:Y:S01]  /*6270*/  FADD.FTZ R0, R22, R17 ;  /* 0x0000001116007221 */ /* 0x000fe20000010000 */
[-C--:B------:R-:W-:Y:S01]  /*6280*/  FMUL.FTZ R47, R47, R2.reuse ;  /* 0x000000022f2f7220 */ /* 0x080fe20000410000 */
[C---:B-1----:R-:W-:Y:S01]  /*6290*/  FADD.FTZ R9, R180.reuse, R9 ;  /* 0x00000009b4097221 */ /* 0x042fe20000010000 */
[----:B------:R-:W-:Y:S01]  /*62a0*/  F2FP.F16.F32.PACK_AB R159, R180, R159 ;  /* 0x0000009fb49f723e */ /* 0x000fe200000000ff */
[----:B------:R-:W0:Y:S01]  /*62b0*/  MUFU.EX2 R175, R175 ;  /* 0x000000af00af7308 */ /* 0x000e220000000800 */
[-C--:B------:R-:W-:Y:S01]  /*62c0*/  FMUL.FTZ R50, R50, R2.reuse ;  /* 0x0000000232327220 */ /* 0x080fe20000410000 */
[-C--:B------:R-:W-:Y:S01]  /*62d0*/  FMUL.FTZ R51, R51, R2.reuse ;  /* 0x0000000233337220 */ /* 0x080fe20000410000 */
[-C--:B------:R-:W-:Y:S01]  /*62e0*/  FMUL.FTZ R54, R54, R2.reuse ;  /* 0x0000000236367220 */ /* 0x080fe20000410000 */
[-C--:B------:R-:W-:Y:S01]  /*62f0*/  FMUL.FTZ R55, R55, R2.reuse ;  /* 0x0000000237377220 */ /* 0x080fe20000410000 */
[-C--:B------:R-:W-:Y:S01]  /*6300*/  FMUL.FTZ R58, R58, R2.reuse ;  /* 0x000000023a3a7220 */ /* 0x080fe20000410000 */
[----:B---3--:R-:W-:Y:S01]  /*6310*/  FADD.FTZ R16, R164, R9 ;  /* 0x00000009a4107221 */ /* 0x008fe20000010000 */
[-C--:B------:R-:W-:Y:S01]  /*6320*/  FMUL.FTZ R59, R59, R2.reuse ;  /* 0x000000023b3b7220 */ /* 0x080fe20000410000 */
[----:B------:R-:W1:Y:S01]  /*6330*/  MUFU.EX2 R174, R174 ;  /* 0x000000ae00ae7308 */ /* 0x000e620000000800 */
        /* <DEDUP_REMOVED lines=8> */
[C---:B0-----:R-:W-:Y:S01]  /*63c0*/  FADD.FTZ R9, R175.reuse, R0 ;  /* 0x00000000af097221 */ /* 0x041fe20000010000 */
[----:B------:R-:W-:Y:S01]  /*63d0*/  F2FP.F16.F32.PACK_AB R160, R175, R22 ;  /* 0x00000016afa0723e */ /* 0x000fe200000000ff */
[----:B------:R0:W-:Y:S01]  /*63e0*/  STSM.16.M88.4 [R5+0x26800], R152 ;  /* 0x0268009805007844 */ /* 0x0001e20000000200 */
[-C--:B------:R-:W-:Y:S01]  /*63f0*/  FMUL.FTZ R75, R75, R2.reuse ;  /* 0x000000024b4b7220 */ /* 0x080fe20000410000 */
[-C--:B------:R-:W-:Y:S01]  /*6400*/  FMUL.FTZ R78, R78, R2.reuse ;  /* 0x000000024e4e7220 */ /* 0x080fe20000410000 */
[-C--:B------:R-:W-:Y:S01]  /*6410*/  FMUL.FTZ R79, R79, R2.reuse ;  /* 0x000000024f4f7220 */ /* 0x080fe20000410000 */
[----:B------:R0:W-:Y:S01]  /*6420*/  STSM.16.M88.4 [R6], R156 ;  /* 0x0000009c06007844 */ /* 0x0001e20000000200 */
[----:B------:R-:W4:Y:S01]  /*6430*/  MUFU.EX2 R179, R179 ;  /* 0x000000b300b37308 */ /* 0x000f220000000800 */
[----:B-1----:R-:W-:Y:S01]  /*6440*/  FADD.FTZ R0, R174, R9 ;  /* 0x00000009ae007221 */ /* 0x002fe20000010000 */
[-C--:B------:R-:W-:Y:S01]  /*6450*/  FMUL.FTZ R82, R82, R2.reuse ;  /* 0x0000000252527220 */ /* 0x080fe20000410000 */
[-C--:B------:R-:W-:Y:S01]  /*6460*/  FMUL.FTZ R83, R83, R2.reuse ;  /* 0x0000000253537220 */ /* 0x080fe20000410000 */
[-C--:B------:R-:W-:Y:S01]  /*6470*/  FMUL.FTZ R86, R86, R2.reuse ;  /* 0x0000000256567220 */ /* 0x080fe20000410000 */
[-C--:B------:R-:W-:Y:S01]  /*6480*/  FMUL.FTZ R87, R87, R2.reuse ;  /* 0x0000000257577220 */ /* 0x080fe20000410000 */
[-C--:B------:R-:W-:Y:S01]  /*6490*/  FMUL.FTZ R90, R90, R2.reuse ;  /* 0x000000025a5a7220 */ /* 0x080fe20000410000 */
[----:B------:R-:W-:Y:S01]  /*64a0*/  FMUL.FTZ R91, R91, R2 ;  /* 0x000000025b5b7220 */ /* 0x000fe20000410000 */
[----:B------:R-:W1:Y:S01]  /*64b0*/  MUFU.EX2 R163, R166 ;  /* 0x000000a600a37308 */ /* 0x000e620000000800 */
[C---:B---3--:R-:W-:Y:S01]  /*64c0*/  FADD.FTZ R16, R161.reuse, R16 ;  /* 0x00000010a1107221 */ /* 0x048fe20000010000 */
[----:B------:R-:W-:Y:S01]  /*64d0*/  F2FP.F16.F32.PACK_AB R161, R161, R164 ;  /* 0x000000a4a1a1723e */ /* 0x000fe200000000ff */
[-C--:B------:R-:W-:Y:S01]  /*64e0*/  FMUL.FTZ R94, R94, R2.reuse ;  /* 0x000000025e5e7220 */ /* 0x080fe20000410000 */
[-C--:B------:R-:W-:Y:S01]  /*64f0*/  FMUL.FTZ R95, R95, R2.reuse ;  /* 0x000000025f5f7220 */ /* 0x080fe20000410000 */
[-C--:B------:R-:W-:Y:S01]  /*6500*/  FMUL.FTZ R98, R98, R2.reuse ;  /* 0x0000000262627220 */ /* 0x080fe20000410000 */
[-C--:B------:R-:W-:Y:S01]  /*6510*/  FMUL.FTZ R99, R99, R2.reuse ;  /* 0x0000000263637220 */ /* 0x080fe20000410000 */
[----:B------:R-:W-:Y:S01]  /*6520*/  FMUL.FTZ R102, R102, R2 ;  /* 0x0000000266667220 */ /* 0x000fe20000410000 */
[----:B------:R-:W2:Y:S01]  /*6530*/  MUFU.EX2 R10, R167 ;  /* 0x000000a7000a7308 */ /* 0x000ea20000000800 */
[C---:B----4-:R-:W-:Y:S01]  /*6540*/  FADD.FTZ R13, R179.reuse, R0 ;  /* 0x00000000b30d7221 */ /* 0x050fe20000010000 */
[----:B------:R-:W-:Y:S01]  /*6550*/  F2FP.F16.F32.PACK_AB R162, R179, R174 ;  /* 0x000000aeb3a2723e */ /* 0x000fe200000000ff */
[-C--:B------:R-:W-:Y:S01]  /*6560*/  FMUL.FTZ R103, R103, R2.reuse ;  /* 0x0000000267677220 */ /* 0x080fe20000410000 */
[-C--:B------:R-:W-:Y:S01]  /*6570*/  FMUL.FTZ R106, R106, R2.reuse ;  /* 0x000000026a6a7220 */ /* 0x080fe20000410000 */
[-C--:B------:R-:W-:Y:S01]  /*6580*/  FMUL.FTZ R107, R107, R2.reuse ;  /* 0x000000026b6b7220 */ /* 0x080fe20000410000 */
[-C--:B------:R-:W-:Y:S01]  /*6590*/  FMUL.FTZ R110, R110, R2.reuse ;  /* 0x000000026e6e7220 */ /* 0x080fe20000410000 */
[-C--:B------:R-:W-:Y:S01]  /*65a0*/  FMUL.FTZ R111, R111, R2.reuse ;  /* 0x000000026f6f7220 */ /* 0x080fe20000410000 */
[----:B------:R-:W3:Y:S01]  /*65b0*/  MUFU.EX2 R165, R168 ;  /* 0x000000a800a57308 */ /* 0x000ee20000000800 */
[----:B-1----:R-:W-:Y:S01]  /*65c0*/  FADD.FTZ R9, R163, R16 ;  /* 0x00000010a3097221 */ /* 0x002fe20000010000 */
[-C--:B------:R-:W-:Y:S01]  /*65d0*/  FMUL.FTZ R114, R114, R2.reuse ;  /* 0x0000000272727220 */ /* 0x080fe20000410000 */
[-C--:B------:R-:W-:Y:S01]  /*65e0*/  FMUL.FTZ R115, R115, R2.reuse ;  /* 0x0000000273737220 */ /* 0x080fe20000410000 */
[-C--:B------:R-:W-:Y:S01]  /*65f0*/  FMUL.FTZ R118, R118, R2.reuse ;  /* 0x0000000276767220 */ /* 0x080fe20000410000 */
[-C--:B------:R-:W-:Y:S01]  /*6600*/  FMUL.FTZ R119, R119, R2.reuse ;  /* 0x0000000277777220 */ /* 0x080fe20000410000 */
[-C--:B------:R-:W-:Y:S01]  /*6610*/  FMUL.FTZ R122, R122, R2.reuse ;  /* 0x000000027a7a7220 */ /* 0x080fe20000410000 */
[-C--:B------:R-:W-:Y:S01]  /*6620*/  FMUL.FTZ R123, R123, R2.reuse ;  /* 0x000000027b7b7220 */ /* 0x080fe20000410000 */
[----:B------:R-:W1:Y:S01]  /*6630*/  MUFU.EX2 R170, R170 ;  /* 0x000000aa00aa7308 */ /* 0x000e620000000800 */
[C---:B--2---:R-:W-:Y:S01]  /*6640*/  FADD.FTZ R12, R10.reuse, R9 ;  /* 0x000000090a0c7221 */ /* 0x044fe20000010000 */
[----:B------:R-:W-:Y:S01]  /*6650*/  F2FP.F16.F32.PACK_AB R163, R10, R163 ;  /* 0x000000a30aa3723e */ /* 0x000fe200000000ff */
[-C--:B------:R-:W-:Y:S01]  /*6660*/  FMUL.FTZ R126, R126, R2.reuse ;  /* 0x000000027e7e7220 */ /* 0x080fe20000410000 */
[-C--:B------:R-:W-:Y:S01]  /*6670*/  FMUL.FTZ R127, R127, R2.reuse ;  /* 0x000000027f7f7220 */ /* 0x080fe20000410000 */
[-C--:B------:R-:W-:Y:S01]  /*6680*/  FMUL.FTZ R130, R130, R2.reuse ;  /* 0x0000000282827220 */ /* 0x080fe20000410000 */
[-C--:B------:R-:W-:Y:S01]  /*6690*/  FMUL.FTZ R131, R131, R2.reuse ;  /* 0x0000000283837220 */ /* 0x080fe20000410000 */
[----:B------:R0:W-:Y:S01]  /*66a0*/  STSM.16.M88.4 [R7], R160 ;  /* 0x000000a007007844 */ /* 0x0001e20000000200 */
[----:B------:R-:W2:Y:S01]  /*66b0*/  MUFU.EX2 R176, R176 ;  /* 0x000000b000b07308 */ /* 0x000ea20000000800 */
[----:B---3--:R-:W-:Y:S01]  /*66c0*/  FADD.FTZ R9, R165, R12 ;  /* 0x0000000ca5097221 */ /* 0x008fe20000010000 */
[-C--:B------:R-:W-:Y:S01]  /*66d0*/  FMUL.FTZ R134, R134, R2.reuse ;  /* 0x0000000286867220 */ /* 0x080fe20000410000 */
[-C--:B------:R-:W-:Y:S01]  /*66e0*/  FMUL.FTZ R135, R135, R2.reuse ;  /* 0x0000000287877220 */ /* 0x080fe20000410000 */
[-C--:B------:R-:W-:Y:S01]  /*66f0*/  FMUL.FTZ R138, R138, R2.reuse ;  /* 0x000000028a8a7220 */ /* 0x080fe20000410000 */
[-C--:B------:R-:W-:Y:S01]  /*6700*/  FMUL.FTZ R139, R139, R2.reuse ;  /* 0x000000028b8b7220 */ /* 0x080fe20000410000 */
[-C--:B------:R-:W-:Y:S01]  /*6710*/  FMUL.FTZ R142, R142, R2.reuse ;  /* 0x000000028e8e7220 */ /* 0x080fe20000410000 */
[-C--:B------:R-:W-:Y:S01]  /*6720*/  FMUL.FTZ R143, R143, R2.reuse ;  /* 0x000000028f8f7220 */ /* 0x080fe20000410000 */
[----:B------:R-:W3:Y:S01]  /*6730*/  MUFU.EX2 R167, R172 ;  /* 0x000000ac00a77308 */ /* 0x000ee20000000800 */
[C---:B-1----:R-:W-:Y:S01]  /*6740*/  FADD.FTZ R12, R170.reuse, R9 ;  /* 0x00000009aa0c7221 */ /* 0x042fe20000010000 */
[----:B------:R-:W-:Y:S01]  /*6750*/  F2FP.F16.F32.PACK_AB R165, R170, R165 ;  /* 0x000000a5aaa5723e */ /* 0x000fe200000000ff */
[-C--:B------:R-:W-:Y:S01]  /*6760*/  FMUL.FTZ R146, R146, R2.reuse ;  /* 0x0000000292927220 */ /* 0x080fe20000410000 */
[-C--:B------:R-:W-:Y:S01]  /*6770*/  FMUL.FTZ R147, R147, R2.reuse ;  /* 0x0000000293937220 */ /* 0x080fe20000410000 */
[-C--:B------:R-:W-:Y:S01]  /*6780*/  FMUL.FTZ R150, R150, R2.reuse ;  /* 0x0000000296967220 */ /* 0x080fe20000410000 */
[----:B------:R-:W-:-:S02]  /*6790*/  FMUL.FTZ R151, R151, R2 ;  /* 0x0000000297977220 */ /* 0x000fc40000410000 */
[----:B------:R-:W1:Y:S01]  /*67a0*/  MUFU.EX2 R181, R181 ;  /* 0x000000b500b57308 */ /* 0x000e620000000800 */
[----:B--2---:R-:W-:-:S07]  /*67b0*/  FADD.FTZ R14, R176, R13 ;  /* 0x0000000db00e7221 */ /* 0x004fce0000010000 */
[----:B------:R-:W2:Y:S01]  /*67c0*/  MUFU.EX2 R178, R178 ;  /* 0x000000b200b27308 */ /* 0x000ea20000000800 */
[----:B---3--:R-:W-:-:S07]  /*67d0*/  FADD.FTZ R9, R167, R12 ;  /* 0x0000000ca7097221 */ /* 0x008fce0000010000 */
[----:B------:R-:W3:Y:S01]  /*67e0*/  MUFU.EX2 R183, R183 ;  /* 0x000000b700b77308 */ /* 0x000ee20000000800 */
[C---:B-1----:R-:W-:Y:S01]  /*67f0*/  FADD.FTZ R13, R181.reuse, R14 ;  /* 0x0000000eb50d7221 */ /* 0x042fe20000010000 */
[----:B------:R-:W-:-:S06]  /*6800*/  F2FP.F16.F32.PACK_AB R164, R181, R176 ;  /* 0x000000b0b5a4723e */ /* 0x000fcc00000000ff */
[----:B------:R-:W1:Y:S01]  /*6810*/  MUFU.EX2 R0, R173 ;  /* 0x000000ad00007308 */ /* 0x000e620000000800 */
[----:B--2---:R-:W-:Y:S01]  /*6820*/  FADD.FTZ R10, R178, R13 ;  /* 0x0000000db20a7221 */ /* 0x004fe20000010000 */
[----:B---3--:R-:W-:-:S03]  /*6830*/  F2FP.F16.F32.PACK_AB R166, R183, R178 ;  /* 0x000000b2b7a6723e */ /* 0x008fc600000000ff */
[----:B------:R-:W-:Y:S01]  /*6840*/  FADD.FTZ R10, R183, R10 ;  /* 0x0000000ab70a7221 */ /* 0x000fe20000010000 */
[C---:B-1----:R-:W-:Y:S01]  /*6850*/  F2FP.F16.F32.PACK_AB R167, R0.reuse, R167 ;  /* 0x000000a700a7723e */ /* 0x042fe200000000ff */
[----:B------:R-:W-:-:S04]  /*6860*/  FADD.FTZ R9, R0, R9 ;  /* 0x0000000900097221 */ /* 0x000fc80000010000 */
[----:B------:R0:W-:Y:S01]  /*6870*/  STSM.16.M88.4 [R8], R164 ;  /* 0x000000a408007844 */ /* 0x0001e20000000200 */
[----:B------:R-:W-:Y:S05]  /*6880*/  @!P0 BRA `(.L_x_41) ;  /* 0x0000000000048947 */ /* 0x000fea0003800000 */
[----:B------:R-:W-:Y:S01]  /*6890*/  BPT.TRAP 0x1 ;  /* 0x000000040000795c */ /* 0x000fe20000300000 */
.L_x_41:
[----:B------:R1:W2:Y:S01]  /*68a0*/  SYNCS.PHASECHK.TRANS64.TRYWAIT P2, [UR26+0x28c50], R11 ;  /* 0x028c500bff0075a7 */ /* 0x0002a2000804015a */
[----:B------:R-:W-:Y:S05]  /*68b0*/  @!P0 BRA `(.L_x_42) ;  /* 0x0000000000048947 */ /* 0x000fea0003800000 */
[----:B------:R-:W-:Y:S01]  /*68c0*/  BPT.TRAP 0x1 ;  /* 0x000000040000795c */ /* 0x000fe20000300000 */
.L_x_42:
[----:B--2---:R-:W-:Y:S05]  /*68d0*/  @P2 BRA `(.L_x_43) ;  /* 0x0000000000082947 */ /* 0x004fea0003800000 */
[----:B------:R-:W2:Y:S02]  /*68e0*/  SYNCS.PHASECHK.TRANS64.TRYWAIT P2, [UR26+0x28c50], R11 ;  /* 0x028c500bff0075a7 */ /* 0x000ea4000804015a */
[----:B--2---:R-:W-:Y:S05]  /*68f0*/  @!P2 BRA `(.L_x_44) ;  /* 0x0000006c0084a947 */ /* 0x004fea0003800000 */
.L_x_43:
[----:B------:R-:W-:Y:S01]  /*6900*/  ULEA UR10, UR25, UR24, 0xc ;  /* 0x00000018190a7291 */ /* 0x000fe2000f8e603f */
[----:B------:R-:W-:Y:S01]  /*6910*/  WARPGROUP.ARRIVE ;  /* 0x00000000000079c5 */ /* 0x000fe20000000000 */
[----:B------:R-:W-:Y:S01]  /*6920*/  UMOV UR11, 0x40000040 ;  /* 0x40000040000b7882 */ /* 0x000fe20000000000 */
[----:B------:R-:W-:Y:S01]  /*6930*/  UMOV UR15, 0x40000040 ;  /* 0x40000040000f7882 */ /* 0x000fe20000000000 */
[----:B------:R-:W-:-:S05]  /*6940*/  UIADD3 UR14, UR10, 0x80, URZ ;  /* 0x000000800a0e7890 */ /* 0x000fca000fffe03f */
[----:B------:R-:W-:Y:S01]  /*6950*/  HGMMA.64x256x16.F32 R24, R152, gdesc[UR8].tnspB, R24, gsb0 ;  /* 0x43e0000898187df0 */ /* 0x000fe20008000818 */
[----:B------:R-:W-:Y:S02]  /*6960*/  UMOV UR11, 0x40000040 ;  /* 0x40000040000b7882 */ /* 0x000fe40000000000 */
[----:B------:R-:W-:Y:S02]  /*6970*/  WARPGROUP.DEPBAR.LE gsb0, 0x0 ;  /* 0x00008000000079c5 */ /* 0x000fe40000010000 */
[----:B------:R-:W-:-:S15]  /*6980*/  WARPGROUP.ARRIVE ;  /* 0x00000000000079c5 */ /* 0x000fde0000000000 */
[----:B------:R-:W-:-:S08]  /*6990*/  NOP ;  /* 0x0000000000007918 */ /* 0x000fd00000000000 */
[----:B------:R-:W-:Y:S01]  /*69a0*/  HGMMA.64x256x16.F32 R24, R156, gdesc[UR12].tnspB, R24, gsb0 ;  /* 0x43e0000c9c187df0 */ /* 0x000fe20008000818 */
[----:B------:R-:W-:Y:S01]  /*69b0*/  UIADD3 UR14, UR10, 0x100, URZ ;  /* 0x000001000a0e7890 */ /* 0x000fe2000fffe03f */
[----:B------:R-:W-:Y:S01]  /*69c0*/  UMOV UR15, 0x40000040 ;  /* 0x40000040000f7882 */ /* 0x000fe20000000000 */
[----:B------:R-:W-:Y:S01]  /*69d0*/  UIADD3 UR10, UR10, 0x180, URZ ;  /* 0x000001800a0a7890 */ /* 0x000fe2000fffe03f */
[----:B------:R-:W-:Y:S02]  /*69e0*/  WARPGROUP.DEPBAR.LE gsb0, 0x0 ;  /* 0x00008000000079c5 */ /* 0x000fe40000010000 */
[----:B------:R-:W-:-:S15]  /*69f0*/  WARPGROUP.ARRIVE ;  /* 0x00000000000079c5 */ /* 0x000fde0000000000 */
[----:B------:R-:W-:-:S07]  /*6a00*/  NOP ;  /* 0x0000000000007918 */ /* 0x000fce0000000000 */
[----:B------:R-:W-:Y:S03]  /*6a10*/  HGMMA.64x256x16.F32 R24, R160, gdesc[UR12].tnspB, R24, gsb0 ;  /* 0x43e0000ca0187df0 */ /* 0x000fe60008000818 */
[----:B------:R-:W-:Y:S02]  /*6a20*/  WARPGROUP.DEPBAR.LE gsb0, 0x0 ;  /* 0x00008000000079c5 */ /* 0x000fe40000010000 */
[----:B------:R-:W-:-:S15]  /*6a30*/  WARPGROUP.ARRIVE ;  /* 0x00000000000079c5 */ /* 0x000fde0000000000 */
[----:B------:R-:W-:-:S08]  /*6a40*/  NOP ;  /* 0x0000000000007918 */ /* 0x000fd00000000000 */
[----:B------:R-:W-:Y:S03]  /*6a50*/  HGMMA.64x256x16.F32 R24, R164, gdesc[UR8].tnspB, R24, gsb0 ;  /* 0x43e00008a4187df0 */ /* 0x000fe60008000818 */
[----:B------:R-:W-:Y:S02]  /*6a60*/  WARPGROUP.DEPBAR.LE gsb0, 0x0 ;  /* 0x00008000000079c5 */ /* 0x000fe40000010000 */
[----:B------:R-:W-:Y:S01]  /*6a70*/  @!PT LDS RZ, [RZ] ;  /* 0x00000000fffff984 */ /* 0x000fe20000000800 */
[----:B------:R-:W-:Y:S01]  /*6a80*/  @!PT LDS RZ, [RZ] ;  /* 0x00000000fffff984 */ /* 0x000fe20000000800 */
[----:B------:R-:W-:Y:S01]  /*6a90*/  @!PT LDS RZ, [RZ] ;  /* 0x00000000fffff984 */ /* 0x000fe20000000800 */
[----:B------:R-:W-:Y:S01]  /*6aa0*/  @!PT LDS RZ, [RZ] ;  /* 0x00000000fffff984 */ /* 0x000fe20000000800 */
[----:B------:R3:W-:Y:S06]  /*6ab0*/  MEMBAR.ALL.CTA ;  /* 0x0000000000007992 */ /* 0x0007ec0000008000 */
[----:B---3--:R-:W3:Y:S02]  /*6ac0*/  FENCE.VIEW.ASYNC.S ;  /* 0x00000000000073c6 */ /* 0x008ee40000000000 */
[----:B---3--:R-:W-:Y:S01]  /*6ad0*/  NOP ;  /* 0x0000000000007918 */ /* 0x008fe20000000000 */
[----:B------:R-:W-:Y:S06]  /*6ae0*/  BAR.ARV 0xe, 0x100 ;  /* 0x0384000000007b1d */ /* 0x000fec0000002000 */
[----:B------:R-:W-:Y:S05]  /*6af0*/  @!P0 BRA `(.L_x_45) ;  /* 0x0000000000048947 */ /* 0x000fea0003800000 */
[----:B------:R-:W-:Y:S01]  /*6b00*/  BPT.TRAP 0x1 ;  /* 0x000000040000795c */ /* 0x000fe20000300000 */
.L_x_45:
[----:B------:R-:W-:Y:S01]  /*6b10*/  UIADD3 UR5, UR26, 0x28c60, URZ ;  /* 0x00028c601a057890 */ /* 0x000fe2000fffe03f */
[----:B------:R-:W-:Y:S01]  /*6b20*/  MOV R2, R177 ;  /* 0x000000b100027202 */ /* 0x000fe20000000f00 */
[----:B--2---:R-:W-:Y:S02]  /*6b30*/  IMAD.MOV.U32 R0, RZ, RZ, R169 ;  /* 0x000000ffff007224 */ /* 0x004fe400078e00a9 */
[----:B------:R-:W-:-:S09]  /*6b40*/  UPRMT UR5, UR42, 0x654, UR5 ;  /* 0x000006542a057896 */ /* 0x000fd20008000005 */
[----:B------:R-:W-:Y:S01]  /*6b50*/  SYNCS.ARRIVE.TRANS64.RED.A1T0 RZ, [UR5], RZ ;  /* 0x000000ffffff79a7 */ /* 0x000fe20008100405 */
[----:B------:R-:W-:Y:S01]  /*6b60*/  UMOV UR5, UR25 ;  /* 0x0000001900057c82 */ /* 0x000fe20008000000 */
[----:B------:R-:W-:Y:S05]  /*6b70*/  @P1 BRA `(.L_x_46) ;  /* 0xffffffe000e01947 */ /* 0x000fea000383ffff */
[----:B------:R-:W-:Y:S01]  /*6b80*/  IMAD.MOV.U32 R2, RZ, RZ, R177 ;  /* 0x000000ffff027224 */ /* 0x000fe200078e00b1 */
[----:B------:R-:W-:Y:S01]  /*6b90*/  MOV R0, R169 ;  /* 0x000000a900007202 */ /* 0x000fe20000000f00 */
[----:B------:R-:W-:-:S12]  /*6ba0*/  USHF.L.U32 UR4, UR25, 0x6, URZ ;  /* 0x0000000619047899 */ /* 0x000fd8000800063f */
.L_x_35:
[----:B0--3--:R-:W0:Y:S01]  /*6bb0*/  SHFL.BFLY PT, R5, R10, 0x2, 0x1f ;  /* 0x0c401f000a057f89 */ /* 0x009e2200000e0000 */
[----:B------:R-:W-:Y:S08]  /*6bc0*/  BAR.ARV 0x8, 0x100 ;  /* 0x0204000000007b1d */ /* 0x000ff00000002000 */
[----:B------:R-:W-:Y:S01]  /*6bd0*/  BAR.SYNC.DEFER_BLOCKING 0xf, 0x100 ;  /* 0x03c4000000007b1d */ /* 0x000fe20000010000 */
[----:B------:R-:W-:Y:S01]  /*6be0*/  ISETP.NE.AND P0, PT, R3, RZ, PT ;  /* 0x000000ff0300720c */ /* 0x000fe20003f05270 */
[----:B------:R-:W-:Y:S01]  /*6bf0*/  IMAD.MOV.U32 R3, RZ, RZ, RZ ;  /* 0x000000ffff037224 */ /* 0x000fe200078e00ff */
[----:B------:R-:W-:-:S03]  /*6c00*/  IADD3 R4, R4, UR4, RZ ;  /* 0x0000000404047c10 */ /* 0x000fc6000fffe0ff */
[----:B------:R-:W3:Y:S01]  /*6c10*/  SHFL.BFLY PT, R8, R9, 0x2, 0x1f ;  /* 0x0c401f0009087f89 */ /* 0x000ee200000e0000 */
[----:B0-----:R-:W-:-:S07]  /*6c20*/  FADD.FTZ R5, R5, R10 ;  /* 0x0000000a05057221 */ /* 0x001fce0000010000 */
[----:B------:R-:W-:Y:S01]  /*6c30*/  @!P0 LEA R4, R4, UR41, 0x2 ;  /* 0x0000002904048c11 */ /* 0x000fe2000f8e10ff */
[----:B------:R-:W1:Y:S01]  /*6c40*/  SHFL.BFLY PT, R6, R5, 0x1, 0x1f ;  /* 0x0c201f0005067f89 */ /* 0x000e6200000e0000 */
[----:B---3--:R-:W-:-:S05]  /*6c50*/  FADD.FTZ R8, R8, R9 ;  /* 0x0000000908087221 */ /* 0x008fca0000010000 */
[----:B------:R-:W0:Y:S01]  /*6c60*/  SHFL.BFLY PT, R7, R8, 0x1, 0x1f ;  /* 0x0c201f0008077f89 */ /* 0x000e2200000e0000 */
[----:B-12---:R-:W-:Y:S01]  /*6c70*/  FADD.FTZ R11, R5, R6 ;  /* 0x00000006050b7221 */ /* 0x006fe20000010000 */
[----:B------:R-:W-:Y:S01]  /*6c80*/  IMAD.MOV.U32 R6, RZ, RZ, RZ ;  /* 0x000000ffff067224 */ /* 0x000fe200078e00ff */
[----:B------:R-:W-:-:S03]  /*6c90*/  MOV R5, 0xff800000 ;  /* 0xff80000000057802 */ /* 0x000fc60000000f00 */
[----:B------:R-:W-:-:S13]  /*6ca0*/  FSETP.NE.FTZ.AND P1, PT, R11, RZ, PT ;  /* 0x000000ff0b00720b */ /* 0x000fda0003f35000 */
[----:B------:R-:W1:Y:S01]  /*6cb0*/  @P1 MUFU.RCP R6, R11 ;  /* 0x0000000b00061308 */ /* 0x000e620000001000 */
[----:B0-----:R-:W-:-:S05]  /*6cc0*/  FADD.FTZ R7, R8, R7 ;  /* 0x0000000708077221 */ /* 0x001fca0000010000 */
[----:B------:R-:W-:Y:S02]  /*6cd0*/  FSETP.NE.FTZ.AND P2, PT, R7, RZ, PT ;  /* 0x000000ff0700720b */ /* 0x000fe40003f55000 */
[----:B------:R-:W-:Y:S01]  /*6ce0*/  @P1 MUFU.LG2 R8, R11 ;  /* 0x0000000b00081308 */ /* 0x000fe20000000c00 */
[----:B-1----:R0:W-:Y:S01]  /*6cf0*/  @!P0 STS [R4+0x28800], R6 ;  /* 0x0288000604008388 */ /* 0x0021e20000000800 */
[-C--:B------:R-:W-:Y:S01]  /*6d00*/  FMUL.FTZ R24, R24, R6.reuse ;  /* 0x0000000618187220 */ /* 0x080fe20000410000 */
[----:B------:R-:W-:-:S08]  /*6d10*/  FMUL.FTZ R25, R25, R6 ;  /* 0x0000000619197220 */ /* 0x000fd00000410000 */
[----:B------:R-:W1:Y:S01]  /*6d20*/  @P2 MUFU.RCP R3, R7 ;  /* 0x0000000700032308 */ /* 0x000e620000001000 */
[-C--:B------:R-:W-:Y:S01]  /*6d30*/  FMUL.FTZ R28, R28, R6.reuse ;  /* 0x000000061c1c7220 */ /* 0x080fe20000410000 */
[-C--:B------:R-:W-:Y:S01]  /*6d40*/  FMUL.FTZ R29, R29, R6.reuse ;  /* 0x000000061d1d7220 */ /* 0x080fe20000410000 */
[-C--:B------:R-:W-:Y:S01]  /*6d50*/  FMUL.FTZ R32, R32, R6.reuse ;  /* 0x0000000620207220 */ /* 0x080fe20000410000 */
[-C--:B------:R-:W-:Y:S01]  /*6d60*/  FMUL.FTZ R33, R33, R6.reuse ;  /* 0x0000000621217220 */ /* 0x080fe20000410000 */
[-C--:B------:R-:W-:Y:S01]  /*6d70*/  FMUL.FTZ R36, R36, R6.reuse ;  /* 0x0000000624247220 */ /* 0x080fe20000410000 */
[-C--:B------:R-:W-:Y:S01]  /*6d80*/  FMUL.FTZ R37, R37, R6.reuse ;  /* 0x0000000625257220 */ /* 0x080fe20000410000 */
[-C--:B------:R-:W-:Y:S01]  /*6d90*/  FMUL.FTZ R40, R40, R6.reuse ;  /* 0x0000000628287220 */ /* 0x080fe20000410000 */
[----:B------:R2:W3:Y:S01]  /*6da0*/  @P2 MUFU.LG2 R9, R7 ;  /* 0x0000000700092308 */ /* 0x0004e20000000c00 */
        /* <DEDUP_REMOVED lines=8> */
[----:B-1----:R1:W-:Y:S01]  /*6e30*/  @!P0 STS [R4+0x28820], R3 ;  /* 0x0288200304008388 */ /* 0x0023e20000000800 */
        /* <DEDUP_REMOVED lines=47> */
[----:B--2---:R-:W-:-:S02]  /*7130*/  IMAD.U32 R7, RZ, RZ, UR7 ;  /* 0x00000007ff077e24 */ /* 0x004fc4000f8e00ff */
[----:B------:R-:W-:Y:S01]  /*7140*/  @P1 FMUL.FTZ R8, R8, 0.69314718246459960938 ;  /* 0x3f31721808081820 */ /* 0x000fe20000410000 */
[----:B0-----:R-:W-:Y:S02]  /*7150*/  IMAD.U32 R6, RZ, RZ, UR7 ;  /* 0x00000007ff067e24 */ /* 0x001fe4000f8e00ff */
[----:B---3--:R-:W-:Y:S01]  /*7160*/  @P2 FMUL.FTZ R9, R9, 0.69314718246459960938 ;  /* 0x3f31721809092820 */ /* 0x008fe20000410000 */
[----:B------:R-:W-:Y:S01]  /*7170*/  @P1 FMUL.FTZ R7, R7, 0.69314718246459960938 ;  /* 0x3f31721807071820 */ /* 0x000fe20000410000 */
[----:B-1----:R-:W-:Y:S02]  /*7180*/  IMAD.MOV.U32 R4, RZ, RZ, -0x800000 ;  /* 0xff800000ff047424 */ /* 0x002fe400078e00ff */
[----:B------:R-:W-:Y:S01]  /*7190*/  @P2 FMUL.FTZ R6, R6, 0.69314718246459960938 ;  /* 0x3f31721806062820 */ /* 0x000fe20000410000 */
[----:B------:R-:W-:Y:S01]  /*71a0*/  PLOP3.LUT P0, PT, PT, PT, PT, 0x8, 0x0 ;  /* 0x000000000000781c */ /* 0x000fe20003f0e170 */
        /* <DEDUP_REMOVED lines=64> */
[----:B------:R-:W-:Y:S01]  /*75b0*/  @P1 FFMA.FTZ R5, R7, R0, R8 ;  /* 0x0000000007051223 */ /* 0x000fe20000010008 */
[----:B------:R-:W-:Y:S01]  /*75c0*/  @P2 FFMA.FTZ R4, R6, R2, R9 ;  /* 0x0000000206042223 */ /* 0x000fe20000010009 */
[----:B------:R-:W-:Y:S06]  /*75d0*/  BAR.ARV 0xe, 0x100 ;  /* 0x0384000000007b1d */ /* 0x000fec0000002000 */
.L_x_11:
[----:B------:R-:W-:Y:S05]  /*75e0*/  @P0 BRA `(.L_x_47) ;  /* 0x0000002000f80947 */ /* 0x000fea0003800000 */
[----:B------:R-:W0:Y:S01]  /*75f0*/  S2R R0, SR_TID.X ;  /* 0x0000000000007919 */ /* 0x000e220000002100 */
[----:B------:R-:W1:Y:S01]  /*7600*/  S2UR UR5, SR_CgaCtaId ;  /* 0x00000000000579c3 */ /* 0x000e620000008800 */
[----:B------:R-:W-:Y:S01]  /*7610*/  UMOV UR4, 0x400 ;  /* 0x0000040000047882 */ /* 0x000fe20000000000 */
[----:B------:R-:W-:-:S06]  /*7620*/  IADD3 R2, RZ, -UR38, RZ ;  /* 0x80000026ff027c10 */ /* 0x000fcc000fffe0ff */
[----:B------:R-:W-:Y:S08]  /*7630*/  BAR.SYNC.DEFER_BLOCKING 0x1, 0x100 ;  /* 0x0044000000007b1d */ /* 0x000ff00000010000 */
[----:B------:R-:W2:Y:S08]  /*7640*/  S2UR UR6, SR_CTAID.Y ;  /* 0x00000000000679c3 */ /* 0x000eb00000002600 */
[----:B------:R-:W2:Y:S01]  /*7650*/  LDC R3, c[0x0][0xc50] ;  /* 0x00031400ff037b82 */ /* 0x000ea20000000800 */
[----:B-1----:R-:W-:-:S07]  /*7660*/  ULEA UR4, UR5, UR4, 0x18 ;  /* 0x0000000405047291 */ /* 0x002fce000f8ec03f */
[----:B------:R-:W1:Y:S01]  /*7670*/  LDC R6, c[0x0][0xbe8] ;  /* 0x0002fa00ff067b82 */ /* 0x000e620000000800 */
[----:B------:R-:W-:Y:S01]  /*7680*/  UIADD3 UR4, UR4, 0x28c20, URZ ;  /* 0x00028c2004047890 */ /* 0x000fe2000fffe03f */
[----:B0-----:R-:W-:-:S03]  /*7690*/  VIADD R22, R0, 0xffffff80 ;  /* 0xffffff8000167836 */ /* 0x001fc60000000000 */
[----:B------:R-:W-:Y:S02]  /*76a0*/  UPRMT UR4, URZ, 0x654, UR4 ;  /* 0x000006543f047896 */ /* 0x000fe40008000004 */
[----:B------:R-:W-:-:S04]  /*76b0*/  SHF.R.S32.HI R19, RZ, 0x1f, R22 ;  /* 0x0000001fff137819 */ /* 0x000fc80000011416 */
[----:B------:R-:W-:Y:S01]  /*76c0*/  LEA.HI R9, R19, R22, RZ, 0x7 ;  /* 0x0000001613097211 */ /* 0x000fe200078f38ff */
[----:B--2---:R-:W-:Y:S01]  /*76d0*/  IMAD R2, R3, R2, UR6 ;  /* 0x0000000603027e24 */ /* 0x004fe2000f8e0202 */
[----:B------:R-:W-:Y:S01]  /*76e0*/  USHF.R.S32.HI UR6, URZ, 0x1f, UR38 ;  /* 0x0000001f3f067899 */ /* 0x000fe20008011426 */
[----:B------:R-:W-:Y:S01]  /*76f0*/  SYNCS.ARRIVE.TRANS64.RED.A1T0 RZ, [UR4], RZ ;  /* 0x000000ffffff79a7 */ /* 0x000fe20008100404 */
[----:B------:R-:W-:Y:S02]  /*7700*/  SHF.R.S32.HI R0, RZ, 0x7, R9 ;  /* 0x00000007ff007819 */ /* 0x000fe40000011409 */
[----:B------:R-:W-:Y:S02]  /*7710*/  LOP3.LUT R7, R9, 0xffffff80, RZ, 0xc0, !PT ;  /* 0xffffff8009077812 */ /* 0x000fe400078ec0ff */
[----:B------:R-:W-:Y:S01]  /*7720*/  SHF.R.S32.HI R3, RZ, 0x1f, R2 ;  /* 0x0000001fff037819 */ /* 0x000fe20000011402 */
[----:B------:R-:W0:Y:S01]  /*7730*/  SHFL.IDX PT, R10, R0, RZ, 0x1f ;  /* 0x00001fff000a7589 */ /* 0x000e2200000e0000 */
[----:B-1----:R-:W-:Y:S01]  /*7740*/  ISETP.NE.AND P1, PT, R6, 0x1, PT ;  /* 0x000000010600780c */ /* 0x002fe20003f25270 */
[----:B------:R-:W-:-:S05]  /*7750*/  IMAD.IADD R8, R22, 0x1, -R7 ;  /* 0x0000000116087824 */ /* 0x000fca00078e0a07 */
[----:B------:R-:W-:-:S04]  /*7760*/  SHF.R.S32.HI R155, RZ, 0x1f, R8 ;  /* 0x0000001fff9b7819 */ /* 0x000fc80000011408 */
[----:B------:R-:W-:-:S04]  /*7770*/  LEA.HI R7, R155, R8, RZ, 0x2 ;  /* 0x000000089b077211 */ /* 0x000fc800078f10ff */
[----:B------:R-:W-:Y:S02]  /*7780*/  SHF.R.S32.HI R154, RZ, 0x2, R7 ;  /* 0x00000002ff9a7819 */ /* 0x000fe40000011407 */
[----:B0-----:R-:W-:-:S13]  /*7790*/  ISETP.NE.AND P0, PT, R10, RZ, PT ;  /* 0x000000ff0a00720c */ /* 0x001fda0003f05270 */
[----:B------:R-:W-:Y:S05]  /*77a0*/  @P0 BRA `(.L_x_48) ;  /* 0x0000000400440947 */ /* 0x000fea0003800000 */
[----:B------:R-:W0:Y:S01]  /*77b0*/  LDC R18, c[0x0][0xbe8] ;  /* 0x0002fa00ff127b82 */ /* 0x000e220000000800 */
[----:B------:R-:W-:Y:S01]  /*77c0*/  LOP3.LUT R9, R9, 0xffffff80, RZ, 0xc0, !PT ;  /* 0xffffff8009097812 */ /* 0x000fe200078ec0ff */
[----:B------:R-:W1:Y:S01]  /*77d0*/  S2R R14, SR_CTAID.X ;  /* 0x00000000000e7919 */ /* 0x000e620000002500 */
[----:B------:R-:W-:Y:S02]  /*77e0*/  ULDC.64 UR4, c[0x0][0xbd0] ;  /* 0x0002f40000047ab9 */ /* 0x000fe40000000a00 */
[----:B------:R-:W-:Y:S01]  /*77f0*/  UIMAD.WIDE.U32 UR8, UR38, UR4, URZ ;  /* 0x00000004260872a5 */ /* 0x000fe2000f8e003f */
[----:B------:R-:W-:Y:S01]  /*7800*/  IMAD.IADD R23, R22, 0x1, -R9 ;  /* 0x0000000116177824 */ /* 0x000fe200078e0a09 */
[----:B------:R-:W-:Y:S01]  /*7810*/  LEA.HI R9, R19, R22, RZ, 0x2 ;  /* 0x0000001613097211 */ /* 0x000fe200078f10ff */
[----:B------:R-:W2:Y:S01]  /*7820*/  S2UR UR7, SR_CTAID.Z ;  /* 0x00000000000779c3 */ /* 0x000ea20000002700 */
[----:B------:R-:W-:Y:S02]  /*7830*/  UIMAD UR4, UR6, UR4, URZ ;  /* 0x00000004060472a4 */ /* 0x000fe4000f8e023f */
[----:B------:R-:W-:-:S02]  /*7840*/  SHF.R.S32.HI R12, RZ, 0x1f, R23 ;  /* 0x0000001fff0c7819 */ /* 0x000fc40000011417 */
[----:B------:R-:W-:Y:S01]  /*7850*/  LOP3.LUT R9, R9, 0xfffffffc, RZ, 0xc0, !PT ;  /* 0xfffffffc09097812 */ /* 0x000fe200078ec0ff */
[----:B------:R-:W-:Y:S01]  /*7860*/  UIMAD UR4, UR38, UR5, UR4 ;  /* 0x00000005260472a4 */ /* 0x000fe2000f8e0204 */
[----:B------:R-:W-:Y:S01]  /*7870*/  LEA.HI R152, R12, R23, RZ, 0x2 ;  /* 0x000000170c987211 */ /* 0x000fe200078f10ff */
[----:B------:R-:W3:Y:S01]  /*7880*/  LDC.64 R20, c[0x0][0xbd8] ;  /* 0x0002f600ff147b82 */ /* 0x000ee20000000a00 */
[----:B------:R-:W-:Y:S01]  /*7890*/  IADD3 R9, R22, -R9, RZ ;  /* 0x8000000916097210 */ /* 0x000fe20007ffe0ff */
[----:B------:R-:W-:Y:S01]  /*78a0*/  UIADD3 UR4, UR9, UR4, URZ ;  /* 0x0000000409047290 */ /* 0x000fe2000fffe03f */
[--C-:B------:R-:W-:Y:S02]  /*78b0*/  SHF.R.S32.HI R10, RZ, 0x2, R152.reuse ;  /* 0x00000002ff0a7819 */ /* 0x100fe40000011498 */
[----:B------:R-:W-:Y:S02]  /*78c0*/  SHF.R.S32.HI R11, RZ, 0x1f, R152 ;  /* 0x0000001fff0b7819 */ /* 0x000fe40000011498 */
[----:B------:R-:W-:-:S02]  /*78d0*/  LEA.HI R12, R12, R23, RZ, 0x5 ;  /* 0x000000170c0c7211 */ /* 0x000fc400078f28ff */
[----:B0-----:R-:W-:Y:S02]  /*78e0*/  ISETP.NE.AND P0, PT, R18, 0x1, PT ;  /* 0x000000011200780c */ /* 0x001fe40003f05270 */
[----:B------:R-:W-:Y:S02]  /*78f0*/  LEA.HI R11, R11, R10, RZ, 0x3 ;  /* 0x0000000a0b0b7211 */ /* 0x000fe400078f18ff */
[----:B------:R-:W-:Y:S02]  /*7900*/  SHF.R.S32.HI R12, RZ, 0x5, R12 ;  /* 0x00000005ff0c7819 */ /* 0x000fe4000001140c */
[----:B------:R-:W-:Y:S01]  /*7910*/  LOP3.LUT R11, R11, 0xfffffff8, RZ, 0xc0, !PT ;  /* 0xfffffff80b0b7812 */ /* 0x000fe200078ec0ff */
[----:B--2---:R-:W-:Y:S01]  /*7920*/  USHF.R.S32.HI UR5, URZ, 0x1f, UR7 ;  /* 0x0000001f3f057899 */ /* 0x004fe20008011407 */
[----:B------:R-:W-:-:S03]  /*7930*/  LOP3.LUT R152, R152, 0x7ffffffc, RZ, 0xc0, !PT ;  /* 0x7ffffffc98987812 */ /* 0x000fc600078ec0ff */
[----:B------:R-:W-:Y:S01]  /*7940*/  IMAD.IADD R11, R10, 0x1, -R11 ;  /* 0x000000010a0b7824 */ /* 0x000fe200078e0a0b */
[----:B------:R-:W-:Y:S01]  /*7950*/  LEA.HI R10, R9, R9, RZ, 0x1 ;  /* 0x00000009090a7211 */ /* 0x000fe200078f08ff */
[----:B------:R-:W0:Y:S01]  /*7960*/  @P0 LDC R16, c[0x0][0xbec] ;  /* 0x0002fb00ff100b82 */ /* 0x000e220000000800 */
[----:B------:R-:W-:Y:S02]  /*7970*/  IMAD.IADD R152, R23, 0x1, -R152 ;  /* 0x0000000117987824 */ /* 0x000fe400078e0a98 */
[----:B------:R-:W-:Y:S02]  /*7980*/  LOP3.LUT R10, R10, 0x1ffffffe, RZ, 0xc0, !PT ;  /* 0x1ffffffe0a0a7812 */ /* 0x000fe400078ec0ff */
[----:B------:R-:W-:Y:S01]  /*7990*/  LEA R153, R12, R11, 0x4 ;  /* 0x0000000b0c997211 */ /* 0x000fe200078e20ff */
[----:B---3--:R-:W-:Y:S02]  /*79a0*/  IMAD R12, R20, UR5, RZ ;  /* 0x00000005140c7c24 */ /* 0x008fe4000f8e02ff */
[----:B------:R-:W2:Y:S01]  /*79b0*/  @P0 LDC R17, c[0x0][0xbf0] ;  /* 0x0002fc00ff110b82 */ /* 0x000ea20000000800 */
[----:B------:R-:W-:-:S02]  /*79c0*/  IMAD.IADD R9, R9, 0x1, -R10 ;  /* 0x0000000109097824 */ /* 0x000fc400078e0a0a */
[----:B------:R-:W-:Y:S02]  /*79d0*/  IMAD R15, R21, UR7, R12 ;  /* 0x00000007150f7c24 */ /* 0x000fe4000f8e020c */
[----:B------:R-:W-:Y:S01]  /*79e0*/  IMAD.U32 R11, RZ, RZ, UR9 ;  /* 0x00000009ff0b7e24 */ /* 0x000fe2000f8e00ff */
[----:B------:R-:W-:Y:S01]  /*79f0*/  LEA R9, R9, R153, 0x3 ;  /* 0x0000009909097211 */ /* 0x000fe200078e18ff */
[----:B------:R-:W-:Y:S02]  /*7a00*/  IMAD.U32 R10, RZ, RZ, UR8 ;  /* 0x00000008ff0a7e24 */ /* 0x000fe4000f8e00ff */
[----:B------:R-:W-:Y:S01]  /*7a10*/  IMAD.U32 R11, RZ, RZ, UR4 ;  /* 0x00000004ff0b7e24 */ /* 0x000fe2000f8e00ff */
[----:B------:R-:W-:Y:S01]  /*7a20*/  ULDC.64 UR4, c[0x0][0xbe0] ;  /* 0x0002f80000047ab9 */ /* 0x000fe20000000a00 */
[----:B-1----:R-:W-:Y:S02]  /*7a30*/  IMAD R9, R14, 0x40, R9 ;  /* 0x000000400e097824 */ /* 0x002fe400078e0209 */
[----:B------:R-:W-:-:S03]  /*7a40*/  IMAD.WIDE.U32 R10, R20, UR7, R10 ;  /* 0x00000007140a7c25 */ /* 0x000fc6000f8e000a */
[----:B------:R-:W-:Y:S01]  /*7a50*/  MOV R13, R9 ;  /* 0x00000009000d7202 */ /* 0x000fe20000000f00 */
[----:B0-----:R-:W-:-:S04]  /*7a60*/  @P0 IMAD.HI.U32 R12, R9, R16, RZ ;  /* 0x00000010090c0227 */ /* 0x001fc800078e00ff */
[----:B------:R-:W-:Y:S02]  /*7a70*/  IMAD.IADD R11, R11, 0x1, R15 ;  /* 0x000000010b0b7824 */ /* 0x000fe400078e020f */
[----:B------:R-:W-:Y:S01]  /*7a80*/  IMAD R15, R3, UR4, RZ ;  /* 0x00000004030f7c24 */ /* 0x000fe2000f8e02ff */
[----:B--2---:R-:W-:Y:S01]  /*7a90*/  @P0 SHF.R.U32.HI R13, RZ, R17, R12 ;  /* 0x00000011ff0d0219 */ /* 0x004fe2000001160c */
[----:B------:R-:W-:-:S04]  /*7aa0*/  IMAD.WIDE.U32 R10, R2, UR4, R10 ;  /* 0x00000004020a7c25 */ /* 0x000fc8000f8e000a */
[----:B------:R-:W-:Y:S01]  /*7ab0*/  IMAD.MOV R12, RZ, RZ, -R13 ;  /* 0x000000ffff0c7224 */ /* 0x000fe200078e0a0d */
[----:B------:R-:W-:Y:S01]  /*7ac0*/  IADD3 R10, P0, R13, R10, RZ ;  /* 0x0000000a0d0a7210 */ /* 0x000fe20007f1e0ff */
[----:B------:R-:W-:Y:S01]  /*7ad0*/  IMAD R16, R2, UR5, R15 ;  /* 0x0000000502107c24 */ /* 0x000fe2000f8e020f */
[----:B------:R-:W-:Y:S01]  /*7ae0*/  SHF.R.S32.HI R15, RZ, 0x1f, R13 ;  /* 0x0000001fff0f7819 */ /* 0x000fe2000001140d */
[----:B------:R-:W-:Y:S01]  /*7af0*/  IMAD R9, R18, R12, R9 ;  /* 0x0000000c12097224 */ /* 0x000fe200078e0209 */
[----:B------:R-:W-:Y:S01]  /*7b00*/  ULDC.64 UR4, c[0x0][0xbc8] ;  /* 0x0002f20000047ab9 */ /* 0x000fe20000000a00 */
[----:B------:R-:W-:Y:S01]  /*7b10*/  IMAD.SHL.U32 R152, R152, 0x2, RZ ;  /* 0x0000000298987824 */ /* 0x000fe200078e00ff */
[----:B------:R-:W-:Y:S02]  /*7b20*/  IADD3.X R11, R15, R11, R16, P0, !PT ;  /* 0x0000000b0f0b7210 */ /* 0x000fe400007fe410 */
[----:B------:R-:W-:Y:S01]  /*7b30*/  SHF.R.S32.HI R12, RZ, 0x1f, R9 ;  /* 0x0000001fff0c7819 */ /* 0x000fe20000011409 */
[----:B------:R-:W-:-:S04]  /*7b40*/  IMAD.WIDE.U32 R10, R9, UR4, R10 ;  /* 0x00000004090a7c25 */ /* 0x000fc8000f8e000a */
[----:B------:R-:W-:-:S04]  /*7b50*/  IMAD R12, R12, UR4, RZ ;  /* 0x000000040c0c7c24 */ /* 0x000fc8000f8e02ff */
[----:B------:R-:W-:Y:S01]  /*7b60*/  IMAD R9, R9, UR5, R12 ;  /* 0x0000000509097c24 */ /* 0x000fe2000f8e020c */
[----:B------:R-:W-:Y:S01]  /*7b70*/  LEA.HI R12, R0, R0, RZ, 0x1 ;  /* 0x00000000000c7211 */ /* 0x000fe200078f08ff */
[----:B------:R-:W-:Y:S02]  /*7b80*/  ULDC.64 UR4, c[0x0][0xba8] ;  /* 0x0002ea0000047ab9 */ /* 0x000fe40000000a00 */
[----:B------:R-:W-:Y:S01]  /*7b90*/  LEA R16, P0, R10, UR4, 0x2 ;  /* 0x000000040a107c11 */ /* 0x000fe2000f8010ff */
[----:B------:R-:W-:Y:S01]  /*7ba0*/  ULDC UR4, c[0x0][0xa88] ;  /* 0x0002a20000047ab9 */ /* 0x000fe20000000800 */
[----:B------:R-:W-:Y:S02]  /*7bb0*/  IADD3 R9, R11, R9, RZ ;  /* 0x000000090b097210 */ /* 0x000fe40007ffe0ff */
[----:B------:R-:W-:Y:S02]  /*7bc0*/  LOP3.LUT R11, R12, 0xfffffe, RZ, 0xc0, !PT ;  /* 0x00fffffe0c0b7812 */ /* 0x000fe400078ec0ff */
[----:B------:R-:W-:Y:S01]  /*7bd0*/  LEA.HI.X R17, R10, UR5, R9, 0x2, P0 ;  /* 0x000000050a117c11 */ /* 0x000fe200080f1409 */
[----:B------:R-:W-:Y:S01]  /*7be0*/  SHFL.IDX PT, R12, R16, 0x1, 0x1c1f ;  /* 0x003c1f00100c7f89 */ /* 0x000fe200000e0000 */
[----:B------:R-:W-:Y:S01]  /*7bf0*/  LEA R9, R14, R153, 0x6 ;  /* 0x000000990e097211 */ /* 0x000fe200078e30ff */
[----:B------:R-:W-:-:S02]  /*7c00*/  IMAD.IADD R15, R0, 0x1, -R11 ;  /* 0x00000001000f7824 */ /* 0x000fc400078e0a0b */
[----:B------:R-:W-:Y:S01]  /*7c10*/  SHFL.IDX PT, R10, R16, RZ, 0x1c1f ;  /* 0x001c1fff100a7589 */ /* 0x000fe200000e0000 */
[----:B------:R-:W-:Y:S02]  /*7c20*/  IMAD R14, R18, UR4, RZ ;  /* 0x00000004120e7c24 */ /* 0x000fe4000f8e02ff */
[----:B------:R-:W-:Y:S01]  /*7c30*/  IMAD.U32 R15, R15, -0x100, RZ ;  /* 0xffffff000f0f7824 */ /* 0x000fe200078e00ff */
[----:B------:R-:W0:Y:S04]  /*7c40*/  SHFL.IDX PT, R11, R17, RZ, 0x1c1f ;  /* 0x001c1fff110b7589 */ /* 0x000e2800000e0000 */
[----:B------:R-:W1:Y:S01]  /*7c50*/  SHFL.IDX PT, R13, R17, 0x1, 0x1c1f ;  /* 0x003c1f00110d7f89 */ /* 0x000e6200000e0000 */
[----:B------:R-:W-:Y:S02]  /*7c60*/  ISETP.NE.AND P0, PT, R152, R15, PT ;  /* 0x0000000f9800720c */ /* 0x000fe40003f05270 */
[----:B------:R-:W-:-:S02]  /*7c70*/  IADD3 R15, R9, 0x8, RZ ;  /* 0x00000008090f7810 */ /* 0x000fc40007ffe0ff */
[-C--:B------:R-:W-:Y:S02]  /*7c80*/  ISETP.GE.OR P2, PT, R9, R14.reuse, P0 ;  /* 0x0000000e0900720c */ /* 0x080fe40000746670 */
[----:B------:R-:W-:-:S11]  /*7c90*/  ISETP.GE.OR P0, PT, R15, R14, P0 ;  /* 0x0000000e0f00720c */ /* 0x000fd60000706670 */
[----:B0-----:R0:W-:Y:S04]  /*7ca0*/  @!P2 ST.E desc[UR36][R10.64], R5 ;  /* 0x000000050a00a985 */ /* 0x0011e8000c101924 */
[----:B-1----:R0:W-:Y:S02]  /*7cb0*/  @!P0 ST.E desc[UR36][R12.64], R4 ;  /* 0x000000040c008985 */ /* 0x0021e4000c101924 */
.L_x_48:
[----:B------:R-:W1:Y:S01]  /*7cc0*/  S2R R14, SR_CTAID.X ;  /* 0x00000000000e7919 */ /* 0x000e620000002500 */
[----:B------:R-:W-:Y:S01]  /*7cd0*/  LEA.HI R19, R19, R22, RZ, 0x2 ;  /* 0x0000001613137211 */ /* 0x000fe200078f10ff */
[----:B------:R-:W2:Y:S01]  /*7ce0*/  S2UR UR7, SR_CTAID.Z ;  /* 0x00000000000779c3 */ /* 0x000ea20000002700 */
[----:B0-----:R-:W-:Y:S01]  /*7cf0*/  SHF.R.S32.HI R5, RZ, 0x1f, R7 ;  /* 0x0000001fff057819 */ /* 0x001fe20000011407 */
[----:B------:R-:W-:Y:S01]  /*7d00*/  ULDC.64 UR8, c[0x0][0xb38] ;  /* 0x0002ce0000087ab9 */ /* 0x000fe20000000a00 */
[----:B------:R-:W-:Y:S01]  /*7d10*/  LOP3.LUT R19, R19, 0xfffffffc, RZ, 0xc0, !PT ;  /* 0xfffffffc13137812 */ /* 0x000fe200078ec0ff */
[----:B------:R-:W-:Y:S01]  /*7d20*/  UIMAD UR6, UR6, UR8, URZ ;  /* 0x00000008060672a4 */ /* 0x000fe2000f8e023f */
[----:B------:R-:W-:Y:S01]  /*7d30*/  LEA.HI R5, R5, R154, RZ, 0x3 ;  /* 0x0000009a05057211 */ /* 0x000fe200078f18ff */
[----:B------:R-:W-:Y:S01]  /*7d40*/  UIMAD.WIDE.U32 UR4, UR38, UR8, URZ ;  /* 0x00000008260472a5 */ /* 0x000fe2000f8e003f */
[----:B------:R-:W-:Y:S01]  /*7d50*/  LEA.HI R155, R155, R8, RZ, 0x5 ;  /* 0x000000089b9b7211 */ /* 0x000fe200078f28ff */
[----:B------:R-:W-:Y:S01]  /*7d60*/  IMAD.IADD R19, R22, 0x1, -R19 ;  /* 0x0000000116137824 */ /* 0x000fe200078e0a13 */
[----:B------:R-:W0:Y:S01]  /*7d70*/  LDC.64 R12, c[0x0][0xb40] ;  /* 0x0002d000ff0c7b82 */ /* 0x000e220000000a00 */
[----:B------:R-:W-:Y:S01]  /*7d80*/  LOP3.LUT R5, R5, 0xfffffff8, RZ, 0xc0, !PT ;  /* 0xfffffff805057812 */ /* 0x000fe200078ec0ff */
[----:B------:R-:W-:Y:S01]  /*7d90*/  UIMAD UR6, UR38, UR9, UR6 ;  /* 0x00000009260672a4 */ /* 0x000fe2000f8e0206 */
[----:B------:R-:W-:Y:S01]  /*7da0*/  SHF.R.S32.HI R155, RZ, 0x5, R155 ;  /* 0x00000005ff9b7819 */ /* 0x000fe2000001149b */
[----:B------:R-:W-:Y:S01]  /*7db0*/  BSSY B0, `(.L_x_49) ;  /* 0x00000fa000007945 */ /* 0x000fe20003800000 */
[----:B------:R-:W-:Y:S01]  /*7dc0*/  LEA.HI R4, R19, R19, RZ, 0x1 ;  /* 0x0000001313047211 */ /* 0x000fe200078f08ff */
[----:B------:R-:W-:Y:S01]  /*7dd0*/  IMAD.IADD R154, R154, 0x1, -R5 ;  /* 0x000000019a9a7824 */ /* 0x000fe200078e0a05 */
[----:B------:R-:W-:Y:S01]  /*7de0*/  UIADD3 UR6, UR5, UR6, URZ ;  /* 0x0000000605067290 */ /* 0x000fe2000fffe03f */
[----:B------:R-:W3:Y:S01]  /*7df0*/  @P1 LDC R16, c[0x0][0xbec] ;  /* 0x0002fb00ff101b82 */ /* 0x000ee20000000800 */
[----:B------:R-:W-:Y:S01]  /*7e00*/  LOP3.LUT R4, R4, 0x1ffffffe, RZ, 0xc0, !PT ;  /* 0x1ffffffe04047812 */ /* 0x000fe200078ec0ff */
[----:B------:R-:W-:-:S02]  /*7e10*/  IMAD R155, R155, 0x10, R154 ;  /* 0x000000109b9b7824 */ /* 0x000fc400078e029a */
[----:B------:R-:W-:Y:S01]  /*7e20*/  IMAD.U32 R5, RZ, RZ, UR5 ;  /* 0x00000005ff057e24 */ /* 0x000fe2000f8e00ff */
[----:B------:R-:W-:Y:S01]  /*7e30*/  IADD3 R4, R19, -R4, RZ ;  /* 0x8000000413047210 */ /* 0x000fe20007ffe0ff */
[----:B------:R-:W-:Y:S01]  /*7e40*/  IMAD.U32 R5, RZ, RZ, UR6 ;  /* 0x00000006ff057e24 */ /* 0x000fe2000f8e00ff */
[----:B--2---:R-:W-:Y:S01]  /*7e50*/  USHF.R.S32.HI UR8, URZ, 0x1f, UR7 ;  /* 0x0000001f3f087899 */ /* 0x004fe20008011407 */
[----:B------:R-:W2:Y:S02]  /*7e60*/  @P1 LDC R17, c[0x0][0xbf0] ;  /* 0x0002fc00ff111b82 */ /* 0x000ea40000000800 */
[----:B------:R-:W-:Y:S01]  /*7e70*/  IMAD R9, R4, 0x8, R155 ;  /* 0x0000000804097824 */ /* 0x000fe200078e029b */
[----:B------:R-:W-:Y:S01]  /*7e80*/  MOV R4, UR4 ;  /* 0x0000000400047c02 */ /* 0x000fe20008000f00 */
[----:B------:R-:W-:Y:S02]  /*7e90*/  ULDC.64 UR4, c[0x0][0xb48] ;  /* 0x0002d20000047ab9 */ /* 0x000fe40000000a00 */
[----:B------:R-:W-:Y:S01]  /*7ea0*/  IMAD R3, R3, UR4, RZ ;  /* 0x0000000403037c24 */ /* 0x000fe2000f8e02ff */
[----:B-1----:R-:W-:Y:S01]  /*7eb0*/  LEA R15, R14, R9, 0x6 ;  /* 0x000000090e0f7211 */ /* 0x002fe200078e30ff */
[----:B0-----:R-:W-:-:S02]  /*7ec0*/  IMAD R10, R12, UR8, RZ ;  /* 0x000000080c0a7c24 */ /* 0x001fc4000f8e02ff */
[----:B------:R-:W-:-:S04]  /*7ed0*/  IMAD.WIDE.U32 R4, R12, UR7, R4 ;  /* 0x000000070c047c25 */ /* 0x000fc8000f8e0004 */
[----:B------:R-:W-:Y:S02]  /*7ee0*/  IMAD R11, R13, UR7, R10 ;  /* 0x000000070d0b7c24 */ /* 0x000fe4000f8e020a */
[----:B---3--:R-:W-:-:S04]  /*7ef0*/  @P1 IMAD.HI.U32 R16, R15, R16, RZ ;  /* 0x000000100f101227 */ /* 0x008fc800078e00ff */
[----:B------:R-:W-:Y:S02]  /*7f00*/  IMAD.MOV.U32 R9, RZ, RZ, R15 ;  /* 0x000000ffff097224 */ /* 0x000fe400078e000f */
[----:B------:R-:W-:Y:S01]  /*7f10*/  IMAD.IADD R5, R5, 0x1, R11 ;  /* 0x0000000105057824 */ /* 0x000fe200078e020b */
[----:B--2---:R-:W-:Y:S01]  /*7f20*/  @P1 SHF.R.U32.HI R9, RZ, R17, R16 ;  /* 0x00000011ff091219 */ /* 0x004fe20000011610 */
[C---:B------:R-:W-:Y:S02]  /*7f30*/  IMAD R11, R2.reuse, UR5, R3 ;  /* 0x00000005020b7c24 */ /* 0x040fe4000f8e0203 */
[----:B------:R-:W-:Y:S01]  /*7f40*/  IMAD.WIDE.U32 R2, R2, UR4, R4 ;  /* 0x0000000402027c25 */ /* 0x000fe2000f8e0004 */
[----:B------:R-:W-:Y:S01]  /*7f50*/  IADD3 R13, -R9, RZ, RZ ;  /* 0x000000ff090d7210 */ /* 0x000fe20007ffe1ff */
[----:B------:R-:W-:Y:S01]  /*7f60*/  ULDC.64 UR4, c[0x0][0xb30] ;  /* 0x0002cc0000047ab9 */ /* 0x000fe20000000a00 */
[----:B------:R-:W-:Y:S01]  /*7f70*/  SHF.R.S32.HI R10, RZ, 0x1f, R9 ;  /* 0x0000001fff0a7819 */ /* 0x000fe20000011409 */
[----:B------:R-:W-:-:S02]  /*7f80*/  IMAD.IADD R3, R3, 0x1, R11 ;  /* 0x0000000103037824 */ /* 0x000fc400078e020b */
[----:B------:R-:W-:Y:S02]  /*7f90*/  IMAD R5, R6, R13, R15 ;  /* 0x0000000d06057224 */ /* 0x000fe400078e020f */
[----:B------:R-:W-:Y:S02]  /*7fa0*/  IMAD R10, R10, UR4, RZ ;  /* 0x000000040a0a7c24 */ /* 0x000fe4000f8e02ff */
[----:B------:R-:W-:Y:S01]  /*7fb0*/  IMAD.WIDE.U32 R2, R9, UR4, R2 ;  /* 0x0000000409027c25 */ /* 0x000fe2000f8e0002 */
[----:B------:R-:W-:-:S03]  /*7fc0*/  SHF.R.S32.HI R4, RZ, 0x1f, R5 ;  /* 0x0000001fff047819 */ /* 0x000fc60000011405 */
[----:B------:R-:W-:Y:S01]  /*7fd0*/  IMAD R11, R9, UR5, R10 ;  /* 0x00000005090b7c24 */ /* 0x000fe2000f8e020a */
[----:B------:R-:W-:Y:S02]  /*7fe0*/  ULDC.64 UR4, c[0x0][0xb28] ;  /* 0x0002ca0000047ab9 */ /* 0x000fe40000000a00 */
[----:B------:R-:W-:Y:S02]  /*7ff0*/  IMAD R4, R4, UR4, RZ ;  /* 0x0000000404047c24 */ /* 0x000fe4000f8e02ff */
[----:B------:R-:W-:Y:S02]  /*8000*/  IMAD.IADD R3, R3, 0x1, R11 ;  /* 0x0000000103037824 */ /* 0x000fe400078e020b */
[C---:B------:R-:W-:Y:S02]  /*8010*/  IMAD R9, R5.reuse, UR5, R4 ;  /* 0x0000000505097c24 */ /* 0x040fe4000f8e0204 */
[----:B------:R-:W-:Y:S01]  /*8020*/  IMAD.WIDE.U32 R2, R5, UR4, R2 ;  /* 0x0000000405027c25 */ /* 0x000fe2000f8e0002 */
[----:B------:R-:W-:-:S04]  /*8030*/  ULDC.64 UR4, c[0x0][0xb00] ;  /* 0x0002c00000047ab9 */ /* 0x000fc80000000a00 */
[----:B------:R-:W-:Y:S02]  /*8040*/  IADD3 R5, R3, R9, RZ ;  /* 0x0000000903057210 */ /* 0x000fe40007ffe0ff */
[----:B------:R-:W-:Y:S02]  /*8050*/  LEA.HI R9, R0, R0, RZ, 0x1 ;  /* 0x0000000000097211 */ /* 0x000fe400078f08ff */
[----:B------:R-:W-:Y:S01]  /*8060*/  LEA R4, P0, R2, UR4, 0x2 ;  /* 0x0000000402047c11 */ /* 0x000fe2000f8010ff */
[----:B------:R-:W-:Y:S01]  /*8070*/  ULDC UR4, c[0x0][0xa88] ;  /* 0x0002a20000047ab9 */ /* 0x000fe20000000800 */
[----:B------:R-:W-:Y:S01]  /*8080*/  LOP3.LUT R11, R9, 0xfffffe, RZ, 0xc0, !PT ;  /* 0x00fffffe090b7812 */ /* 0x000fe200078ec0ff */
[----:B------:R-:W-:Y:S01]  /*8090*/  IMAD R6, R6, UR4, RZ ;  /* 0x0000000406067c24 */ /* 0x000fe2000f8e02ff */
[----:B------:R-:W-:Y:S01]  /*80a0*/  LOP3.LUT R9, R7, 0x7ffffffc, RZ, 0xc0, !PT ;  /* 0x7ffffffc07097812 */ /* 0x000fe200078ec0ff */
[----:B------:R-:W-:Y:S01]  /*80b0*/  IMAD R7, R14, 0x40, R155 ;  /* 0x000000400e077824 */ /* 0x000fe200078e029b */
[----:B------:R-:W-:Y:S01]  /*80c0*/  LEA.HI.X R5, R2, UR5, R5, 0x2, P0 ;  /* 0x0000000502057c11 */ /* 0x000fe200080f1405 */
[----:B------:R-:W-:Y:S01]  /*80d0*/  IMAD.IADD R11, R0, 0x1, -R11 ;  /* 0x00000001000b7824 */ /* 0x000fe200078e0a0b */
[----:B------:R-:W-:Y:S01]  /*80e0*/  IADD3 R0, -R9, R8, RZ ;  /* 0x0000000809007210 */ /* 0x000fe20007ffe1ff */
[----:B------:R0:W1:Y:S01]  /*80f0*/  SHFL.IDX PT, R2, R4, RZ, 0x1c1f ;  /* 0x001c1fff04027589 */ /* 0x00006200000e0000 */
[----:B------:R-:W-:-:S03]  /*8100*/  ISETP.GE.AND P0, PT, R7, R6, PT ;  /* 0x000000060700720c */ /* 0x000fc60003f06270 */
[----:B------:R-:W-:Y:S01]  /*8110*/  IMAD R0, R11, 0x80, R0 ;  /* 0x000000800b007824 */ /* 0x000fe200078e0200 */
[----:B------:R0:W2:Y:S03]  /*8120*/  SHFL.IDX PT, R3, R5, RZ, 0x1c1f ;  /* 0x001c1fff05037589 */ /* 0x0000a600000e0000 */
[----:B------:R-:W-:-:S06]  /*8130*/  IMAD.SHL.U32 R0, R0, 0x2, RZ ;  /* 0x0000000200007824 */ /* 0x000fcc00078e00ff */
[----:B0-----:R-:W-:Y:S05]  /*8140*/  @P0 BRA `(.L_x_50) ;  /* 0x0000000c00000947 */ /* 0x001fea0003800000 */
[C---:B------:R-:W-:Y:S01]  /*8150*/  IADD3 R9, R0.reuse, 0x8, RZ ;  /* 0x0000000800097810 */ /* 0x040fe20007ffe0ff */
[C---:B------:R-:W-:Y:S01]  /*8160*/  VIADD R11, R0.reuse, 0x10 ;  /* 0x00000010000b7836 */ /* 0x040fe20000000000 */
[----:B------:R-:W-:Y:S01]  /*8170*/  ULDC UR4, c[0x0][0xac8] ;  /* 0x0002b20000047ab9 */ /* 0x000fe20000000800 */
[C---:B------:R-:W-:Y:S01]  /*8180*/  VIADD R13, R0.reuse, 0x18 ;  /* 0x00000018000d7836 */ /* 0x040fe20000000000 */
[C---:B------:R-:W-:Y:S01]  /*8190*/  ISETP.GE.AND P2, PT, R0.reuse, UR4, PT ;  /* 0x0000000400007c0c */ /* 0x040fe2000bf46270 */
[C---:B------:R-:W-:Y:S01]  /*81a0*/  VIADD R17, R0.reuse, 0x28 ;  /* 0x0000002800117836 */ /* 0x040fe20000000000 */
[----:B------:R-:W-:Y:S01]  /*81b0*/  ISETP.GE.AND P3, PT, R9, UR4, PT ;  /* 0x0000000409007c0c */ /* 0x000fe2000bf66270 */
[C---:B------:R-:W-:Y:S01]  /*81c0*/  VIADD R18, R0.reuse, 0x30 ;  /* 0x0000003000127836 */ /* 0x040fe20000000000 */
[----:B------:R-:W-:Y:S01]  /*81d0*/  ISETP.GE.AND P4, PT, R11, UR4, PT ;  /* 0x000000040b007c0c */ /* 0x000fe2000bf86270 */
[C---:B------:R-:W-:Y:S01]  /*81e0*/  VIADD R20, R0.reuse, 0x40 ;  /* 0x0000004000147836 */ /* 0x040fe20000000000 */
[----:B------:R-:W-:Y:S01]  /*81f0*/  ISETP.GE.AND P5, PT, R13, UR4, PT ;  /* 0x000000040d007c0c */ /* 0x000fe2000bfa6270 */
[C---:B------:R-:W-:Y:S01]  /*8200*/  VIADD R21, R0.reuse, 0x48 ;  /* 0x0000004800157836 */ /* 0x040fe20000000000 */
[C---:B------:R-:W-:Y:S01]  /*8210*/  IADD3 R16, R0.reuse, 0x20, RZ ;  /* 0x0000002000107810 */ /* 0x040fe20007ffe0ff */
[----:B------:R-:W-:Y:S01]  /*8220*/  VIADD R23, R0, 0x58 ;  /* 0x0000005800177836 */ /* 0x000fe20000000000 */
[----:B------:R-:W-:-:S02]  /*8230*/  ISETP.GE.AND P1, PT, R17, UR4, PT ;  /* 0x0000000411007c0c */ /* 0x000fc4000bf26270 */
[----:B------:R-:W-:Y:S02]  /*8240*/  ISETP.GE.AND P0, PT, R16, UR4, PT ;  /* 0x0000000410007c0c */ /* 0x000fe4000bf06270 */
[----:B------:R-:W-:Y:S02]  /*8250*/  @!P2 LEA.HI R8, R0, R0, RZ, 0x1 ;  /* 0x000000000008a211 */ /* 0x000fe400078f08ff */
[----:B------:R-:W-:Y:S02]  /*8260*/  @!P3 LEA.HI R10, R9, R9, RZ, 0x1 ;  /* 0x00000009090ab211 */ /* 0x000fe400078f08ff */
[----:B------:R-:W-:Y:S02]  /*8270*/  @!P4 LEA.HI R12, R11, R11, RZ, 0x1 ;  /* 0x0000000b0b0cc211 */ /* 0x000fe400078f08ff */
[----:B------:R-:W-:Y:S02]  /*8280*/  @!P5 LEA.HI R14, R13, R13, RZ, 0x1 ;  /* 0x0000000d0d0ed211 */ /* 0x000fe400078f08ff */
[----:B------:R-:W-:-:S02]  /*8290*/  @!P2 LOP3.LUT R9, R8, 0xfffffffe, RZ, 0xc0, !PT ;  /* 0xfffffffe0809a812 */ /* 0x000fc400078ec0ff */
[----:B------:R-:W-:Y:S02]  /*82a0*/  @!P3 LOP3.LUT R11, R10, 0xfffffffe, RZ, 0xc0, !PT ;  /* 0xfffffffe0a0bb812 */ /* 0x000fe400078ec0ff */
[----:B------:R-:W-:Y:S01]  /*82b0*/  @!P4 LOP3.LUT R13, R12, 0xfffffffe, RZ, 0xc0, !PT ;  /* 0xfffffffe0c0dc812 */ /* 0x000fe200078ec0ff */
[--C-:B-12---:R-:W-:Y:S01]  /*82c0*/  @!P2 IMAD.WIDE R8, R9, 0x4, R2.reuse ;  /* 0x000000040908a825 */ /* 0x106fe200078e0202 */
[----:B------:R-:W-:Y:S02]  /*82d0*/  @!P5 LOP3.LUT R15, R14, 0xfffffffe, RZ, 0xc0, !PT ;  /* 0xfffffffe0e0fd812 */ /* 0x000fe400078ec0ff */
[C---:B------:R-:W-:Y:S01]  /*82e0*/  IADD3 R19, R0.reuse, 0x38, RZ ;  /* 0x0000003800137810 */ /* 0x040fe20007ffe0ff */
[--C-:B------:R-:W-:Y:S01]  /*82f0*/  @!P3 IMAD.WIDE R10, R11, 0x4, R2.reuse ;  /* 0x000000040b0ab825 */ /* 0x100fe200078e0202 */
[----:B------:R0:W-:Y:S01]  /*8300*/  @!P2 ST.E.64 desc[UR36][R8.64], R24 ;  /* 0x000000180800a985 */ /* 0x0001e2000c101b24 */
[----:B------:R-:W-:Y:S02]  /*8310*/  IADD3 R22, R0, 0x50, RZ ;  /* 0x0000005000167810 */ /* 0x000fe40007ffe0ff */
[----:B------:R-:W-:Y:S01]  /*8320*/  @!P4 IMAD.WIDE R12, R13, 0x4, R2 ;  /* 0x000000040d0cc825 */ /* 0x000fe200078e0202 */
[----:B------:R1:W-:Y:S01]  /*8330*/  @!P3 ST.E.64 desc[UR36][R10.64], R28 ;  /* 0x0000001c0a00b985 */ /* 0x0003e2000c101b24 */
[----:B------:R-:W-:-:S02]  /*8340*/  ISETP.GE.AND P2, PT, R18, UR4, PT ;  /* 0x0000000412007c0c */ /* 0x000fc4000bf46270 */
[----:B------:R-:W-:Y:S01]  /*8350*/  @!P5 IMAD.WIDE R14, R15, 0x4, R2 ;  /* 0x000000040f0ed825 */ /* 0x000fe200078e0202 */
[----:B------:R2:W-:Y:S01]  /*8360*/  @!P4 ST.E.64 desc[UR36][R12.64], R32 ;  /* 0x000000200c00c985 */ /* 0x0005e2000c101b24 */
[----:B------:R-:W-:Y:S02]  /*8370*/  ISETP.GE.AND P3, PT, R19, UR4, PT ;  /* 0x0000000413007c0c */ /* 0x000fe4000bf66270 */
[----:B------:R-:W-:Y:S01]  /*8380*/  ISETP.GE.AND P4, PT, R20, UR4, PT ;  /* 0x0000000414007c0c */ /* 0x000fe2000bf86270 */
[----:B------:R3:W-:Y:S01]  /*8390*/  @!P5 ST.E.64 desc[UR36][R14.64], R36 ;  /* 0x000000240e00d985 */ /* 0x0007e2000c101b24 */
[----:B------:R-:W-:Y:S01]  /*83a0*/  ISETP.GE.AND P5, PT, R21, UR4, PT ;  /* 0x0000000415007c0c */ /* 0x000fe2000bfa6270 */
[----:B0-----:R-:W-:Y:S01]  /*83b0*/  VIADD R24, R0, 0x60 ;  /* 0x0000006000187836 */ /* 0x001fe20000000000 */
[----:B------:R-:W-:Y:S02]  /*83c0*/  ISETP.GE.AND P6, PT, R22, UR4, PT ;  /* 0x0000000416007c0c */ /* 0x000fe4000bfc6270 */
[----:B------:R-:W-:-:S02]  /*83d0*/  @!P0 LEA.HI R16, R16, R16, RZ, 0x1 ;  /* 0x0000001010108211 */ /* 0x000fc400078f08ff */
[----:B------:R-:W-:Y:S02]  /*83e0*/  @!P1 LEA.HI R17, R17, R17, RZ, 0x1 ;  /* 0x0000001111119211 */ /* 0x000fe400078f08ff */
[----:B------:R-:W-:Y:S02]  /*83f0*/  @!P0 LOP3.LUT R9, R16, 0xfffffffe, RZ, 0xc0, !PT ;  /* 0xfffffffe10098812 */ /* 0x000fe400078ec0ff */
[----:B-1----:R-:W-:Y:S02]  /*8400*/  @!P1 LOP3.LUT R11, R17, 0xfffffffe, RZ, 0xc0, !PT ;  /* 0xfffffffe110b9812 */ /* 0x002fe400078ec0ff */
[----:B------:R-:W-:Y:S01]  /*8410*/  @!P2 LEA.HI R18, R18, R18, RZ, 0x1 ;  /* 0x000000121212a211 */ /* 0x000fe200078f08ff */
[--C-:B------:R-:W-:Y:S01]  /*8420*/  @!P0 IMAD.WIDE R8, R9, 0x4, R2.reuse ;  /* 0x0000000409088825 */ /* 0x100fe200078e0202 */
[----:B------:R-:W-:Y:S02]  /*8430*/  @!P3 LEA.HI R19, R19, R19, RZ, 0x1 ;  /* 0x000000131313b211 */ /* 0x000fe400078f08ff */
[----:B------:R-:W-:Y:S01]  /*8440*/  @!P4 LEA.HI R20, R20, R20, RZ, 0x1 ;  /* 0x000000141414c211 */ /* 0x000fe200078f08ff */
[----:B------:R-:W-:Y:S01]  /*8450*/  @!P1 IMAD.WIDE R10, R11, 0x4, R2 ;  /* 0x000000040b0a9825 */ /* 0x000fe200078e0202 */
[----:B------:R-:W-:Y:S01]  /*8460*/  @!P5 LEA.HI R21, R21, R21, RZ, 0x1 ;  /* 0x000000151515d211 */ /* 0x000fe200078f08ff */
[----:B------:R0:W-:Y:S01]  /*8470*/  @!P0 ST.E.64 desc[UR36][R8.64], R40 ;  /* 0x0000002808008985 */ /* 0x0001e2000c101b24 */
[----:B------:R-:W-:-:S02]  /*8480*/  @!P6 LEA.HI R22, R22, R22, RZ, 0x1 ;  /* 0x000000161616e211 */ /* 0x000fc400078f08ff */
[----:B--2---:R-:W-:Y:S01]  /*8490*/  @!P2 LOP3.LUT R13, R18, 0xfffffffe, RZ, 0xc0, !PT ;  /* 0xfffffffe120da812 */ /* 0x004fe200078ec0ff */
[----:B------:R1:W-:Y:S01]  /*84a0*/  @!P1 ST.E.64 desc[UR36][R10.64], R44 ;  /* 0x0000002c0a009985 */ /* 0x0003e2000c101b24 */
[----:B------:R-:W-:Y:S02]  /*84b0*/  @!P3 LOP3.LUT R19, R19, 0xfffffffe, RZ, 0xc0, !PT ;  /* 0xfffffffe1313b812 */ /* 0x000fe400078ec0ff */
[----:B---3--:R-:W-:Y:S01]  /*84c0*/  @!P4 LOP3.LUT R15, R20, 0xfffffffe, RZ, 0xc0, !PT ;  /* 0xfffffffe140fc812 */ /* 0x008fe200078ec0ff */
[----:B------:R-:W-:Y:S01]  /*84d0*/  VIADD R20, R0, 0x78 ;  /* 0x0000007800147836 */ /* 0x000fe20000000000 */
[----:B------:R-:W-:Y:S02]  /*84e0*/  @!P5 LOP3.LUT R21, R21, 0xfffffffe, RZ, 0xc0, !PT ;  /* 0xfffffffe1515d812 */ /* 0x000fe400078ec0ff */
[----:B------:R-:W-:Y:S01]  /*84f0*/  @!P6 LOP3.LUT R17, R22, 0xfffffffe, RZ, 0xc0, !PT ;  /* 0xfffffffe1611e812 */ /* 0x000fe200078ec0ff */
[----:B------:R-:W-:Y:S01]  /*8500*/  VIADD R22, R0, 0x88 ;  /* 0x0000008800167836 */ /* 0x000fe20000000000 */
[----:B------:R-:W-:Y:S01]  /*8510*/  ISETP.GE.AND P1, PT, R23, UR4, PT ;  /* 0x0000000417007c0c */ /* 0x000fe2000bf26270 */
[----:B0-----:R-:W-:Y:S01]  /*8520*/  @!P2 IMAD.WIDE R8, R13, 0x4, R2 ;  /* 0x000000040d08a825 */ /* 0x001fe200078e0202 */
[----:B------:R-:W-:-:S02]  /*8530*/  ISETP.GE.AND P0, PT, R24, UR4, PT ;  /* 0x0000000418007c0c */ /* 0x000fc4000bf06270 */
[----:B------:R-:W-:Y:S01]  /*8540*/  IADD3 R18, R0, 0x68, RZ ;  /* 0x0000006800127810 */ /* 0x000fe20007ffe0ff */
[--C-:B-1----:R-:W-:Y:S01]  /*8550*/  @!P3 IMAD.WIDE R10, R19, 0x4, R2.reuse ;  /* 0x00000004130ab825 */ /* 0x102fe200078e0202 */
[----:B------:R0:W-:Y:S02]  /*8560*/  @!P2 ST.E.64 desc[UR36][R8.64], R48 ;  /* 0x000000300800a985 */ /* 0x0001e4000c101b24 */
[----:B------:R-:W-:Y:S01]  /*8570*/  ISETP.GE.AND P2, PT, R18, UR4, PT ;  /* 0x0000000412007c0c */ /* 0x000fe2000bf46270 */
[--C-:B------:R-:W-:Y:S01]  /*8580*/  @!P4 IMAD.WIDE R12, R15, 0x4, R2.reuse ;  /* 0x000000040f0cc825 */ /* 0x100fe200078e0202 */
[----:B------:R1:W-:Y:S01]  /*8590*/  @!P3 ST.E.64 desc[UR36][R10.64], R52 ;  /* 0x000000340a00b985 */ /* 0x0003e2000c101b24 */
[----:B------:R-:W-:Y:S02]  /*85a0*/  ISETP.GE.AND P3, PT, R22, UR4, PT ;  /* 0x0000000416007c0c */ /* 0x000fe4000bf66270 */
[----:B------:R-:W-:Y:S01]  /*85b0*/  @!P5 IMAD.WIDE R14, R21, 0x4, R2 ;  /* 0x00000004150ed825 */ /* 0x000fe200078e0202 */
[----:B------:R2:W-:Y:S01]  /*85c0*/  @!P4 ST.E.64 desc[UR36][R12.64], R56 ;  /* 0x000000380c00c985 */ /* 0x0005e2000c101b24 */
[----:B------:R-:W-:-:S02]  /*85d0*/  IADD3 R21, R0, 0x80, RZ ;  /* 0x0000008000157810 */ /* 0x000fc40007ffe0ff */
[----:B------:R-:W-:Y:S01]  /*85e0*/  @!P6 IMAD.WIDE R16, R17, 0x4, R2 ;  /* 0x000000041110e825 */ /* 0x000fe200078e0202 */
[----:B------:R3:W-:Y:S01]  /*85f0*/  @!P5 ST.E.64 desc[UR36][R14.64], R60 ;  /* 0x0000003c0e00d985 */ /* 0x0007e2000c101b24 */
[----:B------:R-:W-:Y:S02]  /*8600*/  ISETP.GE.AND P5, PT, R20, UR4, PT ;  /* 0x0000000414007c0c */ /* 0x000fe4000bfa6270 */
[----:B------:R-:W-:Y:S01]  /*8610*/  VIADD R19, R0, 0x70 ;  /* 0x0000007000137836 */ /* 0x000fe20000000000 */
[----:B------:R4:W-:Y:S01]  /*8620*/  @!P6 ST.E.64 desc[UR36][R16.64], R64 ;  /* 0x000000401000e985 */ /* 0x0009e2000c101b24 */
[----:B------:R-:W-:Y:S02]  /*8630*/  ISETP.GE.AND P4, PT, R21, UR4, PT ;  /* 0x0000000415007c0c */ /* 0x000fe4000bf86270 */
[----:B------:R-:W-:Y:S02]  /*8640*/  @!P1 LEA.HI R23, R23, R23, RZ, 0x1 ;  /* 0x0000001717179211 */ /* 0x000fe400078f08ff */
[----:B------:R-:W-:-:S02]  /*8650*/  ISETP.GE.AND P6, PT, R19, UR4, PT ;  /* 0x0000000413007c0c */ /* 0x000fc4000bfc6270 */
[----:B------:R-:W-:Y:S02]  /*8660*/  @!P0 LEA.HI R24, R24, R24, RZ, 0x1 ;  /* 0x0000001818188211 */ /* 0x000fe400078f08ff */
[----:B0-----:R-:W-:Y:S01]  /*8670*/  @!P1 LOP3.LUT R9, R23, 0xfffffffe, RZ, 0xc0, !PT ;  /* 0xfffffffe17099812 */ /* 0x001fe200078ec0ff */
[----:B------:R-:W-:Y:S01]  /*8680*/  VIADD R23, R0, 0x90 ;  /* 0x0000009000177836 */ /* 0x000fe20000000000 */
        /* <DEDUP_REMOVED lines=11> */
[----:B------:R-:W-:Y:S01]  /*8740*/  @!P6 LOP3.LUT R19, R19, 0xfffffffe, RZ, 0xc0, !PT ;  /* 0xfffffffe1313e812 */ /* 0x000fe200078ec0ff */
[----:B------:R-:W-:Y:S01]  /*8750*/  VIADD R18, R0, 0xa0 ;  /* 0x000000a000127836 */ /* 0x000fe20000000000 */
[----:B---3--:R-:W-:Y:S02]  /*8760*/  @!P5 LOP3.LUT R15, R20, 0xfffffffe, RZ, 0xc0, !PT ;  /* 0xfffffffe140fd812 */ /* 0x008fe400078ec0ff */
[----:B------:R-:W-:Y:S02]  /*8770*/  @!P4 LOP3.LUT R21, R21, 0xfffffffe, RZ, 0xc0, !PT ;  /* 0xfffffffe1515c812 */ /* 0x000fe400078ec0ff */
[----:B----4-:R-:W-:Y:S01]  /*8780*/  @!P3 LOP3.LUT R17, R22, 0xfffffffe, RZ, 0xc0, !PT ;  /* 0xfffffffe1611b812 */ /* 0x010fe200078ec0ff */
[C---:B------:R-:W-:Y:S01]  /*8790*/  VIADD R22, R0.reuse, 0xc0 ;  /* 0x000000c000167836 */ /* 0x040fe20000000000 */
[----:B------:R-:W-:Y:S01]  /*87a0*/  IADD3 R24, R0, 0x98, RZ ;  /* 0x0000009800187810 */ /* 0x000fe20007ffe0ff */
[----:B0-----:R-:W-:Y:S01]  /*87b0*/  @!P2 IMAD.WIDE R8, R13, 0x4, R2 ;  /* 0x000000040d08a825 */ /* 0x001fe200078e0202 */
[----:B------:R-:W-:-:S02]  /*87c0*/  ISETP.GE.AND P0, PT, R23, UR4, PT ;  /* 0x0000000417007c0c */ /* 0x000fc4000bf06270 */
[----:B------:R-:W-:Y:S01]  /*87d0*/  ISETP.GE.AND P1, PT, R24, UR4, PT ;  /* 0x0000000418007c0c */ /* 0x000fe2000bf26270 */
[--C-:B-1----:R-:W-:Y:S01]  /*87e0*/  @!P6 IMAD.WIDE R10, R19, 0x4, R2.reuse ;  /* 0x00000004130ae825 */ /* 0x102fe200078e0202 */
[----:B------:R0:W-:Y:S01]  /*87f0*/  @!P2 ST.E.64 desc[UR36][R8.64], R76 ;  /* 0x0000004c0800a985 */ /* 0x0001e2000c101b24 */
[----:B------:R-:W-:Y:S02]  /*8800*/  IADD3 R20, R0, 0xb0, RZ ;  /* 0x000000b000147810 */ /* 0x000fe40007ffe0ff */
[--C-:B------:R-:W-:Y:S01]  /*8810*/  @!P5 IMAD.WIDE R12, R15, 0x4, R2.reuse ;  /* 0x000000040f0cd825 */ /* 0x100fe200078e0202 */
[----:B------:R1:W-:Y:S01]  /*8820*/  @!P6 ST.E.64 desc[UR36][R10.64], R80 ;  /* 0x000000500a00e985 */ /* 0x0003e2000c101b24 */
[----:B------:R-:W-:Y:S02]  /*8830*/  ISETP.GE.AND P2, PT, R18, UR4, PT ;  /* 0x0000000412007c0c */ /* 0x000fe4000bf46270 */
[----:B------:R-:W-:Y:S01]  /*8840*/  @!P4 IMAD.WIDE R14, R21, 0x4, R2 ;  /* 0x00000004150ec825 */ /* 0x000fe200078e0202 */
[----:B------:R2:W-:Y:S01]  /*8850*/  @!P5 ST.E.64 desc[UR36][R12.64], R84 ;  /* 0x000000540c00d985 */ /* 0x0005e2000c101b24 */
[----:B------:R-:W-:-:S02]  /*8860*/  ISETP.GE.AND P6, PT, R22, UR4, PT ;  /* 0x0000000416007c0c */ /* 0x000fc4000bfc6270 */
[----:B------:R-:W-:Y:S01]  /*8870*/  @!P3 IMAD.WIDE R16, R17, 0x4, R2 ;  /* 0x000000041110b825 */ /* 0x000fe200078e0202 */
[----:B------:R3:W-:Y:S01]  /*8880*/  @!P4 ST.E.64 desc[UR36][R14.64], R88 ;  /* 0x000000580e00c985 */ /* 0x0007e2000c101b24 */
[----:B------:R-:W-:Y:S02]  /*8890*/  ISETP.GE.AND P4, PT, R20, UR4, PT ;  /* 0x0000000414007c0c */ /* 0x000fe4000bf86270 */
[C---:B------:R-:W-:Y:S01]  /*88a0*/  VIADD R19, R0.reuse, 0xa8 ;  /* 0x000000a800137836 */ /* 0x040fe20000000000 */
[----:B------:R4:W-:Y:S01]  /*88b0*/  @!P3 ST.E.64 desc[UR36][R16.64], R92 ;  /* 0x0000005c1000b985 */ /* 0x0009e2000c101b24 */
[----:B------:R-:W-:Y:S01]  /*88c0*/  VIADD R21, R0, 0xb8 ;  /* 0x000000b800157836 */ /* 0x000fe20000000000 */
[----:B------:R-:W-:Y:S02]  /*88d0*/  @!P0 LEA.HI R23, R23, R23, RZ, 0x1 ;  /* 0x0000001717178211 */ /* 0x000fe400078f08ff */
[----:B------:R-:W-:Y:S02]  /*88e0*/  ISETP.GE.AND P3, PT, R19, UR4, PT ;  /* 0x0000000413007c0c */ /* 0x000fe4000bf66270 */
[----:B------:R-:W-:-:S02]  /*88f0*/  ISETP.GE.AND P5, PT, R21, UR4, PT ;  /* 0x0000000415007c0c */ /* 0x000fc4000bfa6270 */
[----:B------:R-:W-:Y:S02]  /*8900*/  @!P1 LEA.HI R24, R24, R24, RZ, 0x1 ;  /* 0x0000001818189211 */ /* 0x000fe400078f08ff */
[----:B0-----:R-:W-:Y:S02]  /*8910*/  @!P0 LOP3.LUT R9, R23, 0xfffffffe, RZ, 0xc0, !PT ;  /* 0xfffffffe17098812 */ /* 0x001fe400078ec0ff */
[----:B------:R-:W-:Y:S02]  /*8920*/  @!P2 LEA.HI R18, R18, R18, RZ, 0x1 ;  /* 0x000000121212a211 */ /* 0x000fe400078f08ff */
[----:B-1----:R-:W-:Y:S01]  /*8930*/  @!P1 LOP3.LUT R11, R24, 0xfffffffe, RZ, 0xc0, !PT ;  /* 0xfffffffe180b9812 */ /* 0x002fe200078ec0ff */
[--C-:B------:R-:W-:Y:S01]  /*8940*/  @!P0 IMAD.WIDE R8, R9, 0x4, R2.reuse ;  /* 0x0000000409088825 */ /* 0x100fe200078e0202 */
[----:B------:R-:W-:Y:S02]  /*8950*/  @!P4 LEA.HI R20, R20, R20, RZ, 0x1 ;  /* 0x000000141414c211 */ /* 0x000fe400078f08ff */
[----:B------:R-:W-:Y:S01]  /*8960*/  @!P3 LEA.HI R19, R19, R19, RZ, 0x1 ;  /* 0x000000131313b211 */ /* 0x000fe200078f08ff */
[----:B------:R-:W-:Y:S01]  /*8970*/  @!P1 IMAD.WIDE R10, R11, 0x4, R2 ;  /* 0x000000040b0a9825 */ /* 0x000fe200078e0202 */
[----:B--2---:R-:W-:Y:S01]  /*8980*/  @!P2 LOP3.LUT R13, R18, 0xfffffffe, RZ, 0xc0, !PT ;  /* 0xfffffffe120da812 */ /* 0x004fe200078ec0ff */
[----:B------:R0:W-:Y:S01]  /*8990*/  @!P0 ST.E.64 desc[UR36][R8.64], R96 ;  /* 0x0000006008008985 */ /* 0x0001e2000c101b24 */
[----:B------:R-:W-:-:S02]  /*89a0*/  @!P5 LEA.HI R21, R21, R21, RZ, 0x1 ;  /* 0x000000151515d211 */ /* 0x000fc400078f08ff */
[----:B------:R-:W-:Y:S01]  /*89b0*/  @!P3 LOP3.LUT R19, R19, 0xfffffffe, RZ, 0xc0, !PT ;  /* 0xfffffffe1313b812 */ /* 0x000fe200078ec0ff */
[--C-:B------:R-:W-:Y:S01]  /*89c0*/  @!P2 IMAD.WIDE R12, R13, 0x4, R2.reuse ;  /* 0x000000040d0ca825 */ /* 0x100fe200078e0202 */
[----:B------:R-:W-:Y:S01]  /*89d0*/  @!P6 LEA.HI R22, R22, R22, RZ, 0x1 ;  /* 0x000000161616e211 */ /* 0x000fe200078f08ff */
[----:B------:R1:W-:Y:S01]  /*89e0*/  @!P1 ST.E.64 desc[UR36][R10.64], R100 ;  /* 0x000000640a009985 */ /* 0x0003e2000c101b24 */
[----:B---3--:R-:W-:Y:S01]  /*89f0*/  @!P4 LOP3.LUT R15, R20, 0xfffffffe, RZ, 0xc0, !PT ;  /* 0xfffffffe140fc812 */ /* 0x008fe200078ec0ff */
[----:B------:R-:W-:Y:S01]  /*8a00*/  VIADD R20, R0, 0xd8 ;  /* 0x000000d800147836 */ /* 0x000fe20000000000 */
[----:B------:R-:W-:Y:S01]  /*8a10*/  @!P5 LOP3.LUT R21, R21, 0xfffffffe, RZ, 0xc0, !PT ;  /* 0xfffffffe1515d812 */ /* 0x000fe200078ec0ff */
[----:B------:R2:W-:Y:S01]  /*8a20*/  @!P2 ST.E.64 desc[UR36][R12.64], R104 ;  /* 0x000000680c00a985 */ /* 0x0005e2000c101b24 */
[----:B----4-:R-:W-:Y:S02]  /*8a30*/  @!P6 LOP3.LUT R17, R22, 0xfffffffe, RZ, 0xc0, !PT ;  /* 0xfffffffe1611e812 */ /* 0x010fe400078ec0ff */
[----:B------:R-:W-:Y:S01]  /*8a40*/  IADD3 R18, R0, 0xc8, RZ ;  /* 0x000000c800127810 */ /* 0x000fe20007ffe0ff */
[----:B0-----:R-:W-:Y:S01]  /*8a50*/  @!P3 IMAD.WIDE R8, R19, 0x4, R2 ;  /* 0x000000041308b825 */ /* 0x001fe200078e0202 */
[----:B------:R-:W-:-:S02]  /*8a60*/  ISETP.GE.AND P2, PT, R20, UR4, PT ;  /* 0x0000000414007c0c */ /* 0x000fc4000bf46270 */
[----:B------:R-:W-:Y:S01]  /*8a70*/  ISETP.GE.AND P0, PT, R18, UR4, PT ;  /* 0x0000000412007c0c */ /* 0x000fe2000bf06270 */
[----:B------:R-:W-:Y:S01]  /*8a80*/  VIADD R19, R0, 0xd0 ;  /* 0x000000d000137836 */ /* 0x000fe20000000000 */
[----:B------:R0:W-:Y:S01]  /*8a90*/  @!P3 ST.E.64 desc[UR36][R8.64], R108 ;  /* 0x0000006c0800b985 */ /* 0x0001e2000c101b24 */
[----:B-1----:R-:W-:-:S03]  /*8aa0*/  @!P4 IMAD.WIDE R10, R15, 0x4, R2 ;  /* 0x000000040f0ac825 */ /* 0x002fc600078e0202 */
[----:B------:R-:W-:Y:S01]  /*8ab0*/  ISETP.GE.AND P1, PT, R19, UR4, PT ;  /* 0x0000000413007c0c */ /* 0x000fe2000bf26270 */
[--C-:B------:R-:W-:Y:S01]  /*8ac0*/  @!P5 IMAD.WIDE R14, R21, 0x4, R2.reuse ;  /* 0x00000004150ed825 */ /* 0x100fe200078e0202 */
[----:B------:R-:W-:Y:S01]  /*8ad0*/  IADD3 R21, R0, 0xe0, RZ ;  /* 0x000000e000157810 */ /* 0x000fe20007ffe0ff */
[----:B------:R1:W-:Y:S02]  /*8ae0*/  @!P4 ST.E.64 desc[UR36][R10.64], R112 ;  /* 0x000000700a00c985 */ /* 0x0003e4000c101b24 */
[----:B------:R-:W-:Y:S01]  /*8af0*/  @!P6 IMAD.WIDE R16, R17, 0x4, R2 ;  /* 0x000000041110e825 */ /* 0x000fe200078e0202 */
[----:B------:R-:W-:Y:S01]  /*8b00*/  ISETP.GE.AND P3, PT, R21, UR4, PT ;  /* 0x0000000415007c0c */ /* 0x000fe2000bf66270 */
[----:B------:R3:W-:Y:S01]  /*8b10*/  @!P5 ST.E.64 desc[UR36][R14.64], R116 ;  /* 0x000000740e00d985 */ /* 0x0007e2000c101b24 */
[----:B------:R-:W-:Y:S01]  /*8b20*/  @!P0 LEA.HI R18, R18, R18, RZ, 0x1 ;  /* 0x0000001212128211 */ /* 0x000fe200078f08ff */
[C---:B--2---:R-:W-:Y:S01]  /*8b30*/  VIADD R12, R0.reuse, 0xe8 ;  /* 0x000000e8000c7836 */ /* 0x044fe20000000000 */
[C---:B0-----:R-:W-:Y:S01]  /*8b40*/  IADD3 R9, R0.reuse, 0xf8, RZ ;  /* 0x000000f800097810 */ /* 0x041fe20007ffe0ff */
[----:B------:R-:W-:Y:S01]  /*8b50*/  VIADD R13, R0, 0xf0 ;  /* 0x000000f0000d7836 */ /* 0x000fe20000000000 */
[----:B------:R0:W-:Y:S01]  /*8b60*/  @!P6 ST.E.64 desc[UR36][R16.64], R120 ;  /* 0x000000781000e985 */ /* 0x0001e2000c101b24 */
[----:B------:R-:W-:-:S02]  /*8b70*/  @!P1 LEA.HI R19, R19, R19, RZ, 0x1 ;  /* 0x0000001313139211 */ /* 0x000fc400078f08ff */
[----:B------:R-:W-:Y:S02]  /*8b80*/  ISETP.GE.AND P6, PT, R9, UR4, PT ;  /* 0x0000000409007c0c */ /* 0x000fe4000bfc6270 */
[----:B------:R-:W-:Y:S02]  /*8b90*/  ISETP.GE.AND P4, PT, R12, UR4, PT ;  /* 0x000000040c007c0c */ /* 0x000fe4000bf86270 */
[----:B------:R-:W-:Y:S02]  /*8ba0*/  ISETP.GE.AND P5, PT, R13, UR4, PT ;  /* 0x000000040d007c0c */ /* 0x000fe4000bfa6270 */
[----:B------:R-:W-:Y:S02]  /*8bb0*/  @!P2 LEA.HI R20, R20, R20, RZ, 0x1 ;  /* 0x000000141414a211 */ /* 0x000fe400078f08ff */
[----:B------:R-:W-:Y:S02]  /*8bc0*/  @!P3 LEA.HI R21, R21, R21, RZ, 0x1 ;  /* 0x000000151515b211 */ /* 0x000fe400078f08ff */
[----:B-1----:R-:W-:-:S02]  /*8bd0*/  @!P1 LOP3.LUT R11, R19, 0xfffffffe, RZ, 0xc0, !PT ;  /* 0xfffffffe130b9812 */ /* 0x002fc400078ec0ff */
[----:B---3--:R-:W-:Y:S02]  /*8be0*/  @!P3 LOP3.LUT R15, R21, 0xfffffffe, RZ, 0xc0, !PT ;  /* 0xfffffffe150fb812 */ /* 0x008fe400078ec0ff */
[----:B------:R-:W-:Y:S02]  /*8bf0*/  @!P6 LEA.HI R10, R9, R9, RZ, 0x1 ;  /* 0x00000009090ae211 */ /* 0x000fe400078f08ff */
[----:B------:R-:W-:Y:S01]  /*8c00*/  @!P4 LEA.HI R12, R12, R12, RZ, 0x1 ;  /* 0x0000000c0c0cc211 */ /* 0x000fe200078f08ff */
[----:B------:R-:W-:Y:S01]  /*8c10*/  @!P3 IMAD.WIDE R14, R15, 0x4, R2 ;  /* 0x000000040f0eb825 */ /* 0x000fe200078e0202 */
[----:B------:R-:W-:Y:S02]  /*8c20*/  @!P5 LEA.HI R8, R13, R13, RZ, 0x1 ;  /* 0x0000000d0d08d211 */ /* 0x000fe400078f08ff */
[----:B------:R-:W-:Y:S02]  /*8c30*/  @!P0 LOP3.LUT R9, R18, 0xfffffffe, RZ, 0xc0, !PT ;  /* 0xfffffffe12098812 */ /* 0x000fe400078ec0ff */
[----:B------:R-:W-:-:S02]  /*8c40*/  @!P2 LOP3.LUT R13, R20, 0xfffffffe, RZ, 0xc0, !PT ;  /* 0xfffffffe140da812 */ /* 0x000fc400078ec0ff */
[----:B0-----:R-:W-:Y:S02]  /*8c50*/  @!P4 LOP3.LUT R17, R12, 0xfffffffe, RZ, 0xc0, !PT ;  /* 0xfffffffe0c11c812 */ /* 0x001fe400078ec0ff */
[----:B------:R-:W-:Y:S01]  /*8c60*/  @!P5 LOP3.LUT R19, R8, 0xfffffffe, RZ, 0xc0, !PT ;  /* 0xfffffffe0813d812 */ /* 0x000fe200078ec0ff */
[----:B------:R-:W-:Y:S01]  /*8c70*/  @!P0 IMAD.WIDE R8, R9, 0x4, R2 ;  /* 0x0000000409088825 */ /* 0x000fe200078e0202 */
[----:B------:R-:W-:-:S03]  /*8c80*/  @!P6 LOP3.LUT R21, R10, 0xfffffffe, RZ, 0xc0, !PT ;  /* 0xfffffffe0a15e812 */ /* 0x000fc600078ec0ff */
[--C-:B------:R-:W-:Y:S01]  /*8c90*/  @!P1 IMAD.WIDE R10, R11, 0x4, R2.reuse ;  /* 0x000000040b0a9825 */ /* 0x100fe200078e0202 */
[----:B------:R0:W-:Y:S03]  /*8ca0*/  @!P0 ST.E.64 desc[UR36][R8.64], R124 ;  /* 0x0000007c08008985 */ /* 0x0001e6000c101b24 */
[--C-:B------:R-:W-:Y:S01]  /*8cb0*/  @!P2 IMAD.WIDE R12, R13, 0x4, R2.reuse ;  /* 0x000000040d0ca825 */ /* 0x100fe200078e0202 */
[----:B------:R0:W-:Y:S03]  /*8cc0*/  @!P1 ST.E.64 desc[UR36][R10.64], R128 ;  /* 0x000000800a009985 */ /* 0x0001e6000c101b24 */
[--C-:B------:R-:W-:Y:S01]  /*8cd0*/  @!P4 IMAD.WIDE R16, R17, 0x4, R2.reuse ;  /* 0x000000041110c825 */ /* 0x100fe200078e0202 */
[----:B------:R0:W-:Y:S03]  /*8ce0*/  @!P2 ST.E.64 desc[UR36][R12.64], R132 ;  /* 0x000000840c00a985 */ /* 0x0001e6000c101b24 */
[--C-:B------:R-:W-:Y:S01]  /*8cf0*/  @!P5 IMAD.WIDE R18, R19, 0x4, R2.reuse ;  /* 0x000000041312d825 */ /* 0x100fe200078e0202 */
[----:B------:R0:W-:Y:S03]  /*8d00*/  @!P3 ST.E.64 desc[UR36][R14.64], R136 ;  /* 0x000000880e00b985 */ /* 0x0001e6000c101b24 */
[----:B------:R-:W-:Y:S01]  /*8d10*/  @!P6 IMAD.WIDE R2, R21, 0x4, R2 ;  /* 0x000000041502e825 */ /* 0x000fe200078e0202 */
[----:B------:R0:W-:Y:S04]  /*8d20*/  @!P4 ST.E.64 desc[UR36][R16.64], R140 ;  /* 0x0000008c1000c985 */ /* 0x0001e8000c101b24 */
[----:B------:R0:W-:Y:S04]  /*8d30*/  @!P5 ST.E.64 desc[UR36][R18.64], R144 ;  /* 0x000000901200d985 */ /* 0x0001e8000c101b24 */
[----:B------:R0:W-:Y:S02]  /*8d40*/  @!P6 ST.E.64 desc[UR36][R2.64], R148 ;  /* 0x000000940200e985 */ /* 0x0001e4000c101b24 */
.L_x_50:
[----:B------:R-:W-:Y:S05]  /*8d50*/  BSYNC B0 ;  /* 0x0000000000007941 */ /* 0x000fea0003800000 */
.L_x_49:
[----:B------:R-:W-:Y:S01]  /*8d60*/  VIADD R7, R7, 0x8 ;  /* 0x0000000807077836 */ /* 0x000fe20000000000 */
[----:B0-2---:R2:W3:Y:S04]  /*8d70*/  SHFL.IDX PT, R3, R5, 0x1, 0x1c1f ;  /* 0x003c1f0005037f89 */ /* 0x0054e800000e0000 */
[----:B------:R-:W-:Y:S01]  /*8d80*/  ISETP.GE.AND P0, PT, R7, R6, PT ;  /* 0x000000060700720c */ /* 0x000fe20003f06270 */
[----:B-1----:R2:W1:-:S12]  /*8d90*/  SHFL.IDX PT, R2, R4, 0x1, 0x1c1f ;  /* 0x003c1f0004027f89 */ /* 0x00245800000e0000 */
[----:B--2---:R-:W-:Y:S05]  /*8da0*/  @P0 BRA `(.L_x_8) ;  /* 0x0000004400c00947 */ /* 0x004fea0003800000 */
[C---:B------:R-:W-:Y:S01]  /*8db0*/  VIADD R5, R0.reuse, 0x8 ;  /* 0x0000000800057836 */ /* 0x040fe20000000000 */
[----:B------:R-:W-:Y:S01]  /*8dc0*/  ULDC UR4, c[0x0][0xac8] ;  /* 0x0002b20000047ab9 */ /* 0x000fe20000000800 */
[C---:B------:R-:W-:Y:S01]  /*8dd0*/  IADD3 R7, R0.reuse, 0x10, RZ ;  /* 0x0000001000077810 */ /* 0x040fe20007ffe0ff */
[C---:B------:R-:W-:Y:S01]  /*8de0*/  VIADD R10, R0.reuse, 0x18 ;  /* 0x00000018000a7836 */ /* 0x040fe20000000000 */
[C---:B------:R-:W-:Y:S01]  /*8df0*/  ISETP.GE.AND P0, PT, R0.reuse, UR4, PT ;  /* 0x0000000400007c0c */ /* 0x040fe2000bf06270 */
[C---:B------:R-:W-:Y:S01]  /*8e00*/  VIADD R11, R0.reuse, 0x20 ;  /* 0x00000020000b7836 */ /* 0x040fe20000000000 */
[----:B------:R-:W-:Y:S01]  /*8e10*/  ISETP.GE.AND P1, PT, R5, UR4, PT ;  /* 0x0000000405007c0c */ /* 0x000fe2000bf26270 */
[C---:B------:R-:W-:Y:S01]  /*8e20*/  VIADD R13, R0.reuse, 0x30 ;  /* 0x00000030000d7836 */ /* 0x040fe20000000000 */
[----:B------:R-:W-:Y:S01]  /*8e30*/  ISETP.GE.AND P2, PT, R7, UR4, PT ;  /* 0x0000000407007c0c */ /* 0x000fe2000bf46270 */
[----:B------:R-:W-:Y:S01]  /*8e40*/  VIADD R14, R0, 0x38 ;  /* 0x00000038000e7836 */ /* 0x000fe20000000000 */
[----:B------:R-:W-:Y:S01]  /*8e50*/  ISETP.GE.AND P5, PT, R10, UR4, PT ;  /* 0x000000040a007c0c */ /* 0x000fe2000bfa6270 */
[C---:B------:R-:W-:Y:S01]  /*8e60*/  VIADD R16, R0.reuse, 0x48 ;  /* 0x0000004800107836 */ /* 0x040fe20000000000 */
[----:B------:R-:W-:Y:S01]  /*8e70*/  ISETP.GE.AND P6, PT, R11, UR4, PT ;  /* 0x000000040b007c0c */ /* 0x000fe2000bfc6270 */
[C---:B------:R-:W-:Y:S01]  /*8e80*/  VIADD R18, R0.reuse, 0x50 ;  /* 0x0000005000127836 */ /* 0x040fe20000000000 */
[C---:B------:R-:W-:Y:S01]  /*8e90*/  IADD3 R12, R0.reuse, 0x28, RZ ;  /* 0x00000028000c7810 */ /* 0x040fe20007ffe0ff */
[C---:B------:R-:W-:Y:S01]  /*8ea0*/  VIADD R20, R0.reuse, 0x80 ;  /* 0x0000008000147836 */ /* 0x040fe20000000000 */
[----:B------:R-:W-:-:S02]  /*8eb0*/  IADD3 R15, R0, 0x40, RZ ;  /* 0x00000040000f7810 */ /* 0x000fc40007ffe0ff */
[----:B------:R-:W-:Y:S02]  /*8ec0*/  @!P0 LEA.HI R4, R0, R0, RZ, 0x1 ;  /* 0x0000000000048211 */ /* 0x000fe400078f08ff */
[----:B------:R-:W-:Y:S02]  /*8ed0*/  @!P1 LEA.HI R6, R5, R5, RZ, 0x1 ;  /* 0x0000000505069211 */ /* 0x000fe400078f08ff */
[----:B------:R-:W-:Y:S02]  /*8ee0*/  @!P2 LEA.HI R8, R7, R7, RZ, 0x1 ;  /* 0x000000070708a211 */ /* 0x000fe400078f08ff */
[----:B------:R-:W-:Y:S02]  /*8ef0*/  @!P0 LOP3.LUT R5, R4, 0xfffffffe, RZ, 0xc0, !PT ;  /* 0xfffffffe04058812 */ /* 0x000fe400078ec0ff */
[----:B------:R-:W-:Y:S02]  /*8f00*/  @!P1 LOP3.LUT R7, R6, 0xfffffffe, RZ, 0xc0, !PT ;  /* 0xfffffffe06079812 */ /* 0x000fe400078ec0ff */
[----:B------:R-:W-:Y:S01]  /*8f10*/  @!P2 LOP3.LUT R9, R8, 0xfffffffe, RZ, 0xc0, !PT ;  /* 0xfffffffe0809a812 */ /* 0x000fe200078ec0ff */
[----:B-1-3--:R-:W-:Y:S01]  /*8f20*/  @!P0 IMAD.WIDE R4, R5, 0x4, R2 ;  /* 0x0000000405048825 */ /* 0x00afe200078e0202 */
[----:B------:R-:W-:-:S02]  /*8f30*/  ISETP.GE.AND P3, PT, R15, UR4, PT ;  /* 0x000000040f007c0c */ /* 0x000fc4000bf66270 */
[----:B------:R-:W-:Y:S01]  /*8f40*/  ISETP.GE.AND P4, PT, R16, UR4, PT ;  /* 0x0000000410007c0c */ /* 0x000fe2000bf86270 */
[--C-:B------:R-:W-:Y:S01]  /*8f50*/  @!P1 IMAD.WIDE R6, R7, 0x4, R2.reuse ;  /* 0x0000000407069825 */ /* 0x100fe200078e0202 */
[----:B------:R0:W-:Y:S01]  /*8f60*/  @!P0 ST.E.64 desc[UR36][R4.64], R26 ;  /* 0x0000001a04008985 */ /* 0x0001e2000c101b24 */
[----:B------:R-:W-:Y:S02]  /*8f70*/  ISETP.GE.AND P0, PT, R12, UR4, PT ;  /* 0x000000040c007c0c */ /* 0x000fe4000bf06270 */
[----:B------:R-:W-:Y:S01]  /*8f80*/  @!P2 IMAD.WIDE R8, R9, 0x4, R2 ;  /* 0x000000040908a825 */ /* 0x000fe200078e0202 */
[----:B------:R1:W-:Y:S01]  /*8f90*/  @!P1 ST.E.64 desc[UR36][R6.64], R30 ;  /* 0x0000001e06009985 */ /* 0x0003e2000c101b24 */
[----:B------:R-:W-:Y:S02]  /*8fa0*/  ISETP.GE.AND P1, PT, R13, UR4, PT ;  /* 0x000000040d007c0c */ /* 0x000fe4000bf26270 */
[----:B------:R-:W-:Y:S01]  /*8fb0*/  @!P5 LEA.HI R10, R10, R10, RZ, 0x1 ;  /* 0x0000000a0a0ad211 */ /* 0x000fe200078f08ff */
[----:B------:R2:W-:Y:S01]  /*8fc0*/  @!P2 ST.E.64 desc[UR36][R8.64], R34 ;  /* 0x000000220800a985 */ /* 0x0005e2000c101b24 */
[----:B------:R-:W-:-:S02]  /*8fd0*/  ISETP.GE.AND P2, PT, R14, UR4, PT ;  /* 0x000000040e007c0c */ /* 0x000fc4000bf46270 */
[----:B------:R-:W-:Y:S02]  /*8fe0*/  @!P6 LEA.HI R11, R11, R11, RZ, 0x1 ;  /* 0x0000000b0b0be211 */ /* 0x000fe400078f08ff */
[----:B------:R-:W-:Y:S02]  /*8ff0*/  @!P3 LEA.HI R15, R15, R15, RZ, 0x1 ;  /* 0x0000000f0f0fb211 */ /* 0x000fe400078f08ff */
[----:B0-----:R-:W-:Y:S02]  /*9000*/  @!P5 LOP3.LUT R5, R10, 0xfffffffe, RZ, 0xc0, !PT ;  /* 0xfffffffe0a05d812 */ /* 0x001fe400078ec0ff */
[----:B------:R-:W-:Y:S02]  /*9010*/  @!P0 LEA.HI R12, R12, R12, RZ, 0x1 ;  /* 0x0000000c0c0c8211 */ /* 0x000fe400078f08ff */
[----:B-1----:R-:W-:Y:S01]  /*9020*/  @!P6 LOP3.LUT R7, R11, 0xfffffffe, RZ, 0xc0, !PT ;  /* 0xfffffffe0b07e812 */ /* 0x002fe200078ec0ff */
[----:B------:R-:W-:Y:S01]  /*9030*/  @!P5 IMAD.WIDE R4, R5, 0x4, R2 ;  /* 0x000000040504d825 */ /* 0x000fe200078e0202 */
[----:B------:R-:W-:-:S02]  /*9040*/  @!P1 LEA.HI R13, R13, R13, RZ, 0x1 ;  /* 0x0000000d0d0d9211 */ /* 0x000fc400078f08ff */
[----:B------:R-:W-:Y:S01]  /*9050*/  @!P2 LEA.HI R14, R14, R14, RZ, 0x1 ;  /* 0x0000000e0e0ea211 */ /* 0x000fe200078f08ff */
[----:B------:R-:W-:Y:S01]  /*9060*/  @!P6 IMAD.WIDE R6, R7, 0x4, R2 ;  /* 0x000000040706e825 */ /* 0x000fe200078e0202 */
[----:B------:R-:W-:Y:S01]  /*9070*/  @!P4 LEA.HI R16, R16, R16, RZ, 0x1 ;  /* 0x000000101010c211 */ /* 0x000fe200078f08ff */
[----:B------:R0:W-:Y:S01]  /*9080*/  @!P5 ST.E.64 desc[UR36][R4.64], R38 ;  /* 0x000000260400d985 */ /* 0x0001e2000c101b24 */
[----:B--2---:R-:W-:Y:S02]  /*9090*/  @!P0 LOP3.LUT R9, R12, 0xfffffffe, RZ, 0xc0, !PT ;  /* 0xfffffffe0c098812 */ /* 0x004fe400078ec0ff */
[----:B------:R-:W-:Y:S01]  /*90a0*/  @!P1 LOP3.LUT R13, R13, 0xfffffffe, RZ, 0xc0, !PT ;  /* 0xfffffffe0d0d9812 */ /* 0x000fe200078ec0ff */
[----:B------:R1:W-:Y:S01]  /*90b0*/  @!P6 ST.E.64 desc[UR36][R6.64], R42 ;  /* 0x0000002a0600e985 */ /* 0x0003e2000c101b24 */
[----:B------:R-:W-:Y:S01]  /*90c0*/  @!P2 LOP3.LUT R11, R14, 0xfffffffe, RZ, 0xc0, !PT ;  /* 0xfffffffe0e0ba812 */ /* 0x000fe200078ec0ff */
[----:B------:R-:W-:Y:S01]  /*90d0*/  VIADD R14, R0, 0x60 ;  /* 0x00000060000e7836 */ /* 0x000fe20000000000 */
[----:B------:R-:W-:-:S02]  /*90e0*/  @!P3 LOP3.LUT R15, R15, 0xfffffffe, RZ, 0xc0, !PT ;  /* 0xfffffffe0f0fb812 */ /* 0x000fc400078ec0ff */
[----:B------:R-:W-:Y:S02]  /*90f0*/  @!P4 LOP3.LUT R17, R16, 0xfffffffe, RZ, 0xc0, !PT ;  /* 0xfffffffe1011c812 */ /* 0x000fe400078ec0ff */
[----:B------:R-:W-:Y:S02]  /*9100*/  IADD3 R19, R0, 0x58, RZ ;  /* 0x0000005800137810 */ /* 0x000fe40007ffe0ff */
[----:B------:R-:W-:Y:S01]  /*9110*/  ISETP.GE.AND P5, PT, R18, UR4, PT ;  /* 0x0000000412007c0c */ /* 0x000fe2000bfa6270 */
[--C-:B0-----:R-:W-:Y:S01]  /*9120*/  @!P0 IMAD.WIDE R4, R9, 0x4, R2.reuse ;  /* 0x0000000409048825 */ /* 0x101fe200078e0202 */
[----:B------:R-:W-:Y:S02]  /*9130*/  ISETP.GE.AND P6, PT, R19, UR4, PT ;  /* 0x0000000413007c0c */ /* 0x000fe4000bfc6270 */
[----:B------:R-:W-:Y:S01]  /*9140*/  IADD3 R16, R0, 0x70, RZ ;  /* 0x0000007000107810 */ /* 0x000fe20007ffe0ff */
[----:B-1----:R-:W-:Y:S01]  /*9150*/  @!P1 IMAD.WIDE R6, R13, 0x4, R2 ;  /* 0x000000040d069825 */ /* 0x002fe200078e0202 */
[----:B------:R0:W-:Y:S01]  /*9160*/  @!P0 ST.E.64 desc[UR36][R4.64], R46 ;  /* 0x0000002e04008985 */ /* 0x0001e2000c101b24 */
[----:B------:R-:W-:-:S02]  /*9170*/  ISETP.GE.AND P0, PT, R20, UR4, PT ;  /* 0x0000000414007c0c */ /* 0x000fc4000bf06270 */
[--C-:B------:R-:W-:Y:S01]  /*9180*/  @!P2 IMAD.WIDE R8, R11, 0x4, R2.reuse ;  /* 0x000000040b08a825 */ /* 0x100fe200078e0202 */
[----:B------:R1:W-:Y:S03]  /*9190*/  @!P1 ST.E.64 desc[UR36][R6.64], R50 ;  /* 0x0000003206009985 */ /* 0x0003e6000c101b24 */
[--C-:B------:R-:W-:Y:S01]  /*91a0*/  @!P3 IMAD.WIDE R10, R15, 0x4, R2.reuse ;  /* 0x000000040f0ab825 */ /* 0x100fe200078e0202 */
[----:B------:R2:W-:Y:S01]  /*91b0*/  @!P2 ST.E.64 desc[UR36][R8.64], R54 ;  /* 0x000000360800a985 */ /* 0x0005e2000c101b24 */
[----:B------:R-:W-:Y:S02]  /*91c0*/  ISETP.GE.AND P2, PT, R16, UR4, PT ;  /* 0x0000000410007c0c */ /* 0x000fe4000bf46270 */
[----:B------:R-:W-:Y:S01]  /*91d0*/  @!P4 IMAD.WIDE R12, R17, 0x4, R2 ;  /* 0x00000004110cc825 */ /* 0x000fe200078e0202 */
[----:B------:R3:W-:Y:S01]  /*91e0*/  @!P3 ST.E.64 desc[UR36][R10.64], R58 ;  /* 0x0000003a0a00b985 */ /* 0x0007e2000c101b24 */
[----:B------:R-:W-:-:S02]  /*91f0*/  @!P5 LEA.HI R18, R18, R18, RZ, 0x1 ;  /* 0x000000121212d211 */ /* 0x000fc400078f08ff */
[C---:B------:R-:W-:Y:S01]  /*9200*/  VIADD R15, R0.reuse, 0x68 ;  /* 0x00000068000f7836 */ /* 0x040fe20000000000 */
[----:B------:R4:W-:Y:S01]  /*9210*/  @!P4 ST.E.64 desc[UR36][R12.64], R62 ;  /* 0x0000003e0c00c985 */ /* 0x0009e2000c101b24 */
[----:B------:R-:W-:Y:S01]  /*9220*/  VIADD R17, R0, 0x78 ;  /* 0x0000007800117836 */ /* 0x000fe20000000000 */
[----:B------:R-:W-:Y:S02]  /*9230*/  ISETP.GE.AND P4, PT, R14, UR4, PT ;  /* 0x000000040e007c0c */ /* 0x000fe4000bf86270 */
[----:B------:R-:W-:Y:S02]  /*9240*/  ISETP.GE.AND P3, PT, R15, UR4, PT ;  /* 0x000000040f007c0c */ /* 0x000fe4000bf66270 */
[----:B------:R-:W-:Y:S02]  /*9250*/  ISETP.GE.AND P1, PT, R17, UR4, PT ;  /* 0x0000000411007c0c */ /* 0x000fe4000bf26270 */
[----:B------:R-:W-:Y:S02]  /*9260*/  @!P6 LEA.HI R19, R19, R19, RZ, 0x1 ;  /* 0x000000131313e211 */ /* 0x000fe400078f08ff */
[----:B0-----:R-:W-:-:S02]  /*9270*/  @!P5 LOP3.LUT R5, R18, 0xfffffffe, RZ, 0xc0, !PT ;  /* 0xfffffffe1205d812 */ /* 0x001fc400078ec0ff */
[----:B-1----:R-:W-:Y:S01]  /*9280*/  @!P6 LOP3.LUT R7, R19, 0xfffffffe, RZ, 0xc0, !PT ;  /* 0xfffffffe1307e812 */ /* 0x002fe200078ec0ff */
[----:B------:R-:W-:Y:S01]  /*9290*/  VIADD R19, R0, 0x90 ;  /* 0x0000009000137836 */ /* 0x000fe20000000000 */
        /* <DEDUP_REMOVED lines=12> */
[----:B---3--:R-:W-:Y:S01]  /*9360*/  @!P2 LOP3.LUT R11, R16, 0xfffffffe, RZ, 0xc0, !PT ;  /* 0xfffffffe100ba812 */ /* 0x008fe200078ec0ff */
[----:B------:R-:W-:Y:S01]  /*9370*/  VIADD R16, R0, 0xa8 ;  /* 0x000000a800107836 */ /* 0x000fe20000000000 */
[----:B------:R-:W-:Y:S02]  /*9380*/  @!P1 LOP3.LUT R17, R17, 0xfffffffe, RZ, 0xc0, !PT ;  /* 0xfffffffe11119812 */ /* 0x000fe400078ec0ff */
[----:B----4-:R-:W-:Y:S02]  /*9390*/  @!P0 LOP3.LUT R13, R20, 0xfffffffe, RZ, 0xc0, !PT ;  /* 0xfffffffe140d8812 */ /* 0x010fe400078ec0ff */
[----:B------:R-:W-:Y:S01]  /*93a0*/  IADD3 R18, R0, 0x88, RZ ;  /* 0x0000008800127810 */ /* 0x000fe20007ffe0ff */
[----:B0-----:R-:W-:Y:S01]  /*93b0*/  @!P4 IMAD.WIDE R4, R9, 0x4, R2 ;  /* 0x000000040904c825 */ /* 0x001fe200078e0202 */
[----:B------:R-:W-:-:S02]  /*93c0*/  ISETP.GE.AND P5, PT, R19, UR4, PT ;  /* 0x0000000413007c0c */ /* 0x000fc4000bfa6270 */
[----:B------:R-:W-:Y:S01]  /*93d0*/  ISETP.GE.AND P6, PT, R18, UR4, PT ;  /* 0x0000000412007c0c */ /* 0x000fe2000bfc6270 */
[--C-:B-1----:R-:W-:Y:S01]  /*93e0*/  @!P3 IMAD.WIDE R6, R15, 0x4, R2.reuse ;  /* 0x000000040f06b825 */ /* 0x102fe200078e0202 */
[----:B------:R0:W-:Y:S01]  /*93f0*/  @!P4 ST.E.64 desc[UR36][R4.64], R74 ;  /* 0x0000004a0400c985 */ /* 0x0001e2000c101b24 */
[C---:B------:R-:W-:Y:S02]  /*9400*/  IADD3 R15, R0.reuse, 0xa0, RZ ;  /* 0x000000a0000f7810 */ /* 0x040fe40007ffe0ff */
        /* <DEDUP_REMOVED lines=9> */
[----:B------:R-:W-:Y:S01]  /*94a0*/  VIADD R17, R0, 0xb0 ;  /* 0x000000b000117836 */ /* 0x000fe20000000000 */
[----:B------:R4:W-:Y:S01]  /*94b0*/  @!P0 ST.E.64 desc[UR36][R12.64], R90 ;  /* 0x0000005a0c008985 */ /* 0x0009e2000c101b24 */
[----:B------:R-:W-:Y:S02]  /*94c0*/  ISETP.GE.AND P0, PT, R14, UR4, PT ;  /* 0x000000040e007c0c */ /* 0x000fe4000bf06270 */
[----:B------:R-:W-:Y:S02]  /*94d0*/  ISETP.GE.AND P1, PT, R20, UR4, PT ;  /* 0x0000000414007c0c */ /* 0x000fe4000bf26270 */
[----:B------:R-:W-:-:S02]  /*94e0*/  ISETP.GE.AND P2, PT, R17, UR4, PT ;  /* 0x0000000411007c0c */ /* 0x000fc4000bf46270 */
[----:B------:R-:W-:Y:S02]  /*94f0*/  @!P6 LEA.HI R18, R18, R18, RZ, 0x1 ;  /* 0x000000121212e211 */ /* 0x000fe400078f08ff */
[----:B------:R-:W-:Y:S02]  /*9500*/  @!P5 LEA.HI R19, R19, R19, RZ, 0x1 ;  /* 0x000000131313d211 */ /* 0x000fe400078f08ff */
[----:B0-----:R-:W-:Y:S01]  /*9510*/  @!P6 LOP3.LUT R5, R18, 0xfffffffe, RZ, 0xc0, !PT ;  /* 0xfffffffe1205e812 */ /* 0x001fe200078ec0ff */
[C---:B------:R-:W-:Y:S01]  /*9520*/  VIADD R18, R0.reuse, 0xc0 ;  /* 0x000000c000127836 */ /* 0x040fe20000000000 */
[----:B-1----:R-:W-:Y:S01]  /*9530*/  @!P5 LOP3.LUT R7, R19, 0xfffffffe, RZ, 0xc0, !PT ;  /* 0xfffffffe1307d812 */ /* 0x002fe200078ec0ff */
[----:B------:R-:W-:Y:S01]  /*9540*/  VIADD R19, R0, 0xc8 ;  /* 0x000000c800137836 */ /* 0x000fe20000000000 */
[----:B------:R-:W-:Y:S01]  /*9550*/  @!P0 LEA.HI R14, R14, R14, RZ, 0x1 ;  /* 0x0000000e0e0e8211 */ /* 0x000fe200078f08ff */
[----:B------:R-:W-:Y:S01]  /*9560*/  @!P6 IMAD.WIDE R4, R5, 0x4, R2 ;  /* 0x000000040504e825 */ /* 0x000fe200078e0202 */
[----:B------:R-:W-:-:S02]  /*9570*/  @!P4 LEA.HI R15, R15, R15, RZ, 0x1 ;  /* 0x0000000f0f0fc211 */ /* 0x000fc400078f08ff */
[----:B------:R-:W-:Y:S01]  /*9580*/  @!P3 LEA.HI R16, R16, R16, RZ, 0x1 ;  /* 0x000000101010b211 */ /* 0x000fe200078f08ff */
[----:B------:R-:W-:Y:S01]  /*9590*/  @!P5 IMAD.WIDE R6, R7, 0x4, R2 ;  /* 0x000000040706d825 */ /* 0x000fe200078e0202 */
[----:B------:R-:W-:Y:S01]  /*95a0*/  @!P2 LEA.HI R17, R17, R17, RZ, 0x1 ;  /* 0x000000111111a211 */ /* 0x000fe200078f08ff */
[----:B------:R0:W-:Y:S01]  /*95b0*/  @!P6 ST.E.64 desc[UR36][R4.64], R94 ;  /* 0x0000005e0400e985 */ /* 0x0001e2000c101b24 */
[----:B------:R-:W-:Y:S02]  /*95c0*/  @!P1 LEA.HI R20, R20, R20, RZ, 0x1 ;  /* 0x0000001414149211 */ /* 0x000fe400078f08ff */
[----:B--2---:R-:W-:Y:S01]  /*95d0*/  @!P0 LOP3.LUT R9, R14, 0xfffffffe, RZ, 0xc0, !PT ;  /* 0xfffffffe0e098812 */ /* 0x004fe200078ec0ff */
[----:B------:R1:W-:Y:S01]  /*95e0*/  @!P5 ST.E.64 desc[UR36][R6.64], R98 ;  /* 0x000000620600d985 */ /* 0x0003e2000c101b24 */
[----:B------:R-:W-:Y:S02]  /*95f0*/  @!P4 LOP3.LUT R15, R15, 0xfffffffe, RZ, 0xc0, !PT ;  /* 0xfffffffe0f0fc812 */ /* 0x000fe400078ec0ff */
[----:B---3--:R-:W-:Y:S01]  /*9600*/  @!P3 LOP3.LUT R11, R16, 0xfffffffe, RZ, 0xc0, !PT ;  /* 0xfffffffe100bb812 */ /* 0x008fe200078ec0ff */
[----:B------:R-:W-:Y:S01]  /*9610*/  VIADD R16, R0, 0xe0 ;  /* 0x000000e000107836 */ /* 0x000fe20000000000 */
[----:B------:R-:W-:-:S02]  /*9620*/  @!P2 LOP3.LUT R17, R17, 0xfffffffe, RZ, 0xc0, !PT ;  /* 0xfffffffe1111a812 */ /* 0x000fc400078ec0ff */
[----:B----4-:R-:W-:Y:S01]  /*9630*/  @!P1 LOP3.LUT R13, R20, 0xfffffffe, RZ, 0xc0, !PT ;  /* 0xfffffffe140d9812 */ /* 0x010fe200078ec0ff */
[----:B------:R-:W-:Y:S01]  /*9640*/  VIADD R20, R0, 0xf0 ;  /* 0x000000f000147836 */ /* 0x000fe20000000000 */
[----:B------:R-:W-:Y:S01]  /*9650*/  ISETP.GE.AND P5, PT, R18, UR4, PT ;  /* 0x0000000412007c0c */ /* 0x000fe2000bfa6270 */
[--C-:B0-----:R-:W-:Y:S01]  /*9660*/  @!P0 IMAD.WIDE R4, R9, 0x4, R2.reuse ;  /* 0x0000000409048825 */ /* 0x101fe200078e0202 */
[----:B------:R-:W-:Y:S02]  /*9670*/  ISETP.GE.AND P6, PT, R19, UR4, PT ;  /* 0x0000000413007c0c */ /* 0x000fe4000bfc6270 */
[----:B------:R-:W-:Y:S01]  /*9680*/  IADD3 R14, R0, 0xd0, RZ ;  /* 0x000000d0000e7810 */ /* 0x000fe20007ffe0ff */
[--C-:B-1----:R-:W-:Y:S01]  /*9690*/  @!P4 IMAD.WIDE R6, R15, 0x4, R2.reuse ;  /* 0x000000040f06c825 */ /* 0x102fe200078e0202 */
[----:B------:R0:W-:Y:S02]  /*96a0*/  @!P0 ST.E.64 desc[UR36][R4.64], R102 ;  /* 0x0000006604008985 */ /* 0x0001e4000c101b24 */
[----:B------:R-:W-:Y:S01]  /*96b0*/  ISETP.GE.AND P0, PT, R14, UR4, PT ;  /* 0x000000040e007c0c */ /* 0x000fe2000bf06270 */
[----:B------:R-:W-:Y:S01]  /*96c0*/  @!P3 IMAD.WIDE R8, R11, 0x4, R2 ;  /* 0x000000040b08b825 */ /* 0x000fe200078e0202 */
[----:B------:R1:W-:Y:S01]  /*96d0*/  @!P4 ST.E.64 desc[UR36][R6.64], R106 ;  /* 0x0000006a0600c985 */ /* 0x0003e2000c101b24 */
[----:B------:R-:W-:-:S02]  /*96e0*/  ISETP.GE.AND P4, PT, R20, UR4, PT ;  /* 0x0000000414007c0c */ /* 0x000fc4000bf86270 */
[--C-:B------:R-:W-:Y:S01]  /*96f0*/  @!P2 IMAD.WIDE R10, R17, 0x4, R2.reuse ;  /* 0x00000004110aa825 */ /* 0x100fe200078e0202 */
[----:B------:R2:W-:Y:S01]  /*9700*/  @!P3 ST.E.64 desc[UR36][R8.64], R110 ;  /* 0x0000006e0800b985 */ /* 0x0005e2000c101b24 */
[----:B------:R-:W-:Y:S02]  /*9710*/  IADD3 R17, R0, 0xe8, RZ ;  /* 0x000000e800117810 */ /* 0x000fe40007ffe0ff */
[----:B------:R-:W-:Y:S01]  /*9720*/  @!P1 IMAD.WIDE R12, R13, 0x4, R2 ;  /* 0x000000040d0c9825 */ /* 0x000fe200078e0202 */
[----:B------:R3:W-:Y:S01]  /*9730*/  @!P2 ST.E.64 desc[UR36][R10.64], R114 ;  /* 0x000000720a00a985 */ /* 0x0007e2000c101b24 */
[----:B------:R-:W-:Y:S02]  /*9740*/  ISETP.GE.AND P2, PT, R16, UR4, PT ;  /* 0x0000000410007c0c */ /* 0x000fe4000bf46270 */
[C---:B------:R-:W-:Y:S01]  /*9750*/  VIADD R15, R0.reuse, 0xd8 ;  /* 0x000000d8000f7836 */ /* 0x040fe20000000000 */
[----:B------:R4:W-:Y:S01]  /*9760*/  @!P1 ST.E.64 desc[UR36][R12.64], R118 ;  /* 0x000000760c009985 */ /* 0x0009e2000c101b24 */
[----:B------:R-:W-:Y:S01]  /*9770*/  ISETP.GE.AND P3, PT, R17, UR4, PT ;  /* 0x0000000411007c0c */ /* 0x000fe2000bf66270 */
[----:B------:R-:W-:Y:S01]  /*9780*/  VIADD R0, R0, 0xf8 ;  /* 0x000000f800007836 */ /* 0x000fe20000000000 */
[----:B------:R-:W-:-:S02]  /*9790*/  @!P5 LEA.HI R18, R18, R18, RZ, 0x1 ;  /* 0x000000121212d211 */ /* 0x000fc400078f08ff */
[----:B------:R-:W-:Y:S02]  /*97a0*/  ISETP.GE.AND P1, PT, R15, UR4, PT ;  /* 0x000000040f007c0c */ /* 0x000fe4000bf26270 */
[----:B------:R-:W-:Y:S02]  /*97b0*/  @!P6 LEA.HI R19, R19, R19, RZ, 0x1 ;  /* 0x000000131313e211 */ /* 0x000fe400078f08ff */
[----:B0-----:R-:W-:Y:S02]  /*97c0*/  @!P5 LOP3.LUT R5, R18, 0xfffffffe, RZ, 0xc0, !PT ;  /* 0xfffffffe1205d812 */ /* 0x001fe400078ec0ff */
[----:B-1----:R-:W-:Y:S02]  /*97d0*/  @!P6 LOP3.LUT R7, R19, 0xfffffffe, RZ, 0xc0, !PT ;  /* 0xfffffffe1307e812 */ /* 0x002fe400078ec0ff */
        /* <DEDUP_REMOVED lines=11> */
[----:B---3--:R-:W-:-:S02]  /*9890*/  @!P2 LOP3.LUT R11, R16, 0xfffffffe, RZ, 0xc0, !PT ;  /* 0xfffffffe100ba812 */ /* 0x008fc400078ec0ff */
[----:B------:R-:W-:Y:S02]  /*98a0*/  @!P3 LOP3.LUT R17, R17, 0xfffffffe, RZ, 0xc0, !PT ;  /* 0xfffffffe1111b812 */ /* 0x000fe400078ec0ff */
[----:B----4-:R-:W-:Y:S01]  /*98b0*/  @!P4 LOP3.LUT R13, R20, 0xfffffffe, RZ, 0xc0, !PT ;  /* 0xfffffffe140dc812 */ /* 0x010fe200078ec0ff */
[----:B0-----:R-:W-:-:S04]  /*98c0*/  @!P0 IMAD.WIDE R4, R9, 0x4, R2 ;  /* 0x0000000409048825 */ /* 0x001fc800078e0202 */
[--C-:B-1----:R-:W-:Y:S01]  /*98d0*/  @!P1 IMAD.WIDE R6, R15, 0x4, R2.reuse ;  /* 0x000000040f069825 */ /* 0x102fe200078e0202 */
[----:B------:R2:W-:Y:S01]  /*98e0*/  @!P0 ST.E.64 desc[UR36][R4.64], R130 ;  /* 0x0000008204008985 */ /* 0x0005e2000c101b24 */
[----:B------:R-:W-:Y:S02]  /*98f0*/  ISETP.GE.AND P0, PT, R0, UR4, PT ;  /* 0x0000000400007c0c */ /* 0x000fe4000bf06270 */
[--C-:B------:R-:W-:Y:S01]  /*9900*/  @!P2 IMAD.WIDE R8, R11, 0x4, R2.reuse ;  /* 0x000000040b08a825 */ /* 0x100fe200078e0202 */
[----:B------:R2:W-:Y:S03]  /*9910*/  @!P1 ST.E.64 desc[UR36][R6.64], R134 ;  /* 0x0000008606009985 */ /* 0x0005e6000c101b24 */
[--C-:B------:R-:W-:Y:S01]  /*9920*/  @!P3 IMAD.WIDE R10, R17, 0x4, R2.reuse ;  /* 0x00000004110ab825 */ /* 0x100fe200078e0202 */
[----:B------:R2:W-:Y:S03]  /*9930*/  @!P2 ST.E.64 desc[UR36][R8.64], R138 ;  /* 0x0000008a0800a985 */ /* 0x0005e6000c101b24 */
[----:B------:R-:W-:Y:S01]  /*9940*/  @!P4 IMAD.WIDE R12, R13, 0x4, R2 ;  /* 0x000000040d0cc825 */ /* 0x000fe200078e0202 */
[----:B------:R2:W-:Y:S04]  /*9950*/  @!P3 ST.E.64 desc[UR36][R10.64], R142 ;  /* 0x0000008e0a00b985 */ /* 0x0005e8000c101b24 */
[----:B------:R2:W-:Y:S01]  /*9960*/  @!P4 ST.E.64 desc[UR36][R12.64], R146 ;  /* 0x000000920c00c985 */ /* 0x0005e2000c101b24 */
[----:B------:R-:W-:Y:S05]  /*9970*/  @P0 BRA `(.L_x_8) ;  /* 0x0000003800cc0947 */ /* 0x000fea0003800000 */
[----:B------:R-:W-:-:S04]  /*9980*/  LEA.HI R0, R0, R0, RZ, 0x1 ;  /* 0x0000000000007211 */ /* 0x000fc800078f08ff */
[----:B--2---:R-:W-:-:S05]  /*9990*/  LOP3.LUT R5, R0, 0xfffffffe, RZ, 0xc0, !PT ;  /* 0xfffffffe00057812 */ /* 0x004fca00078ec0ff */
[----:B------:R-:W-:-:S05]  /*99a0*/  IMAD.WIDE R2, R5, 0x4, R2 ;  /* 0x0000000405027825 */ /* 0x000fca00078e0202 */
[----:B------:R4:W-:Y:S01]  /*99b0*/  ST.E.64 desc[UR36][R2.64], R150 ;  /* 0x0000009602007985 */ /* 0x0009e2000c101b24 */
[----:B------:R-:W-:Y:S05]  /*99c0*/  BRA `(.L_x_8) ;  /* 0x0000003800b87947 */ /* 0x000fea0003800000 */
.L_x_47:
[----:B------:R-:W0:Y:S02]  /*99d0*/  S2R R0, SR_TID.X ;  /* 0x0000000000007919 */ /* 0x000e240000002100 */
[----:B0-----:R-:W-:-:S04]  /*99e0*/  IADD3 R2, R0, -0x80, RZ ;  /* 0xffffff8000027810 */ /* 0x001fc80007ffe0ff */
[----:B------:R-:W-:-:S13]  /*99f0*/  ISETP.GT.AND P0, PT, R2, 0x3f, PT ;  /* 0x0000003f0200780c */ /* 0x000fda0003f04270 */
[----:B------:R-:W-:Y:S05]  /*9a00*/  @P0 BRA `(.L_x_8) ;  /* 0x0000003800a80947 */ /* 0x000fea0003800000 */
[----:B------:R-:W0:Y:S01]  /*9a10*/  S2R R3, SR_CTAID.X ;  /* 0x0000000000037919 */ /* 0x000e220000002500 */
[----:B------:R-:W1:Y:S01]  /*9a20*/  LDC R6, c[0x0][0xbe8] ;  /* 0x0002fa00ff067b82 */ /* 0x000e620000000800 */
[----:B------:R-:W-:Y:S01]  /*9a30*/  ULDC UR4, c[0x0][0xa88] ;  /* 0x0002a20000047ab9 */ /* 0x000fe20000000800 */
[----:B0-----:R-:W-:Y:S02]  /*9a40*/  IMAD R0, R3, 0x40, R0 ;  /* 0x0000004003007824 */ /* 0x001fe400078e0200 */
[----:B-1----:R-:W-:Y:S02]  /*9a50*/  IMAD R3, R6, UR4, RZ ;  /* 0x0000000406037c24 */ /* 0x002fe4000f8e02ff */
[----:B------:R-:W-:-:S05]  /*9a60*/  VIADD R0, R0, 0xffffff80 ;  /* 0xffffff8000007836 */ /* 0x000fca0000000000 */
[----:B------:R-:W-:-:S13]  /*9a70*/  ISETP.GE.AND P0, PT, R0, R3, PT ;  /* 0x000000030000720c */ /* 0x000fda0003f06270 */
[----:B------:R-:W-:Y:S05]  /*9a80*/  @P0 BRA `(.L_x_8) ;  /* 0x0000003800880947 */ /* 0x000fea0003800000 */
[----:B------:R-:W-:Y:S01]  /*9a90*/  ISETP.NE.AND P0, PT, R6, 0x1, PT ;  /* 0x000000010600780c */ /* 0x000fe20003f05270 */
[----:B------:R-:W0:Y:S01]  /*9aa0*/  S2UR UR7, SR_CTAID.Z ;  /* 0x00000000000779c3 */ /* 0x000e220000002700 */
[----:B------:R-:W-:Y:S01]  /*9ab0*/  USHF.R.S32.HI UR6, URZ, 0x1f, UR38 ;  /* 0x0000001f3f067899 */ /* 0x000fe20008011426 */
[----:B------:R-:W-:Y:S01]  /*9ac0*/  MOV R5, R0 ;  /* 0x0000000000057202 */ /* 0x000fe20000000f00 */
[----:B------:R-:W-:Y:S02]  /*9ad0*/  ULDC.64 UR8, c[0x0][0xbd0] ;  /* 0x0002f40000087ab9 */ /* 0x000fe40000000a00 */
[----:B------:R-:W-:Y:S02]  /*9ae0*/  UIMAD UR6, UR6, UR8, URZ ;  /* 0x00000008060672a4 */ /* 0x000fe4000f8e023f */
[----:B------:R-:W-:Y:S01]  /*9af0*/  UIMAD.WIDE.U32 UR4, UR38, UR8, URZ ;  /* 0x00000008260472a5 */ /* 0x000fe2000f8e003f */
[----:B------:R-:W1:Y:S01]  /*9b00*/  LDC.64 R10, c[0x0][0xbd8] ;  /* 0x0002f600ff0a7b82 */ /* 0x000e620000000a00 */
[----:B------:R-:W-:-:S04]  /*9b10*/  UIMAD UR6, UR38, UR9, UR6 ;  /* 0x00000009260672a4 */ /* 0x000fc8000f8e0206 */
[----:B------:R-:W-:Y:S02]  /*9b20*/  UIADD3 UR6, UR5, UR6, URZ ;  /* 0x0000000605067290 */ /* 0x000fe4000fffe03f */
[----:B------:R-:W-:Y:S01]  /*9b30*/  IMAD.U32 R3, RZ, RZ, UR5 ;  /* 0x00000005ff037e24 */ /* 0x000fe2000f8e00ff */
[----:B------:R-:W2:Y:S01]  /*9b40*/  @P0 LDC R7, c[0x0][0xbec] ;  /* 0x0002fb00ff070b82 */ /* 0x000ea20000000800 */
[----:B------:R-:W-:Y:S01]  /*9b50*/  IMAD.U32 R2, RZ, RZ, UR4 ;  /* 0x00000004ff027e24 */ /* 0x000fe2000f8e00ff */
[----:B------:R-:W-:Y:S01]  /*9b60*/  ULDC.64 UR4, c[0x0][0xbe0] ;  /* 0x0002f80000047ab9 */ /* 0x000fe20000000a00 */
[----:B------:R-:W-:-:S05]  /*9b70*/  MOV R3, UR6 ;  /* 0x0000000600037c02 */ /* 0x000fca0008000f00 */
[----:B------:R-:W3:Y:S01]  /*9b80*/  @P0 LDC R9, c[0x0][0xbf0] ;  /* 0x0002fc00ff090b82 */ /* 0x000ee20000000800 */
[----:B0-----:R-:W-:-:S07]  /*9b90*/  USHF.R.S32.HI UR8, URZ, 0x1f, UR7 ;  /* 0x0000001f3f087899 */ /* 0x001fce0008011407 */
[----:B------:R-:W0:Y:S01]  /*9ba0*/  S2UR UR10, SR_CTAID.Y ;  /* 0x00000000000a79c3 */ /* 0x000e220000002600 */
[C---:B-1----:R-:W-:Y:S02]  /*9bb0*/  IMAD R12, R10.reuse, UR8, RZ ;  /* 0x000000080a0c7c24 */ /* 0x042fe4000f8e02ff */
[----:B------:R-:W-:-:S04]  /*9bc0*/  IMAD.WIDE.U32 R2, R10, UR7, R2 ;  /* 0x000000070a027c25 */ /* 0x000fc8000f8e0002 */
[----:B------:R-:W-:Y:S01]  /*9bd0*/  IMAD R11, R11, UR7, R12 ;  /* 0x000000070b0b7c24 */ /* 0x000fe2000f8e020c */
[----:B------:R-:W0:Y:S01]  /*9be0*/  LDC R8, c[0x0][0xc50] ;  /* 0x00031400ff087b82 */ /* 0x000e220000000800 */
[----:B--2---:R-:W-:-:S03]  /*9bf0*/  @P0 IMAD.HI.U32 R4, R0, R7, RZ ;  /* 0x0000000700040227 */ /* 0x004fc600078e00ff */
[----:B------:R-:W-:Y:S01]  /*9c00*/  IADD3 R3, R11, R3, RZ ;  /* 0x000000030b037210 */ /* 0x000fe20007ffe0ff */
[----:B------:R-:W-:Y:S01]  /*9c10*/  IMAD R7, RZ, RZ, -UR38 ;  /* 0x80000026ff077e24 */ /* 0x000fe2000f8e02ff */
[----:B---3--:R-:W-:-:S03]  /*9c20*/  @P0 SHF.R.U32.HI R5, RZ, R9, R4 ;  /* 0x00000009ff050219 */ /* 0x008fc60000011604 */
[----:B0-----:R-:W-:Y:S02]  /*9c30*/  IMAD R9, R8, R7, UR10 ;  /* 0x0000000a08097e24 */ /* 0x001fe4000f8e0207 */
[----:B------:R-:W-:Y:S02]  /*9c40*/  IMAD.MOV R7, RZ, RZ, -R5 ;  /* 0x000000ffff077224 */ /* 0x000fe400078e0a05 */
[----:B------:R-:W-:Y:S01]  /*9c50*/  IMAD.WIDE.U32 R2, R9, UR4, R2 ;  /* 0x0000000409027c25 */ /* 0x000fe2000f8e0002 */
[----:B------:R-:W-:-:S03]  /*9c60*/  SHF.R.S32.HI R4, RZ, 0x1f, R9 ;  /* 0x0000001fff047819 */ /* 0x000fc60000011409 */
[----:B------:R-:W-:Y:S01]  /*9c70*/  IMAD R7, R6, R7, R0 ;  /* 0x0000000706077224 */ /* 0x000fe200078e0200 */
[----:B------:R-:W-:Y:S01]  /*9c80*/  IADD3 R2, P0, R5, R2, RZ ;  /* 0x0000000205027210 */ /* 0x000fe20007f1e0ff */
[----:B------:R-:W-:-:S03]  /*9c90*/  IMAD R4, R4, UR4, RZ ;  /* 0x0000000404047c24 */ /* 0x000fc6000f8e02ff */
[----:B------:R-:W-:Y:S01]  /*9ca0*/  SHF.R.S32.HI R0, RZ, 0x1f, R7 ;  /* 0x0000001fff007819 */ /* 0x000fe20000011407 */
[----:B------:R-:W-:Y:S01]  /*9cb0*/  IMAD R4, R9, UR5, R4 ;  /* 0x0000000509047c24 */ /* 0x000fe2000f8e0204 */
[----:B------:R-:W-:Y:S01]  /*9cc0*/  SHF.R.S32.HI R9, RZ, 0x1f, R5 ;  /* 0x0000001fff097819 */ /* 0x000fe20000011405 */
[----:B------:R-:W-:Y:S02]  /*9cd0*/  ULDC.64 UR4, c[0x0][0xbc8] ;  /* 0x0002f20000047ab9 */ /* 0x000fe40000000a00 */
[----:B------:R-:W-:Y:S01]  /*9ce0*/  IMAD R0, R0, UR4, RZ ;  /* 0x0000000400007c24 */ /* 0x000fe2000f8e02ff */
[----:B------:R-:W-:-:S03]  /*9cf0*/  IADD3.X R3, R9, R3, R4, P0, !PT ;  /* 0x0000000309037210 */ /* 0x000fc600007fe404 */
[C---:B------:R-:W-:Y:S02]  /*9d00*/  IMAD R5, R7.reuse, UR5, R0 ;  /* 0x0000000507057c24 */ /* 0x040fe4000f8e0200 */
[----:B------:R-:W-:Y:S01]  /*9d10*/  IMAD.WIDE.U32 R2, R7, UR4, R2 ;  /* 0x0000000407027c25 */ /* 0x000fe2000f8e0002 */
[----:B------:R-:W-:-:S03]  /*9d20*/  ULDC.64 UR4, c[0x0][0xba8] ;  /* 0x0002ea0000047ab9 */ /* 0x000fc60000000a00 */
[----:B------:R-:W-:Y:S01]  /*9d30*/  IMAD.IADD R3, R3, 0x1, R5 ;  /* 0x0000000103037824 */ /* 0x000fe200078e0205 */
[----:B------:R-:W-:-:S04]  /*9d40*/  LEA R4, P0, R2, UR4, 0x2 ;  /* 0x0000000402047c11 */ /* 0x000fc8000f8010ff */
[----:B------:R-:W-:Y:S01]  /*9d50*/  LEA.HI.X R5, R2, UR5, R3, 0x2, P0 ;  /* 0x0000000502057c11 */ /* 0x000fe200080f1403 */
[----:B------:R-:W-:-:S05]  /*9d60*/  IMAD.MOV.U32 R3, RZ, RZ, -0x800000 ;  /* 0xff800000ff037424 */ /* 0x000fca00078e00ff */
[----:B------:R0:W-:Y:S01]  /*9d70*/  STG.E desc[UR36][R4.64], R3 ;  /* 0x0000000304007986 */ /* 0x0001e2000c101924 */
[----:B------:R-:W-:Y:S05]  /*9d80*/  BRA `(.L_x_8) ;  /* 0x0000003400c87947 */ /* 0x000fea0003800000 */
.L_x_6:
[----:B------:R-:W-:-:S08]  /*9d90*/  NOP ;  /* 0x0000000000007918 */ /* 0x000fd00000000000 */
[----:B------:R-:W0:-:S00]  /*9da0*/  USETMAXREG.DEALLOC.CTAPOOL 0x28 ;  /* 0x00000028000079c8 */ /* 0x000e0000080e0500 */
[----:B0-----:R-:W-:Y:S01]  /*9db0*/  LOP3.LUT R23, R0, 0x3, RZ, 0xc0, !PT ;  /* 0x0000000300177812 */ /* 0x001fe200078ec0ff */
[----:B------:R-:W0:Y:S05]  /*9dc0*/  S2R R17, SR_CTAID.Z ;  /* 0x0000000000117919 */ /* 0x000e2a0000002700 */
[----:B------:R-:W1:Y:S01]  /*9dd0*/  S2UR UR6, SR_CTAID.Y ;  /* 0x00000000000679c3 */ /* 0x000e620000002600 */
[----:B------:R-:W2:Y:S02]  /*9de0*/  SHFL.IDX PT, R0, R23, RZ, 0x1f ;  /* 0x00001fff17007589 */ /* 0x000ea400000e0000 */
[----:B--2---:R-:W-:-:S13]  /*9df0*/  ISETP.NE.AND P0, PT, R0, RZ, PT ;  /* 0x000000ff0000720c */ /* 0x004fda0003f05270 */
[----:B01----:R-:W-:Y:S05]  /*9e00*/  @!P0 BRA `(.L_x_51) ;  /* 0x0000000000288947 */ /* 0x003fea0003800000 */
[----:B------:R-:W-:Y:S01]  /*9e10*/  ULDC UR7, c[0x0][0xc50] ;  /* 0x0003140000077ab9 */ /* 0x000fe20000000800 */
[----:B------:R-:W-:Y:S01]  /*9e20*/  UMOV UR40, UR6 ;  /* 0x0000000600287c82 */ /* 0x000fe20008000000 */
[----:B------:R-:W-:-:S06]  /*9e30*/  UISETP.NE.AND UP0, UPT, UR7, 0x1, UPT ;  /* 0x000000010700788c */ /* 0x000fcc000bf05270 */
[----:B------:R-:W-:-:S13]  /*9e40*/  PLOP3.LUT P0, PT, PT, PT, UP0, 0x80, 0x0 ;  /* 0x000000000000781c */ /* 0x000fda0003f0f008 */
[----:B------:R-:W-:Y:S05]  /*9e50*/  @!P0 BRA `(.L_x_52) ;  /* 0x0000000000308947 */ /* 0x000fea0003800000 */
[----:B------:R-:W-:Y:S01]  /*9e60*/  ULDC UR4, c[0x0][0xc54] ;  /* 0x0003150000047ab9 */ /* 0x000fe20000000800 */
[----:B------:R-:W-:Y:S01]  /*9e70*/  ULDC UR40, c[0x0][0xc58] ;  /* 0x0003160000287ab9 */ /* 0x000fe20000000800 */
[----:B------:R-:W-:-:S04]  /*9e80*/  UIMAD.WIDE.U32 UR4, UR6, UR4, URZ ;  /* 0x00000004060472a5 */ /* 0x000fc8000f8e003f */
[----:B------:R-:W-:Y:S01]  /*9e90*/  USHF.R.U32.HI UR40, URZ, UR40, UR5 ;  /* 0x000000283f287299 */ /* 0x000fe20008011605 */
[----:B------:R-:W-:Y:S11]  /*9ea0*/  BRA `(.L_x_52) ;  /* 0x00000000001c7947 */ /* 0x000ff60003800000 */
.L_x_51:
[----:B------:R-:W-:Y:S01]  /*9eb0*/  ULDC UR7, c[0x0][0xc50] ;  /* 0x0003140000077ab9 */ /* 0x000fe20000000800 */
[----:B------:R-:W-:Y:S01]  /*9ec0*/  UMOV UR40, UR6 ;  /* 0x0000000600287c82 */ /* 0x000fe20008000000 */
[----:B------:R-:W-:-:S11]  /*9ed0*/  UISETP.NE.AND UP0, UPT, UR7, 0x1, UPT ;  /* 0x000000010700788c */ /* 0x000fd6000bf05270 */
[----:B------:R-:W-:Y:S01]  /*9ee0*/  @UP0 ULDC UR4, c[0x0][0xc54] ;  /* 0x0003150000040ab9 */ /* 0x000fe20000000800 */
[----:B------:R-:W-:Y:S01]  /*9ef0*/  @UP0 ULDC UR8, c[0x0][0xc58] ;  /* 0x0003160000080ab9 */ /* 0x000fe20000000800 */
[----:B------:R-:W-:-:S04]  /*9f00*/  UIMAD.WIDE.U32 UR4, UR6, UR4, URZ ;  /* 0x00000004060472a5 */ /* 0x000fc8000f8e003f */
[----:B------:R-:W-:-:S12]  /*9f10*/  @UP0 USHF.R.U32.HI UR40, URZ, UR8, UR5 ;  /* 0x000000083f280299 */ /* 0x000fd80008011605 */
.L_x_52:
[----:B------:R-:W-:Y:S01]  /*9f20*/  ISETP.GE.AND P0, PT, R17, RZ, PT ;  /* 0x000000ff1100720c */ /* 0x000fe20003f06270 */
[----:B------:R-:W-:Y:S01]  /*9f30*/  UIADD3 UR4, -UR40, URZ, URZ ;  /* 0x0000003f28047290 */ /* 0x000fe2000fffe13f */
[----:B------:R-:W-:Y:S01]  /*9f40*/  MOV R21, 0x1 ;  /* 0x0000000100157802 */ /* 0x000fe20000000f00 */
[----:B------:R-:W-:Y:S02]  /*9f50*/  IMAD.MOV.U32 R0, RZ, RZ, RZ ;  /* 0x000000ffff007224 */ /* 0x000fe400078e00ff */
[----:B------:R-:W-:Y:S01]  /*9f60*/  UIMAD UR4, UR7, UR4, UR6 ;  /* 0x00000004070472a4 */ /* 0x000fe2000f8e0206 */
[----:B------:R-:W-:-:S07]  /*9f70*/  IMAD.MOV.U32 R4, RZ, RZ, 0x1 ;  /* 0x00000001ff047424 */ /* 0x000fce00078e00ff */
[----:B------:R-:W-:Y:S05]  /*9f80*/  @!P0 BRA `(.L_x_53) ;  /* 0x0000003000808947 */ /* 0x000fea0003800000 */
[----:B------:R-:W0:Y:S01]  /*9f90*/  LDC.64 R2, c[0x0][0xa28] ;  /* 0x00028a00ff027b82 */ /* 0x000e220000000a00 */
[----:B------:R-:W-:Y:S01]  /*9fa0*/  ULDC.64 UR6, c[0x0][0x418] ;  /* 0x0001060000067ab9 */ /* 0x000fe20000000a00 */
[----:B------:R-:W-:Y:S01]  /*9fb0*/  ULDC UR5, c[0x0][0x424] ;  /* 0x0001090000057ab9 */ /* 0x000fe20000000800 */
[----:B------:R-:W-:Y:S01]  /*9fc0*/  ULDC UR41, c[0x0][0x2f0] ;  /* 0x0000bc0000297ab9 */ /* 0x000fe20000000800 */
[----:B------:R-:W-:Y:S02]  /*9fd0*/  MOV R28, RZ ;  /* 0x000000ff001c7202 */ /* 0x000fe40000000f00 */
[----:B0-----:R-:W-:-:S04]  /*9fe0*/  ISETP.NE.U32.AND P0, PT, R2, RZ, PT ;  /* 0x000000ff0200720c */ /* 0x001fc80003f05070 */
[----:B------:R-:W-:Y:S01]  /*9ff0*/  ISETP.NE.AND.EX P0, PT, R3, RZ, PT, P0 ;  /* 0x000000ff0300720c */ /* 0x000fe20003f05300 */
[----:B------:R-:W-:-:S12]  /*a000*/  UISETP.NE.U32.AND UP0, UPT, UR6, URZ, UPT ;  /* 0x0000003f0600728c */ /* 0x000fd8000bf05070 */
[----:B------:R-:W0:Y:S01]  /*a010*/  @P0 LDC.64 R2, c[0x0][0xa28] ;  /* 0x00028a00ff020b82 */ /* 0x000e220000000a00 */
[----:B------:R-:W-:-:S04]  /*a020*/  UISETP.NE.AND.EX UP0, UPT, UR7, URZ, UPT, UP0 ;  /* 0x0000003f0700728c */ /* 0x000fc8000bf05300 */
[----:B------:R-:W-:-:S04]  /*a030*/  USEL UR5, UR5, 0x1, UP0 ;  /* 0x0000000105057887 */ /* 0x000fc80008000000 */
[----:B------:R-:W-:Y:S01]  /*a040*/  UIMAD UR41, UR5, UR41, URZ ;  /* 0x00000029052972a4 */ /* 0x000fe2000f8e023f */
[----:B------:R-:W1:Y:S03]  /*a050*/  S2R R35, SR_CTAID.X ;  /* 0x0000000000237919 */ /* 0x000e660000002500 */
[----:B------:R-:W-:Y:S02]  /*a060*/  UISETP.GE.AND UP0, UPT, UR41, 0x1, UPT ;  /* 0x000000012900788c */ /* 0x000fe4000bf06270 */
[----:B------:R-:W-:Y:S01]  /*a070*/  UIADD3 UR5, UR41, 0x3f, URZ ;  /* 0x0000003f29057890 */ /* 0x000fe2000fffe03f */
[----:B0-----:R-:W-:-:S05]  /*a080*/  @P0 IMAD.WIDE R2, R17, 0x4, R2 ;  /* 0x0000000411020825 */ /* 0x001fca00078e0202 */
[----:B------:R0:W5:Y:S01]  /*a090*/  @P0 LDG.E R28, desc[UR36][R2.64] ;  /* 0x00000024021c0981 */ /* 0x000162000c1e1900 */
[----:B------:R-:W-:Y:S01]  /*a0a0*/  PLOP3.LUT P0, PT, PT, PT, UP0, 0x80, 0x0 ;  /* 0x000000000000781c */ /* 0x000fe20003f0f008 */
[----:B------:R-:W-:Y:S02]  /*a0b0*/  USHF.R.S32.HI UR6, URZ, 0x1f, UR5 ;  /* 0x0000001f3f067899 */ /* 0x000fe40008011405 */
[----:B------:R-:W-:Y:S02]  /*a0c0*/  ULOP3.LUT UR44, UR4, 0xffff, URZ, 0xc0, !UPT ;  /* 0x0000ffff042c7892 */ /* 0x000fe4000f8ec03f */
[----:B------:R-:W-:Y:S01]  /*a0d0*/  ULEA.HI UR6, UR6, UR5, URZ, 0x6 ;  /* 0x0000000506067291 */ /* 0x000fe2000f8f303f */
[----:B------:R-:W-:-:S03]  /*a0e0*/  UMOV UR38, URZ ;  /* 0x0000003f00267c82 */ /* 0x000fc60008000000 */
[----:B------:R-:W-:-:S04]  /*a0f0*/  USHF.R.S32.HI UR42, URZ, 0x6, UR6 ;  /* 0x000000063f2a7899 */ /* 0x000fc80008011406 */
[----:B01----:R-:W-:Y:S08]  /*a100*/  @!P0 BRA `(.L_x_54) ;  /* 0x0000000000848947 */ /* 0x003ff00003800000 */
[----:B------:R-:W-:-:S03]  /*a110*/  USHF.R.U32.HI UR6, URZ, 0x10, UR4 ;  /* 0x000000103f067899 */ /* 0x000fc60008011604 */
[----:B------:R-:W-:Y:S01]  /*a120*/  UMOV UR4, URZ ;  /* 0x0000003f00047c82 */ /* 0x000fe20008000000 */
[----:B------:R-:W-:-:S11]  /*a130*/  UISETP.NE.AND UP0, UPT, UR6, URZ, UPT ;  /* 0x0000003f0600728c */ /* 0x000fd6000bf05270 */
[----:B------:R-:W-:Y:S02]  /*a140*/  @!UP0 ULDC UR6, c[0x0][0x9f0] ;  /* 0x00027c0000068ab9 */ /* 0x000fe40000000800 */
[----:B------:R-:W-:Y:S01]  /*a150*/  IABS R0, UR6 ;  /* 0x0000000600007c13 */ /* 0x000fe20008000000 */
[----:B------:R-:W-:Y:S02]  /*a160*/  UIADD3 UR7, UR42, -0x1, UR6 ;  /* 0xffffffff2a077890 */ /* 0x000fe4000fffe006 */
[----:B------:R-:W-:Y:S02]  /*a170*/  IABS R4, UR6 ;  /* 0x0000000600047c13 */ /* 0x000fe40008000000 */
[----:B------:R-:W-:Y:S02]  /*a180*/  R2UR UR10, R0 ;  /* 0x00000000000a72ca */ /* 0x000fe400000e0000 */
[----:B------:R-:W-:Y:S01]  /*a190*/  IABS R3, UR7 ;  /* 0x0000000700037c13 */ /* 0x000fe20008000000 */
[----:B------:R-:W-:-:S03]  /*a1a0*/  ULOP3.LUT UR7, UR7, UR6, URZ, 0x3c, !UPT ;  /* 0x0000000607077292 */ /* 0x000fc6000f8e3c3f */
[----:B------:R-:W-:-:S07]  /*a1b0*/  R2UR UR9, R3 ;  /* 0x00000000030972ca */ /* 0x000fce00000e0000 */
        /* <DEDUP_REMOVED lines=18> */
[----:B------:R-:W-:Y:S02]  /*a2e0*/  UISETP.NE.AND UP1, UPT, UR6, URZ, UPT ;  /* 0x0000003f0600728c */ /* 0x000fe4000bf25270 */
[----:B------:R-:W-:-:S09]  /*a2f0*/  @!UP0 UIADD3 UR5, -UR5, URZ, URZ ;  /* 0x0000003f05058290 */ /* 0x000fd2000fffe13f */
[----:B------:R-:W-:-:S07]  /*a300*/  @!UP1 ULOP3.LUT UR5, URZ, UR6, URZ, 0x33, !UPT ;  /* 0x000000063f059292 */ /* 0x000fce000f8e333f */
[----:B------:R-:W-:-:S05]  /*a310*/  UMOV UR38, UR5 ;  /* 0x0000000500267c82 */ /* 0x000fca0008000000 */
.L_x_54:
[----:B------:R-:W-:Y:S02]  /*a320*/  UIMAD UR45, UR44, UR38, URZ ;  /* 0x000000262c2d72a4 */ /* 0x000fe4000f8e023f */
[----:B------:R-:W-:Y:S02]  /*a330*/  MOV R0, UR38 ;  /* 0x0000002600007c02 */ /* 0x000fe40008000f00 */
[----:B------:R-:W-:Y:S02]  /*a340*/  MOV R4, 0x1 ;  /* 0x0000000100047802 */ /* 0x000fe40000000f00 */
[----:B------:R-:W-:-:S05]  /*a350*/  IMAD.U32 R25, RZ, RZ, UR45 ;  /* 0x0000002dff197e24 */ /* 0x000fca000f8e00ff */
[----:B------:R-:W-:Y:S01]  /*a360*/  VIADDMNMX R25, R25, R0, UR42, PT ;  /* 0x0000002a19197e46 */ /* 0x000fe2000b800100 */
[----:B------:R-:W-:-:S03]  /*a370*/  IMAD.MOV.U32 R0, RZ, RZ, RZ ;  /* 0x000000ffff007224 */ /* 0x000fc600078e00ff */
[----:B------:R-:W-:-:S13]  /*a380*/  ISETP.GT.AND P0, PT, R25, UR45, PT ;  /* 0x0000002d19007c0c */ /* 0x000fda000bf04270 */
[----:B------:R-:W-:Y:S05]  /*a390*/  @!P0 BRA `(.L_x_53) ;  /* 0x0000002c007c8947 */ /* 0x000fea0003800000 */
[----:B------:R-:W0:Y:S01]  /*a3a0*/  S2UR UR4, SR_CgaCtaId ;  /* 0x00000000000479c3 */ /* 0x000e220000008800 */
[----:B------:R-:W-:Y:S02]  /*a3b0*/  UMOV UR43, 0x400 ;  /* 0x00000400002b7882 */ /* 0x000fe40000000000 */
[----:B0-----:R-:W-:-:S04]  /*a3c0*/  ULEA UR43, UR4, UR43, 0x18 ;  /* 0x0000002b042b7291 */ /* 0x001fc8000f8ec03f */
[----:B------:R-:W-:-:S04]  /*a3d0*/  UIADD3 UR4, UR43, 0x22400, URZ ;  /* 0x000224002b047890 */ /* 0x000fc8000fffe03f */
[----:B------:R-:W-:-:S06]  /*a3e0*/  ULOP3.LUT UP0, URZ, UR4, 0x3ff, URZ, 0xc0, !UPT ;  /* 0x000003ff043f7892 */ /* 0x000fcc000f80c03f */
[----:B------:R-:W-:-:S13]  /*a3f0*/  PLOP3.LUT P0, PT, PT, PT, UP0, 0x80, 0x0 ;  /* 0x000000000000781c */ /* 0x000fda0003f0f008 */
[----:B------:R-:W-:Y:S05]  /*a400*/  @!P0 BRA `(.L_x_55) ;  /* 0x0000000000408947 */ /* 0x000fea0003800000 */
[----:B------:R-:W-:Y:S01]  /*a410*/  MOV R2, 0x0 ;  /* 0x0000000000027802 */ /* 0x000fe20000000f00 */
[----:B------:R-:W-:Y:S01]  /*a420*/  ULDC.64 UR4, c[0x4][0x90] ;  /* 0x0100240000047ab9 */ /* 0x000fe20000000a00 */
[----:B------:R-:W-:Y:S01]  /*a430*/  ULDC.64 UR6, c[0x4][0x98] ;  /* 0x0100260000067ab9 */ /* 0x000fe20000000a00 */
[----:B------:R-:W-:Y:S01]  /*a440*/  IMAD.U32 R4, RZ, RZ, UR4 ;  /* 0x00000004ff047e24 */ /* 0x000fe2000f8e00ff */
[----:B------:R-:W-:Y:S01]  /*a450*/  MOV R6, UR6 ;  /* 0x0000000600067c02 */ /* 0x000fe20008000f00 */
[----:B------:R-:W-:Y:S01]  /*a460*/  IMAD.U32 R5, RZ, RZ, UR5 ;  /* 0x00000005ff057e24 */ /* 0x000fe2000f8e00ff */
[----:B------:R-:W0:Y:S01]  /*a470*/  LDC.64 R2, c[0x4][R2] ;  /* 0x0100000002027b82 */ /* 0x000e220000000a00 */
[----:B------:R-:W-:Y:S01]  /*a480*/  ULDC.64 UR4, c[0x4][0x8] ;  /* 0x0100020000047ab9 */ /* 0x000fe20000000a00 */
[----:B------:R-:W-:Y:S01]  /*a490*/  IMAD.U32 R7, RZ, RZ, UR7 ;  /* 0x00000007ff077e24 */ /* 0x000fe2000f8e00ff */
[----:B------:R-:W-:Y:S01]  /*a4a0*/  MOV R11, UR5 ;  /* 0x00000005000b7c02 */ /* 0x000fe20008000f00 */
[----:B------:R-:W-:Y:S01]  /*a4b0*/  IMAD.U32 R10, RZ, RZ, UR4 ;  /* 0x00000004ff0a7e24 */ /* 0x000fe2000f8e00ff */
[----:B------:R-:W-:Y:S01]  /*a4c0*/  MOV R13, RZ ;  /* 0x000000ff000d7202 */ /* 0x000fe20000000f00 */
[----:B------:R-:W-:-:S02]  /*a4d0*/  IMAD.MOV.U32 R8, RZ, RZ, 0x70 ;  /* 0x00000070ff087424 */ /* 0x000fc400078e00ff */
[----:B------:R-:W-:-:S07]  /*a4e0*/  IMAD.MOV.U32 R12, RZ, RZ, 0x1 ;  /* 0x00000001ff0c7424 */ /* 0x000fce00078e00ff */
[----:B------:R-:W-:-:S07]  /*a4f0*/  LEPC R20, `(.L_x_55) ;  /* 0x000000001014794e */ /* 0x000fce0000000000 */
[----:B0----5:R-:W-:Y:S05]  /*a500*/  CALL.ABS.NOINC R2 ;  /* 0x0000000002007343 */ /* 0x021fea0003c00000 */
.L_x_55:
        /* <DEDUP_REMOVED lines=8> */
[----:B------:R0:W1:Y:S01]  /*a590*/  LDC.64 R2, c[0x4][R16] ;  /* 0x0100000010027b82 */ /* 0x0000620000000a00 */
[----:B------:R-:W-:Y:S01]  /*a5a0*/  IMAD.U32 R5, RZ, RZ, UR5 ;  /* 0x00000005ff057e24 */ /* 0x000fe2000f8e00ff */
[----:B------:R-:W-:Y:S01]  /*a5b0*/  ULDC.64 UR4, c[0x4][0x10] ;  /* 0x0100040000047ab9 */ /* 0x000fe20000000a00 */
[----:B------:R-:W-:Y:S01]  /*a5c0*/  MOV R6, UR6 ;  /* 0x0000000600067c02 */ /* 0x000fe20008000f00 */
[----:B------:R-:W-:Y:S01]  /*a5d0*/  IMAD.U32 R7, RZ, RZ, UR7 ;  /* 0x00000007ff077e24 */ /* 0x000fe2000f8e00ff */
[----:B------:R-:W-:Y:S01]  /*a5e0*/  MOV R11, UR5 ;  /* 0x00000005000b7c02 */ /* 0x000fe20008000f00 */
[----:B------:R-:W-:Y:S01]  /*a5f0*/  IMAD.U32 R10, RZ, RZ, UR4 ;  /* 0x00000004ff0a7e24 */ /* 0x000fe2000f8e00ff */
[----:B------:R-:W-:Y:S01]  /*a600*/  MOV R13, RZ ;  /* 0x000000ff000d7202 */ /* 0x000fe20000000f00 */
[----:B------:R-:W-:-:S02]  /*a610*/  IMAD.MOV.U32 R8, RZ, RZ, 0x70 ;  /* 0x00000070ff087424 */ /* 0x000fc400078e00ff */
[----:B0-----:R-:W-:-:S07]  /*a620*/  IMAD.MOV.U32 R12, RZ, RZ, 0x1 ;  /* 0x00000001ff0c7424 */ /* 0x001fce00078e00ff */
[----:B------:R-:W-:-:S07]  /*a630*/  LEPC R20, `(.L_x_57) ;  /* 0x000000001014794e */ /* 0x000fce0000000000 */
[----:B-1---5:R-:W-:Y:S05]  /*a640*/  CALL.ABS.NOINC R2 ;  /* 0x0000000002007343 */ /* 0x022fea0003c00000 */
.L_x_57:
[----:B------:R0:W1:Y:S01]  /*a650*/  LDC.64 R2, c[0x4][R16] ;  /* 0x0100000010027b82 */ /* 0x0000620000000a00 */
[----:B------:R-:W-:Y:S01]  /*a660*/  ULDC.64 UR4, c[0x4][0x90] ;  /* 0x0100240000047ab9 */ /* 0x000fe20000000a00 */
[----:B------:R-:W-:Y:S01]  /*a670*/  ULDC.64 UR6, c[0x4][0x98] ;  /* 0x0100260000067ab9 */ /* 0x000fe20000000a00 */
[----:B------:R-:W-:Y:S01]  /*a680*/  IMAD.U32 R4, RZ, RZ, UR4 ;  /* 0x00000004ff047e24 */ /* 0x000fe2000f8e00ff */
[----:B------:R-:W-:Y:S01]  /*a690*/  MOV R6, UR6 ;  /* 0x0000000600067c02 */ /* 0x000fe20008000f00 */
[----:B------:R-:W-:Y:S01]  /*a6a0*/  IMAD.U32 R5, RZ, RZ, UR5 ;  /* 0x00000005ff057e24 */ /* 0x000fe2000f8e00ff */
[----:B------:R-:W-:Y:S01]  /*a6b0*/  ULDC.64 UR4, c[0x4][0x18] ;  /* 0x0100060000047ab9 */ /* 0x000fe20000000a00 */
[----:B------:R-:W-:Y:S01]  /*a6c0*/  IMAD.U32 R7, RZ, RZ, UR7 ;  /* 0x00000007ff077e24 */ /* 0x000fe2000f8e00ff */
[----:B------:R-:W-:Y:S01]  /*a6d0*/  MOV R11, UR5 ;  /* 0x00000005000b7c02 */ /* 0x000fe20008000f00 */
[----:B------:R-:W-:Y:S01]  /*a6e0*/  IMAD.U32 R10, RZ, RZ, UR4 ;  /* 0x00000004ff0a7e24 */ /* 0x000fe2000f8e00ff */
[----:B------:R-:W-:Y:S01]  /*a6f0*/  MOV R13, RZ ;  /* 0x000000ff000d7202 */ /* 0x000fe20000000f00 */
[----:B------:R-:W-:-:S02]  /*a700*/  IMAD.MOV.U32 R8, RZ, RZ, 0x70 ;  /* 0x00000070ff087424 */ /* 0x000fc400078e00ff */
[----:B0-----:R-:W-:-:S07]  /*a710*/  IMAD.MOV.U32 R12, RZ, RZ, 0x1 ;  /* 0x00000001ff0c7424 */ /* 0x001fce00078e00ff */
[----:B------:R-:W-:-:S07]  /*a720*/  LEPC R20, `(.L_x_56) ;  /* 0x000000001014794e */ /* 0x000fce0000000000 */
[----:B-1----:R-:W-:Y:S05]  /*a730*/  CALL.ABS.NOINC R2 ;  /* 0x0000000002007343 */ /* 0x002fea0003c00000 */
.L_x_56:
[----:B------:R-:W0:Y:S01]  /*a740*/  LDC.64 R2, c[0x0][0x9f8] ;  /* 0x00027e00ff027b82 */ /* 0x000e220000000a00 */
[----:B------:R-:W-:-:S07]  /*a750*/  IMAD.MOV.U32 R24, RZ, RZ, R17 ;  /* 0x000000ffff187224 */ /* 0x000fce00078e0011 */
[----:B------:R-:W1:Y:S01]  /*a760*/  LDC R11, c[0x0][0x430] ;  /* 0x00010c00ff0b7b82 */ /* 0x000e620000000800 */
[C---:B------:R-:W-:Y:S01]  /*a770*/  IMAD.SHL.U32 R37, R30.reuse, 0x10, RZ ;  /* 0x000000101e257824 */ /* 0x040fe200078e00ff */
[----:B------:R-:W-:Y:S01]  /*a780*/  LOP3.LUT R6, R30, 0x7f, RZ, 0xc0, !PT ;  /* 0x0000007f1e067812 */ /* 0x000fe200078ec0ff */
[----:B------:R-:W-:Y:S01]  /*a790*/  ULDC UR4, c[0x0][0x320] ;  /* 0x0000c80000047ab9 */ /* 0x000fe20000000800 */
[----:B0-----:R-:W-:-:S04]  /*a7a0*/  ISETP.NE.U32.AND P0, PT, R2, RZ, PT ;  /* 0x000000ff0200720c */ /* 0x001fc80003f05070 */
[----:B------:R-:W-:-:S13]  /*a7b0*/  ISETP.NE.AND.EX P0, PT, R3, RZ, PT, P0 ;  /* 0x000000ff0300720c */ /* 0x000fda0003f05300 */
[----:B------:R-:W0:Y:S02]  /*a7c0*/  @P0 LDC.64 R2, c[0x0][0x9f8] ;  /* 0x00027e00ff020b82 */ /* 0x000e240000000a00 */
[----:B0-----:R-:W-:-:S05]  /*a7d0*/  @P0 IMAD.WIDE R2, R17, 0x4, R2 ;  /* 0x0000000411020825 */ /* 0x001fca00078e0202 */
[----:B------:R0:W2:Y:S01]  /*a7e0*/  @P0 LDG.E R24, desc[UR36][R2.64] ;  /* 0x0000002402180981 */ /* 0x0000a2000c1e1900 */
[----:B------:R-:W-:Y:S02]  /*a7f0*/  LOP3.LUT R37, R37, 0x70, RZ, 0xc0, !PT ;  /* 0x0000007025257812 */ /* 0x000fe400078ec0ff */
[----:B------:R-:W-:Y:S02]  /*a800*/  SHF.R.U32.HI R36, RZ, 0x3, R6 ;  /* 0x00000003ff247819 */ /* 0x000fe40000011606 */
[----:B------:R-:W-:Y:S02]  /*a810*/  LEA R18, R25, 0xffffffc0, 0x6 ;  /* 0xffffffc019127811 */ /* 0x000fe400078e30ff */
[----:B------:R-:W-:Y:S02]  /*a820*/  LOP3.LUT R31, R37, R36, RZ, 0xfc, !PT ;  /* 0x00000024251f7212 */ /* 0x000fe400078efcff */
[----:B-1----:R-:W-:Y:S02]  /*a830*/  ISETP.NE.AND P1, PT, R11, 0x1, PT ;  /* 0x000000010b00780c */ /* 0x002fe40003f25270 */
[----:B------:R-:W-:-:S02]  /*a840*/  IADD3 R5, R31, R18, RZ ;  /* 0x000000121f057210 */ /* 0x000fc40007ffe0ff */
[----:B------:R-:W-:Y:S02]  /*a850*/  LOP3.LUT R16, R16, 0xfffffbff, RZ, 0xc0, !PT ;  /* 0xfffffbff10107812 */ /* 0x000fe400078ec0ff */
[C---:B------:R-:W-:Y:S01]  /*a860*/  ISETP.GE.AND P0, PT, R5.reuse, UR41, PT ;  /* 0x0000002905007c0c */ /* 0x040fe2000bf06270 */
[----:B-----5:R-:W-:-:S03]  /*a870*/  IMAD.IADD R10, R5, 0x1, R28 ;  /* 0x00000001050a7824 */ /* 0x020fc600078e021c */
[----:B------:R-:W-:Y:S01]  /*a880*/  ISETP.GT.U32.OR P0, PT, R31, 0x3f, P0 ;  /* 0x0000003f1f00780c */ /* 0x000fe20000704470 */
[----:B------:R-:W-:Y:S02]  /*a890*/  IMAD.MOV.U32 R7, RZ, RZ, R10 ;  /* 0x000000ffff077224 */ /* 0x000fe400078e000a */
[----:B------:R-:W1:Y:S01]  /*a8a0*/  @P1 LDC R0, c[0x0][0x434] ;  /* 0x00010d00ff001b82 */ /* 0x000e620000000800 */
[----:B------:R-:W-:-:S07]  /*a8b0*/  @P1 LOP3.LUT R16, R16, 0x400, RZ, 0xfc, !PT ;  /* 0x0000040010101812 */ /* 0x000fce00078efcff */
[----:B0-----:R-:W0:Y:S08]  /*a8c0*/  @P1 LDC R3, c[0x0][0x438] ;  /* 0x00010e00ff031b82 */ /* 0x001e300000000800 */
[----:B------:R-:W3:Y:S08]  /*a8d0*/  @!P0 LDC.64 R8, c[0x0][0x428] ;  /* 0x00010a00ff088b82 */ /* 0x000ef00000000a00 */
[----:B------:R-:W4:Y:S01]  /*a8e0*/  @!P0 LDC.64 R4, c[0x0][0x418] ;  /* 0x00010600ff048b82 */ /* 0x000f220000000a00 */
[----:B-1----:R-:W-:-:S05]  /*a8f0*/  @P1 IMAD.HI.U32 R0, R10, R0, RZ ;  /* 0x000000000a001227 */ /* 0x002fca00078e00ff */
[----:B0-----:R-:W-:-:S04]  /*a900*/  @P1 SHF.R.U32.HI R7, RZ, R3, R0 ;  /* 0x00000003ff071219 */ /* 0x001fc80000011600 */
[----:B------:R-:W-:Y:S02]  /*a910*/  @!P0 SHF.R.S32.HI R3, RZ, 0x1f, R7 ;  /* 0x0000001fff038819 */ /* 0x000fe40000011407 */
[----:B------:R-:W-:Y:S02]  /*a920*/  @!P0 MOV R2, R7 ;  /* 0x0000000700028202 */ /* 0x000fe40000000f00 */
[----:B--2---:R-:W-:-:S03]  /*a930*/  SHF.R.S32.HI R32, RZ, 0x1f, R24 ;  /* 0x0000001fff207819 */ /* 0x004fc60000011418 */
[----:B---3--:R-:W-:-:S04]  /*a940*/  @!P0 IMAD.WIDE.U32 R2, R24, R8, R2 ;  /* 0x0000000818028225 */ /* 0x008fc800078e0002 */
[----:B------:R-:W-:Y:S01]  /*a950*/  @!P0 IMAD R0, R32, R8, RZ ;  /* 0x0000000820008224 */ /* 0x000fe200078e02ff */
[----:B----4-:R-:W-:-:S03]  /*a960*/  @!P0 LEA R4, P1, R2, R4, 0x2 ;  /* 0x0000000402048211 */ /* 0x010fc600078210ff */
[----:B------:R-:W-:-:S04]  /*a970*/  @!P0 IMAD R9, R24, R9, R0 ;  /* 0x0000000918098224 */ /* 0x000fc800078e0200 */
[----:B------:R-:W-:-:S05]  /*a980*/  @!P0 IMAD.IADD R0, R3, 0x1, R9 ;  /* 0x0000000103008824 */ /* 0x000fca00078e0209 */
[----:B------:R-:W-:-:S06]  /*a990*/  @!P0 LEA.HI.X R5, R2, R5, R0, 0x2, P1 ;  /* 0x0000000502058211 */ /* 0x000fcc00008f1400 */
[----:B------:R0:W2:Y:S01]  /*a9a0*/  @!P0 LDG.E R5, desc[UR36][R4.64] ;  /* 0x0000002404058981 */ /* 0x0000a2000c1e1900 */
[----:B------:R-:W-:Y:S02]  /*a9b0*/  LOP3.LUT R16, R16, 0xffffffdf, RZ, 0xc0, !PT ;  /* 0xffffffdf10107812 */ /* 0x000fe400078ec0ff */
[----:B------:R-:W-:Y:S01]  /*a9c0*/  CS2R R26, SRZ ;  /* 0x00000000001a7805 */ /* 0x000fe2000001ff00 */
[----:B------:R-:W-:-:S04]  /*a9d0*/  IMAD.MOV R19, RZ, RZ, -R7 ;  /* 0x000000ffff137224 */ /* 0x000fc800078e0a07 */
[----:B------:R-:W-:Y:S01]  /*a9e0*/  IMAD R19, R11, R19, R10 ;  /* 0x000000130b137224 */ /* 0x000fe200078e020a */
[----:B0-----:R-:W-:-:S04]  /*a9f0*/  SHF.L.U32 R4, R30, 0x3, RZ ;  /* 0x000000031e047819 */ /* 0x001fc800000006ff */
[----:B------:R-:W-:-:S04]  /*aa00*/  LOP3.LUT R22, R4, 0x38, RZ, 0xc0, !PT ;  /* 0x0000003804167812 */ /* 0x000fc800078ec0ff */
[C---:B------:R-:W-:Y:S02]  /*aa10*/  LOP3.LUT R0, R22.reuse, 0x40, RZ, 0xfc, !PT ;  /* 0x0000004016007812 */ /* 0x040fe400078efcff */
[----:B------:R-:W-:Y:S02]  /*aa20*/  LOP3.LUT R2, R22, 0x80, RZ, 0xfc, !PT ;  /* 0x0000008016027812 */ /* 0x000fe400078efcff */
[----:B------:R-:W-:Y:S02]  /*aa30*/  ISETP.GE.AND P1, PT, R0, UR4, PT ;  /* 0x0000000400007c0c */ /* 0x000fe4000bf26270 */
[----:B------:R-:W-:Y:S02]  /*aa40*/  ISETP.GE.AND P5, PT, R2, UR4, PT ;  /* 0x0000000402007c0c */ /* 0x000fe4000bfa6270 */
[C---:B------:R-:W-:Y:S02]  /*aa50*/  LOP3.LUT R0, R22.reuse, 0xc0, RZ, 0xfc, !PT ;  /* 0x000000c016007812 */ /* 0x040fe400078efcff */
[----:B------:R-:W-:-:S02]  /*aa60*/  LOP3.LUT R2, R22, 0x180, RZ, 0xfc, !PT ;  /* 0x0000018016027812 */ /* 0x000fc400078efcff */
[----:B------:R-:W-:Y:S02]  /*aa70*/  ISETP.GE.AND P4, PT, R0, UR4, PT ;  /* 0x0000000400007c0c */ /* 0x000fe4000bf86270 */
[C---:B------:R-:W-:Y:S02]  /*aa80*/  LOP3.LUT R0, R22.reuse, 0x100, RZ, 0xfc, !PT ;  /* 0x0000010016007812 */ /* 0x040fe400078efcff */
[----:B------:R-:W-:Y:S02]  /*aa90*/  ISETP.GE.AND P6, PT, R22, UR4, PT ;  /* 0x0000000416007c0c */ /* 0x000fe4000bfc6270 */
[----:B------:R-:W-:Y:S02]  /*aaa0*/  @P1 LOP3.LUT R16, R16, 0x20, RZ, 0xfc, !PT ;  /* 0x0000002010101812 */ /* 0x000fe400078efcff */
[----:B------:R-:W-:Y:S02]  /*aab0*/  ISETP.GE.AND P3, PT, R0, UR4, PT ;  /* 0x0000000400007c0c */ /* 0x000fe4000bf66270 */
[----:B------:R-:W-:-:S02]  /*aac0*/  LOP3.LUT R16, R16, 0xffffffef, RZ, 0xc0, !PT ;  /* 0xffffffef10107812 */ /* 0x000fc400078ec0ff */
[----:B------:R-:W-:Y:S02]  /*aad0*/  LOP3.LUT R0, R22, 0x140, RZ, 0xfc, !PT ;  /* 0x0000014016007812 */ /* 0x000fe400078efcff */
[----:B------:R-:W-:Y:S02]  /*aae0*/  @P5 LOP3.LUT R16, R16, 0x10, RZ, 0xfc, !PT ;  /* 0x0000001010105812 */ /* 0x000fe400078efcff */
[----:B------:R-:W-:Y:S02]  /*aaf0*/  ISETP.GE.AND P2, PT, R0, UR4, PT ;  /* 0x0000000400007c0c */ /* 0x000fe4000bf46270 */
[----:B------:R-:W-:Y:S02]  /*ab00*/  LOP3.LUT R16, R16, 0xfffffff7, RZ, 0xc0, !PT ;  /* 0xfffffff710107812 */ /* 0x000fe400078ec0ff */
[----:B------:R-:W-:Y:S02]  /*ab10*/  SEL R0, RZ, 0xffffffff, P1 ;  /* 0xffffffffff007807 */ /* 0x000fe40000800000 */
[----:B------:R-:W-:-:S03]  /*ab20*/  @P4 LOP3.LUT R16, R16, 0x8, RZ, 0xfc, !PT ;  /* 0x0000000810104812 */ /* 0x000fc600078efcff */
[----:B------:R-:W-:Y:S01]  /*ab30*/  IMAD.SHL.U32 R3, R0, 0x2, RZ ;  /* 0x0000000200037824 */ /* 0x000fe200078e00ff */
[----:B------:R-:W-:Y:S02]  /*ab40*/  LOP3.LUT R16, R16, 0xfffffffb, RZ, 0xc0, !PT ;  /* 0xfffffffb10107812 */ /* 0x000fe400078ec0ff */
[----:B------:R-:W-:Y:S02]  /*ab50*/  SEL R0, RZ, 0x1, P6 ;  /* 0x00000001ff007807 */ /* 0x000fe40003000000 */
[----:B------:R-:W-:Y:S02]  /*ab60*/  @P3 LOP3.LUT R16, R16, 0x4, RZ, 0xfc, !PT ;  /* 0x0000000410103812 */ /* 0x000fe400078efcff */
[----:B------:R-:W-:Y:S02]  /*ab70*/  LOP3.LUT R0, R3, 0x2, R0, 0xe2, !PT ;  /* 0x0000000203007812 */ /* 0x000fe400078ee200 */
[----:B------:R-:W-:Y:S02]  /*ab80*/  LOP3.LUT R16, R16, 0xfffffffd, RZ, 0xc0, !PT ;  /* 0xfffffffd10107812 */ /* 0x000fe400078ec0ff */
[----:B------:R-:W-:-:S02]  /*ab90*/  SEL R3, RZ, 0x4, P5 ;  /* 0x00000004ff037807 */ /* 0x000fc40002800000 */
[----:B------:R-:W-:-:S04]  /*aba0*/  LOP3.LUT R16, R16, 0xffffffbf, RZ, 0xc0, !PT ;  /* 0xffffffbf10107812 */ /* 0x000fc800078ec0ff */
[----:B------:R-:W-:-:S04]  /*abb0*/  @P6 LOP3.LUT R16, R16, 0x40, RZ, 0xfc, !PT ;  /* 0x0000004010106812 */ /* 0x000fc800078efcff */
[----:B------:R-:W-:Y:S02]  /*abc0*/  @P2 LOP3.LUT R16, R16, 0x2, RZ, 0xfc, !PT ;  /* 0x0000000210102812 */ /* 0x000fe400078efcff */
[--C-:B--2---:R-:W-:Y:S01]  /*abd0*/  @!P0 SHF.R.S32.HI R27, RZ, 0x1f, R5.reuse ;  /* 0x0000001fff1b8819 */ /* 0x104fe20000011405 */
[----:B------:R-:W-:Y:S01]  /*abe0*/  @!P0 IMAD.MOV.U32 R26, RZ, RZ, R5 ;  /* 0x000000ffff1a8224 */ /* 0x000fe200078e0005 */
[----:B------:R-:W-:Y:S02]  /*abf0*/  ISETP.GE.AND P0, PT, R2, UR4, PT ;  /* 0x0000000402007c0c */ /* 0x000fe4000bf06270 */
[----:B------:R-:W-:Y:S02]  /*ac00*/  LOP3.LUT R2, R22, 0x1c0, RZ, 0xfc, !PT ;  /* 0x000001c016027812 */ /* 0x000fe400078efcff */
[----:B------:R-:W-:Y:S02]  /*ac10*/  SEL R34, RZ, 0x40, P0 ;  /* 0x00000040ff227807 */ /* 0x000fe40000000000 */
[----:B------:R-:W-:Y:S01]  /*ac20*/  ISETP.GE.AND P0, PT, R2, UR4, PT ;  /* 0x0000000402007c0c */ /* 0x000fe2000bf06270 */
[----:B------:R-:W-:Y:S01]  /*ac30*/  UMOV UR4, 0xffffffff ;  /* 0xffffffff00047882 */ /* 0x000fe20000000000 */
[----:B------:R-:W-:-:S02]  /*ac40*/  SEL R2, RZ, 0x8, P4 ;  /* 0x00000008ff027807 */ /* 0x000fc40002000000 */
[----:B------:R-:W-:Y:S02]  /*ac50*/  SEL R17, RZ, 0x80, P0 ;  /* 0x00000080ff117807 */ /* 0x000fe40000000000 */
[----:B------:R-:W-:Y:S02]  /*ac60*/  LOP3.LUT R0, R2, R0, R3, 0xfe, !PT ;  /* 0x0000000002007212 */ /* 0x000fe400078efe03 */
[----:B------:R-:W-:Y:S02]  /*ac70*/  SEL R3, RZ, 0x10, P3 ;  /* 0x00000010ff037807 */ /* 0x000fe40001800000 */
[----:B------:R-:W-:-:S04]  /*ac80*/  SEL R2, RZ, 0x20, P2 ;  /* 0x00000020ff027807 */ /* 0x000fc80001000000 */
[----:B------:R-:W-:Y:S01]  /*ac90*/  LOP3.LUT R3, R2, R0, R3, 0xfe, !PT ;  /* 0x0000000002037212 */ /* 0x000fe200078efe03 */
[----:B------:R-:W-:Y:S06]  /*aca0*/  BRA.DIV UR4, `(.L_x_58) ;  /* 0x0000002a04b07947 */ /* 0x000fec000b800000 */
.L_x_100:
[----:B------:R-:W-:Y:S01]  /*acb0*/  ULOP3.LUT UR4, UR39, 0x2, URZ, 0xfc, !UPT ;  /* 0x0000000227047892 */ /* 0x000fe2000f8efc3f */
[----:B------:R-:W-:Y:S02]  /*acc0*/  ISETP.GT.U32.AND P1, PT, R31, 0x3f, PT ;  /* 0x0000003f1f00780c */ /* 0x000fe40003f24070 */
[----:B------:R-:W-:Y:S02]  /*acd0*/  LOP3.LUT R16, R16, 0xffffff7f, RZ, 0xc0, !PT ;  /* 0xffffff7f10107812 */ /* 0x000fe400078ec0ff */
[----:B------:R-:W-:Y:S01]  /*ace0*/  LOP3.LUT R34, R3, R34, RZ, 0xfc, !PT ;  /* 0x0000002203227212 */ /* 0x000fe200078efcff */
[----:B------:R-:W-:Y:S01]  /*acf0*/  IMAD.U32 R33, RZ, RZ, UR4 ;  /* 0x00000004ff217e24 */ /* 0x000fe2000f8e00ff */
[----:B------:R-:W-:Y:S02]  /*ad00*/  MOV R23, UR40 ;  /* 0x0000002800177c02 */ /* 0x000fe40008000f00 */
[----:B------:R-:W-:Y:S02]  /*ad10*/  LOP3.LUT R17, R34, R17, RZ, 0xfc, !PT ;  /* 0x0000001122117212 */ /* 0x000fe400078efcff */
[----:B------:R-:W-:-:S02]  /*ad20*/  ISETP.NE.AND P0, PT, R33, 0x3, PT ;  /* 0x000000032100780c */ /* 0x000fc40003f05270 */
[----:B------:R-:W-:-:S11]  /*ad30*/  SHF.R.S32.HI R23, RZ, 0x1f, R23 ;  /* 0x0000001fff177819 */ /* 0x000fd60000011417 */
[----:B------:R-:W-:-:S04]  /*ad40*/  @P0 LOP3.LUT R16, R16, 0x80, RZ, 0xfc, !PT ;  /* 0x0000008010100812 */ /* 0x000fc800078efcff */
[----:B------:R-:W-:-:S04]  /*ad50*/  LOP3.LUT R16, R16, 0xfffff7ff, RZ, 0xc0, !PT ;  /* 0xfffff7ff10107812 */ /* 0x000fc800078ec0ff */
[----:B------:R-:W-:Y:S01]  /*ad60*/  @P1 LOP3.LUT R16, R16, 0x800, RZ, 0xfc, !PT ;  /* 0x0000080010101812 */ /* 0x000fe200078efcff */
[----:B------:R-:W-:Y:S06]  /*ad70*/  @!P0 BRA `(.L_x_59) ;  /* 0x0000000000048947 */ /* 0x000fec0003800000 */
[----:B------:R-:W-:Y:S01]  /*ad80*/  BPT.TRAP 0x1 ;  /* 0x000000040000795c */ /* 0x000fe20000300000 */
.L_x_59:
[----:B------:R-:W-:-:S05]  /*ad90*/  IMAD.MOV.U32 R0, RZ, RZ, 0x1 ;  /* 0x00000001ff007424 */ /* 0x000fca00078e00ff */
[----:B------:R-:W-:-:S04]  /*ada0*/  SHF.L.U32 R0, R0, 0x1f, RZ ;  /* 0x0000001f00007819 */ /* 0x000fc800000006ff */
[----:B------:R-:W0:Y:S02]  /*adb0*/  SYNCS.PHASECHK.TRANS64.TRYWAIT P0, [UR43+0x28c40], R0 ;  /* 0x028c4000ff0075a7 */ /* 0x000e24000800016b */
[----:B0-----:R-:W-:Y:S05]  /*adc0*/  @!P0 BRA `(.L_x_60) ;  /* 0x0000002800888947 */ /* 0x001fea0003800000 */
.L_x_101:
[----:B------:R-:W-:Y:S01]  /*add0*/  SHF.R.S32.HI R29, RZ, 0x1f, R19 ;  /* 0x0000001fff1d7819 */ /* 0x000fe20000011413 */
[----:B------:R-:W-:Y:S01]  /*ade0*/  ULDC.64 UR4, c[0x0][0x300] ;  /* 0x0000c00000047ab9 */ /* 0x000fe20000000a00 */
[----:B------:R-:W-:Y:S01]  /*adf0*/  R2UR UR6, R23 ;  /* 0x00000000170672ca */ /* 0x000fe200000e0000 */
[----:B0-----:R-:W-:Y:S01]  /*ae00*/  IMAD.WIDE.U32 R2, R19, UR4, RZ ;  /* 0x0000000413027c25 */ /* 0x001fe2000f8e00ff */
[----:B------:R-:W-:Y:S02]  /*ae10*/  IADD3 R18, -R36, UR41, -R18 ;  /* 0x0000002924127c10 */ /* 0x000fe4000fffe912 */
[----:B------:R-:W-:Y:S01]  /*ae20*/  LOP3.LUT R16, R16, 0xfffffffe, RZ, 0xc0, !PT ;  /* 0xfffffffe10107812 */ /* 0x000fe200078ec0ff */
[----:B------:R-:W-:-:S04]  /*ae30*/  IMAD R0, R29, UR4, RZ ;  /* 0x000000041d007c24 */ /* 0x000fc8000f8e02ff */
[----:B------:R-:W-:Y:S01]  /*ae40*/  IMAD R5, R19, UR5, R0 ;  /* 0x0000000513057c24 */ /* 0x000fe2000f8e0200 */
[----:B------:R-:W-:-:S04]  /*ae50*/  ULDC.64 UR4, c[0x0][0x310] ;  /* 0x0000c40000047ab9 */ /* 0x000fc80000000a00 */
[----:B------:R-:W-:Y:S01]  /*ae60*/  IADD3 R3, R3, R5, RZ ;  /* 0x0000000503037210 */ /* 0x000fe20007ffe0ff */
[----:B------:R-:W-:-:S04]  /*ae70*/  IMAD R5, R27, UR4, RZ ;  /* 0x000000041b057c24 */ /* 0x000fc8000f8e02ff */
[C---:B------:R-:W-:Y:S02]  /*ae80*/  IMAD R5, R26.reuse, UR5, R5 ;  /* 0x000000051a057c24 */ /* 0x040fe4000f8e0205 */
[----:B------:R-:W-:Y:S01]  /*ae90*/  IMAD.WIDE.U32 R2, R26, UR4, R2 ;  /* 0x000000041a027c25 */ /* 0x000fe2000f8e0002 */
[----:B------:R-:W-:-:S03]  /*aea0*/  ULDC.64 UR4, c[0x0][0x308] ;  /* 0x0000c20000047ab9 */ /* 0x000fc60000000a00 */
[----:B------:R-:W-:Y:S02]  /*aeb0*/  IMAD.IADD R3, R3, 0x1, R5 ;  /* 0x0000000103037824 */ /* 0x000fe400078e0205 */
[----:B------:R-:W-:Y:S01]  /*aec0*/  IMAD.U32 R5, RZ, RZ, UR4 ;  /* 0x00000004ff057e24 */ /* 0x000fe2000f8e00ff */
[----:B------:R-:W-:-:S03]  /*aed0*/  UIMAD UR4, UR6, UR4, URZ ;  /* 0x00000004060472a4 */ /* 0x000fc6000f8e023f */
[----:B------:R-:W-:Y:S01]  /*aee0*/  IMAD.WIDE.U32 R2, R5, UR40, R2 ;  /* 0x0000002805027c25 */ /* 0x000fe2000f8e0002 */
[----:B------:R-:W-:Y:S01]  /*aef0*/  UIMAD UR4, UR40, UR5, UR4 ;  /* 0x00000005280472a4 */ /* 0x000fe2000f8e0204 */
[----:B------:R-:W-:Y:S02]  /*af00*/  ULDC.64 UR6, c[0x0][0x2e8] ;  /* 0x0000ba0000067ab9 */ /* 0x000fe40000000a00 */
[----:B------:R-:W-:Y:S01]  /*af10*/  UMOV UR5, 0xffffffff ;  /* 0xffffffff00057882 */ /* 0x000fe20000000000 */
[----:B------:R-:W-:Y:S02]  /*af20*/  LEA R0, P0, R2, UR6, 0x1 ;  /* 0x0000000602007c11 */ /* 0x000fe4000f8008ff */
[----:B------:R-:W-:Y:S01]  /*af30*/  IADD3 R5, R3, UR4, RZ ;  /* 0x0000000403057c10 */ /* 0x000fe2000fffe0ff */
[----:B------:R-:W-:Y:S01]  /*af40*/  ULDC UR4, c[0x0][0x2f4] ;  /* 0x0000bd0000047ab9 */ /* 0x000fe20000000800 */
[----:B------:R-:W-:Y:S02]  /*af50*/  LOP3.LUT R3, R4, 0x1c0, RZ, 0xc0, !PT ;  /* 0x000001c004037812 */ /* 0x000fe400078ec0ff */
[----:B------:R-:W-:-:S02]  /*af60*/  ISETP.GE.AND P2, PT, R22, UR4, PT ;  /* 0x0000000416007c0c */ /* 0x000fc4000bf46270 */
[----:B------:R-:W-:Y:S02]  /*af70*/  LOP3.LUT R3, R3, 0x38, R4, 0xf8, !PT ;  /* 0x0000003803037812 */ /* 0x000fe400078ef804 */
[----:B------:R-:W-:Y:S02]  /*af80*/  LEA.HI.X R5, R2, UR7, R5, 0x1, P0 ;  /* 0x0000000702057c11 */ /* 0x000fe400080f0c05 */
[----:B------:R-:W-:Y:S01]  /*af90*/  LOP3.LUT R3, R3, 0x38, R30, 0x78, !PT ;  /* 0x0000003803037812 */ /* 0x000fe200078e781e */
[----:B------:R-:W-:Y:S01]  /*afa0*/  IMAD.SHL.U32 R30, R6, 0x8, RZ ;  /* 0x00000008061e7824 */ /* 0x000fe200078e00ff */
[----:B------:R-:W-:-:S04]  /*afb0*/  ISETP.GE.AND P0, PT, R18, 0x1, PT ;  /* 0x000000011200780c */ /* 0x000fc80003f06270 */
[----:B------:R-:W-:Y:S02]  /*afc0*/  LOP3.LUT R30, R3, 0x200, R30, 0xf8, !PT ;  /* 0x00000200031e7812 */ /* 0x000fe400078ef81e */
[----:B------:R-:W-:Y:S01]  /*afd0*/  @P2 LOP3.LUT R16, R16, 0x1, RZ, 0xfc, !PT ;  /* 0x0000000110102812 */ /* 0x000fe200078efcff */
[----:B------:R-:W-:Y:S06]  /*afe0*/  BRA.DIV UR5, `(.L_x_61) ;  /* 0x0000002a05187947 */ /* 0x000fec000b800000 */
[----:B------:R-:W0:Y:S01]  /*aff0*/  SHFL.IDX PT, R14, R0, RZ, 0x181f ;  /* 0x00181fff000e7589 */ /* 0x000e2200000e0000 */
[----:B------:R-:W-:-:S03]  /*b000*/  @P0 LEA R7, R30, UR43, 0x1 ;  /* 0x0000002b1e070c11 */ /* 0x000fc6000f8e08ff */
[----:B------:R-:W1:Y:S04]  /*b010*/  SHFL.IDX PT, R2, R5, RZ, 0x181f ;  /* 0x00181fff05027589 */ /* 0x000e6800000e0000 */
[----:B------:R-:W-:Y:S01]  /*b020*/  SHFL.IDX PT, R4, R5, 0x1, 0x181f ;  /* 0x00381f0005047f89 */ /* 0x000fe200000e0000 */
[----:B0-----:R-:W-:-:S05]  /*b030*/  @P0 LEA R14, P1, R22, R14, 0x1 ;  /* 0x0000000e160e0211 */ /* 0x001fca00078208ff */
[----:B-1----:R-:W-:Y:S01]  /*b040*/  @P0 IMAD.X R3, RZ, RZ, R2, P1 ;  /* 0x000000ffff030224 */ /* 0x002fe200008e0602 */
[----:B------:R-:W-:Y:S02]  /*b050*/  @P0 MOV R2, R14 ;  /* 0x0000000e00020202 */ /* 0x000fe40000000f00 */
[----:B------:R-:W0:Y:S04]  /*b060*/  SHFL.IDX PT, R14, R0, 0x1, 0x181f ;  /* 0x00381f00000e7f89 */ /* 0x000e2800000e0000 */
[----:B------:R0:W-:Y:S01]  /*b070*/  @P0 LDGSTS.E.BYPASS.LTC128B.128 [R7+0x22400], desc[UR36][R2.64], !P2 ;  /* 0x2240000002070fae */ /* 0x0001e2000d101d64 */
[----:B------:R-:W-:-:S13]  /*b080*/  ISETP.GE.AND P0, PT, R18, 0x11, PT ;  /* 0x000000111200780c */ /* 0x000fda0003f06270 */
[----:B------:R-:W-:Y:S02]  /*b090*/  @P0 LEA R9, R30, UR43, 0x1 ;  /* 0x0000002b1e090c11 */ /* 0x000fe4000f8e08ff */
[----:B0-----:R-:W-:Y:S02]  /*b0a0*/  @P0 LEA R2, P1, R22, R14, 0x1 ;  /* 0x0000000e16020211 */ /* 0x001fe400078208ff */
[----:B------:R-:W0:Y:S03]  /*b0b0*/  SHFL.IDX PT, R14, R0, 0x2, 0x181f ;  /* 0x00581f00000e7f89 */ /* 0x000e2600000e0000 */
[----:B------:R-:W-:Y:S02]  /*b0c0*/  @P0 IMAD.X R3, RZ, RZ, R4, P1 ;  /* 0x000000ffff030224 */ /* 0x000fe400008e0604 */
[----:B------:R-:W1:Y:S04]  /*b0d0*/  SHFL.IDX PT, R4, R5, 0x2, 0x181f ;  /* 0x00581f0005047f89 */ /* 0x000e6800000e0000 */
[----:B------:R0:W-:Y:S01]  /*b0e0*/  @P0 LDGSTS.E.BYPASS.LTC128B.128 [R9+0x22c00], desc[UR36][R2.64], !P2 ;  /* 0x22c0000002090fae */ /* 0x0001e2000d101d64 */
[----:B------:R-:W-:-:S13]  /*b0f0*/  ISETP.GE.AND P0, PT, R18, 0x21, PT ;  /* 0x000000211200780c */ /* 0x000fda0003f06270 */
[----:B------:R-:W-:Y:S02]  /*b100*/  @P0 LEA R7, R30, UR43, 0x1 ;  /* 0x0000002b1e070c11 */ /* 0x000fe4000f8e08ff */
[----:B0-----:R-:W-:Y:S02]  /*b110*/  @P0 LEA R2, P1, R22, R14, 0x1 ;  /* 0x0000000e16020211 */ /* 0x001fe400078208ff */
[----:B------:R0:W2:Y:S03]  /*b120*/  SHFL.IDX PT, R14, R0, 0x3, 0x181f ;  /* 0x00781f00000e7f89 */ /* 0x0000a600000e0000 */
[----:B-1----:R-:W-:Y:S02]  /*b130*/  @P0 IMAD.X R3, RZ, RZ, R4, P1 ;  /* 0x000000ffff030224 */ /* 0x002fe400008e0604 */
[----:B------:R0:W1:Y:S04]  /*b140*/  SHFL.IDX PT, R4, R5, 0x3, 0x181f ;  /* 0x00781f0005047f89 */ /* 0x00006800000e0000 */
[----:B------:R0:W-:Y:S02]  /*b150*/  @P0 LDGSTS.E.BYPASS.LTC128B.128 [R7+0x23400], desc[UR36][R2.64], !P2 ;  /* 0x2340000002070fae */ /* 0x0001e4000d101d64 */
.L_x_111:
[----:B------:R-:W-:-:S13]  /*b160*/  ISETP.GE.AND P0, PT, R18, 0x31, PT ;  /* 0x000000311200780c */ /* 0x000fda0003f06270 */
[----:B0-2---:R-:W-:Y:S02]  /*b170*/  @P0 LEA R2, P1, R22, R14, 0x1 ;  /* 0x0000000e16020211 */ /* 0x005fe400078208ff */
[----:B------:R-:W-:Y:S02]  /*b180*/  @P0 LEA R5, R30, UR43, 0x1 ;  /* 0x0000002b1e050c11 */ /* 0x000fe4000f8e08ff */
[----:B-1----:R-:W-:-:S05]  /*b190*/  @P0 IADD3.X R3, RZ, R4, RZ, P1, !PT ;  /* 0x00000004ff030210 */ /* 0x002fca0000ffe4ff */
[----:B------:R-:W-:Y:S01]  /*b1a0*/  @!PT LDS RZ, [RZ] ;  /* 0x00000000fffff984 */ /* 0x000fe20000000800 */
[----:B------:R-:W-:Y:S01]  /*b1b0*/  @!PT LDS RZ, [RZ] ;  /* 0x00000000fffff984 */ /* 0x000fe20000000800 */
[----:B------:R-:W-:Y:S01]  /*b1c0*/  @!PT LDS RZ, [RZ] ;  /* 0x00000000fffff984 */ /* 0x000fe20000000800 */
[----:B------:R0:W-:Y:S01]  /*b1d0*/  @P0 LDGSTS.E.BYPASS.LTC128B.128 [R5+0x23c00], desc[UR36][R2.64], !P2 ;  /* 0x23c0000002050fae */ /* 0x0001e2000d101d64 */
[----:B------:R-:W-:Y:S01]  /*b1e0*/  NOP ;  /* 0x0000000000007918 */ /* 0x000fe20000000000 */
[----:B------:R-:W-:Y:S02]  /*b1f0*/  SYNCS.ARRIVE.TRANS64.RED.A0T1 RZ, [UR43+0x28c30], RZ ;  /* 0x028c30ffffff79a7 */ /* 0x000fe4000820042b */
[----:B------:R-:W-:Y:S01]  /*b200*/  ARRIVES.LDGSTSBAR.64.TRANSCNT [UR43+0x28c30] ;  /* 0x028c3000ff0079b0 */ /* 0x000fe20008000aab */
[----:B------:R-:W-:Y:S01]  /*b210*/  NOP ;  /* 0x0000000000007918 */ /* 0x000fe20000000000 */
[----:B------:R-:W-:-:S13]  /*b220*/  ISETP.NE.AND P2, PT, R33, 0x3, PT ;  /* 0x000000032100780c */ /* 0x000fda0003f45270 */
[----:B0-----:R-:W-:Y:S05]  /*b230*/  @!P2 BRA `(.L_x_62) ;  /* 0x000000000004a947 */ /* 0x001fea0003800000 */
[----:B------:R-:W-:Y:S01]  /*b240*/  BPT.TRAP 0x1 ;  /* 0x000000040000795c */ /* 0x000fe20000300000 */
.L_x_62:
[----:B------:R-:W-:Y:S01]  /*b250*/  SYNCS.ARRIVE.TRANS64.A1T0 RZ, [UR43+0x28c30], RZ ;  /* 0x028c30ffffff79a7 */ /* 0x000fe2000810002b */
[----:B------:R-:W-:Y:S05]  /*b260*/  WARPSYNC.ALL ;  /* 0x0000000000007948 */ /* 0x000fea0003800000 */
[----:B------:R-:W-:-:S04]  /*b270*/  UIADD3 UR4, UR43, 0x20400, URZ ;  /* 0x000204002b047890 */ /* 0x000fc8000fffe03f */
[----:B------:R-:W-:Y:S01]  /*b280*/  ULOP3.LUT UP0, URZ, UR4, 0x3ff, URZ, 0xc0, !UPT ;  /* 0x000003ff043f7892 */ /* 0x000fe2000f80c03f */
[----:B------:R-:W-:Y:S05]  /*b290*/  BAR.SYNC.DEFER_BLOCKING 0x8, 0x100 ;  /* 0x0204000000007b1d */ /* 0x000fea0000010000 */
[----:B------:R-:W-:-:S13]  /*b2a0*/  PLOP3.LUT P0, PT, PT, PT, UP0, 0x80, 0x0 ;  /* 0x000000000000781c */ /* 0x000fda0003f0f008 */
[----:B------:R-:W-:Y:S05]  /*b2b0*/  @!P0 BRA `(.L_x_63) ;  /* 0x0000000000408947 */ /* 0x000fea0003800000 */
[----:B------:R-:W-:Y:S01]  /*b2c0*/  MOV R2, 0x0 ;  /* 0x0000000000027802 */ /* 0x000fe20000000f00 */
[----:B------:R-:W-:Y:S01]  /*b2d0*/  ULDC.64 UR4, c[0x4][0x90] ;  /* 0x0100240000047ab9 */ /* 0x000fe20000000a00 */
[----:B------:R-:W-:Y:S01]  /*b2e0*/  ULDC.64 UR6, c[0x4][0x98] ;  /* 0x0100260000067ab9 */ /* 0x000fe20000000a00 */
[----:B------:R-:W-:Y:S01]  /*b2f0*/  ULDC.64 UR8, c[0x4][0x20] ;  /* 0x0100080000087ab9 */ /* 0x000fe20000000a00 */
[----:B------:R-:W-:Y:S01]  /*b300*/  IMAD.U32 R4, RZ, RZ, UR4 ;  /* 0x00000004ff047e24 */ /* 0x000fe2000f8e00ff */
[----:B------:R-:W-:Y:S01]  /*b310*/  MOV R6, UR6 ;  /* 0x0000000600067c02 */ /* 0x000fe20008000f00 */
[----:B------:R-:W0:Y:S01]  /*b320*/  LDC.64 R2, c[0x4][R2] ;  /* 0x0100000002027b82 */ /* 0x000e220000000a00 */
[----:B------:R-:W-:Y:S01]  /*b330*/  IMAD.U32 R5, RZ, RZ, UR5 ;  /* 0x00000005ff057e24 */ /* 0x000fe2000f8e00ff */
[----:B------:R-:W-:Y:S01]  /*b340*/  MOV R11, UR9 ;  /* 0x00000009000b7c02 */ /* 0x000fe20008000f00 */
[----:B------:R-:W-:Y:S01]  /*b350*/  IMAD.U32 R7, RZ, RZ, UR7 ;  /* 0x00000007ff077e24 */ /* 0x000fe2000f8e00ff */
[----:B------:R-:W-:Y:S01]  /*b360*/  MOV R13, RZ ;  /* 0x000000ff000d7202 */ /* 0x000fe20000000f00 */
[----:B------:R-:W-:-:S02]  /*b370*/  IMAD.U32 R10, RZ, RZ, UR8 ;  /* 0x00000008ff0a7e24 */ /* 0x000fc4000f8e00ff */
[----:B------:R-:W-:Y:S02]  /*b380*/  IMAD.MOV.U32 R8, RZ, RZ, 0x70 ;  /* 0x00000070ff087424 */ /* 0x000fe400078e00ff */
[----:B------:R-:W-:-:S07]  /*b390*/  IMAD.MOV.U32 R12, RZ, RZ, 0x1 ;  /* 0x00000001ff0c7424 */ /* 0x000fce00078e00ff */
[----:B------:R-:W-:-:S07]  /*b3a0*/  LEPC R20, `(.L_x_63) ;  /* 0x000000001014794e */ /* 0x000fce0000000000 */
[----:B0-----:R-:W-:Y:S05]  /*b3b0*/  CALL.ABS.NOINC R2 ;  /* 0x0000000002007343 */ /* 0x001fea0003c00000 */
.L_x_63:
[----:B------:R-:W0:Y:S01]  /*b3c0*/  LDC R0, c[0x0][0x448] ;  /* 0x00011200ff007b82 */ /* 0x000e220000000800 */
[----:B------:R-:W1:Y:S01]  /*b3d0*/  S2R R20, SR_CTAID.Z ;  /* 0x0000000000147919 */ /* 0x000e620000002700 */
[----:B------:R-:W-:Y:S01]  /*b3e0*/  R2UR UR6, R23 ;  /* 0x00000000170672ca */ /* 0x000fe200000e0000 */
[----:B------:R-:W-:Y:S01]  /*b3f0*/  ULDC.64 UR8, c[0x0][0x2d8] ;  /* 0x0000b60000087ab9 */ /* 0x000fe20000000a00 */
[----:B------:R-:W-:Y:S01]  /*b400*/  IMAD R9, R35, 0x40, R31 ;  /* 0x0000004023097824 */ /* 0x000fe200078e021f */
[----:B------:R-:W-:-:S03]  /*b410*/  UIMAD.WIDE.U32 UR4, UR40, UR8, URZ ;  /* 0x00000008280472a5 */ /* 0x000fc6000f8e003f */
[----:B------:R-:W-:-:S03]  /*b420*/  IMAD.MOV.U32 R7, RZ, RZ, R9 ;  /* 0x000000ffff077224 */ /* 0x000fc600078e0009 */
[----:B------:R-:W-:Y:S02]  /*b430*/  IMAD.U32 R4, RZ, RZ, UR4 ;  /* 0x00000004ff047e24 */ /* 0x000fe4000f8e00ff */
[----:B------:R-:W-:Y:S02]  /*b440*/  IMAD.U32 R5, RZ, RZ, UR5 ;  /* 0x00000005ff057e24 */ /* 0x000fe4000f8e00ff */
[----:B------:R-:W-:-:S04]  /*b450*/  UIMAD UR6, UR6, UR8, URZ ;  /* 0x00000008060672a4 */ /* 0x000fc8000f8e023f */
[----:B------:R-:W-:-:S03]  /*b460*/  UIMAD UR6, UR40, UR9, UR6 ;  /* 0x00000009280672a4 */ /* 0x000fc6000f8e0206 */
[----:B------:R-:W-:Y:S01]  /*b470*/  ULDC.64 UR8, c[0x0][0x2e0] ;  /* 0x0000b80000087ab9 */ /* 0x000fe20000000a00 */
[----:B------:R-:W-:Y:S01]  /*b480*/  UIADD3 UR6, UR5, UR6, URZ ;  /* 0x0000000605067290 */ /* 0x000fe2000fffe03f */
[----:B0-----:R-:W-:Y:S02]  /*b490*/  ISETP.NE.AND P0, PT, R0, 0x1, PT ;  /* 0x000000010000780c */ /* 0x001fe40003f05270 */
[----:B------:R-:W-:Y:S01]  /*b4a0*/  ULDC.64 UR4, c[0x0][0x2d0] ;  /* 0x0000b40000047ab9 */ /* 0x000fe20000000a00 */
[----:B-1----:R-:W-:-:S10]  /*b4b0*/  SHF.R.S32.HI R6, RZ, 0x1f, R20 ;  /* 0x0000001fff067819 */ /* 0x002fd40000011414 */
[----:B------:R-:W0:Y:S01]  /*b4c0*/  @P0 LDC R2, c[0x0][0x44c] ;  /* 0x00011300ff020b82 */ /* 0x000e220000000800 */
[----:B------:R-:W-:-:S04]  /*b4d0*/  IMAD R6, R6, UR8, RZ ;  /* 0x0000000806067c24 */ /* 0x000fc8000f8e02ff */
[----:B------:R-:W-:-:S03]  /*b4e0*/  IMAD R5, R20, UR9, R6 ;  /* 0x0000000914057c24 */ /* 0x000fc6000f8e0206 */
[----:B------:R-:W1:Y:S01]  /*b4f0*/  @P0 LDC R3, c[0x0][0x450] ;  /* 0x00011400ff030b82 */ /* 0x000e620000000800 */
[----:B0-----:R-:W-:-:S05]  /*b500*/  @P0 IMAD.HI.U32 R2, R9, R2, RZ ;  /* 0x0000000209020227 */ /* 0x001fca00078e00ff */
[----:B-1----:R-:W-:Y:S02]  /*b510*/  @P0 SHF.R.U32.HI R7, RZ, R3, R2 ;  /* 0x00000003ff070219 */ /* 0x002fe40000011602 */
[----:B------:R-:W-:Y:S02]  /*b520*/  MOV R3, UR6 ;  /* 0x0000000600037c02 */ /* 0x000fe40008000f00 */
[----:B------:R-:W-:Y:S02]  /*b530*/  MOV R2, R4 ;  /* 0x0000000400027202 */ /* 0x000fe40000000f00 */
[----:B------:R-:W-:-:S03]  /*b540*/  SHF.R.S32.HI R4, RZ, 0x1f, R7 ;  /* 0x0000001fff047819 */ /* 0x000fc60000011407 */
[----:B------:R-:W-:-:S04]  /*b550*/  IMAD.WIDE.U32 R2, R20, UR8, R2 ;  /* 0x0000000814027c25 */ /* 0x000fc8000f8e0002 */
[----:B------:R-:W-:Y:S02]  /*b560*/  IMAD.IADD R3, R3, 0x1, R5 ;  /* 0x0000000103037824 */ /* 0x000fe400078e0205 */
[----:B------:R-:W-:Y:S02]  /*b570*/  IMAD.MOV R5, RZ, RZ, -R7 ;  /* 0x000000ffff057224 */ /* 0x000fe400078e0a07 */
[----:B------:R-:W-:Y:S02]  /*b580*/  IMAD R4, R4, UR4, RZ ;  /* 0x0000000404047c24 */ /* 0x000fe4000f8e02ff */
[----:B------:R-:W-:Y:S02]  /*b590*/  IMAD R5, R0, R5, R9 ;  /* 0x0000000500057224 */ /* 0x000fe400078e0209 */
[C---:B------:R-:W-:Y:S02]  /*b5a0*/  IMAD R9, R7.reuse, UR5, R4 ;  /* 0x0000000507097c24 */ /* 0x040fe4000f8e0204 */
[----:B------:R-:W-:Y:S01]  /*b5b0*/  IMAD.WIDE.U32 R2, R7, UR4, R2 ;  /* 0x0000000407027c25 */ /* 0x000fe2000f8e0002 */
[----:B------:R-:W-:Y:S01]  /*b5c0*/  SHF.R.S32.HI R4, RZ, 0x1f, R5 ;  /* 0x0000001fff047819 */ /* 0x000fe20000011405 */
[----:B------:R-:W-:-:S03]  /*b5d0*/  ULDC.64 UR4, c[0x0][0x2c8] ;  /* 0x0000b20000047ab9 */ /* 0x000fc60000000a00 */
[----:B------:R-:W-:Y:S01]  /*b5e0*/  IADD3 R3, R3, R9, RZ ;  /* 0x0000000903037210 */ /* 0x000fe20007ffe0ff */
[----:B------:R-:W-:-:S04]  /*b5f0*/  IMAD R4, R4, UR4, RZ ;  /* 0x0000000404047c24 */ /* 0x000fc8000f8e02ff */
[C---:B------:R-:W-:Y:S02]  /*b600*/  IMAD R7, R5.reuse, UR5, R4 ;  /* 0x0000000505077c24 */ /* 0x040fe4000f8e0204 */
[----:B------:R-:W-:Y:S01]  /*b610*/  IMAD.WIDE.U32 R2, R5, UR4, R2 ;  /* 0x0000000405027c25 */ /* 0x000fe2000f8e0002 */
[----:B------:R-:W-:-:S03]  /*b620*/  ULDC.64 UR4, c[0x0][0x280] ;  /* 0x0000a00000047ab9 */ /* 0x000fc60000000a00 */
[----:B------:R-:W-:Y:S01]  /*b630*/  IMAD.IADD R5, R3, 0x1, R7 ;  /* 0x0000000103057824 */ /* 0x000fe200078e0207 */
[----:B------:R-:W-:Y:S01]  /*b640*/  LEA R4, P0, R2, UR4, 0x1 ;  /* 0x0000000402047c11 */ /* 0x000fe2000f8008ff */
[----:B------:R-:W-:Y:S02]  /*b650*/  ULDC UR4, c[0x0][0x2b8] ;  /* 0x0000ae0000047ab9 */ /* 0x000fe40000000800 */
[----:B------:R-:W-:Y:S02]  /*b660*/  ISETP.GE.AND P1, PT, R22, UR4, PT ;  /* 0x0000000416007c0c */ /* 0x000fe4000bf26270 */
[----:B------:R-:W-:Y:S01]  /*b670*/  LEA.HI.X R5, R2, UR5, R5, 0x1, P0 ;  /* 0x0000000502057c11 */ /* 0x000fe200080f0c05 */
[----:B------:R-:W-:-:S03]  /*b680*/  UMOV UR5, 0xffffffff ;  /* 0xffffffff00057882 */ /* 0x000fc60000000000 */
[----:B------:R-:W-:Y:S07]  /*b690*/  BRA.DIV UR5, `(.L_x_64) ;  /* 0x00000026058c7947 */ /* 0x000fee000b800000 */
[----:B------:R-:W0:Y:S01]  /*b6a0*/  SHFL.IDX PT, R14, R4, RZ, 0x181f ;  /* 0x00181fff040e7589 */ /* 0x000e2200000e0000 */
[----:B------:R-:W-:Y:S01]  /*b6b0*/  ULDC UR4, c[0x0][0x288] ;  /* 0x0000a20000047ab9 */ /* 0x000fe20000000800 */
[----:B------:R-:W-:Y:S02]  /*b6c0*/  IMAD R35, R35, 0x40, R36 ;  /* 0x0000004023237824 */ /* 0x000fe400078e0224 */
[----:B------:R-:W1:Y:S01]  /*b6d0*/  SHFL.IDX PT, R2, R5, RZ, 0x181f ;  /* 0x00181fff05027589 */ /* 0x000e6200000e0000 */
[----:B------:R-:W-:Y:S02]  /*b6e0*/  IMAD R0, R0, UR4, RZ ;  /* 0x0000000400007c24 */ /* 0x000fe4000f8e02ff */
[C---:B------:R-:W-:Y:S01]  /*b6f0*/  VIADD R9, R35.reuse, 0x10 ;  /* 0x0000001023097836 */ /* 0x040fe20000000000 */
[----:B------:R-:W-:Y:S02]  /*b700*/  SHFL.IDX PT, R6, R5, 0x1, 0x181f ;  /* 0x00381f0005067f89 */ /* 0x000fe400000e0000 */
[----:B------:R-:W-:-:S13]  /*b710*/  ISETP.GE.AND P0, PT, R35, R0, PT ;  /* 0x000000002300720c */ /* 0x000fda0003f06270 */
[----:B------:R-:W-:Y:S02]  /*b720*/  @!P0 LEA R7, R30, UR43, 0x1 ;  /* 0x0000002b1e078c11 */ /* 0x000fe4000f8e08ff */
[----:B0-----:R-:W-:-:S04]  /*b730*/  @!P0 LEA R14, P2, R22, R14, 0x1 ;  /* 0x0000000e160e8211 */ /* 0x001fc800078408ff */
[----:B-1----:R-:W-:Y:S01]  /*b740*/  @!P0 IADD3.X R3, RZ, R2, RZ, P2, !PT ;  /* 0x00000002ff038210 */ /* 0x002fe200017fe4ff */
[----:B------:R-:W-:Y:S02]  /*b750*/  @!P0 IMAD.MOV.U32 R2, RZ, RZ, R14 ;  /* 0x000000ffff028224 */ /* 0x000fe400078e000e */
[----:B------:R-:W0:Y:S04]  /*b760*/  SHFL.IDX PT, R14, R4, 0x1, 0x181f ;  /* 0x00381f00040e7f89 */ /* 0x000e2800000e0000 */
[----:B------:R1:W-:Y:S01]  /*b770*/  @!P0 LDGSTS.E.BYPASS.LTC128B.128 [R7+0x20400], desc[UR36][R2.64], !P1 ;  /* 0x2040000002078fae */ /* 0x0003e2000c901d64 */
[----:B------:R-:W-:Y:S01]  /*b780*/  ISETP.GE.AND P0, PT, R9, R0, PT ;  /* 0x000000000900720c */ /* 0x000fe20003f06270 */
[----:B-1----:R-:W-:-:S12]  /*b790*/  VIADD R7, R35, 0x20 ;  /* 0x0000002023077836 */ /* 0x002fd80000000000 */
[----:B------:R-:W-:Y:S02]  /*b7a0*/  @!P0 LEA R9, R30, UR43, 0x1 ;  /* 0x0000002b1e098c11 */ /* 0x000fe4000f8e08ff */
[----:B0-----:R-:W-:Y:S02]  /*b7b0*/  @!P0 LEA R2, P2, R22, R14, 0x1 ;  /* 0x0000000e16028211 */ /* 0x001fe400078408ff */
[----:B------:R-:W0:Y:S02]  /*b7c0*/  SHFL.IDX PT, R14, R4, 0x2, 0x181f ;  /* 0x00581f00040e7f89 */ /* 0x000e2400000e0000 */
[----:B------:R-:W-:Y:S02]  /*b7d0*/  @!P0 IADD3.X R3, RZ, R6, RZ, P2, !PT ;  /* 0x00000006ff038210 */ /* 0x000fe400017fe4ff */
[----:B------:R-:W1:Y:S04]  /*b7e0*/  SHFL.IDX PT, R6, R5, 0x2, 0x181f ;  /* 0x00581f0005067f89 */ /* 0x000e6800000e0000 */
[----:B------:R0:W-:Y:S01]  /*b7f0*/  @!P0 LDGSTS.E.BYPASS.LTC128B.128 [R9+0x20c00], desc[UR36][R2.64], !P1 ;  /* 0x20c0000002098fae */ /* 0x0001e2000c901d64 */
[----:B------:R-:W-:-:S13]  /*b800*/  ISETP.GE.AND P0, PT, R7, R0, PT ;  /* 0x000000000700720c */ /* 0x000fda0003f06270 */
[----:B------:R-:W-:Y:S02]  /*b810*/  @!P0 LEA R7, R30, UR43, 0x1 ;  /* 0x0000002b1e078c11 */ /* 0x000fe4000f8e08ff */
[----:B0-----:R-:W-:Y:S02]  /*b820*/  @!P0 LEA R2, P2, R22, R14, 0x1 ;  /* 0x0000000e16028211 */ /* 0x001fe400078408ff */
[----:B------:R0:W2:Y:S03]  /*b830*/  SHFL.IDX PT, R14, R4, 0x3, 0x181f ;  /* 0x00781f00040e7f89 */ /* 0x0000a600000e0000 */
[----:B-1----:R-:W-:Y:S02]  /*b840*/  @!P0 IMAD.X R3, RZ, RZ, R6, P2 ;  /* 0x000000ffff038224 */ /* 0x002fe400010e0606 */
[----:B------:R0:W1:Y:S04]  /*b850*/  SHFL.IDX PT, R6, R5, 0x3, 0x181f ;  /* 0x00781f0005067f89 */ /* 0x00006800000e0000 */
[----:B------:R0:W-:Y:S02]  /*b860*/  @!P0 LDGSTS.E.BYPASS.LTC128B.128 [R7+0x21400], desc[UR36][R2.64], !P1 ;  /* 0x2140000002078fae */ /* 0x0001e4000c901d64 */
.L_x_120:
[----:B------:R-:W-:-:S04]  /*b870*/  IADD3 R35, R35, 0x30, RZ ;  /* 0x0000003023237810 */ /* 0x000fc80007ffe0ff */
[----:B------:R-:W-:Y:S01]  /*b880*/  ISETP.GE.AND P0, PT, R35, R0, PT ;  /* 0x000000002300720c */ /* 0x000fe20003f06270 */
[----:B------:R-:W-:-:S05]  /*b890*/  IMAD.MOV.U32 R0, RZ, RZ, 0x1 ;  /* 0x00000001ff007424 */ /* 0x000fca00078e00ff */
[----:B------:R-:W-:-:S07]  /*b8a0*/  SHF.L.U32 R0, R0, 0x1f, RZ ;  /* 0x0000001f00007819 */ /* 0x000fce00000006ff */
[----:B0-2---:R-:W-:Y:S02]  /*b8b0*/  @!P0 LEA R2, P2, R22, R14, 0x1 ;  /* 0x0000000e16028211 */ /* 0x005fe400078408ff */
[----:B------:R-:W-:-:S03]  /*b8c0*/  @!P0 LEA R5, R30, UR43, 0x1 ;  /* 0x0000002b1e058c11 */ /* 0x000fc6000f8e08ff */
[----:B-1----:R-:W-:-:S05]  /*b8d0*/  @!P0 IMAD.X R3, RZ, RZ, R6, P2 ;  /* 0x000000ffff038224 */ /* 0x002fca00010e0606 */
[----:B------:R-:W-:Y:S01]  /*b8e0*/  @!PT LDS RZ, [RZ] ;  /* 0x00000000fffff984 */ /* 0x000fe20000000800 */
[----:B------:R-:W-:Y:S01]  /*b8f0*/  @!PT LDS RZ, [RZ] ;  /* 0x00000000fffff984 */ /* 0x000fe20000000800 */
[----:B------:R-:W-:Y:S01]  /*b900*/  @!PT LDS RZ, [RZ] ;  /* 0x00000000fffff984 */ /* 0x000fe20000000800 */
[----:B------:R0:W-:Y:S01]  /*b910*/  @!P0 LDGSTS.E.BYPASS.LTC128B.128 [R5+0x21c00], desc[UR36][R2.64], !P1 ;  /* 0x21c0000002058fae */ /* 0x0001e2000c901d64 */
[----:B------:R-:W-:Y:S01]  /*b920*/  NOP ;  /* 0x0000000000007918 */ /* 0x000fe20000000000 */
[----:B------:R-:W-:Y:S02]  /*b930*/  SYNCS.ARRIVE.TRANS64.RED.A0T1 RZ, [UR43+0x28c00], RZ ;  /* 0x028c00ffffff79a7 */ /* 0x000fe4000820042b */
[----:B------:R-:W-:Y:S01]  /*b940*/  ARRIVES.LDGSTSBAR.64.TRANSCNT [UR43+0x28c00] ;  /* 0x028c0000ff0079b0 */ /* 0x000fe20008000aab */
[----:B------:R-:W-:Y:S01]  /*b950*/  NOP ;  /* 0x0000000000007918 */ /* 0x000fe20000000000 */
[----:B------:R-:W-:Y:S01]  /*b960*/  SYNCS.ARRIVE.TRANS64.A1T0 RZ, [UR43+0x28c00], RZ ;  /* 0x028c00ffffff79a7 */ /* 0x000fe2000810002b */
[----:B------:R-:W1:Y:S02]  /*b970*/  SYNCS.PHASECHK.TRANS64.TRYWAIT P0, [UR43+0x28c20], R0 ;  /* 0x028c2000ff0075a7 */ /* 0x000e64000800016b */
[----:B01----:R-:W-:Y:S05]  /*b980*/  @!P0 BRA `(.L_x_65) ;  /* 0x0000002400f48947 */ /* 0x003fea0003800000 */
.L_x_121:
[----:B------:R-:W-:-:S13]  /*b990*/  ISETP.NE.AND P0, PT, R33, 0x3, PT ;  /* 0x000000032100780c */ /* 0x000fda0003f05270 */
[----:B------:R-:W-:Y:S05]  /*b9a0*/  @!P0 BRA `(.L_x_66) ;  /* 0x0000000000048947 */ /* 0x000fea0003800000 */
[----:B------:R-:W-:Y:S01]  /*b9b0*/  BPT.TRAP 0x1 ;  /* 0x000000040000795c */ /* 0x000fe20000300000 */
.L_x_66:
[----:B------:R-:W1:Y:S02]  /*b9c0*/  SYNCS.PHASECHK.TRANS64.TRYWAIT P0, [UR43+0x28c60], R0 ;  /* 0x028c6000ff0075a7 */ /* 0x000e64000800016b */
[----:B-1----:R-:W-:Y:S05]  /*b9d0*/  @!P0 BRA `(.L_x_67) ;  /* 0x0000002400f88947 */ /* 0x002fea0003800000 */
.L_x_122:
[----:B------:R-:W-:Y:S01]  /*b9e0*/  ULDC.64 UR4, c[0x0][0x328] ;  /* 0x0000ca0000047ab9 */ /* 0x000fe20000000a00 */
[----:B------:R-:W-:Y:S01]  /*b9f0*/  ULDC.64 UR6, c[0x0][0x338] ;  /* 0x0000ce0000067ab9 */ /* 0x000fe20000000a00 */
[----:B0-----:R-:W-:Y:S02]  /*ba00*/  IMAD R0, R29, UR4, RZ ;  /* 0x000000041d007c24 */ /* 0x001fe4000f8e02ff */
[----:B------:R-:W-:Y:S01]  /*ba10*/  IMAD.WIDE.U32 R2, R19, UR4, RZ ;  /* 0x0000000413027c25 */ /* 0x000fe2000f8e00ff */
[----:B------:R-:W-:-:S03]  /*ba20*/  R2UR UR4, R23 ;  /* 0x00000000170472ca */ /* 0x000fc600000e0000 */
[----:B------:R-:W-:Y:S02]  /*ba30*/  IMAD R19, R19, UR5, R0 ;  /* 0x0000000513137c24 */ /* 0x000fe4000f8e0200 */
[----:B------:R-:W-:-:S03]  /*ba40*/  IMAD R5, R27, UR6, RZ ;  /* 0x000000061b057c24 */ /* 0x000fc6000f8e02ff */
[----:B------:R-:W-:Y:S01]  /*ba50*/  IADD3 R3, R3, R19, RZ ;  /* 0x0000001303037210 */ /* 0x000fe20007ffe0ff */
[C---:B------:R-:W-:Y:S02]  /*ba60*/  IMAD R5, R26.reuse, UR7, R5 ;  /* 0x000000071a057c24 */ /* 0x040fe4000f8e0205 */
[----:B------:R-:W-:Y:S01]  /*ba70*/  IMAD.WIDE.U32 R2, R26, UR6, R2 ;  /* 0x000000061a027c25 */ /* 0x000fe2000f8e0002 */
[----:B------:R-:W-:Y:S02]  /*ba80*/  ULDC.64 UR6, c[0x0][0x330] ;  /* 0x0000cc0000067ab9 */ /* 0x000fe40000000a00 */
[----:B------:R-:W-:Y:S01]  /*ba90*/  UIMAD UR4, UR4, UR6, URZ ;  /* 0x00000006040472a4 */ /* 0x000fe2000f8e023f */
[----:B------:R-:W-:Y:S02]  /*baa0*/  IMAD.IADD R3, R3, 0x1, R5 ;  /* 0x0000000103037824 */ /* 0x000fe400078e0205 */
[----:B------:R-:W-:Y:S01]  /*bab0*/  IMAD.U32 R5, RZ, RZ, UR6 ;  /* 0x00000006ff057e24 */ /* 0x000fe2000f8e00ff */
[----:B------:R-:W-:-:S03]  /*bac0*/  UIMAD UR4, UR40, UR7, UR4 ;  /* 0x00000007280472a4 */ /* 0x000fc6000f8e0204 */
[----:B------:R-:W-:Y:S01]  /*bad0*/  IMAD.WIDE.U32 R2, R5, UR40, R2 ;  /* 0x0000002805027c25 */ /* 0x000fe2000f8e0002 */
[----:B------:R-:W-:-:S04]  /*bae0*/  ULDC.64 UR6, c[0x0][0x318] ;  /* 0x0000c60000067ab9 */ /* 0x000fc80000000a00 */
[----:B------:R-:W-:Y:S01]  /*baf0*/  IADD3 R3, R3, UR4, RZ ;  /* 0x0000000403037c10 */ /* 0x000fe2000fffe0ff */
[----:B------:R-:W-:Y:S01]  /*bb00*/  UMOV UR4, 0xffffffff ;  /* 0xffffffff00047882 */ /* 0x000fe20000000000 */
[----:B------:R-:W-:-:S04]  /*bb10*/  LEA R0, P0, R2, UR6, 0x1 ;  /* 0x0000000602007c11 */ /* 0x000fc8000f8008ff */
[----:B------:R-:W-:Y:S01]  /*bb20*/  LEA.HI.X R6, R2, UR7, R3, 0x1, P0 ;  /* 0x0000000702067c11 */ /* 0x000fe200080f0c03 */
[----:B------:R-:W-:Y:S08]  /*bb30*/  BRA.DIV UR4, `(.L_x_68) ;  /* 0x0000002604b87947 */ /* 0x000ff0000b800000 */
[----:B------:R-:W0:Y:S01]  /*bb40*/  SHFL.IDX PT, R14, R0, RZ, 0x181f ;  /* 0x00181fff000e7589 */ /* 0x000e2200000e0000 */
[----:B------:R-:W-:Y:S01]  /*bb50*/  IMAD.SHL.U32 R8, R22, 0x2, RZ ;  /* 0x0000000216087824 */ /* 0x000fe200078e00ff */
[C---:B------:R-:W-:Y:S02]  /*bb60*/  LOP3.LUT R4, R17.reuse, 0x1, RZ, 0xc0, !PT ;  /* 0x0000000111047812 */ /* 0x040fe400078ec0ff */
[----:B------:R-:W1:Y:S01]  /*bb70*/  SHFL.IDX PT, R3, R6, RZ, 0x181f ;  /* 0x00181fff06037589 */ /* 0x000e6200000e0000 */
[----:B------:R-:W-:Y:S02]  /*bb80*/  LEA R7, R30, UR43, 0x1 ;  /* 0x0000002b1e077c11 */ /* 0x000fe4000f8e08ff */
[----:B------:R-:W-:Y:S01]  /*bb90*/  ISETP.NE.U32.AND P1, PT, R4, 0x1, PT ;  /* 0x000000010400780c */ /* 0x000fe20003f25070 */
[----:B------:R-:W-:Y:S01]  /*bba0*/  SHFL.IDX PT, R5, R6, 0x1, 0x181f ;  /* 0x00381f0006057f89 */ /* 0x000fe200000e0000 */
[C---:B------:R-:W-:Y:S02]  /*bbb0*/  LOP3.LUT P5, RZ, R17.reuse, 0x2, RZ, 0xc0, !PT ;  /* 0x0000000211ff7812 */ /* 0x040fe400078ac0ff */
[C---:B------:R-:W-:Y:S01]  /*bbc0*/  LOP3.LUT P4, RZ, R17.reuse, 0x4, RZ, 0xc0, !PT ;  /* 0x0000000411ff7812 */ /* 0x040fe2000788c0ff */
[----:B------:R-:W-:Y:S01]  /*bbd0*/  SHFL.IDX PT, R9, R6, 0x2, 0x181f ;  /* 0x00581f0006097f89 */ /* 0x000fe200000e0000 */
[----:B------:R-:W-:-:S02]  /*bbe0*/  LOP3.LUT P3, RZ, R17, 0x8, RZ, 0xc0, !PT ;  /* 0x0000000811ff7812 */ /* 0x000fc4000786c0ff */
[C---:B------:R-:W-:Y:S01]  /*bbf0*/  LOP3.LUT P2, RZ, R17.reuse, 0x10, RZ, 0xc0, !PT ;  /* 0x0000001011ff7812 */ /* 0x040fe2000784c0ff */
[----:B------:R-:W-:Y:S01]  /*bc00*/  SHFL.IDX PT, R6, R6, 0x3, 0x181f ;  /* 0x00781f0006067f89 */ /* 0x000fe200000e0000 */
[----:B------:R-:W-:Y:S02]  /*bc10*/  LOP3.LUT R16, R16, 0xfffffeff, RZ, 0xc0, !PT ;  /* 0xfffffeff10107812 */ /* 0x000fe400078ec0ff */
[----:B------:R-:W-:Y:S02]  /*bc20*/  PRMT R4, R17, 0x8880, RZ ;  /* 0x0000888011047816 */ /* 0x000fe400000000ff */
[----:B------:R-:W-:Y:S02]  /*bc30*/  @P1 LOP3.LUT R16, R16, 0x100, RZ, 0xfc, !PT ;  /* 0x0000010010101812 */ /* 0x000fe400078efcff */
[----:B0-----:R-:W-:Y:S02]  /*bc40*/  IADD3 R2, P0, R14, R8, RZ ;  /* 0x000000080e027210 */ /* 0x001fe40007f1e0ff */
[----:B------:R-:W0:Y:S01]  /*bc50*/  SHFL.IDX PT, R14, R0, 0x1, 0x181f ;  /* 0x00381f00000e7f89 */ /* 0x000e2200000e0000 */
[----:B------:R-:W-:-:S02]  /*bc60*/  LOP3.LUT R16, R16, 0xfffffdff, RZ, 0xc0, !PT ;  /* 0xfffffdff10107812 */ /* 0x000fc400078ec0ff */
[----:B-1----:R-:W-:Y:S01]  /*bc70*/  IMAD.X R3, RZ, RZ, R3, P0 ;  /* 0x000000ffff037224 */ /* 0x002fe200000e0603 */
[----:B------:R-:W-:Y:S02]  /*bc80*/  ISETP.LT.OR P0, PT, R18, 0x1, P1 ;  /* 0x000000011200780c */ /* 0x000fe40000f01670 */
[----:B------:R-:W-:-:S11]  /*bc90*/  LOP3.LUT P1, RZ, R17, 0x20, RZ, 0xc0, !PT ;  /* 0x0000002011ff7812 */ /* 0x000fd6000782c0ff */
[----:B------:R-:W-:Y:S01]  /*bca0*/  LDGSTS.E.BYPASS.LTC128B.128 [R7+0x400], desc[UR36][R2.64], !P0 ;  /* 0x0040000002077fae */ /* 0x000fe2000c101d64 */
[----:B------:R-:W-:-:S13]  /*bcb0*/  ISETP.LT.OR P0, PT, R18, 0x1, !P5 ;  /* 0x000000011200780c */ /* 0x000fda0006f01670 */
        /* <DEDUP_REMOVED lines=9> */
[----:B------:R-:W-:-:S04]  /*bd50*/  LOP3.LUT P0, RZ, R17, 0x40, RZ, 0xc0, !PT ;  /* 0x0000004011ff7812 */ /* 0x000fc8000780c0ff */
[----:B------:R-:W-:-:S13]  /*bd60*/  ISETP.LT.OR P6, PT, R18, 0x1, !P0 ;  /* 0x000000011200780c */ /* 0x000fda00047c1670 */
[----:B------:R-:W-:Y:S01]  /*bd70*/  LDGSTS.E.BYPASS.LTC128B.128 [R7+0xc400], desc[UR36][R2.64+0x300], !P6 ;  /* 0x0c40030002077fae */ /* 0x000fe2000f101d64 */
[----:B------:R-:W-:-:S13]  /*bd80*/  ISETP.GT.AND P6, PT, R4, -0x1, PT ;  /* 0xffffffff0400780c */ /* 0x000fda0003fc4270 */
[----:B------:R-:W-:Y:S02]  /*bd90*/  @P6 LOP3.LUT R16, R16, 0x200, RZ, 0xfc, !PT ;  /* 0x0000020010106812 */ /* 0x000fe400078efcff */
[----:B------:R-:W-:-:S13]  /*bda0*/  ISETP.LT.OR P6, PT, R18, 0x1, P6 ;  /* 0x000000011200780c */ /* 0x000fda00037c1670 */
[----:B------:R1:W-:Y:S01]  /*bdb0*/  LDGSTS.E.BYPASS.LTC128B.128 [R7+0xe400], desc[UR36][R2.64+0x380], !P6 ;  /* 0x0e40038002077fae */ /* 0x0003e2000f101d64 */
[----:B0-----:R-:W-:-:S03]  /*bdc0*/  IADD3 R4, P6, R14, R8, RZ ;  /* 0x000000080e047210 */ /* 0x001fc60007fde0ff */
[----:B------:R-:W1:Y:S01]  /*bdd0*/  SHFL.IDX PT, R14, R0, 0x2, 0x181f ;  /* 0x00581f00000e7f89 */ /* 0x000e6200000e0000 */
[----:B------:R-:W-:Y:S02]  /*bde0*/  IADD3.X R5, RZ, R5, RZ, P6, !PT ;  /* 0x00000005ff057210 */ /* 0x000fe400037fe4ff */
[----:B-1----:R-:W-:Y:S02]  /*bdf0*/  IADD3 R2, P6, R14, R8, RZ ;  /* 0x000000080e027210 */ /* 0x002fe40007fde0ff */
[----:B------:R0:W1:Y:S03]  /*be00*/  SHFL.IDX PT, R14, R0, 0x3, 0x181f ;  /* 0x00781f00000e7f89 */ /* 0x00006600000e0000 */
[----:B------:R-:W-:Y:S01]  /*be10*/  IMAD.X R3, RZ, RZ, R9, P6 ;  /* 0x000000ffff037224 */ /* 0x000fe200030e0609 */
[----:B------:R-:W-:-:S04]  /*be20*/  LOP3.LUT P6, RZ, R16, 0x100, RZ, 0xc0, !PT ;  /* 0x0000010010ff7812 */ /* 0x000fc800078cc0ff */
[----:B------:R-:W-:-:S13]  /*be30*/  ISETP.LT.OR P6, PT, R18, 0x11, P6 ;  /* 0x000000111200780c */ /* 0x000fda00037c1670 */
        /* <DEDUP_REMOVED lines=14> */
[----:B------:R-:W-:-:S13]  /*bf20*/  ISETP.LT.OR P6, PT, R18, 0x11, P6 ;  /* 0x000000111200780c */ /* 0x000fda00037c1670 */
[----:B------:R2:W-:Y:S01]  /*bf30*/  LDGSTS.E.BYPASS.LTC128B.128 [R7+0xec00], desc[UR36][R4.64+0x380], !P6 ;  /* 0x0ec0038004077fae */ /* 0x0005e2000f101d64 */
[----:B------:R-:W-:-:S04]  /*bf40*/  LOP3.LUT P6, RZ, R16, 0x100, RZ, 0xc0, !PT ;  /* 0x0000010010ff7812 */ /* 0x000fc800078cc0ff */
[----:B------:R-:W-:Y:S01]  /*bf50*/  ISETP.LT.OR P6, PT, R18, 0x21, P6 ;  /* 0x000000211200780c */ /* 0x000fe200037c1670 */
[----:B--2---:R-:W-:-:S12]  /*bf60*/  IMAD.MOV.U32 R4, RZ, RZ, RZ ;  /* 0x000000ffff047224 */ /* 0x004fd800078e00ff */
[----:B------:R0:W-:Y:S01]  /*bf70*/  LDGSTS.E.BYPASS.LTC128B.128 [R7+0x1400], desc[UR36][R2.64], !P6 ;  /* 0x0140000002077fae */ /* 0x0001e2000f101d64 */
[----:B------:R-:W-:-:S13]  /*bf80*/  ISETP.LT.OR P6, PT, R18, 0x21, !P5 ;  /* 0x000000211200780c */ /* 0x000fda0006fc1670 */
        /* <DEDUP_REMOVED lines=11> */
[----:B------:R-:W-:-:S04]  /*c040*/  LOP3.LUT P6, RZ, R16, 0x200, RZ, 0xc0, !PT ;  /* 0x0000020010ff7812 */ /* 0x000fc800078cc0ff */
[----:B------:R-:W-:-:S13]  /*c050*/  ISETP.LT.OR P6, PT, R18, 0x21, P6 ;  /* 0x000000211200780c */ /* 0x000fda00037c1670 */
[----:B-1----:R0:W-:Y:S02]  /*c060*/  LDGSTS.E.BYPASS.LTC128B.128 [R7+0xf400], desc[UR36][R2.64+0x380], !P6 ;  /* 0x0f40038002077fae */ /* 0x0021e4000f101d64 */
.L_x_132:
[----:B0-----:R-:W-:Y:S02]  /*c070*/  IADD3 R2, P6, R14, R8, RZ ;  /* 0x000000080e027210 */ /* 0x001fe40007fde0ff */
[----:B------:R-:W-:Y:S02]  /*c080*/  ISETP.LT.OR P5, PT, R18, 0x31, !P5 ;  /* 0x000000311200780c */ /* 0x000fe40006fa1670 */
[----:B------:R-:W-:Y:S02]  /*c090*/  IADD3.X R3, RZ, R6, RZ, P6, !PT ;  /* 0x00000006ff037210 */ /* 0x000fe400037fe4ff */
[----:B------:R-:W-:Y:S02]  /*c0a0*/  LOP3.LUT P6, RZ, R16, 0x100, RZ, 0xc0, !PT ;  /* 0x0000010010ff7812 */ /* 0x000fe400078cc0ff */
[C---:B------:R-:W-:Y:S02]  /*c0b0*/  ISETP.LT.OR P4, PT, R18.reuse, 0x31, !P4 ;  /* 0x000000311200780c */ /* 0x040fe40006781670 */
[----:B------:R-:W-:-:S02]  /*c0c0*/  ISETP.LT.OR P6, PT, R18, 0x31, P6 ;  /* 0x000000311200780c */ /* 0x000fc400037c1670 */
[C---:B------:R-:W-:Y:S02]  /*c0d0*/  ISETP.LT.OR P3, PT, R18.reuse, 0x31, !P3 ;  /* 0x000000311200780c */ /* 0x040fe40005f61670 */
[C---:B------:R-:W-:Y:S02]  /*c0e0*/  ISETP.LT.OR P2, PT, R18.reuse, 0x31, !P2 ;  /* 0x000000311200780c */ /* 0x040fe40005741670 */
[C---:B------:R-:W-:Y:S02]  /*c0f0*/  ISETP.LT.OR P1, PT, R18.reuse, 0x31, !P1 ;  /* 0x000000311200780c */ /* 0x040fe40004f21670 */
[----:B------:R-:W-:-:S05]  /*c100*/  ISETP.LT.OR P0, PT, R18, 0x31, !P0 ;  /* 0x000000311200780c */ /* 0x000fca0004701670 */
[----:B------:R-:W-:Y:S01]  /*c110*/  @!PT LDS RZ, [RZ] ;  /* 0x00000000fffff984 */ /* 0x000fe20000000800 */
[----:B------:R-:W-:Y:S01]  /*c120*/  @!PT LDS RZ, [RZ] ;  /* 0x00000000fffff984 */ /* 0x000fe20000000800 */
[----:B------:R-:W-:Y:S01]  /*c130*/  @!PT LDS RZ, [RZ] ;  /* 0x00000000fffff984 */ /* 0x000fe20000000800 */
[----:B------:R0:W-:Y:S01]  /*c140*/  LDGSTS.E.BYPASS.LTC128B.128 [R7+0x1c00], desc[UR36][R2.64], !P6 ;  /* 0x01c0000002077fae */ /* 0x0001e2000f101d64 */
[----:B------:R-:W-:-:S03]  /*c150*/  LOP3.LUT P6, RZ, R16, 0x200, RZ, 0xc0, !PT ;  /* 0x0000020010ff7812 */ /* 0x000fc600078cc0ff */
[----:B------:R0:W-:Y:S04]  /*c160*/  LDGSTS.E.BYPASS.LTC128B.128 [R7+0x3c00], desc[UR36][R2.64+0x80], !P5 ;  /* 0x03c0008002077fae */ /* 0x0001e8000e901d64 */
[----:B------:R0:W-:Y:S04]  /*c170*/  LDGSTS.E.BYPASS.LTC128B.128 [R7+0x5c00], desc[UR36][R2.64+0x100], !P4 ;  /* 0x05c0010002077fae */ /* 0x0001e8000e101d64 */
[----:B------:R0:W-:Y:S04]  /*c180*/  LDGSTS.E.BYPASS.LTC128B.128 [R7+0x7c00], desc[UR36][R2.64+0x180], !P3 ;  /* 0x07c0018002077fae */ /* 0x0001e8000d901d64 */
[----:B------:R0:W-:Y:S04]  /*c190*/  LDGSTS.E.BYPASS.LTC128B.128 [R7+0x9c00], desc[UR36][R2.64+0x200], !P2 ;  /* 0x09c0020002077fae */ /* 0x0001e8000d101d64 */
[----:B------:R0:W-:Y:S04]  /*c1a0*/  LDGSTS.E.BYPASS.LTC128B.128 [R7+0xbc00], desc[UR36][R2.64+0x280], !P1 ;  /* 0x0bc0028002077fae */ /* 0x0001e8000c901d64 */
[----:B------:R0:W-:Y:S01]  /*c1b0*/  LDGSTS.E.BYPASS.LTC128B.128 [R7+0xdc00], desc[UR36][R2.64+0x300], !P0 ;  /* 0x0dc0030002077fae */ /* 0x0001e2000c101d64 */
[----:B------:R-:W-:-:S13]  /*c1c0*/  ISETP.LT.OR P0, PT, R18, 0x31, P6 ;  /* 0x000000311200780c */ /* 0x000fda0003701670 */
[----:B------:R0:W-:Y:S01]  /*c1d0*/  LDGSTS.E.BYPASS.LTC128B.128 [R7+0xfc00], desc[UR36][R2.64+0x380], !P0 ;  /* 0x0fc0038002077fae */ /* 0x0001e2000c101d64 */
[----:B------:R-:W-:Y:S01]  /*c1e0*/  NOP ;  /* 0x0000000000007918 */ /* 0x000fe20000000000 */
[----:B------:R-:W-:Y:S02]  /*c1f0*/  SYNCS.ARRIVE.TRANS64.RED.A0T1 RZ, [UR43+0x28c50], RZ ;  /* 0x028c50ffffff79a7 */ /* 0x000fe4000820042b */
[----:B------:R-:W-:Y:S01]  /*c200*/  ARRIVES.LDGSTSBAR.64.TRANSCNT [UR43+0x28c50] ;  /* 0x028c5000ff0079b0 */ /* 0x000fe20008000aab */
[----:B------:R-:W-:Y:S01]  /*c210*/  NOP ;  /* 0x0000000000007918 */ /* 0x000fe20000000000 */
[----:B------:R-:W-:-:S13]  /*c220*/  ISETP.NE.AND P6, PT, R33, 0x3, PT ;  /* 0x000000032100780c */ /* 0x000fda0003fc5270 */
[----:B0-----:R-:W-:Y:S05]  /*c230*/  @!P6 BRA `(.L_x_69) ;  /* 0x000000000004e947 */ /* 0x001fea0003800000 */
[----:B------:R-:W-:Y:S01]  /*c240*/  BPT.TRAP 0x1 ;  /* 0x000000040000795c */ /* 0x000fe20000300000 */
.L_x_69:
[----:B------:R-:W-:Y:S01]  /*c250*/  VIADD R25, R25, 0xfffffffe ;  /* 0xfffffffe19197836 */ /* 0x000fe20000000000 */
[----:B------:R-:W-:Y:S01]  /*c260*/  SYNCS.ARRIVE.TRANS64.A1T0 RZ, [UR43+0x28c50], RZ ;  /* 0x028c50ffffff79a7 */ /* 0x000fe2000810002b */
[----:B------:R-:W-:Y:S01]  /*c270*/  BSSY B0, `(.L_x_53) ;  /* 0x00000f1000007945 */ /* 0x000fe20003800000 */
[----:B------:R-:W-:Y:S01]  /*c280*/  IMAD.MOV.U32 R21, RZ, RZ, 0x1 ;  /* 0x00000001ff157424 */ /* 0x000fe200078e00ff */
[----:B------:R-:W-:Y:S02]  /*c290*/  MOV R0, 0x1 ;  /* 0x0000000100007802 */ /* 0x000fe40000000f00 */
[----:B------:R-:W-:-:S13]  /*c2a0*/  ISETP.GE.AND P0, PT, R25, UR45, PT ;  /* 0x0000002d19007c0c */ /* 0x000fda000bf06270 */
[----:B------:R-:W-:Y:S05]  /*c2b0*/  @!P0 BRA `(.L_x_70) ;  /* 0x0000000c00b08947 */ /* 0x000fea0003800000 */
[----:B------:R-:W-:Y:S01]  /*c2c0*/  UIADD3 UR4, UR44, 0x1, URZ ;  /* 0x000000012c047890 */ /* 0x000fe2000fffe03f */
[----:B------:R-:W-:Y:S02]  /*c2d0*/  LOP3.LUT R3, RZ, UR42, RZ, 0x33, !PT ;  /* 0x0000002aff037c12 */ /* 0x000fe4000f8e33ff */
[----:B------:R-:W-:Y:S01]  /*c2e0*/  IADD3 R36, R37, R28, R36 ;  /* 0x0000001c25247210 */ /* 0x000fe20007ffe024 */
[----:B------:R-:W-:Y:S01]  /*c2f0*/  UIMAD UR4, UR4, UR38, URZ ;  /* 0x00000026040472a4 */ /* 0x000fe2000f8e023f */
[----:B------:R-:W-:Y:S02]  /*c300*/  LOP3.LUT R28, R34, 0x40, RZ, 0xc0, !PT ;  /* 0x00000040221c7812 */ /* 0x000fe400078ec0ff */
[----:B------:R-:W-:Y:S01]  /*c310*/  LOP3.LUT R25, R17, 0x80, RZ, 0xc0, !PT ;  /* 0x0000008011197812 */ /* 0x000fe200078ec0ff */
[----:B------:R-:W-:Y:S01]  /*c320*/  VIADD R36, R36, 0xffffff40 ;  /* 0xffffff4024247836 */ /* 0x000fe20000000000 */
[----:B------:R-:W-:Y:S02]  /*c330*/  MOV R21, 0x1 ;  /* 0x0000000100157802 */ /* 0x000fe40000000f00 */
[----:B------:R-:W-:-:S02]  /*c340*/  LOP3.LUT R0, RZ, UR4, RZ, 0x33, !PT ;  /* 0x00000004ff007c12 */ /* 0x000fc4000f8e33ff */
[----:B------:R-:W-:Y:S02]  /*c350*/  SHF.R.U32.HI R28, RZ, 0x2, R28 ;  /* 0x00000002ff1c7819 */ /* 0x000fe4000001161c */
[----:B------:R-:W-:Y:S01]  /*c360*/  VIMNMX R3, R0, R3, !PT ;  /* 0x0000000300037248 */ /* 0x000fe20007fe0100 */
[----:B------:R-:W-:Y:S01]  /*c370*/  IMAD.MOV.U32 R0, RZ, RZ, 0x1 ;  /* 0x00000001ff007424 */ /* 0x000fe200078e00ff */
[----:B------:R-:W-:Y:S02]  /*c380*/  SHF.R.U32.HI R25, RZ, 0x3, R25 ;  /* 0x00000003ff197819 */ /* 0x000fe40000011619 */
[C---:B------:R-:W-:Y:S01]  /*c390*/  IADD3 R22, -R3.reuse, -0x2, RZ ;  /* 0xfffffffe03167810 */ /* 0x040fe20007ffe1ff */
[----:B------:R-:W-:-:S07]  /*c3a0*/  IMAD R9, R3, -0x40, R36 ;  /* 0xffffffc003097824 */ /* 0x000fce00078e0224 */
.L_x_85:
[----:B------:R-:W0:Y:S01]  /*c3b0*/  LDC R2, c[0x0][0x430] ;  /* 0x00010c00ff027b82 */ /* 0x000e220000000800 */
[----:B------:R-:W-:Y:S01]  /*c3c0*/  ISETP.GT.U32.AND P0, PT, R31, 0x3f, PT ;  /* 0x0000003f1f00780c */ /* 0x000fe20003f04070 */
[----:B------:R-:W-:Y:S01]  /*c3d0*/  BSSY B1, `(.L_x_71) ;  /* 0x0000014000017945 */ /* 0x000fe20003800000 */
[----:B------:R-:W-:Y:S02]  /*c3e0*/  IMAD.MOV.U32 R7, RZ, RZ, R9 ;  /* 0x000000ffff077224 */ /* 0x000fe400078e0009 */
[----:B------:R-:W-:Y:S01]  /*c3f0*/  IMAD.MOV.U32 R6, RZ, RZ, RZ ;  /* 0x000000ffff067224 */ /* 0x000fe200078e00ff */
[----:B0-----:R-:W-:-:S13]  /*c400*/  ISETP.NE.AND P1, PT, R2, 0x1, PT ;  /* 0x000000010200780c */ /* 0x001fda0003f25270 */
[----:B------:R-:W0:Y:S08]  /*c410*/  @P1 LDC R2, c[0x0][0x434] ;  /* 0x00010d00ff021b82 */ /* 0x000e300000000800 */
[----:B------:R-:W1:Y:S01]  /*c420*/  @P1 LDC R3, c[0x0][0x438] ;  /* 0x00010e00ff031b82 */ /* 0x000e620000000800 */
[----:B0-----:R-:W-:-:S05]  /*c430*/  @P1 IMAD.HI.U32 R2, R9, R2, RZ ;  /* 0x0000000209021227 */ /* 0x001fca00078e00ff */
[----:B-1----:R-:W-:Y:S01]  /*c440*/  @P1 SHF.R.U32.HI R7, RZ, R3, R2 ;  /* 0x00000003ff071219 */ /* 0x002fe20000011602 */
[----:B--2---:R-:W-:Y:S06]  /*c450*/  @P0 BRA `(.L_x_72) ;  /* 0x00000000002c0947 */ /* 0x004fec0003800000 */
[----:B------:R-:W-:Y:S01]  /*c460*/  ULDC.64 UR4, c[0x0][0x428] ;  /* 0x00010a0000047ab9 */ /* 0x000fe20000000a00 */
[----:B------:R-:W-:Y:S01]  /*c470*/  SHF.R.S32.HI R3, RZ, 0x1f, R7 ;  /* 0x0000001fff037819 */ /* 0x000fe20000011407 */
[----:B------:R-:W-:Y:S01]  /*c480*/  IMAD R5, R32, UR4, RZ ;  /* 0x0000000420057c24 */ /* 0x000fe2000f8e02ff */
[----:B------:R-:W-:-:S03]  /*c490*/  MOV R2, R7 ;  /* 0x0000000700027202 */ /* 0x000fc60000000f00 */
[C---:B------:R-:W-:Y:S02]  /*c4a0*/  IMAD R5, R24.reuse, UR5, R5 ;  /* 0x0000000518057c24 */ /* 0x040fe4000f8e0205 */
[----:B------:R-:W-:Y:S01]  /*c4b0*/  IMAD.WIDE.U32 R2, R24, UR4, R2 ;  /* 0x0000000418027c25 */ /* 0x000fe2000f8e0002 */
[----:B------:R-:W-:-:S03]  /*c4c0*/  ULDC.64 UR4, c[0x0][0x418] ;  /* 0x0001060000047ab9 */ /* 0x000fc60000000a00 */
[----:B------:R-:W-:Y:S01]  /*c4d0*/  IMAD.IADD R3, R5, 0x1, R3 ;  /* 0x0000000105037824 */ /* 0x000fe200078e0203 */
[----:B------:R-:W-:-:S04]  /*c4e0*/  LEA R4, P0, R2, UR4, 0x2 ;  /* 0x0000000402047c11 */ /* 0x000fc8000f8010ff */
[----:B------:R-:W-:-:S05]  /*c4f0*/  LEA.HI.X R5, R2, UR5, R3, 0x2, P0 ;  /* 0x0000000502057c11 */ /* 0x000fca00080f1403 */
[----:B------:R0:W5:Y:S04]  /*c500*/  LDG.E R6, desc[UR36][R4.64] ;  /* 0x0000002404067981 */ /* 0x000168000c1e1900 */
.L_x_72:
[----:B------:R-:W-:Y:S05]  /*c510*/  BSYNC B1 ;  /* 0x0000000000017941 */ /* 0x000fea0003800000 */
.L_x_71:
[----:B------:R-:W-:-:S13]  /*c520*/  ISETP.NE.AND P0, PT, R33, 0x3, PT ;  /* 0x000000032100780c */ /* 0x000fda0003f05270 */
[----:B------:R-:W-:Y:S05]  /*c530*/  @!P0 BRA `(.L_x_73) ;  /* 0x0000000000048947 */ /* 0x000fea0003800000 */
[----:B------:R-:W-:Y:S01]  /*c540*/  BPT.TRAP 0x1 ;  /* 0x000000040000795c */ /* 0x000fe20000300000 */
.L_x_73:
[----:B------:R-:W-:Y:S01]  /*c550*/  LEA R10, R0, UR43, 0x3 ;  /* 0x0000002b000a7c11 */ /* 0x000fe2000f8e18ff */
[----:B------:R-:W-:Y:S01]  /*c560*/  BSSY B1, `(.L_x_74) ;  /* 0x0000004000017945 */ /* 0x000fe20003800000 */
[----:B------:R-:W-:-:S04]  /*c570*/  SHF.L.U32 R20, R21, 0x1f, RZ ;  /* 0x0000001f15147819 */ /* 0x000fc800000006ff */
[----:B------:R-:W1:Y:S02]  /*c580*/  SYNCS.PHASECHK.TRANS64.TRYWAIT P0, [R10+URZ+0x28c40], R20 ;  /* 0x028c40140a0075a7 */ /* 0x000e64000800017f */
[----:B-1----:R-:W-:Y:S05]  /*c590*/  @!P0 BRA `(.L_x_75) ;  /* 0x0000002400308947 */ /* 0x002fea0003800000 */
.L_x_133:
[----:B------:R-:W-:Y:S05]  /*c5a0*/  BSYNC B1 ;  /* 0x0000000000017941 */ /* 0x000fea0003800000 */
.L_x_74:
[----:B------:R-:W-:Y:S01]  /*c5b0*/  ULDC UR4, c[0x0][0x430] ;  /* 0x00010c0000047ab9 */ /* 0x000fe20000000800 */
[----:B-----5:R-:W-:Y:S01]  /*c5c0*/  SHF.R.S32.HI R18, RZ, 0x1f, R6 ;  /* 0x0000001fff127819 */ /* 0x020fe20000011406 */
[----:B------:R-:W-:Y:S01]  /*c5d0*/  UIADD3 UR4, -UR4, URZ, URZ ;  /* 0x0000003f04047290 */ /* 0x000fe2000fffe13f */
[----:B------:R-:W-:Y:S02]  /*c5e0*/  R2UR UR6, R23 ;  /* 0x00000000170672ca */ /* 0x000fe400000e0000 */
[----:B------:R-:W-:Y:S02]  /*c5f0*/  LOP3.LUT P1, RZ, R16, 0x1, RZ, 0xc0, !PT ;  /* 0x0000000110ff7812 */ /* 0x000fe4000782c0ff */
[----:B------:R-:W-:Y:S01]  /*c600*/  LEA R17, R0, R30, 0xc ;  /* 0x0000001e00117211 */ /* 0x000fe200078e60ff */
[----:B------:R-:W-:Y:S01]  /*c610*/  IMAD R7, R7, UR4, R9 ;  /* 0x0000000407077c24 */ /* 0x000fe2000f8e0209 */
[----:B------:R-:W-:-:S04]  /*c620*/  ULDC.64 UR4, c[0x0][0x300] ;  /* 0x0000c00000047ab9 */ /* 0x000fc80000000a00 */
[----:B------:R-:W-:-:S05]  /*c630*/  SHF.R.S32.HI R19, RZ, 0x1f, R7 ;  /* 0x0000001fff137819 */ /* 0x000fca0000011407 */
[----:B------:R-:W-:-:S04]  /*c640*/  IMAD R2, R19, UR4, RZ ;  /* 0x0000000413027c24 */ /* 0x000fc8000f8e02ff */
[C---:B0-----:R-:W-:Y:S02]  /*c650*/  IMAD R5, R7.reuse, UR5, R2 ;  /* 0x0000000507057c24 */ /* 0x041fe4000f8e0202 */
[----:B------:R-:W-:Y:S01]  /*c660*/  IMAD.WIDE.U32 R2, R7, UR4, RZ ;  /* 0x0000000407027c25 */ /* 0x000fe2000f8e00ff */
[----:B------:R-:W-:-:S03]  /*c670*/  ULDC.64 UR4, c[0x0][0x310] ;  /* 0x0000c40000047ab9 */ /* 0x000fc60000000a00 */
[----:B------:R-:W-:Y:S02]  /*c680*/  IMAD.IADD R3, R3, 0x1, R5 ;  /* 0x0000000103037824 */ /* 0x000fe400078e0205 */
[----:B------:R-:W-:Y:S02]  /*c690*/  IMAD R5, R18, UR4, RZ ;  /* 0x0000000412057c24 */ /* 0x000fe4000f8e02ff */
[----:B------:R-:W-:-:S04]  /*c6a0*/  IMAD.WIDE.U32 R2, R6, UR4, R2 ;  /* 0x0000000406027c25 */ /* 0x000fc8000f8e0002 */
[----:B------:R-:W-:Y:S01]  /*c6b0*/  IMAD R5, R6, UR5, R5 ;  /* 0x0000000506057c24 */ /* 0x000fe2000f8e0205 */
[----:B------:R-:W-:-:S04]  /*c6c0*/  ULDC.64 UR4, c[0x0][0x308] ;  /* 0x0000c20000047ab9 */ /* 0x000fc80000000a00 */
[----:B------:R-:W-:Y:S01]  /*c6d0*/  IADD3 R3, R3, R5, RZ ;  /* 0x0000000503037210 */ /* 0x000fe20007ffe0ff */
[----:B------:R-:W-:Y:S01]  /*c6e0*/  IMAD.U32 R5, RZ, RZ, UR4 ;  /* 0x00000004ff057e24 */ /* 0x000fe2000f8e00ff */
[----:B------:R-:W-:-:S03]  /*c6f0*/  UIMAD UR4, UR6, UR4, URZ ;  /* 0x00000004060472a4 */ /* 0x000fc6000f8e023f */
[----:B------:R-:W-:Y:S01]  /*c700*/  IMAD.WIDE.U32 R2, R5, UR40, R2 ;  /* 0x0000002805027c25 */ /* 0x000fe2000f8e0002 */
[----:B------:R-:W-:Y:S01]  /*c710*/  UIMAD UR4, UR40, UR5, UR4 ;  /* 0x00000005280472a4 */ /* 0x000fe2000f8e0204 */
[----:B------:R-:W-:Y:S02]  /*c720*/  ULDC.64 UR6, c[0x0][0x2e8] ;  /* 0x0000ba0000067ab9 */ /* 0x000fe40000000a00 */
[----:B------:R-:W-:-:S03]  /*c730*/  LEA R26, P0, R2, UR6, 0x1 ;  /* 0x00000006021a7c11 */ /* 0x000fc6000f8008ff */
[----:B------:R-:W-:Y:S01]  /*c740*/  VIADD R29, R3, UR4 ;  /* 0x00000004031d7c36 */ /* 0x000fe20008000000 */
[----:B------:R-:W-:-:S04]  /*c750*/  UMOV UR4, 0xffffffff ;  /* 0xffffffff00047882 */ /* 0x000fc80000000000 */
[----:B------:R-:W-:Y:S01]  /*c760*/  LEA.HI.X R29, R2, UR7, R29, 0x1, P0 ;  /* 0x00000007021d7c11 */ /* 0x000fe200080f0c1d */
[----:B------:R-:W-:Y:S06]  /*c770*/  BRA.DIV UR4, `(.L_x_76) ;  /* 0x0000002204cc7947 */ /* 0x000fec000b800000 */
[----:B------:R-:W0:Y:S01]  /*c780*/  SHFL.IDX PT, R14, R26, RZ, 0x181f ;  /* 0x00181fff1a0e7589 */ /* 0x000e2200000e0000 */
[----:B------:R-:W-:-:S03]  /*c790*/  LEA R27, R17, UR43, 0x1 ;  /* 0x0000002b111b7c11 */ /* 0x000fc6000f8e08ff */
[----:B------:R-:W2:Y:S04]  /*c7a0*/  SHFL.IDX PT, R3, R29, RZ, 0x181f ;  /* 0x00181fff1d037589 */ /* 0x000ea800000e0000 */
[----:B------:R-:W-:Y:S01]  /*c7b0*/  SHFL.IDX PT, R34, R29, 0x3, 0x181f ;  /* 0x00781f001d227f89 */ /* 0x000fe200000e0000 */
[----:B0-----:R-:W-:-:S03]  /*c7c0*/  IADD3 R12, P0, R14, R8, RZ ;  /* 0x000000080e0c7210 */ /* 0x001fc60007f1e0ff */
[----:B------:R-:W0:Y:S02]  /*c7d0*/  SHFL.IDX PT, R14, R26, 0x1, 0x181f ;  /* 0x00381f001a0e7f89 */ /* 0x000e2400000e0000 */
[----:B--2---:R-:W-:Y:S02]  /*c7e0*/  IMAD.X R13, RZ, RZ, R3, P0 ;  /* 0x000000ffff0d7224 */ /* 0x004fe400000e0603 */
[----:B------:R-:W2:Y:S04]  /*c7f0*/  SHFL.IDX PT, R3, R29, 0x1, 0x181f ;  /* 0x00381f001d037f89 */ /* 0x000ea800000e0000 */
[----:B------:R3:W-:Y:S01]  /*c800*/  LDGSTS.E.BYPASS.LTC128B.128 [R27+0x22400], desc[UR36][R12.64], !P1 ;  /* 0x224000000c1b7fae */ /* 0x0007e2000c901d64 */
[----:B0-----:R-:W-:-:S03]  /*c810*/  IADD3 R4, P0, R14, R8, RZ ;  /* 0x000000080e047210 */ /* 0x001fc60007f1e0ff */
[----:B------:R-:W0:Y:S02]  /*c820*/  SHFL.IDX PT, R14, R26, 0x2, 0x181f ;  /* 0x00581f001a0e7f89 */ /* 0x000e2400000e0000 */
[----:B--2---:R-:W-:Y:S02]  /*c830*/  IMAD.X R5, RZ, RZ, R3, P0 ;  /* 0x000000ffff057224 */ /* 0x004fe400000e0603 */
[----:B------:R-:W2:Y:S04]  /*c840*/  SHFL.IDX PT, R3, R29, 0x2, 0x181f ;  /* 0x00581f001d037f89 */ /* 0x000ea800000e0000 */
[----:B------:R3:W-:Y:S01]  /*c850*/  LDGSTS.E.BYPASS.LTC128B.128 [R27+0x22c00], desc[UR36][R4.64], !P1 ;  /* 0x22c00000041b7fae */ /* 0x0007e2000c901d64 */
[----:B0-----:R-:W-:-:S03]  /*c860*/  IADD3 R2, P0, R14, R8, RZ ;  /* 0x000000080e027210 */ /* 0x001fc60007f1e0ff */
[----:B------:R3:W0:Y:S01]  /*c870*/  SHFL.IDX PT, R14, R26, 0x3, 0x181f ;  /* 0x00781f001a0e7f89 */ /* 0x00062200000e0000 */
[----:B--2---:R-:W-:-:S05]  /*c880*/  IADD3.X R3, RZ, R3, RZ, P0, !PT ;  /* 0x00000003ff037210 */ /* 0x004fca00007fe4ff */
[----:B------:R3:W-:Y:S04]  /*c890*/  LDGSTS.E.BYPASS.LTC128B.128 [R27+0x23400], desc[UR36][R2.64], !P1 ;  /* 0x23400000021b7fae */ /* 0x0007e8000c901d64 */
.L_x_143:
[----:B0--3--:R-:W-:-:S05]  /*c8a0*/  IADD3 R2, P0, R14, R8, RZ ;  /* 0x000000080e027210 */ /* 0x009fca0007f1e0ff */
[----:B------:R-:W-:Y:S01]  /*c8b0*/  IMAD.X R3, RZ, RZ, R34, P0 ;  /* 0x000000ffff037224 */ /* 0x000fe200000e0622 */
[----:B------:R-:W-:-:S04]  /*c8c0*/  PLOP3.LUT P0, PT, PT, PT, PT, 0x80, 0x0 ;  /* 0x000000000000781c */ /* 0x000fc80003f0f070 */
[----:B------:R-:W-:Y:S01]  /*c8d0*/  @!PT LDS RZ, [RZ] ;  /* 0x00000000fffff984 */ /* 0x000fe20000000800 */
[----:B------:R-:W-:Y:S01]  /*c8e0*/  @!PT LDS RZ, [RZ] ;  /* 0x00000000fffff984 */ /* 0x000fe20000000800 */
[----:B------:R-:W-:Y:S01]  /*c8f0*/  @!PT LDS RZ, [RZ] ;  /* 0x00000000fffff984 */ /* 0x000fe20000000800 */
[----:B------:R0:W-:Y:S01]  /*c900*/  LDGSTS.E.BYPASS.LTC128B.128 [R27+0x23c00], desc[UR36][R2.64], !P1 ;  /* 0x23c00000021b7fae */ /* 0x0001e2000c901d64 */
[----:B------:R-:W-:-:S08]  /*c910*/  NOP ;  /* 0x0000000000007918 */ /* 0x000fd00000000000 */
.L_x_77:
[----:B------:R-:W-:Y:S02]  /*c920*/  PLOP3.LUT P1, PT, P1, P0, PT, 0xa2, 0x0 ;  /* 0x000000000000781c */ /* 0x000fe40000f21472 */
[----:B------:R-:W-:-:S08]  /*c930*/  @P0 R2UR P1, UR4, R10 ;  /* 0x000000000a0402ca */ /* 0x000fd00000020000 */
[----:B------:R-:W-:-:S05]  /*c940*/  @P0 PLOP3.LUT P0, PT, P1, PT, PT, 0x80, 0x0 ;  /* 0x000000000000081c */ /* 0x000fca0000f0f070 */
[----:B------:R-:W-:Y:S01]  /*c950*/  @!P1 SYNCS.ARRIVE.TRANS64.RED.A0T1 RZ, [UR4+0x28c30], RZ ;  /* 0x028c30ffffff99a7 */ /* 0x000fe20008200404 */
[----:B------:R-:W-:Y:S07]  /*c960*/  @!P1 ARRIVES.LDGSTSBAR.64.TRANSCNT [UR4+0x28c30] ;  /* 0x028c3000ff0099b0 */ /* 0x000fee0008000a84 */
[----:B------:R-:W-:Y:S05]  /*c970*/  @P0 BRA.U.ANY `(.L_x_77) ;  /* 0xfffffffd00e80947 */ /* 0x000fea000393ffff */
[----:B------:R-:W-:Y:S01]  /*c980*/  NOP ;  /* 0x0000000000007918 */ /* 0x000fe20000000000 */
[----:B------:R-:W-:-:S13]  /*c990*/  ISETP.NE.AND P2, PT, R33, 0x3, PT ;  /* 0x000000032100780c */ /* 0x000fda0003f45270 */
[----:B------:R-:W-:Y:S05]  /*c9a0*/  @!P2 BRA `(.L_x_78) ;  /* 0x000000000004a947 */ /* 0x000fea0003800000 */
[----:B------:R-:W-:Y:S01]  /*c9b0*/  BPT.TRAP 0x1 ;  /* 0x000000040000795c */ /* 0x000fe20000300000 */
.L_x_78:
[----:B------:R2:W-:Y:S01]  /*c9c0*/  SYNCS.ARRIVE.TRANS64.A1T0 RZ, [R10+URZ+0x28c30], RZ ;  /* 0x028c30ff0aff79a7 */ /* 0x0005e2000810003f */
[----:B------:R-:W-:Y:S05]  /*c9d0*/  @!P2 BRA `(.L_x_79) ;  /* 0x000000000004a947 */ /* 0x000fea0003800000 */
[----:B------:R-:W-:Y:S01]  /*c9e0*/  BPT.TRAP 0x1 ;  /* 0x000000040000795c */ /* 0x000fe20000300000 */
.L_x_79:
[----:B------:R-:W3:Y:S01]  /*c9f0*/  SYNCS.PHASECHK.TRANS64.TRYWAIT P0, [R10+URZ+0x28c60], R20 ;  /* 0x028c60140a0075a7 */ /* 0x000ee2000800017f */
[----:B------:R-:W-:Y:S04]  /*ca00*/  BSSY B1, `(.L_x_80) ;  /* 0x0000002000017945 */ /* 0x000fe80003800000 */
[----:B---3--:R-:W-:Y:S05]  /*ca10*/  @!P0 BRA `(.L_x_81) ;  /* 0x0000002400308947 */ /* 0x008fea0003800000 */
.L_x_144:
[----:B------:R-:W-:Y:S05]  /*ca20*/  BSYNC B1 ;  /* 0x0000000000017941 */ /* 0x000fea0003800000 */
.L_x_80:
[----:B------:R-:W-:Y:S01]  /*ca30*/  ULDC.64 UR4, c[0x0][0x328] ;  /* 0x0000ca0000047ab9 */ /* 0x000fe20000000a00 */
[----:B------:R-:W-:Y:S01]  /*ca40*/  ULDC.64 UR6, c[0x0][0x338] ;  /* 0x0000ce0000067ab9 */ /* 0x000fe20000000a00 */
[----:B0-----:R-:W-:Y:S01]  /*ca50*/  IMAD R2, R19, UR4, RZ ;  /* 0x0000000413027c24 */ /* 0x001fe2000f8e02ff */
[----:B------:R-:W-:Y:S01]  /*ca60*/  LOP3.LUT P5, RZ, R16, 0x8, RZ, 0xc0, !PT ;  /* 0x0000000810ff7812 */ /* 0x000fe200078ac0ff */
[----:B------:R-:W-:Y:S01]  /*ca70*/  IMAD R17, R0, 0x7000, R17 ;  /* 0x0000700000117824 */ /* 0x000fe200078e0211 */
[C---:B------:R-:W-:Y:S01]  /*ca80*/  LOP3.LUT P4, RZ, R16.reuse, 0x4, RZ, 0xc0, !PT ;  /* 0x0000000410ff7812 */ /* 0x040fe2000788c0ff */
[C---:B------:R-:W-:Y:S01]  /*ca90*/  IMAD R5, R7.reuse, UR5, R2 ;  /* 0x0000000507057c24 */ /* 0x040fe2000f8e0202 */
[----:B------:R-:W-:Y:S01]  /*caa0*/  LOP3.LUT P3, RZ, R16, 0x2, RZ, 0xc0, !PT ;  /* 0x0000000210ff7812 */ /* 0x000fe2000786c0ff */
[----:B------:R-:W-:Y:S01]  /*cab0*/  IMAD.WIDE.U32 R2, R7, UR4, RZ ;  /* 0x0000000407027c25 */ /* 0x000fe2000f8e00ff */
[----:B------:R-:W-:-:S03]  /*cac0*/  R2UR UR4, R23 ;  /* 0x00000000170472ca */ /* 0x000fc600000e0000 */
[----:B------:R-:W-:Y:S02]  /*cad0*/  IMAD R7, R18, UR6, RZ ;  /* 0x0000000612077c24 */ /* 0x000fe4000f8e02ff */
[----:B------:R-:W-:Y:S02]  /*cae0*/  IMAD.IADD R3, R3, 0x1, R5 ;  /* 0x0000000103037824 */ /* 0x000fe400078e0205 */
[C---:B------:R-:W-:Y:S02]  /*caf0*/  IMAD R7, R6.reuse, UR7, R7 ;  /* 0x0000000706077c24 */ /* 0x040fe4000f8e0207 */
[----:B------:R-:W-:Y:S01]  /*cb00*/  IMAD.WIDE.U32 R2, R6, UR6, R2 ;  /* 0x0000000606027c25 */ /* 0x000fe2000f8e0002 */
[----:B------:R-:W-:-:S03]  /*cb10*/  ULDC.64 UR6, c[0x0][0x330] ;  /* 0x0000cc0000067ab9 */ /* 0x000fc60000000a00 */
[----:B------:R-:W-:Y:S01]  /*cb20*/  UIMAD UR4, UR4, UR6, URZ ;  /* 0x00000006040472a4 */ /* 0x000fe2000f8e023f */
[----:B------:R-:W-:Y:S01]  /*cb30*/  IADD3 R3, R3, R7, RZ ;  /* 0x0000000703037210 */ /* 0x000fe20007ffe0ff */
[----:B------:R-:W-:Y:S02]  /*cb40*/  IMAD.U32 R5, RZ, RZ, UR6 ;  /* 0x00000006ff057e24 */ /* 0x000fe4000f8e00ff */
[----:B------:R-:W-:Y:S02]  /*cb50*/  UIMAD UR4, UR40, UR7, UR4 ;  /* 0x00000007280472a4 */ /* 0x000fe4000f8e0204 */
[----:B------:R-:W-:Y:S01]  /*cb60*/  IMAD.WIDE.U32 R2, R5, UR40, R2 ;  /* 0x0000002805027c25 */ /* 0x000fe2000f8e0002 */
[----:B------:R-:W-:-:S03]  /*cb70*/  ULDC.64 UR6, c[0x0][0x318] ;  /* 0x0000c60000067ab9 */ /* 0x000fc60000000a00 */
[----:B------:R-:W-:Y:S01]  /*cb80*/  VIADD R19, R3, UR4 ;  /* 0x0000000403137c36 */ /* 0x000fe20008000000 */
[----:B------:R-:W-:Y:S01]  /*cb90*/  LEA R18, P0, R2, UR6, 0x1 ;  /* 0x0000000602127c11 */ /* 0x000fe2000f8008ff */
[----:B------:R-:W-:-:S03]  /*cba0*/  UMOV UR4, 0xffffffff ;  /* 0xffffffff00047882 */ /* 0x000fc60000000000 */
[----:B------:R-:W-:Y:S01]  /*cbb0*/  LEA.HI.X R19, R2, UR7, R19, 0x1, P0 ;  /* 0x0000000702137c11 */ /* 0x000fe200080f0c13 */
[----:B------:R-:W-:Y:S08]  /*cbc0*/  BRA.DIV UR4, `(.L_x_82) ;  /* 0x0000002204d87947 */ /* 0x000ff0000b800000 */
[----:B------:R-:W0:Y:S01]  /*cbd0*/  SHFL.IDX PT, R14, R18, RZ, 0x181f ;  /* 0x00181fff120e7589 */ /* 0x000e2200000e0000 */
[C---:B------:R-:W-:Y:S02]  /*cbe0*/  LOP3.LUT P1, RZ, R16.reuse, 0x40, RZ, 0xc0, !PT ;  /* 0x0000004010ff7812 */ /* 0x040fe4000782c0ff */
[C---:B------:R-:W-:Y:S01]  /*cbf0*/  LOP3.LUT P6, RZ, R16.reuse, 0x20, RZ, 0xc0, !PT ;  /* 0x0000002010ff7812 */ /* 0x040fe200078cc0ff */
[----:B------:R-:W4:Y:S01]  /*cc00*/  SHFL.IDX PT, R3, R19, RZ, 0x181f ;  /* 0x00181fff13037589 */ /* 0x000f2200000e0000 */
[----:B------:R-:W-:Y:S02]  /*cc10*/  LEA R17, R17, UR43, 0x1 ;  /* 0x0000002b11117c11 */ /* 0x000fe4000f8e08ff */
[----:B------:R-:W-:Y:S01]  /*cc20*/  LOP3.LUT P2, RZ, R16, 0x10, RZ, 0xc0, !PT ;  /* 0x0000001010ff7812 */ /* 0x000fe2000784c0ff */
[----:B------:R-:W-:Y:S01]  /*cc30*/  SHFL.IDX PT, R5, R19, 0x1, 0x181f ;  /* 0x00381f0013057f89 */ /* 0x000fe200000e0000 */
[----:B------:R-:W-:-:S03]  /*cc40*/  P2R R11, PR, RZ, 0x40 ;  /* 0x00000040ff0b7803 */ /* 0x000fc60000000000 */
[----:B-1-3--:R-:W-:Y:S04]  /*cc50*/  SHFL.IDX PT, R20, R19, 0x2, 0x181f ;  /* 0x00581f0013147f89 */ /* 0x00afe800000e0000 */
[----:B------:R-:W-:Y:S01]  /*cc60*/  SHFL.IDX PT, R19, R19, 0x3, 0x181f ;  /* 0x00781f0013137f89 */ /* 0x000fe200000e0000 */
[----:B0-----:R-:W-:-:S03]  /*cc70*/  IADD3 R6, P0, R14, R8, RZ ;  /* 0x000000080e067210 */ /* 0x001fc60007f1e0ff */
[----:B------:R-:W0:Y:S01]  /*cc80*/  SHFL.IDX PT, R14, R18, 0x1, 0x181f ;  /* 0x00381f00120e7f89 */ /* 0x000e2200000e0000 */
[----:B----4-:R-:W-:-:S05]  /*cc90*/  IADD3.X R7, RZ, R3, RZ, P0, !PT ;  /* 0x00000003ff077210 */ /* 0x010fca00007fe4ff */
[----:B------:R-:W-:Y:S01]  /*cca0*/  LDGSTS.E.BYPASS.LTC128B.128 [R17+0x400], desc[UR36][R6.64], !P1 ;  /* 0x0040000006117fae */ /* 0x000fe2000c901d64 */
[----:B------:R-:W-:-:S03]  /*ccb0*/  ISETP.NE.U32.AND P1, PT, R25, RZ, PT ;  /* 0x000000ff1900720c */ /* 0x000fc60003f25070 */
[----:B------:R-:W-:Y:S01]  /*ccc0*/  LDGSTS.E.BYPASS.LTC128B.128 [R17+0x2400], desc[UR36][R6.64+0x80], !P6 ;  /* 0x0240008006117fae */ /* 0x000fe2000f101d64 */
[----:B------:R-:W-:-:S03]  /*ccd0*/  LOP3.LUT P6, RZ, R16, 0x40, RZ, 0xc0, !PT ;  /* 0x0000004010ff7812 */ /* 0x000fc600078cc0ff */
[----:B------:R-:W-:Y:S04]  /*cce0*/  LDGSTS.E.BYPASS.LTC128B.128 [R17+0x4400], desc[UR36][R6.64+0x100], !P2 ;  /* 0x0440010006117fae */ /* 0x000fe8000d101d64 */
[----:B------:R-:W-:Y:S04]  /*ccf0*/  LDGSTS.E.BYPASS.LTC128B.128 [R17+0x6400], desc[UR36][R6.64+0x180], !P5 ;  /* 0x0640018006117fae */ /* 0x000fe8000e901d64 */
[----:B------:R-:W-:Y:S01]  /*cd00*/  LDGSTS.E.BYPASS.LTC128B.128 [R17+0x8400], desc[UR36][R6.64+0x200], !P4 ;  /* 0x0840020006117fae */ /* 0x000fe2000e101d64 */
[----:B0-----:R-:W-:-:S03]  /*cd10*/  IADD3 R4, P0, R14, R8, RZ ;  /* 0x000000080e047210 */ /* 0x001fc60007f1e0ff */
[----:B------:R-:W0:Y:S02]  /*cd20*/  SHFL.IDX PT, R14, R18, 0x2, 0x181f ;  /* 0x00581f00120e7f89 */ /* 0x000e2400000e0000 */
[----:B------:R-:W-:Y:S02]  /*cd30*/  IMAD.X R5, RZ, RZ, R5, P0 ;  /* 0x000000ffff057224 */ /* 0x000fe400000e0605 */
[----:B------:R-:W-:Y:S01]  /*cd40*/  LDGSTS.E.BYPASS.LTC128B.128 [R17+0xa400], desc[UR36][R6.64+0x280], !P3 ;  /* 0x0a40028006117fae */ /* 0x000fe2000d901d64 */
[----:B0-----:R-:W-:-:S03]  /*cd50*/  IADD3 R2, P0, R14, R8, RZ ;  /* 0x000000080e027210 */ /* 0x001fc60007f1e0ff */
[----:B------:R0:W1:Y:S02]  /*cd60*/  SHFL.IDX PT, R14, R18, 0x3, 0x181f ;  /* 0x00781f00120e7f89 */ /* 0x00006400000e0000 */
[----:B------:R-:W-:Y:S01]  /*cd70*/  IMAD.X R3, RZ, RZ, R20, P0 ;  /* 0x000000ffff037224 */ /* 0x000fe200000e0614 */
[----:B------:R-:W-:-:S13]  /*cd80*/  ISETP.NE.U32.AND P0, PT, R28, RZ, PT ;  /* 0x000000ff1c00720c */ /* 0x000fda0003f05070 */
[----:B------:R-:W-:Y:S04]  /*cd90*/  LDGSTS.E.BYPASS.LTC128B.128 [R17+0xc400], desc[UR36][R6.64+0x300], P0 ;  /* 0x0c40030006117fae */ /* 0x000fe80008101d64 */
[----:B------:R3:W-:Y:S04]  /*cda0*/  LDGSTS.E.BYPASS.LTC128B.128 [R17+0xe400], desc[UR36][R6.64+0x380], P1 ;  /* 0x0e40038006117fae */ /* 0x0007e80008901d64 */
[----:B------:R-:W-:Y:S01]  /*cdb0*/  LDGSTS.E.BYPASS.LTC128B.128 [R17+0xc00], desc[UR36][R4.64], !P6 ;  /* 0x00c0000004117fae */ /* 0x000fe2000f101d64 */
[----:B------:R-:W-:-:S04]  /*cdc0*/  ISETP.NE.AND P6, PT, R11, RZ, PT ;  /* 0x000000ff0b00720c */ /* 0x000fc80003fc5270 */
[----:B---3--:R-:W-:-:S09]  /*cdd0*/  P2R R6, PR, RZ, 0x40 ;  /* 0x00000040ff067803 */ /* 0x008fd20000000000 */
[----:B------:R-:W-:Y:S01]  /*cde0*/  LDGSTS.E.BYPASS.LTC128B.128 [R17+0x2c00], desc[UR36][R4.64+0x80], !P6 ;  /* 0x02c0008004117fae */ /* 0x000fe2000f101d64 */
[----:B------:R-:W-:-:S03]  /*cdf0*/  LOP3.LUT P6, RZ, R16, 0x40, RZ, 0xc0, !PT ;  /* 0x0000004010ff7812 */ /* 0x000fc600078cc0ff */
[----:B------:R-:W-:Y:S04]  /*ce00*/  LDGSTS.E.BYPASS.LTC128B.128 [R17+0x4c00], desc[UR36][R4.64+0x100], !P2 ;  /* 0x04c0010004117fae */ /* 0x000fe8000d101d64 */
[----:B------:R-:W-:Y:S04]  /*ce10*/  LDGSTS.E.BYPASS.LTC128B.128 [R17+0x6c00], desc[UR36][R4.64+0x180], !P5 ;  /* 0x06c0018004117fae */ /* 0x000fe8000e901d64 */
[----:B------:R-:W-:Y:S04]  /*ce20*/  LDGSTS.E.BYPASS.LTC128B.128 [R17+0x8c00], desc[UR36][R4.64+0x200], !P4 ;  /* 0x08c0020004117fae */ /* 0x000fe8000e101d64 */
[----:B------:R-:W-:Y:S04]  /*ce30*/  LDGSTS.E.BYPASS.LTC128B.128 [R17+0xac00], desc[UR36][R4.64+0x280], !P3 ;  /* 0x0ac0028004117fae */ /* 0x000fe8000d901d64 */
[----:B------:R-:W-:Y:S04]  /*ce40*/  LDGSTS.E.BYPASS.LTC128B.128 [R17+0xcc00], desc[UR36][R4.64+0x300], P0 ;  /* 0x0cc0030004117fae */ /* 0x000fe80008101d64 */
[----:B------:R3:W-:Y:S04]  /*ce50*/  LDGSTS.E.BYPASS.LTC128B.128 [R17+0xec00], desc[UR36][R4.64+0x380], P1 ;  /* 0x0ec0038004117fae */ /* 0x0007e80008901d64 */
[----:B------:R0:W-:Y:S01]  /*ce60*/  LDGSTS.E.BYPASS.LTC128B.128 [R17+0x1400], desc[UR36][R2.64], !P6 ;  /* 0x0140000002117fae */ /* 0x0001e2000f101d64 */
[----:B------:R-:W-:-:S02]  /*ce70*/  ISETP.NE.AND P6, PT, R6, RZ, PT ;  /* 0x000000ff0600720c */ /* 0x000fc40003fc5270 */
[----:B---3--:R-:W-:-:S11]  /*ce80*/  MOV R4, RZ ;  /* 0x000000ff00047202 */ /* 0x008fd60000000f00 */
[----:B------:R0:W-:Y:S04]  /*ce90*/  LDGSTS.E.BYPASS.LTC128B.128 [R17+0x3400], desc[UR36][R2.64+0x80], !P6 ;  /* 0x0340008002117fae */ /* 0x0001e8000f101d64 */
[----:B------:R0:W-:Y:S04]  /*cea0*/  LDGSTS.E.BYPASS.LTC128B.128 [R17+0x5400], desc[UR36][R2.64+0x100], !P2 ;  /* 0x0540010002117fae */ /* 0x0001e8000d101d64 */
[----:B------:R0:W-:Y:S04]  /*ceb0*/  LDGSTS.E.BYPASS.LTC128B.128 [R17+0x7400], desc[UR36][R2.64+0x180], !P5 ;  /* 0x0740018002117fae */ /* 0x0001e8000e901d64 */
[----:B------:R0:W-:Y:S04]  /*cec0*/  LDGSTS.E.BYPASS.LTC128B.128 [R17+0x9400], desc[UR36][R2.64+0x200], !P4 ;  /* 0x0940020002117fae */ /* 0x0001e8000e101d64 */
[----:B------:R0:W-:Y:S04]  /*ced0*/  LDGSTS.E.BYPASS.LTC128B.128 [R17+0xb400], desc[UR36][R2.64+0x280], !P3 ;  /* 0x0b40028002117fae */ /* 0x0001e8000d901d64 */
[----:B------:R0:W-:Y:S04]  /*cee0*/  LDGSTS.E.BYPASS.LTC128B.128 [R17+0xd400], desc[UR36][R2.64+0x300], P0 ;  /* 0x0d40030002117fae */ /* 0x0001e80008101d64 */
[----:B-1----:R0:W-:Y:S02]  /*cef0*/  LDGSTS.E.BYPASS.LTC128B.128 [R17+0xf400], desc[UR36][R2.64+0x380], P1 ;  /* 0x0f40038002117fae */ /* 0x0021e40008901d64 */
.L_x_154:
[----:B------:R-:W-:Y:S02]  /*cf00*/  P2R R5, PR, RZ, 0x2 ;  /* 0x00000002ff057803 */ /* 0x000fe40000000000 */
[----:B------:R-:W-:Y:S02]  /*cf10*/  LOP3.LUT P1, RZ, R16, 0x40, RZ, 0xc0, !PT ;  /* 0x0000004010ff7812 */ /* 0x000fe4000782c0ff */
[----:B0-----:R-:W-:Y:S02]  /*cf20*/  IADD3 R2, P2, R14, R8, RZ ;  /* 0x000000080e027210 */ /* 0x001fe40007f5e0ff */
[----:B------:R-:W-:-:S03]  /*cf30*/  LOP3.LUT P6, RZ, R16, 0x10, RZ, 0xc0, !PT ;  /* 0x0000001010ff7812 */ /* 0x000fc600078cc0ff */
[----:B------:R-:W-:Y:S01]  /*cf40*/  IMAD.X R3, RZ, RZ, R19, P2 ;  /* 0x000000ffff037224 */ /* 0x000fe200010e0613 */
[----:B------:R-:W-:-:S05]  /*cf50*/  LOP3.LUT P2, RZ, R16, 0x20, RZ, 0xc0, !PT ;  /* 0x0000002010ff7812 */ /* 0x000fca000784c0ff */
[----:B------:R-:W-:Y:S01]  /*cf60*/  @!PT LDS RZ, [RZ] ;  /* 0x00000000fffff984 */ /* 0x000fe20000000800 */
[----:B------:R-:W-:Y:S01]  /*cf70*/  @!PT LDS RZ, [RZ] ;  /* 0x00000000fffff984 */ /* 0x000fe20000000800 */
[----:B------:R-:W-:Y:S01]  /*cf80*/  @!PT LDS RZ, [RZ] ;  /* 0x00000000fffff984 */ /* 0x000fe20000000800 */
[----:B------:R0:W-:Y:S01]  /*cf90*/  LDGSTS.E.BYPASS.LTC128B.128 [R17+0x1c00], desc[UR36][R2.64], !P1 ;  /* 0x01c0000002117fae */ /* 0x0001e2000c901d64 */
[----:B------:R-:W-:-:S07]  /*cfa0*/  ISETP.NE.AND P1, PT, R5, RZ, PT ;  /* 0x000000ff0500720c */ /* 0x000fce0003f25270 */
[----:B------:R0:W-:Y:S04]  /*cfb0*/  LDGSTS.E.BYPASS.LTC128B.128 [R17+0x3c00], desc[UR36][R2.64+0x80], !P2 ;  /* 0x03c0008002117fae */ /* 0x0001e8000d101d64 */
[----:B------:R0:W-:Y:S04]  /*cfc0*/  LDGSTS.E.BYPASS.LTC128B.128 [R17+0x5c00], desc[UR36][R2.64+0x100], !P6 ;  /* 0x05c0010002117fae */ /* 0x0001e8000f101d64 */
[----:B------:R0:W-:Y:S04]  /*cfd0*/  LDGSTS.E.BYPASS.LTC128B.128 [R17+0x7c00], desc[UR36][R2.64+0x180], !P5 ;  /* 0x07c0018002117fae */ /* 0x0001e8000e901d64 */
[----:B------:R0:W-:Y:S04]  /*cfe0*/  LDGSTS.E.BYPASS.LTC128B.128 [R17+0x9c00], desc[UR36][R2.64+0x200], !P4 ;  /* 0x09c0020002117fae */ /* 0x0001e8000e101d64 */
[----:B------:R0:W-:Y:S04]  /*cff0*/  LDGSTS.E.BYPASS.LTC128B.128 [R17+0xbc00], desc[UR36][R2.64+0x280], !P3 ;  /* 0x0bc0028002117fae */ /* 0x0001e8000d901d64 */
[----:B------:R0:W-:Y:S01]  /*d000*/  LDGSTS.E.BYPASS.LTC128B.128 [R17+0xdc00], desc[UR36][R2.64+0x300], P0 ;  /* 0x0dc0030002117fae */ /* 0x0001e20008101d64 */
[----:B------:R-:W-:-:S03]  /*d010*/  PLOP3.LUT P0, PT, PT, PT, PT, 0x80, 0x0 ;  /* 0x000000000000781c */ /* 0x000fc60003f0f070 */
[----:B------:R0:W-:Y:S01]  /*d020*/  LDGSTS.E.BYPASS.LTC128B.128 [R17+0xfc00], desc[UR36][R2.64+0x380], P1 ;  /* 0x0fc0038002117fae */ /* 0x0001e20008901d64 */
[----:B------:R-:W-:-:S09]  /*d030*/  NOP ;  /* 0x0000000000007918 */ /* 0x000fd20000000000 */
.L_x_83:
        /* <DEDUP_REMOVED lines=10> */
.L_x_84:
[----:B------:R-:W-:Y:S01]  /*d0e0*/  VIADD R0, R0, 0x1 ;  /* 0x0000000100007836 */ /* 0x000fe20000000000 */
[----:B------:R-:W-:Y:S01]  /*d0f0*/  IADD3 R22, R22, -0x1, RZ ;  /* 0xffffffff16167810 */ /* 0x000fe20007ffe0ff */
[----:B------:R1:W-:Y:S01]  /*d100*/  SYNCS.ARRIVE.TRANS64.A1T0 RZ, [R10+URZ+0x28c50], RZ ;  /* 0x028c50ff0aff79a7 */ /* 0x0003e2000810003f */
[----:B------:R-:W-:Y:S02]  /*d110*/  VIADD R9, R9, 0xffffffc0 ;  /* 0xffffffc009097836 */ /* 0x000fe40000000000 */
[----:B------:R-:W-:-:S04]  /*d120*/  ISETP.NE.AND P0, PT, R0, 0x2, PT ;  /* 0x000000020000780c */ /* 0x000fc80003f05270 */
[----:B------:R-:W-:Y:S02]  /*d130*/  SEL R0, R0, RZ, P0 ;  /* 0x000000ff00007207 */ /* 0x000fe40000000000 */
[----:B0-----:R-:W-:Y:S02]  /*d140*/  SEL R2, RZ, 0x1, P0 ;  /* 0x00000001ff027807 */ /* 0x001fe40000000000 */
[----:B------:R-:W-:Y:S02]  /*d150*/  ISETP.GT.AND P0, PT, R22, UR45, PT ;  /* 0x0000002d16007c0c */ /* 0x000fe4000bf04270 */
[----:B------:R-:W-:-:S11]  /*d160*/  LOP3.LUT R21, R21, R2, RZ, 0x3c, !PT ;  /* 0x0000000215157212 */ /* 0x000fd600078e3cff */
[----:B-1----:R-:W-:Y:S05]  /*d170*/  @P0 BRA `(.L_x_85) ;  /* 0xfffffff0008c0947 */ /* 0x002fea000383ffff */
.L_x_70:
[----:B------:R-:W-:Y:S05]  /*d180*/  BSYNC B0 ;  /* 0x0000000000007941 */ /* 0x000fea0003800000 */
.L_x_53:
[----:B------:R-:W0:Y:S01]  /*d190*/  S2R R3, SR_CgaCtaId ;  /* 0x0000000000037919 */ /* 0x000e220000008800 */
[----:B------:R-:W-:Y:S01]  /*d1a0*/  MOV R2, 0x400 ;  /* 0x0000040000027802 */ /* 0x000fe20000000f00 */
[----:B------:R-:W-:Y:S01]  /*d1b0*/  BSSY B0, `(.L_x_86) ;  /* 0x0000005000007945 */ /* 0x000fe20003800000 */
[----:B------:R-:W-:Y:S02]  /*d1c0*/  SHF.L.U32 R4, R4, 0x1f, RZ ;  /* 0x0000001f04047819 */ /* 0x000fe400000006ff */
[----:B0-----:R-:W-:-:S04]  /*d1d0*/  LEA R5, R3, R2, 0x18 ;  /* 0x0000000203057211 */ /* 0x001fc800078ec0ff */
[----:B------:R-:W0:Y:S02]  /*d1e0*/  SYNCS.PHASECHK.TRANS64.TRYWAIT P0, [R5+URZ+0x28c20], R4 ;  /* 0x028c2004050075a7 */ /* 0x000e24000800017f */
[----:B0-----:R-:W-:Y:S05]  /*d1f0*/  @!P0 BRA `(.L_x_87) ;  /* 0x0000002400108947 */ /* 0x001fea0003800000 */
.L_x_155:
[----:B------:R-:W-:Y:S05]  /*d200*/  BSYNC B0 ;  /* 0x0000000000007941 */ /* 0x000fea0003800000 */
.L_x_86:
[----:B------:R-:W-:-:S03]  /*d210*/  UMOV UR4, 0xffffffff ;  /* 0xffffffff00047882 */ /* 0x000fc60000000000 */
[----:B------:R-:W-:Y:S05]  /*d220*/  BRA.DIV UR4, `(.L_x_88) ;  /* 0x0000002604187947 */ /* 0x000fea000b800000 */
[----:B------:R-:W1:Y:S02]  /*d230*/  S2R R2, SR_TID.X ;  /* 0x0000000000027919 */ /* 0x000e640000002100 */
[----:B-1----:R-:W-:-:S04]  /*d240*/  SHF.R.U32.HI R2, RZ, 0x5, R2 ;  /* 0x00000005ff027819 */ /* 0x002fc80000011602 */
[----:B------:R-:W-:-:S05]  /*d250*/  LOP3.LUT R2, R2, 0x3, RZ, 0xc0, !PT ;  /* 0x0000000302027812 */ /* 0x000fca00078ec0ff */
[----:B------:R1:W3:Y:S02]  /*d260*/  SHFL.IDX PT, R14, R2, RZ, 0x1f ;  /* 0x00001fff020e7589 */ /* 0x0002e400000e0000 */
.L_x_158:
[----:B---3--:R-:W-:-:S13]  /*d270*/  ISETP.NE.AND P0, PT, R14, RZ, PT ;  /* 0x000000ff0e00720c */ /* 0x008fda0003f05270 */
[----:B------:R-:W-:Y:S05]  /*d280*/  @P0 BRA `(.L_x_8) ;  /* 0x0000000000880947 */ /* 0x000fea0003800000 */
[----:B------:R-:W-:-:S03]  /*d290*/  UMOV UR4, 0xffffffff ;  /* 0xffffffff00047882 */ /* 0x000fc60000000000 */
[----:B------:R-:W-:Y:S05]  /*d2a0*/  BRA.DIV UR4, `(.L_x_89) ;  /* 0x00000026042c7947 */ /* 0x000fea000b800000 */
[----:B------:R-:W-:-:S13]  /*d2b0*/  ELECT P6, URZ, PT ;  /* 0x00000000003f782f */ /* 0x000fda00038c0000 */
.L_x_161:
[----:B------:R-:W-:Y:S05]  /*d2c0*/  @!P6 BRA `(.L_x_8) ;  /* 0x000000000078e947 */ /* 0x000fea0003800000 */
[----:B------:R-:W-:-:S06]  /*d2d0*/  ULOP3.LUT UR4, UR39, 0x2, URZ, 0xfc, !UPT ;  /* 0x0000000227047892 */ /* 0x000fcc000f8efc3f */
[----:B-1----:R-:W-:-:S05]  /*d2e0*/  IMAD.U32 R2, RZ, RZ, UR4 ;  /* 0x00000004ff027e24 */ /* 0x002fca000f8e00ff */
[----:B------:R-:W-:-:S13]  /*d2f0*/  ISETP.NE.AND P0, PT, R2, 0x3, PT ;  /* 0x000000030200780c */ /* 0x000fda0003f05270 */
[----:B------:R-:W-:Y:S05]  /*d300*/  @!P0 BRA `(.L_x_90) ;  /* 0x0000000000048947 */ /* 0x000fea0003800000 */
[----:B------:R-:W-:Y:S01]  /*d310*/  BPT.TRAP 0x1 ;  /* 0x000000040000795c */ /* 0x000fe20000300000 */
.L_x_90:
[C---:B0-----:R-:W-:Y:S01]  /*d320*/  LEA R4, R0.reuse, R5, 0x3 ;  /* 0x0000000500047211 */ /* 0x041fe200078e18ff */
[----:B------:R-:W-:Y:S01]  /*d330*/  VIADD R0, R0, 0x1 ;  /* 0x0000000100007836 */ /* 0x000fe20000000000 */
[----:B------:R-:W-:-:S04]  /*d340*/  SHF.L.U32 R3, R21, 0x1f, RZ ;  /* 0x0000001f15037819 */ /* 0x000fc800000006ff */
[----:B------:R-:W0:Y:S01]  /*d350*/  SYNCS.PHASECHK.TRANS64.TRYWAIT P1, [R4+URZ+0x28c40], R3 ;  /* 0x028c4003040075a7 */ /* 0x000e22000802017f */
[----:B------:R-:W-:-:S04]  /*d360*/  ISETP.NE.AND P2, PT, R0, 0x2, PT ;  /* 0x000000020000780c */ /* 0x000fc80003f45270 */
[----:B------:R-:W-:Y:S01]  /*d370*/  SEL R2, RZ, 0x1, P2 ;  /* 0x00000001ff027807 */ /* 0x000fe20001000000 */
[----:B0-----:R-:W-:Y:S08]  /*d380*/  @!P1 BRA `(.L_x_91) ;  /* 0x0000002400149947 */ /* 0x001ff00003800000 */
.L_x_162:
[----:B------:R-:W-:Y:S02]  /*d390*/  SEL R0, R0, RZ, P2 ;  /* 0x000000ff00007207 */ /* 0x000fe40001000000 */
[----:B------:R-:W-:Y:S01]  /*d3a0*/  LOP3.LUT R2, R21, R2, RZ, 0x3c, !PT ;  /* 0x0000000215027212 */ /* 0x000fe200078e3cff */
[----:B------:R-:W-:Y:S06]  /*d3b0*/  @!P0 BRA `(.L_x_92) ;  /* 0x0000000000048947 */ /* 0x000fec0003800000 */
[----:B------:R-:W-:Y:S01]  /*d3c0*/  BPT.TRAP 0x1 ;  /* 0x000000040000795c */ /* 0x000fe20000300000 */
.L_x_92:
[----:B------:R-:W-:Y:S01]  /*d3d0*/  IMAD R5, R0, 0x8, R5 ;  /* 0x0000000800057824 */ /* 0x000fe200078e0205 */
[----:B------:R-:W-:-:S04]  /*d3e0*/  SHF.L.U32 R0, R2, 0x1f, RZ ;  /* 0x0000001f02007819 */ /* 0x000fc800000006ff */
[----:B------:R-:W1:Y:S02]  /*d3f0*/  SYNCS.PHASECHK.TRANS64.TRYWAIT P1, [R5+URZ+0x28c40], R0 ;  /* 0x028c4000050075a7 */ /* 0x000e64000802017f */
[----:B-1----:R-:W-:Y:S05]  /*d400*/  @!P1 BRA `(.L_x_93) ;  /* 0x0000002400089947 */ /* 0x002fea0003800000 */
.L_x_163:
[----:B------:R-:W-:Y:S05]  /*d410*/  @!P0 BRA `(.L_x_94) ;  /* 0x0000000000048947 */ /* 0x000fea0003800000 */
[----:B------:R-:W-:Y:S01]  /*d420*/  BPT.TRAP 0x1 ;  /* 0x000000040000795c */ /* 0x000fe20000300000 */
.L_x_94:
[----:B------:R-:W3:Y:S02]  /*d430*/  SYNCS.PHASECHK.TRANS64.TRYWAIT P1, [R4+URZ+0x28c60], R3 ;  /* 0x028c6003040075a7 */ /* 0x000ee4000802017f */
[----:B---3--:R-:W-:Y:S05]  /*d440*/  @!P1 BRA `(.L_x_95) ;  /* 0x00000024000c9947 */ /* 0x008fea0003800000 */
.L_x_164:
[----:B------:R-:W-:Y:S05]  /*d450*/  @!P0 BRA `(.L_x_96) ;  /* 0x0000000000048947 */ /* 0x000fea0003800000 */
[----:B------:R-:W-:Y:S01]  /*d460*/  BPT.TRAP 0x1 ;  /* 0x000000040000795c */ /* 0x000fe20000300000 */
.L_x_96:
[----:B----4-:R4:W0:Y:S02]  /*d470*/  SYNCS.PHASECHK.TRANS64.TRYWAIT P0, [R5+URZ+0x28c60], R0 ;  /* 0x028c6000050075a7 */ /* 0x010824000800017f */
[----:B0-----:R-:W-:Y:S05]  /*d480*/  @!P0 NANOSLEEP.SYNCS 0x989680 ;  /* 0x009896800000895d */ /* 0x001fea0003900000 */
[----:B------:R-:W0:Y:S02]  /*d490*/  @!P0 SYNCS.PHASECHK.TRANS64 P0, [R5+URZ+0x28c60], R0 ;  /* 0x028c6000050085a7 */ /* 0x000e24000800007f */
[----:B0-----:R-:W-:Y:S05]  /*d4a0*/  @!P0 BRA `(.L_x_96) ;  /* 0xfffffffc00f08947 */ /* 0x001fea000383ffff */
.L_x_8:
[----:B------:R-:W-:Y:S05]  /*d4b0*/  BSYNC B6 ;  /* 0x0000000000067941 */ /* 0x000fea0003800000 */
.L_x_5:
[----:B------:R-:W-:Y:S05]  /*d4c0*/  EXIT ;  /* 0x000000000000794d */ /* 0x000fea0003800000 */
.L_x_13:
[----:B0-----:R-:W-:-:S04]  /*d4d0*/  MOV R5, UR5 ;  /* 0x0000000500057c02 */ /* 0x001fc80008000f00 */
[----:B------:R0:W1:Y:S03]  /*d4e0*/  SYNCS.PHASECHK.TRANS64.TRYWAIT P1, [R5+URZ+0x28c50], R2 ;  /* 0x028c5002050075a7 */ /* 0x000066000802017f */
[----:B-1----:R-:W-:Y:S05]  /*d4f0*/  @!P1 NANOSLEEP.SYNCS 0x989680 ;  /* 0x009896800000995d */ /* 0x002fea0003900000 */
[----:B------:R-:W1:Y:S02]  /*d500*/  @!P1 SYNCS.PHASECHK.TRANS64 P1, [R5+URZ+0x28c50], R2 ;  /* 0x028c5002050095a7 */ /* 0x000e64000802007f */
[----:B-1----:R-:W-:Y:S05]  /*d510*/  @!P1 BRA `(.L_x_13) ;  /* 0xfffffffc00ec9947 */ /* 0x002fea000383ffff */
[----:B------:R-:W-:Y:S05]  /*d520*/  BRA `(.L_x_97) ;  /* 0xffffff3c009c7947 */ /* 0x000fea000383ffff */
.L_x_19:
[----:B-1----:R-:W-:-:S04]  /*d530*/  IMAD.U32 R5, RZ, RZ, UR7 ;  /* 0x00000007ff057e24 */ /* 0x002fc8000f8e00ff */
[----:B------:R1:W2:Y:S03]  /*d540*/  SYNCS.PHASECHK.TRANS64.TRYWAIT P1, [R5+URZ+0x28c50], R2 ;  /* 0x028c5002050075a7 */ /* 0x0002a6000802017f */
[----:B--2---:R-:W-:Y:S05]  /*d550*/  @!P1 NANOSLEEP.SYNCS 0x989680 ;  /* 0x009896800000995d */ /* 0x004fea0003900000 */
[----:B------:R-:W2:Y:S02]  /*d560*/  @!P1 SYNCS.PHASECHK.TRANS64 P1, [R5+URZ+0x28c50], R2 ;  /* 0x028c5002050095a7 */ /* 0x000ea4000802007f */
[----:B--2---:R-:W-:Y:S05]  /*d570*/  @!P1 BRA `(.L_x_19) ;  /* 0xfffffffc00ec9947 */ /* 0x004fea000383ffff */
[----:B------:R-:W-:Y:S05]  /*d580*/  BRA `(.L_x_18) ;  /* 0xffffff4800a07947 */ /* 0x000fea000383ffff */
.L_x_24:
[----:B0-----:R-:W-:-:S04]  /*d590*/  IMAD.U32 R0, RZ, RZ, UR41 ;  /* 0x00000029ff007e24 */ /* 0x001fc8000f8e00ff */
[----:B------:R0:W1:Y:S03]  /*d5a0*/  SYNCS.PHASECHK.TRANS64.TRYWAIT P0, [R0+URZ+0x28c00], R11 ;  /* 0x028c000b000075a7 */ /* 0x000066000800017f */
[----:B-1----:R-:W-:Y:S05]  /*d5b0*/  @!P0 NANOSLEEP.SYNCS 0x989680 ;  /* 0x009896800000895d */ /* 0x002fea0003900000 */
[----:B------:R-:W1:Y:S02]  /*d5c0*/  @!P0 SYNCS.PHASECHK.TRANS64 P0, [R0+URZ+0x28c00], R11 ;  /* 0x028c000b000085a7 */ /* 0x000e64000800007f */
[----:B-1----:R-:W-:Y:S05]  /*d5d0*/  @!P0 BRA `(.L_x_24) ;  /* 0xfffffffc00ec8947 */ /* 0x002fea000383ffff */
[----:B------:R-:W-:Y:S05]  /*d5e0*/  BRA `(.L_x_98) ;  /* 0xffffff5c00987947 */ /* 0x000fea000383ffff */
.L_x_28:
[----:B-1----:R-:W-:-:S04]  /*d5f0*/  MOV R2, UR41 ;  /* 0x0000002900027c02 */ /* 0x002fc80008000f00 */
[----:B------:R1:W2:Y:S03]  /*d600*/  SYNCS.PHASECHK.TRANS64.TRYWAIT P1, [R2+URZ+0x28c30], R11 ;  /* 0x028c300b020075a7 */ /* 0x0002a6000802017f */
[----:B--2---:R-:W-:Y:S05]  /*d610*/  @!P1 NANOSLEEP.SYNCS 0x989680 ;  /* 0x009896800000995d */ /* 0x004fea0003900000 */
[----:B------:R-:W2:Y:S02]  /*d620*/  @!P1 SYNCS.PHASECHK.TRANS64 P1, [R2+URZ+0x28c30], R11 ;  /* 0x028c300b020095a7 */ /* 0x000ea4000802007f */
[----:B--2---:R-:W-:Y:S05]  /*d630*/  @!P1 BRA `(.L_x_28) ;  /* 0xfffffffc00ec9947 */ /* 0x004fea000383ffff */
[----:B------:R-:W-:Y:S05]  /*d640*/  BRA `(.L_x_27) ;  /* 0xffffff5c00d87947 */ /* 0x000fea000383ffff */
.L_x_33:
[----:B--2---:R-:W-:-:S04]  /*d650*/  IMAD.U32 R12, RZ, RZ, UR41 ;  /* 0x00000029ff0c7e24 */ /* 0x004fc8000f8e00ff */
[----:B------:R2:W4:Y:S03]  /*d660*/  SYNCS.PHASECHK.TRANS64.TRYWAIT P1, [R12+URZ+0x28c50], R11 ;  /* 0x028c500b0c0075a7 */ /* 0x000526000802017f */
[----:B----4-:R-:W-:Y:S05]  /*d670*/  @!P1 NANOSLEEP.SYNCS 0x989680 ;  /* 0x009896800000995d */ /* 0x010fea0003900000 */
[----:B------:R-:W4:Y:S02]  /*d680*/  @!P1 SYNCS.PHASECHK.TRANS64 P1, [R12+URZ+0x28c50], R11 ;  /* 0x028c500b0c0095a7 */ /* 0x000f24000802007f */
[----:B----4-:R-:W-:Y:S05]  /*d690*/  @!P1 BRA `(.L_x_33) ;  /* 0xfffffffc00ec9947 */ /* 0x010fea000383ffff */
[----:B------:R-:W-:Y:S05]  /*d6a0*/  BRA `(.L_x_32) ;  /* 0xffffff7400547947 */ /* 0x000fea000383ffff */
.L_x_39:
[----:B-1----:R-:W-:-:S04]  /*d6b0*/  IMAD.U32 R12, RZ, RZ, UR26 ;  /* 0x0000001aff0c7e24 */ /* 0x002fc8000f8e00ff */
[----:B------:R1:W2:Y:S03]  /*d6c0*/  SYNCS.PHASECHK.TRANS64.TRYWAIT P2, [R12+URZ+0x28c30], R11 ;  /* 0x028c300b0c0075a7 */ /* 0x0002a6000804017f */
[----:B--2---:R-:W-:Y:S05]  /*d6d0*/  @!P2 NANOSLEEP.SYNCS 0x989680 ;  /* 0x009896800000a95d */ /* 0x004fea0003900000 */
[----:B------:R-:W2:Y:S02]  /*d6e0*/  @!P2 SYNCS.PHASECHK.TRANS64 P2, [R12+URZ+0x28c30], R11 ;  /* 0x028c300b0c00a5a7 */ /* 0x000ea4000804007f */
[----:B--2---:R-:W-:Y:S05]  /*d6f0*/  @!P2 BRA `(.L_x_39) ;  /* 0xfffffffc00eca947 */ /* 0x004fea000383ffff */
[----:B------:R-:W-:Y:S05]  /*d700*/  BRA `(.L_x_38) ;  /* 0xffffff7800487947 */ /* 0x000fea000383ffff */
.L_x_44:
[----:B--2---:R-:W-:-:S04]  /*d710*/  MOV R0, UR26 ;  /* 0x0000001a00007c02 */ /* 0x004fc80008000f00 */
[----:B------:R2:W3:Y:S03]  /*d720*/  SYNCS.PHASECHK.TRANS64.TRYWAIT P2, [R0+URZ+0x28c50], R11 ;  /* 0x028c500b000075a7 */ /* 0x0004e6000804017f */
[----:B---3--:R-:W-:Y:S05]  /*d730*/  @!P2 NANOSLEEP.SYNCS 0x989680 ;  /* 0x009896800000a95d */ /* 0x008fea0003900000 */
[----:B------:R-:W3:Y:S02]  /*d740*/  @!P2 SYNCS.PHASECHK.TRANS64 P2, [R0+URZ+0x28c50], R11 ;  /* 0x028c500b0000a5a7 */ /* 0x000ee4000804007f */
[----:B---3--:R-:W-:Y:S05]  /*d750*/  @!P2 BRA `(.L_x_44) ;  /* 0xfffffffc00eca947 */ /* 0x008fea000383ffff */
[----:B------:R-:W-:Y:S05]  /*d760*/  BRA `(.L_x_43) ;  /* 0xffffff9000647947 */ /* 0x000fea000383ffff */
.L_x_58:
[----:B------:R-:W-:Y:S01]  /*d770*/  IMAD.MOV.U32 R13, RZ, RZ, R23 ;  /* 0x000000ffff0d7224 */ /* 0x000fe200078e0017 */
[----:B------:R-:W-:Y:S01]  /*d780*/  MOV R11, 0x1f ;  /* 0x0000001f000b7802 */ /* 0x000fe20000000f00 */
[----:B------:R-:W-:Y:S02]  /*d790*/  IMAD.MOV.U32 R12, RZ, RZ, RZ ;  /* 0x000000ffff0c7224 */ /* 0x000fe400078e00ff */
[----:B------:R-:W-:-:S07]  /*d7a0*/  IMAD.MOV.U32 R15, RZ, RZ, -0x1 ;  /* 0xffffffffff0f7424 */ /* 0x000fce00078e00ff */
[----:B------:R-:W-:Y:S05]  /*d7b0*/  WARPSYNC.COLLECTIVE R15, `(.L_x_99) ;  /* 0x000000000f087348 */ /* 0x000fea0003c00000 */
[----:B------:R0:W1:Y:S02]  /*d7c0*/  SHFL.IDX P6, R14, R13, R12, R11 ;  /* 0x0000000c0d0e7389 */ /* 0x00006400000c000b */
[----:B01----:R-:W-:Y:S01]  /*d7d0*/  ENDCOLLECTIVE ;  /* 0x000000000000791b */ /* 0x003fe20003800000 */
.L_x_99:
[----:B------:R-:W-:Y:S05]  /*d7e0*/  BRA `(.L_x_100) ;  /* 0xffffffd400307947 */ /* 0x000fea000383ffff */
.L_x_60:
[----:B0-----:R-:W-:-:S04]  /*d7f0*/  IMAD.U32 R3, RZ, RZ, UR43 ;  /* 0x0000002bff037e24 */ /* 0x001fc8000f8e00ff */
[----:B------:R0:W1:Y:S03]  /*d800*/  SYNCS.PHASECHK.TRANS64.TRYWAIT P0, [R3+URZ+0x28c40], R0 ;  /* 0x028c4000030075a7 */ /* 0x000066000800017f */
[----:B-1----:R-:W-:Y:S05]  /*d810*/  @!P0 NANOSLEEP.SYNCS 0x989680 ;  /* 0x009896800000895d */ /* 0x002fea0003900000 */
[----:B------:R-:W1:Y:S02]  /*d820*/  @!P0 SYNCS.PHASECHK.TRANS64 P0, [R3+URZ+0x28c40], R0 ;  /* 0x028c4000030085a7 */ /* 0x000e64000800007f */
[----:B-1----:R-:W-:Y:S05]  /*d830*/  @!P0 BRA `(.L_x_60) ;  /* 0xfffffffc00ec8947 */ /* 0x002fea000383ffff */
[----:B------:R-:W-:Y:S05]  /*d840*/  BRA `(.L_x_101) ;  /* 0xffffffd400607947 */ /* 0x000fea000383ffff */
.L_x_61:
[----:B------:R-:W-:Y:S01]  /*d850*/  BSSY B0, `(.L_x_102) ;  /* 0x0000008000007945 */ /* 0x000fe20003800000 */
[----:B------:R-:W-:Y:S01]  /*d860*/  MOV R13, R5 ;  /* 0x00000005000d7202 */ /* 0x000fe20000000f00 */
[----:B------:R-:W-:Y:S01]  /*d870*/  IMAD.MOV.U32 R12, RZ, RZ, RZ ;  /* 0x000000ffff0c7224 */ /* 0x000fe200078e00ff */
[----:B------:R-:W-:Y:S01]  /*d880*/  MOV R15, 0xffffffff ;  /* 0xffffffff000f7802 */ /* 0x000fe20000000f00 */
[----:B------:R-:W-:-:S07]  /*d890*/  IMAD.MOV.U32 R11, RZ, RZ, 0x181f ;  /* 0x0000181fff0b7424 */ /* 0x000fce00078e00ff */
[----:B------:R-:W-:Y:S05]  /*d8a0*/  WARPSYNC.COLLECTIVE R15, `(.L_x_103) ;  /* 0x000000000f087348 */ /* 0x000fea0003c00000 */
[----:B------:R0:W1:Y:S02]  /*d8b0*/  SHFL.IDX P6, R14, R13, R12, R11 ;  /* 0x0000000c0d0e7389 */ /* 0x00006400000c000b */
[----:B01----:R-:W-:Y:S01]  /*d8c0*/  ENDCOLLECTIVE ;  /* 0x000000000000791b */ /* 0x003fe20003800000 */
.L_x_103:
[----:B------:R-:W-:Y:S05]  /*d8d0*/  BSYNC B0 ;  /* 0x0000000000007941 */ /* 0x000fea0003800000 */
.L_x_102:
[----:B------:R-:W-:Y:S01]  /*d8e0*/  IMAD.MOV.U32 R13, RZ, RZ, R0 ;  /* 0x000000ffff0d7224 */ /* 0x000fe200078e0000 */
[----:B------:R-:W-:Y:S01]  /*d8f0*/  MOV R12, RZ ;  /* 0x000000ff000c7202 */ /* 0x000fe20000000f00 */
[----:B------:R-:W-:Y:S01]  /*d900*/  IMAD.MOV.U32 R11, RZ, RZ, 0x181f ;  /* 0x0000181fff0b7424 */ /* 0x000fe200078e00ff */
[----:B------:R-:W-:Y:S01]  /*d910*/  @P0 LEA R7, R30, UR43, 0x1 ;  /* 0x0000002b1e070c11 */ /* 0x000fe2000f8e08ff */
[----:B------:R-:W-:Y:S02]  /*d920*/  IMAD.MOV.U32 R15, RZ, RZ, -0x1 ;  /* 0xffffffffff0f7424 */ /* 0x000fe400078e00ff */
[----:B------:R-:W-:-:S07]  /*d930*/  IMAD.MOV.U32 R2, RZ, RZ, R14 ;  /* 0x000000ffff027224 */ /* 0x000fce00078e000e */
[----:B------:R-:W-:Y:S05]  /*d940*/  WARPSYNC.COLLECTIVE R15, `(.L_x_104) ;  /* 0x000000000f087348 */ /* 0x000fea0003c00000 */
[----:B------:R0:W1:Y:S02]  /*d950*/  SHFL.IDX P6, R14, R13, R12, R11 ;  /* 0x0000000c0d0e7389 */ /* 0x00006400000c000b */
[----:B01----:R-:W-:Y:S01]  /*d960*/  ENDCOLLECTIVE ;  /* 0x000000000000791b */ /* 0x003fe20003800000 */
.L_x_104:
[----:B------:R-:W-:Y:S01]  /*d970*/  IMAD.MOV.U32 R13, RZ, RZ, R5 ;  /* 0x000000ffff0d7224 */ /* 0x000fe200078e0005 */
[----:B------:R-:W-:Y:S02]  /*d980*/  MOV R12, 0x1 ;  /* 0x00000001000c7802 */ /* 0x000fe40000000f00 */
[----:B------:R-:W-:-:S04]  /*d990*/  @P0 LEA R14, P1, R22, R14, 0x1 ;  /* 0x0000000e160e0211 */ /* 0x000fc800078208ff */
[----:B------:R-:W-:Y:S01]  /*d9a0*/  @P0 IADD3.X R3, RZ, R2, RZ, P1, !PT ;  /* 0x00000002ff030210 */ /* 0x000fe20000ffe4ff */
[----:B------:R-:W-:-:S08]  /*d9b0*/  @P0 IMAD.MOV.U32 R2, RZ, RZ, R14 ;  /* 0x000000ffff020224 */ /* 0x000fd000078e000e */
[----:B------:R-:W-:Y:S05]  /*d9c0*/  WARPSYNC.COLLECTIVE R15, `(.L_x_105) ;  /* 0x000000000f087348 */ /* 0x000fea0003c00000 */
[----:B------:R0:W1:Y:S02]  /*d9d0*/  SHFL.IDX P6, R14, R13, R12, R11 ;  /* 0x0000000c0d0e7389 */ /* 0x00006400000c000b */
[----:B01----:R-:W-:Y:S01]  /*d9e0*/  ENDCOLLECTIVE ;  /* 0x000000000000791b */ /* 0x003fe20003800000 */
.L_x_105:
[----:B------:R-:W-:Y:S01]  /*d9f0*/  @!PT LDS RZ, [RZ] ;  /* 0x00000000fffff984 */ /* 0x000fe20000000800 */
[----:B------:R-:W-:Y:S01]  /*da00*/  @!PT LDS RZ, [RZ] ;  /* 0x00000000fffff984 */ /* 0x000fe20000000800 */
[----:B------:R-:W-:Y:S01]  /*da10*/  @!PT LDS RZ, [RZ] ;  /* 0x00000000fffff984 */ /* 0x000fe20000000800 */
[----:B------:R0:W-:Y:S01]  /*da20*/  @P0 LDGSTS.E.BYPASS.LTC128B.128 [R7+0x22400], desc[UR36][R2.64], !P2 ;  /* 0x2240000002070fae */ /* 0x0001e2000d101d64 */
[----:B------:R-:W-:Y:S01]  /*da30*/  ISETP.GE.AND P0, PT, R18, 0x11, PT ;  /* 0x000000111200780c */ /* 0x000fe20003f06270 */
[----:B------:R-:W-:-:S12]  /*da40*/  IMAD.MOV.U32 R13, RZ, RZ, R0 ;  /* 0x000000ffff0d7224 */ /* 0x000fd800078e0000 */
[----:B------:R-:W-:Y:S01]  /*da50*/  @P0 LEA R9, R30, UR43, 0x1 ;  /* 0x0000002b1e090c11 */ /* 0x000fe2000f8e08ff */
[----:B0-----:R-:W-:-:S07]  /*da60*/  IMAD.MOV.U32 R4, RZ, RZ, R14 ;  /* 0x000000ffff047224 */ /* 0x001fce00078e000e */
[----:B------:R-:W-:Y:S05]  /*da70*/  WARPSYNC.COLLECTIVE R15, `(.L_x_106) ;  /* 0x000000000f087348 */ /* 0x000fea0003c00000 */
[----:B------:R0:W1:Y:S02]  /*da80*/  SHFL.IDX P6, R14, R13, R12, R11 ;  /* 0x0000000c0d0e7389 */ /* 0x00006400000c000b */
[----:B01----:R-:W-:Y:S01]  /*da90*/  ENDCOLLECTIVE ;  /* 0x000000000000791b */ /* 0x003fe20003800000 */
.L_x_106:
[----:B------:R-:W-:Y:S02]  /*daa0*/  IMAD.MOV.U32 R13, RZ, RZ, R5 ;  /* 0x000000ffff0d7224 */ /* 0x000fe400078e0005 */
[----:B------:R-:W-:Y:S01]  /*dab0*/  IMAD.MOV.U32 R12, RZ, RZ, 0x2 ;  /* 0x00000002ff0c7424 */ /* 0x000fe200078e00ff */
[----:B------:R-:W-:-:S13]  /*dac0*/  @P0 LEA R2, P1, R22, R14, 0x1 ;  /* 0x0000000e16020211 */ /* 0x000fda00078208ff */
[----:B------:R-:W-:Y:S05]  /*dad0*/  WARPSYNC.COLLECTIVE R15, `(.L_x_107) ;  /* 0x000000000f087348 */ /* 0x000fea0003c00000 */
[----:B------:R0:W1:Y:S02]  /*dae0*/  SHFL.IDX P6, R14, R13, R12, R11 ;  /* 0x0000000c0d0e7389 */ /* 0x00006400000c000b */
[----:B01----:R-:W-:Y:S01]  /*daf0*/  ENDCOLLECTIVE ;  /* 0x000000000000791b */ /* 0x003fe20003800000 */
.L_x_107:
[----:B------:R-:W-:-:S05]  /*db00*/  @P0 IADD3.X R3, RZ, R4, RZ, P1, !PT ;  /* 0x00000004ff030210 */ /* 0x000fca0000ffe4ff */
[----:B------:R-:W-:Y:S01]  /*db10*/  @!PT LDS RZ, [RZ] ;  /* 0x00000000fffff984 */ /* 0x000fe20000000800 */
[----:B------:R-:W-:Y:S01]  /*db20*/  @!PT LDS RZ, [RZ] ;  /* 0x00000000fffff984 */ /* 0x000fe20000000800 */
[----:B------:R-:W-:Y:S01]  /*db30*/  @!PT LDS RZ, [RZ] ;  /* 0x00000000fffff984 */ /* 0x000fe20000000800 */
[----:B------:R0:W-:Y:S01]  /*db40*/  @P0 LDGSTS.E.BYPASS.LTC128B.128 [R9+0x22c00], desc[UR36][R2.64], !P2 ;  /* 0x22c0000002090fae */ /* 0x0001e2000d101d64 */
[----:B------:R-:W-:Y:S01]  /*db50*/  ISETP.GE.AND P0, PT, R18, 0x21, PT ;  /* 0x000000211200780c */ /* 0x000fe20003f06270 */
[----:B------:R-:W-:-:S12]  /*db60*/  IMAD.MOV.U32 R13, RZ, RZ, R0 ;  /* 0x000000ffff0d7224 */ /* 0x000fd800078e0000 */
[----:B------:R-:W-:Y:S02]  /*db70*/  @P0 LEA R7, R30, UR43, 0x1 ;  /* 0x0000002b1e070c11 */ /* 0x000fe4000f8e08ff */
[----:B0-----:R-:W-:-:S07]  /*db80*/  MOV R4, R14 ;  /* 0x0000000e00047202 */ /* 0x001fce0000000f00 */
[----:B------:R-:W-:Y:S05]  /*db90*/  WARPSYNC.COLLECTIVE R15, `(.L_x_108) ;  /* 0x000000000f087348 */ /* 0x000fea0003c00000 */
[----:B------:R0:W1:Y:S02]  /*dba0*/  SHFL.IDX P6, R14, R13, R12, R11 ;  /* 0x0000000c0d0e7389 */ /* 0x00006400000c000b */
[----:B01----:R-:W-:Y:S01]  /*dbb0*/  ENDCOLLECTIVE ;  /* 0x000000000000791b */ /* 0x003fe20003800000 */
.L_x_108:
[----:B------:R-:W-:Y:S01]  /*dbc0*/  MOV R13, R5 ;  /* 0x00000005000d7202 */ /* 0x000fe20000000f00 */
[----:B------:R-:W-:Y:S01]  /*dbd0*/  IMAD.MOV.U32 R12, RZ, RZ, 0x3 ;  /* 0x00000003ff0c7424 */ /* 0x000fe200078e00ff */
[----:B------:R-:W-:-:S13]  /*dbe0*/  @P0 LEA R2, P1, R22, R14, 0x1 ;  /* 0x0000000e16020211 */ /* 0x000fda00078208ff */
[----:B------:R-:W-:Y:S05]  /*dbf0*/  WARPSYNC.COLLECTIVE R15, `(.L_x_109) ;  /* 0x000000000f087348 */ /* 0x000fea0003c00000 */
[----:B------:R0:W1:Y:S02]  /*dc00*/  SHFL.IDX P6, R14, R13, R12, R11 ;  /* 0x0000000c0d0e7389 */ /* 0x00006400000c000b */
[----:B01----:R-:W-:Y:S01]  /*dc10*/  ENDCOLLECTIVE ;  /* 0x000000000000791b */ /* 0x003fe20003800000 */
.L_x_109:
[----:B------:R-:W-:-:S05]  /*dc20*/  @P0 IMAD.X R3, RZ, RZ, R4, P1 ;  /* 0x000000ffff030224 */ /* 0x000fca00008e0604 */
[----:B------:R-:W-:Y:S01]  /*dc30*/  @!PT LDS RZ, [RZ] ;  /* 0x00000000fffff984 */ /* 0x000fe20000000800 */
[----:B------:R-:W-:Y:S01]  /*dc40*/  @!PT LDS RZ, [RZ] ;  /* 0x00000000fffff984 */ /* 0x000fe20000000800 */
[----:B------:R-:W-:Y:S01]  /*dc50*/  @!PT LDS RZ, [RZ] ;  /* 0x00000000fffff984 */ /* 0x000fe20000000800 */
[----:B------:R0:W-:Y:S01]  /*dc60*/  @P0 LDGSTS.E.BYPASS.LTC128B.128 [R7+0x23400], desc[UR36][R2.64], !P2 ;  /* 0x2340000002070fae */ /* 0x0001e2000d101d64 */
[----:B------:R-:W-:Y:S01]  /*dc70*/  MOV R13, R0 ;  /* 0x00000000000d7202 */ /* 0x000fe20000000f00 */
[----:B------:R-:W-:-:S07]  /*dc80*/  IMAD.MOV.U32 R4, RZ, RZ, R14 ;  /* 0x000000ffff047224 */ /* 0x000fce00078e000e */
[----:B0-----:R-:W-:Y:S05]  /*dc90*/  WARPSYNC.COLLECTIVE R15, `(.L_x_110) ;  /* 0x000000000f087348 */ /* 0x001fea0003c00000 */
[----:B------:R1:W2:Y:S02]  /*dca0*/  SHFL.IDX P6, R14, R13, R12, R11 ;  /* 0x0000000c0d0e7389 */ /* 0x0002a400000c000b */
[----:B012---:R-:W-:Y:S01]  /*dcb0*/  ENDCOLLECTIVE ;  /* 0x000000000000791b */ /* 0x007fe20003800000 */
.L_x_110:
[----:B------:R-:W-:Y:S05]  /*dcc0*/  BRA `(.L_x_111) ;  /* 0xffffffd400247947 */ /* 0x000fea000383ffff */
.L_x_64:
[----:B------:R-:W-:Y:S01]  /*dcd0*/  IMAD.MOV.U32 R13, RZ, RZ, R5 ;  /* 0x000000ffff0d7224 */ /* 0x000fe200078e0005 */
[----:B------:R-:W-:Y:S01]  /*dce0*/  MOV R11, 0x181f ;  /* 0x0000181f000b7802 */ /* 0x000fe20000000f00 */
[----:B------:R-:W-:Y:S02]  /*dcf0*/  IMAD.MOV.U32 R12, RZ, RZ, RZ ;  /* 0x000000ffff0c7224 */ /* 0x000fe400078e00ff */
[----:B------:R-:W-:Y:S02]  /*dd00*/  IMAD.MOV.U32 R15, RZ, RZ, -0x1 ;  /* 0xffffffffff0f7424 */ /* 0x000fe400078e00ff */
[----:B------:R-:W-:-:S07]  /*dd10*/  IMAD R35, R35, 0x40, R36 ;  /* 0x0000004023237824 */ /* 0x000fce00078e0224 */
[----:B------:R-:W-:Y:S05]  /*dd20*/  WARPSYNC.COLLECTIVE R15, `(.L_x_112) ;  /* 0x000000000f087348 */ /* 0x000fea0003c00000 */
[----:B------:R0:W1:Y:S02]  /*dd30*/  SHFL.IDX P6, R14, R13, R12, R11 ;  /* 0x0000000c0d0e7389 */ /* 0x00006400000c000b */
[----:B01----:R-:W-:Y:S01]  /*dd40*/  ENDCOLLECTIVE ;  /* 0x000000000000791b */ /* 0x003fe20003800000 */
.L_x_112:
[----:B------:R-:W-:Y:S01]  /*dd50*/  VIADD R9, R35, 0x10 ;  /* 0x0000001023097836 */ /* 0x000fe20000000000 */
[----:B------:R-:W-:Y:S01]  /*dd60*/  MOV R13, R4 ;  /* 0x00000004000d7202 */ /* 0x000fe20000000f00 */
[----:B------:R-:W-:-:S07]  /*dd70*/  IMAD.MOV.U32 R2, RZ, RZ, R14 ;  /* 0x000000ffff027224 */ /* 0x000fce00078e000e */
[----:B------:R-:W-:Y:S05]  /*dd80*/  WARPSYNC.COLLECTIVE R15, `(.L_x_113) ;  /* 0x000000000f087348 */ /* 0x000fea0003c00000 */
[----:B------:R0:W1:Y:S02]  /*dd90*/  SHFL.IDX P6, R14, R13, R12, R11 ;  /* 0x0000000c0d0e7389 */ /* 0x00006400000c000b */
[----:B01----:R-:W-:Y:S01]  /*dda0*/  ENDCOLLECTIVE ;  /* 0x000000000000791b */ /* 0x003fe20003800000 */
.L_x_113:
[----:B------:R-:W-:Y:S02]  /*ddb0*/  ULDC UR4, c[0x0][0x288] ;  /* 0x0000a20000047ab9 */ /* 0x000fe40000000800 */
[----:B------:R-:W-:-:S05]  /*ddc0*/  IMAD R0, R0, UR4, RZ ;  /* 0x0000000400007c24 */ /* 0x000fca000f8e02ff */
[----:B------:R-:W-:Y:S01]  /*ddd0*/  ISETP.GE.AND P0, PT, R35, R0, PT ;  /* 0x000000002300720c */ /* 0x000fe20003f06270 */
[----:B------:R-:W-:Y:S01]  /*dde0*/  IMAD.MOV.U32 R13, RZ, RZ, R5 ;  /* 0x000000ffff0d7224 */ /* 0x000fe200078e0005 */
[----:B------:R-:W-:-:S11]  /*ddf0*/  MOV R12, 0x1 ;  /* 0x00000001000c7802 */ /* 0x000fd60000000f00 */
[----:B------:R-:W-:Y:S02]  /*de00*/  @!P0 LEA R7, R30, UR43, 0x1 ;  /* 0x0000002b1e078c11 */ /* 0x000fe4000f8e08ff */
[----:B------:R-:W-:-:S05]  /*de10*/  @!P0 LEA R14, P2, R22, R14, 0x1 ;  /* 0x0000000e160e8211 */ /* 0x000fca00078408ff */
[----:B------:R-:W-:Y:S01]  /*de20*/  @!P0 IMAD.X R3, RZ, RZ, R2, P2 ;  /* 0x000000ffff038224 */ /* 0x000fe200010e0602 */
[----:B------:R-:W-:-:S07]  /*de30*/  @!P0 MOV R2, R14 ;  /* 0x0000000e00028202 */ /* 0x000fce0000000f00 */
[----:B------:R-:W-:Y:S05]  /*de40*/  WARPSYNC.COLLECTIVE R15, `(.L_x_114) ;  /* 0x000000000f087348 */ /* 0x000fea0003c00000 */
[----:B------:R0:W1:Y:S02]  /*de50*/  SHFL.IDX P6, R14, R13, R12, R11 ;  /* 0x0000000c0d0e7389 */ /* 0x00006400000c000b */
[----:B01----:R-:W-:Y:S01]  /*de60*/  ENDCOLLECTIVE ;  /* 0x000000000000791b */ /* 0x003fe20003800000 */
.L_x_114:
[----:B------:R-:W-:Y:S01]  /*de70*/  @!PT LDS RZ, [RZ] ;  /* 0x00000000fffff984 */ /* 0x000fe20000000800 */
[----:B------:R-:W-:Y:S01]  /*de80*/  @!PT LDS RZ, [RZ] ;  /* 0x00000000fffff984 */ /* 0x000fe20000000800 */
[----:B------:R-:W-:Y:S01]  /*de90*/  @!PT LDS RZ, [RZ] ;  /* 0x00000000fffff984 */ /* 0x000fe20000000800 */
[----:B------:R0:W-:Y:S01]  /*dea0*/  @!P0 LDGSTS.E.BYPASS.LTC128B.128 [R7+0x20400], desc[UR36][R2.64], !P1 ;  /* 0x2040000002078fae */ /* 0x0001e2000c901d64 */
[----:B------:R-:W-:Y:S01]  /*deb0*/  ISETP.GE.AND P0, PT, R9, R0, PT ;  /* 0x000000000900720c */ /* 0x000fe20003f06270 */
[----:B------:R-:W-:Y:S02]  /*dec0*/  IMAD.MOV.U32 R13, RZ, RZ, R4 ;  /* 0x000000ffff0d7224 */ /* 0x000fe400078e0004 */
[----:B0-----:R-:W-:-:S10]  /*ded0*/  VIADD R7, R35, 0x20 ;  /* 0x0000002023077836 */ /* 0x001fd40000000000 */
[----:B------:R-:W-:Y:S01]  /*dee0*/  @!P0 LEA R9, R30, UR43, 0x1 ;  /* 0x0000002b1e098c11 */ /* 0x000fe2000f8e08ff */
[----:B------:R-:W-:-:S07]  /*def0*/  IMAD.MOV.U32 R6, RZ, RZ, R14 ;  /* 0x000000ffff067224 */ /* 0x000fce00078e000e */
[----:B------:R-:W-:Y:S05]  /*df00*/  WARPSYNC.COLLECTIVE R15, `(.L_x_115) ;  /* 0x000000000f087348 */ /* 0x000fea0003c00000 */
[----:B------:R0:W1:Y:S02]  /*df10*/  SHFL.IDX P6, R14, R13, R12, R11 ;  /* 0x0000000c0d0e7389 */ /* 0x00006400000c000b */
[----:B01----:R-:W-:Y:S01]  /*df20*/  ENDCOLLECTIVE ;  /* 0x000000000000791b */ /* 0x003fe20003800000 */
.L_x_115:
[----:B------:R-:W-:Y:S01]  /*df30*/  IMAD.MOV.U32 R13, RZ, RZ, R5 ;  /* 0x000000ffff0d7224 */ /* 0x000fe200078e0005 */
[----:B------:R-:W-:Y:S02]  /*df40*/  MOV R12, 0x2 ;  /* 0x00000002000c7802 */ /* 0x000fe40000000f00 */
[----:B------:R-:W-:-:S13]  /*df50*/  @!P0 LEA R2, P2, R22, R14, 0x1 ;  /* 0x0000000e16028211 */ /* 0x000fda00078408ff */
[----:B------:R-:W-:Y:S05]  /*df60*/  WARPSYNC.COLLECTIVE R15, `(.L_x_116) ;  /* 0x000000000f087348 */ /* 0x000fea0003c00000 */
[----:B------:R0:W1:Y:S02]  /*df70*/  SHFL.IDX P6, R14, R13, R12, R11 ;  /* 0x0000000c0d0e7389 */ /* 0x00006400000c000b */
[----:B01----:R-:W-:Y:S01]  /*df80*/  ENDCOLLECTIVE ;  /* 0x000000000000791b */ /* 0x003fe20003800000 */
.L_x_116:
[----:B------:R-:W-:-:S05]  /*df90*/  @!P0 IADD3.X R3, RZ, R6, RZ, P2, !PT ;  /* 0x00000006ff038210 */ /* 0x000fca00017fe4ff */
[----:B------:R-:W-:Y:S01]  /*dfa0*/  @!PT LDS RZ, [RZ] ;  /* 0x00000000fffff984 */ /* 0x000fe20000000800 */
[----:B------:R-:W-:Y:S01]  /*dfb0*/  @!PT LDS RZ, [RZ] ;  /* 0x00000000fffff984 */ /* 0x000fe20000000800 */
[----:B------:R-:W-:Y:S01]  /*dfc0*/  @!PT LDS RZ, [RZ] ;  /* 0x00000000fffff984 */ /* 0x000fe20000000800 */
[----:B------:R0:W-:Y:S01]  /*dfd0*/  @!P0 LDGSTS.E.BYPASS.LTC128B.128 [R9+0x20c00], desc[UR36][R2.64], !P1 ;  /* 0x20c0000002098fae */ /* 0x0001e2000c901d64 */
[----:B------:R-:W-:Y:S01]  /*dfe0*/  ISETP.GE.AND P0, PT, R7, R0, PT ;  /* 0x000000000700720c */ /* 0x000fe20003f06270 */
[----:B------:R-:W-:-:S12]  /*dff0*/  IMAD.MOV.U32 R13, RZ, RZ, R4 ;  /* 0x000000ffff0d7224 */ /* 0x000fd800078e0004 */
[----:B------:R-:W-:Y:S01]  /*e000*/  @!P0 LEA R7, R30, UR43, 0x1 ;  /* 0x0000002b1e078c11 */ /* 0x000fe2000f8e08ff */
[----:B0-----:R-:W-:-:S07]  /*e010*/  IMAD.MOV.U32 R6, RZ, RZ, R14 ;  /* 0x000000ffff067224 */ /* 0x001fce00078e000e */
[----:B------:R-:W-:Y:S05]  /*e020*/  WARPSYNC.COLLECTIVE R15, `(.L_x_117) ;  /* 0x000000000f087348 */ /* 0x000fea0003c00000 */
[----:B------:R0:W1:Y:S02]  /*e030*/  SHFL.IDX P6, R14, R13, R12, R11 ;  /* 0x0000000c0d0e7389 */ /* 0x00006400000c000b */
[----:B01----:R-:W-:Y:S01]  /*e040*/  ENDCOLLECTIVE ;  /* 0x000000000000791b */ /* 0x003fe20003800000 */
.L_x_117:
[----:B------:R-:W-:Y:S02]  /*e050*/  IMAD.MOV.U32 R13, RZ, RZ, R5 ;  /* 0x000000ffff0d7224 */ /* 0x000fe400078e0005 */
[----:B------:R-:W-:Y:S01]  /*e060*/  IMAD.MOV.U32 R12, RZ, RZ, 0x3 ;  /* 0x00000003ff0c7424 */ /* 0x000fe200078e00ff */
[----:B------:R-:W-:-:S13]  /*e070*/  @!P0 LEA R2, P2, R22, R14, 0x1 ;  /* 0x0000000e16028211 */ /* 0x000fda00078408ff */
[----:B------:R-:W-:Y:S05]  /*e080*/  WARPSYNC.COLLECTIVE R15, `(.L_x_118) ;  /* 0x000000000f087348 */ /* 0x000fea0003c00000 */
[----:B------:R0:W1:Y:S02]  /*e090*/  SHFL.IDX P6, R14, R13, R12, R11 ;  /* 0x0000000c0d0e7389 */ /* 0x00006400000c000b */
[----:B01----:R-:W-:Y:S01]  /*e0a0*/  ENDCOLLECTIVE ;  /* 0x000000000000791b */ /* 0x003fe20003800000 */
.L_x_118:
[----:B------:R-:W-:-:S05]  /*e0b0*/  @!P0 IADD3.X R3, RZ, R6, RZ, P2, !PT ;  /* 0x00000006ff038210 */ /* 0x000fca00017fe4ff */
[----:B------:R-:W-:Y:S01]  /*e0c0*/  @!PT LDS RZ, [RZ] ;  /* 0x00000000fffff984 */ /* 0x000fe20000000800 */
[----:B------:R-:W-:Y:S01]  /*e0d0*/  @!PT LDS RZ, [RZ] ;  /* 0x00000000fffff984 */ /* 0x000fe20000000800 */
[----:B------:R-:W-:Y:S01]  /*e0e0*/  @!PT LDS RZ, [RZ] ;  /* 0x00000000fffff984 */ /* 0x000fe20000000800 */
[----:B------:R0:W-:Y:S01]  /*e0f0*/  @!P0 LDGSTS.E.BYPASS.LTC128B.128 [R7+0x21400], desc[UR36][R2.64], !P1 ;  /* 0x2140000002078fae */ /* 0x0001e2000c901d64 */
[----:B------:R-:W-:Y:S01]  /*e100*/  IMAD.MOV.U32 R13, RZ, RZ, R4 ;  /* 0x000000ffff0d7224 */ /* 0x000fe200078e0004 */
[----:B------:R-:W-:-:S07]  /*e110*/  MOV R6, R14 ;  /* 0x0000000e00067202 */ /* 0x000fce0000000f00 */
[----:B0-----:R-:W-:Y:S05]  /*e120*/  WARPSYNC.COLLECTIVE R15, `(.L_x_119) ;  /* 0x000000000f087348 */ /* 0x001fea0003c00000 */
[----:B------:R1:W2:Y:S02]  /*e130*/  SHFL.IDX P6, R14, R13, R12, R11 ;  /* 0x0000000c0d0e7389 */ /* 0x0002a400000c000b */
[----:B012---:R-:W-:Y:S01]  /*e140*/  ENDCOLLECTIVE ;  /* 0x000000000000791b */ /* 0x007fe20003800000 */
.L_x_119:
[----:B------:R-:W-:Y:S05]  /*e150*/  BRA `(.L_x_120) ;  /* 0xffffffd400c47947 */ /* 0x000fea000383ffff */
.L_x_65:
[----:B0-----:R-:W-:-:S04]  /*e160*/  IMAD.U32 R3, RZ, RZ, UR43 ;  /* 0x0000002bff037e24 */ /* 0x001fc8000f8e00ff */
[----:B------:R0:W1:Y:S03]  /*e170*/  SYNCS.PHASECHK.TRANS64.TRYWAIT P0, [R3+URZ+0x28c20], R0 ;  /* 0x028c2000030075a7 */ /* 0x000066000800017f */
[----:B-1----:R-:W-:Y:S05]  /*e180*/  @!P0 NANOSLEEP.SYNCS 0x989680 ;  /* 0x009896800000895d */ /* 0x002fea0003900000 */
[----:B------:R-:W1:Y:S02]  /*e190*/  @!P0 SYNCS.PHASECHK.TRANS64 P0, [R3+URZ+0x28c20], R0 ;  /* 0x028c2000030085a7 */ /* 0x000e64000800007f */
[----:B-1----:R-:W-:Y:S05]  /*e1a0*/  @!P0 BRA `(.L_x_65) ;  /* 0xfffffffc00ec8947 */ /* 0x002fea000383ffff */
[----:B------:R-:W-:Y:S05]  /*e1b0*/  BRA `(.L_x_121) ;  /* 0xffffffd400f47947 */ /* 0x000fea000383ffff */
.L_x_67:
[----:B0-----:R-:W-:-:S04]  /*e1c0*/  MOV R3, UR43 ;  /* 0x0000002b00037c02 */ /* 0x001fc80008000f00 */
[----:B------:R0:W1:Y:S03]  /*e1d0*/  SYNCS.PHASECHK.TRANS64.TRYWAIT P0, [R3+URZ+0x28c60], R0 ;  /* 0x028c6000030075a7 */ /* 0x000066000800017f */
[----:B-1----:R-:W-:Y:S05]  /*e1e0*/  @!P0 NANOSLEEP.SYNCS 0x989680 ;  /* 0x009896800000895d */ /* 0x002fea0003900000 */
[----:B------:R-:W1:Y:S02]  /*e1f0*/  @!P0 SYNCS.PHASECHK.TRANS64 P0, [R3+URZ+0x28c60], R0 ;  /* 0x028c6000030085a7 */ /* 0x000e64000800007f */
[----:B-1----:R-:W-:Y:S05]  /*e200*/  @!P0 BRA `(.L_x_67) ;  /* 0xfffffffc00ec8947 */ /* 0x002fea000383ffff */
[----:B------:R-:W-:Y:S05]  /*e210*/  BRA `(.L_x_122) ;  /* 0xffffffd400f07947 */ /* 0x000fea000383ffff */
.L_x_68:
[----:B------:R-:W-:Y:S01]  /*e220*/  BSSY B0, `(.L_x_123) ;  /* 0x0000008000007945 */ /* 0x000fe20003800000 */
[----:B------:R-:W-:Y:S01]  /*e230*/  IMAD.MOV.U32 R13, RZ, RZ, R6 ;  /* 0x000000ffff0d7224 */ /* 0x000fe200078e0006 */
[----:B------:R-:W-:Y:S01]  /*e240*/  MOV R11, 0x181f ;  /* 0x0000181f000b7802 */ /* 0x000fe20000000f00 */
[----:B------:R-:W-:Y:S02]  /*e250*/  IMAD.MOV.U32 R12, RZ, RZ, RZ ;  /* 0x000000ffff0c7224 */ /* 0x000fe400078e00ff */
[----:B------:R-:W-:-:S07]  /*e260*/  IMAD.MOV.U32 R15, RZ, RZ, -0x1 ;  /* 0xffffffffff0f7424 */ /* 0x000fce00078e00ff */
[----:B------:R-:W-:Y:S05]  /*e270*/  WARPSYNC.COLLECTIVE R15, `(.L_x_124) ;  /* 0x000000000f087348 */ /* 0x000fea0003c00000 */
[----:B------:R0:W1:Y:S02]  /*e280*/  SHFL.IDX P6, R14, R13, R12, R11 ;  /* 0x0000000c0d0e7389 */ /* 0x00006400000c000b */
[----:B01----:R-:W-:Y:S01]  /*e290*/  ENDCOLLECTIVE ;  /* 0x000000000000791b */ /* 0x003fe20003800000 */
.L_x_124:
[----:B------:R-:W-:Y:S05]  /*e2a0*/  BSYNC B0 ;  /* 0x0000000000007941 */ /* 0x000fea0003800000 */
.L_x_123:
[----:B------:R-:W-:Y:S01]  /*e2b0*/  MOV R13, R0 ;  /* 0x00000000000d7202 */ /* 0x000fe20000000f00 */
[----:B------:R-:W-:Y:S01]  /*e2c0*/  IMAD.MOV.U32 R12, RZ, RZ, RZ ;  /* 0x000000ffff0c7224 */ /* 0x000fe200078e00ff */
[----:B------:R-:W-:Y:S01]  /*e2d0*/  MOV R15, 0xffffffff ;  /* 0xffffffff000f7802 */ /* 0x000fe20000000f00 */
[----:B------:R-:W-:Y:S01]  /*e2e0*/  IMAD.MOV.U32 R11, RZ, RZ, 0x181f ;  /* 0x0000181fff0b7424 */ /* 0x000fe200078e00ff */
[----:B------:R-:W-:Y:S01]  /*e2f0*/  LOP3.LUT R4, R17, 0x1, RZ, 0xc0, !PT ;  /* 0x0000000111047812 */ /* 0x000fe200078ec0ff */
[----:B------:R-:W-:Y:S01]  /*e300*/  IMAD.MOV.U32 R3, RZ, RZ, R14 ;  /* 0x000000ffff037224 */ /* 0x000fe200078e000e */
[----:B------:R-:W-:Y:S01]  /*e310*/  LEA R7, R30, UR43, 0x1 ;  /* 0x0000002b1e077c11 */ /* 0x000fe2000f8e08ff */
[----:B------:R-:W-:-:S07]  /*e320*/  IMAD.SHL.U32 R8, R22, 0x2, RZ ;  /* 0x0000000216087824 */ /* 0x000fce00078e00ff */
[----:B------:R-:W-:Y:S05]  /*e330*/  WARPSYNC.COLLECTIVE R15, `(.L_x_125) ;  /* 0x000000000f087348 */ /* 0x000fea0003c00000 */
[----:B------:R0:W1:Y:S02]  /*e340*/  SHFL.IDX P6, R14, R13, R12, R11 ;  /* 0x0000000c0d0e7389 */ /* 0x00006400000c000b */
[----:B01----:R-:W-:Y:S01]  /*e350*/  ENDCOLLECTIVE ;  /* 0x000000000000791b */ /* 0x003fe20003800000 */
.L_x_125:
[----:B------:R-:W-:Y:S02]  /*e360*/  ISETP.NE.U32.AND P1, PT, R4, 0x1, PT ;  /* 0x000000010400780c */ /* 0x000fe40003f25070 */
[C---:B------:R-:W-:Y:S02]  /*e370*/  LOP3.LUT P5, RZ, R17.reuse, 0x2, RZ, 0xc0, !PT ;  /* 0x0000000211ff7812 */ /* 0x040fe400078ac0ff */
[C---:B------:R-:W-:Y:S02]  /*e380*/  LOP3.LUT P4, RZ, R17.reuse, 0x4, RZ, 0xc0, !PT ;  /* 0x0000000411ff7812 */ /* 0x040fe4000788c0ff */
[C---:B------:R-:W-:Y:S02]  /*e390*/  LOP3.LUT P3, RZ, R17.reuse, 0x8, RZ, 0xc0, !PT ;  /* 0x0000000811ff7812 */ /* 0x040fe4000786c0ff */
[----:B------:R-:W-:Y:S02]  /*e3a0*/  LOP3.LUT P2, RZ, R17, 0x10, RZ, 0xc0, !PT ;  /* 0x0000001011ff7812 */ /* 0x000fe4000784c0ff */
[----:B------:R-:W-:-:S02]  /*e3b0*/  LOP3.LUT R16, R16, 0xfffffeff, RZ, 0xc0, !PT ;  /* 0xfffffeff10107812 */ /* 0x000fc400078ec0ff */
[----:B------:R-:W-:Y:S01]  /*e3c0*/  PRMT R4, R17, 0x8880, RZ ;  /* 0x0000888011047816 */ /* 0x000fe200000000ff */
[----:B------:R-:W-:Y:S01]  /*e3d0*/  IMAD.MOV.U32 R12, RZ, RZ, 0x1 ;  /* 0x00000001ff0c7424 */ /* 0x000fe200078e00ff */
[----:B------:R-:W-:Y:S02]  /*e3e0*/  @P1 LOP3.LUT R16, R16, 0x100, RZ, 0xfc, !PT ;  /* 0x0000010010101812 */ /* 0x000fe400078efcff */
[----:B------:R-:W-:Y:S02]  /*e3f0*/  MOV R13, R6 ;  /* 0x00000006000d7202 */ /* 0x000fe40000000f00 */
[----:B------:R-:W-:Y:S02]  /*e400*/  LOP3.LUT R16, R16, 0xfffffdff, RZ, 0xc0, !PT ;  /* 0xfffffdff10107812 */ /* 0x000fe400078ec0ff */
[----:B------:R-:W-:-:S05]  /*e410*/  IADD3 R2, P0, R14, R8, RZ ;  /* 0x000000080e027210 */ /* 0x000fca0007f1e0ff */
[----:B------:R-:W-:Y:S01]  /*e420*/  IMAD.X R3, RZ, RZ, R3, P0 ;  /* 0x000000ffff037224 */ /* 0x000fe200000e0603 */
[----:B------:R-:W-:Y:S02]  /*e430*/  ISETP.LT.OR P0, PT, R18, 0x1, P1 ;  /* 0x000000011200780c */ /* 0x000fe40000f01670 */
[----:B------:R-:W-:-:S11]  /*e440*/  LOP3.LUT P1, RZ, R17, 0x20, RZ, 0xc0, !PT ;  /* 0x0000002011ff7812 */ /* 0x000fd6000782c0ff */
[----:B------:R-:W-:Y:S01]  /*e450*/  @!PT LDS RZ, [RZ] ;  /* 0x00000000fffff984 */ /* 0x000fe20000000800 */
[----:B------:R-:W-:Y:S01]  /*e460*/  @!PT LDS RZ, [RZ] ;  /* 0x00000000fffff984 */ /* 0x000fe20000000800 */
[----:B------:R-:W-:Y:S01]  /*e470*/  @!PT LDS RZ, [RZ] ;  /* 0x00000000fffff984 */ /* 0x000fe20000000800 */
        /* <DEDUP_REMOVED lines=12> */
[----:B------:R-:W-:-:S13]  /*e540*/  ISETP.LT.OR P6, PT, R18, 0x1, !P0 ;  /* 0x000000011200780c */ /* 0x000fda00047c1670 */
[----:B------:R0:W-:Y:S01]  /*e550*/  LDGSTS.E.BYPASS.LTC128B.128 [R7+0xc400], desc[UR36][R2.64+0x300], !P6 ;  /* 0x0c40030002077fae */ /* 0x0001e2000f101d64 */
[----:B------:R-:W-:Y:S01]  /*e560*/  ISETP.GT.AND P6, PT, R4, -0x1, PT ;  /* 0xffffffff0400780c */ /* 0x000fe20003fc4270 */
[----:B------:R-:W-:-:S12]  /*e570*/  IMAD.MOV.U32 R4, RZ, RZ, RZ ;  /* 0x000000ffff047224 */ /* 0x000fd800078e00ff */
[----:B------:R-:W-:Y:S02]  /*e580*/  @P6 LOP3.LUT R16, R16, 0x200, RZ, 0xfc, !PT ;  /* 0x0000020010106812 */ /* 0x000fe400078efcff */
[----:B------:R-:W-:-:S13]  /*e590*/  ISETP.LT.OR P6, PT, R18, 0x1, P6 ;  /* 0x000000011200780c */ /* 0x000fda00037c1670 */
[----:B------:R0:W-:Y:S02]  /*e5a0*/  LDGSTS.E.BYPASS.LTC128B.128 [R7+0xe400], desc[UR36][R2.64+0x380], !P6 ;  /* 0x0e40038002077fae */ /* 0x0001e4000f101d64 */
[----:B0-----:R-:W-:Y:S05]  /*e5b0*/  WARPSYNC.COLLECTIVE R15, `(.L_x_126) ;  /* 0x000000000f087348 */ /* 0x001fea0003c00000 */
[----:B------:R1:W2:Y:S02]  /*e5c0*/  SHFL.IDX P6, R14, R13, R12, R11 ;  /* 0x0000000c0d0e7389 */ /* 0x0002a400000c000b */
[----:B012---:R-:W-:Y:S01]  /*e5d0*/  ENDCOLLECTIVE ;  /* 0x000000000000791b */ /* 0x007fe20003800000 */
.L_x_126:
[----:B------:R-:W-:Y:S01]  /*e5e0*/  MOV R13, R0 ;  /* 0x00000000000d7202 */ /* 0x000fe20000000f00 */
[----:B------:R-:W-:-:S07]  /*e5f0*/  IMAD.MOV.U32 R5, RZ, RZ, R14 ;  /* 0x000000ffff057224 */ /* 0x000fce00078e000e */
[----:B------:R-:W-:Y:S05]  /*e600*/  WARPSYNC.COLLECTIVE R15, `(.L_x_127) ;  /* 0x000000000f087348 */ /* 0x000fea0003c00000 */
[----:B------:R0:W1:Y:S02]  /*e610*/  SHFL.IDX P6, R14, R13, R12, R11 ;  /* 0x0000000c0d0e7389 */ /* 0x00006400000c000b */
[----:B01----:R-:W-:Y:S01]  /*e620*/  ENDCOLLECTIVE ;  /* 0x000000000000791b */ /* 0x003fe20003800000 */
.L_x_127:
[----:B------:R-:W-:Y:S01]  /*e630*/  IMAD.MOV.U32 R13, RZ, RZ, R6 ;  /* 0x000000ffff0d7224 */ /* 0x000fe200078e0006 */
[----:B------:R-:W-:Y:S02]  /*e640*/  MOV R12, 0x2 ;  /* 0x00000002000c7802 */ /* 0x000fe40000000f00 */
[----:B------:R-:W-:-:S05]  /*e650*/  IADD3 R2, P6, R14, R8, RZ ;  /* 0x000000080e027210 */ /* 0x000fca0007fde0ff */
[----:B------:R-:W-:Y:S01]  /*e660*/  IMAD.X R3, RZ, RZ, R5, P6 ;  /* 0x000000ffff037224 */ /* 0x000fe200030e0605 */
[----:B------:R-:W-:-:S04]  /*e670*/  LOP3.LUT P6, RZ, R16, 0x100, RZ, 0xc0, !PT ;  /* 0x0000010010ff7812 */ /* 0x000fc800078cc0ff */
[----:B------:R-:W-:-:S13]  /*e680*/  ISETP.LT.OR P6, PT, R18, 0x11, P6 ;  /* 0x000000111200780c */ /* 0x000fda00037c1670 */
        /* <DEDUP_REMOVED lines=18> */
[----:B------:R0:W-:Y:S02]  /*e7b0*/  LDGSTS.E.BYPASS.LTC128B.128 [R7+0xec00], desc[UR36][R2.64+0x380], !P6 ;  /* 0x0ec0038002077fae */ /* 0x0001e4000f101d64 */
[----:B0-----:R-:W-:Y:S05]  /*e7c0*/  WARPSYNC.COLLECTIVE R15, `(.L_x_128) ;  /* 0x000000000f087348 */ /* 0x001fea0003c00000 */
[----:B------:R1:W2:Y:S02]  /*e7d0*/  SHFL.IDX P6, R14, R13, R12, R11 ;  /* 0x0000000c0d0e7389 */ /* 0x0002a400000c000b */
[----:B012---:R-:W-:Y:S01]  /*e7e0*/  ENDCOLLECTIVE ;  /* 0x000000000000791b */ /* 0x007fe20003800000 */
.L_x_128:
[----:B------:R-:W-:Y:S02]  /*e7f0*/  IMAD.MOV.U32 R13, RZ, RZ, R0 ;  /* 0x000000ffff0d7224 */ /* 0x000fe400078e0000 */
[----:B------:R-:W-:-:S07]  /*e800*/  IMAD.MOV.U32 R9, RZ, RZ, R14 ;  /* 0x000000ffff097224 */ /* 0x000fce00078e000e */
[----:B------:R-:W-:Y:S05]  /*e810*/  WARPSYNC.COLLECTIVE R15, `(.L_x_129) ;  /* 0x000000000f087348 */ /* 0x000fea0003c00000 */
[----:B------:R0:W1:Y:S02]  /*e820*/  SHFL.IDX P6, R14, R13, R12, R11 ;  /* 0x0000000c0d0e7389 */ /* 0x00006400000c000b */
[----:B01----:R-:W-:Y:S01]  /*e830*/  ENDCOLLECTIVE ;  /* 0x000000000000791b */ /* 0x003fe20003800000 */
.L_x_129:
[----:B------:R-:W-:Y:S02]  /*e840*/  IMAD.MOV.U32 R13, RZ, RZ, R6 ;  /* 0x000000ffff0d7224 */ /* 0x000fe400078e0006 */
[----:B------:R-:W-:Y:S01]  /*e850*/  IMAD.MOV.U32 R12, RZ, RZ, 0x3 ;  /* 0x00000003ff0c7424 */ /* 0x000fe200078e00ff */
[----:B------:R-:W-:-:S04]  /*e860*/  IADD3 R2, P6, R14, R8, RZ ;  /* 0x000000080e027210 */ /* 0x000fc80007fde0ff */
[----:B------:R-:W-:Y:S02]  /*e870*/  IADD3.X R3, RZ, R9, RZ, P6, !PT ;  /* 0x00000009ff037210 */ /* 0x000fe400037fe4ff */
        /* <DEDUP_REMOVED lines=24> */
.L_x_130:
[----:B------:R-:W-:Y:S01]  /*ea00*/  IMAD.MOV.U32 R13, RZ, RZ, R0 ;  /* 0x000000ffff0d7224 */ /* 0x000fe200078e0000 */
[----:B------:R-:W-:-:S07]  /*ea10*/  MOV R6, R14 ;  /* 0x0000000e00067202 */ /* 0x000fce0000000f00 */
[----:B------:R-:W-:Y:S05]  /*ea20*/  WARPSYNC.COLLECTIVE R15, `(.L_x_131) ;  /* 0x000000000f087348 */ /* 0x000fea0003c00000 */
[----:B------:R0:W1:Y:S02]  /*ea30*/  SHFL.IDX P6, R14, R13, R12, R11 ;  /* 0x0000000c0d0e7389 */ /* 0x00006400000c000b */
[----:B01----:R-:W-:Y:S01]  /*ea40*/  ENDCOLLECTIVE ;  /* 0x000000000000791b */ /* 0x003fe20003800000 */
.L_x_131:
[----:B------:R-:W-:Y:S05]  /*ea50*/  BRA `(.L_x_132) ;  /* 0xffffffd400847947 */ /* 0x000fea000383ffff */
.L_x_75:
[----:B-1----:R1:W2:Y:S02]  /*ea60*/  SYNCS.PHASECHK.TRANS64.TRYWAIT P0, [R10+URZ+0x28c40], R20 ;  /* 0x028c40140a0075a7 */ /* 0x0022a4000800017f */
[----:B--2---:R-:W-:Y:S05]  /*ea70*/  @!P0 NANOSLEEP.SYNCS 0x989680 ;  /* 0x009896800000895d */ /* 0x004fea0003900000 */
[----:B------:R-:W2:Y:S02]  /*ea80*/  @!P0 SYNCS.PHASECHK.TRANS64 P0, [R10+URZ+0x28c40], R20 ;  /* 0x028c40140a0085a7 */ /* 0x000ea4000800007f */
[----:B--2---:R-:W-:Y:S05]  /*ea90*/  @!P0 BRA `(.L_x_75) ;  /* 0xfffffffc00f08947 */ /* 0x004fea000383ffff */
[----:B------:R-:W-:Y:S05]  /*eaa0*/  BRA `(.L_x_133) ;  /* 0xffffffd800bc7947 */ /* 0x000fea000383ffff */
.L_x_76:
[----:B------:R-:W-:Y:S01]  /*eab0*/  BSSY B1, `(.L_x_134) ;  /* 0x0000008000017945 */ /* 0x000fe20003800000 */
[----:B------:R-:W-:Y:S01]  /*eac0*/  MOV R13, R29 ;  /* 0x0000001d000d7202 */ /* 0x000fe20000000f00 */
[----:B------:R-:W-:Y:S01]  /*ead0*/  IMAD.MOV.U32 R12, RZ, RZ, RZ ;  /* 0x000000ffff0c7224 */ /* 0x000fe200078e00ff */
[----:B------:R-:W-:Y:S01]  /*eae0*/  MOV R15, 0xffffffff ;  /* 0xffffffff000f7802 */ /* 0x000fe20000000f00 */
[----:B------:R-:W-:-:S07]  /*eaf0*/  IMAD.MOV.U32 R11, RZ, RZ, 0x181f ;  /* 0x0000181fff0b7424 */ /* 0x000fce00078e00ff */
[----:B-1----:R-:W-:Y:S05]  /*eb00*/  WARPSYNC.COLLECTIVE R15, `(.L_x_135) ;  /* 0x000000000f087348 */ /* 0x002fea0003c00000 */
[----:B------:R0:W2:Y:S02]  /*eb10*/  SHFL.IDX P6, R14, R13, R12, R11 ;  /* 0x0000000c0d0e7389 */ /* 0x0000a400000c000b */
[----:B012---:R-:W-:Y:S01]  /*eb20*/  ENDCOLLECTIVE ;  /* 0x000000000000791b */ /* 0x007fe20003800000 */
.L_x_135:
[----:B------:R-:W-:Y:S05]  /*eb30*/  BSYNC B1 ;  /* 0x0000000000017941 */ /* 0x000fea0003800000 */
.L_x_134:
[----:B------:R-:W-:Y:S01]  /*eb40*/  IMAD.MOV.U32 R13, RZ, RZ, R26 ;  /* 0x000000ffff0d7224 */ /* 0x000fe200078e001a */
[----:B------:R-:W-:Y:S01]  /*eb50*/  MOV R12, RZ ;  /* 0x000000ff000c7202 */ /* 0x000fe20000000f00 */
[----:B------:R-:W-:Y:S01]  /*eb60*/  IMAD.MOV.U32 R11, RZ, RZ, 0x181f ;  /* 0x0000181fff0b7424 */ /* 0x000fe200078e00ff */
[----:B------:R-:W-:Y:S01]  /*eb70*/  LEA R27, R17, UR43, 0x1 ;  /* 0x0000002b111b7c11 */ /* 0x000fe2000f8e08ff */
[----:B------:R-:W-:Y:S02]  /*eb80*/  IMAD.MOV.U32 R15, RZ, RZ, -0x1 ;  /* 0xffffffffff0f7424 */ /* 0x000fe400078e00ff */
[----:B------:R-:W-:-:S07]  /*eb90*/  IMAD.MOV.U32 R3, RZ, RZ, R14 ;  /* 0x000000ffff037224 */ /* 0x000fce00078e000e */
[----:B------:R-:W-:Y:S05]  /*eba0*/  WARPSYNC.COLLECTIVE R15, `(.L_x_136) ;  /* 0x000000000f087348 */ /* 0x000fea0003c00000 */
[----:B------:R0:W1:Y:S02]  /*ebb0*/  SHFL.IDX P6, R14, R13, R12, R11 ;  /* 0x0000000c0d0e7389 */ /* 0x00006400000c000b */
[----:B01----:R-:W-:Y:S01]  /*ebc0*/  ENDCOLLECTIVE ;  /* 0x000000000000791b */ /* 0x003fe20003800000 */
.L_x_136:
[----:B------:R-:W-:Y:S02]  /*ebd0*/  IMAD.MOV.U32 R13, RZ, RZ, R29 ;  /* 0x000000ffff0d7224 */ /* 0x000fe400078e001d */
[----:B------:R-:W-:Y:S01]  /*ebe0*/  IMAD.MOV.U32 R12, RZ, RZ, 0x1 ;  /* 0x00000001ff0c7424 */ /* 0x000fe200078e00ff */
[----:B------:R-:W-:-:S13]  /*ebf0*/  IADD3 R2, P0, R14, R8, RZ ;  /* 0x000000080e027210 */ /* 0x000fda0007f1e0ff */
[----:B------:R-:W-:Y:S05]  /*ec00*/  WARPSYNC.COLLECTIVE R15, `(.L_x_137) ;  /* 0x000000000f087348 */ /* 0x000fea0003c00000 */
[----:B------:R0:W1:Y:S02]  /*ec10*/  SHFL.IDX P6, R14, R13, R12, R11 ;  /* 0x0000000c0d0e7389 */ /* 0x00006400000c000b */
[----:B01----:R-:W-:Y:S01]  /*ec20*/  ENDCOLLECTIVE ;  /* 0x000000000000791b */ /* 0x003fe20003800000 */
.L_x_137:
[----:B------:R-:W-:-:S05]  /*ec30*/  IADD3.X R3, RZ, R3, RZ, P0, !PT ;  /* 0x00000003ff037210 */ /* 0x000fca00007fe4ff */
[----:B------:R-:W-:Y:S01]  /*ec40*/  @!PT LDS RZ, [RZ] ;  /* 0x00000000fffff984 */ /* 0x000fe20000000800 */
[----:B------:R-:W-:Y:S01]  /*ec50*/  @!PT LDS RZ, [RZ] ;  /* 0x00000000fffff984 */ /* 0x000fe20000000800 */
[----:B------:R-:W-:Y:S01]  /*ec60*/  @!PT LDS RZ, [RZ] ;  /* 0x00000000fffff984 */ /* 0x000fe20000000800 */
[----:B------:R0:W-:Y:S01]  /*ec70*/  LDGSTS.E.BYPASS.LTC128B.128 [R27+0x22400], desc[UR36][R2.64], !P1 ;  /* 0x22400000021b7fae */ /* 0x0001e2000c901d64 */
[----:B------:R-:W-:Y:S01]  /*ec80*/  IMAD.MOV.U32 R13, RZ, RZ, R26 ;  /* 0x000000ffff0d7224 */ /* 0x000fe200078e001a */
[----:B0-----:R-:W-:-:S07]  /*ec90*/  MOV R3, R14 ;  /* 0x0000000e00037202 */ /* 0x001fce0000000f00 */
[----:B------:R-:W-:Y:S05]  /*eca0*/  WARPSYNC.COLLECTIVE R15, `(.L_x_138) ;  /* 0x000000000f087348 */ /* 0x000fea0003c00000 */
[----:B------:R0:W1:Y:S02]  /*ecb0*/  SHFL.IDX P6, R14, R13, R12, R11 ;  /* 0x0000000c0d0e7389 */ /* 0x00006400000c000b */
[----:B01----:R-:W-:Y:S01]  /*ecc0*/  ENDCOLLECTIVE ;  /* 0x000000000000791b */ /* 0x003fe20003800000 */
.L_x_138:
[----:B------:R-:W-:Y:S01]  /*ecd0*/  MOV R13, R29 ;  /* 0x0000001d000d7202 */ /* 0x000fe20000000f00 */
[----:B------:R-:W-:Y:S01]  /*ece0*/  IMAD.MOV.U32 R12, RZ, RZ, 0x2 ;  /* 0x00000002ff0c7424 */ /* 0x000fe200078e00ff */
[----:B------:R-:W-:-:S13]  /*ecf0*/  IADD3 R2, P0, R14, R8, RZ ;  /* 0x000000080e027210 */ /* 0x000fda0007f1e0ff */
[----:B------:R-:W-:Y:S05]  /*ed00*/  WARPSYNC.COLLECTIVE R15, `(.L_x_139) ;  /* 0x000000000f087348 */ /* 0x000fea0003c00000 */
[----:B------:R0:W1:Y:S02]  /*ed10*/  SHFL.IDX P6, R14, R13, R12, R11 ;  /* 0x0000000c0d0e7389 */ /* 0x00006400000c000b */
[----:B01----:R-:W-:Y:S01]  /*ed20*/  ENDCOLLECTIVE ;  /* 0x000000000000791b */ /* 0x003fe20003800000 */
.L_x_139:
[----:B------:R-:W-:-:S05]  /*ed30*/  IMAD.X R3, RZ, RZ, R3, P0 ;  /* 0x000000ffff037224 */ /* 0x000fca00000e0603 */
[----:B------:R-:W-:Y:S01]  /*ed40*/  @!PT LDS RZ, [RZ] ;  /* 0x00000000fffff984 */ /* 0x000fe20000000800 */
[----:B------:R-:W-:Y:S01]  /*ed50*/  @!PT LDS RZ, [RZ] ;  /* 0x00000000fffff984 */ /* 0x000fe20000000800 */
[----:B------:R-:W-:Y:S01]  /*ed60*/  @!PT LDS RZ, [RZ] ;  /* 0x00000000fffff984 */ /* 0x000fe20000000800 */
[----:B------:R0:W-:Y:S01]  /*ed70*/  LDGSTS.E.BYPASS.LTC128B.128 [R27+0x22c00], desc[UR36][R2.64], !P1 ;  /* 0x22c00000021b7fae */ /* 0x0001e2000c901d64 */
[----:B------:R-:W-:Y:S01]  /*ed80*/  MOV R13, R26 ;  /* 0x0000001a000d7202 */ /* 0x000fe20000000f00 */
[----:B0-----:R-:W-:-:S07]  /*ed90*/  IMAD.MOV.U32 R3, RZ, RZ, R14 ;  /* 0x000000ffff037224 */ /* 0x001fce00078e000e */
[----:B------:R-:W-:Y:S05]  /*eda0*/  WARPSYNC.COLLECTIVE R15, `(.L_x_140) ;  /* 0x000000000f087348 */ /* 0x000fea0003c00000 */
[----:B------:R0:W1:Y:S02]  /*edb0*/  SHFL.IDX P6, R14, R13, R12, R11 ;  /* 0x0000000c0d0e7389 */ /* 0x00006400000c000b */
[----:B01----:R-:W-:Y:S01]  /*edc0*/  ENDCOLLECTIVE ;  /* 0x000000000000791b */ /* 0x003fe20003800000 */
.L_x_140:
[----:B------:R-:W-:Y:S01]  /*edd0*/  IMAD.MOV.U32 R13, RZ, RZ, R29 ;  /* 0x000000ffff0d7224 */ /* 0x000fe200078e001d */
[----:B------:R-:W-:Y:S02]  /*ede0*/  MOV R12, 0x3 ;  /* 0x00000003000c7802 */ /* 0x000fe40000000f00 */
[----:B------:R-:W-:-:S13]  /*edf0*/  IADD3 R2, P0, R14, R8, RZ ;  /* 0x000000080e027210 */ /* 0x000fda0007f1e0ff */
[----:B------:R-:W-:Y:S05]  /*ee00*/  WARPSYNC.COLLECTIVE R15, `(.L_x_141) ;  /* 0x000000000f087348 */ /* 0x000fea0003c00000 */
[----:B------:R0:W1:Y:S02]  /*ee10*/  SHFL.IDX P6, R14, R13, R12, R11 ;  /* 0x0000000c0d0e7389 */ /* 0x00006400000c000b */
[----:B01----:R-:W-:Y:S01]  /*ee20*/  ENDCOLLECTIVE ;  /* 0x000000000000791b */ /* 0x003fe20003800000 */
.L_x_141:
[----:B------:R-:W-:-:S05]  /*ee30*/  IMAD.X R3, RZ, RZ, R3, P0 ;  /* 0x000000ffff037224 */ /* 0x000fca00000e0603 */
[----:B------:R-:W-:Y:S01]  /*ee40*/  @!PT LDS RZ, [RZ] ;  /* 0x00000000fffff984 */ /* 0x000fe20000000800 */
[----:B------:R-:W-:Y:S01]  /*ee50*/  @!PT LDS RZ, [RZ] ;  /* 0x00000000fffff984 */ /* 0x000fe20000000800 */
[----:B------:R-:W-:Y:S01]  /*ee60*/  @!PT LDS RZ, [RZ] ;  /* 0x00000000fffff984 */ /* 0x000fe20000000800 */
[----:B------:R0:W-:Y:S01]  /*ee70*/  LDGSTS.E.BYPASS.LTC128B.128 [R27+0x23400], desc[UR36][R2.64], !P1 ;  /* 0x23400000021b7fae */ /* 0x0001e2000c901d64 */
[----:B------:R-:W-:Y:S02]  /*ee80*/  IMAD.MOV.U32 R13, RZ, RZ, R26 ;  /* 0x000000ffff0d7224 */ /* 0x000fe400078e001a */
[----:B------:R-:W-:-:S07]  /*ee90*/  IMAD.MOV.U32 R34, RZ, RZ, R14 ;  /* 0x000000ffff227224 */ /* 0x000fce00078e000e */
[----:B0-----:R-:W-:Y:S05]  /*eea0*/  WARPSYNC.COLLECTIVE R15, `(.L_x_142) ;  /* 0x000000000f087348 */ /* 0x001fea0003c00000 */
[----:B------:R1:W2:Y:S02]  /*eeb0*/  SHFL.IDX P6, R14, R13, R12, R11 ;  /* 0x0000000c0d0e7389 */ /* 0x0002a400000c000b */
[----:B012---:R-:W-:Y:S01]  /*eec0*/  ENDCOLLECTIVE ;  /* 0x000000000000791b */ /* 0x007fe20003800000 */
.L_x_142:
[----:B------:R-:W-:Y:S05]  /*eed0*/  BRA `(.L_x_143) ;  /* 0xffffffd800707947 */ /* 0x000fea000383ffff */
.L_x_81:
[----:B---3--:R3:W4:Y:S02]  /*eee0*/  SYNCS.PHASECHK.TRANS64.TRYWAIT P0, [R10+URZ+0x28c60], R20 ;  /* 0x028c60140a0075a7 */ /* 0x008724000800017f */
[----:B----4-:R-:W-:Y:S05]  /*eef0*/  @!P0 NANOSLEEP.SYNCS 0x989680 ;  /* 0x009896800000895d */ /* 0x010fea0003900000 */
[----:B------:R-:W4:Y:S02]  /*ef00*/  @!P0 SYNCS.PHASECHK.TRANS64 P0, [R10+URZ+0x28c60], R20 ;  /* 0x028c60140a0085a7 */ /* 0x000f24000800007f */
[----:B----4-:R-:W-:Y:S05]  /*ef10*/  @!P0 BRA `(.L_x_81) ;  /* 0xfffffffc00f08947 */ /* 0x010fea000383ffff */
[----:B------:R-:W-:Y:S05]  /*ef20*/  BRA `(.L_x_144) ;  /* 0xffffffd800bc7947 */ /* 0x000fea000383ffff */
.L_x_82:
[----:B------:R-:W-:Y:S01]  /*ef30*/  BSSY B1, `(.L_x_145) ;  /* 0x0000008000017945 */ /* 0x000fe20003800000 */
[----:B------:R-:W-:Y:S01]  /*ef40*/  MOV R13, R19 ;  /* 0x00000013000d7202 */ /* 0x000fe20000000f00 */
[----:B------:R-:W-:Y:S01]  /*ef50*/  IMAD.MOV.U32 R12, RZ, RZ, RZ ;  /* 0x000000ffff0c7224 */ /* 0x000fe200078e00ff */
[----:B------:R-:W-:Y:S01]  /*ef60*/  MOV R15, 0xffffffff ;  /* 0xffffffff000f7802 */ /* 0x000fe20000000f00 */
[----:B------:R-:W-:-:S07]  /*ef70*/  IMAD.MOV.U32 R11, RZ, RZ, 0x181f ;  /* 0x0000181fff0b7424 */ /* 0x000fce00078e00ff */
[----:B-123--:R-:W-:Y:S05]  /*ef80*/  WARPSYNC.COLLECTIVE R15, `(.L_x_146) ;  /* 0x000000000f087348 */ /* 0x00efea0003c00000 */
[----:B------:R0:W4:Y:S02]  /*ef90*/  SHFL.IDX P6, R14, R13, R12, R11 ;  /* 0x0000000c0d0e7389 */ /* 0x00012400000c000b */
[----:B01234-:R-:W-:Y:S01]  /*efa0*/  ENDCOLLECTIVE ;  /* 0x000000000000791b */ /* 0x01ffe20003800000 */
.L_x_146:
[----:B------:R-:W-:Y:S05]  /*efb0*/  BSYNC B1 ;  /* 0x0000000000017941 */ /* 0x000fea0003800000 */
.L_x_145:
[----:B------:R-:W-:Y:S01]  /*efc0*/  MOV R13, R18 ;  /* 0x00000012000d7202 */ /* 0x000fe20000000f00 */
[----:B------:R-:W-:Y:S01]  /*efd0*/  IMAD.MOV.U32 R12, RZ, RZ, RZ ;  /* 0x000000ffff0c7224 */ /* 0x000fe200078e00ff */
[----:B------:R-:W-:Y:S01]  /*efe0*/  MOV R11, 0x181f ;  /* 0x0000181f000b7802 */ /* 0x000fe20000000f00 */
[----:B------:R-:W-:Y:S01]  /*eff0*/  IMAD.MOV.U32 R15, RZ, RZ, -0x1 ;  /* 0xffffffffff0f7424 */ /* 0x000fe200078e00ff */
[----:B------:R-:W-:Y:S01]  /*f000*/  LEA R17, R17, UR43, 0x1 ;  /* 0x0000002b11117c11 */ /* 0x000fe2000f8e08ff */
[----:B------:R-:W-:Y:S01]  /*f010*/  IMAD.MOV.U32 R3, RZ, RZ, R14 ;  /* 0x000000ffff037224 */ /* 0x000fe200078e000e */
[----:B------:R-:W-:-:S13]  /*f020*/  LOP3.LUT P2, RZ, R16, 0x20, RZ, 0xc0, !PT ;  /* 0x0000002010ff7812 */ /* 0x000fda000784c0ff */
[----:B------:R-:W-:Y:S05]  /*f030*/  WARPSYNC.COLLECTIVE R15, `(.L_x_147) ;  /* 0x000000000f087348 */ /* 0x000fea0003c00000 */
[----:B------:R0:W1:Y:S02]  /*f040*/  SHFL.IDX P6, R14, R13, R12, R11 ;  /* 0x0000000c0d0e7389 */ /* 0x00006400000c000b */
[----:B01----:R-:W-:Y:S01]  /*f050*/  ENDCOLLECTIVE ;  /* 0x000000000000791b */ /* 0x003fe20003800000 */
.L_x_147:
[C---:B------:R-:W-:Y:S02]  /*f060*/  LOP3.LUT P1, RZ, R16.reuse, 0x10, RZ, 0xc0, !PT ;  /* 0x0000001010ff7812 */ /* 0x040fe4000782c0ff */
[----:B------:R-:W-:Y:S01]  /*f070*/  P2R R4, PR, RZ, 0x20 ;  /* 0x00000020ff047803 */ /* 0x000fe20000000000 */
[----:B------:R-:W-:Y:S01]  /*f080*/  IMAD.MOV.U32 R13, RZ, RZ, R19 ;  /* 0x000000ffff0d7224 */ /* 0x000fe200078e0013 */
[----:B------:R-:W-:Y:S02]  /*f090*/  MOV R12, 0x1 ;  /* 0x00000001000c7802 */ /* 0x000fe40000000f00 */
[----:B------:R-:W-:Y:S02]  /*f0a0*/  LOP3.LUT P6, RZ, R16, 0x40, RZ, 0xc0, !PT ;  /* 0x0000004010ff7812 */ /* 0x000fe400078cc0ff */
[----:B------:R-:W-:-:S04]  /*f0b0*/  IADD3 R2, P0, R14, R8, RZ ;  /* 0x000000080e027210 */ /* 0x000fc80007f1e0ff */
[----:B------:R-:W-:Y:S02]  /*f0c0*/  IADD3.X R3, RZ, R3, RZ, P0, !PT ;  /* 0x00000003ff037210 */ /* 0x000fe400007fe4ff */
[----:B------:R-:W-:-:S05]  /*f0d0*/  ISETP.NE.U32.AND P0, PT, R28, RZ, PT ;  /* 0x000000ff1c00720c */ /* 0x000fca0003f05070 */
[----:B------:R-:W-:Y:S01]  /*f0e0*/  @!PT LDS RZ, [RZ] ;  /* 0x00000000fffff984 */ /* 0x000fe20000000800 */
[----:B------:R-:W-:Y:S01]  /*f0f0*/  @!PT LDS RZ, [RZ] ;  /* 0x00000000fffff984 */ /* 0x000fe20000000800 */
[----:B------:R-:W-:Y:S01]  /*f100*/  @!PT LDS RZ, [RZ] ;  /* 0x00000000fffff984 */ /* 0x000fe20000000800 */
[----:B------:R0:W-:Y:S08]  /*f110*/  LDGSTS.E.BYPASS.LTC128B.128 [R17+0x400], desc[UR36][R2.64], !P6 ;  /* 0x0040000002117fae */ /* 0x0001f0000f101d64 */
[----:B0-----:R-:W-:Y:S05]  /*f120*/  WARPSYNC.COLLECTIVE R15, `(.L_x_148) ;  /* 0x000000000f087348 */ /* 0x001fea0003c00000 */
[----:B------:R1:W2:Y:S02]  /*f130*/  SHFL.IDX P6, R14, R13, R12, R11 ;  /* 0x0000000c0d0e7389 */ /* 0x0002a400000c000b */
[----:B012---:R-:W-:Y:S01]  /*f140*/  ENDCOLLECTIVE ;  /* 0x000000000000791b */ /* 0x007fe20003800000 */
.L_x_148:
[----:B------:R-:W-:Y:S01]  /*f150*/  @!PT LDS RZ, [RZ] ;  /* 0x00000000fffff984 */ /* 0x000fe20000000800 */
[----:B------:R-:W-:Y:S01]  /*f160*/  @!PT LDS RZ, [RZ] ;  /* 0x00000000fffff984 */ /* 0x000fe20000000800 */
[----:B------:R-:W-:Y:S01]  /*f170*/  @!PT LDS RZ, [RZ] ;  /* 0x00000000fffff984 */ /* 0x000fe20000000800 */
[----:B------:R0:W-:Y:S04]  /*f180*/  LDGSTS.E.BYPASS.LTC128B.128 [R17+0x2400], desc[UR36][R2.64+0x80], !P2 ;  /* 0x0240008002117fae */ /* 0x0001e8000d101d64 */
[----:B------:R0:W-:Y:S01]  /*f190*/  LDGSTS.E.BYPASS.LTC128B.128 [R17+0x4400], desc[UR36][R2.64+0x100], !P1 ;  /* 0x0440010002117fae */ /* 0x0001e2000c901d64 */
[----:B------:R-:W-:-:S03]  /*f1a0*/  ISETP.NE.U32.AND P1, PT, R25, RZ, PT ;  /* 0x000000ff1900720c */ /* 0x000fc60003f25070 */
[----:B------:R0:W-:Y:S01]  /*f1b0*/  LDGSTS.E.BYPASS.LTC128B.128 [R17+0x6400], desc[UR36][R2.64+0x180], !P5 ;  /* 0x0640018002117fae */ /* 0x0001e2000e901d64 */
[----:B------:R-:W-:Y:S02]  /*f1c0*/  LOP3.LUT P5, RZ, R16, 0x40, RZ, 0xc0, !PT ;  /* 0x0000004010ff7812 */ /* 0x000fe400078ac0ff */
[----:B------:R-:W-:Y:S01]  /*f1d0*/  MOV R13, R18 ;  /* 0x00000012000d7202 */ /* 0x000fe20000000f00 */
[----:B------:R0:W-:Y:S04]  /*f1e0*/  LDGSTS.E.BYPASS.LTC128B.128 [R17+0x8400], desc[UR36][R2.64+0x200], !P4 ;  /* 0x0840020002117fae */ /* 0x0001e8000e101d64 */
[----:B------:R0:W-:Y:S01]  /*f1f0*/  LDGSTS.E.BYPASS.LTC128B.128 [R17+0xa400], desc[UR36][R2.64+0x280], !P3 ;  /* 0x0a40028002117fae */ /* 0x0001e2000d901d64 */
[----:B------:R-:W-:-:S03]  /*f200*/  IMAD.MOV.U32 R5, RZ, RZ, R14 ;  /* 0x000000ffff057224 */ /* 0x000fc600078e000e */
[----:B------:R0:W-:Y:S04]  /*f210*/  LDGSTS.E.BYPASS.LTC128B.128 [R17+0xc400], desc[UR36][R2.64+0x300], P0 ;  /* 0x0c40030002117fae */ /* 0x0001e80008101d64 */
[----:B0-----:R-:W-:Y:S05]  /*f220*/  WARPSYNC.COLLECTIVE R15, `(.L_x_149) ;  /* 0x000000000f087348 */ /* 0x001fea0003c00000 */
[----:B------:R1:W2:Y:S02]  /*f230*/  SHFL.IDX P6, R14, R13, R12, R11 ;  /* 0x0000000c0d0e7389 */ /* 0x0002a400000c000b */
[----:B012---:R-:W-:Y:S01]  /*f240*/  ENDCOLLECTIVE ;  /* 0x000000000000791b */ /* 0x007fe20003800000 */
.L_x_149:
[----:B------:R-:W-:Y:S01]  /*f250*/  @!PT LDS RZ, [RZ] ;  /* 0x00000000fffff984 */ /* 0x000fe20000000800 */
[----:B------:R-:W-:Y:S01]  /*f260*/  @!PT LDS RZ, [RZ] ;  /* 0x00000000fffff984 */ /* 0x000fe20000000800 */
[----:B------:R-:W-:Y:S01]  /*f270*/  @!PT LDS RZ, [RZ] ;  /* 0x00000000fffff984 */ /* 0x000fe20000000800 */
[----:B------:R0:W-:Y:S01]  /*f280*/  LDGSTS.E.BYPASS.LTC128B.128 [R17+0xe400], desc[UR36][R2.64+0x380], P1 ;  /* 0x0e40038002117fae */ /* 0x0001e20008901d64 */
[----:B------:R-:W-:Y:S01]  /*f290*/  MOV R13, R19 ;  /* 0x00000013000d7202 */ /* 0x000fe20000000f00 */
[----:B------:R-:W-:Y:S01]  /*f2a0*/  IMAD.MOV.U32 R12, RZ, RZ, 0x2 ;  /* 0x00000002ff0c7424 */ /* 0x000fe200078e00ff */
[----:B0-----:R-:W-:Y:S02]  /*f2b0*/  IADD3 R2, P2, R14, R8, RZ ;  /* 0x000000080e027210 */ /* 0x001fe40007f5e0ff */
[----:B------:R-:W-:-:S03]  /*f2c0*/  LOP3.LUT P6, RZ, R16, 0x10, RZ, 0xc0, !PT ;  /* 0x0000001010ff7812 */ /* 0x000fc600078cc0ff */
[----:B------:R-:W-:Y:S01]  /*f2d0*/  IMAD.X R3, RZ, RZ, R5, P2 ;  /* 0x000000ffff037224 */ /* 0x000fe200010e0605 */
[----:B------:R-:W-:-:S04]  /*f2e0*/  LOP3.LUT P2, RZ, R16, 0x20, RZ, 0xc0, !PT ;  /* 0x0000002010ff7812 */ /* 0x000fc8000784c0ff */
[----:B------:R0:W-:Y:S01]  /*f2f0*/  LDGSTS.E.BYPASS.LTC128B.128 [R17+0xc00], desc[UR36][R2.64], !P5 ;  /* 0x00c0000002117fae */ /* 0x0001e2000e901d64 */
[----:B------:R-:W-:-:S04]  /*f300*/  ISETP.NE.AND P5, PT, R4, RZ, PT ;  /* 0x000000ff0400720c */ /* 0x000fc80003fa5270 */
[----:B------:R-:W-:-:S04]  /*f310*/  P2R R4, PR, RZ, 0x20 ;  /* 0x00000020ff047803 */ /* 0x000fc80000000000 */
[----:B------:R0:W-:Y:S04]  /*f320*/  LDGSTS.E.BYPASS.LTC128B.128 [R17+0x2c00], desc[UR36][R2.64+0x80], !P2 ;  /* 0x02c0008002117fae */ /* 0x0001e8000d101d64 */
[----:B------:R0:W-:Y:S02]  /*f330*/  LDGSTS.E.BYPASS.LTC128B.128 [R17+0x4c00], desc[UR36][R2.64+0x100], !P6 ;  /* 0x04c0010002117fae */ /* 0x0001e4000f101d64 */
[----:B0-----:R-:W-:Y:S05]  /*f340*/  WARPSYNC.COLLECTIVE R15, `(.L_x_150) ;  /* 0x000000000f087348 */ /* 0x001fea0003c00000 */
[----:B------:R1:W2:Y:S02]  /*f350*/  SHFL.IDX P6, R14, R13, R12, R11 ;  /* 0x0000000c0d0e7389 */ /* 0x0002a400000c000b */
[----:B012---:R-:W-:Y:S01]  /*f360*/  ENDCOLLECTIVE ;  /* 0x000000000000791b */ /* 0x007fe20003800000 */
.L_x_150:
[----:B------:R-:W-:Y:S01]  /*f370*/  @!PT LDS RZ, [RZ] ;  /* 0x00000000fffff984 */ /* 0x000fe20000000800 */
[----:B------:R-:W-:Y:S01]  /*f380*/  @!PT LDS RZ, [RZ] ;  /* 0x00000000fffff984 */ /* 0x000fe20000000800 */
[----:B------:R-:W-:Y:S01]  /*f390*/  @!PT LDS RZ, [RZ] ;  /* 0x00000000fffff984 */ /* 0x000fe20000000800 */
[----:B------:R0:W-:Y:S01]  /*f3a0*/  LDGSTS.E.BYPASS.LTC128B.128 [R17+0x6c00], desc[UR36][R2.64+0x180], !P5 ;  /* 0x06c0018002117fae */ /* 0x0001e2000e901d64 */
[----:B------:R-:W-:-:S03]  /*f3b0*/  LOP3.LUT P5, RZ, R16, 0x40, RZ, 0xc0, !PT ;  /* 0x0000004010ff7812 */ /* 0x000fc600078ac0ff */
[----:B------:R0:W-:Y:S04]  /*f3c0*/  LDGSTS.E.BYPASS.LTC128B.128 [R17+0x8c00], desc[UR36][R2.64+0x200], !P4 ;  /* 0x08c0020002117fae */ /* 0x0001e8000e101d64 */
[----:B------:R0:W-:Y:S01]  /*f3d0*/  LDGSTS.E.BYPASS.LTC128B.128 [R17+0xac00], desc[UR36][R2.64+0x280], !P3 ;  /* 0x0ac0028002117fae */ /* 0x0001e2000d901d64 */
[----:B------:R-:W-:-:S03]  /*f3e0*/  IMAD.MOV.U32 R13, RZ, RZ, R18 ;  /* 0x000000ffff0d7224 */ /* 0x000fc600078e0012 */
[----:B------:R0:W-:Y:S04]  /*f3f0*/  LDGSTS.E.BYPASS.LTC128B.128 [R17+0xcc00], desc[UR36][R2.64+0x300], P0 ;  /* 0x0cc0030002117fae */ /* 0x0001e80008101d64 */
[----:B------:R0:W-:Y:S01]  /*f400*/  LDGSTS.E.BYPASS.LTC128B.128 [R17+0xec00], desc[UR36][R2.64+0x380], P1 ;  /* 0x0ec0038002117fae */ /* 0x0001e20008901d64 */
[----:B------:R-:W-:-:S07]  /*f410*/  MOV R20, R14 ;  /* 0x0000000e00147202 */ /* 0x000fce0000000f00 */
[----:B0-----:R-:W-:Y:S05]  /*f420*/  WARPSYNC.COLLECTIVE R15, `(.L_x_151) ;  /* 0x000000000f087348 */ /* 0x001fea0003c00000 */
[----:B------:R1:W2:Y:S02]  /*f430*/  SHFL.IDX P6, R14, R13, R12, R11 ;  /* 0x0000000c0d0e7389 */ /* 0x0002a400000c000b */
[----:B012---:R-:W-:Y:S01]  /*f440*/  ENDCOLLECTIVE ;  /* 0x000000000000791b */ /* 0x007fe20003800000 */
.L_x_151:
[----:B------:R-:W-:Y:S01]  /*f450*/  IMAD.MOV.U32 R13, RZ, RZ, R19 ;  /* 0x000000ffff0d7224 */ /* 0x000fe200078e0013 */
[----:B------:R-:W-:Y:S02]  /*f460*/  MOV R12, 0x3 ;  /* 0x00000003000c7802 */ /* 0x000fe40000000f00 */
[----:B------:R-:W-:Y:S02]  /*f470*/  IADD3 R2, P2, R14, R8, RZ ;  /* 0x000000080e027210 */ /* 0x000fe40007f5e0ff */
[C---:B------:R-:W-:Y:S02]  /*f480*/  LOP3.LUT P6, RZ, R16.reuse, 0x10, RZ, 0xc0, !PT ;  /* 0x0000001010ff7812 */ /* 0x040fe400078cc0ff */
[----:B------:R-:W-:Y:S02]  /*f490*/  IADD3.X R3, RZ, R20, RZ, P2, !PT ;  /* 0x00000014ff037210 */ /* 0x000fe400017fe4ff */
[----:B------:R-:W-:-:S03]  /*f4a0*/  LOP3.LUT P2, RZ, R16, 0x20, RZ, 0xc0, !PT ;  /* 0x0000002010ff7812 */ /* 0x000fc6000784c0ff */
[----:B------:R-:W-:Y:S01]  /*f4b0*/  @!PT LDS RZ, [RZ] ;  /* 0x00000000fffff984 */ /* 0x000fe20000000800 */
[----:B------:R-:W-:Y:S01]  /*f4c0*/  @!PT LDS RZ, [RZ] ;  /* 0x00000000fffff984 */ /* 0x000fe20000000800 */
[----:B------:R-:W-:Y:S01]  /*f4d0*/  @!PT LDS RZ, [RZ] ;  /* 0x00000000fffff984 */ /* 0x000fe20000000800 */
[----:B------:R0:W-:Y:S01]  /*f4e0*/  LDGSTS.E.BYPASS.LTC128B.128 [R17+0x1400], desc[UR36][R2.64], !P5 ;  /* 0x0140000002117fae */ /* 0x0001e2000e901d64 */
[----:B------:R-:W-:Y:S01]  /*f4f0*/  ISETP.NE.AND P5, PT, R4, RZ, PT ;  /* 0x000000ff0400720c */ /* 0x000fe20003fa5270 */
[----:B------:R-:W-:-:S08]  /*f500*/  IMAD.MOV.U32 R4, RZ, RZ, RZ ;  /* 0x000000ffff047224 */ /* 0x000fd000078e00ff */
[----:B------:R0:W-:Y:S04]  /*f510*/  LDGSTS.E.BYPASS.LTC128B.128 [R17+0x3400], desc[UR36][R2.64+0x80], !P2 ;  /* 0x0340008002117fae */ /* 0x0001e8000d101d64 */
[----:B------:R0:W-:Y:S02]  /*f520*/  LDGSTS.E.BYPASS.LTC128B.128 [R17+0x5400], desc[UR36][R2.64+0x100], !P6 ;  /* 0x0540010002117fae */ /* 0x0001e4000f101d64 */
[----:B0-----:R-:W-:Y:S05]  /*f530*/  WARPSYNC.COLLECTIVE R15, `(.L_x_152) ;  /* 0x000000000f087348 */ /* 0x001fea0003c00000 */
[----:B------:R1:W2:Y:S02]  /*f540*/  SHFL.IDX P6, R14, R13, R12, R11 ;  /* 0x0000000c0d0e7389 */ /* 0x0002a400000c000b */
[----:B012---:R-:W-:Y:S01]  /*f550*/  ENDCOLLECTIVE ;  /* 0x000000000000791b */ /* 0x007fe20003800000 */
.L_x_152:
[----:B------:R-:W-:Y:S01]  /*f560*/  @!PT LDS RZ, [RZ] ;  /* 0x00000000fffff984 */ /* 0x000fe20000000800 */
[----:B------:R-:W-:Y:S01]  /*f570*/  @!PT LDS RZ, [RZ] ;  /* 0x00000000fffff984 */ /* 0x000fe20000000800 */
[----:B------:R-:W-:Y:S01]  /*f580*/  @!PT LDS RZ, [RZ] ;  /* 0x00000000fffff984 */ /* 0x000fe20000000800 */
[----:B------:R0:W-:Y:S04]  /*f590*/  LDGSTS.E.BYPASS.LTC128B.128 [R17+0x7400], desc[UR36][R2.64+0x180], !P5 ;  /* 0x0740018002117fae */ /* 0x0001e8000e901d64 */
[----:B------:R0:W-:Y:S04]  /*f5a0*/  LDGSTS.E.BYPASS.LTC128B.128 [R17+0x9400], desc[UR36][R2.64+0x200], !P4 ;  /* 0x0940020002117fae */ /* 0x0001e8000e101d64 */
[----:B------:R0:W-:Y:S01]  /*f5b0*/  LDGSTS.E.BYPASS.LTC128B.128 [R17+0xb400], desc[UR36][R2.64+0x280], !P3 ;  /* 0x0b40028002117fae */ /* 0x0001e2000d901d64 */
[----:B------:R-:W-:-:S03]  /*f5c0*/  MOV R13, R18 ;  /* 0x00000012000d7202 */ /* 0x000fc60000000f00 */
[----:B------:R0:W-:Y:S04]  /*f5d0*/  LDGSTS.E.BYPASS.LTC128B.128 [R17+0xd400], desc[UR36][R2.64+0x300], P0 ;  /* 0x0d40030002117fae */ /* 0x0001e80008101d64 */
[----:B------:R0:W-:Y:S01]  /*f5e0*/  LDGSTS.E.BYPASS.LTC128B.128 [R17+0xf400], desc[UR36][R2.64+0x380], P1 ;  /* 0x0f40038002117fae */ /* 0x0001e20008901d64 */
[----:B------:R-:W-:-:S07]  /*f5f0*/  IMAD.MOV.U32 R19, RZ, RZ, R14 ;  /* 0x000000ffff137224 */ /* 0x000fce00078e000e */
[----:B0-----:R-:W-:Y:S05]  /*f600*/  WARPSYNC.COLLECTIVE R15, `(.L_x_153) ;  /* 0x000000000f087348 */ /* 0x001fea0003c00000 */
[----:B------:R1:W2:Y:S02]  /*f610*/  SHFL.IDX P6, R14, R13, R12, R11 ;  /* 0x0000000c0d0e7389 */ /* 0x0002a400000c000b */
[----:B012---:R-:W-:Y:S01]  /*f620*/  ENDCOLLECTIVE ;  /* 0x000000000000791b */ /* 0x007fe20003800000 */
.L_x_153:
[----:B------:R-:W-:Y:S05]  /*f630*/  BRA `(.L_x_154) ;  /* 0xffffffd800307947 */ /* 0x000fea000383ffff */
.L_x_87:
[----:B0-----:R0:W1:Y:S02]  /*f640*/  SYNCS.PHASECHK.TRANS64.TRYWAIT P0, [R5+URZ+0x28c20], R4 ;  /* 0x028c2004050075a7 */ /* 0x001064000800017f */
[----:B-1----:R-:W-:Y:S05]  /*f650*/  @!P0 NANOSLEEP.SYNCS 0x989680 ;  /* 0x009896800000895d */ /* 0x002fea0003900000 */
[----:B------:R-:W1:Y:S02]  /*f660*/  @!P0 SYNCS.PHASECHK.TRANS64 P0, [R5+URZ+0x28c20], R4 ;  /* 0x028c2004050085a7 */ /* 0x000e64000800007f */
[----:B-1----:R-:W-:Y:S05]  /*f670*/  @!P0 BRA `(.L_x_87) ;  /* 0xfffffffc00f08947 */ /* 0x002fea000383ffff */
[----:B------:R-:W-:Y:S05]  /*f680*/  BRA `(.L_x_155) ;  /* 0xffffffd800dc7947 */ /* 0x000fea000383ffff */
.L_x_88:
[----:B------:R-:W1:Y:S01]  /*f690*/  S2R R2, SR_TID.X ;  /* 0x0000000000027919 */ /* 0x000e620000002100 */
[----:B------:R-:W-:Y:S01]  /*f6a0*/  BSSY B0, `(.L_x_156) ;  /* 0x000000a000007945 */ /* 0x000fe20003800000 */
[----:B------:R-:W-:Y:S01]  /*f6b0*/  IMAD.MOV.U32 R12, RZ, RZ, RZ ;  /* 0x000000ffff0c7224 */ /* 0x000fe200078e00ff */
[----:B------:R-:W-:Y:S01]  /*f6c0*/  MOV R11, 0x1f ;  /* 0x0000001f000b7802 */ /* 0x000fe20000000f00 */
[----:B------:R-:W-:Y:S01]  /*f6d0*/  IMAD.MOV.U32 R15, RZ, RZ, -0x1 ;  /* 0xffffffffff0f7424 */ /* 0x000fe200078e00ff */
[----:B-1----:R-:W-:-:S04]  /*f6e0*/  SHF.R.U32.HI R2, RZ, 0x5, R2 ;  /* 0x00000005ff027819 */ /* 0x002fc80000011602 */
[----:B------:R-:W-:-:S04]  /*f6f0*/  LOP3.LUT R2, R2, 0x3, RZ, 0xc0, !PT ;  /* 0x0000000302027812 */ /* 0x000fc800078ec0ff */
[----:B------:R-:W-:-:S07]  /*f700*/  MOV R13, R2 ;  /* 0x00000002000d7202 */ /* 0x000fce0000000f00 */
[----:B0-2--5:R-:W-:Y:S05]  /*f710*/  WARPSYNC.COLLECTIVE R15, `(.L_x_157) ;  /* 0x000000000f087348 */ /* 0x025fea0003c00000 */
[----:B------:R1:W3:Y:S02]  /*f720*/  SHFL.IDX P6, R14, R13, R12, R11 ;  /* 0x0000000c0d0e7389 */ /* 0x0002e400000c000b */
[----:B0123-5:R-:W-:Y:S01]  /*f730*/  ENDCOLLECTIVE ;  /* 0x000000000000791b */ /* 0x02ffe20003800000 */
.L_x_157:
[----:B------:R-:W-:Y:S05]  /*f740*/  BSYNC B0 ;  /* 0x0000000000007941 */ /* 0x000fea0003800000 */
.L_x_156:
[----:B------:R-:W-:Y:S05]  /*f750*/  BRA `(.L_x_158) ;  /* 0xffffffd800c47947 */ /* 0x000fea000383ffff */
.L_x_89:
[----:B------:R-:W-:Y:S01]  /*f760*/  BSSY B0, `(.L_x_159) ;  /* 0x0000006000007945 */ /* 0x000fe20003800000 */
[----:B------:R-:W-:-:S07]  /*f770*/  MOV R15, 0xffffffff ;  /* 0xffffffff000f7802 */ /* 0x000fce0000000f00 */
[----:B012--5:R-:W-:Y:S05]  /*f780*/  WARPSYNC.COLLECTIVE R15, `(.L_x_160) ;  /* 0x000000000f0c7348 */ /* 0x027fea0003c00000 */
[----:B------:R-:W-:Y:S02]  /*f790*/  ELECT P6, UR62, PT ;  /* 0x00000000003e782f */ /* 0x000fe400038c0000 */
[----:B------:R-:W-:Y:S01]  /*f7a0*/  MOV R14, UR62 ;  /* 0x0000003e000e7c02 */ /* 0x000fe20008000f00 */
[----:B012--5:R-:W-:Y:S10]  /*f7b0*/  ENDCOLLECTIVE ;  /* 0x000000000000791b */ /* 0x027ff40003800000 */
.L_x_160:
[----:B------:R-:W-:Y:S05]  /*f7c0*/  BSYNC B0 ;  /* 0x0000000000007941 */ /* 0x000fea0003800000 */
.L_x_159:
[----:B------:R-:W-:Y:S05]  /*f7d0*/  BRA `(.L_x_161) ;  /* 0xffffffd800b87947 */ /* 0x000fea000383ffff */
.L_x_91:
[----:B0-----:R0:W1:Y:S02]  /*f7e0*/  SYNCS.PHASECHK.TRANS64.TRYWAIT P1, [R4+URZ+0x28c40], R3 ;  /* 0x028c4003040075a7 */ /* 0x001064000802017f */
[----:B-1----:R-:W-:Y:S05]  /*f7f0*/  @!P1 NANOSLEEP.SYNCS 0x989680 ;  /* 0x009896800000995d */ /* 0x002fea0003900000 */
[----:B------:R-:W1:Y:S02]  /*f800*/  @!P1 SYNCS.PHASECHK.TRANS64 P1, [R4+URZ+0x28c40], R3 ;  /* 0x028c4003040095a7 */ /* 0x000e64000802007f */
[----:B-1----:R-:W-:Y:S05]  /*f810*/  @!P1 BRA `(.L_x_91) ;  /* 0xfffffffc00f09947 */ /* 0x002fea000383ffff */
[----:B------:R-:W-:Y:S05]  /*f820*/  BRA `(.L_x_162) ;  /* 0xffffffd800d87947 */ /* 0x000fea000383ffff */
.L_x_93:
[----:B-1----:R1:W3:Y:S02]  /*f830*/  SYNCS.PHASECHK.TRANS64.TRYWAIT P1, [R5+URZ+0x28c40], R0 ;  /* 0x028c4000050075a7 */ /* 0x0022e4000802017f */
[----:B---3--:R-:W-:Y:S05]  /*f840*/  @!P1 NANOSLEEP.SYNCS 0x989680 ;  /* 0x009896800000995d */ /* 0x008fea0003900000 */
[----:B------:R-:W3:Y:S02]  /*f850*/  @!P1 SYNCS.PHASECHK.TRANS64 P1, [R5+URZ+0x28c40], R0 ;  /* 0x028c4000050095a7 */ /* 0x000ee4000802007f */
[----:B---3--:R-:W-:Y:S05]  /*f860*/  @!P1 BRA `(.L_x_93) ;  /* 0xfffffffc00f09947 */ /* 0x008fea000383ffff */
[----:B------:R-:W-:Y:S05]  /*f870*/  BRA `(.L_x_163) ;  /* 0xffffffd800e47947 */ /* 0x000fea000383ffff */
.L_x_95:
[----:B---3--:R3:W4:Y:S02]  /*f880*/  SYNCS.PHASECHK.TRANS64.TRYWAIT P1, [R4+URZ+0x28c60], R3 ;  /* 0x028c6003040075a7 */ /* 0x008724000802017f */
[----:B----4-:R-:W-:Y:S05]  /*f890*/  @!P1 NANOSLEEP.SYNCS 0x989680 ;  /* 0x009896800000995d */ /* 0x010fea0003900000 */
[----:B------:R-:W4:Y:S02]  /*f8a0*/  @!P1 SYNCS.PHASECHK.TRANS64 P1, [R4+URZ+0x28c60], R3 ;  /* 0x028c6003040095a7 */ /* 0x000f24000802007f */
[----:B----4-:R-:W-:Y:S05]  /*f8b0*/  @!P1 BRA `(.L_x_95) ;  /* 0xfffffffc00f09947 */ /* 0x010fea000383ffff */
[----:B------:R-:W-:Y:S05]  /*f8c0*/  BRA `(.L_x_164) ;  /* 0xffffffd800e07947 */ /* 0x000fea000383ffff */
.L_x_165:
[----:B------:R-:W-:-:S00]  /*f8d0*/  BRA `(.L_x_165) ;  /* 0xfffffffc00fc7947 */ /* 0x000fc0000383ffff */
[----:B------:R-:W-:-:S00]  /*f8e0*/  NOP ;  /* 0x0000000000007918 */ /* 0x000fc00000000000 */
        /* <DEDUP_REMOVED lines=9> */
.L_x_5826:


//--------------------- .text._ZN7cutlass13device_kernelIN5flash11enable_sm90INS1_16FlashAttnFwdSm90INS1_25CollectiveMainloopFwdSm90ILi2EN4cute5tupleIJNS5_1CILi1EEES8_S8_EEENS6_IJNS7_ILi64EEESA_SA_EEELi512ENS_6half_tEfNS_4arch4Sm90ELb0ELb0ELb1ELb0ELb1ELb0ELb1ELb0ELb0ELb1ELb1ELb0EEENS1_21CollectiveEpilogueFwdINS6_IJSA_NS7_ILi512EEESA_EEES9_SC_SE_Li256ELb0ELb1ELb1ELb0EEENS1_19SingleTileSchedulerILb0ELb1ELb1ELi64EEEEEEEEEvNT_6ParamsE --------------------------
	.section	.text._ZN7cutlass13device_kernelIN5flash11enable_sm90INS1_16FlashAttnFwdSm90INS1_25CollectiveMainloopFwdSm90ILi2EN4cute5tupleIJNS5_1CILi1EEES8_S8_EEENS6_IJNS7_ILi64EEESA_SA_EEELi512ENS_6half_tEfNS_4arch4Sm90ELb0ELb0ELb1ELb0ELb1ELb0ELb1ELb0ELb0ELb1ELb1ELb0EEENS1_21CollectiveEpilogueFwdINS6_IJSA_NS7_ILi512EEESA_EEES9_SC_SE_Li256ELb0ELb1ELb1ELb0EEENS1_19SingleTileSchedulerILb0ELb1ELb1ELi64EEEEEEEEEvNT_6ParamsE,"ax",@progbits
	.align	128
.text._ZN7cutlass13device_kernelIN5flash11enable_sm90INS1_16FlashAttnFwdSm90INS1_25CollectiveMainloopFwdSm90ILi2EN4cute5tupleIJNS5_1CILi1EEES8_S8_EEENS6_IJNS7_ILi64EEESA_SA_EEELi512ENS_6half_tEfNS_4arch4Sm90ELb0ELb0ELb1ELb0ELb1ELb0ELb1ELb0ELb0ELb1ELb1ELb0EEENS1_21CollectiveEpilogueFwdINS6_IJSA_NS7_ILi512EEESA_EEES9_SC_SE_Li256ELb0ELb1ELb1ELb0EEENS1_19SingleTileSchedulerILb0ELb1ELb1ELi64EEEEEEEEEvNT_6ParamsE:
        .type           _ZN7cutlass13device_kernelIN5flash11enable_sm90INS1_16FlashAttnFwdSm90INS1_25CollectiveMainloopFwdSm90ILi2EN4cute5tupleIJNS5_1CILi1EEES8_S8_EEENS6_IJNS7_ILi64EEESA_SA_EEELi512ENS_6half_tEfNS_4arch4Sm90ELb0ELb0ELb1ELb0ELb1ELb0ELb1ELb0ELb0ELb1ELb1ELb0EEENS1_21CollectiveEpilogueFwdINS6_IJSA_NS7_ILi512EEESA_EEES9_SC_SE_Li256ELb0ELb1ELb1ELb0EEENS1_19SingleTileSchedulerILb0ELb1ELb1ELi64EEEEEEEEEvNT_6ParamsE,@function
        .size           _ZN7cutlass13device_kernelIN5flash11enable_sm90INS1_16FlashAttnFwdSm90INS1_25CollectiveMainloopFwdSm90ILi2EN4cute5tupleIJNS5_1CILi1EEES8_S8_EEENS6_IJNS7_ILi64EEESA_SA_EEELi512ENS_6half_tEfNS_4arch4Sm90ELb0ELb0ELb1ELb0ELb1ELb0ELb1ELb0ELb0ELb1ELb1ELb0EEENS1_21CollectiveEpilogueFwdINS6_IJSA_NS7_ILi512EEESA_EEES9_SC_SE_Li256ELb0ELb1ELb1ELb0EEENS1_19SingleTileSchedulerILb0ELb1ELb1ELi64EEEEEEEEEvNT_6ParamsE,(.L_x_5827 - _ZN7cutlass13device_kernelIN5flash11enable_sm90INS1_16FlashAttnFwdSm90INS1_25CollectiveMainloopFwdSm90ILi2EN4cute5tupleIJNS5_1CILi1EEES8_S8_EEENS6_IJNS7_ILi64EEESA_SA_EEELi512ENS_6half_tEfNS_4arch4Sm90ELb0ELb0ELb1ELb0ELb1ELb0ELb1ELb0ELb0ELb1ELb1ELb0EEENS1_21CollectiveEpilogueFwdINS6_IJSA_NS7_ILi512EEESA_EEES9_SC_SE_Li256ELb0ELb1ELb1ELb0EEENS1_19SingleTileSchedulerILb0ELb1ELb1ELi64EEEEEEEEEvNT_6ParamsE)
        .other          _ZN7cutlass13device_kernelIN5flash11enable_sm90INS1_16FlashAttnFwdSm90INS1_25CollectiveMainloopFwdSm90ILi2EN4cute5tupleIJNS5_1CILi1EEES8_S8_EEENS6_IJNS7_ILi64EEESA_SA_EEELi512ENS_6half_tEfNS_4arch4Sm90ELb0ELb0ELb1ELb0ELb1ELb0ELb1ELb0ELb0ELb1ELb1ELb0EEENS1_21CollectiveEpilogueFwdINS6_IJSA_NS7_ILi512EEESA_EEES9_SC_SE_Li256ELb0ELb1ELb1ELb0EEENS1_19SingleTileSchedulerILb0ELb1ELb1ELi64EEEEEEEEEvNT_6ParamsE,@"STO_CUDA_ENTRY STV_DEFAULT"
_ZN7cutlass13device_kernelIN5flash11enable_sm90INS1_16FlashAttnFwdSm90INS1_25CollectiveMainloopFwdSm90ILi2EN4cute5tupleIJNS5_1CILi1EEES8_S8_EEENS6_IJNS7_ILi64EEESA_SA_EEELi512ENS_6half_tEfNS_4arch4Sm90ELb0ELb0ELb1ELb0ELb1ELb0ELb1ELb0ELb0ELb1ELb1ELb0EEENS1_21CollectiveEpilogueFwdINS6_IJSA_NS7_ILi512EEESA_EEES9_SC_SE_Li256ELb0ELb1ELb1ELb0EEENS1_19SingleTileSchedulerILb0ELb1ELb1ELi64EEEEEEEEEvNT_6ParamsE:
[----:B------:R-:W0:Y:S02]  /*0000*/  LDC R1, c[0x0][0x28] ;  /* 0x00000a00ff017b82 */ /* 0x000e240000000800 */
[----:B0-----:R-:W-:Y:S01]  /*0010*/  VIADD R1, R1, 0xfffffff8 ;  /* 0xfffffff801017836 */ /* 0x001fe20000000000 */
[----:B------:R-:W0:Y:S01]  /*0020*/  S2R R24, SR_TID.X ;  /* 0x0000000000187919 */ /* 0x000e220000002100 */
[----:B------:R-:W-:Y:S01]  /*0030*/  ELECT P0, URZ, PT ;  /* 0x00000000003f782f */ /* 0x000fe20003800000 */
[----:B------:R-:W-:Y:S01]  /*0040*/  UMOV UR4, 0x80 ;  /* 0x0000008000047882 */ /* 0x000fe20000000000 */
[----:B------:R-:W-:Y:S01]  /*0050*/  UMOV UR7, 0x100 ;  /* 0x0000010000077882 */ /* 0x000fe20000000000 */
[--C-:B0-----:R-:W-:Y:S02]  /*0060*/  SHF.R.U32.HI R0, RZ, 0x5, R24.reuse ;  /* 0x00000005ff007819 */ /* 0x101fe40000011618 */
[----:B------:R-:W-:-:S03]  /*0070*/  SHF.R.U32.HI R3, RZ, 0x7, R24 ;  /* 0x00000007ff037819 */ /* 0x000fc60000011618 */
[----:B------:R-:W0:Y:S04]  /*0080*/  SHFL.IDX PT, R2, R0, RZ, 0x1f ;  /* 0x00001fff00027589 */ /* 0x000e2800000e0000 */
[----:B------:R-:W1:Y:S01]  /*0090*/  SHFL.IDX PT, R3, R3, RZ, 0x1f ;  /* 0x00001fff03037589 */ /* 0x000e6200000e0000 */
[C---:B0-----:R-:W-:Y:S02]  /*00a0*/  ISETP.NE.OR P0, PT, R2.reuse, RZ, !P0 ;  /* 0x000000ff0200720c */ /* 0x041fe40004705670 */
[----:B------:R-:W-:-:S11]  /*00b0*/  ISETP.NE.AND P1, PT, R2, RZ, PT ;  /* 0x000000ff0200720c */ /* 0x000fd60003f25270 */
[----:B------:R-:W-:Y:S01]  /*00c0*/  VOTEU.ALL UP0, P0 ;  /* 0x00000000003f7886 */ /* 0x000fe20000000000 */
[----:B------:R-:W-:Y:S01]  /*00d0*/  VOTEU.ALL UP1, P0 ;  /* 0x00000000003f7886 */ /* 0x000fe20000020000 */
[----:B------:R-:W-:-:S03]  /*00e0*/  VOTEU.ALL UP2, P0 ;  /* 0x00000000003f7886 */ /* 0x000fc60000040000 */
[----:B------:R-:W0:Y:S01]  /*00f0*/  @!UP0 S2UR UR8, SR_CgaCtaId ;  /* 0x00000000000889c3 */ /* 0x000e220000008800 */
[----:B------:R-:W-:Y:S01]  /*0100*/  @!UP0 UMOV UR6, 0x400 ;  /* 0x0000040000068882 */ /* 0x000fe20000000000 */
[----:B------:R-:W-:-:S04]  /*0110*/  @!UP0 UIADD3 UR4, -UR4, 0x100000, URZ ;  /* 0x0010000004048890 */ /* 0x000fc8000fffe13f */
[----:B------:R-:W-:Y:S02]  /*0120*/  @!UP0 USHF.L.U32 UR5, UR4, 0xb, URZ ;  /* 0x0000000b04058899 */ /* 0x000fe4000800063f */
[----:B------:R-:W-:Y:S02]  /*0130*/  @!UP0 USHF.L.U32 UR4, UR4, 0x1, URZ ;  /* 0x0000000104048899 */ /* 0x000fe4000800063f */
[----:B0-----:R-:W-:Y:S02]  /*0140*/  @!UP0 ULEA UR8, UR8, UR6, 0x18 ;  /* 0x0000000608088291 */ /* 0x001fe4000f8ec03f */
[----:B------:R-:W-:-:S04]  /*0150*/  @!UP0 UIADD3 UR6, -UR7, 0x100000, URZ ;  /* 0x0010000007068890 */ /* 0x000fc8000fffe13f */
[----:B------:R-:W-:Y:S02]  /*0160*/  @!UP0 USHF.L.U32 UR7, UR6, 0xb, URZ ;  /* 0x0000000b06078899 */ /* 0x000fe4000800063f */
[----:B------:R-:W-:Y:S01]  /*0170*/  @!UP0 USHF.L.U32 UR6, UR6, 0x1, URZ ;  /* 0x0000000106068899 */ /* 0x000fe2000800063f */
[----:B------:R-:W-:-:S05]  /*0180*/  VOTEU.ALL UP0, P0 ;  /* 0x00000000003f7886 */ /* 0x000fca0000000000 */
[----:B------:R0:W2:Y:S01]  /*0190*/  @!UP0 SYNCS.EXCH.64 URZ, [UR8+0x38800], UR4 ;  /* 0x03880004083f85b2 */ /* 0x0000a20008000100 */
[----:B------:R0:W3:Y:S05]  /*01a0*/  @!UP1 SYNCS.EXCH.64 URZ, [UR8+0x38810], UR4 ;  /* 0x03881004083f95b2 */ /* 0x0000ea0008000100 */
[----:B------:R0:W4:Y:S02]  /*01b0*/  @!UP2 SYNCS.EXCH.64 URZ, [UR8+0x38820], UR6 ;  /* 0x03882006083fa5b2 */ /* 0x0001240008000100 */
[----:B01----:R-:W-:Y:S05]  /*01c0*/  @P1 BRA `(.L_x_166) ;  /* 0x0000000000381947 */ /* 0x003fea0003800000 */
        /* <DEDUP_REMOVED lines=10> */
[----:B------:R0:W0:Y:S01]  /*0270*/  SYNCS.EXCH.64 URZ, [UR6+0x38840], UR4 ;  /* 0x03884004063f75b2 */ /* 0x0000220008000100 */
[----:B------:R0:W0:Y:S01]  /*0280*/  SYNCS.EXCH.64 URZ, [UR6+0x38838], UR4 ;  /* 0x03883804063f75b2 */ /* 0x0000220008000100 */
[----:B------:R0:W0:Y:S01]  /*0290*/  SYNCS.EXCH.64 URZ, [UR6+0x38848], UR4 ;  /* 0x03884804063f75b2 */ /* 0x0000220008000100 */
[----:B------:R-:W-:Y:S01]  /*02a0*/  NOP ;  /* 0x0000000000007918 */ /* 0x000fe20000000000 */
.L_x_166:
        /* <DEDUP_REMOVED lines=22> */
.L_x_167:
        /* <DEDUP_REMOVED lines=18> */
.L_x_168:
        /* <DEDUP_REMOVED lines=22> */
.L_x_169:
        /* <DEDUP_REMOVED lines=23> */
.L_x_170:
[----:B------:R-:W-:Y:S01]  /*0800*/  UISETP.NE.AND UP0, UPT, UR9, URZ, UPT ;  /* 0x0000003f0900728c */ /* 0x000fe2000bf05270 */
[----:B------:R-:W-:Y:S01]  /*0810*/  NOP ;  /* 0x0000000000007918 */ /* 0x000fe20000000000 */
[----:B0-----:R-:W-:Y:S01]  /*0820*/  UMOV UR4, 0x1 ;  /* 0x0000000100047882 */ /* 0x001fe20000000000 */
[----:B------:R-:W-:Y:S01]  /*0830*/  ULDC.64 UR36, c[0x0][0x208] ;  /* 0x0000820000247ab9 */ /* 0x000fe20000000a00 */
[----:B------:R-:W-:Y:S01]  /*0840*/  USEL UR4, UR4, 0x2, !UP0 ;  /* 0x0000000204047887 */ /* 0x000fe2000c000000 */
[----:B------:R-:W-:Y:S01]  /*0850*/  BSSY B6, `(.L_x_171) ;  /* 0x000107a000067945 */ /* 0x000fe20003800000 */
[----:B-1234-:R-:W-:Y:S01]  /*0860*/  BAR.SYNC.DEFER_BLOCKING 0x0 ;  /* 0x0000000000007b1d */ /* 0x01efe20000010000 */
[----:B------:R-:W-:-:S03]  /*0870*/  PLOP3.LUT P0, PT, PT, PT, UP0, 0x80, 0x0 ;  /* 0x000000000000781c */ /* 0x000fc60003f0f008 */
[----:B------:R-:W-:-:S05]  /*0880*/  IMAD.U32 R2, RZ, RZ, UR4 ;  /* 0x00000004ff027e24 */ /* 0x000fca000f8e00ff */
[----:B------:R0:W-:Y:S05]  /*0890*/  STL [R1], R2 ;  /* 0x0000000201007387 */ /* 0x0001ea0000100800 */
[----:B------:R-:W-:Y:S05]  /*08a0*/  @!P0 BRA `(.L_x_172) ;  /* 0x000000c000648947 */ /* 0x000fea0003800000 */
.L_x_173:
[----:B------:R-:W-:-:S08]  /*08b0*/  NOP ;  /* 0x0000000000007918 */ /* 0x000fd00000000000 */
[----:B------:R-:W1:Y:S02]  /*08c0*/  USETMAXREG.TRY_ALLOC.CTAPOOL UP0, 0xe8 ;  /* 0x000000e8000079c8 */ /* 0x000e640008000600 */
[----:B-1----:R-:W-:-:S13]  /*08d0*/  PLOP3.LUT P0, PT, PT, PT, UP0, 0x80, 0x0 ;  /* 0x000000000000781c */ /* 0x002fda0003f0f008 */
[----:B------:R-:W-:Y:S05]  /*08e0*/  @!P0 BRA `(.L_x_173) ;  /* 0xfffffffc00f08947 */ /* 0x000fea000383ffff */
[----:B------:R-:W-:Y:S01]  /*08f0*/  LOP3.LUT R0, R24, 0xffffff80, RZ, 0xc0, !PT ;  /* 0xffffff8018007812 */ /* 0x000fe200078ec0ff */
[----:B------:R-:W1:Y:S01]  /*0900*/  S2UR UR6, SR_CTAID.Y ;  /* 0x00000000000679c3 */ /* 0x000e620000002600 */
[----:B------:R-:W-:Y:S02]  /*0910*/  ULDC UR7, c[0x0][0xd50] ;  /* 0x0003540000077ab9 */ /* 0x000fe40000000800 */
[----:B------:R-:W-:Y:S01]  /*0920*/  ISETP.NE.AND P0, PT, R0, 0x80, PT ;  /* 0x000000800000780c */ /* 0x000fe20003f05270 */
[----:B------:R-:W-:-:S04]  /*0930*/  UISETP.NE.AND UP0, UPT, UR7, 0x1, UPT ;  /* 0x000000010700788c */ /* 0x000fc8000bf05270 */
[----:B------:R-:W2:Y:S07]  /*0940*/  S2UR UR8, SR_CTAID.Z ;  /* 0x00000000000879c3 */ /* 0x000eae0000002700 */
[----:B------:R-:W-:Y:S01]  /*0950*/  @UP0 ULDC UR4, c[0x0][0xd54] ;  /* 0x0003550000040ab9 */ /* 0x000fe20000000800 */
[----:B------:R-:W-:Y:S06]  /*0960*/  @!P0 BAR.ARV 0x8, 0x100 ;  /* 0x0204000000008b1d */ /* 0x000fec0000002000 */
[----:B------:R-:W-:Y:S01]  /*0970*/  ISETP.GE.U32.AND P0, PT, R24, 0x100, PT ;  /* 0x000001001800780c */ /* 0x000fe20003f06070 */
[----:B------:R-:W-:Y:S01]  /*0980*/  @UP0 ULDC UR10, c[0x0][0xd58] ;  /* 0x00035600000a0ab9 */ /* 0x000fe20000000800 */
[----:B-1----:R-:W-:-:S02]  /*0990*/  UIMAD.WIDE.U32 UR4, UR6, UR4, URZ ;  /* 0x00000004060472a5 */ /* 0x002fc4000f8e003f */
[----:B------:R-:W-:Y:S02]  /*09a0*/  UMOV UR61, UR6 ;  /* 0x00000006003d7c82 */ /* 0x000fe40008000000 */
[----:B------:R-:W-:-:S04]  /*09b0*/  @UP0 USHF.R.U32.HI UR61, URZ, UR10, UR5 ;  /* 0x0000000a3f3d0299 */ /* 0x000fc80008011605 */
[----:B------:R-:W-:-:S03]  /*09c0*/  UIADD3 UR4, -UR61, URZ, URZ ;  /* 0x0000003f3d047290 */ /* 0x000fc6000fffe13f */
[----:B------:R-:W-:Y:S06]  /*09d0*/  @P0 BAR.ARV 0xf, 0x100 ;  /* 0x03c4000000000b1d */ /* 0x000fec0000002000 */
[----:B--2---:R-:W-:Y:S01]  /*09e0*/  ISETP.LE.AND P0, PT, RZ, UR8, PT ;  /* 0x00000008ff007c0c */ /* 0x004fe2000bf03270 */
[----:B------:R-:W-:-:S12]  /*09f0*/  UIMAD UR7, UR7, UR4, UR6 ;  /* 0x00000004070772a4 */ /* 0x000fd8000f8e0206 */
[----:B------:R-:W-:Y:S05]  /*0a00*/  @!P0 BRA `(.L_x_174) ;  /* 0x0000010400788947 */ /* 0x000fea0003800000 */
[----:B------:R-:W-:Y:S01]  /*0a10*/  ULDC.64 UR4, c[0x0][0x418] ;  /* 0x0001060000047ab9 */ /* 0x000fe20000000a00 */
[----:B------:R-:W-:Y:S01]  /*0a20*/  ULDC UR38, c[0x0][0x424] ;  /* 0x0001090000267ab9 */ /* 0x000fe20000000800 */
[----:B------:R-:W-:Y:S01]  /*0a30*/  UISETP.NE.U32.AND UP0, UPT, UR4, URZ, UPT ;  /* 0x0000003f0400728c */ /* 0x000fe2000bf05070 */
[----:B------:R-:W-:Y:S01]  /*0a40*/  VIADD R152, R24, 0xffffff80 ;  /* 0xffffff8018987836 */ /* 0x000fe20000000000 */
[----:B------:R-:W-:Y:S02]  /*0a50*/  UISETP.NE.AND UP1, UPT, UR9, 0x1, UPT ;  /* 0x000000010900788c */ /* 0x000fe4000bf25270 */
        /* <DEDUP_REMOVED lines=13> */
[----:B------:R-:W-:Y:S11]  /*0b30*/  @!P0 BRA `(.L_x_175) ;  /* 0x0000001c00b88947 */ /* 0x000ff60003800000 */
[----:B------:R-:W-:Y:S01]  /*0b40*/  UISETP.GE.AND UP0, UPT, UR38, 0x1, UPT ;  /* 0x000000012600788c */ /* 0x000fe2000bf06270 */
[----:B------:R-:W-:Y:S02]  /*0b50*/  PLOP3.LUT P0, PT, PT, PT, PT, 0x80, 0x0 ;  /* 0x000000000000781c */ /* 0x000fe40003f0f070 */
[----:B0-----:R-:W-:Y:S01]  /*0b60*/  CS2R R2, SRZ ;  /* 0x0000000000027805 */ /* 0x001fe2000001ff00 */
[----:B------:R-:W-:Y:S01]  /*0b70*/  IMAD.MOV.U32 R4, RZ, RZ, RZ ;  /* 0x000000ffff047224 */ /* 0x000fe200078e00ff */
[----:B------:R-:W-:Y:S02]  /*0b80*/  CS2R R150, SRZ ;  /* 0x0000000000967805 */ /* 0x000fe4000001ff00 */
[----:B------:R-:W-:Y:S02]  /*0b90*/  CS2R R148, SRZ ;  /* 0x0000000000947805 */ /* 0x000fe4000001ff00 */
[----:B------:R-:W-:Y:S02]  /*0ba0*/  PLOP3.LUT P1, PT, PT, PT, UP0, 0x80, 0x0 ;  /* 0x000000000000781c */ /* 0x000fe40003f2f008 */
        /* <DEDUP_REMOVED lines=56> */
[----:B------:R-:W-:Y:S06]  /*0f30*/  @!P1 BRA `(.L_x_176) ;  /* 0x0000000000749947 */ /* 0x000fec0003800000 */
[----:B------:R-:W-:Y:S01]  /*0f40*/  IMAD.U32 R5, RZ, RZ, UR11 ;  /* 0x0000000bff057e24 */ /* 0x000fe2000f8e00ff */
[----:B------:R-:W-:-:S04]  /*0f50*/  UIADD3 UR4, UR6, -0x1, UR11 ;  /* 0xffffffff06047890 */ /* 0x000fc8000fffe00b */
[-C--:B------:R-:W-:Y:S02]  /*0f60*/  IABS R3, R5.reuse ;  /* 0x0000000500037213 */ /* 0x080fe40000000000 */
[----:B------:R-:W-:Y:S01]  /*0f70*/  IABS R9, R5 ;  /* 0x0000000500097213 */ /* 0x000fe20000000000 */
[----:B------:R-:W-:Y:S01]  /*0f80*/  IMAD.U32 R8, RZ, RZ, UR4 ;  /* 0x00000004ff087e24 */ /* 0x000fe2000f8e00ff */
[----:B------:R-:W0:Y:S01]  /*0f90*/  I2F.RP R0, R3 ;  /* 0x0000000300007306 */ /* 0x000e220000209400 */
[----:B------:R-:W-:Y:S01]  /*0fa0*/  ULOP3.LUT UR4, UR4, UR11, URZ, 0x3c, !UPT ;  /* 0x0000000b04047292 */ /* 0x000fe2000f8e3c3f */
[----:B------:R-:W-:-:S05]  /*0fb0*/  IADD3 R9, RZ, -R9, RZ ;  /* 0x80000009ff097210 */ /* 0x000fca0007ffe0ff */
[----:B------:R-:W-:Y:S01]  /*0fc0*/  ISETP.LE.AND P3, PT, RZ, UR4, PT ;  /* 0x00000004ff007c0c */ /* 0x000fe2000bf63270 */
[----:B0-----:R-:W0:Y:S02]  /*0fd0*/  MUFU.RCP R0, R0 ;  /* 0x0000000000007308 */ /* 0x001e240000001000 */
[----:B0-----:R-:W-:Y:S01]  /*0fe0*/  VIADD R6, R0, 0xffffffe ;  /* 0x0ffffffe00067836 */ /* 0x001fe20000000000 */
[----:B------:R-:W-:-:S05]  /*0ff0*/  IABS R0, R8 ;  /* 0x0000000800007213 */ /* 0x000fca0000000000 */
[----:B------:R0:W1:Y:S02]  /*1000*/  F2I.FTZ.U32.TRUNC.NTZ R7, R6 ;  /* 0x0000000600077305 */ /* 0x000064000021f000 */
[----:B0-----:R-:W-:Y:S02]  /*1010*/  IMAD.MOV.U32 R6, RZ, RZ, RZ ;  /* 0x000000ffff067224 */ /* 0x001fe400078e00ff */
[----:B-1----:R-:W-:-:S04]  /*1020*/  IMAD.MOV R10, RZ, RZ, -R7 ;  /* 0x000000ffff0a7224 */ /* 0x002fc800078e0a07 */
[----:B------:R-:W-:-:S04]  /*1030*/  IMAD R5, R10, R3, RZ ;  /* 0x000000030a057224 */ /* 0x000fc800078e02ff */
[----:B------:R-:W-:-:S04]  /*1040*/  IMAD.HI.U32 R7, R7, R5, R6 ;  /* 0x0000000507077227 */ /* 0x000fc800078e0006 */
[----:B------:R-:W-:Y:S02]  /*1050*/  IMAD.MOV.U32 R5, RZ, RZ, R9 ;  /* 0x000000ffff057224 */ /* 0x000fe400078e0009 */
[----:B------:R-:W-:-:S04]  /*1060*/  IMAD.HI.U32 R7, R7, R0, RZ ;  /* 0x0000000007077227 */ /* 0x000fc800078e00ff */
[----:B------:R-:W-:-:S05]  /*1070*/  IMAD R0, R7, R5, R0 ;  /* 0x0000000507007224 */ /* 0x000fca00078e0200 */
[----:B------:R-:W-:-:S13]  /*1080*/  ISETP.GT.U32.AND P2, PT, R3, R0, PT ;  /* 0x000000000300720c */ /* 0x000fda0003f44070 */
[----:B------:R-:W-:Y:S02]  /*1090*/  @!P2 IMAD.IADD R0, R0, 0x1, -R3 ;  /* 0x000000010000a824 */ /* 0x000fe400078e0a03 */
[----:B------:R-:W-:Y:S01]  /*10a0*/  @!P2 VIADD R7, R7, 0x1 ;  /* 0x000000010707a836 */ /* 0x000fe20000000000 */
[----:B------:R-:W-:Y:S02]  /*10b0*/  ISETP.NE.AND P2, PT, RZ, UR11, PT ;  /* 0x0000000bff007c0c */ /* 0x000fe4000bf45270 */
[----:B------:R-:W-:-:S13]  /*10c0*/  ISETP.GE.U32.AND P1, PT, R0, R3, PT ;  /* 0x000000030000720c */ /* 0x000fda0003f26070 */
[----:B------:R-:W-:-:S04]  /*10d0*/  @P1 VIADD R7, R7, 0x1 ;  /* 0x0000000107071836 */ /* 0x000fc80000000000 */
[----:B------:R-:W-:-:S04]  /*10e0*/  IMAD.MOV.U32 R3, RZ, RZ, R7 ;  /* 0x000000ffff037224 */ /* 0x000fc800078e0007 */
[----:B------:R-:W-:Y:S01]  /*10f0*/  @!P3 IMAD.MOV R3, RZ, RZ, -R3 ;  /* 0x000000ffff03b224 */ /* 0x000fe200078e0a03 */
[----:B------:R-:W-:-:S07]  /*1100*/  @!P2 LOP3.LUT R3, RZ, UR11, RZ, 0x33, !PT ;  /* 0x0000000bff03ac12 */ /* 0x000fce000f8e33ff */
.L_x_176:
[----:B------:R-:W-:Y:S01]  /*1110*/  IMAD R0, R3, UR7, RZ ;  /* 0x0000000703007c24 */ /* 0x000fe2000f8e02ff */
[----:B------:R-:W-:Y:S01]  /*1120*/  CS2R R34, SRZ ;  /* 0x0000000000227805 */ /* 0x000fe2000001ff00 */
[----:B------:R-:W-:Y:S01]  /*1130*/  IMAD.MOV.U32 R36, RZ, RZ, RZ ;  /* 0x000000ffff247224 */ /* 0x000fe200078e00ff */
[----:B------:R-:W-:Y:S02]  /*1140*/  CS2R R32, SRZ ;  /* 0x0000000000207805 */ /* 0x000fe4000001ff00 */
[----:B------:R-:W-:Y:S02]  /*1150*/  CS2R R30, SRZ ;  /* 0x00000000001e7805 */ /* 0x000fe4000001ff00 */
[----:B------:R-:W-:Y:S02]  /*1160*/  VIADDMNMX R3, R0, R3, UR6, PT ;  /* 0x0000000600037e46 */ /* 0x000fe4000b800103 */
[----:B------:R-:W-:Y:S02]  /*1170*/  CS2R R28, SRZ ;  /* 0x00000000001c7805 */ /* 0x000fe4000001ff00 */
[----:B------:R-:W-:-:S02]  /*1180*/  CS2R R26, SRZ ;  /* 0x00000000001a7805 */ /* 0x000fc4000001ff00 */
[----:B------:R-:W-:Y:S02]  /*1190*/  CS2R R24, SRZ ;  /* 0x0000000000187805 */ /* 0x000fe4000001ff00 */
[----:B------:R-:W-:-:S13]  /*11a0*/  ISETP.GT.AND P1, PT, R3, R0, PT ;  /* 0x000000000300720c */ /* 0x000fda0003f24270 */
[----:B------:R-:W-:Y:S05]  /*11b0*/  @!P1 BRA `(.L_x_177) ;  /* 0x0000009000349947 */ /* 0x000fea0003800000 */
[----:B------:R-:W-:Y:S01]  /*11c0*/  SHF.R.S32.HI R5, RZ, 0x1f, R152 ;  /* 0x0000001fff057819 */ /* 0x000fe20000011498 */
[----:B------:R-:W0:Y:S08]  /*11d0*/  S2UR UR7, SR_CgaCtaId ;  /* 0x00000000000779c3 */ /* 0x000e300000008800 */
[----:B------:R-:W-:Y:S01]  /*11e0*/  BAR.SYNC.DEFER_BLOCKING 0xe, 0x100 ;  /* 0x0384000000007b1d */ /* 0x000fe20000010000 */
[----:B------:R-:W-:-:S04]  /*11f0*/  LEA.HI R5, R5, R152, RZ, 0x7 ;  /* 0x0000009805057211 */ /* 0x000fc800078f38ff */
[----:B------:R-:W-:Y:S01]  /*1200*/  SHF.R.S32.HI R2, RZ, 0x7, R5 ;  /* 0x00000007ff027819 */ /* 0x000fe20000011405 */
[----:B------:R-:W2:Y:S01]  /*1210*/  LDL R6, [R1] ;  /* 0x0000000001067983 */ /* 0x000ea20000100800 */
[----:B------:R-:W-:Y:S01]  /*1220*/  UMOV UR9, 0x40000040 ;  /* 0x4000004000097882 */ /* 0x000fe20000000000 */
[----:B------:R-:W-:Y:S01]  /*1230*/  UMOV UR11, 0x40000040 ;  /* 0x40000040000b7882 */ /* 0x000fe20000000000 */
[----:B------:R-:W-:Y:S02]  /*1240*/  UMOV UR13, 0x40000040 ;  /* 0x40000040000d7882 */ /* 0x000fe40000000000 */
[----:B------:R-:W1:Y:S01]  /*1250*/  SHFL.IDX PT, R2, R2, RZ, 0x1f ;  /* 0x00001fff02027589 */ /* 0x000e6200000e0000 */
[----:B------:R-:W-:Y:S01]  /*1260*/  UMOV UR15, 0x40000040 ;  /* 0x40000040000f7882 */ /* 0x000fe20000000000 */
[----:B------:R-:W-:Y:S01]  /*1270*/  UMOV UR17, 0x40000040 ;  /* 0x4000004000117882 */ /* 0x000fe20000000000 */
[----:B------:R-:W-:Y:S01]  /*1280*/  UMOV UR19, 0x40000040 ;  /* 0x4000004000137882 */ /* 0x000fe20000000000 */
[----:B------:R-:W-:Y:S01]  /*1290*/  UMOV UR21, 0x40000040 ;  /* 0x4000004000157882 */ /* 0x000fe20000000000 */
[----:B------:R-:W-:Y:S01]  /*12a0*/  UMOV UR23, 0x40000040 ;  /* 0x4000004000177882 */ /* 0x000fe20000000000 */
[----:B------:R-:W-:-:S05]  /*12b0*/  LOP3.LUT R5, R5, 0xffffff80, RZ, 0xc0, !PT ;  /* 0xffffff8005057812 */ /* 0x000fca00078ec0ff */
[----:B------:R-:W-:Y:S01]  /*12c0*/  IMAD.IADD R5, R152, 0x1, -R5 ;  /* 0x0000000198057824 */ /* 0x000fe200078e0a05 */
[----:B------:R-:W-:Y:S01]  /*12d0*/  WARPGROUP.ARRIVE ;  /* 0x00000000000079c5 */ /* 0x000fe20000000000 */
[----:B-1----:R-:W-:-:S03]  /*12e0*/  R2UR UR4, R2 ;  /* 0x00000000020472ca */ /* 0x002fc600000e0000 */
[----:B------:R-:W-:-:S04]  /*12f0*/  SHF.R.S32.HI R2, RZ, 0x1f, R5 ;  /* 0x0000001fff027819 */ /* 0x000fc80000011405 */
[CC--:B------:R-:W-:Y:S02]  /*1300*/  LEA.HI R4, R2.reuse, R5.reuse, RZ, 0x2 ;  /* 0x0000000502047211 */ /* 0x0c0fe400078f10ff */
[----:B------:R-:W-:Y:S02]  /*1310*/  LEA.HI R2, R2, R5, RZ, 0x5 ;  /* 0x0000000502027211 */ /* 0x000fe400078f28ff */
[----:B------:R-:W-:Y:S02]  /*1320*/  SHF.R.S32.HI R7, RZ, 0x1f, R4 ;  /* 0x0000001fff077819 */ /* 0x000fe40000011404 */
[----:B------:R-:W-:Y:S01]  /*1330*/  SHF.R.S32.HI R2, RZ, 0x5, R2 ;  /* 0x00000005ff027819 */ /* 0x000fe20000011402 */
[----:B------:R-:W-:-:S04]  /*1340*/  ULEA.HI UR5, UR4, UR4, URZ, 0x1 ;  /* 0x0000000404057291 */ /* 0x000fc8000f8f083f */
[----:B------:R-:W-:-:S03]  /*1350*/  ULOP3.LUT UR6, UR5, 0x1fffe, URZ, 0xc0, !UPT ;  /* 0x0001fffe05067892 */ /* 0x000fc6000f8ec03f */
[----:B------:R-:W-:Y:S01]  /*1360*/  UMOV UR5, 0x400 ;  /* 0x0000040000057882 */ /* 0x000fe20000000000 */
[----:B------:R-:W-:Y:S02]  /*1370*/  UIADD3 UR6, UR4, -UR6, URZ ;  /* 0x8000000604067290 */ /* 0x000fe4000fffe03f */
[----:B0-----:R-:W-:-:S04]  /*1380*/  ULEA UR5, UR7, UR5, 0x18 ;  /* 0x0000000507057291 */ /* 0x001fc8000f8ec03f */
[----:B------:R-:W-:Y:S02]  /*1390*/  ULEA UR6, UR6, UR5, 0xf ;  /* 0x0000000506067291 */ /* 0x000fe4000f8e783f */
[----:B------:R-:W-:Y:S02]  /*13a0*/  UIADD3 UR4, UR5, 0x36400, URZ ;  /* 0x0003640005047890 */ /* 0x000fe4000fffe03f */
[----:B------:R-:W-:Y:S02]  /*13b0*/  UIADD3 UR6, UR6, 0x400, URZ ;  /* 0x0000040006067890 */ /* 0x000fe4000fffe03f */
[----:B------:R-:W-:Y:S02]  /*13c0*/  USHF.R.U32.HI UR4, URZ, 0x4, UR4 ;  /* 0x000000043f047899 */ /* 0x000fe40008011604 */
[----:B------:R-:W-:Y:S02]  /*13d0*/  USHF.R.U32.HI UR6, URZ, 0x4, UR6 ;  /* 0x000000043f067899 */ /* 0x000fe40008011606 */
[----:B------:R-:W-:-:S02]  /*13e0*/  ULOP3.LUT UR4, UR4, 0x3fff, URZ, 0xc0, !UPT ;  /* 0x00003fff04047892 */ /* 0x000fc4000f8ec03f */
[----:B------:R-:W-:Y:S02]  /*13f0*/  ULOP3.LUT UR6, UR6, 0x3fff, URZ, 0xc0, !UPT ;  /* 0x00003fff06067892 */ /* 0x000fe4000f8ec03f */
[----:B------:R-:W-:Y:S02]  /*1400*/  ULOP3.LUT UR4, UR4, 0x10000, URZ, 0xfc, !UPT ;  /* 0x0001000004047892 */ /* 0x000fe4000f8efc3f */
[----:B------:R-:W-:Y:S02]  /*1410*/  ULOP3.LUT UR6, UR6, 0x2000000, URZ, 0xfc, !UPT ;  /* 0x0200000006067892 */ /* 0x000fe4000f8efc3f */
[----:B------:R-:W-:Y:S02]  /*1420*/  UIADD3 UR12, UR4, 0x2, URZ ;  /* 0x00000002040c7890 */ /* 0x000fe4000fffe03f */
[----:B------:R-:W-:Y:S01]  /*1430*/  UIADD3 UR14, UR6, 0x80, URZ ;  /* 0x00000080060e7890 */ /* 0x000fe2000fffe03f */
[----:B------:R-:W-:Y:S02]  /*1440*/  UMOV UR8, UR4 ;  /* 0x0000000400087c82 */ /* 0x000fe40008000000 */
[----:B------:R-:W-:Y:S01]  /*1450*/  UMOV UR10, UR6 ;  /* 0x00000006000a7c82 */ /* 0x000fe20008000000 */
[----:B------:R-:W-:Y:S01]  /*1460*/  UIADD3 UR16, UR4, 0x4, URZ ;  /* 0x0000000404107890 */ /* 0x000fe2000fffe03f */
[----:B------:R-:W-:Y:S01]  /*1470*/  HGMMA.64x256x16.F32 R24, gdesc[UR8].tnspB, RZ, !UPT, gsb0 ;  /* 0x43e00000081879f0 */ /* 0x000fe2000c0008ff */
[----:B------:R-:W-:-:S02]  /*1480*/  UIADD3 UR18, UR6, 0x100, URZ ;  /* 0x0000010006127890 */ /* 0x000fc4000fffe03f */
[----:B------:R-:W-:Y:S02]  /*1490*/  UIADD3 UR20, UR4, 0x6, URZ ;  /* 0x0000000604147890 */ /* 0x000fe4000fffe03f */
[----:B------:R-:W-:Y:S01]  /*14a0*/  UIADD3 UR22, UR6, 0x180, URZ ;  /* 0x0000018006167890 */ /* 0x000fe2000fffe03f */
[----:B--2---:R-:W-:Y:S02]  /*14b0*/  R2UR UR7, R6 ;  /* 0x00000000060772ca */ /* 0x004fe400000e0000 */
[----:B------:R-:W-:-:S04]  /*14c0*/  SHF.R.S32.HI R6, RZ, 0x2, R4 ;  /* 0x00000002ff067819 */ /* 0x000fc80000011404 */
[----:B------:R-:W-:-:S04]  /*14d0*/  LEA.HI R7, R7, R6, RZ, 0x3 ;  /* 0x0000000607077211 */ /* 0x000fc800078f18ff */
[----:B------:R-:W-:-:S03]  /*14e0*/  LOP3.LUT R7, R7, 0xfffffff8, RZ, 0xc0, !PT ;  /* 0xfffffff807077812 */ /* 0x000fc600078ec0ff */
[----:B------:R-:W-:Y:S01]  /*14f0*/  ULOP3.LUT UR4, UR7, 0x1, URZ, 0xfc, !UPT ;  /* 0x0000000107047892 */ /* 0x000fe2000f8efc3f */
[----:B------:R-:W-:-:S03]  /*1500*/  IADD3 R7, R6, -R7, RZ ;  /* 0x8000000706077210 */ /* 0x000fc60007ffe0ff */
[----:B------:R-:W-:Y:S02]  /*1510*/  UISETP.NE.AND UP0, UPT, UR4, 0x3, UPT ;  /* 0x000000030400788c */ /* 0x000fe4000bf05270 */
[----:B------:R-:W-:Y:S01]  /*1520*/  IMAD R2, R2, 0x10, R7 ;  /* 0x0000001002027824 */ /* 0x000fe200078e0207 */
[----:B------:R-:W-:-:S03]  /*1530*/  UMOV UR4, URZ ;  /* 0x0000003f00047c82 */ /* 0x000fc60008000000 */
[----:B------:R-:W-:Y:S01]  /*1540*/  PLOP3.LUT P1, PT, PT, PT, UP0, 0x80, 0x0 ;  /* 0x000000000000781c */ /* 0x000fe20003f2f008 */
[----:B------:R-:W-:Y:S02]  /*1550*/  WARPGROUP.DEPBAR.LE gsb0, 0x0 ;  /* 0x00008000000079c5 */ /* 0x000fe40000010000 */
[----:B------:R-:W-:-:S06]  /*1560*/  WARPGROUP.ARRIVE ;  /* 0x00000000000079c5 */ /* 0x000fcc0000000000 */
        /* <DEDUP_REMOVED lines=13> */
.L_x_178:
[----:B------:R-:W0:Y:S01]  /*1640*/  S2UR UR10, SR_CgaCtaId ;  /* 0x00000000000a79c3 */ /* 0x000e220000008800 */
[----:B------:R-:W-:Y:S01]  /*1650*/  VIADD R3, R3, 0xfffffffe ;  /* 0xfffffffe03037836 */ /* 0x000fe20000000000 */
[----:B------:R-:W-:-:S04]  /*1660*/  UIADD3 UR7, UR5, 0x38860, URZ ;  /* 0x0003886005077890 */ /* 0x000fc8000fffe03f */
[----:B------:R-:W-:Y:S01]  /*1670*/  ISETP.GE.AND P0, PT, R3, R0, PT ;  /* 0x000000000300720c */ /* 0x000fe20003f06270 */
[----:B0-----:R-:W-:-:S09]  /*1680*/  UPRMT UR7, UR10, 0x654, UR7 ;  /* 0x000006540a077896 */ /* 0x001fd20008000007 */
[----:B------:R-:W-:Y:S03]  /*1690*/  SYNCS.ARRIVE.TRANS64.RED.A1T0 RZ, [UR7], RZ ;  /* 0x000000ffffff79a7 */ /* 0x000fe60008100407 */
[----:B------:R-:W-:Y:S05]  /*16a0*/  @!P0 BRA `(.L_x_179) ;  /* 0x0000000800b48947 */ /* 0x000fea0003800000 */
[----:B------:R-:W-:-:S05]  /*16b0*/  UMOV UR4, URZ ;  /* 0x0000003f00047c82 */ /* 0x000fca0008000000 */
.L_x_181:
[----:B------:R-:W-:Y:S01]  /*16c0*/  BAR.SYNC.DEFER_BLOCKING 0xe, 0x100 ;  /* 0x0384000000007b1d */ /* 0x000fe20000010000 */
[----:B------:R-:W-:Y:S01]  /*16d0*/  IMAD.U32 R5, RZ, RZ, UR4 ;  /* 0x00000004ff057e24 */ /* 0x000fe2000f8e00ff */
[----:B------:R-:W-:Y:S01]  /*16e0*/  UIADD3 UR4, UR4, 0x1, URZ ;  /* 0x0000000104047890 */ /* 0x000fe2000fffe03f */
[C---:B------:R-:W-:Y:S01]  /*16f0*/  ISETP.GT.AND P0, PT, R3.reuse, R0, PT ;  /* 0x000000000300720c */ /* 0x040fe20003f04270 */
[----:B------:R-:W-:Y:S02]  /*1700*/  VIADD R3, R3, 0xffffffff ;  /* 0xffffffff03037836 */ /* 0x000fe40000000000 */
[----:B------:R-:W-:Y:S01]  /*1710*/  IMAD R4, R5, 0x40, R2 ;  /* 0x0000004005047824 */ /* 0x000fe200078e0202 */
[----:B------:R-:W-:Y:S01]  /*1720*/  UISETP.NE.AND UP0, UPT, UR4, 0x2, UPT ;  /* 0x000000020400788c */ /* 0x000fe2000bf05270 */
[----:B------:R-:W-:Y:S01]  /*1730*/  UMOV UR11, 0x40000040 ;  /* 0x40000040000b7882 */ /* 0x000fe20000000000 */
[----:B------:R-:W-:Y:S02]  /*1740*/  UMOV UR15, 0x40000040 ;  /* 0x40000040000f7882 */ /* 0x000fe40000000000 */
[----:B------:R-:W-:Y:S01]  /*1750*/  LEA R4, R4, UR5, 0x2 ;  /* 0x0000000504047c11 */ /* 0x000fe2000f8e10ff */
[----:B------:R-:W-:Y:S01]  /*1760*/  USEL UR4, UR4, URZ, UP0 ;  /* 0x0000003f04047287 */ /* 0x000fe20008000000 */
[----:B------:R-:W-:Y:S01]  /*1770*/  UMOV UR19, 0x40000040 ;  /* 0x4000004000137882 */ /* 0x000fe20000000000 */
[----:B------:R-:W-:-:S02]  /*1780*/  UMOV UR23, 0x40000040 ;  /* 0x4000004000177882 */ /* 0x000fc40000000000 */
[----:B------:R-:W-:-:S04]  /*1790*/  ULEA UR10, UR4, UR6, 0xc ;  /* 0x00000006040a7291 */ /* 0x000fc8000f8e603f */
[----:B------:R-:W-:Y:S02]  /*17a0*/  UIADD3 UR14, UR10, 0x80, URZ ;  /* 0x000000800a0e7890 */ /* 0x000fe4000fffe03f */
[----:B------:R-:W-:Y:S01]  /*17b0*/  UIADD3 UR18, UR10, 0x100, URZ ;  /* 0x000001000a127890 */ /* 0x000fe2000fffe03f */
[----:B------:R-:W0:Y:S01]  /*17c0*/  LDS R5, [R4+0x38400] ;  /* 0x0384000004057984 */ /* 0x000e220000000800 */
[----:B------:R-:W-:-:S03]  /*17d0*/  UIADD3 UR22, UR10, 0x180, URZ ;  /* 0x000001800a167890 */ /* 0x000fc6000fffe03f */
        /* <DEDUP_REMOVED lines=128> */
[----:B------:R-:W-:-:S06]  /*1fe0*/  FMUL.FTZ R151, R151, R6 ;  /* 0x0000000697977220 */ /* 0x000fcc0000410000 */
        /* <DEDUP_REMOVED lines=18> */
.L_x_180:
[----:B------:R-:W0:Y:S01]  /*2110*/  S2UR UR10, SR_CgaCtaId ;  /* 0x00000000000a79c3 */ /* 0x000e220000008800 */
[----:B------:R-:W-:-:S04]  /*2120*/  ULEA UR7, UR4, UR5, 0x3 ;  /* 0x0000000504077291 */ /* 0x000fc8000f8e183f */
[----:B------:R-:W-:-:S04]  /*2130*/  UIADD3 UR7, UR7, 0x38860, URZ ;  /* 0x0003886007077890 */ /* 0x000fc8000fffe03f */
[----:B0-----:R-:W-:-:S09]  /*2140*/  UPRMT UR7, UR10, 0x654, UR7 ;  /* 0x000006540a077896 */ /* 0x001fd20008000007 */
[----:B------:R-:W-:Y:S01]  /*2150*/  SYNCS.ARRIVE.TRANS64.RED.A1T0 RZ, [UR7], RZ ;  /* 0x000000ffffff79a7 */ /* 0x000fe20008100407 */
[----:B------:R-:W-:Y:S05]  /*2160*/  @P0 BRA `(.L_x_181) ;  /* 0xfffffff400540947 */ /* 0x000fea000383ffff */
[----:B------:R-:W-:-:S12]  /*2170*/  USHF.L.U32 UR4, UR4, 0x6, URZ ;  /* 0x0000000604047899 */ /* 0x000fd8000800063f */
.L_x_179:
[----:B------:R-:W-:Y:S01]  /*2180*/  BAR.SYNC.DEFER_BLOCKING 0xe, 0x100 ;  /* 0x0384000000007b1d */ /* 0x000fe20000010000 */
[----:B------:R-:W-:Y:S01]  /*2190*/  VIADD R2, R2, UR4 ;  /* 0x0000000402027c36 */ /* 0x000fe20008000000 */
[----:B------:R-:W-:Y:S01]  /*21a0*/  PLOP3.LUT P0, PT, PT, PT, PT, 0x8, 0x0 ;  /* 0x000000000000781c */ /* 0x000fe20003f0e170 */
[----:B------:R-:W-:-:S03]  /*21b0*/  IMAD.MOV.U32 R4, RZ, RZ, RZ ;  /* 0x000000ffff047224 */ /* 0x000fc600078e00ff */
[----:B------:R-:W-:-:S05]  /*21c0*/  LEA R2, R2, UR5, 0x2 ;  /* 0x0000000502027c11 */ /* 0x000fca000f8e10ff */
[----:B------:R-:W0:Y:S04]  /*21d0*/  LDS R3, [R2+0x38400] ;  /* 0x0384000002037984 */ /* 0x000e280000000800 */
[----:B------:R1:W2:Y:S02]  /*21e0*/  LDS R0, [R2+0x38420] ;  /* 0x0384200002007984 */ /* 0x0002a40000000800 */
[----:B-1----:R-:W-:Y:S02]  /*21f0*/  IMAD.MOV.U32 R2, RZ, RZ, RZ ;  /* 0x000000ffff027224 */ /* 0x002fe400078e00ff */
        /* <DEDUP_REMOVED lines=130> */
.L_x_175:
        /* <DEDUP_REMOVED lines=8> */
[----:B------:R-:W-:Y:S01]  /*2aa0*/  IMAD.U32 R4, RZ, RZ, UR8 ;  /* 0x00000008ff047e24 */ /* 0x000fe2000f8e00ff */
[----:B------:R-:W-:Y:S01]  /*2ab0*/  IABS R5, R3 ;  /* 0x0000000300057213 */ /* 0x000fe20000000000 */
[----:B------:R-:W-:Y:S01]  /*2ac0*/  ULOP3.LUT UR8, UR8, UR11, URZ, 0x3c, !UPT ;  /* 0x0000000b08087292 */ /* 0x000fe2000f8e3c3f */
[----:B------:R-:W-:Y:S02]  /*2ad0*/  R2UR UR12, R0 ;  /* 0x00000000000c72ca */ /* 0x000fe400000e0000 */
[----:B------:R-:W-:-:S05]  /*2ae0*/  IABS R4, R4 ;  /* 0x0000000400047213 */ /* 0x000fca0000000000 */
[----:B------:R-:W-:-:S05]  /*2af0*/  IMAD.MOV.U32 R3, RZ, RZ, R4 ;  /* 0x000000ffff037224 */ /* 0x000fca00078e0004 */
[----:B------:R-:W-:Y:S01]  /*2b00*/  R2UR UR10, R3 ;  /* 0x00000000030a72ca */ /* 0x000fe200000e0000 */
[----:B------:R-:W1:Y:S08]  /*2b10*/  I2F.RP R0, UR12 ;  /* 0x0000000c00007d06 */ /* 0x000e700008209400 */
[----:B-1----:R-:W0:Y:S02]  /*2b20*/  MUFU.RCP R0, R0 ;  /* 0x0000000000007308 */ /* 0x002e240000001000 */
[----:B0-----:R-:W-:Y:S01]  /*2b30*/  IADD3 R2, R0, 0xffffffe, RZ ;  /* 0x0ffffffe00027810 */ /* 0x001fe20007ffe0ff */
[----:B------:R-:W-:-:S05]  /*2b40*/  IMAD.MOV R0, RZ, RZ, -R5 ;  /* 0x000000ffff007224 */ /* 0x000fca00078e0a05 */
        /* <DEDUP_REMOVED lines=18> */
.L_x_182:
[----:B------:R-:W-:Y:S01]  /*2c70*/  UIMAD UR60, UR7, UR4, URZ ;  /* 0x00000004073c72a4 */ /* 0x000fe2000f8e023f */
[----:B------:R-:W-:Y:S01]  /*2c80*/  IMAD.U32 R0, RZ, RZ, UR6 ;  /* 0x00000006ff007e24 */ /* 0x000fe2000f8e00ff */
[----:B------:R-:W-:Y:S01]  /*2c90*/  PLOP3.LUT P0, PT, PT, PT, PT, 0x80, 0x0 ;  /* 0x000000000000781c */ /* 0x000fe20003f0f070 */
[----:B------:R-:W-:Y:S01]  /*2ca0*/  IMAD.U32 R3, RZ, RZ, UR4 ;  /* 0x00000004ff037e24 */ /* 0x000fe2000f8e00ff */
[----:B------:R-:W-:Y:S01]  /*2cb0*/  CS2R R150, SRZ ;  /* 0x0000000000967805 */ /* 0x000fe2000001ff00 */
[----:B0-----:R-:W-:Y:S01]  /*2cc0*/  IMAD.MOV.U32 R2, RZ, RZ, RZ ;  /* 0x000000ffff027224 */ /* 0x001fe200078e00ff */
[----:B------:R-:W-:Y:S01]  /*2cd0*/  CS2R R148, SRZ ;  /* 0x0000000000947805 */ /* 0x000fe2000001ff00 */
[----:B------:R-:W-:Y:S01]  /*2ce0*/  IMAD.MOV.U32 R4, RZ, RZ, RZ ;  /* 0x000000ffff047224 */ /* 0x000fe200078e00ff */
[----:B------:R-:W-:Y:S02]  /*2cf0*/  VIADDMNMX R0, R3, UR60, R0, PT ;  /* 0x0000003c03007c46 */ /* 0x000fe4000b800100 */
[----:B------:R-:W-:-:S02]  /*2d00*/  CS2R R146, SRZ ;  /* 0x0000000000927805 */ /* 0x000fc4000001ff00 */
[----:B------:R-:W-:Y:S02]  /*2d10*/  CS2R R144, SRZ ;  /* 0x0000000000907805 */ /* 0x000fe4000001ff00 */
[----:B------:R-:W-:Y:S02]  /*2d20*/  CS2R R142, SRZ ;  /* 0x00000000008e7805 */ /* 0x000fe4000001ff00 */
[----:B------:R-:W-:Y:S02]  /*2d30*/  R2UR UR39, R0 ;  /* 0x00000000002772ca */ /* 0x000fe400000e0000 */
        /* <DEDUP_REMOVED lines=11> */
[----:B------:R-:W-:Y:S01]  /*2df0*/  CS2R R118, SRZ ;  /* 0x0000000000767805 */ /* 0x000fe2000001ff00 */
[----:B------:R-:W-:Y:S01]  /*2e00*/  UISETP.GT.AND UP0, UPT, UR39, UR60, UPT ;  /* 0x0000003c2700728c */ /* 0x000fe2000bf04270 */
[----:B------:R-:W-:Y:S02]  /*2e10*/  CS2R R116, SRZ ;  /* 0x0000000000747805 */ /* 0x000fe4000001ff00 */
[----:B------:R-:W-:Y:S02]  /*2e20*/  CS2R R114, SRZ ;  /* 0x0000000000727805 */ /* 0x000fe4000001ff00 */
[----:B------:R-:W-:-:S02]  /*2e30*/  CS2R R112, SRZ ;  /* 0x0000000000707805 */ /* 0x000fc4000001ff00 */
[----:B------:R-:W-:Y:S02]  /*2e40*/  CS2R R110, SRZ ;  /* 0x00000000006e7805 */ /* 0x000fe4000001ff00 */
[----:B------:R-:W-:Y:S02]  /*2e50*/  CS2R R108, SRZ ;  /* 0x00000000006c7805 */ /* 0x000fe4000001ff00 */
[----:B------:R-:W-:Y:S02]  /*2e60*/  PLOP3.LUT P1, PT, PT, PT, UP0, 0x80, 0x0 ;  /* 0x000000000000781c */ /* 0x000fe40003f2f008 */
        /* <DEDUP_REMOVED lines=42> */
[----:B------:R-:W-:Y:S06]  /*3110*/  @!P1 BRA `(.L_x_177) ;  /* 0x00000070005c9947 */ /* 0x000fec0003800000 */
[----:B------:R-:W-:Y:S01]  /*3120*/  SHF.R.S32.HI R57, RZ, 0x1f, R152 ;  /* 0x0000001fff397819 */ /* 0x000fe20000011498 */
[----:B------:R-:W0:Y:S01]  /*3130*/  S2UR UR4, SR_CgaCtaId ;  /* 0x00000000000479c3 */ /* 0x000e220000008800 */
[----:B------:R-:W-:Y:S02]  /*3140*/  MOV R4, 0x400 ;  /* 0x0000040000047802 */ /* 0x000fe40000000f00 */
[----:B------:R-:W-:-:S04]  /*3150*/  LEA.HI R16, R57, R152, RZ, 0x7 ;  /* 0x0000009839107211 */ /* 0x000fc800078f38ff */
[----:B------:R-:W-:-:S05]  /*3160*/  SHF.R.S32.HI R18, RZ, 0x7, R16 ;  /* 0x00000007ff127819 */ /* 0x000fca0000011410 */
[----:B------:R-:W1:Y:S01]  /*3170*/  SHFL.IDX PT, R0, R18, RZ, 0x1f ;  /* 0x00001fff12007589 */ /* 0x000e6200000e0000 */
[----:B0-----:R-:W-:Y:S01]  /*3180*/  IMAD.U32 R5, RZ, RZ, UR4 ;  /* 0x00000004ff057e24 */ /* 0x001fe2000f8e00ff */
[----:B-1----:R-:W-:-:S04]  /*3190*/  LEA.HI R2, R0, R0, RZ, 0x1 ;  /* 0x0000000000027211 */ /* 0x002fc800078f08ff */
[----:B------:R-:W-:Y:S02]  /*31a0*/  LOP3.LUT R3, R2, 0x1fffe, RZ, 0xc0, !PT ;  /* 0x0001fffe02037812 */ /* 0x000fe400078ec0ff */
[----:B------:R-:W-:-:S03]  /*31b0*/  LEA R2, R5, R4, 0x18 ;  /* 0x0000000405027211 */ /* 0x000fc600078ec0ff */
[----:B------:R-:W-:Y:S02]  /*31c0*/  IMAD.IADD R3, R0, 0x1, -R3 ;  /* 0x0000000100037824 */ /* 0x000fe400078e0a03 */
[----:B------:R-:W-:-:S03]  /*31d0*/  VIADD R0, R2, 0x36400 ;  /* 0x0003640002007836 */ /* 0x000fc60000000000 */
[----:B------:R-:W-:Y:S02]  /*31e0*/  LEA R3, R3, R2, 0xf ;  /* 0x0000000203037211 */ /* 0x000fe400078e78ff */
[----:B------:R-:W-:-:S03]  /*31f0*/  LOP3.LUT P0, RZ, R0, 0x3ff, RZ, 0xc0, !PT ;  /* 0x000003ff00ff7812 */ /* 0x000fc6000780c0ff */
[----:B------:R-:W-:-:S05]  /*3200*/  VIADD R3, R3, 0x400 ;  /* 0x0000040003037836 */ /* 0x000fca0000000000 */
[----:B------:R-:W-:-:S04]  /*3210*/  SHF.R.U32.HI R3, RZ, 0x4, R3 ;  /* 0x00000004ff037819 */ /* 0x000fc80000011603 */
[----:B------:R-:W-:Y:S01]  /*3220*/  LOP3.LUT R193, R3, 0x3fff, RZ, 0xc0, !PT ;  /* 0x00003fff03c17812 */ /* 0x000fe200078ec0ff */
[----:B------:R-:W-:Y:S06]  /*3230*/  @!P0 BRA `(.L_x_183) ;  /* 0x0000000000408947 */ /* 0x000fec0003800000 */
[----:B------:R-:W-:Y:S01]  /*3240*/  MOV R0, 0x0 ;  /* 0x0000000000007802 */ /* 0x000fe20000000f00 */
[----:B------:R-:W-:Y:S01]  /*3250*/  ULDC.64 UR4, c[0x4][0x90] ;  /* 0x0100240000047ab9 */ /* 0x000fe20000000a00 */
[----:B------:R-:W-:Y:S01]  /*3260*/  ULDC.64 UR6, c[0x4][0x20] ;  /* 0x0100080000067ab9 */ /* 0x000fe20000000a00 */
[----:B------:R-:W-:Y:S01]  /*3270*/  IMAD.U32 R4, RZ, RZ, UR4 ;  /* 0x00000004ff047e24 */ /* 0x000fe2000f8e00ff */
[----:B------:R0:W1:Y:S01]  /*3280*/  LDC.64 R14, c[0x4][R0] ;  /* 0x01000000000e7b82 */ /* 0x0000620000000a00 */
[----:B------:R-:W-:Y:S01]  /*3290*/  IMAD.U32 R5, RZ, RZ, UR5 ;  /* 0x00000005ff057e24 */ /* 0x000fe2000f8e00ff */
[----:B------:R-:W-:Y:S01]  /*32a0*/  ULDC.64 UR4, c[0x4][0x98] ;  /* 0x0100260000047ab9 */ /* 0x000fe20000000a00 */
[----:B------:R-:W-:Y:S01]  /*32b0*/  IMAD.U32 R10, RZ, RZ, UR6 ;  /* 0x00000006ff0a7e24 */ /* 0x000fe2000f8e00ff */
[----:B------:R-:W-:Y:S01]  /*32c0*/  MOV R12, 0x1 ;  /* 0x00000001000c7802 */ /* 0x000fe20000000f00 */
[----:B------:R-:W-:Y:S02]  /*32d0*/  IMAD.U32 R6, RZ, RZ, UR4 ;  /* 0x00000004ff067e24 */ /* 0x000fe4000f8e00ff */
[----:B------:R-:W-:-:S02]  /*32e0*/  IMAD.U32 R7, RZ, RZ, UR5 ;  /* 0x00000005ff077e24 */ /* 0x000fc4000f8e00ff */
[----:B------:R-:W-:Y:S02]  /*32f0*/  IMAD.U32 R11, RZ, RZ, UR7 ;  /* 0x00000007ff0b7e24 */ /* 0x000fe4000f8e00ff */
[----:B------:R-:W-:Y:S02]  /*3300*/  IMAD.MOV.U32 R8, RZ, RZ, 0x70 ;  /* 0x00000070ff087424 */ /* 0x000fe400078e00ff */
[----:B0-----:R-:W-:-:S07]  /*3310*/  IMAD.MOV.U32 R13, RZ, RZ, RZ ;  /* 0x000000ffff0d7224 */ /* 0x001fce00078e00ff */
[----:B------:R-:W-:-:S07]  /*3320*/  LEPC R20, `(.L_x_183) ;  /* 0x000000001014794e */ /* 0x000fce0000000000 */
[----:B-1----:R-:W-:Y:S05]  /*3330*/  CALL.ABS.NOINC R14 ;  /* 0x000000000e007343 */ /* 0x002fea0003c00000 */
.L_x_183:
[----:B------:R-:W-:Y:S02]  /*3340*/  SHF.L.U32 R5, RZ, 0x1f, RZ ;  /* 0x0000001fff057819 */ /* 0x000fe400000006ff */
[----:B------:R-:W-:Y:S02]  /*3350*/  LOP3.LUT R3, R16, 0xffffff80, RZ, 0xc0, !PT ;  /* 0xffffff8010037812 */ /* 0x000fe400078ec0ff */
[----:B------:R-:W0:Y:S01]  /*3360*/  SYNCS.PHASECHK.TRANS64.TRYWAIT P0, [R2+URZ+0x38800], R5 ;  /* 0x03880005020075a7 */ /* 0x000e22000800017f */
        /* <DEDUP_REMOVED lines=8> */
.L_x_262:
[----:B------:R-:W2:Y:S01]  /*33f0*/  LDL R0, [R1] ;  /* 0x0000000001007983 */ /* 0x000ea20000100800 */
[----:B------:R-:W-:Y:S01]  /*3400*/  LEA.HI R9, R9, R8, RZ, 0x3 ;  /* 0x0000000809097211 */ /* 0x000fe200078f18ff */
[----:B------:R-:W-:Y:S01]  /*3410*/  IMAD.IADD R3, R18, 0x1, -R3 ;  /* 0x0000000112037824 */ /* 0x000fe200078e0a03 */
[----:B------:R-:W-:Y:S02]  /*3420*/  LEA.HI R4, R4, R7, RZ, 0x5 ;  /* 0x0000000704047211 */ /* 0x000fe400078f28ff */
[----:B------:R-:W-:Y:S02]  /*3430*/  LOP3.LUT R9, R9, 0xfffffff8, RZ, 0xc0, !PT ;  /* 0xfffffff809097812 */ /* 0x000fe400078ec0ff */
[----:B------:R-:W-:-:S03]  /*3440*/  SHF.R.S32.HI R4, RZ, 0x5, R4 ;  /* 0x00000005ff047819 */ /* 0x000fc60000011404 */
[----:B------:R-:W-:-:S04]  /*3450*/  IMAD.IADD R9, R8, 0x1, -R9 ;  /* 0x0000000108097824 */ /* 0x000fc800078e0a09 */
[----:B------:R-:W-:Y:S01]  /*3460*/  IMAD R185, R4, 0x10, R9 ;  /* 0x0000001004b97824 */ /* 0x000fe200078e0209 */
[----:B--2---:R-:W-:Y:S02]  /*3470*/  R2UR UR4, R0 ;  /* 0x00000000000472ca */ /* 0x004fe400000e0000 */
[----:B------:R-:W-:-:S05]  /*3480*/  LOP3.LUT R0, R6, 0x7ffffffc, RZ, 0xc0, !PT ;  /* 0x7ffffffc06007812 */ /* 0x000fca00078ec0ff */
[----:B------:R-:W-:-:S04]  /*3490*/  IMAD.IADD R0, R7, 0x1, -R0 ;  /* 0x0000000107007824 */ /* 0x000fc800078e0a00 */
[----:B------:R-:W-:Y:S02]  /*34a0*/  IMAD.SHL.U32 R58, R0, 0x2, RZ ;  /* 0x00000002003a7824 */ /* 0x000fe400078e00ff */
[----:B------:R-:W-:Y:S02]  /*34b0*/  ULOP3.LUT UR4, UR4, 0x1, URZ, 0xfc, !UPT ;  /* 0x0000000104047892 */ /* 0x000fe4000f8efc3f */
[----:B------:R-:W-:-:S04]  /*34c0*/  IMAD R186, R3, 0x100, R58 ;  /* 0x0000010003ba7824 */ /* 0x000fc800078e023a */
[----:B------:R-:W-:-:S05]  /*34d0*/  IMAD.U32 R6, RZ, RZ, UR4 ;  /* 0x00000004ff067e24 */ /* 0x000fca000f8e00ff */
[----:B------:R-:W-:-:S13]  /*34e0*/  ISETP.NE.AND P0, PT, R6, 0x3, PT ;  /* 0x000000030600780c */ /* 0x000fda0003f05270 */
[----:B------:R-:W-:Y:S05]  /*34f0*/  @!P0 BRA `(.L_x_185) ;  /* 0x0000000000048947 */ /* 0x000fea0003800000 */
[----:B------:R-:W-:Y:S01]  /*3500*/  BPT.TRAP 0x1 ;  /* 0x000000040000795c */ /* 0x000fe20000300000 */
.L_x_185:
[----:B------:R1:W2:Y:S01]  /*3510*/  SYNCS.PHASECHK.TRANS64.TRYWAIT P1, [R2+URZ+0x38830], R5 ;  /* 0x03883005020075a7 */ /* 0x0002a2000802017f */
[----:B------:R-:W-:Y:S05]  /*3520*/  @!P0 BRA `(.L_x_186) ;  /* 0x0000000000048947 */ /* 0x000fea0003800000 */
[----:B------:R-:W-:Y:S01]  /*3530*/  BPT.TRAP 0x1 ;  /* 0x000000040000795c */ /* 0x000fe20000300000 */
.L_x_186:
[----:B--2---:R-:W-:Y:S05]  /*3540*/  @P1 BRA `(.L_x_187) ;  /* 0x0000000000081947 */ /* 0x004fea0003800000 */
[----:B------:R-:W2:Y:S02]  /*3550*/  SYNCS.PHASECHK.TRANS64.TRYWAIT P1, [R2+URZ+0x38830], R5 ;  /* 0x03883005020075a7 */ /* 0x000ea4000802017f */
[----:B--2---:R-:W-:Y:S05]  /*3560*/  @!P1 BRA `(.L_x_188) ;  /* 0x000000d800bc9947 */ /* 0x004fea0003800000 */
.L_x_187:
[----:B------:R-:W-:Y:S05]  /*3570*/  WARPSYNC.ALL ;  /* 0x0000000000007948 */ /* 0x000fea0003800000 */
[C---:B------:R-:W-:Y:S01]  /*3580*/  IADD3 R0, R2.reuse, 0x20400, RZ ;  /* 0x0002040002007810 */ /* 0x040fe20007ffe0ff */
[----:B------:R-:W-:Y:S01]  /*3590*/  VIADD R3, R2, 0x22400 ;  /* 0x0002240002037836 */ /* 0x000fe20000000000 */
[----:B------:R-:W-:Y:S01]  /*35a0*/  WARPGROUP.ARRIVE ;  /* 0x00000000000079c5 */ /* 0x000fe20000000000 */
[----:B------:R-:W-:Y:S01]  /*35b0*/  UMOV UR9, 0x40000040 ;  /* 0x4000004000097882 */ /* 0x000fe20000000000 */
[----:B------:R-:W-:Y:S01]  /*35c0*/  SHF.R.U32.HI R0, RZ, 0x4, R0 ;  /* 0x00000004ff007819 */ /* 0x000fe20000011600 */
[----:B------:R-:W-:Y:S01]  /*35d0*/  UMOV UR5, UR9 ;  /* 0x0000000900057c82 */ /* 0x000fe20008000000 */
[----:B------:R-:W-:Y:S01]  /*35e0*/  SHF.R.U32.HI R3, RZ, 0x4, R3 ;  /* 0x00000004ff037819 */ /* 0x000fe20000011603 */
[----:B------:R-:W-:Y:S01]  /*35f0*/  UMOV UR7, 0x40000040 ;  /* 0x4000004000077882 */ /* 0x000fe20000000000 */
[----:B------:R-:W-:Y:S01]  /*3600*/  LOP3.LUT R0, R0, 0x3fff, RZ, 0xc0, !PT ;  /* 0x00003fff00007812 */ /* 0x000fe200078ec0ff */
[----:B------:R-:W-:Y:S01]  /*3610*/  IMAD.U32 R23, RZ, RZ, UR9 ;  /* 0x00000009ff177e24 */ /* 0x000fe2000f8e00ff */
[----:B------:R-:W-:Y:S01]  /*3620*/  LOP3.LUT R3, R3, 0x3fff, RZ, 0xc0, !PT ;  /* 0x00003fff03037812 */ /* 0x000fe200078ec0ff */
[----:B------:R-:W-:Y:S01]  /*3630*/  UMOV UR9, 0x40000040 ;  /* 0x4000004000097882 */ /* 0x000fe20000000000 */
[----:B------:R-:W-:Y:S01]  /*3640*/  LOP3.LUT R0, R0, 0x10000, RZ, 0xfc, !PT ;  /* 0x0001000000007812 */ /* 0x000fe200078efcff */
[----:B------:R-:W-:Y:S01]  /*3650*/  IMAD.U32 R9, RZ, RZ, UR9 ;  /* 0x00000009ff097e24 */ /* 0x000fe2000f8e00ff */
[----:B------:R-:W-:-:S02]  /*3660*/  LOP3.LUT R184, R3, 0x10000, RZ, 0xfc, !PT ;  /* 0x0001000003b87812 */ /* 0x000fc400078efcff */
[C---:B------:R-:W-:Y:S01]  /*3670*/  R2UR UR4, R0.reuse ;  /* 0x00000000000472ca */ /* 0x040fe200000e0000 */
[----:B------:R-:W-:Y:S01]  /*3680*/  VIADD R3, R0, 0x2 ;  /* 0x0000000200037836 */ /* 0x000fe20000000000 */
[C---:B------:R-:W-:Y:S01]  /*3690*/  R2UR UR6, R184.reuse ;  /* 0x00000000b80672ca */ /* 0x040fe200000e0000 */
[----:B------:R-:W-:-:S10]  /*36a0*/  VIADD R4, R184, 0x2 ;  /* 0x00000002b8047836 */ /* 0x000fd40000000000 */
[----:B------:R-:W-:Y:S02]  /*36b0*/  UMOV UR8, UR4 ;  /* 0x0000000400087c82 */ /* 0x000fe40008000000 */
[----:B------:R-:W-:Y:S01]  /*36c0*/  UMOV UR4, UR8 ;  /* 0x0000000800047c82 */ /* 0x000fe20008000000 */
[----:B------:R-:W-:Y:S01]  /*36d0*/  IMAD.U32 R22, RZ, RZ, UR8 ;  /* 0x00000008ff167e24 */ /* 0x000fe2000f8e00ff */
[----:B------:R-:W-:Y:S01]  /*36e0*/  HGMMA.64x64x16.F32 R24, gdesc[UR4], RZ, !UPT, gsb0 ;  /* 0x00e00000041879f0 */ /* 0x000fe2000c0008ff */
[----:B------:R-:W-:Y:S01]  /*36f0*/  R2UR UR4, R3 ;  /* 0x00000000030472ca */ /* 0x000fe200000e0000 */
[----:B------:R-:W-:Y:S01]  /*3700*/  UMOV UR5, UR9 ;  /* 0x0000000900057c82 */ /* 0x000fe20008000000 */
[----:B------:R-:W-:Y:S01]  /*3710*/  R2UR UR6, R4 ;  /* 0x00000000040672ca */ /* 0x000fe200000e0000 */
[----:B------:R-:W-:Y:S01]  /*3720*/  UMOV UR7, 0x40000040 ;  /* 0x4000004000077882 */ /* 0x000fe20000000000 */
[----:B------:R-:W-:Y:S01]  /*3730*/  VIADD R3, R0, 0x4 ;  /* 0x0000000400037836 */ /* 0x000fe20000000000 */
[----:B------:R-:W-:Y:S01]  /*3740*/  UMOV UR9, 0x40000040 ;  /* 0x4000004000097882 */ /* 0x000fe20000000000 */
[----:B------:R-:W-:-:S02]  /*3750*/  VIADD R4, R184, 0x4 ;  /* 0x00000004b8047836 */ /* 0x000fc40000000000 */
[----:B------:R-:W-:Y:S02]  /*3760*/  VIADD R0, R0, 0x6 ;  /* 0x0000000600007836 */ /* 0x000fe40000000000 */
[----:B------:R-:W-:-:S03]  /*3770*/  IMAD.U32 R11, RZ, RZ, UR9 ;  /* 0x00000009ff0b7e24 */ /* 0x000fc6000f8e00ff */
[----:B------:R-:W-:Y:S02]  /*3780*/  UMOV UR8, UR4 ;  /* 0x0000000400087c82 */ /* 0x000fe40008000000 */
[----:B------:R-:W-:Y:S01]  /*3790*/  UMOV UR4, UR8 ;  /* 0x0000000800047c82 */ /* 0x000fe20008000000 */
[----:B------:R-:W-:Y:S01]  /*37a0*/  IMAD.U32 R8, RZ, RZ, UR8 ;  /* 0x00000008ff087e24 */ /* 0x000fe2000f8e00ff */
[----:B------:R-:W-:Y:S02]  /*37b0*/  WARPGROUP.DEPBAR.LE gsb0, 0x0 ;  /* 0x00008000000079c5 */ /* 0x000fe40000010000 */
[----:B------:R-:W-:-:S06]  /*37c0*/  WARPGROUP.ARRIVE ;  /* 0x00000000000079c5 */ /* 0x000fcc0000000000 */
[----:B------:R-:W-:Y:S01]  /*37d0*/  HGMMA.64x64x16.F32 R24, gdesc[UR4], R24, gsb0 ;  /* 0x00e00000041879f0 */ /* 0x000fe20008000818 */
[----:B------:R-:W-:Y:S01]  /*37e0*/  R2UR UR4, R3 ;  /* 0x00000000030472ca */ /* 0x000fe200000e0000 */
[----:B------:R-:W-:Y:S01]  /*37f0*/  UMOV UR5, UR9 ;  /* 0x0000000900057c82 */ /* 0x000fe20008000000 */
[----:B------:R-:W-:Y:S01]  /*3800*/  R2UR UR6, R4 ;  /* 0x00000000040672ca */ /* 0x000fe200000e0000 */
[----:B------:R-:W-:Y:S01]  /*3810*/  UMOV UR7, 0x40000040 ;  /* 0x4000004000077882 */ /* 0x000fe20000000000 */
[----:B------:R-:W-:Y:S01]  /*3820*/  VIADD R3, R184, 0x6 ;  /* 0x00000006b8037836 */ /* 0x000fe20000000000 */
[----:B------:R-:W-:Y:S02]  /*3830*/  UMOV UR9, 0x40000040 ;  /* 0x4000004000097882 */ /* 0x000fe40000000000 */
[----:B------:R-:W-:-:S06]  /*3840*/  IMAD.U32 R13, RZ, RZ, UR9 ;  /* 0x00000009ff0d7e24 */ /* 0x000fcc000f8e00ff */
[----:B------:R-:W-:Y:S02]  /*3850*/  UMOV UR8, UR4 ;  /* 0x0000000400087c82 */ /* 0x000fe40008000000 */
[----:B------:R-:W-:Y:S01]  /*3860*/  UMOV UR4, UR8 ;  /* 0x0000000800047c82 */ /* 0x000fe20008000000 */
[----:B------:R-:W-:Y:S01]  /*3870*/  MOV R10, UR8 ;  /* 0x00000008000a7c02 */ /* 0x000fe20008000f00 */
[----:B------:R-:W-:Y:S02]  /*3880*/  WARPGROUP.DEPBAR.LE gsb0, 0x0 ;  /* 0x00008000000079c5 */ /* 0x000fe40000010000 */
[----:B------:R-:W-:-:S06]  /*3890*/  WARPGROUP.ARRIVE ;  /* 0x00000000000079c5 */ /* 0x000fcc0000000000 */
[----:B------:R-:W-:Y:S01]  /*38a0*/  HGMMA.64x64x16.F32 R24, gdesc[UR4], R24, gsb0 ;  /* 0x00e00000041879f0 */ /* 0x000fe20008000818 */
[----:B------:R-:W-:Y:S01]  /*38b0*/  R2UR UR4, R0 ;  /* 0x00000000000472ca */ /* 0x000fe200000e0000 */
[----:B------:R-:W-:Y:S01]  /*38c0*/  UMOV UR5, UR9 ;  /* 0x0000000900057c82 */ /* 0x000fe20008000000 */
[----:B------:R-:W-:Y:S01]  /*38d0*/  R2UR UR6, R3 ;  /* 0x00000000030672ca */ /* 0x000fe200000e0000 */
[----:B------:R-:W-:-:S10]  /*38e0*/  UMOV UR7, 0x40000040 ;  /* 0x4000004000077882 */ /* 0x000fd40000000000 */
[----:B------:R-:W-:Y:S02]  /*38f0*/  UMOV UR8, UR4 ;  /* 0x0000000400087c82 */ /* 0x000fe40008000000 */
[----:B------:R-:W-:Y:S01]  /*3900*/  UMOV UR4, UR8 ;  /* 0x0000000800047c82 */ /* 0x000fe20008000000 */
[----:B------:R-:W-:Y:S01]  /*3910*/  IMAD.U32 R12, RZ, RZ, UR8 ;  /* 0x00000008ff0c7e24 */ /* 0x000fe2000f8e00ff */
[----:B------:R-:W-:Y:S02]  /*3920*/  WARPGROUP.DEPBAR.LE gsb0, 0x0 ;  /* 0x00008000000079c5 */ /* 0x000fe40000010000 */
[----:B------:R-:W-:-:S06]  /*3930*/  WARPGROUP.ARRIVE ;  /* 0x00000000000079c5 */ /* 0x000fcc0000000000 */
[----:B------:R-:W-:Y:S03]  /*3940*/  HGMMA.64x64x16.F32 R24, gdesc[UR4], R24, gsb0 ;  /* 0x00e00000041879f0 */ /* 0x000fe60008000818 */
[----:B------:R-:W-:Y:S02]  /*3950*/  WARPGROUP.DEPBAR.LE gsb0, 0x0 ;  /* 0x00008000000079c5 */ /* 0x000fe40000010000 */
[----:B------:R-:W3:Y:S02]  /*3960*/  SYNCS.PHASECHK.TRANS64.TRYWAIT P1, [R2+URZ+0x38810], R5 ;  /* 0x03881005020075a7 */ /* 0x000ee4000802017f */
[----:B---3--:R-:W-:Y:S05]  /*3970*/  @!P1 BRA `(.L_x_189) ;  /* 0x000000d400cc9947 */ /* 0x008fea0003800000 */
.L_x_263:
[----:B------:R-:W-:Y:S05]  /*3980*/  @!P0 BRA `(.L_x_190) ;  /* 0x0000000000048947 */ /* 0x000fea0003800000 */
[----:B------:R-:W-:Y:S01]  /*3990*/  BPT.TRAP 0x1 ;  /* 0x000000040000795c */ /* 0x000fe20000300000 */
.L_x_190:
[----:B------:R4:W0:Y:S01]  /*39a0*/  SYNCS.PHASECHK.TRANS64.TRYWAIT P1, [R2+URZ+0x38850], R5 ;  /* 0x03885005020075a7 */ /* 0x000822000802017f */
[----:B------:R-:W-:Y:S05]  /*39b0*/  @!P0 BRA `(.L_x_191) ;  /* 0x0000000000048947 */ /* 0x000fea0003800000 */
[----:B------:R-:W-:Y:S01]  /*39c0*/  BPT.TRAP 0x1 ;  /* 0x000000040000795c */ /* 0x000fe20000300000 */
.L_x_191:
[C---:B------:R-:W-:Y:S02]  /*39d0*/  VIADD R0, R2.reuse, 0x26400 ;  /* 0x0002640002007836 */ /* 0x040fe40000000000 */
[----:B------:R-:W-:-:S03]  /*39e0*/  VIADD R3, R2, 0x400 ;  /* 0x0000040002037836 */ /* 0x000fc60000000000 */
[----:B------:R-:W-:Y:S02]  /*39f0*/  SHF.R.U32.HI R0, RZ, 0x4, R0 ;  /* 0x00000004ff007819 */ /* 0x000fe40000011600 */
[----:B------:R-:W-:Y:S02]  /*3a00*/  SHF.R.U32.HI R3, RZ, 0x4, R3 ;  /* 0x00000004ff037819 */ /* 0x000fe40000011603 */
[----:B------:R-:W-:Y:S02]  /*3a10*/  LOP3.LUT R0, R0, 0x3fff, RZ, 0xc0, !PT ;  /* 0x00003fff00007812 */ /* 0x000fe400078ec0ff */
[----:B------:R-:W-:Y:S02]  /*3a20*/  LOP3.LUT R3, R3, 0x3fff, RZ, 0xc0, !PT ;  /* 0x00003fff03037812 */ /* 0x000fe400078ec0ff */
[----:B------:R-:W-:Y:S02]  /*3a30*/  LOP3.LUT R0, R0, 0x10000, RZ, 0xfc, !PT ;  /* 0x0001000000007812 */ /* 0x000fe400078efcff */
[----:B------:R-:W-:Y:S01]  /*3a40*/  LOP3.LUT R3, R3, 0x10000, RZ, 0xfc, !PT ;  /* 0x0001000003037812 */ /* 0x000fe200078efcff */
[----:B0-----:R-:W-:Y:S06]  /*3a50*/  @P1 BRA `(.L_x_192) ;  /* 0x0000000000081947 */ /* 0x001fec0003800000 */
[----:B------:R-:W0:Y:S02]  /*3a60*/  SYNCS.PHASECHK.TRANS64.TRYWAIT P1, [R2+URZ+0x38850], R5 ;  /* 0x03885005020075a7 */ /* 0x000e24000802017f */
[----:B0-----:R-:W-:Y:S05]  /*3a70*/  @!P1 BRA `(.L_x_193) ;  /* 0x000000d400a09947 */ /* 0x001fea0003800000 */
.L_x_192:
[C---:B------:R-:W-:Y:S01]  /*3a80*/  R2UR UR4, R0.reuse ;  /* 0x00000000000472ca */ /* 0x040fe200000e0000 */
[----:B------:R-:W-:Y:S01]  /*3a90*/  WARPGROUP.ARRIVE ;  /* 0x00000000000079c5 */ /* 0x000fe20000000000 */
[C---:B------:R-:W-:Y:S01]  /*3aa0*/  R2UR UR6, R3.reuse ;  /* 0x00000000030672ca */ /* 0x040fe200000e0000 */
[----:B------:R-:W-:Y:S01]  /*3ab0*/  UMOV UR9, 0x40000040 ;  /* 0x4000004000097882 */ /* 0x000fe20000000000 */
[----:B------:R-:W-:Y:S01]  /*3ac0*/  UMOV UR7, 0x40000040 ;  /* 0x4000004000077882 */ /* 0x000fe20000000000 */
[----:B------:R-:W-:Y:S01]  /*3ad0*/  UMOV UR5, UR9 ;  /* 0x0000000900057c82 */ /* 0x000fe20008000000 */
[----:B------:R-:W-:Y:S01]  /*3ae0*/  IADD3 R4, R0, 0x2, RZ ;  /* 0x0000000200047810 */ /* 0x000fe20007ffe0ff */
[----:B-1234-:R-:W-:Y:S01]  /*3af0*/  VIADD R5, R3, 0x2 ;  /* 0x0000000203057836 */ /* 0x01efe20000000000 */
[----:B------:R-:W-:Y:S01]  /*3b00*/  UMOV UR11, 0x40000040 ;  /* 0x40000040000b7882 */ /* 0x000fe20000000000 */
[----:B------:R-:W-:Y:S01]  /*3b10*/  IMAD.U32 R15, RZ, RZ, UR9 ;  /* 0x00000009ff0f7e24 */ /* 0x000fe2000f8e00ff */
[----:B------:R-:W-:Y:S01]  /*3b20*/  UMOV UR9, 0x40000040 ;  /* 0x4000004000097882 */ /* 0x000fe20000000000 */
[----:B------:R-:W-:Y:S01]  /*3b30*/  UMOV UR13, 0x40000040 ;  /* 0x40000040000d7882 */ /* 0x000fe20000000000 */
[----:B------:R-:W-:Y:S01]  /*3b40*/  IMAD.U32 R17, RZ, RZ, UR9 ;  /* 0x00000009ff117e24 */ /* 0x000fe2000f8e00ff */
[----:B------:R-:W-:Y:S01]  /*3b50*/  UMOV UR8, UR4 ;  /* 0x0000000400087c82 */ /* 0x000fe20008000000 */
[----:B------:R-:W-:Y:S01]  /*3b60*/  UMOV UR15, 0x40000040 ;  /* 0x40000040000f7882 */ /* 0x000fe20000000000 */
[----:B------:R-:W-:Y:S01]  /*3b70*/  UMOV UR4, UR8 ;  /* 0x0000000800047c82 */ /* 0x000fe20008000000 */
[----:B------:R-:W-:Y:S01]  /*3b80*/  IMAD.U32 R14, RZ, RZ, UR8 ;  /* 0x00000008ff0e7e24 */ /* 0x000fe2000f8e00ff */
[----:B------:R-:W-:Y:S01]  /*3b90*/  HGMMA.64x64x16.F32 R24, gdesc[UR4], R24, gsb0 ;  /* 0x00e00000041879f0 */ /* 0x000fe20008000818 */
[----:B------:R-:W-:Y:S01]  /*3ba0*/  R2UR UR4, R4 ;  /* 0x00000000040472ca */ /* 0x000fe200000e0000 */
[----:B------:R-:W-:Y:S01]  /*3bb0*/  UMOV UR5, UR9 ;  /* 0x0000000900057c82 */ /* 0x000fe20008000000 */
[----:B------:R-:W-:Y:S01]  /*3bc0*/  R2UR UR6, R5 ;  /* 0x00000000050672ca */ /* 0x000fe200000e0000 */
[----:B------:R-:W-:Y:S01]  /*3bd0*/  UMOV UR7, 0x40000040 ;  /* 0x4000004000077882 */ /* 0x000fe20000000000 */
[----:B------:R-:W-:Y:S01]  /*3be0*/  VIADD R4, R0, 0x4 ;  /* 0x0000000400047836 */ /* 0x000fe20000000000 */
[----:B------:R-:W-:Y:S01]  /*3bf0*/  UMOV UR9, 0x40000040 ;  /* 0x4000004000097882 */ /* 0x000fe20000000000 */
[----:B------:R-:W-:Y:S01]  /*3c00*/  VIADD R5, R3, 0x4 ;  /* 0x0000000403057836 */ /* 0x000fe20000000000 */
[----:B------:R-:W-:Y:S01]  /*3c10*/  UMOV UR17, 0x40000040 ;  /* 0x4000004000117882 */ /* 0x000fe20000000000 */
[----:B------:R-:W-:Y:S01]  /*3c20*/  IMAD.U32 R19, RZ, RZ, UR9 ;  /* 0x00000009ff137e24 */ /* 0x000fe2000f8e00ff */
[----:B------:R-:W-:Y:S01]  /*3c30*/  UMOV UR19, 0x40000040 ;  /* 0x4000004000137882 */ /* 0x000fe20000000000 */
[----:B------:R-:W-:Y:S01]  /*3c40*/  UMOV UR21, 0x40000040 ;  /* 0x4000004000157882 */ /* 0x000fe20000000000 */
[----:B------:R-:W-:Y:S01]  /*3c50*/  UMOV UR23, 0x40000040 ;  /* 0x4000004000177882 */ /* 0x000fe20000000000 */
[----:B------:R-:W-:Y:S01]  /*3c60*/  UMOV UR25, 0x40000040 ;  /* 0x4000004000197882 */ /* 0x000fe20000000000 */
[----:B------:R-:W-:Y:S01]  /*3c70*/  UMOV UR8, UR4 ;  /* 0x0000000400087c82 */ /* 0x000fe20008000000 */
[----:B------:R-:W-:Y:S01]  /*3c80*/  UMOV UR27, 0x40000040 ;  /* 0x40000040001b7882 */ /* 0x000fe20000000000 */
[----:B------:R-:W-:Y:S01]  /*3c90*/  UMOV UR4, UR8 ;  /* 0x0000000800047c82 */ /* 0x000fe20008000000 */
[----:B------:R-:W-:Y:S01]  /*3ca0*/  IMAD.U32 R16, RZ, RZ, UR8 ;  /* 0x00000008ff107e24 */ /* 0x000fe2000f8e00ff */
[----:B------:R-:W-:Y:S01]  /*3cb0*/  UMOV UR29, 0x40000040 ;  /* 0x40000040001d7882 */ /* 0x000fe20000000000 */
        /* <DEDUP_REMOVED lines=9> */
[----:B------:R-:W0:Y:S01]  /*3d50*/  S2R R6, SR_TID.X ;  /* 0x0000000000067919 */ /* 0x000e220000002100 */
[----:B------:R-:W-:Y:S01]  /*3d60*/  UMOV UR53, 0x40000040 ;  /* 0x4000004000357882 */ /* 0x000fe20000000000 */
[----:B------:R-:W-:Y:S01]  /*3d70*/  UMOV UR55, 0x40000040 ;  /* 0x4000004000377882 */ /* 0x000fe20000000000 */
[----:B------:R-:W-:Y:S01]  /*3d80*/  UMOV UR57, 0x40000040 ;  /* 0x4000004000397882 */ /* 0x000fe20000000000 */
[----:B------:R-:W-:Y:S01]  /*3d90*/  UMOV UR59, 0x40000040 ;  /* 0x40000040003b7882 */ /* 0x000fe20000000000 */
[----:B------:R-:W-:-:S02]  /*3da0*/  MOV R62, 0x4 ;  /* 0x00000004003e7802 */ /* 0x000fc40000000f00 */
[----:B0-----:R-:W-:Y:S01]  /*3db0*/  SHF.R.U32.HI R6, RZ, 0x7, R6 ;  /* 0x00000007ff067819 */ /* 0x001fe20000011606 */
        /* <DEDUP_REMOVED lines=8> */
[----:B------:R-:W-:Y:S01]  /*3e40*/  UMOV UR9, 0x40000040 ;  /* 0x4000004000097882 */ /* 0x000fe20000000000 */
[----:B------:R-:W-:Y:S02]  /*3e50*/  VIADD R5, R3, 0x6 ;  /* 0x0000000603057836 */ /* 0x000fe40000000000 */
[----:B------:R-:W-:-:S05]  /*3e60*/  IMAD.U32 R21, RZ, RZ, UR9 ;  /* 0x00000009ff157e24 */ /* 0x000fca000f8e00ff */
        /* <DEDUP_REMOVED lines=12> */
[----:B------:R-:W-:-:S07]  /*3f30*/  VIADD R5, R3, 0x200 ;  /* 0x0000020003057836 */ /* 0x000fce0000000000 */
[----:B------:R-:W-:Y:S02]  /*3f40*/  UMOV UR8, UR4 ;  /* 0x0000000400087c82 */ /* 0x000fe40008000000 */
[----:B------:R-:W-:Y:S01]  /*3f50*/  UMOV UR4, UR8 ;  /* 0x0000000800047c82 */ /* 0x000fe20008000000 */
[----:B------:R-:W-:Y:S01]  /*3f60*/  MOV R20, UR8 ;  /* 0x0000000800147c02 */ /* 0x000fe20008000f00 */
[----:B------:R-:W-:Y:S02]  /*3f70*/  WARPGROUP.DEPBAR.LE gsb0, 0x0 ;  /* 0x00008000000079c5 */ /* 0x000fe40000010000 */
[----:B------:R-:W-:-:S06]  /*3f80*/  WARPGROUP.ARRIVE ;  /* 0x00000000000079c5 */ /* 0x000fcc0000000000 */
[----:B------:R-:W-:Y:S01]  /*3f90*/  HGMMA.64x64x16.F32 R24, gdesc[UR4], R24, gsb0 ;  /* 0x00e00000041879f0 */ /* 0x000fe20008000818 */
[----:B------:R-:W-:Y:S01]  /*3fa0*/  R2UR UR4, R4 ;  /* 0x00000000040472ca */ /* 0x000fe200000e0000 */
[----:B------:R-:W-:Y:S01]  /*3fb0*/  UMOV UR5, 0x40000040 ;  /* 0x4000004000057882 */ /* 0x000fe20000000000 */
[----:B------:R-:W-:Y:S01]  /*3fc0*/  R2UR UR6, R5 ;  /* 0x00000000050672ca */ /* 0x000fe200000e0000 */
[----:B------:R-:W-:Y:S01]  /*3fd0*/  UMOV UR7, 0x40000040 ;  /* 0x4000004000077882 */ /* 0x000fe20000000000 */
[----:B------:R-:W-:Y:S02]  /*3fe0*/  VIADD R4, R0, 0x202 ;  /* 0x0000020200047836 */ /* 0x000fe40000000000 */
[----:B------:R-:W-:-:S03]  /*3ff0*/  VIADD R5, R3, 0x202 ;  /* 0x0000020203057836 */ /* 0x000fc60000000000 */
[----:B------:R-:W-:Y:S01]  /*4000*/  R2UR UR8, R4 ;  /* 0x00000000040872ca */ /* 0x000fe200000e0000 */
[----:B------:R-:W-:Y:S01]  /*4010*/  VIADD R4, R0, 0x204 ;  /* 0x0000020400047836 */ /* 0x000fe20000000000 */
[----:B------:R-:W-:Y:S01]  /*4020*/  R2UR UR10, R5 ;  /* 0x00000000050a72ca */ /* 0x000fe200000e0000 */
[----:B------:R-:W-:-:S03]  /*4030*/  VIADD R5, R3, 0x204 ;  /* 0x0000020403057836 */ /* 0x000fc60000000000 */
[----:B------:R-:W-:Y:S01]  /*4040*/  R2UR UR12, R4 ;  /* 0x00000000040c72ca */ /* 0x000fe200000e0000 */
[----:B------:R-:W-:Y:S01]  /*4050*/  VIADD R4, R0, 0x206 ;  /* 0x0000020600047836 */ /* 0x000fe20000000000 */
[----:B------:R-:W-:Y:S01]  /*4060*/  R2UR UR14, R5 ;  /* 0x00000000050e72ca */ /* 0x000fe200000e0000 */
[----:B------:R-:W-:-:S03]  /*4070*/  VIADD R5, R3, 0x206 ;  /* 0x0000020603057836 */ /* 0x000fc60000000000 */
[----:B------:R-:W-:Y:S02]  /*4080*/  R2UR UR16, R4 ;  /* 0x00000000041072ca */ /* 0x000fe400000e0000 */
[----:B------:R-:W-:Y:S01]  /*4090*/  R2UR UR18, R5 ;  /* 0x00000000051272ca */ /* 0x000fe200000e0000 */
[----:B------:R-:W-:Y:S01]  /*40a0*/  VIADD R5, R3, 0x400 ;  /* 0x0000040003057836 */ /* 0x000fe20000000000 */
[----:B------:R-:W-:-:S04]  /*40b0*/  IADD3 R4, R0, 0x400, RZ ;  /* 0x0000040000047810 */ /* 0x000fc80007ffe0ff */
        /* <DEDUP_REMOVED lines=29> */
[----:B------:R-:W-:Y:S02]  /*4290*/  WARPGROUP.DEPBAR.LE gsb0, 0x0 ;  /* 0x00008000000079c5 */ /* 0x000fe40000010000 */
[----:B------:R-:W-:Y:S01]  /*42a0*/  WARPGROUP.ARRIVE ;  /* 0x00000000000079c5 */ /* 0x000fe20000000000 */
[----:B------:R-:W-:Y:S01]  /*42b0*/  R2UR UR54, R5 ;  /* 0x00000000053672ca */ /* 0x000fe200000e0000 */
[----:B------:R-:W0:Y:S01]  /*42c0*/  SHFL.IDX PT, R4, R6, RZ, 0x1f ;  /* 0x00001fff06047589 */ /* 0x000e2200000e0000 */
[----:B------:R-:W-:-:S03]  /*42d0*/  VIADD R5, R3, 0x800 ;  /* 0x0000080003057836 */ /* 0x000fc60000000000 */
[----:B------:R-:W-:Y:S01]  /*42e0*/  HGMMA.64x64x16.F32 R24, gdesc[UR4], R24, gsb0 ;  /* 0x00e00000041879f0 */ /* 0x000fe20008000818 */
[----:B0-----:R-:W-:Y:S01]  /*42f0*/  ISETP.GT.AND P1, PT, R4, 0x7f, PT ;  /* 0x0000007f0400780c */ /* 0x001fe20003f24270 */
[----:B------:R-:W-:-:S03]  /*4300*/  VIADD R4, R0, 0x800 ;  /* 0x0000080000047836 */ /* 0x000fc60000000000 */
[----:B------:R-:W-:Y:S02]  /*4310*/  SEL R56, RZ, 0x2, !P1 ;  /* 0x00000002ff387807 */ /* 0x000fe40004800000 */
[C---:B------:R-:W-:Y:S02]  /*4320*/  SEL R60, R62.reuse, 0x2, P1 ;  /* 0x000000023e3c7807 */ /* 0x040fe40000800000 */
[----:B------:R-:W-:Y:S01]  /*4330*/  SEL R62, R62, 0x6, !P1 ;  /* 0x000000063e3e7807 */ /* 0x000fe20004800000 */
[C---:B------:R-:W-:Y:S02]  /*4340*/  IMAD.IADD R6, R56.reuse, 0x1, R4 ;  /* 0x0000000138067824 */ /* 0x040fe400078e0204 */
[----:B------:R-:W-:-:S03]  /*4350*/  IMAD.IADD R7, R56, 0x1, R5 ;  /* 0x0000000138077824 */ /* 0x000fc600078e0205 */
[----:B------:R-:W-:Y:S01]  /*4360*/  R2UR UR56, R6 ;  /* 0x00000000063872ca */ /* 0x000fe200000e0000 */
[--C-:B------:R-:W-:Y:S01]  /*4370*/  IMAD.IADD R6, R4, 0x1, R60.reuse ;  /* 0x0000000104067824 */ /* 0x100fe200078e023c */
[----:B------:R-:W-:Y:S01]  /*4380*/  R2UR UR58, R7 ;  /* 0x00000000073a72ca */ /* 0x000fe200000e0000 */
[C---:B------:R-:W-:Y:S02]  /*4390*/  IMAD.IADD R7, R5.reuse, 0x1, R60 ;  /* 0x0000000105077824 */ /* 0x040fe400078e023c */
[----:B------:R-:W-:Y:S01]  /*43a0*/  IMAD.IADD R5, R5, 0x1, R62 ;  /* 0x0000000105057824 */ /* 0x000fe200078e023e */
        /* <DEDUP_REMOVED lines=35> */
[----:B------:R-:W-:Y:S01]  /*45e0*/  HGMMA.64x64x16.F32 R24, gdesc[UR56], R24, gsb0 ;  /* 0x00e00000381879f0 */ /* 0x000fe20008000818 */
[----:B------:R-:W-:Y:S01]  /*45f0*/  R2UR UR56, R6 ;  /* 0x00000000063872ca */ /* 0x000fe200000e0000 */
[----:B------:R-:W-:Y:S01]  /*4600*/  UMOV UR57, 0x40000040 ;  /* 0x4000004000397882 */ /* 0x000fe20000000000 */
[----:B------:R-:W-:Y:S01]  /*4610*/  R2UR UR58, R7 ;  /* 0x00000000073a72ca */ /* 0x000fe200000e0000 */
[----:B------:R-:W-:Y:S01]  /*4620*/  UMOV UR59, 0x40000040 ;  /* 0x40000040003b7882 */ /* 0x000fe20000000000 */
[----:B------:R-:W-:Y:S01]  /*4630*/  IMAD.IADD R6, R4, 0x1, R62 ;  /* 0x0000000104067824 */ /* 0x000fe200078e023e */
[----:B------:R-:W-:Y:S02]  /*4640*/  WARPGROUP.DEPBAR.LE gsb0, 0x0 ;  /* 0x00008000000079c5 */ /* 0x000fe40000010000 */
[----:B------:R-:W-:-:S08]  /*4650*/  WARPGROUP.ARRIVE ;  /* 0x00000000000079c5 */ /* 0x000fd00000000000 */
[----:B------:R-:W-:Y:S01]  /*4660*/  HGMMA.64x64x16.F32 R24, gdesc[UR56], R24, gsb0 ;  /* 0x00e00000381879f0 */ /* 0x000fe20008000818 */
[----:B------:R-:W-:Y:S01]  /*4670*/  R2UR UR58, R5 ;  /* 0x00000000053a72ca */ /* 0x000fe200000e0000 */
[----:B------:R-:W-:Y:S01]  /*4680*/  UMOV UR59, 0x40000040 ;  /* 0x40000040003b7882 */ /* 0x000fe20000000000 */
[----:B------:R-:W-:Y:S01]  /*4690*/  R2UR UR56, R6 ;  /* 0x00000000063872ca */ /* 0x000fe200000e0000 */
[----:B------:R-:W-:Y:S01]  /*46a0*/  UMOV UR57, 0x40000040 ;  /* 0x4000004000397882 */ /* 0x000fe20000000000 */
[----:B------:R-:W-:Y:S02]  /*46b0*/  IMAD.MOV.U32 R5, RZ, RZ, 0x28 ;  /* 0x00000028ff057424 */ /* 0x000fe400078e00ff */
[----:B------:R-:W-:-:S03]  /*46c0*/  IMAD.MOV.U32 R6, RZ, RZ, 0xa00 ;  /* 0x00000a00ff067424 */ /* 0x000fc600078e00ff */
[----:B------:R-:W-:Y:S02]  /*46d0*/  SEL R5, R5, 0x26, P1 ;  /* 0x0000002605057807 */ /* 0x000fe40000800000 */
[----:B------:R-:W-:Y:S02]  /*46e0*/  SEL R6, R6, 0x980, P1 ;  /* 0x0000098006067807 */ /* 0x000fe40000800000 */
[----:B------:R-:W-:Y:S02]  /*46f0*/  LOP3.LUT R5, R5, 0x6, RZ, 0xc0, !PT ;  /* 0x0000000605057812 */ /* 0x000fe400078ec0ff */
[----:B------:R-:W-:-:S04]  /*4700*/  LOP3.LUT R6, R6, 0xa00, RZ, 0xc0, !PT ;  /* 0x00000a0006067812 */ /* 0x000fc800078ec0ff */
[CC--:B------:R-:W-:Y:S02]  /*4710*/  IADD3 R7, R5.reuse, R6.reuse, R0 ;  /* 0x0000000605077210 */ /* 0x0c0fe40007ffe000 */
[----:B------:R-:W-:Y:S01]  /*4720*/  IADD3 R5, R5, R6, R3 ;  /* 0x0000000605057210 */ /* 0x000fe20007ffe003 */
        /* <DEDUP_REMOVED lines=8> */
[----:B------:R-:W-:Y:S02]  /*47b0*/  VIADD R5, R0, 0xa00 ;  /* 0x00000a0000057836 */ /* 0x000fe40000000000 */
[----:B------:R-:W-:-:S03]  /*47c0*/  IMAD.IADD R59, R56, 0x1, R7 ;  /* 0x00000001383b7824 */ /* 0x000fc600078e0207 */
[----:B------:R-:W-:Y:S01]  /*47d0*/  IADD3 R6, R56, R5, RZ ;  /* 0x0000000538067210 */ /* 0x000fe20007ffe0ff */
[----:B------:R-:W-:Y:S02]  /*47e0*/  WARPGROUP.DEPBAR.LE gsb0, 0x0 ;  /* 0x00008000000079c5 */ /* 0x000fe40000010000 */
[----:B------:R-:W-:-:S06]  /*47f0*/  WARPGROUP.ARRIVE ;  /* 0x00000000000079c5 */ /* 0x000fcc0000000000 */
[----:B------:R-:W-:Y:S01]  /*4800*/  HGMMA.64x64x16.F32 R24, gdesc[UR56], R24, gsb0 ;  /* 0x00e00000381879f0 */ /* 0x000fe20008000818 */
[----:B------:R-:W-:Y:S01]  /*4810*/  R2UR UR58, R59 ;  /* 0x000000003b3a72ca */ /* 0x000fe200000e0000 */
[----:B------:R-:W-:Y:S01]  /*4820*/  UMOV UR59, 0x40000040 ;  /* 0x40000040003b7882 */ /* 0x000fe20000000000 */
[----:B------:R-:W-:Y:S01]  /*4830*/  R2UR UR56, R6 ;  /* 0x00000000063872ca */ /* 0x000fe200000e0000 */
[----:B------:R-:W-:Y:S01]  /*4840*/  UMOV UR57, 0x40000040 ;  /* 0x4000004000397882 */ /* 0x000fe20000000000 */
[C---:B------:R-:W-:Y:S02]  /*4850*/  IMAD.IADD R59, R60.reuse, 0x1, R7 ;  /* 0x000000013c3b7824 */ /* 0x040fe400078e0207 */
[----:B------:R-:W-:Y:S02]  /*4860*/  IMAD.IADD R6, R60, 0x1, R5 ;  /* 0x000000013c067824 */ /* 0x000fe400078e0205 */
[----:B------:R-:W-:Y:S01]  /*4870*/  IMAD.IADD R7, R62, 0x1, R7 ;  /* 0x000000013e077824 */ /* 0x000fe200078e0207 */
[----:B------:R-:W-:-:S02]  /*4880*/  WARPGROUP.DEPBAR.LE gsb0, 0x0 ;  /* 0x00008000000079c5 */ /* 0x000fc40000010000 */
        /* <DEDUP_REMOVED lines=22> */
[----:B------:R-:W-:-:S04]  /*49f0*/  VIADD R7, R3, 0xc00 ;  /* 0x00000c0003077836 */ /* 0x000fc80000000000 */
[----:B------:R-:W-:Y:S01]  /*4a00*/  IMAD.IADD R61, R56, 0x1, R7 ;  /* 0x00000001383d7824 */ /* 0x000fe200078e0207 */
[----:B------:R-:W-:Y:S02]  /*4a10*/  WARPGROUP.DEPBAR.LE gsb0, 0x0 ;  /* 0x00008000000079c5 */ /* 0x000fe40000010000 */
[----:B------:R-:W-:-:S06]  /*4a20*/  WARPGROUP.ARRIVE ;  /* 0x00000000000079c5 */ /* 0x000fcc0000000000 */
[----:B------:R-:W-:Y:S01]  /*4a30*/  HGMMA.64x64x16.F32 R24, gdesc[UR56], R24, gsb0 ;  /* 0x00e00000381879f0 */ /* 0x000fe20008000818 */
[----:B------:R-:W-:Y:S01]  /*4a40*/  R2UR UR56, R59 ;  /* 0x000000003b3872ca */ /* 0x000fe200000e0000 */
[----:B------:R-:W-:Y:S01]  /*4a50*/  UMOV UR57, 0x40000040 ;  /* 0x4000004000397882 */ /* 0x000fe20000000000 */
[----:B------:R-:W-:Y:S01]  /*4a60*/  R2UR UR58, R6 ;  /* 0x00000000063a72ca */ /* 0x000fe200000e0000 */
[----:B------:R-:W-:Y:S01]  /*4a70*/  UMOV UR59, 0x40000040 ;  /* 0x40000040003b7882 */ /* 0x000fe20000000000 */
[----:B------:R-:W-:-:S05]  /*4a80*/  VIADD R6, R0, 0xc00 ;  /* 0x00000c0000067836 */ /* 0x000fca0000000000 */
        /* <DEDUP_REMOVED lines=8> */
[C-C-:B------:R-:W-:Y:S02]  /*4b10*/  IMAD.IADD R61, R60.reuse, 0x1, R7.reuse ;  /* 0x000000013c3d7824 */ /* 0x140fe400078e0207 */
        /* <DEDUP_REMOVED lines=44> */
[--C-:B------:R-:W-:Y:S02]  /*4de0*/  IMAD.IADD R60, R60, 0x1, R59.reuse ;  /* 0x000000013c3c7824 */ /* 0x100fe400078e023b */
        /* <DEDUP_REMOVED lines=8> */
[----:B------:R-:W-:Y:S02]  /*4e70*/  IMAD.IADD R56, R62, 0x1, R7 ;  /* 0x000000013e387824 */ /* 0x000fe400078e0207 */
[----:B------:R-:W-:-:S05]  /*4e80*/  IMAD.MOV.U32 R60, RZ, RZ, 0x1000 ;  /* 0x00001000ff3c7424 */ /* 0x000fca00078e00ff */
[----:B------:R-:W-:-:S04]  /*4e90*/  SEL R60, R60, 0xf80, P1 ;  /* 0x00000f803c3c7807 */ /* 0x000fc80000800000 */
[----:B------:R-:W-:Y:S01]  /*4ea0*/  LOP3.LUT R60, R60, 0x1e00, RZ, 0xc0, !PT ;  /* 0x00001e003c3c7812 */ /* 0x000fe200078ec0ff */
[----:B------:R-:W-:Y:S02]  /*4eb0*/  WARPGROUP.DEPBAR.LE gsb0, 0x0 ;  /* 0x00008000000079c5 */ /* 0x000fe40000010000 */
[----:B------:R-:W-:-:S06]  /*4ec0*/  WARPGROUP.ARRIVE ;  /* 0x00000000000079c5 */ /* 0x000fcc0000000000 */
[----:B------:R-:W-:Y:S01]  /*4ed0*/  HGMMA.64x64x16.F32 R24, gdesc[UR56], R24, gsb0 ;  /* 0x00e00000381879f0 */ /* 0x000fe20008000818 */
[----:B------:R-:W-:Y:S01]  /*4ee0*/  R2UR UR56, R56 ;  /* 0x00000000383872ca */ /* 0x000fe200000e0000 */
[----:B------:R-:W-:Y:S01]  /*4ef0*/  UMOV UR57, 0x40000040 ;  /* 0x4000004000397882 */ /* 0x000fe20000000000 */
[----:B------:R-:W-:Y:S01]  /*4f00*/  R2UR UR58, R59 ;  /* 0x000000003b3a72ca */ /* 0x000fe200000e0000 */
[----:B------:R-:W-:Y:S01]  /*4f10*/  UMOV UR59, 0x40000040 ;  /* 0x40000040003b7882 */ /* 0x000fe20000000000 */
[----:B------:R-:W-:-:S05]  /*4f20*/  IMAD.MOV.U32 R56, RZ, RZ, 0x40 ;  /* 0x00000040ff387424 */ /* 0x000fca00078e00ff */
[----:B------:R-:W-:-:S04]  /*4f30*/  SEL R59, R56, 0x3e, P1 ;  /* 0x0000003e383b7807 */ /* 0x000fc80000800000 */
        /* <DEDUP_REMOVED lines=10> */
[----:B------:R-:W-:Y:S02]  /*4fe0*/  WARPGROUP.DEPBAR.LE gsb0, 0x0 ;  /* 0x00008000000079c5 */ /* 0x000fe40000010000 */
[----:B------:R-:W-:-:S09]  /*4ff0*/  WARPGROUP.ARRIVE ;  /* 0x00000000000079c5 */ /* 0x000fd20000000000 */
[----:B------:R-:W-:Y:S03]  /*5000*/  HGMMA.64x64x16.F32 R24, gdesc[UR56], R24, gsb0 ;  /* 0x00e00000381879f0 */ /* 0x000fe60008000818 */
[----:B------:R-:W-:Y:S02]  /*5010*/  WARPGROUP.DEPBAR.LE gsb0, 0x0 ;  /* 0x00008000000079c5 */ /* 0x000fe40000010000 */
[----:B------:R-:W-:Y:S05]  /*5020*/  @!P0 BRA `(.L_x_194) ;  /* 0x0000000000048947 */ /* 0x000fea0003800000 */
[----:B------:R-:W-:Y:S01]  /*5030*/  BPT.TRAP 0x1 ;  /* 0x000000040000795c */ /* 0x000fe20000300000 */
.L_x_194:
        /* <DEDUP_REMOVED lines=8> */
[----:B------:R-:W0:Y:S01]  /*50c0*/  MUFU.TANH R24, R24 ;  /* 0x0000001800187308 */ /* 0x000e220000002400 */
[----:B------:R-:W-:Y:S01]  /*50d0*/  FMUL.FTZ R26, R26, UR6 ;  /* 0x000000061a1a7c20 */ /* 0x000fe20008410000 */
[----:B------:R-:W-:Y:S01]  /*50e0*/  FMUL.FTZ R33, R33, UR6 ;  /* 0x0000000621217c20 */ /* 0x000fe20008410000 */
[----:B------:R-:W-:Y:S01]  /*50f0*/  FMUL.FTZ R27, R27, UR6 ;  /* 0x000000061b1b7c20 */ /* 0x000fe20008410000 */
[----:B------:R-:W-:Y:S01]  /*5100*/  IADD3 R58, -R58, 0x40, R59 ;  /* 0x000000403a3a7810 */ /* 0x000fe20007ffe13b */
[----:B------:R-:W-:Y:S01]  /*5110*/  FMUL.FTZ R36, R36, UR6 ;  /* 0x0000000624247c20 */ /* 0x000fe20008410000 */
[----:B------:R-:W-:Y:S01]  /*5120*/  FMUL.FTZ R30, R30, UR6 ;  /* 0x000000061e1e7c20 */ /* 0x000fe20008410000 */
[----:B------:R-:W-:Y:S01]  /*5130*/  FMUL.FTZ R37, R37, UR6 ;  /* 0x0000000625257c20 */ /* 0x000fe20008410000 */
[----:B------:R-:W1:Y:S01]  /*5140*/  MUFU.TANH R25, R25 ;  /* 0x0000001900197308 */ /* 0x000e620000002400 */
[C---:B------:R-:W-:Y:S01]  /*5150*/  ISETP.GT.AND P5, PT, R58.reuse, RZ, PT ;  /* 0x000000ff3a00720c */ /* 0x040fe20003fa4270 */
[----:B------:R-:W-:Y:S01]  /*5160*/  FMUL.FTZ R31, R31, UR6 ;  /* 0x000000061f1f7c20 */ /* 0x000fe20008410000 */
[----:B------:R-:W-:Y:S01]  /*5170*/  ISETP.GT.AND P4, PT, R58, 0x1, PT ;  /* 0x000000013a00780c */ /* 0x000fe20003f84270 */
[----:B------:R-:W-:Y:S01]  /*5180*/  FMUL.FTZ R40, R40, UR6 ;  /* 0x0000000628287c20 */ /* 0x000fe20008410000 */
[----:B------:R-:W-:Y:S01]  /*5190*/  ISETP.GT.AND P3, PT, R58, 0x8, PT ;  /* 0x000000083a00780c */ /* 0x000fe20003f64270 */
[----:B------:R-:W-:Y:S01]  /*51a0*/  FMUL.FTZ R34, R34, UR6 ;  /* 0x0000000622227c20 */ /* 0x000fe20008410000 */
[----:B------:R-:W-:Y:S01]  /*51b0*/  ISETP.GT.AND P2, PT, R58, 0x9, PT ;  /* 0x000000093a00780c */ /* 0x000fe20003f44270 */
[----:B------:R-:W2:Y:S01]  /*51c0*/  MUFU.TANH R28, R28 ;  /* 0x0000001c001c7308 */ /* 0x000ea20000002400 */
[----:B0-----:R-:W-:Y:S01]  /*51d0*/  FSEL R24, R24, -INF , P5 ;  /* 0xff80000018187808 */ /* 0x001fe20002800000 */
[----:B------:R-:W-:Y:S01]  /*51e0*/  FMUL.FTZ R41, R41, UR6 ;  /* 0x0000000629297c20 */ /* 0x000fe20008410000 */
[C---:B------:R-:W-:Y:S01]  /*51f0*/  ISETP.GT.AND P1, PT, R58.reuse, 0x10, PT ;  /* 0x000000103a00780c */ /* 0x040fe20003f24270 */
[----:B------:R-:W-:Y:S01]  /*5200*/  FMUL.FTZ R35, R35, UR6 ;  /* 0x0000000623237c20 */ /* 0x000fe20008410000 */
[----:B------:R-:W-:Y:S01]  /*5210*/  ISETP.GT.AND P6, PT, R58, 0x11, PT ;  /* 0x000000113a00780c */ /* 0x000fe20003fc4270 */
[----:B------:R-:W-:Y:S01]  /*5220*/  FMUL.FTZ R44, R44, UR6 ;  /* 0x000000062c2c7c20 */ /* 0x000fe20008410000 */
[----:B------:R-:W-:Y:S01]  /*5230*/  FMUL.FTZ R38, R38, UR6 ;  /* 0x0000000626267c20 */ /* 0x000fe20008410000 */
[----:B------:R-:W0:Y:S01]  /*5240*/  MUFU.TANH R29, R29 ;  /* 0x0000001d001d7308 */ /* 0x000e220000002400 */
[----:B-1----:R-:W-:Y:S01]  /*5250*/  FSEL R25, R25, -INF , P4 ;  /* 0xff80000019197808 */ /* 0x002fe20002000000 */
[----:B------:R-:W-:Y:S01]  /*5260*/  FMUL.FTZ R45, R45, UR6 ;  /* 0x000000062d2d7c20 */ /* 0x000fe20008410000 */
[----:B------:R-:W-:Y:S01]  /*5270*/  FMUL.FTZ R39, R39, UR6 ;  /* 0x0000000627277c20 */ /* 0x000fe20008410000 */
[----:B------:R-:W-:Y:S01]  /*5280*/  FMUL.FTZ R48, R48, UR6 ;  /* 0x0000000630307c20 */ /* 0x000fe20008410000 */
[----:B------:R-:W-:Y:S01]  /*5290*/  FMNMX.FTZ R59, R24, R25, !PT ;  /* 0x00000019183b7209 */ /* 0x000fe20007810000 */
        /* <DEDUP_REMOVED lines=9> */
[----:B------:R-:W-:Y:S01]  /*5330*/  FMUL.FTZ R47, R47, UR6 ;  /* 0x000000062f2f7c20 */ /* 0x000fe20008410000 */
[----:B------:R-:W2:Y:S01]  /*5340*/  MUFU.TANH R26, R26 ;  /* 0x0000001a001a7308 */ /* 0x000ea20000002400 */
[----:B0-----:R-:W-:Y:S01]  /*5350*/  FSEL R29, R29, -INF , P2 ;  /* 0xff8000001d1d7808 */ /* 0x001fe20001000000 */
[----:B------:R-:W-:Y:S01]  /*5360*/  FMUL.FTZ R50, R50, UR6 ;  /* 0x0000000632327c20 */ /* 0x000fe20008410000 */
[----:B------:R-:W-:Y:S01]  /*5370*/  FMUL.FTZ R51, R51, UR6 ;  /* 0x0000000633337c20 */ /* 0x000fe20008410000 */
[----:B------:R-:W-:Y:S01]  /*5380*/  FMUL.FTZ R54, R54, UR6 ;  /* 0x0000000636367c20 */ /* 0x000fe20008410000 */
[----:B------:R-:W-:Y:S01]  /*5390*/  FMNMX.FTZ R59, R29, R60, !PT ;  /* 0x0000003c1d3b7209 */ /* 0x000fe20007810000 */
[----:B------:R-:W-:Y:S01]  /*53a0*/  FMUL.FTZ R55, R55, UR6 ;  /* 0x0000000637377c20 */ /* 0x000fe20008410000 */
[----:B------:R-:W-:Y:S01]  /*53b0*/  ULDC UR6, c[0x0][0xa80] ;  /* 0x0002a00000067ab9 */ /* 0x000fe20000000800 */
[----:B------:R-:W0:Y:S01]  /*53c0*/  MUFU.TANH R33, R33 ;  /* 0x0000002100217308 */ /* 0x000e220000002400 */
[----:B-1----:R-:W-:Y:S01]  /*53d0*/  FSEL R32, R32, -INF , P1 ;  /* 0xff80000020207808 */ /* 0x002fe20000800000 */
[----:B------:R-:W1:Y:S01]  /*53e0*/  S2UR UR11, SR_CgaCtaId ;  /* 0x00000000000b79c3 */ /* 0x000e620000008800 */
[----:B------:R-:W-:-:S02]  /*53f0*/  R2UR UR7, R2 ;  /* 0x00000000020772ca */ /* 0x000fc400000e0000 */
[----:B------:R-:W-:Y:S02]  /*5400*/  FMNMX.FTZ R60, R32, R59, !PT ;  /* 0x0000003b203c7209 */ /* 0x000fe40007810000 */
[----:B------:R-:W-:Y:S01]  /*5410*/  LOP3.LUT R193, R193, 0x2000000, RZ, 0xfc, !PT ;  /* 0x02000000c1c17812 */ /* 0x000fe200078efcff */
[----:B------:R-:W3:Y:S01]  /*5420*/  MUFU.TANH R27, R27 ;  /* 0x0000001b001b7308 */ /* 0x000ee20000002400 */
[----:B--2---:R-:W-:Y:S02]  /*5430*/  FSEL R26, R26, -INF , P5 ;  /* 0xff8000001a1a7808 */ /* 0x004fe40002800000 */
[----:B------:R-:W-:Y:S01]  /*5440*/  ISETP.GT.AND P5, PT, R58, 0x18, PT ;  /* 0x000000183a00780c */ /* 0x000fe20003fa4270 */
[C---:B------:R-:W-:Y:S01]  /*5450*/  VIADD R210, R193.reuse, 0x80 ;  /* 0x00000080c1d27836 */ /* 0x040fe20000000000 */
[----:B------:R-:W-:-:S03]  /*5460*/  R2UR UR10, R193 ;  /* 0x00000000c10a72ca */ /* 0x000fc600000e0000 */
[----:B------:R-:W2:Y:S01]  /*5470*/  MUFU.TANH R36, R36 ;  /* 0x0000002400247308 */ /* 0x000ea20000002400 */
[----:B0-----:R-:W-:Y:S01]  /*5480*/  FSEL R33, R33, -INF , P6 ;  /* 0xff80000021217808 */ /* 0x001fe20003000000 */
[----:B------:R-:W-:-:S03]  /*5490*/  UIADD3 UR7, UR7, 0x38840, URZ ;  /* 0x0003884007077890 */ /* 0x000fc6000fffe03f */
[----:B------:R-:W-:-:S03]  /*54a0*/  FMNMX.FTZ R59, R33, R60, !PT ;  /* 0x0000003c213b7209 */ /* 0x000fc60007810000 */
[----:B------:R-:W0:Y:S01]  /*54b0*/  MUFU.TANH R30, R30 ;  /* 0x0000001e001e7308 */ /* 0x000e220000002400 */
[----:B---3--:R-:W-:Y:S01]  /*54c0*/  FSEL R27, R27, -INF , P4 ;  /* 0xff8000001b1b7808 */ /* 0x008fe20002000000 */
[----:B-1----:R-:W-:Y:S01]  /*54d0*/  UPRMT UR7, UR11, 0x654, UR7 ;  /* 0x000006540b077896 */ /* 0x002fe20008000007 */
[----:B------:R-:W-:Y:S02]  /*54e0*/  ISETP.GT.AND P4, PT, R58, 0x19, PT ;  /* 0x000000193a00780c */ /* 0x000fe40003f84270 */
[----:B------:R-:W-:-:S03]  /*54f0*/  UMOV UR11, 0x40000040 ;  /* 0x40000040000b7882 */ /* 0x000fc60000000000 */
[----:B------:R-:W1:Y:S01]  /*5500*/  MUFU.TANH R37, R37 ;  /* 0x0000002500257308 */ /* 0x000e620000002400 */
[----:B--2---:R-:W-:Y:S02]  /*5510*/  FSEL R36, R36, -INF , P5 ;  /* 0xff80000024247808 */ /* 0x004fe40002800000 */
[----:B------:R-:W-:Y:S02]  /*5520*/  SYNCS.ARRIVE.TRANS64.RED.A1T0 RZ, [UR7], RZ ;  /* 0x000000ffffff79a7 */ /* 0x000fe40008100407 */
[----:B------:R-:W-:-:S03]  /*5530*/  FMNMX.FTZ R60, R36, R59, !PT ;  /* 0x0000003b243c7209 */ /* 0x000fc60007810000 */
[----:B------:R-:W2:Y:S01]  /*5540*/  MUFU.TANH R31, R31 ;  /* 0x0000001f001f7308 */ /* 0x000ea20000002400 */
[----:B0-----:R-:W-:Y:S02]  /*5550*/  FSEL R30, R30, -INF , P3 ;  /* 0xff8000001e1e7808 */ /* 0x001fe40001800000 */
[----:B------:R-:W-:-:S05]  /*5560*/  ISETP.GT.AND P3, PT, R58, 0x20, PT ;  /* 0x000000203a00780c */ /* 0x000fca0003f64270 */
[----:B------:R-:W0:Y:S01]  /*5570*/  MUFU.TANH R40, R40 ;  /* 0x0000002800287308 */ /* 0x000e220000002400 */
[----:B-1----:R-:W-:-:S04]  /*5580*/  FSEL R37, R37, -INF , P4 ;  /* 0xff80000025257808 */ /* 0x002fc80002000000 */
[----:B------:R-:W-:-:S03]  /*5590*/  FMNMX.FTZ R59, R37, R60, !PT ;  /* 0x0000003c253b7209 */ /* 0x000fc60007810000 */
[----:B------:R-:W1:Y:S01]  /*55a0*/  MUFU.TANH R34, R34 ;  /* 0x0000002200227308 */ /* 0x000e620000002400 */
[----:B--2---:R-:W-:Y:S02]  /*55b0*/  FSEL R31, R31, -INF , P2 ;  /* 0xff8000001f1f7808 */ /* 0x004fe40001000000 */
[----:B------:R-:W-:-:S05]  /*55c0*/  ISETP.GT.AND P2, PT, R58, 0x21, PT ;  /* 0x000000213a00780c */ /* 0x000fca0003f44270 */
[----:B------:R-:W2:Y:S01]  /*55d0*/  MUFU.TANH R41, R41 ;  /* 0x0000002900297308 */ /* 0x000ea20000002400 */
[----:B0-----:R-:W-:-:S04]  /*55e0*/  FSEL R40, R40, -INF , P3 ;  /* 0xff80000028287808 */ /* 0x001fc80001800000 */
[----:B------:R-:W-:-:S03]  /*55f0*/  FMNMX.FTZ R60, R40, R59, !PT ;  /* 0x0000003b283c7209 */ /* 0x000fc60007810000 */
[----:B------:R-:W0:Y:S01]  /*5600*/  MUFU.TANH R35, R35 ;  /* 0x0000002300237308 */ /* 0x000e220000002400 */
[----:B-1----:R-:W-:Y:S02]  /*5610*/  FSEL R34, R34, -INF , P1 ;  /* 0xff80000022227808 */ /* 0x002fe40000800000 */
[----:B------:R-:W-:-:S05]  /*5620*/  ISETP.GT.AND P1, PT, R58, 0x28, PT ;  /* 0x000000283a00780c */ /* 0x000fca0003f24270 */
[----:B------:R-:W1:Y:S01]  /*5630*/  MUFU.TANH R44, R44 ;  /* 0x0000002c002c7308 */ /* 0x000e620000002400 */
[----:B--2---:R-:W-:-:S04]  /*5640*/  FSEL R41, R41, -INF , P2 ;  /* 0xff80000029297808 */ /* 0x004fc80001000000 */
        /* <DEDUP_REMOVED lines=32> */
[----:B-1----:R-:W-:-:S04]  /*5850*/  FSEL R53, R53, -INF , P2 ;  /* 0xff80000035357808 */ /* 0x002fc80001000000 */
[----:B------:R-:W-:-:S03]  /*5860*/  FMNMX.FTZ R60, R53, R58, !PT ;  /* 0x0000003a353c7209 */ /* 0x000fc60007810000 */
[----:B------:R-:W1:Y:S01]  /*5870*/  MUFU.TANH R50, R50 ;  /* 0x0000003200327308 */ /* 0x000e620000002400 */
[----:B--2---:R-:W-:Y:S01]  /*5880*/  FSEL R46, R46, -INF , P1 ;  /* 0xff8000002e2e7808 */ /* 0x004fe20000800000 */
[----:B------:R-:W2:Y:S06]  /*5890*/  SHFL.BFLY PT, R59, R60, 0x2, 0x1f ;  /* 0x0c401f003c3b7f89 */ /* 0x000eac00000e0000 */
[----:B------:R-:W3:Y:S01]  /*58a0*/  MUFU.TANH R51, R51 ;  /* 0x0000003300337308 */ /* 0x000ee20000002400 */
[----:B0-----:R-:W-:-:S07]  /*58b0*/  FSEL R47, R47, -INF , P6 ;  /* 0xff8000002f2f7808 */ /* 0x001fce0003000000 */
[----:B------:R-:W0:Y:S01]  /*58c0*/  MUFU.TANH R54, R54 ;  /* 0x0000003600367308 */ /* 0x000e220000002400 */
[----:B-1----:R-:W-:-:S07]  /*58d0*/  FSEL R50, R50, -INF , P5 ;  /* 0xff80000032327808 */ /* 0x002fce0002800000 */
[----:B------:R-:W1:Y:S01]  /*58e0*/  MUFU.TANH R55, R55 ;  /* 0x0000003700377308 */ /* 0x000e620000002400 */
[----:B---3--:R-:W-:Y:S02]  /*58f0*/  FSEL R51, R51, -INF , P4 ;  /* 0xff80000033337808 */ /* 0x008fe40002000000 */
[----:B--2---:R-:W-:Y:S02]  /*5900*/  FMNMX.FTZ R187, R60, R59, !PT ;  /* 0x0000003b3cbb7209 */ /* 0x004fe40007810000 */
[----:B------:R-:W-:-:S03]  /*5910*/  FMNMX.FTZ R59, R26, R27, !PT ;  /* 0x0000001b1a3b7209 */ /* 0x000fc60007810000 */
[----:B------:R-:W2:Y:S01]  /*5920*/  SHFL.BFLY PT, R62, R187, 0x1, 0x1f ;  /* 0x0c201f00bb3e7f89 */ /* 0x000ea200000e0000 */
[----:B------:R-:W-:Y:S02]  /*5930*/  FMNMX.FTZ R58, R30, R59, !PT ;  /* 0x0000003b1e3a7209 */ /* 0x000fe40007810000 */
[----:B0-----:R-:W-:Y:S02]  /*5940*/  FSEL R54, R54, -INF , P3 ;  /* 0xff80000036367808 */ /* 0x001fe40001800000 */
[----:B------:R-:W-:-:S04]  /*5950*/  FMNMX.FTZ R59, R31, R58, !PT ;  /* 0x0000003a1f3b7209 */ /* 0x000fc80007810000 */
[----:B------:R-:W-:Y:S02]  /*5960*/  FMNMX.FTZ R58, R34, R59, !PT ;  /* 0x0000003b223a7209 */ /* 0x000fe40007810000 */
[----:B-1----:R-:W-:Y:S02]  /*5970*/  FSEL R55, R55, -INF , P2 ;  /* 0xff80000037377808 */ /* 0x002fe40001000000 */
[----:B------:R-:W-:-:S04]  /*5980*/  FMNMX.FTZ R59, R35, R58, !PT ;  /* 0x0000003a233b7209 */ /* 0x000fc80007810000 */
[----:B------:R-:W-:-:S04]  /*5990*/  FMNMX.FTZ R58, R38, R59, !PT ;  /* 0x0000003b263a7209 */ /* 0x000fc80007810000 */
[----:B------:R-:W-:Y:S02]  /*59a0*/  FMNMX.FTZ R59, R39, R58, !PT ;  /* 0x0000003a273b7209 */ /* 0x000fe40007810000 */
[----:B--2---:R-:W-:Y:S02]  /*59b0*/  FMNMX.FTZ R187, R187, R62, !PT ;  /* 0x0000003ebbbb7209 */ /* 0x004fe40007810000 */
        /* <DEDUP_REMOVED lines=26> */
[----:B------:R-:W0:Y:S01]  /*5b60*/  SHFL.BFLY PT, R25, R24, 0x2, 0x1f ;  /* 0x0c401f0018197f89 */ /* 0x000e2200000e0000 */
[--C-:B------:R-:W-:Y:S01]  /*5b70*/  FFMA.FTZ R182, R52, UR6, -R60.reuse ;  /* 0x0000000634b67c23 */ /* 0x100fe2000801083c */
[----:B------:R-:W-:Y:S01]  /*5b80*/  FFMA.FTZ R183, R53, UR6, -R60 ;  /* 0x0000000635b77c23 */ /* 0x000fe2000801083c */
[----:B------:R-:W-:Y:S08]  /*5b90*/  MUFU.EX2 R168, R168 ;  /* 0x000000a800a87308 */ /* 0x000ff00000000800 */
[----:B------:R-:W-:Y:S08]  /*5ba0*/  MUFU.EX2 R169, R169 ;  /* 0x000000a900a97308 */ /* 0x000ff00000000800 */
[----:B------:R-:W-:Y:S01]  /*5bb0*/  MUFU.EX2 R170, R170 ;  /* 0x000000aa00aa7308 */ /* 0x000fe20000000800 */
[----:B0-----:R-:W-:-:S07]  /*5bc0*/  FMNMX.FTZ R25, R24, R25, !PT ;  /* 0x0000001918197209 */ /* 0x001fce0007810000 */
[----:B------:R-:W0:Y:S01]  /*5bd0*/  MUFU.EX2 R171, R171 ;  /* 0x000000ab00ab7308 */ /* 0x000e220000000800 */
[----:B------:R-:W1:Y:S07]  /*5be0*/  SHFL.BFLY PT, R188, R25, 0x1, 0x1f ;  /* 0x0c201f0019bc7f89 */ /* 0x000e6e00000e0000 */
[----:B------:R-:W-:Y:S08]  /*5bf0*/  MUFU.EX2 R172, R172 ;  /* 0x000000ac00ac7308 */ /* 0x000ff00000000800 */
[----:B------:R-:W2:Y:S01]  /*5c00*/  MUFU.EX2 R173, R173 ;  /* 0x000000ad00ad7308 */ /* 0x000ea20000000800 */
[----:B0-----:R-:W-:-:S07]  /*5c10*/  F2FP.F16.F32.PACK_AB R154, R171, R170 ;  /* 0x000000aaab9a723e */ /* 0x001fce00000000ff */
[----:B------:R-:W-:Y:S01]  /*5c20*/  MUFU.EX2 R174, R174 ;  /* 0x000000ae00ae7308 */ /* 0x000fe20000000800 */
[----:B-1----:R-:W-:-:S04]  /*5c30*/  FMNMX.FTZ R188, R25, R188, !PT ;  /* 0x000000bc19bc7209 */ /* 0x002fc80007810000 */
[C---:B------:R-:W-:Y:S01]  /*5c40*/  FSETP.NEU.FTZ.AND P1, PT, R188.reuse, -INF , PT ;  /* 0xff800000bc00780b */ /* 0x040fe20003f3d000 */
[----:B------:R-:W-:Y:S02]  /*5c50*/  FMUL.FTZ R24, R188, UR6 ;  /* 0x00000006bc187c20 */ /* 0x000fe40008410000 */
[----:B------:R-:W0:Y:S01]  /*5c60*/  MUFU.EX2 R175, R175 ;  /* 0x000000af00af7308 */ /* 0x000e220000000800 */
[----:B--2---:R-:W-:Y:S02]  /*5c70*/  F2FP.F16.F32.PACK_AB R156, R173, R172 ;  /* 0x000000acad9c723e */ /* 0x004fe400000000ff */
[----:B------:R-:W-:Y:S02]  /*5c80*/  FSEL R29, R24, RZ, P1 ;  /* 0x000000ff181d7208 */ /* 0x000fe40000800000 */
[CC--:B------:R-:W-:Y:S02]  /*5c90*/  LEA.HI R24, R57.reuse, R152.reuse, RZ, 0x4 ;  /* 0x0000009839187211 */ /* 0x0c0fe400078f20ff */
[----:B------:R-:W-:Y:S01]  /*5ca0*/  LEA.HI R57, R57, R152, RZ, 0x5 ;  /* 0x0000009839397211 */ /* 0x000fe200078f28ff */
[--C-:B------:R-:W-:Y:S01]  /*5cb0*/  FFMA.FTZ R194, R26, UR6, -R29.reuse ;  /* 0x000000061ac27c23 */ /* 0x100fe2000801081d */
[----:B------:R-:W-:Y:S01]  /*5cc0*/  LOP3.LUT R25, R24, 0xfffffff0, RZ, 0xc0, !PT ;  /* 0xfffffff018197812 */ /* 0x000fe200078ec0ff */
[--C-:B------:R-:W-:Y:S01]  /*5cd0*/  FFMA.FTZ R195, R27, UR6, -R29.reuse ;  /* 0x000000061bc37c23 */ /* 0x100fe2000801081d */
[----:B------:R-:W-:Y:S01]  /*5ce0*/  SHF.R.U32.HI R24, RZ, 0x1, R24 ;  /* 0x00000001ff187819 */ /* 0x000fe20000011618 */
[--C-:B------:R-:W-:Y:S01]  /*5cf0*/  FFMA.FTZ R196, R30, UR6, -R29.reuse ;  /* 0x000000061ec47c23 */ /* 0x100fe2000801081d */
[----:B------:R-:W-:Y:S01]  /*5d00*/  FFMA.FTZ R197, R31, UR6, -R29 ;  /* 0x000000061fc57c23 */ /* 0x000fe2000801081d */
[----:B------:R-:W-:-:S02]  /*5d10*/  IMAD.IADD R25, R152, 0x1, -R25 ;  /* 0x0000000198197824 */ /* 0x000fc400078e0a19 */
[--C-:B------:R-:W-:Y:S01]  /*5d20*/  FFMA.FTZ R198, R34, UR6, -R29.reuse ;  /* 0x0000000622c67c23 */ /* 0x100fe2000801081d */
[----:B------:R-:W-:Y:S02]  /*5d30*/  IMAD.SHL.U32 R57, R57, 0x20, RZ ;  /* 0x0000002039397824 */ /* 0x000fe400078e00ff */
[--C-:B------:R-:W-:Y:S01]  /*5d40*/  FFMA.FTZ R199, R35, UR6, -R29.reuse ;  /* 0x0000000623c77c23 */ /* 0x100fe2000801081d */
[----:B------:R-:W-:Y:S01]  /*5d50*/  FFMA.FTZ R200, R38, UR6, -R29 ;  /* 0x0000000626c87c23 */ /* 0x000fe2000801081d */
[----:B------:R-:W-:Y:S01]  /*5d60*/  SHF.R.S32.HI R26, RZ, 0x1f, R25 ;  /* 0x0000001fff1a7819 */ /* 0x000fe20000011419 */
[--C-:B------:R-:W-:Y:S01]  /*5d70*/  FFMA.FTZ R201, R39, UR6, -R29.reuse ;  /* 0x0000000627c97c23 */ /* 0x100fe2000801081d */
[--C-:B------:R-:W-:Y:S01]  /*5d80*/  FFMA.FTZ R202, R42, UR6, -R29.reuse ;  /* 0x000000062aca7c23 */ /* 0x100fe2000801081d */
[--C-:B------:R-:W-:Y:S01]  /*5d90*/  FFMA.FTZ R203, R43, UR6, -R29.reuse ;  /* 0x000000062bcb7c23 */ /* 0x100fe2000801081d */
[----:B------:R-:W-:Y:S01]  /*5da0*/  LEA.HI R26, R26, R25, RZ, 0x3 ;  /* 0x000000191a1a7211 */ /* 0x000fe200078f18ff */
[--C-:B------:R-:W-:Y:S01]  /*5db0*/  FFMA.FTZ R204, R46, UR6, -R29.reuse ;  /* 0x000000062ecc7c23 */ /* 0x100fe2000801081d */
[--C-:B------:R-:W-:Y:S01]  /*5dc0*/  FFMA.FTZ R205, R47, UR6, -R29.reuse ;  /* 0x000000062fcd7c23 */ /* 0x100fe2000801081d */
[----:B------:R-:W-:Y:S01]  /*5dd0*/  FFMA.FTZ R206, R50, UR6, -R29 ;  /* 0x0000000632ce7c23 */ /* 0x000fe2000801081d */
[C---:B------:R-:W-:Y:S01]  /*5de0*/  LOP3.LUT R28, R26.reuse, 0xfffffff8, RZ, 0xc0, !PT ;  /* 0xfffffff81a1c7812 */ /* 0x040fe200078ec0ff */
[----:B------:R-:W-:-:S02]  /*5df0*/  IMAD.SHL.U32 R26, R26, 0x40, RZ ;  /* 0x000000401a1a7824 */ /* 0x000fc400078e00ff */
[--C-:B------:R-:W-:Y:S01]  /*5e00*/  FFMA.FTZ R207, R51, UR6, -R29.reuse ;  /* 0x0000000633cf7c23 */ /* 0x100fe2000801081d */
[--C-:B------:R-:W-:Y:S01]  /*5e10*/  FFMA.FTZ R208, R54, UR6, -R29.reuse ;  /* 0x0000000636d07c23 */ /* 0x100fe2000801081d */
[----:B------:R-:W-:Y:S01]  /*5e20*/  FFMA.FTZ R209, R55, UR6, -R29 ;  /* 0x0000000637d17c23 */ /* 0x000fe2000801081d */
[----:B------:R-:W-:Y:S01]  /*5e30*/  IMAD.IADD R28, R25, 0x1, -R28 ;  /* 0x00000001191c7824 */ /* 0x000fe200078e0a1c */
[----:B------:R-:W-:Y:S01]  /*5e40*/  LOP3.LUT R57, R57, 0x7ffffc00, RZ, 0xc0, !PT ;  /* 0x7ffffc0039397812 */ /* 0x000fe200078ec0ff */
[----:B------:R-:W-:Y:S01]  /*5e50*/  MUFU.EX2 R194, R194 ;  /* 0x000000c200c27308 */ /* 0x000fe20000000800 */
[----:B------:R-:W-:Y:S02]  /*5e60*/  LOP3.LUT R26, R26, 0x7ffffe00, RZ, 0xc0, !PT ;  /* 0x7ffffe001a1a7812 */ /* 0x000fe400078ec0ff */
[C---:B------:R-:W-:Y:S02]  /*5e70*/  SHF.L.U32 R25, R28.reuse, 0x6, RZ ;  /* 0x000000061c197819 */ /* 0x040fe400000006ff */
[----:B------:R-:W-:-:S02]  /*5e80*/  LOP3.LUT P2, RZ, R28, 0x2, RZ, 0xc0, !PT ;  /* 0x000000021cff7812 */ /* 0x000fc4000784c0ff */
[----:B------:R-:W-:Y:S01]  /*5e90*/  LOP3.LUT R25, R25, 0x1c0, RZ, 0xc0, !PT ;  /* 0x000001c019197812 */ /* 0x000fe200078ec0ff */
[----:B------:R-:W1:Y:S01]  /*5ea0*/  MUFU.EX2 R195, R195 ;  /* 0x000000c300c37308 */ /* 0x000e620000000800 */
[----:B------:R-:W-:Y:S02]  /*5eb0*/  LOP3.LUT P1, RZ, R28, 0x4, RZ, 0xc0, !PT ;  /* 0x000000041cff7812 */ /* 0x000fe4000782c0ff */
[----:B------:R-:W-:Y:S02]  /*5ec0*/  LOP3.LUT R24, R25, 0x8, R24, 0xf8, !PT ;  /* 0x0000000819187812 */ /* 0x000fe400078ef818 */
[----:B------:R-:W-:Y:S02]  /*5ed0*/  SHF.R.U32.HI R25, RZ, 0x3, R25 ;  /* 0x00000003ff197819 */ /* 0x000fe40000011619 */
[----:B------:R-:W-:Y:S01]  /*5ee0*/  SEL R56, R56, 0xffffffc0, !P1 ;  /* 0xffffffc038387807 */ /* 0x000fe20004800000 */
[----:B------:R-:W-:Y:S01]  /*5ef0*/  MUFU.EX2 R196, R196 ;  /* 0x000000c400c47308 */ /* 0x000fe20000000800 */
[----:B------:R-:W-:-:S02]  /*5f00*/  LOP3.LUT R24, R24, R25, RZ, 0x3c, !PT ;  /* 0x0000001918187212 */ /* 0x000fc400078e3cff */
[----:B------:R-:W-:Y:S01]  /*5f10*/  F2FP.F16.F32.PACK_AB R152, R169, R168 ;  /* 0x000000a8a998723e */ /* 0x000fe200000000ff */
[----:B------:R-:W-:Y:S01]  /*5f20*/  FADD.FTZ R169, R168, R169 ;  /* 0x000000a9a8a97221 */ /* 0x000fe20000010000 */
[----:B------:R-:W-:Y:S02]  /*5f30*/  IADD3 R57, R24, R26, R57 ;  /* 0x0000001a18397210 */ /* 0x000fe40007ffe039 */
[----:B0-----:R-:W-:Y:S01]  /*5f40*/  F2FP.F16.F32.PACK_AB R158, R175, R174 ;  /* 0x000000aeaf9e723e */ /* 0x001fe200000000ff */
[----:B------:R-:W0:Y:S01]  /*5f50*/  MUFU.EX2 R197, R197 ;  /* 0x000000c500c57308 */ /* 0x000e220000000800 */
[----:B-1----:R-:W-:Y:S01]  /*5f60*/  F2FP.F16.F32.PACK_AB R153, R195, R194 ;  /* 0x000000c2c399723e */ /* 0x002fe200000000ff */
[----:B------:R-:W-:Y:S02]  /*5f70*/  IMAD R192, R57, 0x2, R2 ;  /* 0x0000000239c07824 */ /* 0x000fe400078e0202 */
[----:B------:R-:W-:Y:S01]  /*5f80*/  FADD.FTZ R195, R194, R195 ;  /* 0x000000c3c2c37221 */ /* 0x000fe20000010000 */
[----:B------:R-:W-:Y:S01]  /*5f90*/  FADD.FTZ R170, R170, R169 ;  /* 0x000000a9aaaa7221 */ /* 0x000fe20000010000 */
[----:B------:R-:W-:-:S02]  /*5fa0*/  VIADD R190, R192, 0x36400 ;  /* 0x00036400c0be7836 */ /* 0x000fc40000000000 */
[----:B------:R-:W-:Y:S01]  /*5fb0*/  MUFU.EX2 R198, R198 ;  /* 0x000000c600c67308 */ /* 0x000fe20000000800 */
[----:B------:R-:W-:Y:S02]  /*5fc0*/  VIADD R191, R192, 0x36420 ;  /* 0x00036420c0bf7836 */ /* 0x000fe40000000000 */
[----:B------:R-:W-:Y:S01]  /*5fd0*/  FADD.FTZ R171, R171, R170 ;  /* 0x000000aaabab7221 */ /* 0x000fe20000010000 */
[C---:B------:R-:W-:Y:S02]  /*5fe0*/  @P2 VIADD R191, R190.reuse, 0xffffffe0 ;  /* 0xffffffe0bebf2836 */ /* 0x040fe40000000000 */
[----:B------:R-:W-:Y:S02]  /*5ff0*/  IMAD.IADD R190, R190, 0x1, R56 ;  /* 0x00000001bebe7824 */ /* 0x000fe400078e0238 */
[----:B------:R-:W-:Y:S01]  /*6000*/  FADD.FTZ R172, R172, R171 ;  /* 0x000000abacac7221 */ /* 0x000fe20000010000 */
[----:B------:R-:W-:Y:S01]  /*6010*/  IMAD.IADD R189, R56, 0x1, R191 ;  /* 0x0000000138bd7824 */ /* 0x000fe200078e02bf */
[----:B------:R-:W1:Y:S01]  /*6020*/  MUFU.EX2 R199, R199 ;  /* 0x000000c700c77308 */ /* 0x000e620000000800 */
[----:B0-----:R-:W-:Y:S01]  /*6030*/  F2FP.F16.F32.PACK_AB R155, R197, R196 ;  /* 0x000000c4c59b723e */ /* 0x001fe200000000ff */
[----:B------:R-:W-:Y:S01]  /*6040*/  FADD.FTZ R196, R196, R195 ;  /* 0x000000c3c4c47221 */ /* 0x000fe20000010000 */
[----:B------:R-:W-:-:S03]  /*6050*/  FADD.FTZ R173, R173, R172 ;  /* 0x000000acadad7221 */ /* 0x000fc60000010000 */
[----:B------:R0:W-:Y:S01]  /*6060*/  STSM.16.M88.4 [R192+0x36400], R152 ;  /* 0x03640098c0007844 */ /* 0x0001e20000000200 */
[----:B------:R-:W-:Y:S01]  /*6070*/  FADD.FTZ R197, R197, R196 ;  /* 0x000000c4c5c57221 */ /* 0x000fe20000010000 */
[----:B------:R-:W-:Y:S01]  /*6080*/  MUFU.EX2 R200, R200 ;  /* 0x000000c800c87308 */ /* 0x000fe20000000800 */
[----:B------:R-:W-:-:S04]  /*6090*/  FADD.FTZ R174, R174, R173 ;  /* 0x000000adaeae7221 */ /* 0x000fc80000010000 */
[----:B------:R-:W-:-:S03]  /*60a0*/  FADD.FTZ R175, R175, R174 ;  /* 0x000000aeafaf7221 */ /* 0x000fc60000010000 */
[----:B------:R-:W2:Y:S01]  /*60b0*/  MUFU.EX2 R201, R201 ;  /* 0x000000c900c97308 */ /* 0x000ea20000000800 */
[----:B-1----:R-:W-:Y:S01]  /*60c0*/  F2FP.F16.F32.PACK_AB R157, R199, R198 ;  /* 0x000000c6c79d723e */ /* 0x002fe200000000ff */
[----:B------:R-:W-:-:S04]  /*60d0*/  FADD.FTZ R198, R198, R197 ;  /* 0x000000c5c6c67221 */ /* 0x000fc80000010000 */
[----:B------:R-:W-:Y:S02]  /*60e0*/  FADD.FTZ R199, R199, R198 ;  /* 0x000000c6c7c77221 */ /* 0x000fe40000010000 */
[----:B------:R-:W-:Y:S08]  /*60f0*/  MUFU.EX2 R176, R176 ;  /* 0x000000b000b07308 */ /* 0x000ff00000000800 */
[----:B------:R-:W1:Y:S01]  /*6100*/  MUFU.EX2 R177, R177 ;  /* 0x000000b100b17308 */ /* 0x000e620000000800 */
[----:B--2---:R-:W-:Y:S01]  /*6110*/  F2FP.F16.F32.PACK_AB R159, R201, R200 ;  /* 0x000000c8c99f723e */ /* 0x004fe200000000ff */
[----:B------:R-:W-:-:S04]  /*6120*/  FADD.FTZ R200, R200, R199 ;  /* 0x000000c7c8c87221 */ /* 0x000fc80000010000 */
[----:B------:R2:W-:Y:S01]  /*6130*/  STSM.16.M88.4 [R191], R156 ;  /* 0x0000009cbf007844 */ /* 0x0005e20000000200 */
[----:B------:R-:W-:Y:S01]  /*6140*/  FADD.FTZ R201, R201, R200 ;  /* 0x000000c8c9c97221 */ /* 0x000fe20000010000 */
[----:B------:R-:W-:Y:S08]  /*6150*/  MUFU.EX2 R178, R178 ;  /* 0x000000b200b27308 */ /* 0x000ff00000000800 */
[----:B------:R-:W3:Y:S01]  /*6160*/  MUFU.EX2 R179, R179 ;  /* 0x000000b300b37308 */ /* 0x000ee20000000800 */
[----:B-1----:R-:W-:Y:S01]  /*6170*/  F2FP.F16.F32.PACK_AB R160, R177, R176 ;  /* 0x000000b0b1a0723e */ /* 0x002fe200000000ff */
[----:B------:R-:W-:-:S04]  /*6180*/  FADD.FTZ R176, R176, R175 ;  /* 0x000000afb0b07221 */ /* 0x000fc80000010000 */
[----:B------:R-:W-:Y:S02]  /*6190*/  FADD.FTZ R177, R177, R176 ;  /* 0x000000b0b1b17221 */ /* 0x000fe40000010000 */
[----:B------:R-:W-:Y:S08]  /*61a0*/  MUFU.EX2 R202, R202 ;  /* 0x000000ca00ca7308 */ /* 0x000ff00000000800 */
[----:B------:R-:W1:Y:S01]  /*61b0*/  MUFU.EX2 R203, R203 ;  /* 0x000000cb00cb7308 */ /* 0x000e620000000800 */
[----:B---3--:R-:W-:Y:S01]  /*61c0*/  F2FP.F16.F32.PACK_AB R162, R179, R178 ;  /* 0x000000b2b3a2723e */ /* 0x008fe200000000ff */
[----:B------:R-:W-:-:S04]  /*61d0*/  FADD.FTZ R178, R178, R177 ;  /* 0x000000b1b2b27221 */ /* 0x000fc80000010000 */
[----:B------:R-:W-:Y:S02]  /*61e0*/  FADD.FTZ R179, R179, R178 ;  /* 0x000000b2b3b37221 */ /* 0x000fe40000010000 */
        /* <DEDUP_REMOVED lines=25> */
[----:B------:R-:W-:Y:S01]  /*6380*/  FADD.FTZ R207, R207, R206 ;  /* 0x000000cecfcf7221 */ /* 0x000fe20000010000 */
[----:B---3--:R-:W-:-:S03]  /*6390*/  F2FP.F16.F32.PACK_AB R167, R209, R208 ;  /* 0x000000d0d1a7723e */ /* 0x008fc600000000ff */
[----:B------:R-:W-:Y:S02]  /*63a0*/  FADD.FTZ R208, R208, R207 ;  /* 0x000000cfd0d07221 */ /* 0x000fe40000010000 */
[----:B------:R2:W-:Y:S01]  /*63b0*/  STSM.16.M88.4 [R189], R164 ;  /* 0x000000a4bd007844 */ /* 0x0005e20000000200 */
[----:B------:R-:W-:Y:S01]  /*63c0*/  WARPGROUP.ARRIVE ;  /* 0x00000000000079c5 */ /* 0x000fe20000000000 */
[----:B------:R-:W-:-:S05]  /*63d0*/  FADD.FTZ R195, R209, R208 ;  /* 0x000000d0d1c37221 */ /* 0x000fca0000010000 */
[----:B------:R-:W-:Y:S01]  /*63e0*/  HGMMA.64x256x16.F32 R24, R152, gdesc[UR8].tnspB, RZ, !UPT, gsb0 ;  /* 0x43e0000898187df0 */ /* 0x000fe2000c0008ff */
[----:B------:R-:W-:Y:S01]  /*63f0*/  R2UR UR10, R210 ;  /* 0x00000000d20a72ca */ /* 0x000fe200000e0000 */
[----:B------:R-:W-:Y:S01]  /*6400*/  UMOV UR11, 0x40000040 ;  /* 0x40000040000b7882 */ /* 0x000fe20000000000 */
[C---:B------:R-:W-:Y:S01]  /*6410*/  IADD3 R210, R193.reuse, 0x100, RZ ;  /* 0x00000100c1d27810 */ /* 0x040fe20007ffe0ff */
[----:B------:R-:W-:Y:S02]  /*6420*/  WARPGROUP.DEPBAR.LE gsb0, 0x0 ;  /* 0x00008000000079c5 */ /* 0x000fe40000010000 */
[----:B------:R-:W-:Y:S01]  /*6430*/  WARPGROUP.ARRIVE ;  /* 0x00000000000079c5 */ /* 0x000fe20000000000 */
[----:B0-----:R-:W-:-:S15]  /*6440*/  VIADD R152, R193, 0x180 ;  /* 0x00000180c1987836 */ /* 0x001fde0000000000 */
[----:B------:R-:W-:-:S06]  /*6450*/  NOP ;  /* 0x0000000000007918 */ /* 0x000fcc0000000000 */
[----:B------:R-:W-:Y:S01]  /*6460*/  HGMMA.64x256x16.F32 R24, R156, gdesc[UR8].tnspB, R24, gsb0 ;  /* 0x43e000089c187df0 */ /* 0x000fe20008000818 */
[----:B------:R-:W-:Y:S01]  /*6470*/  R2UR UR10, R210 ;  /* 0x00000000d20a72ca */ /* 0x000fe200000e0000 */
[----:B------:R-:W-:Y:S01]  /*6480*/  UMOV UR11, 0x40000040 ;  /* 0x40000040000b7882 */ /* 0x000fe20000000000 */
[----:B------:R-:W-:Y:S02]  /*6490*/  WARPGROUP.DEPBAR.LE gsb0, 0x0 ;  /* 0x00008000000079c5 */ /* 0x000fe40000010000 */
[----:B------:R-:W-:-:S15]  /*64a0*/  WARPGROUP.ARRIVE ;  /* 0x00000000000079c5 */ /* 0x000fde0000000000 */
[----:B------:R-:W-:-:S08]  /*64b0*/  NOP ;  /* 0x0000000000007918 */ /* 0x000fd00000000000 */
[----:B------:R-:W-:Y:S01]  /*64c0*/  HGMMA.64x256x16.F32 R24, R160, gdesc[UR8].tnspB, R24, gsb0 ;  /* 0x43e00008a0187df0 */ /* 0x000fe20008000818 */
[----:B------:R-:W-:Y:S01]  /*64d0*/  R2UR UR10, R152 ;  /* 0x00000000980a72ca */ /* 0x000fe200000e0000 */
[----:B------:R-:W-:Y:S01]  /*64e0*/  UMOV UR11, 0x40000040 ;  /* 0x40000040000b7882 */ /* 0x000fe20000000000 */
[----:B------:R-:W-:Y:S02]  /*64f0*/  WARPGROUP.DEPBAR.LE gsb0, 0x0 ;  /* 0x00008000000079c5 */ /* 0x000fe40000010000 */
[----:B------:R-:W-:-:S15]  /*6500*/  WARPGROUP.ARRIVE ;  /* 0x00000000000079c5 */ /* 0x000fde0000000000 */
[----:B------:R-:W-:-:S08]  /*6510*/  NOP ;  /* 0x0000000000007918 */ /* 0x000fd00000000000 */
[----:B------:R-:W-:Y:S03]  /*6520*/  HGMMA.64x256x16.F32 R24, R164, gdesc[UR8].tnspB, R24, gsb0 ;  /* 0x43e00008a4187df0 */ /* 0x000fe60008000818 */
[----:B------:R-:W-:Y:S02]  /*6530*/  WARPGROUP.DEPBAR.LE gsb0, 0x0 ;  /* 0x00008000000079c5 */ /* 0x000fe40000010000 */
[----:B------:R-:W-:Y:S01]  /*6540*/  @!PT LDS RZ, [RZ] ;  /* 0x00000000fffff984 */ /* 0x000fe20000000800 */
[----:B------:R-:W-:Y:S01]  /*6550*/  @!PT LDS RZ, [RZ] ;  /* 0x00000000fffff984 */ /* 0x000fe20000000800 */
[----:B------:R0:W-:Y:S06]  /*6560*/  MEMBAR.ALL.CTA ;  /* 0x0000000000007992 */ /* 0x0001ec0000008000 */
[----:B0-----:R-:W0:Y:S02]  /*6570*/  FENCE.VIEW.ASYNC.S ;  /* 0x00000000000073c6 */ /* 0x001e240000000000 */
[----:B0-----:R-:W-:Y:S01]  /*6580*/  NOP ;  /* 0x0000000000007918 */ /* 0x001fe20000000000 */
[----:B------:R-:W-:Y:S06]  /*6590*/  BAR.ARV 0xe, 0x100 ;  /* 0x0384000000007b1d */ /* 0x000fec0000002000 */
[----:B--2---:R-:W-:Y:S05]  /*65a0*/  @!P0 BRA `(.L_x_195) ;  /* 0x0000000000048947 */ /* 0x004fea0003800000 */
[----:B------:R-:W-:Y:S01]  /*65b0*/  BPT.TRAP 0x1 ;  /* 0x000000040000795c */ /* 0x000fe20000300000 */
.L_x_195:
[----:B------:R-:W0:Y:S01]  /*65c0*/  S2UR UR10, SR_CgaCtaId ;  /* 0x00000000000a79c3 */ /* 0x000e220000008800 */
[----:B------:R-:W-:Y:S01]  /*65d0*/  R2UR UR7, R2 ;  /* 0x00000000020772ca */ /* 0x000fe200000e0000 */
[----:B------:R-:W-:Y:S01]  /*65e0*/  UIADD3 UR39, UR39, -0x2, URZ ;  /* 0xfffffffe27277890 */ /* 0x000fe2000fffe03f */
[----:B------:R-:W-:-:S03]  /*65f0*/  IMAD.MOV.U32 R152, RZ, RZ, RZ ;  /* 0x000000ffff987224 */ /* 0x000fc600078e00ff */
[----:B------:R-:W-:-:S06]  /*6600*/  UISETP.GE.AND UP0, UPT, UR39, UR60, UPT ;  /* 0x0000003c2700728c */ /* 0x000fcc000bf06270 */
[----:B------:R-:W-:Y:S02]  /*6610*/  PLOP3.LUT P1, PT, PT, PT, UP0, 0x80, 0x0 ;  /* 0x000000000000781c */ /* 0x000fe40003f2f008 */
[----:B------:R-:W-:-:S04]  /*6620*/  UIADD3 UR7, UR7, 0x38860, URZ ;  /* 0x0003886007077890 */ /* 0x000fc8000fffe03f */
[----:B0-----:R-:W-:-:S09]  /*6630*/  UPRMT UR7, UR10, 0x654, UR7 ;  /* 0x000006540a077896 */ /* 0x001fd20008000007 */
[----:B------:R-:W-:Y:S01]  /*6640*/  SYNCS.ARRIVE.TRANS64.RED.A1T0 RZ, [UR7], RZ ;  /* 0x000000ffffff79a7 */ /* 0x000fe20008100407 */
[----:B------:R-:W-:Y:S05]  /*6650*/  @!P1 BRA `(.L_x_196) ;  /* 0x0000003000809947 */ /* 0x000fea0003800000 */
[----:B------:R-:W-:Y:S01]  /*6660*/  IMAD.MOV.U32 R198, RZ, RZ, RZ ;  /* 0x000000ffffc67224 */ /* 0x000fe200078e00ff */
[----:B------:R-:W-:Y:S01]  /*6670*/  ULDC UR38, c[0x0][0xad0] ;  /* 0x0002b40000267ab9 */ /* 0x000fe20000000800 */
[----:B------:R-:W-:-:S07]  /*6680*/  IMAD.MOV.U32 R200, RZ, RZ, RZ ;  /* 0x000000ffffc87224 */ /* 0x000fce00078e00ff */
.L_x_207:
[----:B------:R-:W-:Y:S02]  /*6690*/  VIADD R197, R200, 0x1 ;  /* 0x00000001c8c57836 */ /* 0x000fe40000000000 */
[----:B------:R-:W-:Y:S01]  /*66a0*/  IMAD.U32 R152, RZ, RZ, UR39 ;  /* 0x00000027ff987e24 */ /* 0x000fe2000f8e00ff */
[----:B------:R-:W-:Y:S02]  /*66b0*/  UIADD3 UR39, UR39, -0x1, URZ ;  /* 0xffffffff27277890 */ /* 0x000fe4000fffe03f */
[C---:B------:R-:W-:Y:S02]  /*66c0*/  ISETP.NE.AND P2, PT, R197.reuse, 0x2, PT ;  /* 0x00000002c500780c */ /* 0x040fe40003f45270 */
[----:B------:R-:W-:Y:S02]  /*66d0*/  ISETP.GT.AND P1, PT, R152, UR60, PT ;  /* 0x0000003c98007c0c */ /* 0x000fe4000bf24270 */
[----:B------:R-:W-:Y:S02]  /*66e0*/  SEL R153, RZ, 0x1, P2 ;  /* 0x00000001ff997807 */ /* 0x000fe40001000000 */
[----:B------:R-:W-:-:S02]  /*66f0*/  SEL R197, R197, RZ, P2 ;  /* 0x000000ffc5c57207 */ /* 0x000fc40001000000 */
[----:B------:R-:W-:Y:S01]  /*6700*/  LOP3.LUT R198, R198, R153, RZ, 0x3c, !PT ;  /* 0x00000099c6c67212 */ /* 0x000fe200078e3cff */
[----:B------:R-:W-:Y:S06]  /*6710*/  @!P0 BRA `(.L_x_197) ;  /* 0x0000000000048947 */ /* 0x000fec0003800000 */
[----:B------:R-:W-:Y:S01]  /*6720*/  BPT.TRAP 0x1 ;  /* 0x000000040000795c */ /* 0x000fe20000300000 */
.L_x_197:
[----:B------:R-:W-:Y:S01]  /*6730*/  IMAD R196, R197, 0x8, R2 ;  /* 0x00000008c5c47824 */ /* 0x000fe200078e0202 */
[----:B------:R-:W-:-:S04]  /*6740*/  SHF.L.U32 R201, R198, 0x1f, RZ ;  /* 0x0000001fc6c97819 */ /* 0x000fc800000006ff */
[----:B------:R0:W1:Y:S01]  /*6750*/  SYNCS.PHASECHK.TRANS64.TRYWAIT P2, [R196+URZ+0x38830], R201 ;  /* 0x038830c9c40075a7 */ /* 0x000062000804017f */
[----:B------:R-:W-:Y:S05]  /*6760*/  @!P0 BRA `(.L_x_198) ;  /* 0x0000000000048947 */ /* 0x000fea0003800000 */
[----:B------:R-:W-:Y:S01]  /*6770*/  BPT.TRAP 0x1 ;  /* 0x000000040000795c */ /* 0x000fe20000300000 */
.L_x_198:
[----:B------:R-:W-:Y:S01]  /*6780*/  IMAD R199, R197, 0x200, R184 ;  /* 0x00000200c5c77824 */ /* 0x000fe200078e02b8 */
[----:B-1----:R-:W-:Y:S06]  /*6790*/  @P2 BRA `(.L_x_199) ;  /* 0x0000000000082947 */ /* 0x002fec0003800000 */
[----:B------:R-:W1:Y:S02]  /*67a0*/  SYNCS.PHASECHK.TRANS64.TRYWAIT P2, [R196+URZ+0x38830], R201 ;  /* 0x038830c9c40075a7 */ /* 0x000e64000804017f */
[----:B-1----:R-:W-:Y:S05]  /*67b0*/  @!P2 BRA `(.L_x_200) ;  /* 0x000000a80064a947 */ /* 0x002fea0003800000 */
.L_x_199:
[----:B------:R-:W-:Y:S01]  /*67c0*/  R2UR UR6, R199 ;  /* 0x00000000c70672ca */ /* 0x000fe200000e0000 */
[----:B------:R-:W-:Y:S01]  /*67d0*/  WARPGROUP.ARRIVE ;  /* 0x00000000000079c5 */ /* 0x000fe20000000000 */
[----:B------:R-:W-:Y:S01]  /*67e0*/  MOV R202, UR17 ;  /* 0x0000001100ca7c02 */ /* 0x000fe20008000f00 */
[----:B------:R-:W-:Y:S01]  /*67f0*/  UMOV UR19, 0x40000040 ;  /* 0x4000004000137882 */ /* 0x000fe20000000000 */
[----:B------:R-:W-:Y:S01]  /*6800*/  MOV R203, UR16 ;  /* 0x0000001000cb7c02 */ /* 0x000fe20008000f00 */
[----:B------:R-:W-:Y:S01]  /*6810*/  UMOV UR15, 0x40000040 ;  /* 0x40000040000f7882 */ /* 0x000fe20000000000 */
[----:B------:R-:W-:Y:S01]  /*6820*/  R2UR UR16, R22 ;  /* 0x00000000161072ca */ /* 0x000fe200000e0000 */
[----:B------:R-:W-:Y:S01]  /*6830*/  UMOV UR11, 0x40000040 ;  /* 0x40000040000b7882 */ /* 0x000fe20000000000 */
[----:B------:R-:W-:Y:S01]  /*6840*/  R2UR UR17, R23 ;  /* 0x00000000171172ca */ /* 0x000fe200000e0000 */
[----:B------:R-:W-:Y:S01]  /*6850*/  UMOV UR59, 0x40000040 ;  /* 0x40000040003b7882 */ /* 0x000fe20000000000 */
[----:B------:R-:W-:-:S02]  /*6860*/  MOV R204, UR13 ;  /* 0x0000000d00cc7c02 */ /* 0x000fc40008000f00 */
[----:B------:R-:W-:Y:S01]  /*6870*/  MOV R205, UR12 ;  /* 0x0000000c00cd7c02 */ /* 0x000fe20008000f00 */
[----:B------:R-:W-:Y:S01]  /*6880*/  UMOV UR18, UR6 ;  /* 0x0000000600127c82 */ /* 0x000fe20008000000 */
[----:B------:R-:W-:Y:S02]  /*6890*/  R2UR UR12, R8 ;  /* 0x00000000080c72ca */ /* 0x000fe400000e0000 */
[----:B------:R-:W-:Y:S02]  /*68a0*/  R2UR UR13, R9 ;  /* 0x00000000090d72ca */ /* 0x000fe400000e0000 */
[----:B------:R-:W-:Y:S02]  /*68b0*/  MOV R206, UR9 ;  /* 0x0000000900ce7c02 */ /* 0x000fe40008000f00 */
[----:B------:R-:W-:Y:S01]  /*68c0*/  MOV R207, UR8 ;  /* 0x0000000800cf7c02 */ /* 0x000fe20008000f00 */
[----:B------:R-:W-:Y:S01]  /*68d0*/  HGMMA.64x64x16.F32 R152, gdesc[UR16], RZ, !UPT, gsb0 ;  /* 0x00e00000109879f0 */ /* 0x000fe2000c0008ff */
[----:B------:R-:W-:Y:S01]  /*68e0*/  R2UR UR17, R202 ;  /* 0x00000000ca1172ca */ /* 0x000fe200000e0000 */
[----:B------:R-:W-:Y:S01]  /*68f0*/  VIADD R202, R199, 0x2 ;  /* 0x00000002c7ca7836 */ /* 0x000fe20000000000 */
[----:B------:R-:W-:-:S02]  /*6900*/  R2UR UR8, R10 ;  /* 0x000000000a0872ca */ /* 0x000fc400000e0000 */
[----:B------:R-:W-:Y:S02]  /*6910*/  R2UR UR9, R11 ;  /* 0x000000000b0972ca */ /* 0x000fe400000e0000 */
[----:B------:R-:W-:Y:S02]  /*6920*/  R2UR UR6, R202 ;  /* 0x00000000ca0672ca */ /* 0x000fe400000e0000 */
[C---:B------:R-:W-:Y:S01]  /*6930*/  IADD3 R202, R199.reuse, 0x4, RZ ;  /* 0x00000004c7ca7810 */ /* 0x040fe20007ffe0ff */
[----:B------:R-:W-:Y:S01]  /*6940*/  VIADD R199, R199, 0x6 ;  /* 0x00000006c7c77836 */ /* 0x000fe20000000000 */
[----:B------:R-:W-:Y:S02]  /*6950*/  R2UR UR56, R12 ;  /* 0x000000000c3872ca */ /* 0x000fe400000e0000 */
[----:B------:R-:W-:Y:S02]  /*6960*/  R2UR UR57, R13 ;  /* 0x000000000d3972ca */ /* 0x000fe400000e0000 */
[----:B------:R-:W-:-:S05]  /*6970*/  R2UR UR16, R203 ;  /* 0x00000000cb1072ca */ /* 0x000fca00000e0000 */
[----:B------:R-:W-:Y:S01]  /*6980*/  UMOV UR14, UR6 ;  /* 0x00000006000e7c82 */ /* 0x000fe20008000000 */
[----:B------:R-:W-:-:S13]  /*6990*/  R2UR UR6, R202 ;  /* 0x00000000ca0672ca */ /* 0x000fda00000e0000 */
[----:B------:R-:W-:Y:S01]  /*69a0*/  UMOV UR10, UR6 ;  /* 0x00000006000a7c82 */ /* 0x000fe20008000000 */
[----:B------:R-:W-:-:S13]  /*69b0*/  R2UR UR6, R199 ;  /* 0x00000000c70672ca */ /* 0x000fda00000e0000 */
[----:B------:R-:W-:Y:S01]  /*69c0*/  UMOV UR58, UR6 ;  /* 0x00000006003a7c82 */ /* 0x000fe20008000000 */
[----:B------:R-:W-:Y:S02]  /*69d0*/  WARPGROUP.DEPBAR.LE gsb0, 0x0 ;  /* 0x00008000000079c5 */ /* 0x000fe40000010000 */
[----:B------:R-:W-:-:S06]  /*69e0*/  WARPGROUP.ARRIVE ;  /* 0x00000000000079c5 */ /* 0x000fcc0000000000 */
[----:B------:R-:W-:Y:S01]  /*69f0*/  HGMMA.64x64x16.F32 R152, gdesc[UR12], R152, gsb0 ;  /* 0x00e000000c9879f0 */ /* 0x000fe20008000898 */
[----:B------:R-:W-:Y:S02]  /*6a00*/  R2UR UR13, R204 ;  /* 0x00000000cc0d72ca */ /* 0x000fe400000e0000 */
[----:B------:R-:W-:Y:S01]  /*6a10*/  R2UR UR12, R205 ;  /* 0x00000000cd0c72ca */ /* 0x000fe200000e0000 */
[----:B------:R-:W-:Y:S02]  /*6a20*/  WARPGROUP.DEPBAR.LE gsb0, 0x0 ;  /* 0x00008000000079c5 */ /* 0x000fe40000010000 */
[----:B------:R-:W-:-:S06]  /*6a30*/  WARPGROUP.ARRIVE ;  /* 0x00000000000079c5 */ /* 0x000fcc0000000000 */
[----:B------:R-:W-:Y:S01]  /*6a40*/  HGMMA.64x64x16.F32 R152, gdesc[UR8], R152, gsb0 ;  /* 0x00e00000089879f0 */ /* 0x000fe20008000898 */
[----:B------:R-:W-:Y:S02]  /*6a50*/  R2UR UR9, R206 ;  /* 0x00000000ce0972ca */ /* 0x000fe400000e0000 */
[----:B------:R-:W-:Y:S01]  /*6a60*/  R2UR UR8, R207 ;  /* 0x00000000cf0872ca */ /* 0x000fe200000e0000 */
[----:B------:R-:W-:Y:S02]  /*6a70*/  WARPGROUP.DEPBAR.LE gsb0, 0x0 ;  /* 0x00008000000079c5 */ /* 0x000fe40000010000 */
[----:B------:R-:W-:-:S06]  /*6a80*/  WARPGROUP.ARRIVE ;  /* 0x00000000000079c5 */ /* 0x000fcc0000000000 */
[----:B------:R-:W-:Y:S03]  /*6a90*/  HGMMA.64x64x16.F32 R152, gdesc[UR56], R152, gsb0 ;  /* 0x00e00000389879f0 */ /* 0x000fe60008000898 */
[----:B------:R-:W-:Y:S02]  /*6aa0*/  WARPGROUP.DEPBAR.LE gsb0, 0x0 ;  /* 0x00008000000079c5 */ /* 0x000fe40000010000 */
[----:B------:R-:W-:Y:S05]  /*6ab0*/  @!P0 BRA `(.L_x_201) ;  /* 0x0000000000048947 */ /* 0x000fea0003800000 */
[----:B------:R-:W-:Y:S01]  /*6ac0*/  BPT.TRAP 0x1 ;  /* 0x000000040000795c */ /* 0x000fe20000300000 */
.L_x_201:
[----:B------:R2:W3:Y:S01]  /*6ad0*/  SYNCS.PHASECHK.TRANS64.TRYWAIT P2, [R196+URZ+0x38850], R201 ;  /* 0x038850c9c40075a7 */ /* 0x0004e2000804017f */
[----:B------:R-:W-:Y:S05]  /*6ae0*/  @!P0 BRA `(.L_x_202) ;  /* 0x0000000000048947 */ /* 0x000fea0003800000 */
[----:B------:R-:W-:Y:S01]  /*6af0*/  BPT.TRAP 0x1 ;  /* 0x000000040000795c */ /* 0x000fe20000300000 */
.L_x_202:
[----:B------:R-:W-:Y:S01]  /*6b00*/  IMAD R199, R197, 0x1000, R3 ;  /* 0x00001000c5c77824 */ /* 0x000fe200078e0203 */
[----:B---3--:R-:W-:Y:S06]  /*6b10*/  @P2 BRA `(.L_x_203) ;  /* 0x0000000000082947 */ /* 0x008fec0003800000 */
[----:B------:R-:W3:Y:S02]  /*6b20*/  SYNCS.PHASECHK.TRANS64.TRYWAIT P2, [R196+URZ+0x38850], R201 ;  /* 0x038850c9c40075a7 */ /* 0x000ee4000804017f */
[----:B---3--:R-:W-:Y:S05]  /*6b30*/  @!P2 BRA `(.L_x_204) ;  /* 0x000000a40098a947 */ /* 0x008fea0003800000 */
.L_x_203:
[----:B------:R-:W-:Y:S01]  /*6b40*/  R2UR UR6, R199 ;  /* 0x00000000c70672ca */ /* 0x000fe200000e0000 */
[----:B------:R-:W-:Y:S01]  /*6b50*/  WARPGROUP.ARRIVE ;  /* 0x00000000000079c5 */ /* 0x000fe20000000000 */
[----:B0123--:R-:W-:Y:S01]  /*6b60*/  MOV R201, UR49 ;  /* 0x0000003100c97c02 */ /* 0x00ffe20008000f00 */
[----:B------:R-:W-:Y:S01]  /*6b70*/  UMOV UR51, 0x40000040 ;  /* 0x4000004000337882 */ /* 0x000fe20000000000 */
[----:B------:R-:W-:Y:S01]  /*6b80*/  MOV R202, UR48 ;  /* 0x0000003000ca7c02 */ /* 0x000fe20008000f00 */
[----:B------:R-:W-:Y:S01]  /*6b90*/  UMOV UR55, 0x40000040 ;  /* 0x4000004000377882 */ /* 0x000fe20000000000 */
[----:B------:R-:W-:Y:S01]  /*6ba0*/  R2UR UR48, R14 ;  /* 0x000000000e3072ca */ /* 0x000fe200000e0000 */
[----:B------:R-:W-:Y:S01]  /*6bb0*/  UMOV UR59, 0x40000040 ;  /* 0x40000040003b7882 */ /* 0x000fe20000000000 */
[----:B------:R-:W-:Y:S01]  /*6bc0*/  R2UR UR49, R15 ;  /* 0x000000000f3172ca */ /* 0x000fe200000e0000 */
[----:B------:R-:W-:Y:S01]  /*6bd0*/  UMOV UR7, 0x40000040 ;  /* 0x4000004000077882 */ /* 0x000fe20000000000 */
[----:B------:R-:W-:Y:S01]  /*6be0*/  MOV R203, UR53 ;  /* 0x0000003500cb7c02 */ /* 0x000fe20008000f00 */
[----:B------:R-:W-:Y:S01]  /*6bf0*/  UMOV UR11, 0x40000040 ;  /* 0x40000040000b7882 */ /* 0x000fe20000000000 */
[----:B------:R-:W-:Y:S01]  /*6c00*/  MOV R204, UR52 ;  /* 0x0000003400cc7c02 */ /* 0x000fe20008000f00 */
[----:B------:R-:W-:Y:S01]  /*6c10*/  UMOV UR50, UR6 ;  /* 0x0000000600327c82 */ /* 0x000fe20008000000 */
[----:B------:R-:W-:Y:S01]  /*6c20*/  R2UR UR52, R16 ;  /* 0x00000000103472ca */ /* 0x000fe200000e0000 */
[----:B------:R-:W-:Y:S01]  /*6c30*/  UMOV UR15, 0x40000040 ;  /* 0x40000040000f7882 */ /* 0x000fe20000000000 */
[----:B------:R-:W-:Y:S01]  /*6c40*/  R2UR UR53, R17 ;  /* 0x00000000113572ca */ /* 0x000fe200000e0000 */
[----:B------:R-:W-:Y:S01]  /*6c50*/  UMOV UR19, 0x40000040 ;  /* 0x4000004000137882 */ /* 0x000fe20000000000 */
[----:B------:R-:W-:Y:S01]  /*6c60*/  MOV R207, UR37 ;  /* 0x0000002500cf7c02 */ /* 0x000fe20008000f00 */
[----:B------:R-:W-:Y:S01]  /*6c70*/  UMOV UR23, 0x40000040 ;  /* 0x4000004000177882 */ /* 0x000fe20000000000 */
[----:B------:R-:W-:Y:S01]  /*6c80*/  MOV R208, UR36 ;  /* 0x0000002400d07c02 */ /* 0x000fe20008000f00 */
[----:B------:R-:W-:Y:S01]  /*6c90*/  HGMMA.64x64x16.F32 R152, gdesc[UR48], R152, gsb0 ;  /* 0x00e00000309879f0 */ /* 0x000fe20008000898 */
[----:B------:R-:W-:Y:S01]  /*6ca0*/  R2UR UR49, R201 ;  /* 0x00000000c93172ca */ /* 0x000fe200000e0000 */
[----:B------:R-:W-:Y:S01]  /*6cb0*/  VIADD R201, R199, 0x2 ;  /* 0x00000002c7c97836 */ /* 0x000fe20000000000 */
[----:B------:R-:W-:Y:S01]  /*6cc0*/  R2UR UR36, R18 ;  /* 0x00000000122472ca */ /* 0x000fe200000e0000 */
[----:B------:R-:W-:Y:S01]  /*6cd0*/  UMOV UR27, 0x40000040 ;  /* 0x40000040001b7882 */ /* 0x000fe20000000000 */
[----:B------:R-:W-:Y:S01]  /*6ce0*/  R2UR UR37, R19 ;  /* 0x00000000132572ca */ /* 0x000fe200000e0000 */
[----:B------:R-:W-:Y:S01]  /*6cf0*/  UMOV UR31, 0x40000040 ;  /* 0x40000040001f7882 */ /* 0x000fe20000000000 */
[----:B------:R-:W-:Y:S01]  /*6d00*/  R2UR UR6, R201 ;  /* 0x00000000c90672ca */ /* 0x000fe200000e0000 */
[----:B------:R-:W-:Y:S01]  /*6d10*/  VIADD R201, R199, 0x4 ;  /* 0x00000004c7c97836 */ /* 0x000fe20000000000 */
        /* <DEDUP_REMOVED lines=8> */
[----:B------:R-:W-:Y:S01]  /*6da0*/  R2UR UR48, R202 ;  /* 0x00000000ca3072ca */ /* 0x000fe200000e0000 */
[----:B------:R-:W-:Y:S01]  /*6db0*/  UMOV UR51, 0x40000040 ;  /* 0x4000004000337882 */ /* 0x000fe20000000000 */
[----:B------:R-:W0:Y:S01]  /*6dc0*/  S2R R209, SR_TID.X ;  /* 0x0000000000d17919 */ /* 0x000e220000002100 */
[----:B------:R-:W-:Y:S01]  /*6dd0*/  UMOV UR54, UR6 ;  /* 0x0000000600367c82 */ /* 0x000fe20008000000 */
[----:B------:R-:W-:Y:S01]  /*6de0*/  R2UR UR6, R201 ;  /* 0x00000000c90672ca */ /* 0x000fe200000e0000 */
[----:B------:R-:W-:-:S12]  /*6df0*/  VIADD R201, R199, 0x6 ;  /* 0x00000006c7c97836 */ /* 0x000fd80000000000 */
[----:B------:R-:W-:Y:S01]  /*6e00*/  UMOV UR38, UR6 ;  /* 0x0000000600267c82 */ /* 0x000fe20008000000 */
[----:B------:R-:W-:Y:S01]  /*6e10*/  R2UR UR6, R201 ;  /* 0x00000000c90672ca */ /* 0x000fe200000e0000 */
[----:B------:R-:W-:-:S12]  /*6e20*/  VIADD R201, R199, 0x200 ;  /* 0x00000200c7c97836 */ /* 0x000fd80000000000 */
[----:B------:R-:W-:Y:S01]  /*6e30*/  UMOV UR58, UR6 ;  /* 0x00000006003a7c82 */ /* 0x000fe20008000000 */
[----:B------:R-:W-:Y:S01]  /*6e40*/  R2UR UR6, R201 ;  /* 0x00000000c90672ca */ /* 0x000fe200000e0000 */
[----:B------:R-:W-:Y:S01]  /*6e50*/  VIADD R201, R199, 0x202 ;  /* 0x00000202c7c97836 */ /* 0x000fe20000000000 */
[----:B0-----:R-:W-:-:S04]  /*6e60*/  SHF.R.U32.HI R209, RZ, 0x7, R209 ;  /* 0x00000007ffd17819 */ /* 0x001fc800000116d1 */
[----:B------:R-:W-:Y:S01]  /*6e70*/  R2UR UR10, R201 ;  /* 0x00000000c90a72ca */ /* 0x000fe200000e0000 */
[----:B------:R-:W-:-:S05]  /*6e80*/  VIADD R201, R199, 0x204 ;  /* 0x00000204c7c97836 */ /* 0x000fca0000000000 */
[----:B------:R-:W-:Y:S01]  /*6e90*/  R2UR UR14, R201 ;  /* 0x00000000c90e72ca */ /* 0x000fe200000e0000 */
[----:B------:R-:W-:-:S05]  /*6ea0*/  VIADD R201, R199, 0x206 ;  /* 0x00000206c7c97836 */ /* 0x000fca0000000000 */
[----:B------:R-:W-:Y:S02]  /*6eb0*/  R2UR UR18, R201 ;  /* 0x00000000c91272ca */ /* 0x000fe400000e0000 */
[----:B------:R-:W-:-:S04]  /*6ec0*/  IADD3 R201, R199, 0x400, RZ ;  /* 0x00000400c7c97810 */ /* 0x000fc80007ffe0ff */
[----:B------:R-:W-:Y:S01]  /*6ed0*/  R2UR UR22, R201 ;  /* 0x00000000c91672ca */ /* 0x000fe200000e0000 */
[----:B------:R-:W-:Y:S01]  /*6ee0*/  VIADD R201, R199, 0x402 ;  /* 0x00000402c7c97836 */ /* 0x000fe20000000000 */
[----:B------:R-:W-:Y:S02]  /*6ef0*/  WARPGROUP.DEPBAR.LE gsb0, 0x0 ;  /* 0x00008000000079c5 */ /* 0x000fe40000010000 */
[----:B------:R-:W-:Y:S02]  /*6f00*/  WARPGROUP.ARRIVE ;  /* 0x00000000000079c5 */ /* 0x000fe40000000000 */
[----:B------:R-:W-:Y:S01]  /*6f10*/  R2UR UR26, R201 ;  /* 0x00000000c91a72ca */ /* 0x000fe200000e0000 */
[----:B------:R-:W-:-:S03]  /*6f20*/  VIADD R201, R199, 0x404 ;  /* 0x00000404c7c97836 */ /* 0x000fc60000000000 */
[----:B------:R-:W-:Y:S02]  /*6f30*/  HGMMA.64x64x16.F32 R152, gdesc[UR52], R152, gsb0 ;  /* 0x00e00000349879f0 */ /* 0x000fe40008000898 */
[----:B------:R-:W-:Y:S01]  /*6f40*/  R2UR UR30, R201 ;  /* 0x00000000c91e72ca */ /* 0x000fe200000e0000 */
[----:B------:R-:W-:Y:S01]  /*6f50*/  VIADD R201, R199, 0x406 ;  /* 0x00000406c7c97836 */ /* 0x000fe20000000000 */
[----:B------:R-:W-:Y:S01]  /*6f60*/  R2UR UR53, R203 ;  /* 0x00000000cb3572ca */ /* 0x000fe200000e0000 */
[----:B------:R-:W-:Y:S01]  /*6f70*/  UMOV UR55, 0x40000040 ;  /* 0x4000004000377882 */ /* 0x000fe20000000000 */
[----:B------:R-:W-:Y:S01]  /*6f80*/  R2UR UR52, R204 ;  /* 0x00000000cc3472ca */ /* 0x000fe200000e0000 */
[----:B------:R-:W-:Y:S01]  /*6f90*/  VIADD R204, R199, 0x800 ;  /* 0x00000800c7cc7836 */ /* 0x000fe20000000000 */
[----:B------:R-:W-:Y:S01]  /*6fa0*/  R2UR UR34, R201 ;  /* 0x00000000c92272ca */ /* 0x000fe200000e0000 */
[----:B------:R-:W-:-:S05]  /*6fb0*/  VIADD R201, R199, 0x600 ;  /* 0x00000600c7c97836 */ /* 0x000fca0000000000 */
[----:B------:R-:W-:Y:S01]  /*6fc0*/  R2UR UR42, R201 ;  /* 0x00000000c92a72ca */ /* 0x000fe200000e0000 */
[----:B------:R-:W-:-:S05]  /*6fd0*/  VIADD R201, R199, 0x602 ;  /* 0x00000602c7c97836 */ /* 0x000fca0000000000 */
[----:B------:R-:W-:Y:S01]  /*6fe0*/  R2UR UR46, R201 ;  /* 0x00000000c92e72ca */ /* 0x000fe200000e0000 */
[----:B------:R-:W-:-:S05]  /*6ff0*/  VIADD R201, R199, 0x604 ;  /* 0x00000604c7c97836 */ /* 0x000fca0000000000 */
[----:B------:R-:W-:Y:S01]  /*7000*/  R2UR UR50, R201 ;  /* 0x00000000c93272ca */ /* 0x000fe200000e0000 */
[----:B------:R-:W-:-:S05]  /*7010*/  VIADD R201, R199, 0x606 ;  /* 0x00000606c7c97836 */ /* 0x000fca0000000000 */
[----:B------:R-:W-:Y:S02]  /*7020*/  R2UR UR54, R201 ;  /* 0x00000000c93672ca */ /* 0x000fe400000e0000 */
[----:B------:R-:W0:Y:S02]  /*7030*/  SHFL.IDX PT, R201, R209, RZ, 0x1f ;  /* 0x00001fffd1c97589 */ /* 0x000e2400000e0000 */
[----:B0-----:R-:W-:-:S04]  /*7040*/  ISETP.GT.AND P2, PT, R201, 0x7f, PT ;  /* 0x0000007fc900780c */ /* 0x001fc80003f44270 */
[----:B------:R-:W-:-:S04]  /*7050*/  SEL R201, RZ, 0x2, !P2 ;  /* 0x00000002ffc97807 */ /* 0x000fc80005000000 */
[----:B------:R-:W-:Y:S01]  /*7060*/  IADD3 R203, R201, R204, RZ ;  /* 0x000000ccc9cb7210 */ /* 0x000fe20007ffe0ff */
[----:B------:R-:W-:Y:S01]  /*7070*/  IMAD.IADD R202, R4, 0x1, R201 ;  /* 0x0000000104ca7824 */ /* 0x000fe200078e02c9 */
[----:B------:R-:W-:Y:S02]  /*7080*/  WARPGROUP.DEPBAR.LE gsb0, 0x0 ;  /* 0x00008000000079c5 */ /* 0x000fe40000010000 */
[----:B------:R-:W-:-:S06]  /*7090*/  WARPGROUP.ARRIVE ;  /* 0x00000000000079c5 */ /* 0x000fcc0000000000 */
[----:B------:R-:W-:Y:S01]  /*70a0*/  HGMMA.64x64x16.F32 R152, gdesc[UR36], R152, gsb0 ;  /* 0x00e00000249879f0 */ /* 0x000fe20008000898 */
[----:B------:R-:W-:Y:S02]  /*70b0*/  R2UR UR39, R205 ;  /* 0x00000000cd2772ca */ /* 0x000fe400000e0000 */
[----:B------:R-:W-:Y:S02]  /*70c0*/  R2UR UR38, R206 ;  /* 0x00000000ce2672ca */ /* 0x000fe400000e0000 */
[----:B------:R-:W-:Y:S02]  /*70d0*/  R2UR UR37, R207 ;  /* 0x00000000cf2572ca */ /* 0x000fe400000e0000 */
[----:B------:R-:W-:Y:S01]  /*70e0*/  R2UR UR36, R208 ;  /* 0x00000000d02472ca */ /* 0x000fe200000e0000 */
        /* <DEDUP_REMOVED lines=8> */
[C---:B------:R-:W-:Y:S02]  /*7170*/  SEL R203, R202.reuse, 0x2, P2 ;  /* 0x00000002cacb7807 */ /* 0x040fe40001000000 */
[----:B------:R-:W-:-:S03]  /*7180*/  SEL R202, R202, 0x6, !P2 ;  /* 0x00000006caca7807 */ /* 0x000fc60005000000 */
[--C-:B------:R-:W-:Y:S02]  /*7190*/  IMAD.IADD R205, R4, 0x1, R203.reuse ;  /* 0x0000000104cd7824 */ /* 0x100fe400078e02cb */
        /* <DEDUP_REMOVED lines=78> */
[----:B------:R-:W-:Y:S02]  /*7680*/  IMAD.IADD R205, R5, 0x1, R203 ;  /* 0x0000000105cd7824 */ /* 0x000fe400078e02cb */
        /* <DEDUP_REMOVED lines=42> */
[--C-:B------:R-:W-:Y:S01]  /*7930*/  IMAD.IADD R206, R203, 0x1, R204.reuse ;  /* 0x00000001cbce7824 */ /* 0x100fe200078e02cc */
[----:B------:R-:W-:Y:S01]  /*7940*/  IADD3 R205, R6, R203, RZ ;  /* 0x000000cb06cd7210 */ /* 0x000fe20007ffe0ff */
        /* <DEDUP_REMOVED lines=42> */
[----:B------:R-:W-:Y:S01]  /*7bf0*/  IADD3 R203, R203, R204, RZ ;  /* 0x000000cccbcb7210 */ /* 0x000fe20007ffe0ff */
[----:B------:R-:W-:Y:S02]  /*7c00*/  WARPGROUP.DEPBAR.LE gsb0, 0x0 ;  /* 0x00008000000079c5 */ /* 0x000fe40000010000 */
[----:B------:R-:W-:-:S07]  /*7c10*/  WARPGROUP.ARRIVE ;  /* 0x00000000000079c5 */ /* 0x000fce0000000000 */
[----:B------:R-:W-:Y:S01]  /*7c20*/  HGMMA.64x64x16.F32 R152, gdesc[UR56], R152, gsb0 ;  /* 0x00e00000389879f0 */ /* 0x000fe20008000898 */
[----:B------:R-:W-:Y:S01]  /*7c30*/  R2UR UR56, R201 ;  /* 0x00000000c93872ca */ /* 0x000fe200000e0000 */
[----:B------:R-:W-:Y:S01]  /*7c40*/  UMOV UR57, 0x40000040 ;  /* 0x4000004000397882 */ /* 0x000fe20000000000 */
[----:B------:R-:W-:Y:S01]  /*7c50*/  R2UR UR58, R203 ;  /* 0x00000000cb3a72ca */ /* 0x000fe200000e0000 */
[----:B------:R-:W-:Y:S01]  /*7c60*/  UMOV UR59, 0x40000040 ;  /* 0x40000040003b7882 */ /* 0x000fe20000000000 */
[----:B------:R-:W-:Y:S02]  /*7c70*/  IMAD.IADD R201, R7, 0x1, R202 ;  /* 0x0000000107c97824 */ /* 0x000fe400078e02ca */
        /* <DEDUP_REMOVED lines=29> */
.L_x_205:
[----:B------:R-:W-:Y:S01]  /*7e50*/  FMUL.FTZ R202, R152, UR38 ;  /* 0x0000002698ca7c20 */ /* 0x000fe20008410000 */
[----:B------:R-:W-:Y:S01]  /*7e60*/  FMUL.FTZ R199, R153, UR38 ;  /* 0x0000002699c77c20 */ /* 0x000fe20008410000 */
[----:B------:R-:W-:Y:S01]  /*7e70*/  FMUL.FTZ R156, R156, UR38 ;  /* 0x000000269c9c7c20 */ /* 0x000fe20008410000 */
[----:B------:R-:W-:Y:S01]  /*7e80*/  FMUL.FTZ R157, R157, UR38 ;  /* 0x000000269d9d7c20 */ /* 0x000fe20008410000 */
[----:B------:R-:W-:Y:S01]  /*7e90*/  FMUL.FTZ R152, R155, UR38 ;  /* 0x000000269b987c20 */ /* 0x000fe20008410000 */
[----:B------:R-:W-:Y:S01]  /*7ea0*/  FMUL.FTZ R155, R159, UR38 ;  /* 0x000000269f9b7c20 */ /* 0x000fe20008410000 */
[----:B------:R-:W0:Y:S01]  /*7eb0*/  MUFU.TANH R202, R202 ;  /* 0x000000ca00ca7308 */ /* 0x000e220000002400 */
[----:B------:R-:W-:Y:S01]  /*7ec0*/  FMUL.FTZ R159, R160, UR38 ;  /* 0x00000026a09f7c20 */ /* 0x000fe20008410000 */
[----:B------:R-:W-:Y:S01]  /*7ed0*/  FMUL.FTZ R160, R161, UR38 ;  /* 0x00000026a1a07c20 */ /* 0x000fe20008410000 */
[----:B------:R-:W-:Y:S01]  /*7ee0*/  FMUL.FTZ R153, R154, UR38 ;  /* 0x000000269a997c20 */ /* 0x000fe20008410000 */
[----:B------:R-:W-:Y:S01]  /*7ef0*/  FMUL.FTZ R154, R158, UR38 ;  /* 0x000000269e9a7c20 */ /* 0x000fe20008410000 */
[----:B------:R-:W-:Y:S01]  /*7f00*/  FMUL.FTZ R161, R164, UR38 ;  /* 0x00000026a4a17c20 */ /* 0x000fe20008410000 */
[----:B------:R-:W-:Y:S01]  /*7f10*/  FMUL.FTZ R201, R169, UR38 ;  /* 0x00000026a9c97c20 */ /* 0x000fe20008410000 */
[----:B------:R-:W-:Y:S01]  /*7f20*/  FMUL.FTZ R164, R165, UR38 ;  /* 0x00000026a5a47c20 */ /* 0x000fe20008410000 */
[----:B------:R-:W1:Y:S01]  /*7f30*/  MUFU.TANH R199, R199 ;  /* 0x000000c700c77308 */ /* 0x000e620000002400 */
[----:B------:R-:W-:Y:S01]  /*7f40*/  FMUL.FTZ R165, R168, UR38 ;  /* 0x00000026a8a57c20 */ /* 0x000fe20008410000 */
[----:B------:R-:W-:Y:S01]  /*7f50*/  FMUL.FTZ R203, R172, UR38 ;  /* 0x00000026accb7c20 */ /* 0x000fe20008410000 */
[----:B------:R-:W-:Y:S01]  /*7f60*/  FMUL.FTZ R172, R173, UR38 ;  /* 0x00000026adac7c20 */ /* 0x000fe20008410000 */
[----:B------:R-:W-:Y:S01]  /*7f70*/  FMUL.FTZ R173, R176, UR38 ;  /* 0x00000026b0ad7c20 */ /* 0x000fe20008410000 */
[----:B------:R-:W-:Y:S01]  /*7f80*/  FMUL.FTZ R176, R177, UR38 ;  /* 0x00000026b1b07c20 */ /* 0x000fe20008410000 */
[----:B------:R-:W-:Y:S01]  /*7f90*/  FMUL.FTZ R177, R180, UR38 ;  /* 0x00000026b4b17c20 */ /* 0x000fe20008410000 */
[----:B------:R-:W-:Y:S01]  /*7fa0*/  FMUL.FTZ R205, R171, UR38 ;  /* 0x00000026abcd7c20 */ /* 0x000fe20008410000 */
[----:B------:R-:W2:Y:S01]  /*7fb0*/  MUFU.TANH R156, R156 ;  /* 0x0000009c009c7308 */ /* 0x000ea20000002400 */
[----:B0-----:R-:W-:Y:S01]  /*7fc0*/  FMNMX.FTZ R158, R202, R187, !PT ;  /* 0x000000bbca9e7209 */ /* 0x001fe20007810000 */
[----:B------:R-:W-:Y:S01]  /*7fd0*/  FMUL.FTZ R162, R162, UR38 ;  /* 0x00000026a2a27c20 */ /* 0x000fe20008410000 */
[----:B------:R-:W-:Y:S01]  /*7fe0*/  FMUL.FTZ R206, R174, UR38 ;  /* 0x00000026aece7c20 */ /* 0x000fe20008410000 */
[----:B------:R-:W-:Y:S01]  /*7ff0*/  FMUL.FTZ R163, R163, UR38 ;  /* 0x00000026a3a37c20 */ /* 0x000fe20008410000 */
[----:B------:R-:W-:Y:S01]  /*8000*/  FMUL.FTZ R166, R166, UR38 ;  /* 0x00000026a6a67c20 */ /* 0x000fe20008410000 */
[----:B------:R-:W-:Y:S01]  /*8010*/  FMUL.FTZ R167, R167, UR38 ;  /* 0x00000026a7a77c20 */ /* 0x000fe20008410000 */
[----:B------:R-:W-:Y:S01]  /*8020*/  FMUL.FTZ R204, R170, UR38 ;  /* 0x00000026aacc7c20 */ /* 0x000fe20008410000 */
[----:B------:R-:W0:Y:S01]  /*8030*/  MUFU.TANH R157, R157 ;  /* 0x0000009d009d7308 */ /* 0x000e220000002400 */
[----:B-1----:R-:W-:Y:S01]  /*8040*/  FMNMX.FTZ R169, R199, R158, !PT ;  /* 0x0000009ec7a97209 */ /* 0x002fe20007810000 */
[----:B------:R-:W-:Y:S01]  /*8050*/  FMUL.FTZ R207, R175, UR38 ;  /* 0x00000026afcf7c20 */ /* 0x000fe20008410000 */
[----:B------:R-:W-:Y:S01]  /*8060*/  FMUL.FTZ R208, R178, UR38 ;  /* 0x00000026b2d07c20 */ /* 0x000fe20008410000 */
[----:B------:R-:W-:Y:S01]  /*8070*/  ULDC UR6, c[0x0][0xa80] ;  /* 0x0002a00000067ab9 */ /* 0x000fe20000000800 */
[----:B------:R-:W-:Y:S01]  /*8080*/  FMUL.FTZ R209, R179, UR38 ;  /* 0x00000026b3d17c20 */ /* 0x000fe20008410000 */
[----:B------:R-:W-:Y:S01]  /*8090*/  FMUL.FTZ R210, R182, UR38 ;  /* 0x00000026b6d27c20 */ /* 0x000fe20008410000 */
[----:B------:R-:W-:Y:S01]  /*80a0*/  FMUL.FTZ R211, R183, UR38 ;  /* 0x00000026b7d37c20 */ /* 0x000fe20008410000 */
[----:B------:R-:W1:Y:S01]  /*80b0*/  MUFU.TANH R159, R159 ;  /* 0x0000009f009f7308 */ /* 0x000e620000002400 */
[----:B--2---:R-:W-:Y:S01]  /*80c0*/  FMNMX.FTZ R158, R156, R169, !PT ;  /* 0x000000a99c9e7209 */ /* 0x004fe20007810000 */
[----:B------:R-:W2:Y:S01]  /*80d0*/  S2UR UR11, SR_CgaCtaId ;  /* 0x00000000000b79c3 */ /* 0x000ea20000008800 */
[----:B------:R-:W-:Y:S01]  /*80e0*/  R2UR UR7, R196 ;  /* 0x00000000c40772ca */ /* 0x000fe200000e0000 */
[----:B------:R-:W-:Y:S01]  /*80f0*/  IMAD R217, R197, 0x1000, R193 ;  /* 0x00001000c5d97824 */ /* 0x000fe200078e02c1 */
[----:B------:R-:W-:-:S03]  /*8100*/  ISETP.NE.AND P2, PT, R186, RZ, PT ;  /* 0x000000ffba00720c */ /* 0x000fc60003f45270 */
[----:B------:R-:W3:Y:S01]  /*8110*/  MUFU.TANH R160, R160 ;  /* 0x000000a000a07308 */ /* 0x000ee20000002400 */
[----:B0-----:R-:W-:Y:S02]  /*8120*/  FMNMX.FTZ R158, R157, R158, !PT ;  /* 0x0000009e9d9e7209 */ /* 0x001fe40007810000 */
[----:B------:R-:W-:-:S05]  /*8130*/  R2UR UR10, R217 ;  /* 0x00000000d90a72ca */ /* 0x000fca00000e0000 */
[----:B------:R-:W0:Y:S01]  /*8140*/  MUFU.TANH R161, R161 ;  /* 0x000000a100a17308 */ /* 0x000e220000002400 */
[----:B-1----:R-:W-:Y:S01]  /*8150*/  FMNMX.FTZ R169, R159, R158, !PT ;  /* 0x0000009e9fa97209 */ /* 0x002fe20007810000 */
[----:B------:R-:W-:-:S06]  /*8160*/  UIADD3 UR7, UR7, 0x38840, URZ ;  /* 0x0003884007077890 */ /* 0x000fcc000fffe03f */
[----:B------:R-:W1:Y:S01]  /*8170*/  MUFU.TANH R164, R164 ;  /* 0x000000a400a47308 */ /* 0x000e620000002400 */
[----:B---3--:R-:W-:Y:S01]  /*8180*/  FMNMX.FTZ R158, R160, R169, !PT ;  /* 0x000000a9a09e7209 */ /* 0x008fe20007810000 */
[----:B--2---:R-:W-:-:S03]  /*8190*/  UPRMT UR7, UR11, 0x654, UR7 ;  /* 0x000006540b077896 */ /* 0x004fc60008000007 */
[----:B------:R-:W-:-:S03]  /*81a0*/  UMOV UR11, 0x40000040 ;  /* 0x40000040000b7882 */ /* 0x000fc60000000000 */
[----:B------:R-:W2:Y:S01]  /*81b0*/  MUFU.TANH R165, R165 ;  /* 0x000000a500a57308 */ /* 0x000ea20000002400 */
[----:B0-----:R-:W-:Y:S02]  /*81c0*/  FMNMX.FTZ R169, R161, R158, !PT ;  /* 0x0000009ea1a97209 */ /* 0x001fe40007810000 */
[----:B------:R-:W-:Y:S05]  /*81d0*/  SYNCS.ARRIVE.TRANS64.RED.A1T0 RZ, [UR7], RZ ;  /* 0x000000ffffff79a7 */ /* 0x000fea0008100407 */
[----:B------:R-:W0:Y:S01]  /*81e0*/  MUFU.TANH R201, R201 ;  /* 0x000000c900c97308 */ /* 0x000e220000002400 */
[----:B-1----:R-:W-:-:S07]  /*81f0*/  FMNMX.FTZ R158, R164, R169, !PT ;  /* 0x000000a9a49e7209 */ /* 0x002fce0007810000 */
[----:B------:R-:W1:Y:S01]  /*8200*/  MUFU.TANH R203, R203 ;  /* 0x000000cb00cb7308 */ /* 0x000e620000002400 */
[----:B--2---:R-:W-:Y:S01]  /*8210*/  FMNMX.FTZ R168, R165, R158, !PT ;  /* 0x0000009ea5a87209 */ /* 0x004fe20007810000 */
[----:B------:R-:W-:-:S06]  /*8220*/  FMUL.FTZ R158, R181, UR38 ;  /* 0x00000026b59e7c20 */ /* 0x000fcc0008410000 */
[----:B------:R-:W2:Y:S01]  /*8230*/  MUFU.TANH R172, R172 ;  /* 0x000000ac00ac7308 */ /* 0x000ea20000002400 */
[----:B0-----:R-:W-:-:S07]  /*8240*/  FMNMX.FTZ R168, R201, R168, !PT ;  /* 0x000000a8c9a87209 */ /* 0x001fce0007810000 */
[----:B------:R-:W0:Y:S01]  /*8250*/  MUFU.TANH R173, R173 ;  /* 0x000000ad00ad7308 */ /* 0x000e220000002400 */
[----:B-1----:R-:W-:-:S07]  /*8260*/  FMNMX.FTZ R169, R203, R168, !PT ;  /* 0x000000a8cba97209 */ /* 0x002fce0007810000 */
[----:B------:R-:W1:Y:S01]  /*8270*/  MUFU.TANH R176, R176 ;  /* 0x000000b000b07308 */ /* 0x000e620000002400 */
[----:B--2---:R-:W-:-:S07]  /*8280*/  FMNMX.FTZ R168, R172, R169, !PT ;  /* 0x000000a9aca87209 */ /* 0x004fce0007810000 */
[----:B------:R-:W2:Y:S01]  /*8290*/  MUFU.TANH R177, R177 ;  /* 0x000000b100b17308 */ /* 0x000ea20000002400 */
[----:B0-----:R-:W-:-:S07]  /*82a0*/  FMNMX.FTZ R169, R173, R168, !PT ;  /* 0x000000a8ada97209 */ /* 0x001fce0007810000 */
[----:B------:R-:W0:Y:S01]  /*82b0*/  MUFU.TANH R158, R158 ;  /* 0x0000009e009e7308 */ /* 0x000e220000002400 */
[----:B-1----:R-:W-:-:S07]  /*82c0*/  FMNMX.FTZ R168, R176, R169, !PT ;  /* 0x000000a9b0a87209 */ /* 0x002fce0007810000 */
[----:B------:R-:W1:Y:S01]  /*82d0*/  MUFU.TANH R153, R153 ;  /* 0x0000009900997308 */ /* 0x000e620000002400 */
[----:B--2---:R-:W-:-:S07]  /*82e0*/  FMNMX.FTZ R169, R177, R168, !PT ;  /* 0x000000a8b1a97209 */ /* 0x004fce0007810000 */
[----:B------:R-:W2:Y:S01]  /*82f0*/  MUFU.TANH R152, R152 ;  /* 0x0000009800987308 */ /* 0x000ea20000002400 */
[----:B0-----:R-:W-:-:S05]  /*8300*/  FMNMX.FTZ R169, R158, R169, !PT ;  /* 0x000000a99ea97209 */ /* 0x001fca0007810000 */
[----:B------:R-:W0:Y:S02]  /*8310*/  SHFL.BFLY PT, R168, R169, 0x2, 0x1f ;  /* 0x0c401f00a9a87f89 */ /* 0x000e2400000e0000 */
[----:B------:R-:W3:Y:S08]  /*8320*/  MUFU.TANH R154, R154 ;  /* 0x0000009a009a7308 */ /* 0x000ef00000002400 */
[----:B------:R-:W4:Y:S08]  /*8330*/  MUFU.TANH R155, R155 ;  /* 0x0000009b009b7308 */ /* 0x000f300000002400 */
[----:B------:R-:W5:Y:S01]  /*8340*/  MUFU.TANH R162, R162 ;  /* 0x000000a200a27308 */ /* 0x000f620000002400 */
[----:B0-----:R-:W-:-:S02]  /*8350*/  FMNMX.FTZ R171, R169, R168, !PT ;  /* 0x000000a8a9ab7209 */ /* 0x001fc40007810000 */
[----:B-1----:R-:W-:-:S05]  /*8360*/  FMNMX.FTZ R169, R153, R188, !PT ;  /* 0x000000bc99a97209 */ /* 0x002fca0007810000 */
[----:B------:R-:W0:Y:S01]  /*8370*/  MUFU.TANH R163, R163 ;  /* 0x000000a300a37308 */ /* 0x000e220000002400 */
[----:B------:R-:W1:Y:S01]  /*8380*/  SHFL.BFLY PT, R174, R171, 0x1, 0x1f ;  /* 0x0c201f00abae7f89 */ /* 0x000e6200000e0000 */
[----:B--2---:R-:W-:-:S04]  /*8390*/  FMNMX.FTZ R169, R152, R169, !PT ;  /* 0x000000a998a97209 */ /* 0x004fc80007810000 */
[----:B---3--:R-:W-:Y:S02]  /*83a0*/  FMNMX.FTZ R168, R154, R169, !PT ;  /* 0x000000a99aa87209 */ /* 0x008fe40007810000 */
[----:B------:R-:W2:Y:S02]  /*83b0*/  MUFU.TANH R166, R166 ;  /* 0x000000a600a67308 */ /* 0x000ea40000002400 */
[----:B----4-:R-:W-:-:S04]  /*83c0*/  FMNMX.FTZ R169, R155, R168, !PT ;  /* 0x000000a89ba97209 */ /* 0x010fc80007810000 */
[----:B-----5:R-:W-:Y:S02]  /*83d0*/  FMNMX.FTZ R170, R162, R169, !PT ;  /* 0x000000a9a2aa7209 */ /* 0x020fe40007810000 */
[----:B------:R-:W3:Y:S02]  /*83e0*/  MUFU.TANH R167, R167 ;  /* 0x000000a700a77308 */ /* 0x000ee40000002400 */
[----:B0-----:R-:W-:-:S06]  /*83f0*/  FMNMX.FTZ R169, R163, R170, !PT ;  /* 0x000000aaa3a97209 */ /* 0x001fcc0007810000 */
[----:B------:R-:W0:Y:S01]  /*8400*/  MUFU.TANH R204, R204 ;  /* 0x000000cc00cc7308 */ /* 0x000e220000002400 */
[----:B--2---:R-:W-:Y:S02]  /*8410*/  FMNMX.FTZ R170, R166, R169, !PT ;  /* 0x000000a9a6aa7209 */ /* 0x004fe40007810000 */
[----:B-1----:R-:W-:-:S05]  /*8420*/  FMNMX.FTZ R168, R171, R174, !PT ;  /* 0x000000aeaba87209 */ /* 0x002fca0007810000 */
[----:B------:R-:W1:Y:S01]  /*8430*/  MUFU.TANH R205, R205 ;  /* 0x000000cd00cd7308 */ /* 0x000e620000002400 */
[C---:B------:R-:W-:Y:S01]  /*8440*/  FADD.FTZ R171, -R168.reuse, R187 ;  /* 0x000000bba8ab7221 */ /* 0x040fe20000010100 */
[----:B------:R-:W-:-:S03]  /*8450*/  FMUL.FTZ R212, R168, UR6 ;  /* 0x00000006a8d47c20 */ /* 0x000fc60008410000 */
[----:B------:R-:W-:Y:S01]  /*8460*/  FMUL.FTZ R169, R171, UR6 ;  /* 0x00000006aba97c20 */ /* 0x000fe20008410000 */
[----:B---3--:R-:W-:Y:S01]  /*8470*/  FMNMX.FTZ R171, R167, R170, !PT ;  /* 0x000000aaa7ab7209 */ /* 0x008fe20007810000 */
[--C-:B------:R-:W-:Y:S01]  /*8480*/  FFMA.FTZ R180, R156, UR6, -R212.reuse ;  /* 0x000000069cb47c23 */ /* 0x100fe200080108d4 */
[----:B------:R-:W2:Y:S01]  /*8490*/  MUFU.TANH R206, R206 ;  /* 0x000000ce00ce7308 */ /* 0x000ea20000002400 */
[--C-:B------:R-:W-:Y:S01]  /*84a0*/  FFMA.FTZ R183, R201, UR6, -R212.reuse ;  /* 0x00000006c9b77c23 */ /* 0x100fe200080108d4 */
[----:B0-----:R-:W-:Y:S01]  /*84b0*/  FMNMX.FTZ R170, R204, R171, !PT ;  /* 0x000000abccaa7209 */ /* 0x001fe20007810000 */
[--C-:B------:R-:W-:Y:S01]  /*84c0*/  FFMA.FTZ R202, R202, UR6, -R212.reuse ;  /* 0x00000006caca7c23 */ /* 0x100fe200080108d4 */
[--C-:B------:R-:W-:Y:S01]  /*84d0*/  FFMA.FTZ R178, R159, UR6, -R212.reuse ;  /* 0x000000069fb27c23 */ /* 0x100fe200080108d4 */
[--C-:B------:R-:W-:Y:S01]  /*84e0*/  FFMA.FTZ R179, R160, UR6, -R212.reuse ;  /* 0x00000006a0b37c23 */ /* 0x100fe200080108d4 */
[--C-:B------:R-:W-:Y:S01]  /*84f0*/  FFMA.FTZ R161, R161, UR6, -R212.reuse ;  /* 0x00000006a1a17c23 */ /* 0x100fe200080108d4 */
[--C-:B------:R-:W-:Y:S01]  /*8500*/  FFMA.FTZ R181, R164, UR6, -R212.reuse ;  /* 0x00000006a4b57c23 */ /* 0x100fe200080108d4 */
[----:B------:R-:W0:Y:S01]  /*8510*/  MUFU.TANH R207, R207 ;  /* 0x000000cf00cf7308 */ /* 0x000e220000002400 */
[----:B-1----:R-:W-:Y:S01]  /*8520*/  FMNMX.FTZ R171, R205, R170, !PT ;  /* 0x000000aacdab7209 */ /* 0x002fe20007810000 */
[--C-:B------:R-:W-:Y:S01]  /*8530*/  FFMA.FTZ R182, R165, UR6, -R212.reuse ;  /* 0x00000006a5b67c23 */ /* 0x100fe200080108d4 */
[--C-:B------:R-:W-:Y:S01]  /*8540*/  FFMA.FTZ R187, R203, UR6, -R212.reuse ;  /* 0x00000006cbbb7c23 */ /* 0x100fe200080108d4 */
[--C-:B------:R-:W-:Y:S01]  /*8550*/  FFMA.FTZ R172, R172, UR6, -R212.reuse ;  /* 0x00000006acac7c23 */ /* 0x100fe200080108d4 */
[--C-:B------:R-:W-:Y:S01]  /*8560*/  FFMA.FTZ R173, R173, UR6, -R212.reuse ;  /* 0x00000006adad7c23 */ /* 0x100fe200080108d4 */
[----:B------:R-:W-:-:S02]  /*8570*/  FFMA.FTZ R176, R176, UR6, -R212 ;  /* 0x00000006b0b07c23 */ /* 0x000fc400080108d4 */
[----:B------:R-:W1:Y:S01]  /*8580*/  MUFU.TANH R208, R208 ;  /* 0x000000d000d07308 */ /* 0x000e620000002400 */
[----:B--2---:R-:W-:Y:S01]  /*8590*/  FMNMX.FTZ R174, R206, R171, !PT ;  /* 0x000000abceae7209 */ /* 0x004fe20007810000 */
[--C-:B------:R-:W-:Y:S01]  /*85a0*/  FFMA.FTZ R171, R199, UR6, -R212.reuse ;  /* 0x00000006c7ab7c23 */ /* 0x100fe200080108d4 */
[----:B------:R-:W-:-:S05]  /*85b0*/  FFMA.FTZ R199, R177, UR6, -R212 ;  /* 0x00000006b1c77c23 */ /* 0x000fca00080108d4 */
[----:B------:R-:W2:Y:S01]  /*85c0*/  MUFU.TANH R209, R209 ;  /* 0x000000d100d17308 */ /* 0x000ea20000002400 */
[----:B0-----:R-:W-:-:S07]  /*85d0*/  FMNMX.FTZ R175, R207, R174, !PT ;  /* 0x000000aecfaf7209 */ /* 0x001fce0007810000 */
[----:B------:R-:W0:Y:S01]  /*85e0*/  MUFU.TANH R210, R210 ;  /* 0x000000d200d27308 */ /* 0x000e220000002400 */
[----:B-1----:R-:W-:-:S07]  /*85f0*/  FMNMX.FTZ R174, R208, R175, !PT ;  /* 0x000000afd0ae7209 */ /* 0x002fce0007810000 */
[----:B------:R-:W1:Y:S01]  /*8600*/  MUFU.TANH R211, R211 ;  /* 0x000000d300d37308 */ /* 0x000e620000002400 */
[----:B--2---:R-:W-:-:S07]  /*8610*/  FMNMX.FTZ R175, R209, R174, !PT ;  /* 0x000000aed1af7209 */ /* 0x004fce0007810000 */
[----:B------:R-:W2:Y:S01]  /*8620*/  MUFU.EX2 R169, R169 ;  /* 0x000000a900a97308 */ /* 0x000ea20000000800 */
[----:B0-----:R-:W-:Y:S01]  /*8630*/  FMNMX.FTZ R156, R210, R175, !PT ;  /* 0x000000afd29c7209 */ /* 0x001fe20007810000 */
[----:B------:R-:W-:-:S06]  /*8640*/  FFMA.FTZ R175, R157, UR6, -R212 ;  /* 0x000000069daf7c23 */ /* 0x000fcc00080108d4 */
[----:B------:R0:W-:Y:S01]  /*8650*/  MUFU.EX2 R170, R202 ;  /* 0x000000ca00aa7308 */ /* 0x0001e20000000800 */
[----:B-1----:R-:W-:-:S05]  /*8660*/  FMNMX.FTZ R156, R211, R156, !PT ;  /* 0x0000009cd39c7209 */ /* 0x002fca0007810000 */
[----:B------:R-:W1:Y:S02]  /*8670*/  SHFL.BFLY PT, R157, R156, 0x2, 0x1f ;  /* 0x0c401f009c9d7f89 */ /* 0x000e6400000e0000 */
[----:B------:R-:W3:Y:S01]  /*8680*/  MUFU.EX2 R171, R171 ;  /* 0x000000ab00ab7308 */ /* 0x000ee20000000800 */
[----:B0-----:R-:W-:Y:S01]  /*8690*/  FFMA.FTZ R202, R158, UR6, -R212 ;  /* 0x000000069eca7c23 */ /* 0x001fe200080108d4 */
[-C--:B--2---:R-:W-:Y:S01]  /*86a0*/  FMUL.FTZ R24, R24, R169.reuse ;  /* 0x000000a918187220 */ /* 0x084fe20000410000 */
        /* <DEDUP_REMOVED lines=19> */
[----:B-1----:R-:W-:Y:S01]  /*87e0*/  FMNMX.FTZ R157, R156, R157, !PT ;  /* 0x0000009d9c9d7209 */ /* 0x002fe20007810000 */
[-C--:B------:R-:W-:Y:S01]  /*87f0*/  FMUL.FTZ R60, R60, R169.reuse ;  /* 0x000000a93c3c7220 */ /* 0x080fe20000410000 */
[----:B------:R-:W-:Y:S01]  /*8800*/  MUFU.EX2 R178, R178 ;  /* 0x000000b200b27308 */ /* 0x000fe20000000800 */
[-C--:B------:R-:W-:Y:S01]  /*8810*/  FMUL.FTZ R61, R61, R169.reuse ;  /* 0x000000a93d3d7220 */ /* 0x080fe20000410000 */
        /* <DEDUP_REMOVED lines=25> */
[----:B0-----:R-:W-:Y:S01]  /*89b0*/  FMNMX.FTZ R177, R157, R156, !PT ;  /* 0x0000009c9db17209 */ /* 0x001fe20007810000 */
[-C--:B------:R-:W-:Y:S01]  /*89c0*/  FMUL.FTZ R105, R105, R169.reuse ;  /* 0x000000a969697220 */ /* 0x080fe20000410000 */
[-C--:B------:R-:W-:Y:S01]  /*89d0*/  FMUL.FTZ R108, R108, R169.reuse ;  /* 0x000000a96c6c7220 */ /* 0x080fe20000410000 */
[-C--:B------:R-:W-:Y:S01]  /*89e0*/  FMUL.FTZ R109, R109, R169.reuse ;  /* 0x000000a96d6d7220 */ /* 0x080fe20000410000 */
[-C--:B------:R-:W-:Y:S01]  /*89f0*/  FMUL.FTZ R112, R112, R169.reuse ;  /* 0x000000a970707220 */ /* 0x080fe20000410000 */
[----:B------:R-:W-:Y:S01]  /*8a00*/  FADD.FTZ R156, -R177, R188 ;  /* 0x000000bcb19c7221 */ /* 0x000fe20000010100 */
[----:B------:R-:W-:Y:S01]  /*8a10*/  MUFU.EX2 R182, R182 ;  /* 0x000000b600b67308 */ /* 0x000fe20000000800 */
[-C--:B------:R-:W-:Y:S01]  /*8a20*/  FMUL.FTZ R113, R113, R169.reuse ;  /* 0x000000a971717220 */ /* 0x080fe20000410000 */
[-C--:B------:R-:W-:Y:S01]  /*8a30*/  FMUL.FTZ R116, R116, R169.reuse ;  /* 0x000000a974747220 */ /* 0x080fe20000410000 */
[----:B------:R-:W-:Y:S01]  /*8a40*/  FMUL.FTZ R188, R156, UR6 ;  /* 0x000000069cbc7c20 */ /* 0x000fe20008410000 */
[----:B------:R-:W-:Y:S01]  /*8a50*/  FMUL.FTZ R156, R177, UR6 ;  /* 0x00000006b19c7c20 */ /* 0x000fe20008410000 */
[-C--:B------:R-:W-:Y:S01]  /*8a60*/  FMUL.FTZ R117, R117, R169.reuse ;  /* 0x000000a975757220 */ /* 0x080fe20000410000 */
[-C--:B------:R-:W-:Y:S01]  /*8a70*/  FMUL.FTZ R120, R120, R169.reuse ;  /* 0x000000a978787220 */ /* 0x080fe20000410000 */
[----:B------:R-:W-:Y:S01]  /*8a80*/  FMUL.FTZ R121, R121, R169 ;  /* 0x000000a979797220 */ /* 0x000fe20000410000 */
[----:B------:R-:W-:Y:S01]  /*8a90*/  FFMA.FTZ R201, R153, UR6, -R156 ;  /* 0x0000000699c97c23 */ /* 0x000fe2000801089c */
[----:B------:R-:W0:Y:S01]  /*8aa0*/  MUFU.EX2 R188, R188 ;  /* 0x000000bc00bc7308 */ /* 0x000e220000000800 */
[----:B------:R-:W-:-:S02]  /*8ab0*/  @!P2 IMAD R153, R200, 0x40, R185 ;  /* 0x00000040c899a824 */ /* 0x000fc400078e02b9 */
[--C-:B------:R-:W-:Y:S01]  /*8ac0*/  FFMA.FTZ R212, R152, UR6, -R156.reuse ;  /* 0x0000000698d47c23 */ /* 0x100fe2000801089c */
[--C-:B------:R-:W-:Y:S01]  /*8ad0*/  FFMA.FTZ R203, R154, UR6, -R156.reuse ;  /* 0x000000069acb7c23 */ /* 0x100fe2000801089c */
[----:B------:R-:W-:Y:S01]  /*8ae0*/  FFMA.FTZ R214, R155, UR6, -R156 ;  /* 0x000000069bd67c23 */ /* 0x000fe2000801089c */
[----:B------:R-:W-:Y:S02]  /*8af0*/  @!P2 IMAD R153, R153, 0x4, R2 ;  /* 0x000000049999a824 */ /* 0x000fe400078e0202 */
[--C-:B------:R-:W-:Y:S01]  /*8b00*/  FFMA.FTZ R213, R162, UR6, -R156.reuse ;  /* 0x00000006a2d57c23 */ /* 0x100fe2000801089c */
        /* <DEDUP_REMOVED lines=10> */
[----:B------:R-:W-:Y:S01]  /*8bb0*/  FFMA.FTZ R211, R211, UR6, -R156 ;  /* 0x00000006d3d37c23 */ /* 0x000fe2000801089c */
[----:B------:R-:W-:Y:S01]  /*8bc0*/  @!P2 STS [R153+0x38400], R169 ;  /* 0x038400a99900a388 */ /* 0x000fe20000000800 */
[----:B------:R-:W-:Y:S01]  /*8bd0*/  MUFU.EX2 R201, R201 ;  /* 0x000000c900c97308 */ /* 0x000fe20000000800 */
[----:B---3--:R-:W-:Y:S01]  /*8be0*/  F2FP.F16.F32.PACK_AB R152, R171, R170 ;  /* 0x000000aaab98723e */ /* 0x008fe200000000ff */
[----:B0-----:R-:W-:Y:S01]  /*8bf0*/  FMUL.FTZ R26, R26, R188 ;  /* 0x000000bc1a1a7220 */ /* 0x001fe20000410000 */
[----:B------:R0:W-:Y:S01]  /*8c00*/  @!P2 STS [R153+0x38420], R188 ;  /* 0x038420bc9900a388 */ /* 0x0001e20000000800 */
[----:B------:R-:W-:Y:S01]  /*8c10*/  F2FP.F16.F32.PACK_AB R154, R175, R174 ;  /* 0x000000aeaf9a723e */ /* 0x000fe200000000ff */
[----:B------:R-:W-:Y:S01]  /*8c20*/  FMUL.FTZ R27, R27, R188 ;  /* 0x000000bc1b1b7220 */ /* 0x000fe20000410000 */
[----:B------:R-:W-:Y:S01]  /*8c30*/  F2FP.F16.F32.PACK_AB R156, R179, R178 ;  /* 0x000000b2b39c723e */ /* 0x000fe200000000ff */
[----:B------:R-:W-:Y:S01]  /*8c40*/  FMUL.FTZ R30, R30, R188 ;  /* 0x000000bc1e1e7220 */ /* 0x000fe20000410000 */
[----:B------:R-:W0:Y:S01]  /*8c50*/  MUFU.EX2 R212, R212 ;  /* 0x000000d400d47308 */ /* 0x000e220000000800 */
[----:B------:R-:W-:Y:S01]  /*8c60*/  F2FP.F16.F32.PACK_AB R158, R181, R180 ;  /* 0x000000b4b59e723e */ /* 0x000fe200000000ff */
        /* <DEDUP_REMOVED lines=14> */
[----:B------:R-:W1:Y:S01]  /*8d50*/  MUFU.EX2 R214, R214 ;  /* 0x000000d600d67308 */ /* 0x000e620000000800 */
[----:B0-----:R-:W-:Y:S01]  /*8d60*/  F2FP.F16.F32.PACK_AB R153, R212, R201 ;  /* 0x000000c9d499723e */ /* 0x001fe200000000ff */
        /* <DEDUP_REMOVED lines=14> */
[----:B------:R-:W0:Y:S01]  /*8e50*/  MUFU.EX2 R216, R216 ;  /* 0x000000d800d87308 */ /* 0x000e220000000800 */
[----:B-1----:R-:W-:Y:S01]  /*8e60*/  F2FP.F16.F32.PACK_AB R155, R214, R203 ;  /* 0x000000cbd69b723e */ /* 0x002fe200000000ff */
[----:B------:R-:W-:Y:S01]  /*8e70*/  BAR.SYNC.DEFER_BLOCKING 0xf, 0x100 ;  /* 0x03c4000000007b1d */ /* 0x000fe20000010000 */
        /* <DEDUP_REMOVED lines=21> */
[----:B------:R-:W0:Y:S01]  /*8fd0*/  MUFU.EX2 R183, R183 ;  /* 0x000000b700b77308 */ /* 0x000e220000000800 */
[-C--:B------:R-:W-:Y:S01]  /*8fe0*/  FMUL.FTZ R119, R119, R188.reuse ;  /* 0x000000bc77777220 */ /* 0x080fe20000410000 */
[-C--:B------:R-:W-:Y:S01]  /*8ff0*/  FMUL.FTZ R122, R122, R188.reuse ;  /* 0x000000bc7a7a7220 */ /* 0x080fe20000410000 */
[-C--:B------:R-:W-:Y:S01]  /*9000*/  FMUL.FTZ R123, R123, R188.reuse ;  /* 0x000000bc7b7b7220 */ /* 0x080fe20000410000 */
[-C--:B------:R-:W-:Y:S01]  /*9010*/  FMUL.FTZ R124, R124, R169.reuse ;  /* 0x000000a97c7c7220 */ /* 0x080fe20000410000 */
[----:B------:R-:W-:Y:S01]  /*9020*/  FMUL.FTZ R125, R125, R169 ;  /* 0x000000a97d7d7220 */ /* 0x000fe20000410000 */
[-C--:B------:R-:W-:Y:S01]  /*9030*/  FMUL.FTZ R126, R126, R188.reuse ;  /* 0x000000bc7e7e7220 */ /* 0x080fe20000410000 */
[-C--:B------:R-:W-:Y:S01]  /*9040*/  FMUL.FTZ R127, R127, R188.reuse ;  /* 0x000000bc7f7f7220 */ /* 0x080fe20000410000 */
[----:B------:R-:W-:Y:S01]  /*9050*/  MUFU.EX2 R187, R187 ;  /* 0x000000bb00bb7308 */ /* 0x000fe20000000800 */
[----:B-1----:R-:W-:Y:S01]  /*9060*/  F2FP.F16.F32.PACK_AB R159, R218, R215 ;  /* 0x000000d7da9f723e */ /* 0x002fe200000000ff */
[-C--:B------:R-:W-:Y:S01]  /*9070*/  FMUL.FTZ R128, R128, R169.reuse ;  /* 0x000000a980807220 */ /* 0x080fe20000410000 */
[-C--:B------:R-:W-:Y:S01]  /*9080*/  FMUL.FTZ R129, R129, R169.reuse ;  /* 0x000000a981817220 */ /* 0x080fe20000410000 */
[-C--:B------:R-:W-:Y:S01]  /*9090*/  FMUL.FTZ R130, R130, R188.reuse ;  /* 0x000000bc82827220 */ /* 0x080fe20000410000 */
[----:B------:R-:W-:Y:S01]  /*90a0*/  FMUL.FTZ R131, R131, R188 ;  /* 0x000000bc83837220 */ /* 0x000fe20000410000 */
        /* <DEDUP_REMOVED lines=16> */
[----:B------:R-:W-:Y:S01]  /*91b0*/  FMUL.FTZ R145, R145, R169 ;  /* 0x000000a991917220 */ /* 0x000fe20000410000 */
[-C--:B------:R-:W-:Y:S01]  /*91c0*/  FMUL.FTZ R146, R146, R188.reuse ;  /* 0x000000bc92927220 */ /* 0x080fe20000410000 */
[----:B------:R-:W0:Y:S01]  /*91d0*/  MUFU.EX2 R205, R205 ;  /* 0x000000cd00cd7308 */ /* 0x000e220000000800 */
[----:B-1----:R-:W-:Y:S01]  /*91e0*/  F2FP.F16.F32.PACK_AB R162, R172, R187 ;  /* 0x000000bbaca2723e */ /* 0x002fe200000000ff */
[-C--:B------:R-:W-:Y:S01]  /*91f0*/  FMUL.FTZ R147, R147, R188.reuse ;  /* 0x000000bc93937220 */ /* 0x080fe20000410000 */
[-C--:B------:R-:W-:Y:S01]  /*9200*/  FMUL.FTZ R148, R148, R169.reuse ;  /* 0x000000a994947220 */ /* 0x080fe20000410000 */
[----:B------:R-:W-:Y:S01]  /*9210*/  FMUL.FTZ R149, R149, R169 ;  /* 0x000000a995957220 */ /* 0x000fe20000410000 */
[-C--:B------:R-:W-:Y:S01]  /*9220*/  FMUL.FTZ R150, R150, R188.reuse ;  /* 0x000000bc96967220 */ /* 0x080fe20000410000 */
[----:B------:R-:W-:Y:S01]  /*9230*/  FMUL.FTZ R151, R151, R188 ;  /* 0x000000bc97977220 */ /* 0x000fe20000410000 */
[----:B------:R1:W-:Y:S01]  /*9240*/  STSM.16.M88.4 [R192+0x36400], R152 ;  /* 0x03640098c0007844 */ /* 0x0003e20000000200 */
[----:B------:R-:W-:Y:S01]  /*9250*/  MUFU.EX2 R206, R206 ;  /* 0x000000ce00ce7308 */ /* 0x000fe20000000800 */
[----:B------:R-:W-:-:S02]  /*9260*/  VIADD R210, R217, 0x80 ;  /* 0x00000080d9d27836 */ /* 0x000fc40000000000 */
[----:B------:R-:W-:Y:S01]  /*9270*/  FFMA.FTZ R170, R169, R194, R170 ;  /* 0x000000c2a9aa7223 */ /* 0x000fe200000100aa */
[----:B------:R1:W-:Y:S01]  /*9280*/  STSM.16.M88.4 [R191], R156 ;  /* 0x0000009cbf007844 */ /* 0x0003e20000000200 */
[----:B------:R-:W-:Y:S02]  /*9290*/  FFMA.FTZ R195, R188, R195, R201 ;  /* 0x000000c3bcc37223 */ /* 0x000fe400000100c9 */
[----:B------:R-:W-:Y:S01]  /*92a0*/  FADD.FTZ R171, R171, R170 ;  /* 0x000000aaabab7221 */ /* 0x000fe20000010000 */
[----:B------:R-:W2:Y:S01]  /*92b0*/  MUFU.EX2 R207, R207 ;  /* 0x000000cf00cf7308 */ /* 0x000ea20000000800 */
[----:B0-----:R-:W-:Y:S01]  /*92c0*/  F2FP.F16.F32.PACK_AB R161, R205, R204 ;  /* 0x000000cccda1723e */ /* 0x001fe200000000ff */
[----:B------:R-:W-:Y:S01]  /*92d0*/  FADD.FTZ R212, R212, R195 ;  /* 0x000000c3d4d47221 */ /* 0x000fe20000010000 */
[----:B------:R-:W-:-:S03]  /*92e0*/  FADD.FTZ R174, R174, R171 ;  /* 0x000000abaeae7221 */ /* 0x000fc60000010000 */
[----:B------:R-:W-:Y:S01]  /*92f0*/  FADD.FTZ R203, R203, R212 ;  /* 0x000000d4cbcb7221 */ /* 0x000fe20000010000 */
[----:B------:R-:W-:Y:S01]  /*9300*/  FADD.FTZ R175, R175, R174 ;  /* 0x000000aeafaf7221 */ /* 0x000fe20000010000 */
[----:B------:R-:W-:Y:S02]  /*9310*/  MUFU.EX2 R173, R173 ;  /* 0x000000ad00ad7308 */ /* 0x000fe40000000800 */
[----:B------:R-:W-:Y:S01]  /*9320*/  FADD.FTZ R214, R214, R203 ;  /* 0x000000cbd6d67221 */ /* 0x000fe20000010000 */
[----:B------:R-:W-:-:S03]  /*9330*/  FADD.FTZ R178, R178, R175 ;  /* 0x000000afb2b27221 */ /* 0x000fc60000010000 */
[----:B------:R-:W-:Y:S01]  /*9340*/  FADD.FTZ R213, R213, R214 ;  /* 0x000000d6d5d57221 */ /* 0x000fe20000010000 */
[----:B------:R-:W-:Y:S01]  /*9350*/  FADD.FTZ R179, R179, R178 ;  /* 0x000000b2b3b37221 */ /* 0x000fe20000010000 */
[----:B------:R-:W0:Y:S01]  /*9360*/  MUFU.EX2 R176, R176 ;  /* 0x000000b000b07308 */ /* 0x000e220000000800 */
[----:B--2---:R-:W-:Y:S01]  /*9370*/  F2FP.F16.F32.PACK_AB R163, R207, R206 ;  /* 0x000000cecfa3723e */ /* 0x004fe200000000ff */
[----:B------:R-:W-:Y:S01]  /*9380*/  FADD.FTZ R216, R216, R213 ;  /* 0x000000d5d8d87221 */ /* 0x000fe20000010000 */
[----:B------:R-:W-:-:S03]  /*9390*/  FADD.FTZ R180, R180, R179 ;  /* 0x000000b3b4b47221 */ /* 0x000fc60000010000 */
[----:B------:R1:W-:Y:S01]  /*93a0*/  STSM.16.M88.4 [R190], R160 ;  /* 0x000000a0be007844 */ /* 0x0003e20000000200 */
[----:B------:R-:W-:Y:S01]  /*93b0*/  FADD.FTZ R215, R215, R216 ;  /* 0x000000d8d7d77221 */ /* 0x000fe20000010000 */
[----:B------:R-:W-:Y:S01]  /*93c0*/  MUFU.EX2 R199, R199 ;  /* 0x000000c700c77308 */ /* 0x000fe20000000800 */
[----:B------:R-:W-:Y:S02]  /*93d0*/  FADD.FTZ R181, R181, R180 ;  /* 0x000000b4b5b57221 */ /* 0x000fe40000010000 */
[----:B------:R-:W-:Y:S02]  /*93e0*/  FADD.FTZ R215, R218, R215 ;  /* 0x000000d7dad77221 */ /* 0x000fe40000010000 */
[----:B------:R-:W-:Y:S02]  /*93f0*/  FADD.FTZ R182, R182, R181 ;  /* 0x000000b5b6b67221 */ /* 0x000fe40000010000 */
        /* <DEDUP_REMOVED lines=10> */
[----:B------:R-:W-:Y:S02]  /*94a0*/  FADD.FTZ R173, R173, R172 ;  /* 0x000000acadad7221 */ /* 0x000fe40000010000 */
[----:B------:R-:W0:Y:S01]  /*94b0*/  MUFU.EX2 R209, R209 ;  /* 0x000000d100d17308 */ /* 0x000e220000000800 */
[----:B--2---:R-:W-:Y:S01]  /*94c0*/  F2FP.F16.F32.PACK_AB R166, R202, R199 ;  /* 0x000000c7caa6723e */ /* 0x004fe200000000ff */
[----:B------:R-:W-:-:S04]  /*94d0*/  FADD.FTZ R176, R176, R173 ;  /* 0x000000adb0b07221 */ /* 0x000fc80000010000 */
[----:B------:R-:W-:Y:S02]  /*94e0*/  FADD.FTZ R199, R199, R176 ;  /* 0x000000b0c7c77221 */ /* 0x000fe40000010000 */
[----:B------:R-:W-:Y:S02]  /*94f0*/  MUFU.EX2 R200, R200 ;  /* 0x000000c800c87308 */ /* 0x000fe40000000800 */
[----:B------:R-:W-:-:S06]  /*9500*/  FADD.FTZ R194, R202, R199 ;  /* 0x000000c7cac27221 */ /* 0x000fcc0000010000 */
[----:B------:R-:W2:Y:S01]  /*9510*/  MUFU.EX2 R211, R211 ;  /* 0x000000d300d37308 */ /* 0x000ea20000000800 */
[----:B0-----:R-:W-:Y:S01]  /*9520*/  F2FP.F16.F32.PACK_AB R165, R209, R208 ;  /* 0x000000d0d1a5723e */ /* 0x001fe200000000ff */
[----:B------:R-:W-:-:S04]  /*9530*/  FADD.FTZ R208, R208, R207 ;  /* 0x000000cfd0d07221 */ /* 0x000fc80000010000 */
[----:B------:R-:W-:Y:S01]  /*9540*/  FADD.FTZ R209, R209, R208 ;  /* 0x000000d0d1d17221 */ /* 0x000fe20000010000 */
[----:B--2---:R-:W-:-:S03]  /*9550*/  F2FP.F16.F32.PACK_AB R167, R211, R200 ;  /* 0x000000c8d3a7723e */ /* 0x004fc600000000ff */
[----:B------:R-:W-:Y:S02]  /*9560*/  FADD.FTZ R200, R200, R209 ;  /* 0x000000d1c8c87221 */ /* 0x000fe40000010000 */
[----:B------:R1:W-:Y:S01]  /*9570*/  STSM.16.M88.4 [R189], R164 ;  /* 0x000000a4bd007844 */ /* 0x0003e20000000200 */
[----:B------:R-:W-:Y:S01]  /*9580*/  WARPGROUP.ARRIVE ;  /* 0x00000000000079c5 */ /* 0x000fe20000000000 */
[----:B------:R-:W-:-:S05]  /*9590*/  FADD.FTZ R195, R211, R200 ;  /* 0x000000c8d3c37221 */ /* 0x000fca0000010000 */
[----:B------:R-:W-:Y:S01]  /*95a0*/  HGMMA.64x256x16.F32 R24, R152, gdesc[UR8].tnspB, R24, gsb0 ;  /* 0x43e0000898187df0 */ /* 0x000fe20008000818 */
[----:B------:R-:W-:Y:S01]  /*95b0*/  R2UR UR10, R210 ;  /* 0x00000000d20a72ca */ /* 0x000fe200000e0000 */
[----:B------:R-:W-:Y:S01]  /*95c0*/  UMOV UR11, 0x40000040 ;  /* 0x40000040000b7882 */ /* 0x000fe20000000000 */
[C---:B------:R-:W-:Y:S01]  /*95d0*/  VIADD R210, R217.reuse, 0x100 ;  /* 0x00000100d9d27836 */ /* 0x040fe20000000000 */
[----:B------:R-:W-:Y:S01]  /*95e0*/  IADD3 R217, R217, 0x180, RZ ;  /* 0x00000180d9d97810 */ /* 0x000fe20007ffe0ff */
[----:B------:R-:W-:Y:S02]  /*95f0*/  WARPGROUP.DEPBAR.LE gsb0, 0x0 ;  /* 0x00008000000079c5 */ /* 0x000fe40000010000 */
[----:B------:R-:W-:-:S15]  /*9600*/  WARPGROUP.ARRIVE ;  /* 0x00000000000079c5 */ /* 0x000fde0000000000 */
        /* <DEDUP_REMOVED lines=20> */
[----:B0-----:R-:W0:Y:S02]  /*9750*/  FENCE.VIEW.ASYNC.S ;  /* 0x00000000000073c6 */ /* 0x001e240000000000 */
[----:B0-----:R-:W-:Y:S01]  /*9760*/  NOP ;  /* 0x0000000000007918 */ /* 0x001fe20000000000 */
[----:B------:R-:W-:Y:S06]  /*9770*/  BAR.ARV 0xe, 0x100 ;  /* 0x0384000000007b1d */ /* 0x000fec0000002000 */
[----:B-1----:R-:W-:Y:S05]  /*9780*/  @!P0 BRA `(.L_x_206) ;  /* 0x0000000000048947 */ /* 0x002fea0003800000 */
[----:B------:R-:W-:Y:S01]  /*9790*/  BPT.TRAP 0x1 ;  /* 0x000000040000795c */ /* 0x000fe20000300000 */
.L_x_206:
[----:B------:R-:W0:Y:S01]  /*97a0*/  S2UR UR10, SR_CgaCtaId ;  /* 0x00000000000a79c3 */ /* 0x000e220000008800 */
[----:B------:R-:W-:Y:S01]  /*97b0*/  R2UR UR7, R196 ;  /* 0x00000000c40772ca */ /* 0x000fe200000e0000 */
[----:B------:R-:W-:Y:S02]  /*97c0*/  IMAD.MOV.U32 R188, RZ, RZ, R177 ;  /* 0x000000ffffbc7224 */ /* 0x000fe400078e00b1 */
[----:B------:R-:W-:Y:S02]  /*97d0*/  IMAD.MOV.U32 R187, RZ, RZ, R168 ;  /* 0x000000ffffbb7224 */ /* 0x000fe400078e00a8 */
[----:B------:R-:W-:-:S08]  /*97e0*/  IMAD.MOV.U32 R200, RZ, RZ, R197 ;  /* 0x000000ffffc87224 */ /* 0x000fd000078e00c5 */
[----:B------:R-:W-:-:S04]  /*97f0*/  UIADD3 UR7, UR7, 0x38860, URZ ;  /* 0x0003886007077890 */ /* 0x000fc8000fffe03f */
[----:B0-----:R-:W-:-:S09]  /*9800*/  UPRMT UR7, UR10, 0x654, UR7 ;  /* 0x000006540a077896 */ /* 0x001fd20008000007 */
[----:B------:R-:W-:Y:S01]  /*9810*/  SYNCS.ARRIVE.TRANS64.RED.A1T0 RZ, [UR7], RZ ;  /* 0x000000ffffff79a7 */ /* 0x000fe20008100407 */
[----:B------:R-:W-:Y:S05]  /*9820*/  @P1 BRA `(.L_x_207) ;  /* 0xffffffcc00981947 */ /* 0x000fea000383ffff */
[----:B------:R-:W-:Y:S02]  /*9830*/  IMAD.SHL.U32 R152, R197, 0x40, RZ ;  /* 0x00000040c5987824 */ /* 0x000fe400078e00ff */
[----:B------:R-:W-:Y:S02]  /*9840*/  IMAD.MOV.U32 R188, RZ, RZ, R177 ;  /* 0x000000ffffbc7224 */ /* 0x000fe400078e00b1 */
[----:B------:R-:W-:-:S07]  /*9850*/  IMAD.MOV.U32 R187, RZ, RZ, R168 ;  /* 0x000000ffffbb7224 */ /* 0x000fce00078e00a8 */
.L_x_196:
[----:B------:R-:W0:Y:S01]  /*9860*/  SHFL.BFLY PT, R3, R194, 0x2, 0x1f ;  /* 0x0c401f00c2037f89 */ /* 0x000e2200000e0000 */
[----:B------:R-:W-:Y:S08]  /*9870*/  BAR.ARV 0x8, 0x100 ;  /* 0x0204000000007b1d */ /* 0x000ff00000002000 */
[----:B------:R-:W-:Y:S01]  /*9880*/  BAR.SYNC.DEFER_BLOCKING 0xf, 0x100 ;  /* 0x03c4000000007b1d */ /* 0x000fe20000010000 */
[----:B------:R-:W-:Y:S01]  /*9890*/  ISETP.NE.AND P0, PT, R186, RZ, PT ;  /* 0x000000ffba00720c */ /* 0x000fe20003f05270 */
[----:B------:R-:W-:-:S04]  /*98a0*/  IMAD.IADD R185, R185, 0x1, R152 ;  /* 0x00000001b9b97824 */ /* 0x000fc800078e0298 */
[----:B------:R-:W1:Y:S01]  /*98b0*/  SHFL.BFLY PT, R4, R195, 0x2, 0x1f ;  /* 0x0c401f00c3047f89 */ /* 0x000e6200000e0000 */
[----:B0-----:R-:W-:-:S07]  /*98c0*/  FADD.FTZ R3, R3, R194 ;  /* 0x000000c203037221 */ /* 0x001fce0000010000 */
[----:B------:R-:W-:Y:S01]  /*98d0*/  @!P0 LEA R2, R185, R2, 0x2 ;  /* 0x00000002b9028211 */ /* 0x000fe200078e10ff */
[----:B------:R-:W0:Y:S01]  /*98e0*/  SHFL.BFLY PT, R0, R3, 0x1, 0x1f ;  /* 0x0c201f0003007f89 */ /* 0x000e2200000e0000 */
[----:B-1----:R-:W-:-:S05]  /*98f0*/  FADD.FTZ R4, R4, R195 ;  /* 0x000000c304047221 */ /* 0x002fca0000010000 */
[----:B------:R-:W1:Y:S01]  /*9900*/  SHFL.BFLY PT, R5, R4, 0x1, 0x1f ;  /* 0x0c201f0004057f89 */ /* 0x000e6200000e0000 */
[----:B0-----:R-:W-:Y:S01]  /*9910*/  FADD.FTZ R6, R3, R0 ;  /* 0x0000000003067221 */ /* 0x001fe20000010000 */
[----:B------:R-:W-:-:S04]  /*9920*/  IMAD.MOV.U32 R0, RZ, RZ, RZ ;  /* 0x000000ffff007224 */ /* 0x000fc800078e00ff */
[----:B------:R-:W-:-:S13]  /*9930*/  FSETP.NE.FTZ.AND P1, PT, R6, RZ, PT ;  /* 0x000000ff0600720b */ /* 0x000fda0003f35000 */
[----:B------:R-:W0:Y:S01]  /*9940*/  @P1 MUFU.LG2 R3, R6 ;  /* 0x0000000600031308 */ /* 0x000e220000000c00 */
[----:B-1----:R-:W-:Y:S01]  /*9950*/  FADD.FTZ R8, R4, R5 ;  /* 0x0000000504087221 */ /* 0x002fe20000010000 */
[----:B------:R-:W-:Y:S02]  /*9960*/  IMAD.MOV.U32 R5, RZ, RZ, RZ ;  /* 0x000000ffff057224 */ /* 0x000fe400078e00ff */
[----:B------:R-:W-:Y:S02]  /*9970*/  IMAD.MOV.U32 R4, RZ, RZ, -0x800000 ;  /* 0xff800000ff047424 */ /* 0x000fe400078e00ff */
[----:B------:R-:W-:Y:S02]  /*9980*/  FSETP.NE.FTZ.AND P2, PT, R8, RZ, PT ;  /* 0x000000ff0800720b */ /* 0x000fe40003f55000 */
[----:B------:R1:W2:Y:S01]  /*9990*/  @P1 MUFU.RCP R5, R6 ;  /* 0x0000000600051308 */ /* 0x0002a20000001000 */
[----:B0-----:R-:W-:Y:S01]  /*99a0*/  @P1 FMUL.FTZ R3, R3, 0.69314718246459960938 ;  /* 0x3f31721803031820 */ /* 0x001fe20000410000 */
[----:B-1----:R-:W-:-:S09]  /*99b0*/  IMAD.U32 R6, RZ, RZ, UR6 ;  /* 0x00000006ff067e24 */ /* 0x002fd2000f8e00ff */
[----:B------:R-:W0:Y:S01]  /*99c0*/  @P2 MUFU.RCP R0, R8 ;  /* 0x0000000800002308 */ /* 0x000e220000001000 */
[----:B------:R-:W-:Y:S01]  /*99d0*/  @P1 FMUL.FTZ R6, R6, 0.69314718246459960938 ;  /* 0x3f31721806061820 */ /* 0x000fe20000410000 */
[----:B--2---:R-:W-:Y:S01]  /*99e0*/  @!P0 STS [R2+0x38400], R5 ;  /* 0x0384000502008388 */ /* 0x004fe20000000800 */
[----:B------:R-:W-:-:S05]  /*99f0*/  FMUL.FTZ R24, R24, R5 ;  /* 0x0000000518187220 */ /* 0x000fca0000410000 */
[----:B------:R1:W2:Y:S01]  /*9a00*/  @P2 MUFU.LG2 R7, R8 ;  /* 0x0000000800072308 */ /* 0x0002a20000000c00 */
        /* <DEDUP_REMOVED lines=8> */
[----:B0-----:R0:W-:Y:S01]  /*9a90*/  @!P0 STS [R2+0x38420], R0 ;  /* 0x0384200002008388 */ /* 0x0011e20000000800 */
[----:B-1----:R-:W-:-:S02]  /*9aa0*/  IMAD.U32 R8, RZ, RZ, UR6 ;  /* 0x00000006ff087e24 */ /* 0x002fc4000f8e00ff */
[-C--:B------:R-:W-:Y:S01]  /*9ab0*/  FMUL.FTZ R41, R41, R5.reuse ;  /* 0x0000000529297220 */ /* 0x080fe20000410000 */
[-C--:B------:R-:W-:Y:S01]  /*9ac0*/  FMUL.FTZ R44, R44, R5.reuse ;  /* 0x000000052c2c7220 */ /* 0x080fe20000410000 */
[-C--:B------:R-:W-:Y:S01]  /*9ad0*/  FMUL.FTZ R45, R45, R5.reuse ;  /* 0x000000052d2d7220 */ /* 0x080fe20000410000 */
[----:B------:R-:W-:Y:S01]  /*9ae0*/  @P2 FMUL.FTZ R8, R8, 0.69314718246459960938 ;  /* 0x3f31721808082820 */ /* 0x000fe20000410000 */
[-C--:B------:R-:W-:Y:S01]  /*9af0*/  FMUL.FTZ R48, R48, R5.reuse ;  /* 0x0000000530307220 */ /* 0x080fe20000410000 */
[-C--:B------:R-:W-:Y:S01]  /*9b00*/  FMUL.FTZ R49, R49, R5.reuse ;  /* 0x0000000531317220 */ /* 0x080fe20000410000 */
[----:B--2---:R-:W-:Y:S01]  /*9b10*/  @P2 FMUL.FTZ R7, R7, 0.69314718246459960938 ;  /* 0x3f31721807072820 */ /* 0x004fe20000410000 */
[-C--:B------:R-:W-:Y:S01]  /*9b20*/  FMUL.FTZ R52, R52, R5.reuse ;  /* 0x0000000534347220 */ /* 0x080fe20000410000 */
[----:B0-----:R-:W-:Y:S02]  /*9b30*/  IMAD.MOV.U32 R2, RZ, RZ, -0x800000 ;  /* 0xff800000ff027424 */ /* 0x001fe400078e00ff */
        /* <DEDUP_REMOVED lines=117> */
.L_x_177:
[----:B------:R-:W-:Y:S05]  /*a290*/  @P0 BRA `(.L_x_208) ;  /* 0x0000002000f80947 */ /* 0x000fea0003800000 */
[----:B------:R-:W0:Y:S01]  /*a2a0*/  S2R R0, SR_TID.X ;  /* 0x0000000000007919 */ /* 0x000e220000002100 */
[----:B------:R-:W1:Y:S01]  /*a2b0*/  S2UR UR5, SR_CgaCtaId ;  /* 0x00000000000579c3 */ /* 0x000e620000008800 */
[----:B------:R-:W-:Y:S01]  /*a2c0*/  UMOV UR4, 0x400 ;  /* 0x0000040000047882 */ /* 0x000fe20000000000 */
[----:B------:R-:W-:-:S06]  /*a2d0*/  IMAD R3, RZ, RZ, -UR61 ;  /* 0x8000003dff037e24 */ /* 0x000fcc000f8e02ff */
        /* <DEDUP_REMOVED lines=14> */
[----:B------:R-:W-:-:S03]  /*a3c0*/  LOP3.LUT R5, R9, 0xffffff80, RZ, 0xc0, !PT ;  /* 0xffffff8009057812 */ /* 0x000fc600078ec0ff */
[----:B------:R-:W0:Y:S01]  /*a3d0*/  SHFL.IDX PT, R7, R0, RZ, 0x1f ;  /* 0x00001fff00077589 */ /* 0x000e2200000e0000 */
[----:B-1----:R-:W-:Y:S01]  /*a3e0*/  ISETP.NE.AND P1, PT, R6, 0x1, PT ;  /* 0x000000010600780c */ /* 0x002fe20003f25270 */
[----:B------:R-:W-:Y:S01]  /*a3f0*/  IMAD.IADD R8, R22, 0x1, -R5 ;  /* 0x0000000116087824 */ /* 0x000fe200078e0a05 */
[----:B------:R-:W-:-:S04]  /*a400*/  SHF.R.S32.HI R5, RZ, 0x1f, R3 ;  /* 0x0000001fff057819 */ /* 0x000fc80000011403 */
[----:B------:R-:W-:Y:S02]  /*a410*/  SHF.R.S32.HI R155, RZ, 0x1f, R8 ;  /* 0x0000001fff9b7819 */ /* 0x000fe40000011408 */
[----:B0-----:R-:W-:Y:S02]  /*a420*/  ISETP.NE.AND P0, PT, R7, RZ, PT ;  /* 0x000000ff0700720c */ /* 0x001fe40003f05270 */
[----:B------:R-:W-:-:S04]  /*a430*/  LEA.HI R7, R155, R8, RZ, 0x2 ;  /* 0x000000089b077211 */ /* 0x000fc800078f10ff */
[----:B------:R-:W-:-:S07]  /*a440*/  SHF.R.S32.HI R154, RZ, 0x2, R7 ;  /* 0x00000002ff9a7819 */ /* 0x000fce0000011407 */
        /* <DEDUP_REMOVED lines=13> */
[CC--:B------:R-:W-:Y:S01]  /*a520*/  LEA.HI R152, R12.reuse, R23.reuse, RZ, 0x2 ;  /* 0x000000170c987211 */ /* 0x0c0fe200078f10ff */
[----:B------:R-:W3:Y:S01]  /*a530*/  LDC.64 R20, c[0x0][0xcd8] ;  /* 0x00033600ff147b82 */ /* 0x000ee20000000a00 */
[----:B------:R-:W-:Y:S01]  /*a540*/  LEA.HI R12, R12, R23, RZ, 0x5 ;  /* 0x000000170c0c7211 */ /* 0x000fe200078f28ff */
[----:B------:R-:W-:Y:S01]  /*a550*/  IMAD.IADD R9, R22, 0x1, -R9 ;  /* 0x0000000116097824 */ /* 0x000fe200078e0a09 */
[--C-:B------:R-:W-:Y:S01]  /*a560*/  SHF.R.S32.HI R10, RZ, 0x2, R152.reuse ;  /* 0x00000002ff0a7819 */ /* 0x100fe20000011498 */
[----:B------:R-:W-:Y:S01]  /*a570*/  UIADD3 UR4, UR9, UR4, URZ ;  /* 0x0000000409047290 */ /* 0x000fe2000fffe03f */
[----:B------:R-:W-:Y:S02]  /*a580*/  SHF.R.S32.HI R11, RZ, 0x1f, R152 ;  /* 0x0000001fff0b7819 */ /* 0x000fe40000011498 */
[----:B------:R-:W-:-:S02]  /*a590*/  SHF.R.S32.HI R12, RZ, 0x5, R12 ;  /* 0x00000005ff0c7819 */ /* 0x000fc4000001140c */
[----:B0-----:R-:W-:Y:S02]  /*a5a0*/  ISETP.NE.AND P0, PT, R18, 0x1, PT ;  /* 0x000000011200780c */ /* 0x001fe40003f05270 */
[----:B------:R-:W-:Y:S02]  /*a5b0*/  LEA.HI R11, R11, R10, RZ, 0x3 ;  /* 0x0000000a0b0b7211 */ /* 0x000fe400078f18ff */
[----:B------:R-:W-:Y:S02]  /*a5c0*/  LOP3.LUT R152, R152, 0x7ffffffc, RZ, 0xc0, !PT ;  /* 0x7ffffffc98987812 */ /* 0x000fe400078ec0ff */
[----:B------:R-:W-:Y:S01]  /*a5d0*/  LOP3.LUT R11, R11, 0xfffffff8, RZ, 0xc0, !PT ;  /* 0xfffffff80b0b7812 */ /* 0x000fe200078ec0ff */
[----:B--2---:R-:W-:Y:S02]  /*a5e0*/  USHF.R.S32.HI UR5, URZ, 0x1f, UR7 ;  /* 0x0000001f3f057899 */ /* 0x004fe40008011407 */
[----:B------:R-:W-:Y:S01]  /*a5f0*/  IMAD.IADD R152, R23, 0x1, -R152 ;  /* 0x0000000117987824 */ /* 0x000fe200078e0a98 */
[----:B------:R-:W-:-:S02]  /*a600*/  IADD3 R11, R10, -R11, RZ ;  /* 0x8000000b0a0b7210 */ /* 0x000fc40007ffe0ff */
[C---:B------:R-:W-:Y:S01]  /*a610*/  LEA.HI R10, R9.reuse, R9, RZ, 0x1 ;  /* 0x00000009090a7211 */ /* 0x040fe200078f08ff */
[----:B------:R-:W0:Y:S01]  /*a620*/  @P0 LDC R16, c[0x0][0xcec] ;  /* 0x00033b00ff100b82 */ /* 0x000e220000000800 */
[----:B------:R-:W-:Y:S02]  /*a630*/  IMAD.SHL.U32 R152, R152, 0x2, RZ ;  /* 0x0000000298987824 */ /* 0x000fe400078e00ff */
[----:B------:R-:W-:Y:S01]  /*a640*/  LOP3.LUT R10, R10, 0x1ffffffe, RZ, 0xc0, !PT ;  /* 0x1ffffffe0a0a7812 */ /* 0x000fe200078ec0ff */
[----:B------:R-:W-:Y:S02]  /*a650*/  IMAD R153, R12, 0x10, R11 ;  /* 0x000000100c997824 */ /* 0x000fe400078e020b */
[----:B---3--:R-:W-:Y:S02]  /*a660*/  IMAD R12, R20, UR5, RZ ;  /* 0x00000005140c7c24 */ /* 0x008fe4000f8e02ff */
[----:B------:R-:W2:Y:S01]  /*a670*/  @P0 LDC R17, c[0x0][0xcf0] ;  /* 0x00033c00ff110b82 */ /* 0x000ea20000000800 */
[----:B------:R-:W-:-:S02]  /*a680*/  IMAD.IADD R9, R9, 0x1, -R10 ;  /* 0x0000000109097824 */ /* 0x000fc400078e0a0a */
[----:B------:R-:W-:Y:S02]  /*a690*/  IMAD.U32 R11, RZ, RZ, UR9 ;  /* 0x00000009ff0b7e24 */ /* 0x000fe4000f8e00ff */
[----:B------:R-:W-:Y:S02]  /*a6a0*/  IMAD R9, R9, 0x8, R153 ;  /* 0x0000000809097824 */ /* 0x000fe400078e0299 */
[----:B------:R-:W-:Y:S02]  /*a6b0*/  IMAD R15, R21, UR7, R12 ;  /* 0x00000007150f7c24 */ /* 0x000fe4000f8e020c */
[----:B-1----:R-:W-:Y:S02]  /*a6c0*/  IMAD R9, R14, 0x40, R9 ;  /* 0x000000400e097824 */ /* 0x002fe400078e0209 */
[----:B------:R-:W-:Y:S02]  /*a6d0*/  IMAD.U32 R10, RZ, RZ, UR8 ;  /* 0x00000008ff0a7e24 */ /* 0x000fe4000f8e00ff */
[----:B------:R-:W-:Y:S01]  /*a6e0*/  IMAD.U32 R11, RZ, RZ, UR4 ;  /* 0x00000004ff0b7e24 */ /* 0x000fe2000f8e00ff */
[----:B------:R-:W-:Y:S01]  /*a6f0*/  ULDC.64 UR4, c[0x0][0xce0] ;  /* 0x0003380000047ab9 */ /* 0x000fe20000000a00 */
[----:B------:R-:W-:-:S02]  /*a700*/  IMAD.MOV.U32 R13, RZ, RZ, R9 ;  /* 0x000000ffff0d7224 */ /* 0x000fc400078e0009 */
[----:B0-----:R-:W-:-:S04]  /*a710*/  @P0 IMAD.HI.U32 R12, R9, R16, RZ ;  /* 0x00000010090c0227 */ /* 0x001fc800078e00ff */
[----:B------:R-:W-:Y:S01]  /*a720*/  IMAD.WIDE.U32 R10, R20, UR7, R10 ;  /* 0x00000007140a7c25 */ /* 0x000fe2000f8e000a */
[----:B--2---:R-:W-:-:S03]  /*a730*/  @P0 SHF.R.U32.HI R13, RZ, R17, R12 ;  /* 0x00000011ff0d0219 */ /* 0x004fc6000001160c */
[----:B------:R-:W-:Y:S02]  /*a740*/  IMAD.IADD R11, R11, 0x1, R15 ;  /* 0x000000010b0b7824 */ /* 0x000fe400078e020f */
[----:B------:R-:W-:Y:S01]  /*a750*/  IMAD R12, R5, UR4, RZ ;  /* 0x00000004050c7c24 */ /* 0x000fe2000f8e02ff */
[----:B------:R-:W-:Y:S01]  /*a760*/  IADD3 R15, -R13, RZ, RZ ;  /* 0x000000ff0d0f7210 */ /* 0x000fe20007ffe1ff */
[----:B------:R-:W-:-:S04]  /*a770*/  IMAD.WIDE.U32 R10, R3, UR4, R10 ;  /* 0x00000004030a7c25 */ /* 0x000fc8000f8e000a */
[----:B------:R-:W-:Y:S01]  /*a780*/  IMAD R9, R18, R15, R9 ;  /* 0x0000000f12097224 */ /* 0x000fe200078e0209 */
[----:B------:R-:W-:Y:S01]  /*a790*/  SHF.R.S32.HI R15, RZ, 0x1f, R13 ;  /* 0x0000001fff0f7819 */ /* 0x000fe2000001140d */
[----:B------:R-:W-:Y:S01]  /*a7a0*/  IMAD R16, R3, UR5, R12 ;  /* 0x0000000503107c24 */ /* 0x000fe2000f8e020c */
[----:B------:R-:W-:Y:S01]  /*a7b0*/  IADD3 R10, P0, R13, R10, RZ ;  /* 0x0000000a0d0a7210 */ /* 0x000fe20007f1e0ff */
[----:B------:R-:W-:Y:S01]  /*a7c0*/  ULDC.64 UR4, c[0x0][0xcc8] ;  /* 0x0003320000047ab9 */ /* 0x000fe20000000a00 */
[----:B------:R-:W-:Y:S02]  /*a7d0*/  SHF.R.S32.HI R12, RZ, 0x1f, R9 ;  /* 0x0000001fff0c7819 */ /* 0x000fe40000011409 */
[----:B------:R-:W-:-:S03]  /*a7e0*/  IADD3.X R11, R15, R11, R16, P0, !PT ;  /* 0x0000000b0f0b7210 */ /* 0x000fc600007fe410 */
[----:B------:R-:W-:Y:S02]  /*a7f0*/  IMAD R12, R12, UR4, RZ ;  /* 0x000000040c0c7c24 */ /* 0x000fe4000f8e02ff */
[----:B------:R-:W-:-:S04]  /*a800*/  IMAD.WIDE.U32 R10, R9, UR4, R10 ;  /* 0x00000004090a7c25 */ /* 0x000fc8000f8e000a */
[----:B------:R-:W-:Y:S01]  /*a810*/  IMAD R9, R9, UR5, R12 ;  /* 0x0000000509097c24 */ /* 0x000fe2000f8e020c */
[----:B------:R-:W-:Y:S01]  /*a820*/  LEA.HI R12, R0, R0, RZ, 0x1 ;  /* 0x00000000000c7211 */ /* 0x000fe200078f08ff */
[----:B------:R-:W-:Y:S02]  /*a830*/  ULDC.64 UR4, c[0x0][0xca8] ;  /* 0x00032a0000047ab9 */ /* 0x000fe40000000a00 */
[----:B------:R-:W-:Y:S01]  /*a840*/  IMAD.IADD R9, R11, 0x1, R9 ;  /* 0x000000010b097824 */ /* 0x000fe200078e0209 */
[----:B------:R-:W-:Y:S01]  /*a850*/  LEA R16, P0, R10, UR4, 0x2 ;  /* 0x000000040a107c11 */ /* 0x000fe2000f8010ff */
[----:B------:R-:W-:Y:S01]  /*a860*/  ULDC UR4, c[0x0][0xb88] ;  /* 0x0002e20000047ab9 */ /* 0x000fe20000000800 */
[----:B------:R-:W-:Y:S02]  /*a870*/  LOP3.LUT R11, R12, 0xfffffe, RZ, 0xc0, !PT ;  /* 0x00fffffe0c0b7812 */ /* 0x000fe400078ec0ff */
[----:B------:R-:W-:Y:S01]  /*a880*/  LEA.HI.X R17, R10, UR5, R9, 0x2, P0 ;  /* 0x000000050a117c11 */ /* 0x000fe200080f1409 */
[----:B------:R-:W-:Y:S01]  /*a890*/  SHFL.IDX PT, R12, R16, 0x1, 0x1c1f ;  /* 0x003c1f00100c7f89 */ /* 0x000fe200000e0000 */
[----:B------:R-:W-:-:S02]  /*a8a0*/  IMAD R9, R14, 0x40, R153 ;  /* 0x000000400e097824 */ /* 0x000fc400078e0299 */
[----:B------:R-:W-:Y:S01]  /*a8b0*/  IMAD.IADD R15, R0, 0x1, -R11 ;  /* 0x00000001000f7824 */ /* 0x000fe200078e0a0b */
[----:B------:R-:W-:Y:S01]  /*a8c0*/  SHFL.IDX PT, R10, R16, RZ, 0x1c1f ;  /* 0x001c1fff100a7589 */ /* 0x000fe200000e0000 */
[----:B------:R-:W-:Y:S02]  /*a8d0*/  IMAD R14, R18, UR4, RZ ;  /* 0x00000004120e7c24 */ /* 0x000fe4000f8e02ff */
[----:B------:R-:W-:Y:S01]  /*a8e0*/  IMAD.U32 R15, R15, -0x100, RZ ;  /* 0xffffff000f0f7824 */ /* 0x000fe200078e00ff */
[----:B------:R-:W0:Y:S04]  /*a8f0*/  SHFL.IDX PT, R11, R17, RZ, 0x1c1f ;  /* 0x001c1fff110b7589 */ /* 0x000e2800000e0000 */
[----:B------:R-:W1:Y:S01]  /*a900*/  SHFL.IDX PT, R13, R17, 0x1, 0x1c1f ;  /* 0x003c1f00110d7f89 */ /* 0x000e6200000e0000 */
[----:B------:R-:W-:Y:S01]  /*a910*/  ISETP.NE.AND P0, PT, R152, R15, PT ;  /* 0x0000000f9800720c */ /* 0x000fe20003f05270 */
[----:B------:R-:W-:-:S03]  /*a920*/  VIADD R15, R9, 0x8 ;  /* 0x00000008090f7836 */ /* 0x000fc60000000000 */
[-C--:B------:R-:W-:Y:S02]  /*a930*/  ISETP.GE.OR P2, PT, R9, R14.reuse, P0 ;  /* 0x0000000e0900720c */ /* 0x080fe40000746670 */
[----:B------:R-:W-:-:S11]  /*a940*/  ISETP.GE.OR P0, PT, R15, R14, P0 ;  /* 0x0000000e0f00720c */ /* 0x000fd60000706670 */
[----:B0-----:R0:W-:Y:S04]  /*a950*/  @!P2 ST.E desc[UR36][R10.64], R4 ;  /* 0x000000040a00a985 */ /* 0x0011e8000c101924 */
[----:B-1----:R0:W-:Y:S02]  /*a960*/  @!P0 ST.E desc[UR36][R12.64], R2 ;  /* 0x000000020c008985 */ /* 0x0021e4000c101924 */
.L_x_209:
[----:B------:R-:W1:Y:S01]  /*a970*/  S2R R14, SR_CTAID.X ;  /* 0x00000000000e7919 */ /* 0x000e620000002500 */
[----:B------:R-:W-:Y:S01]  /*a980*/  LEA.HI R19, R19, R22, RZ, 0x2 ;  /* 0x0000001613137211 */ /* 0x000fe200078f10ff */
[----:B------:R-:W2:Y:S01]  /*a990*/  S2UR UR7, SR_CTAID.Z ;  /* 0x00000000000779c3 */ /* 0x000ea20000002700 */
[----:B------:R-:W-:Y:S01]  /*a9a0*/  SHF.R.S32.HI R9, RZ, 0x1f, R7 ;  /* 0x0000001fff097819 */ /* 0x000fe20000011407 */
[----:B------:R-:W-:Y:S01]  /*a9b0*/  ULDC.64 UR8, c[0x0][0xc38] ;  /* 0x00030e0000087ab9 */ /* 0x000fe20000000a00 */
[----:B------:R-:W-:Y:S01]  /*a9c0*/  LOP3.LUT R19, R19, 0xfffffffc, RZ, 0xc0, !PT ;  /* 0xfffffffc13137812 */ /* 0x000fe200078ec0ff */
[----:B------:R-:W-:Y:S01]  /*a9d0*/  UIMAD UR6, UR6, UR8, URZ ;  /* 0x00000008060672a4 */ /* 0x000fe2000f8e023f */
[----:B------:R-:W-:Y:S01]  /*a9e0*/  LEA.HI R9, R9, R154, RZ, 0x3 ;  /* 0x0000009a09097211 */ /* 0x000fe200078f18ff */
[----:B------:R-:W-:Y:S01]  /*a9f0*/  UIMAD.WIDE.U32 UR4, UR61, UR8, URZ ;  /* 0x000000083d0472a5 */ /* 0x000fe2000f8e003f */
[----:B------:R-:W-:Y:S01]  /*aa00*/  LEA.HI R155, R155, R8, RZ, 0x5 ;  /* 0x000000089b9b7211 */ /* 0x000fe200078f28ff */
[----:B0-----:R-:W0:Y:S01]  /*aa10*/  LDC.64 R12, c[0x0][0xc40] ;  /* 0x00031000ff0c7b82 */ /* 0x001e220000000a00 */
[----:B------:R-:W-:Y:S01]  /*aa20*/  IMAD.IADD R19, R22, 0x1, -R19 ;  /* 0x0000000116137824 */ /* 0x000fe200078e0a13 */
[----:B------:R-:W-:Y:S01]  /*aa30*/  LOP3.LUT R9, R9, 0xfffffff8, RZ, 0xc0, !PT ;  /* 0xfffffff809097812 */ /* 0x000fe200078ec0ff */
[----:B------:R-:W-:Y:S01]  /*aa40*/  UIMAD UR6, UR61, UR9, UR6 ;  /* 0x000000093d0672a4 */ /* 0x000fe2000f8e0206 */
[----:B------:R-:W-:Y:S01]  /*aa50*/  SHF.R.S32.HI R155, RZ, 0x5, R155 ;  /* 0x00000005ff9b7819 */ /* 0x000fe2000001149b */
[----:B------:R-:W-:Y:S01]  /*aa60*/  IMAD.U32 R11, RZ, RZ, UR5 ;  /* 0x00000005ff0b7e24 */ /* 0x000fe2000f8e00ff */
[----:B------:R-:W-:Y:S01]  /*aa70*/  LEA.HI R2, R19, R19, RZ, 0x1 ;  /* 0x0000001313027211 */ /* 0x000fe200078f08ff */
[----:B------:R-:W-:Y:S01]  /*aa80*/  IMAD.IADD R154, R154, 0x1, -R9 ;  /* 0x000000019a9a7824 */ /* 0x000fe200078e0a09 */
[----:B------:R-:W3:Y:S01]  /*aa90*/  @P1 LDC R16, c[0x0][0xcec] ;  /* 0x00033b00ff101b82 */ /* 0x000ee20000000800 */
[----:B------:R-:W-:Y:S01]  /*aaa0*/  UIADD3 UR6, UR5, UR6, URZ ;  /* 0x0000000605067290 */ /* 0x000fe2000fffe03f */
[----:B------:R-:W-:Y:S01]  /*aab0*/  LOP3.LUT R2, R2, 0x1ffffffe, RZ, 0xc0, !PT ;  /* 0x1ffffffe02027812 */ /* 0x000fe200078ec0ff */
[----:B------:R-:W-:Y:S01]  /*aac0*/  IMAD R155, R155, 0x10, R154 ;  /* 0x000000109b9b7824 */ /* 0x000fe200078e029a */
[----:B------:R-:W-:Y:S01]  /*aad0*/  BSSY B0, `(.L_x_210) ;  /* 0x00000f3000007945 */ /* 0x000fe20003800000 */
[----:B------:R-:W-:Y:S01]  /*aae0*/  IMAD.U32 R10, RZ, RZ, UR4 ;  /* 0x00000004ff0a7e24 */ /* 0x000fe2000f8e00ff */
[----:B------:R-:W-:Y:S01]  /*aaf0*/  IADD3 R2, R19, -R2, RZ ;  /* 0x8000000213027210 */ /* 0x000fe20007ffe0ff */
[----:B------:R-:W-:Y:S01]  /*ab00*/  IMAD.U32 R11, RZ, RZ, UR6 ;  /* 0x00000006ff0b7e24 */ /* 0x000fe2000f8e00ff */
[----:B------:R-:W4:Y:S01]  /*ab10*/  @P1 LDC R17, c[0x0][0xcf0] ;  /* 0x00033c00ff111b82 */ /* 0x000f220000000800 */
[----:B--2---:R-:W-:-:S02]  /*ab20*/  USHF.R.S32.HI UR8, URZ, 0x1f, UR7 ;  /* 0x0000001f3f087899 */ /* 0x004fc40008011407 */
[----:B------:R-:W-:Y:S01]  /*ab30*/  IMAD R4, R2, 0x8, R155 ;  /* 0x0000000802047824 */ /* 0x000fe200078e029b */
[----:B------:R-:W-:-:S03]  /*ab40*/  ULDC.64 UR4, c[0x0][0xc48] ;  /* 0x0003120000047ab9 */ /* 0x000fc60000000a00 */
[----:B-1----:R-:W-:Y:S02]  /*ab50*/  IMAD R15, R14, 0x40, R4 ;  /* 0x000000400e0f7824 */ /* 0x002fe400078e0204 */
[C---:B0-----:R-:W-:Y:S02]  /*ab60*/  IMAD R2, R12.reuse, UR8, RZ ;  /* 0x000000080c027c24 */ /* 0x041fe4000f8e02ff */
[----:B------:R-:W-:-:S04]  /*ab70*/  IMAD.WIDE.U32 R10, R12, UR7, R10 ;  /* 0x000000070c0a7c25 */ /* 0x000fc8000f8e000a */
[----:B------:R-:W-:Y:S02]  /*ab80*/  IMAD R13, R13, UR7, R2 ;  /* 0x000000070d0d7c24 */ /* 0x000fe4000f8e0202 */
[----:B---3--:R-:W-:-:S04]  /*ab90*/  @P1 IMAD.HI.U32 R16, R15, R16, RZ ;  /* 0x000000100f101227 */ /* 0x008fc800078e00ff */
[----:B------:R-:W-:Y:S02]  /*aba0*/  IMAD.MOV.U32 R9, RZ, RZ, R15 ;  /* 0x000000ffff097224 */ /* 0x000fe400078e000f */
[----:B------:R-:W-:Y:S01]  /*abb0*/  IMAD R2, R5, UR4, RZ ;  /* 0x0000000405027c24 */ /* 0x000fe2000f8e02ff */
[----:B----4-:R-:W-:Y:S01]  /*abc0*/  @P1 SHF.R.U32.HI R9, RZ, R17, R16 ;  /* 0x00000011ff091219 */ /* 0x010fe20000011610 */
[----:B------:R-:W-:Y:S02]  /*abd0*/  IMAD.IADD R11, R11, 0x1, R13 ;  /* 0x000000010b0b7824 */ /* 0x000fe400078e020d */
[C---:B------:R-:W-:Y:S01]  /*abe0*/  IMAD R13, R3.reuse, UR5, R2 ;  /* 0x00000005030d7c24 */ /* 0x040fe2000f8e0202 */
[--C-:B------:R-:W-:Y:S01]  /*abf0*/  SHF.R.S32.HI R4, RZ, 0x1f, R9.reuse ;  /* 0x0000001fff047819 */ /* 0x100fe20000011409 */
[----:B------:R-:W-:Y:S02]  /*ac00*/  IMAD.MOV R5, RZ, RZ, -R9 ;  /* 0x000000ffff057224 */ /* 0x000fe400078e0a09 */
[----:B------:R-:W-:Y:S01]  /*ac10*/  IMAD.WIDE.U32 R2, R3, UR4, R10 ;  /* 0x0000000403027c25 */ /* 0x000fe2000f8e000a */
[----:B------:R-:W-:-:S03]  /*ac20*/  ULDC.64 UR4, c[0x0][0xc30] ;  /* 0x00030c0000047ab9 */ /* 0x000fc60000000a00 */
[----:B------:R-:W-:Y:S01]  /*ac30*/  IMAD R5, R6, R5, R15 ;  /* 0x0000000506057224 */ /* 0x000fe200078e020f */
[----:B------:R-:W-:Y:S01]  /*ac40*/  IADD3 R3, R3, R13, RZ ;  /* 0x0000000d03037210 */ /* 0x000fe20007ffe0ff */
[----:B------:R-:W-:-:S04]  /*ac50*/  IMAD R4, R4, UR4, RZ ;  /* 0x0000000404047c24 */ /* 0x000fc8000f8e02ff */
[C---:B------:R-:W-:Y:S01]  /*ac60*/  IMAD R11, R9.reuse, UR5, R4 ;  /* 0x00000005090b7c24 */ /* 0x040fe2000f8e0204 */
[----:B------:R-:W-:Y:S01]  /*ac70*/  SHF.R.S32.HI R4, RZ, 0x1f, R5 ;  /* 0x0000001fff047819 */ /* 0x000fe20000011405 */
[----:B------:R-:W-:Y:S01]  /*ac80*/  IMAD.WIDE.U32 R2, R9, UR4, R2 ;  /* 0x0000000409027c25 */ /* 0x000fe2000f8e0002 */
[----:B------:R-:W-:-:S03]  /*ac90*/  ULDC.64 UR4, c[0x0][0xc28] ;  /* 0x00030a0000047ab9 */ /* 0x000fc60000000a00 */
[----:B------:R-:W-:Y:S02]  /*aca0*/  IMAD R4, R4, UR4, RZ ;  /* 0x0000000404047c24 */ /* 0x000fe4000f8e02ff */
[----:B------:R-:W-:Y:S02]  /*acb0*/  IMAD.IADD R3, R3, 0x1, R11 ;  /* 0x0000000103037824 */ /* 0x000fe400078e020b */
[C---:B------:R-:W-:Y:S02]  /*acc0*/  IMAD R9, R5.reuse, UR5, R4 ;  /* 0x0000000505097c24 */ /* 0x040fe4000f8e0204 */
[----:B------:R-:W-:Y:S01]  /*acd0*/  IMAD.WIDE.U32 R2, R5, UR4, R2 ;  /* 0x0000000405027c25 */ /* 0x000fe2000f8e0002 */
[----:B------:R-:W-:-:S03]  /*ace0*/  ULDC.64 UR4, c[0x0][0xc00] ;  /* 0x0003000000047ab9 */ /* 0x000fc60000000a00 */
[----:B------:R-:W-:Y:S01]  /*acf0*/  IMAD.IADD R5, R3, 0x1, R9 ;  /* 0x0000000103057824 */ /* 0x000fe200078e0209 */
        /* <DEDUP_REMOVED lines=9> */
[----:B------:R0:W1:Y:S01]  /*ad90*/  SHFL.IDX PT, R2, R4, RZ, 0x1c1f ;  /* 0x001c1fff04027589 */ /* 0x00006200000e0000 */
[----:B------:R-:W-:Y:S01]  /*ada0*/  IMAD.IADD R0, R8, 0x1, -R9 ;  /* 0x0000000108007824 */ /* 0x000fe200078e0a09 */
[----:B------:R-:W-:-:S02]  /*adb0*/  ISETP.GE.AND P0, PT, R7, R6, PT ;  /* 0x000000060700720c */ /* 0x000fc40003f06270 */
[----:B------:R0:W2:Y:S01]  /*adc0*/  SHFL.IDX PT, R3, R5, RZ, 0x1c1f ;  /* 0x001c1fff05037589 */ /* 0x0000a200000e0000 */
[----:B------:R-:W-:-:S04]  /*add0*/  IMAD R0, R11, 0x80, R0 ;  /* 0x000000800b007824 */ /* 0x000fc800078e0200 */
[----:B------:R-:W-:-:S06]  /*ade0*/  IMAD.SHL.U32 R0, R0, 0x2, RZ ;  /* 0x0000000200007824 */ /* 0x000fcc00078e00ff */
[----:B0-----:R-:W-:Y:S05]  /*adf0*/  @P0 BRA `(.L_x_211) ;  /* 0x0000000c00000947 */ /* 0x001fea0003800000 */
[C---:B------:R-:W-:Y:S01]  /*ae00*/  VIADD R9, R0.reuse, 0x8 ;  /* 0x0000000800097836 */ /* 0x040fe20000000000 */
[----:B------:R-:W-:Y:S01]  /*ae10*/  ULDC UR4, c[0x0][0xbc8] ;  /* 0x0002f20000047ab9 */ /* 0x000fe20000000800 */
[C---:B------:R-:W-:Y:S01]  /*ae20*/  VIADD R11, R0.reuse, 0x10 ;  /* 0x00000010000b7836 */ /* 0x040fe20000000000 */
[C---:B------:R-:W-:Y:S01]  /*ae30*/  IADD3 R13, R0.reuse, 0x18, RZ ;  /* 0x00000018000d7810 */ /* 0x040fe20007ffe0ff */
        /* <DEDUP_REMOVED lines=12> */
[----:B------:R-:W-:-:S02]  /*af00*/  VIADD R22, R0, 0x50 ;  /* 0x0000005000167836 */ /* 0x000fc40000000000 */
[C---:B------:R-:W-:Y:S01]  /*af10*/  @!P2 LEA.HI R8, R0.reuse, R0, RZ, 0x1 ;  /* 0x000000000008a211 */ /* 0x040fe200078f08ff */
[----:B------:R-:W-:Y:S01]  /*af20*/  VIADD R23, R0, 0x58 ;  /* 0x0000005800177836 */ /* 0x000fe20000000000 */
[----:B------:R-:W-:Y:S02]  /*af30*/  @!P3 LEA.HI R10, R9, R9, RZ, 0x1 ;  /* 0x00000009090ab211 */ /* 0x000fe400078f08ff */
[----:B------:R-:W-:Y:S02]  /*af40*/  @!P4 LEA.HI R12, R11, R11, RZ, 0x1 ;  /* 0x0000000b0b0cc211 */ /* 0x000fe400078f08ff */
[----:B------:R-:W-:Y:S02]  /*af50*/  @!P5 LEA.HI R14, R13, R13, RZ, 0x1 ;  /* 0x0000000d0d0ed211 */ /* 0x000fe400078f08ff */
[----:B------:R-:W-:Y:S02]  /*af60*/  @!P2 LOP3.LUT R9, R8, 0xfffffffe, RZ, 0xc0, !PT ;  /* 0xfffffffe0809a812 */ /* 0x000fe400078ec0ff */
[----:B------:R-:W-:-:S02]  /*af70*/  @!P3 LOP3.LUT R11, R10, 0xfffffffe, RZ, 0xc0, !PT ;  /* 0xfffffffe0a0bb812 */ /* 0x000fc400078ec0ff */
[----:B------:R-:W-:Y:S01]  /*af80*/  @!P4 LOP3.LUT R13, R12, 0xfffffffe, RZ, 0xc0, !PT ;  /* 0xfffffffe0c0dc812 */ /* 0x000fe200078ec0ff */
[--C-:B-12---:R-:W-:Y:S01]  /*af90*/  @!P2 IMAD.WIDE R8, R9, 0x4, R2.reuse ;  /* 0x000000040908a825 */ /* 0x106fe200078e0202 */
[----:B------:R-:W-:Y:S02]  /*afa0*/  @!P5 LOP3.LUT R15, R14, 0xfffffffe, RZ, 0xc0, !PT ;  /* 0xfffffffe0e0fd812 */ /* 0x000fe400078ec0ff */
[----:B------:R-:W-:Y:S01]  /*afb0*/  ISETP.GE.AND P6, PT, R22, UR4, PT ;  /* 0x0000000416007c0c */ /* 0x000fe2000bfc6270 */
        /* <DEDUP_REMOVED lines=9> */
[----:B------:R-:W-:Y:S01]  /*b050*/  @!P0 LEA.HI R16, R16, R16, RZ, 0x1 ;  /* 0x0000001010108211 */ /* 0x000fe200078f08ff */
[----:B------:R3:W-:Y:S01]  /*b060*/  @!P5 ST.E.64 desc[UR36][R14.64], R36 ;  /* 0x000000240e00d985 */ /* 0x0007e2000c101b24 */
[----:B------:R-:W-:Y:S01]  /*b070*/  ISETP.GE.AND P5, PT, R21, UR4, PT ;  /* 0x0000000415007c0c */ /* 0x000fe2000bfa6270 */
[----:B0-----:R-:W-:Y:S01]  /*b080*/  VIADD R24, R0, 0x60 ;  /* 0x0000006000187836 */ /* 0x001fe20000000000 */
[----:B------:R-:W-:Y:S02]  /*b090*/  @!P1 LEA.HI R17, R17, R17, RZ, 0x1 ;  /* 0x0000001111119211 */ /* 0x000fe400078f08ff */
[----:B------:R-:W-:-:S02]  /*b0a0*/  @!P0 LOP3.LUT R9, R16, 0xfffffffe, RZ, 0xc0, !PT ;  /* 0xfffffffe10098812 */ /* 0x000fc400078ec0ff */
        /* <DEDUP_REMOVED lines=29> */
[----:B------:R-:W-:-:S02]  /*b280*/  @!P1 LEA.HI R23, R23, R23, RZ, 0x1 ;  /* 0x0000001717179211 */ /* 0x000fc400078f08ff */
        /* <DEDUP_REMOVED lines=9> */
[----:B0-----:R-:W-:Y:S01]  /*b320*/  @!P1 LOP3.LUT R9, R23, 0xfffffffe, RZ, 0xc0, !PT ;  /* 0xfffffffe17099812 */ /* 0x001fe200078ec0ff */
[----:B------:R-:W-:Y:S01]  /*b330*/  VIADD R23, R0, 0x90 ;  /* 0x0000009000177836 */ /* 0x000fe20000000000 */
        /* <DEDUP_REMOVED lines=17> */
[----:B----4-:R-:W-:Y:S01]  /*b450*/  @!P3 LOP3.LUT R17, R22, 0xfffffffe, RZ, 0xc0, !PT ;  /* 0xfffffffe1611b812 */ /* 0x010fe200078ec0ff */
[----:B------:R-:W-:Y:S01]  /*b460*/  VIADD R22, R0, 0xc0 ;  /* 0x000000c000167836 */ /* 0x000fe20000000000 */
[----:B------:R-:W-:Y:S01]  /*b470*/  ISETP.GE.AND P0, PT, R23, UR4, PT ;  /* 0x0000000417007c0c */ /* 0x000fe2000bf06270 */
[----:B0-----:R-:W-:Y:S01]  /*b480*/  @!P2 IMAD.WIDE R8, R13, 0x4, R2 ;  /* 0x000000040d08a825 */ /* 0x001fe200078e0202 */
[----:B------:R-:W-:-:S03]  /*b490*/  ISETP.GE.AND P1, PT, R24, UR4, PT ;  /* 0x0000000418007c0c */ /* 0x000fc6000bf26270 */
[--C-:B-1----:R-:W-:Y:S01]  /*b4a0*/  @!P6 IMAD.WIDE R10, R19, 0x4, R2.reuse ;  /* 0x00000004130ae825 */ /* 0x102fe200078e0202 */
[----:B------:R0:W-:Y:S01]  /*b4b0*/  @!P2 ST.E.64 desc[UR36][R8.64], R76 ;  /* 0x0000004c0800a985 */ /* 0x0001e2000c101b24 */
[----:B------:R-:W-:Y:S02]  /*b4c0*/  ISETP.GE.AND P2, PT, R18, UR4, PT ;  /* 0x0000000412007c0c */ /* 0x000fe4000bf46270 */
        /* <DEDUP_REMOVED lines=15> */
[----:B0-----:R-:W-:Y:S02]  /*b5c0*/  @!P0 LOP3.LUT R9, R23, 0xfffffffe, RZ, 0xc0, !PT ;  /* 0xfffffffe17098812 */ /* 0x001fe400078ec0ff */
[----:B------:R-:W-:Y:S02]  /*b5d0*/  @!P2 LEA.HI R18, R18, R18, RZ, 0x1 ;  /* 0x000000121212a211 */ /* 0x000fe400078f08ff */
[----:B-1----:R-:W-:Y:S01]  /*b5e0*/  @!P1 LOP3.LUT R11, R24, 0xfffffffe, RZ, 0xc0, !PT ;  /* 0xfffffffe180b9812 */ /* 0x002fe200078ec0ff */
[--C-:B------:R-:W-:Y:S01]  /*b5f0*/  @!P0 IMAD.WIDE R8, R9, 0x4, R2.reuse ;  /* 0x0000000409088825 */ /* 0x100fe200078e0202 */
[----:B------:R-:W-:Y:S02]  /*b600*/  @!P4 LEA.HI R20, R20, R20, RZ, 0x1 ;  /* 0x000000141414c211 */ /* 0x000fe400078f08ff */
[----:B--2---:R-:W-:Y:S01]  /*b610*/  @!P2 LOP3.LUT R13, R18, 0xfffffffe, RZ, 0xc0, !PT ;  /* 0xfffffffe120da812 */ /* 0x004fe200078ec0ff */
[--C-:B------:R-:W-:Y:S01]  /*b620*/  @!P1 IMAD.WIDE R10, R11, 0x4, R2.reuse ;  /* 0x000000040b0a9825 */ /* 0x100fe200078e0202 */
[----:B------:R-:W-:Y:S01]  /*b630*/  @!P3 LEA.HI R19, R19, R19, RZ, 0x1 ;  /* 0x000000131313b211 */ /* 0x000fe200078f08ff */
[----:B------:R0:W-:Y:S01]  /*b640*/  @!P0 ST.E.64 desc[UR36][R8.64], R96 ;  /* 0x0000006008008985 */ /* 0x0001e2000c101b24 */
[----:B------:R-:W-:Y:S01]  /*b650*/  @!P5 LEA.HI R21, R21, R21, RZ, 0x1 ;  /* 0x000000151515d211 */ /* 0x000fe200078f08ff */
[----:B------:R-:W-:Y:S01]  /*b660*/  @!P2 IMAD.WIDE R12, R13, 0x4, R2 ;  /* 0x000000040d0ca825 */ /* 0x000fe200078e0202 */
[----:B------:R-:W-:Y:S01]  /*b670*/  @!P3 LOP3.LUT R19, R19, 0xfffffffe, RZ, 0xc0, !PT ;  /* 0xfffffffe1313b812 */ /* 0x000fe200078ec0ff */
[----:B------:R1:W-:Y:S01]  /*b680*/  @!P1 ST.E.64 desc[UR36][R10.64], R100 ;  /* 0x000000640a009985 */ /* 0x0003e2000c101b24 */
[----:B------:R-:W-:Y:S01]  /*b690*/  @!P6 LEA.HI R22, R22, R22, RZ, 0x1 ;  /* 0x000000161616e211 */ /* 0x000fe200078f08ff */
[----:B------:R-:W-:Y:S01]  /*b6a0*/  VIADD R18, R0, 0xc8 ;  /* 0x000000c800127836 */ /* 0x000fe20000000000 */
[----:B---3--:R-:W-:Y:S01]  /*b6b0*/  @!P4 LOP3.LUT R15, R20, 0xfffffffe, RZ, 0xc0, !PT ;  /* 0xfffffffe140fc812 */ /* 0x008fe200078ec0ff */
[----:B------:R-:W-:Y:S01]  /*b6c0*/  @!P2 ST.E.64 desc[UR36][R12.64], R104 ;  /* 0x000000680c00a985 */ /* 0x000fe2000c101b24 */
[----:B------:R-:W-:Y:S01]  /*b6d0*/  @!P5 LOP3.LUT R21, R21, 0xfffffffe, RZ, 0xc0, !PT ;  /* 0xfffffffe1515d812 */ /* 0x000fe200078ec0ff */
[----:B------:R-:W-:Y:S01]  /*b6e0*/  VIADD R20, R0, 0xd8 ;  /* 0x000000d800147836 */ /* 0x000fe20000000000 */
[----:B----4-:R-:W-:-:S02]  /*b6f0*/  @!P6 LOP3.LUT R17, R22, 0xfffffffe, RZ, 0xc0, !PT ;  /* 0xfffffffe1611e812 */ /* 0x010fc400078ec0ff */
[----:B------:R-:W-:Y:S01]  /*b700*/  ISETP.GE.AND P0, PT, R18, UR4, PT ;  /* 0x0000000412007c0c */ /* 0x000fe2000bf06270 */
[----:B0-----:R-:W-:Y:S01]  /*b710*/  @!P3 IMAD.WIDE R8, R19, 0x4, R2 ;  /* 0x000000041308b825 */ /* 0x001fe200078e0202 */
[----:B------:R-:W-:-:S03]  /*b720*/  ISETP.GE.AND P2, PT, R20, UR4, PT ;  /* 0x0000000414007c0c */ /* 0x000fc6000bf46270 */
[--C-:B-1----:R-:W-:Y:S01]  /*b730*/  @!P4 IMAD.WIDE R10, R15, 0x4, R2.reuse ;  /* 0x000000040f0ac825 */ /* 0x102fe200078e0202 */
[----:B------:R0:W-:Y:S03]  /*b740*/  @!P3 ST.E.64 desc[UR36][R8.64], R108 ;  /* 0x0000006c0800b985 */ /* 0x0001e6000c101b24 */
[--C-:B------:R-:W-:Y:S01]  /*b750*/  @!P5 IMAD.WIDE R14, R21, 0x4, R2.reuse ;  /* 0x00000004150ed825 */ /* 0x100fe200078e0202 */
[----:B------:R1:W-:Y:S03]  /*b760*/  @!P4 ST.E.64 desc[UR36][R10.64], R112 ;  /* 0x000000700a00c985 */ /* 0x0003e6000c101b24 */
[----:B------:R-:W-:Y:S01]  /*b770*/  VIADD R19, R0, 0xd0 ;  /* 0x000000d000137836 */ /* 0x000fe20000000000 */
[----:B------:R2:W-:Y:S01]  /*b780*/  @!P5 ST.E.64 desc[UR36][R14.64], R116 ;  /* 0x000000740e00d985 */ /* 0x0005e2000c101b24 */
[----:B------:R-:W-:Y:S01]  /*b790*/  @!P6 IMAD.WIDE R16, R17, 0x4, R2 ;  /* 0x000000041110e825 */ /* 0x000fe200078e0202 */
[----:B------:R-:W-:-:S02]  /*b7a0*/  @!P0 LEA.HI R18, R18, R18, RZ, 0x1 ;  /* 0x0000001212128211 */ /* 0x000fc400078f08ff */
[----:B------:R-:W-:Y:S01]  /*b7b0*/  ISETP.GE.AND P1, PT, R19, UR4, PT ;  /* 0x0000000413007c0c */ /* 0x000fe2000bf26270 */
[C---:B------:R-:W-:Y:S01]  /*b7c0*/  VIADD R21, R0.reuse, 0xe0 ;  /* 0x000000e000157836 */ /* 0x040fe20000000000 */
[----:B------:R3:W-:Y:S01]  /*b7d0*/  @!P6 ST.E.64 desc[UR36][R16.64], R120 ;  /* 0x000000781000e985 */ /* 0x0007e2000c101b24 */
[----:B0-----:R-:W-:Y:S01]  /*b7e0*/  VIADD R9, R0, 0xf8 ;  /* 0x000000f800097836 */ /* 0x001fe20000000000 */
[----:B------:R-:W-:Y:S01]  /*b7f0*/  @!P2 LEA.HI R20, R20, R20, RZ, 0x1 ;  /* 0x000000141414a211 */ /* 0x000fe200078f08ff */
[C---:B------:R-:W-:Y:S01]  /*b800*/  VIADD R12, R0.reuse, 0xe8 ;  /* 0x000000e8000c7836 */ /* 0x040fe20000000000 */
[----:B------:R-:W-:Y:S01]  /*b810*/  ISETP.GE.AND P3, PT, R21, UR4, PT ;  /* 0x0000000415007c0c */ /* 0x000fe2000bf66270 */
[----:B------:R-:W-:Y:S01]  /*b820*/  VIADD R13, R0, 0xf0 ;  /* 0x000000f0000d7836 */ /* 0x000fe20000000000 */
[----:B------:R-:W-:Y:S02]  /*b830*/  ISETP.GE.AND P6, PT, R9, UR4, PT ;  /* 0x0000000409007c0c */ /* 0x000fe4000bfc6270 */
[----:B------:R-:W-:-:S02]  /*b840*/  ISETP.GE.AND P4, PT, R12, UR4, PT ;  /* 0x000000040c007c0c */ /* 0x000fc4000bf86270 */
[----:B------:R-:W-:Y:S02]  /*b850*/  ISETP.GE.AND P5, PT, R13, UR4, PT ;  /* 0x000000040d007c0c */ /* 0x000fe4000bfa6270 */
[----:B------:R-:W-:-:S04]  /*b860*/  @!P1 LEA.HI R19, R19, R19, RZ, 0x1 ;  /* 0x0000001313139211 */ /* 0x000fc800078f08ff */
[----:B-1----:R-:W-:Y:S02]  /*b870*/  @!P1 LOP3.LUT R11, R19, 0xfffffffe, RZ, 0xc0, !PT ;  /* 0xfffffffe130b9812 */ /* 0x002fe400078ec0ff */
[----:B------:R-:W-:Y:S02]  /*b880*/  @!P3 LEA.HI R21, R21, R21, RZ, 0x1 ;  /* 0x000000151515b211 */ /* 0x000fe400078f08ff */
[----:B------:R-:W-:Y:S02]  /*b890*/  @!P6 LEA.HI R10, R9, R9, RZ, 0x1 ;  /* 0x00000009090ae211 */ /* 0x000fe400078f08ff */
[----:B------:R-:W-:Y:S02]  /*b8a0*/  @!P4 LEA.HI R12, R12, R12, RZ, 0x1 ;  /* 0x0000000c0c0cc211 */ /* 0x000fe400078f08ff */
[----:B------:R-:W-:Y:S02]  /*b8b0*/  @!P5 LEA.HI R8, R13, R13, RZ, 0x1 ;  /* 0x0000000d0d08d211 */ /* 0x000fe400078f08ff */
[----:B------:R-:W-:-:S02]  /*b8c0*/  @!P0 LOP3.LUT R9, R18, 0xfffffffe, RZ, 0xc0, !PT ;  /* 0xfffffffe12098812 */ /* 0x000fc400078ec0ff */
[----:B------:R-:W-:Y:S02]  /*b8d0*/  @!P2 LOP3.LUT R13, R20, 0xfffffffe, RZ, 0xc0, !PT ;  /* 0xfffffffe140da812 */ /* 0x000fe400078ec0ff */
[----:B--2---:R-:W-:Y:S02]  /*b8e0*/  @!P3 LOP3.LUT R15, R21, 0xfffffffe, RZ, 0xc0, !PT ;  /* 0xfffffffe150fb812 */ /* 0x004fe400078ec0ff */
[----:B---3--:R-:W-:Y:S01]  /*b8f0*/  @!P4 LOP3.LUT R17, R12, 0xfffffffe, RZ, 0xc0, !PT ;  /* 0xfffffffe0c11c812 */ /* 0x008fe200078ec0ff */
[--C-:B------:R-:W-:Y:S01]  /*b900*/  @!P2 IMAD.WIDE R12, R13, 0x4, R2.reuse ;  /* 0x000000040d0ca825 */ /* 0x100fe200078e0202 */
[----:B------:R-:W-:Y:S02]  /*b910*/  @!P5 LOP3.LUT R19, R8, 0xfffffffe, RZ, 0xc0, !PT ;  /* 0xfffffffe0813d812 */ /* 0x000fe400078ec0ff */
[----:B------:R-:W-:Y:S01]  /*b920*/  @!P6 LOP3.LUT R21, R10, 0xfffffffe, RZ, 0xc0, !PT ;  /* 0xfffffffe0a15e812 */ /* 0x000fe200078ec0ff */
[----:B------:R-:W-:-:S04]  /*b930*/  @!P0 IMAD.WIDE R8, R9, 0x4, R2 ;  /* 0x0000000409088825 */ /* 0x000fc800078e0202 */
        /* <DEDUP_REMOVED lines=12> */
.L_x_211:
[----:B------:R-:W-:Y:S05]  /*ba00*/  BSYNC B0 ;  /* 0x0000000000007941 */ /* 0x000fea0003800000 */
.L_x_210:
[----:B------:R-:W-:Y:S01]  /*ba10*/  VIADD R7, R7, 0x8 ;  /* 0x0000000807077836 */ /* 0x000fe20000000000 */
[----:B0-2---:R2:W3:Y:S04]  /*ba20*/  SHFL.IDX PT, R3, R5, 0x1, 0x1c1f ;  /* 0x003c1f0005037f89 */ /* 0x0054e800000e0000 */
[----:B------:R-:W-:Y:S01]  /*ba30*/  ISETP.GE.AND P0, PT, R7, R6, PT ;  /* 0x000000060700720c */ /* 0x000fe20003f06270 */
[----:B-1----:R2:W4:-:S12]  /*ba40*/  SHFL.IDX PT, R2, R4, 0x1, 0x1c1f ;  /* 0x003c1f0004027f89 */ /* 0x00251800000e0000 */
[----:B--2---:R-:W-:Y:S05]  /*ba50*/  @P0 BRA `(.L_x_174) ;  /* 0x0000005400640947 */ /* 0x004fea0003800000 */
        /* <DEDUP_REMOVED lines=15> */
[----:B------:R-:W-:-:S02]  /*bb50*/  VIADD R16, R0, 0x48 ;  /* 0x0000004800107836 */ /* 0x000fc40000000000 */
[C---:B------:R-:W-:Y:S01]  /*bb60*/  @!P0 LEA.HI R4, R0.reuse, R0, RZ, 0x1 ;  /* 0x0000000000048211 */ /* 0x040fe200078f08ff */
[C---:B------:R-:W-:Y:S01]  /*bb70*/  VIADD R18, R0.reuse, 0x50 ;  /* 0x0000005000127836 */ /* 0x040fe20000000000 */
[----:B------:R-:W-:Y:S01]  /*bb80*/  @!P1 LEA.HI R6, R5, R5, RZ, 0x1 ;  /* 0x0000000505069211 */ /* 0x000fe200078f08ff */
[----:B------:R-:W-:Y:S01]  /*bb90*/  VIADD R20, R0, 0x80 ;  /* 0x0000008000147836 */ /* 0x000fe20000000000 */
[----:B------:R-:W-:Y:S02]  /*bba0*/  @!P2 LEA.HI R8, R7, R7, RZ, 0x1 ;  /* 0x000000070708a211 */ /* 0x000fe400078f08ff */
[----:B------:R-:W-:Y:S02]  /*bbb0*/  @!P0 LOP3.LUT R5, R4, 0xfffffffe, RZ, 0xc0, !PT ;  /* 0xfffffffe04058812 */ /* 0x000fe400078ec0ff */
[----:B------:R-:W-:Y:S02]  /*bbc0*/  @!P1 LOP3.LUT R7, R6, 0xfffffffe, RZ, 0xc0, !PT ;  /* 0xfffffffe06079812 */ /* 0x000fe400078ec0ff */
[----:B------:R-:W-:Y:S01]  /*bbd0*/  @!P2 LOP3.LUT R9, R8, 0xfffffffe, RZ, 0xc0, !PT ;  /* 0xfffffffe0809a812 */ /* 0x000fe200078ec0ff */
[----:B---34-:R-:W-:Y:S01]  /*bbe0*/  @!P0 IMAD.WIDE R4, R5, 0x4, R2 ;  /* 0x0000000405048825 */ /* 0x018fe200078e0202 */
        /* <DEDUP_REMOVED lines=28> */
[----:B------:R-:W-:Y:S01]  /*bdb0*/  @!P4 LOP3.LUT R17, R16, 0xfffffffe, RZ, 0xc0, !PT ;  /* 0xfffffffe1011c812 */ /* 0x000fe200078ec0ff */
[----:B------:R-:W-:Y:S01]  /*bdc0*/  VIADD R16, R0, 0x70 ;  /* 0x0000007000107836 */ /* 0x000fe20000000000 */
[----:B------:R-:W-:Y:S02]  /*bdd0*/  ISETP.GE.AND P5, PT, R18, UR4, PT ;  /* 0x0000000412007c0c */ /* 0x000fe4000bfa6270 */
[----:B------:R-:W-:Y:S01]  /*bde0*/  ISETP.GE.AND P6, PT, R19, UR4, PT ;  /* 0x0000000413007c0c */ /* 0x000fe2000bfc6270 */
[----:B0-----:R-:W-:-:S04]  /*bdf0*/  @!P0 IMAD.WIDE R4, R9, 0x4, R2 ;  /* 0x0000000409048825 */ /* 0x001fc800078e0202 */
[--C-:B-1----:R-:W-:Y:S01]  /*be00*/  @!P1 IMAD.WIDE R6, R13, 0x4, R2.reuse ;  /* 0x000000040d069825 */ /* 0x102fe200078e0202 */
[----:B------:R0:W-:Y:S01]  /*be10*/  @!P0 ST.E.64 desc[UR36][R4.64], R46 ;  /* 0x0000002e04008985 */ /* 0x0001e2000c101b24 */
[----:B------:R-:W-:Y:S02]  /*be20*/  ISETP.GE.AND P0, PT, R20, UR4, PT ;  /* 0x0000000414007c0c */ /* 0x000fe4000bf06270 */
[--C-:B------:R-:W-:Y:S01]  /*be30*/  @!P2 IMAD.WIDE R8, R11, 0x4, R2.reuse ;  /* 0x000000040b08a825 */ /* 0x100fe200078e0202 */
[----:B------:R1:W-:Y:S01]  /*be40*/  @!P1 ST.E.64 desc[UR36][R6.64], R50 ;  /* 0x0000003206009985 */ /* 0x0003e2000c101b24 */
[----:B------:R-:W-:Y:S02]  /*be50*/  @!P5 LEA.HI R18, R18, R18, RZ, 0x1 ;  /* 0x000000121212d211 */ /* 0x000fe400078f08ff */
[----:B------:R-:W-:Y:S01]  /*be60*/  @!P3 IMAD.WIDE R10, R15, 0x4, R2 ;  /* 0x000000040f0ab825 */ /* 0x000fe200078e0202 */
[----:B------:R2:W-:Y:S01]  /*be70*/  @!P2 ST.E.64 desc[UR36][R8.64], R54 ;  /* 0x000000360800a985 */ /* 0x0005e2000c101b24 */
[----:B------:R-:W-:-:S02]  /*be80*/  ISETP.GE.AND P2, PT, R16, UR4, PT ;  /* 0x0000000410007c0c */ /* 0x000fc4000bf46270 */
[----:B------:R-:W-:Y:S01]  /*be90*/  @!P4 IMAD.WIDE R12, R17, 0x4, R2 ;  /* 0x00000004110cc825 */ /* 0x000fe200078e0202 */
[----:B------:R3:W-:Y:S01]  /*bea0*/  @!P3 ST.E.64 desc[UR36][R10.64], R58 ;  /* 0x0000003a0a00b985 */ /* 0x0007e2000c101b24 */
[----:B------:R-:W-:Y:S02]  /*beb0*/  @!P6 LEA.HI R19, R19, R19, RZ, 0x1 ;  /* 0x000000131313e211 */ /* 0x000fe400078f08ff */
[C---:B------:R-:W-:Y:S01]  /*bec0*/  VIADD R15, R0.reuse, 0x68 ;  /* 0x00000068000f7836 */ /* 0x040fe20000000000 */
[----:B------:R4:W-:Y:S01]  /*bed0*/  @!P4 ST.E.64 desc[UR36][R12.64], R62 ;  /* 0x0000003e0c00c985 */ /* 0x0009e2000c101b24 */
[----:B------:R-:W-:Y:S01]  /*bee0*/  VIADD R17, R0, 0x78 ;  /* 0x0000007800117836 */ /* 0x000fe20000000000 */
[----:B------:R-:W-:Y:S02]  /*bef0*/  ISETP.GE.AND P4, PT, R14, UR4, PT ;  /* 0x000000040e007c0c */ /* 0x000fe4000bf86270 */
[----:B------:R-:W-:Y:S02]  /*bf00*/  ISETP.GE.AND P3, PT, R15, UR4, PT ;  /* 0x000000040f007c0c */ /* 0x000fe4000bf66270 */
[----:B------:R-:W-:-:S02]  /*bf10*/  ISETP.GE.AND P1, PT, R17, UR4, PT ;  /* 0x0000000411007c0c */ /* 0x000fc4000bf26270 */
[----:B0-----:R-:W-:Y:S01]  /*bf20*/  @!P5 LOP3.LUT R5, R18, 0xfffffffe, RZ, 0xc0, !PT ;  /* 0xfffffffe1205d812 */ /* 0x001fe200078ec0ff */
[C---:B------:R-:W-:Y:S01]  /*bf30*/  VIADD R18, R0.reuse, 0x88 ;  /* 0x0000008800127836 */ /* 0x040fe20000000000 */
        /* <DEDUP_REMOVED lines=17> */
[----:B------:R-:W-:Y:S01]  /*c050*/  VIADD R20, R0, 0xb8 ;  /* 0x000000b800147836 */ /* 0x000fe20000000000 */
[----:B------:R-:W-:Y:S01]  /*c060*/  ISETP.GE.AND P6, PT, R18, UR4, PT ;  /* 0x0000000412007c0c */ /* 0x000fe2000bfc6270 */
[----:B0-----:R-:W-:Y:S01]  /*c070*/  @!P4 IMAD.WIDE R4, R9, 0x4, R2 ;  /* 0x000000040904c825 */ /* 0x001fe200078e0202 */
[----:B------:R-:W-:-:S02]  /*c080*/  ISETP.GE.AND P5, PT, R19, UR4, PT ;  /* 0x0000000413007c0c */ /* 0x000fc4000bfa6270 */
[----:B------:R-:W-:Y:S01]  /*c090*/  IADD3 R16, R0, 0xa8, RZ ;  /* 0x000000a800107810 */ /* 0x000fe20007ffe0ff */
[--C-:B-1----:R-:W-:Y:S01]  /*c0a0*/  @!P3 IMAD.WIDE R6, R15, 0x4, R2.reuse ;  /* 0x000000040f06b825 */ /* 0x102fe200078e0202 */
[----:B------:R0:W-:Y:S03]  /*c0b0*/  @!P4 ST.E.64 desc[UR36][R4.64], R74 ;  /* 0x0000004a0400c985 */ /* 0x0001e6000c101b24 */
        /* <DEDUP_REMOVED lines=12> */
[----:B------:R-:W-:Y:S02]  /*c180*/  ISETP.GE.AND P0, PT, R14, UR4, PT ;  /* 0x000000040e007c0c */ /* 0x000fe4000bf06270 */
[----:B------:R-:W-:Y:S02]  /*c190*/  ISETP.GE.AND P4, PT, R15, UR4, PT ;  /* 0x000000040f007c0c */ /* 0x000fe4000bf86270 */
[----:B------:R-:W-:-:S02]  /*c1a0*/  ISETP.GE.AND P2, PT, R17, UR4, PT ;  /* 0x0000000411007c0c */ /* 0x000fc4000bf46270 */
[----:B------:R-:W-:Y:S02]  /*c1b0*/  @!P5 LEA.HI R19, R19, R19, RZ, 0x1 ;  /* 0x000000131313d211 */ /* 0x000fe400078f08ff */
        /* <DEDUP_REMOVED lines=42> */
[----:B0-----:R-:W-:Y:S02]  /*c460*/  @!P5 LOP3.LUT R5, R18, 0xfffffffe, RZ, 0xc0, !PT ;  /* 0xfffffffe1205d812 */ /* 0x001fe400078ec0ff */
        /* <DEDUP_REMOVED lines=12> */
[----:B---3--:R-:W-:Y:S02]  /*c530*/  @!P2 LOP3.LUT R11, R16, 0xfffffffe, RZ, 0xc0, !PT ;  /* 0xfffffffe100ba812 */ /* 0x008fe400078ec0ff */
[----:B------:R-:W-:Y:S02]  /*c540*/  @!P3 LOP3.LUT R17, R17, 0xfffffffe, RZ, 0xc0, !PT ;  /* 0xfffffffe1111b812 */ /* 0x000fe400078ec0ff */
[----:B----4-:R-:W-:Y:S02]  /*c550*/  @!P4 LOP3.LUT R13, R20, 0xfffffffe, RZ, 0xc0, !PT ;  /* 0xfffffffe140dc812 */ /* 0x010fe400078ec0ff */
[----:B------:R-:W-:Y:S01]  /*c560*/  IADD3 R0, R0, 0xf8, RZ ;  /* 0x000000f800007810 */ /* 0x000fe20007ffe0ff */
        /* <DEDUP_REMOVED lines=17> */
.L_x_208:
[----:B------:R-:W0:Y:S02]  /*c680*/  S2R R0, SR_TID.X ;  /* 0x0000000000007919 */ /* 0x000e240000002100 */
[----:B0-----:R-:W-:-:S05]  /*c690*/  VIADD R2, R0, 0xffffff80 ;  /* 0xffffff8000027836 */ /* 0x001fca0000000000 */
        /* <DEDUP_REMOVED lines=13> */
[----:B------:R-:W-:Y:S01]  /*c770*/  IMAD.MOV.U32 R5, RZ, RZ, R0 ;  /* 0x000000ffff057224 */ /* 0x000fe200078e0000 */
        /* <DEDUP_REMOVED lines=10> */
[----:B------:R-:W-:-:S05]  /*c820*/  IMAD.U32 R3, RZ, RZ, UR6 ;  /* 0x00000006ff037e24 */ /* 0x000fca000f8e00ff */
        /* <DEDUP_REMOVED lines=33> */
.L_x_172:
[----:B------:R-:W-:-:S08]  /*ca40*/  NOP ;  /* 0x0000000000007918 */ /* 0x000fd00000000000 */
[----:B0-----:R-:W0:-:S00]  /*ca50*/  USETMAXREG.DEALLOC.CTAPOOL 0x28 ;  /* 0x00000028000079c8 */ /* 0x001e0000080e0500 */
[----:B0-----:R-:W-:-:S06]  /*ca60*/  LOP3.LUT R17, R0, 0x3, RZ, 0xc0, !PT ;  /* 0x0000000300117812 */ /* 0x001fcc00078ec0ff */
[----:B------:R-:W0:Y:S01]  /*ca70*/  S2UR UR6, SR_CTAID.Y ;  /* 0x00000000000679c3 */ /* 0x000e220000002600 */
[----:B------:R-:W1:Y:S07]  /*ca80*/  SHFL.IDX PT, R0, R17, RZ, 0x1f ;  /* 0x00001fff11007589 */ /* 0x000e6e00000e0000 */
[----:B------:R-:W2:Y:S01]  /*ca90*/  S2UR UR43, SR_CTAID.Z ;  /* 0x00000000002b79c3 */ /* 0x000ea20000002700 */
[----:B-1----:R-:W-:-:S13]  /*caa0*/  ISETP.NE.AND P0, PT, R0, RZ, PT ;  /* 0x000000ff0000720c */ /* 0x002fda0003f05270 */
[----:B0-2---:R-:W-:Y:S05]  /*cab0*/  @!P0 BRA `(.L_x_212) ;  /* 0x0000000000288947 */ /* 0x005fea0003800000 */
        /* <DEDUP_REMOVED lines=10> */
.L_x_212:
[----:B------:R-:W-:Y:S01]  /*cb60*/  ULDC UR7, c[0x0][0xd50] ;  /* 0x0003540000077ab9 */ /* 0x000fe20000000800 */
[----:B------:R-:W-:Y:S01]  /*cb70*/  UMOV UR39, UR6 ;  /* 0x0000000600277c82 */ /* 0x000fe20008000000 */
[----:B------:R-:W-:-:S11]  /*cb80*/  UISETP.NE.AND UP0, UPT, UR7, 0x1, UPT ;  /* 0x000000010700788c */ /* 0x000fd6000bf05270 */
[----:B------:R-:W-:Y:S01]  /*cb90*/  @UP0 ULDC UR4, c[0x0][0xd54] ;  /* 0x0003550000040ab9 */ /* 0x000fe20000000800 */
[----:B------:R-:W-:Y:S01]  /*cba0*/  @UP0 ULDC UR8, c[0x0][0xd58] ;  /* 0x0003560000080ab9 */ /* 0x000fe20000000800 */
[----:B------:R-:W-:-:S04]  /*cbb0*/  UIMAD.WIDE.U32 UR4, UR6, UR4, URZ ;  /* 0x00000004060472a5 */ /* 0x000fc8000f8e003f */
[----:B------:R-:W-:-:S12]  /*cbc0*/  @UP0 USHF.R.U32.HI UR39, URZ, UR8, UR5 ;  /* 0x000000083f270299 */ /* 0x000fd80008011605 */
.L_x_213:
[----:B------:R-:W-:Y:S01]  /*cbd0*/  ISETP.LE.AND P0, PT, RZ, UR43, PT ;  /* 0x0000002bff007c0c */ /* 0x000fe2000bf03270 */
[----:B------:R-:W-:Y:S01]  /*cbe0*/  UIADD3 UR4, -UR39, URZ, URZ ;  /* 0x0000003f27047290 */ /* 0x000fe2000fffe13f */
[----:B------:R-:W-:Y:S02]  /*cbf0*/  IMAD.MOV.U32 R21, RZ, RZ, 0x1 ;  /* 0x00000001ff157424 */ /* 0x000fe400078e00ff */
[----:B------:R-:W-:Y:S01]  /*cc00*/  IMAD.MOV.U32 R8, RZ, RZ, RZ ;  /* 0x000000ffff087224 */ /* 0x000fe200078e00ff */
[----:B------:R-:W-:Y:S01]  /*cc10*/  UIMAD UR6, UR7, UR4, UR6 ;  /* 0x00000004070672a4 */ /* 0x000fe2000f8e0206 */
[----:B------:R-:W-:-:S07]  /*cc20*/  IMAD.MOV.U32 R4, RZ, RZ, 0x1 ;  /* 0x00000001ff047424 */ /* 0x000fce00078e00ff */
[----:B------:R-:W-:Y:S05]  /*cc30*/  @!P0 BRA `(.L_x_214) ;  /* 0x00000040001c8947 */ /* 0x000fea0003800000 */
[----:B------:R-:W-:Y:S01]  /*cc40*/  ULDC.64 UR4, c[0x0][0xb20] ;  /* 0x0002c80000047ab9 */ /* 0x000fe20000000a00 */
[----:B------:R-:W-:Y:S01]  /*cc50*/  ULDC UR41, c[0x0][0x2f0] ;  /* 0x0000bc0000297ab9 */ /* 0x000fe20000000800 */
[----:B------:R-:W-:Y:S01]  /*cc60*/  UISETP.NE.U32.AND UP0, UPT, UR4, URZ, UPT ;  /* 0x0000003f0400728c */ /* 0x000fe2000bf05070 */
[----:B------:R-:W-:-:S03]  /*cc70*/  IMAD.MOV.U32 R29, RZ, RZ, RZ ;  /* 0x000000ffff1d7224 */ /* 0x000fc600078e00ff */
[----:B------:R-:W-:-:S06]  /*cc80*/  UISETP.NE.AND.EX UP0, UPT, UR5, URZ, UPT, UP0 ;  /* 0x0000003f0500728c */ /* 0x000fcc000bf05300 */
[----:B------:R-:W-:-:S05]  /*cc90*/  PLOP3.LUT P0, PT, PT, PT, UP0, 0x80, 0x0 ;  /* 0x000000000000781c */ /* 0x000fca0003f0f008 */
[----:B------:R-:W-:Y:S02]  /*cca0*/  @UP0 ULDC.64 UR4, c[0x0][0xb20] ;  /* 0x0002c80000040ab9 */ /* 0x000fe40000000a00 */
[----:B------:R-:W-:-:S06]  /*ccb0*/  @UP0 UIMAD.WIDE UR4, UR43, 0x4, UR4 ;  /* 0x000000042b0408a5 */ /* 0x000fcc000f8e0204 */
[----:B------:R-:W-:Y:S02]  /*ccc0*/  IMAD.U32 R2, RZ, RZ, UR4 ;  /* 0x00000004ff027e24 */ /* 0x000fe4000f8e00ff */
[----:B------:R-:W-:Y:S01]  /*ccd0*/  IMAD.U32 R3, RZ, RZ, UR5 ;  /* 0x00000005ff037e24 */ /* 0x000fe2000f8e00ff */
[----:B------:R-:W-:Y:S02]  /*cce0*/  ULDC.64 UR4, c[0x0][0x418] ;  /* 0x0001060000047ab9 */ /* 0x000fe40000000a00 */
[----:B------:R-:W-:Y:S02]  /*ccf0*/  UISETP.NE.U32.AND UP0, UPT, UR4, URZ, UPT ;  /* 0x0000003f0400728c */ /* 0x000fe4000bf05070 */
[----:B------:R0:W5:Y:S01]  /*cd00*/  @P0 LDG.E R29, desc[UR36][R2.64] ;  /* 0x00000024021d0981 */ /* 0x000162000c1e1900 */
[----:B------:R-:W-:Y:S01]  /*cd10*/  ULDC UR4, c[0x0][0x424] ;  /* 0x0001090000047ab9 */ /* 0x000fe20000000800 */
[----:B------:R-:W-:Y:S02]  /*cd20*/  UISETP.NE.AND.EX UP0, UPT, UR5, URZ, UPT, UP0 ;  /* 0x0000003f0500728c */ /* 0x000fe4000bf05300 */
[----:B------:R-:W-:-:S02]  /*cd30*/  ULOP3.LUT UR44, UR6, 0xffff, URZ, 0xc0, !UPT ;  /* 0x0000ffff062c7892 */ /* 0x000fc4000f8ec03f */
[----:B------:R-:W-:Y:S01]  /*cd40*/  USEL UR4, UR4, 0x1, UP0 ;  /* 0x0000000104047887 */ /* 0x000fe20008000000 */
[----:B------:R-:W-:-:S03]  /*cd50*/  UMOV UR38, URZ ;  /* 0x0000003f00267c82 */ /* 0x000fc60008000000 */
[----:B------:R-:W-:-:S04]  /*cd60*/  UIMAD UR41, UR4, UR41, URZ ;  /* 0x00000029042972a4 */ /* 0x000fc8000f8e023f */
[----:B------:R-:W-:Y:S02]  /*cd70*/  UISETP.GE.AND UP0, UPT, UR41, 0x1, UPT ;  /* 0x000000012900788c */ /* 0x000fe4000bf06270 */
[----:B------:R-:W-:-:S04]  /*cd80*/  UIADD3 UR4, UR41, 0x3f, URZ ;  /* 0x0000003f29047890 */ /* 0x000fc8000fffe03f */
[----:B------:R-:W-:Y:S01]  /*cd90*/  PLOP3.LUT P0, PT, PT, PT, UP0, 0x80, 0x0 ;  /* 0x000000000000781c */ /* 0x000fe20003f0f008 */
[----:B------:R-:W-:-:S04]  /*cda0*/  USHF.R.S32.HI UR5, URZ, 0x1f, UR4 ;  /* 0x0000001f3f057899 */ /* 0x000fc80008011404 */
[----:B------:R-:W-:-:S04]  /*cdb0*/  ULEA.HI UR5, UR5, UR4, URZ, 0x6 ;  /* 0x0000000405057291 */ /* 0x000fc8000f8f303f */
[----:B------:R-:W-:-:S04]  /*cdc0*/  USHF.R.S32.HI UR40, URZ, 0x6, UR5 ;  /* 0x000000063f287899 */ /* 0x000fc80008011405 */
[----:B0-----:R-:W-:Y:S08]  /*cdd0*/  @!P0 BRA `(.L_x_215) ;  /* 0x0000000000848947 */ /* 0x001ff00003800000 */
[----:B------:R-:W-:Y:S01]  /*cde0*/  USHF.R.U32.HI UR6, URZ, 0x10, UR6 ;  /* 0x000000103f067899 */ /* 0x000fe20008011606 */
[----:B------:R-:W-:-:S03]  /*cdf0*/  UMOV UR4, URZ ;  /* 0x0000003f00047c82 */ /* 0x000fc60008000000 */
        /* <DEDUP_REMOVED lines=11> */
[----:B0-----:R-:W-:Y:S01]  /*ceb0*/  VIADD R2, R0, 0xffffffe ;  /* 0x0ffffffe00027836 */ /* 0x001fe20000000000 */
[----:B------:R-:W-:-:S05]  /*cec0*/  IADD3 R0, RZ, -R4, RZ ;  /* 0x80000004ff007210 */ /* 0x000fca0007ffe0ff */
        /* <DEDUP_REMOVED lines=18> */
.L_x_215:
[----:B------:R-:W-:Y:S02]  /*cff0*/  UIMAD UR45, UR44, UR38, URZ ;  /* 0x000000262c2d72a4 */ /* 0x000fe4000f8e023f */
[----:B------:R-:W-:Y:S02]  /*d000*/  IMAD.U32 R3, RZ, RZ, UR38 ;  /* 0x00000026ff037e24 */ /* 0x000fe4000f8e00ff */
[----:B------:R-:W-:Y:S02]  /*d010*/  IMAD.MOV.U32 R8, RZ, RZ, RZ ;  /* 0x000000ffff087224 */ /* 0x000fe400078e00ff */
[----:B------:R-:W-:Y:S02]  /*d020*/  IMAD.MOV.U32 R4, RZ, RZ, 0x1 ;  /* 0x00000001ff047424 */ /* 0x000fe400078e00ff */
[----:B------:R-:W-:-:S05]  /*d030*/  IMAD.U32 R28, RZ, RZ, UR45 ;  /* 0x0000002dff1c7e24 */ /* 0x000fca000f8e00ff */
[----:B------:R-:W-:-:S04]  /*d040*/  VIADDMNMX R28, R28, R3, UR40, PT ;  /* 0x000000281c1c7e46 */ /* 0x000fc8000b800103 */
        /* <DEDUP_REMOVED lines=12> */
[----:B------:R-:W-:Y:S02]  /*d110*/  IMAD.U32 R4, RZ, RZ, UR4 ;  /* 0x00000004ff047e24 */ /* 0x000fe4000f8e00ff */
[----:B------:R-:W-:Y:S01]  /*d120*/  IMAD.U32 R5, RZ, RZ, UR5 ;  /* 0x00000005ff057e24 */ /* 0x000fe2000f8e00ff */
[----:B------:R-:W0:Y:S01]  /*d130*/  LDC.64 R2, c[0x4][R2] ;  /* 0x0100000002027b82 */ /* 0x000e220000000a00 */
[----:B------:R-:W-:Y:S01]  /*d140*/  ULDC.64 UR4, c[0x4][0x8] ;  /* 0x0100020000047ab9 */ /* 0x000fe20000000a00 */
[----:B------:R-:W-:Y:S01]  /*d150*/  IMAD.U32 R6, RZ, RZ, UR6 ;  /* 0x00000006ff067e24 */ /* 0x000fe2000f8e00ff */
[----:B------:R-:W-:Y:S01]  /*d160*/  MOV R11, UR5 ;  /* 0x00000005000b7c02 */ /* 0x000fe20008000f00 */
[----:B------:R-:W-:-:S02]  /*d170*/  IMAD.U32 R7, RZ, RZ, UR7 ;  /* 0x00000007ff077e24 */ /* 0x000fc4000f8e00ff */
[----:B------:R-:W-:Y:S02]  /*d180*/  IMAD.U32 R10, RZ, RZ, UR4 ;  /* 0x00000004ff0a7e24 */ /* 0x000fe4000f8e00ff */
[----:B------:R-:W-:Y:S02]  /*d190*/  IMAD.MOV.U32 R8, RZ, RZ, 0x70 ;  /* 0x00000070ff087424 */ /* 0x000fe400078e00ff */
[----:B------:R-:W-:Y:S02]  /*d1a0*/  IMAD.MOV.U32 R12, RZ, RZ, 0x1 ;  /* 0x00000001ff0c7424 */ /* 0x000fe400078e00ff */
[----:B------:R-:W-:-:S07]  /*d1b0*/  IMAD.MOV.U32 R13, RZ, RZ, RZ ;  /* 0x000000ffff0d7224 */ /* 0x000fce00078e00ff */
[----:B------:R-:W-:-:S07]  /*d1c0*/  LEPC R20, `(.L_x_216) ;  /* 0x000000001014794e */ /* 0x000fce0000000000 */
[----:B0----5:R-:W-:Y:S05]  /*d1d0*/  CALL.ABS.NOINC R2 ;  /* 0x0000000002007343 */ /* 0x021fea0003c00000 */
.L_x_216:
        /* <DEDUP_REMOVED lines=19> */
[----:B-1---5:R-:W-:Y:S05]  /*d310*/  CALL.ABS.NOINC R2 ;  /* 0x0000000002007343 */ /* 0x022fea0003c00000 */
.L_x_218:
[----:B------:R0:W1:Y:S01]  /*d320*/  LDC.64 R2, c[0x4][R16] ;  /* 0x0100000010027b82 */ /* 0x0000620000000a00 */
[----:B------:R-:W-:Y:S01]  /*d330*/  ULDC.64 UR4, c[0x4][0x90] ;  /* 0x0100240000047ab9 */ /* 0x000fe20000000a00 */
[----:B------:R-:W-:Y:S01]  /*d340*/  ULDC.64 UR6, c[0x4][0x98] ;  /* 0x0100260000067ab9 */ /* 0x000fe20000000a00 */
[----:B------:R-:W-:Y:S01]  /*d350*/  IMAD.U32 R4, RZ, RZ, UR4 ;  /* 0x00000004ff047e24 */ /* 0x000fe2000f8e00ff */
[----:B------:R-:W-:Y:S01]  /*d360*/  MOV R12, 0x1 ;  /* 0x00000001000c7802 */ /* 0x000fe20000000f00 */
[----:B------:R-:W-:Y:S01]  /*d370*/  IMAD.U32 R5, RZ, RZ, UR5 ;  /* 0x00000005ff057e24 */ /* 0x000fe2000f8e00ff */
[----:B------:R-:W-:Y:S01]  /*d380*/  ULDC.64 UR4, c[0x4][0x18] ;  /* 0x0100060000047ab9 */ /* 0x000fe20000000a00 */
[----:B------:R-:W-:Y:S02]  /*d390*/  IMAD.U32 R6, RZ, RZ, UR6 ;  /* 0x00000006ff067e24 */ /* 0x000fe4000f8e00ff */
[----:B------:R-:W-:Y:S02]  /*d3a0*/  IMAD.U32 R7, RZ, RZ, UR7 ;  /* 0x00000007ff077e24 */ /* 0x000fe4000f8e00ff */
[----:B------:R-:W-:-:S02]  /*d3b0*/  IMAD.U32 R10, RZ, RZ, UR4 ;  /* 0x00000004ff0a7e24 */ /* 0x000fc4000f8e00ff */
[----:B------:R-:W-:Y:S02]  /*d3c0*/  IMAD.U32 R11, RZ, RZ, UR5 ;  /* 0x00000005ff0b7e24 */ /* 0x000fe4000f8e00ff */
[----:B------:R-:W-:Y:S02]  /*d3d0*/  IMAD.MOV.U32 R8, RZ, RZ, 0x70 ;  /* 0x00000070ff087424 */ /* 0x000fe400078e00ff */
[----:B0-----:R-:W-:-:S07]  /*d3e0*/  IMAD.MOV.U32 R13, RZ, RZ, RZ ;  /* 0x000000ffff0d7224 */ /* 0x001fce00078e00ff */
[----:B------:R-:W-:-:S07]  /*d3f0*/  LEPC R20, `(.L_x_217) ;  /* 0x000000001014794e */ /* 0x000fce0000000000 */
[----:B-1----:R-:W-:Y:S05]  /*d400*/  CALL.ABS.NOINC R2 ;  /* 0x0000000002007343 */ /* 0x002fea0003c00000 */
.L_x_217:
[----:B------:R-:W-:Y:S01]  /*d410*/  ULDC.64 UR4, c[0x0][0xaf0] ;  /* 0x0002bc0000047ab9 */ /* 0x000fe20000000a00 */
[----:B------:R-:W-:Y:S01]  /*d420*/  IMAD.U32 R25, RZ, RZ, UR43 ;  /* 0x0000002bff197e24 */ /* 0x000fe2000f8e00ff */
[----:B------:R-:W-:Y:S01]  /*d430*/  UISETP.NE.U32.AND UP0, UPT, UR4, URZ, UPT ;  /* 0x0000003f0400728c */ /* 0x000fe2000bf05070 */
[----:B------:R-:W0:Y:S03]  /*d440*/  LDC R11, c[0x0][0x430] ;  /* 0x00010c00ff0b7b82 */ /* 0x000e260000000800 */
[----:B------:R-:W-:-:S06]  /*d450*/  UISETP.NE.AND.EX UP0, UPT, UR5, URZ, UPT, UP0 ;  /* 0x0000003f0500728c */ /* 0x000fcc000bf05300 */
[----:B------:R-:W-:-:S05]  /*d460*/  PLOP3.LUT P0, PT, PT, PT, UP0, 0x80, 0x0 ;  /* 0x000000000000781c */ /* 0x000fca0003f0f008 */
[----:B------:R-:W-:Y:S02]  /*d470*/  @UP0 ULDC.64 UR4, c[0x0][0xaf0] ;  /* 0x0002bc0000040ab9 */ /* 0x000fe40000000a00 */
[----:B------:R-:W-:-:S06]  /*d480*/  @UP0 UIMAD.WIDE UR4, UR43, 0x4, UR4 ;  /* 0x000000042b0408a5 */ /* 0x000fcc000f8e0204 */
[----:B------:R-:W-:Y:S01]  /*d490*/  IMAD.U32 R2, RZ, RZ, UR4 ;  /* 0x00000004ff027e24 */ /* 0x000fe2000f8e00ff */
[C---:B------:R-:W-:Y:S01]  /*d4a0*/  LOP3.LUT R6, R24.reuse, 0x7f, RZ, 0xc0, !PT ;  /* 0x0000007f18067812 */ /* 0x040fe200078ec0ff */
[----:B------:R-:W-:Y:S02]  /*d4b0*/  IMAD.U32 R3, RZ, RZ, UR5 ;  /* 0x00000005ff037e24 */ /* 0x000fe4000f8e00ff */
[----:B------:R-:W-:Y:S01]  /*d4c0*/  IMAD.SHL.U32 R0, R24, 0x10, RZ ;  /* 0x0000001018007824 */ /* 0x000fe200078e00ff */
[----:B------:R-:W-:Y:S01]  /*d4d0*/  LEA R18, R28, 0xffffffc0, 0x6 ;  /* 0xffffffc01c127811 */ /* 0x000fe200078e30ff */
[----:B------:R-:W-:Y:S01]  /*d4e0*/  ULDC UR4, c[0x0][0x320] ;  /* 0x0000c80000047ab9 */ /* 0x000fe20000000800 */
[----:B------:R1:W2:Y:S01]  /*d4f0*/  @P0 LDG.E R25, desc[UR36][R2.64] ;  /* 0x0000002402190981 */ /* 0x0002a2000c1e1900 */
[----:B------:R-:W-:Y:S02]  /*d500*/  SHF.R.U32.HI R5, RZ, 0x3, R6 ;  /* 0x00000003ff057819 */ /* 0x000fe40000011606 */
[----:B------:R-:W-:-:S02]  /*d510*/  LOP3.LUT R4, R0, 0x70, RZ, 0xc0, !PT ;  /* 0x0000007000047812 */ /* 0x000fc400078ec0ff */
[----:B0-----:R-:W-:Y:S02]  /*d520*/  ISETP.NE.AND P1, PT, R11, 0x1, PT ;  /* 0x000000010b00780c */ /* 0x001fe40003f25270 */
[----:B------:R-:W-:Y:S02]  /*d530*/  LOP3.LUT R31, R4, R5, RZ, 0xfc, !PT ;  /* 0x00000005041f7212 */ /* 0x000fe400078efcff */
[----:B------:R-:W-:-:S03]  /*d540*/  LOP3.LUT R16, R16, 0xffffefff, RZ, 0xc0, !PT ;  /* 0xffffefff10107812 */ /* 0x000fc600078ec0ff */
[----:B------:R-:W-:-:S04]  /*d550*/  IMAD.IADD R4, R31, 0x1, R18 ;  /* 0x000000011f047824 */ /* 0x000fc800078e0212 */
[C---:B-----5:R-:W-:Y:S01]  /*d560*/  IMAD.IADD R10, R4.reuse, 0x1, R29 ;  /* 0x00000001040a7824 */ /* 0x060fe200078e021d */
[----:B------:R-:W-:Y:S01]  /*d570*/  ISETP.GE.AND P0, PT, R4, UR41, PT ;  /* 0x0000002904007c0c */ /* 0x000fe2000bf06270 */
[----:B------:R-:W0:Y:S01]  /*d580*/  @P1 LDC R0, c[0x0][0x434] ;  /* 0x00010d00ff001b82 */ /* 0x000e220000000800 */
[----:B------:R-:W-:Y:S01]  /*d590*/  @P1 LOP3.LUT R16, R16, 0x1000, RZ, 0xfc, !PT ;  /* 0x0000100010101812 */ /* 0x000fe200078efcff */
[----:B------:R-:W-:Y:S01]  /*d5a0*/  IMAD.MOV.U32 R7, RZ, RZ, R10 ;  /* 0x000000ffff077224 */ /* 0x000fe200078e000a */
[----:B------:R-:W-:-:S05]  /*d5b0*/  ISETP.GT.U32.OR P0, PT, R31, 0x3f, P0 ;  /* 0x0000003f1f00780c */ /* 0x000fca0000704470 */
[----:B-1----:R-:W1:Y:S08]  /*d5c0*/  @P1 LDC R3, c[0x0][0x438] ;  /* 0x00010e00ff031b82 */ /* 0x002e700000000800 */
[----:B------:R-:W3:Y:S08]  /*d5d0*/  @!P0 LDC.64 R8, c[0x0][0x428] ;  /* 0x00010a00ff088b82 */ /* 0x000ef00000000a00 */
[----:B------:R-:W4:Y:S01]  /*d5e0*/  @!P0 LDC.64 R4, c[0x0][0x418] ;  /* 0x00010600ff048b82 */ /* 0x000f220000000a00 */
[----:B0-----:R-:W-:-:S05]  /*d5f0*/  @P1 IMAD.HI.U32 R0, R10, R0, RZ ;  /* 0x000000000a001227 */ /* 0x001fca00078e00ff */
[----:B-1----:R-:W-:-:S04]  /*d600*/  @P1 SHF.R.U32.HI R7, RZ, R3, R0 ;  /* 0x00000003ff071219 */ /* 0x002fc80000011600 */
[--C-:B------:R-:W-:Y:S01]  /*d610*/  @!P0 SHF.R.S32.HI R3, RZ, 0x1f, R7.reuse ;  /* 0x0000001fff038819 */ /* 0x100fe20000011407 */
[----:B------:R-:W-:Y:S01]  /*d620*/  @!P0 IMAD.MOV.U32 R2, RZ, RZ, R7 ;  /* 0x000000ffff028224 */ /* 0x000fe200078e0007 */
[----:B--2---:R-:W-:-:S03]  /*d630*/  SHF.R.S32.HI R32, RZ, 0x1f, R25 ;  /* 0x0000001fff207819 */ /* 0x004fc60000011419 */
[----:B---3--:R-:W-:-:S04]  /*d640*/  @!P0 IMAD.WIDE.U32 R2, R25, R8, R2 ;  /* 0x0000000819028225 */ /* 0x008fc800078e0002 */
[----:B------:R-:W-:Y:S01]  /*d650*/  @!P0 IMAD R0, R32, R8, RZ ;  /* 0x0000000820008224 */ /* 0x000fe200078e02ff */
[----:B----4-:R-:W-:-:S03]  /*d660*/  @!P0 LEA R4, P1, R2, R4, 0x2 ;  /* 0x0000000402048211 */ /* 0x010fc600078210ff */
[----:B------:R-:W-:-:S05]  /*d670*/  @!P0 IMAD R9, R25, R9, R0 ;  /* 0x0000000919098224 */ /* 0x000fca00078e0200 */
[----:B------:R-:W-:-:S04]  /*d680*/  @!P0 IADD3 R0, R3, R9, RZ ;  /* 0x0000000903008210 */ /* 0x000fc80007ffe0ff */
[----:B------:R-:W-:-:S05]  /*d690*/  @!P0 LEA.HI.X R5, R2, R5, R0, 0x2, P1 ;  /* 0x0000000502058211 */ /* 0x000fca00008f1400 */
[----:B------:R0:W2:Y:S01]  /*d6a0*/  @!P0 LDG.E R3, desc[UR36][R4.64] ;  /* 0x0000002404038981 */ /* 0x0000a2000c1e1900 */
[----:B------:R-:W-:Y:S02]  /*d6b0*/  CS2R R26, SRZ ;  /* 0x00000000001a7805 */ /* 0x000fe4000001ff00 */
[----:B------:R-:W-:Y:S01]  /*d6c0*/  LOP3.LUT R16, R16, 0xffffffdf, RZ, 0xc0, !PT ;  /* 0xffffffdf10107812 */ /* 0x000fe200078ec0ff */
[----:B------:R-:W-:-:S04]  /*d6d0*/  IMAD.MOV R19, RZ, RZ, -R7 ;  /* 0x000000ffff137224 */ /* 0x000fc800078e0a07 */
[----:B------:R-:W-:Y:S02]  /*d6e0*/  IMAD R19, R11, R19, R10 ;  /* 0x000000130b137224 */ /* 0x000fe400078e020a */
[----:B0-----:R-:W-:-:S05]  /*d6f0*/  IMAD.SHL.U32 R5, R24, 0x8, RZ ;  /* 0x0000000818057824 */ /* 0x001fca00078e00ff */
[----:B------:R-:W-:-:S04]  /*d700*/  LOP3.LUT R22, R5, 0x38, RZ, 0xc0, !PT ;  /* 0x0000003805167812 */ /* 0x000fc800078ec0ff */
[C---:B------:R-:W-:Y:S02]  /*d710*/  LOP3.LUT R0, R22.reuse, 0x40, RZ, 0xfc, !PT ;  /* 0x0000004016007812 */ /* 0x040fe400078efcff */
[----:B------:R-:W-:Y:S02]  /*d720*/  LOP3.LUT R2, R22, 0x80, RZ, 0xfc, !PT ;  /* 0x0000008016027812 */ /* 0x000fe400078efcff */
[----:B------:R-:W-:Y:S02]  /*d730*/  ISETP.GE.AND P2, PT, R0, UR4, PT ;  /* 0x0000000400007c0c */ /* 0x000fe4000bf46270 */
[----:B------:R-:W-:Y:S02]  /*d740*/  ISETP.GE.AND P1, PT, R2, UR4, PT ;  /* 0x0000000402007c0c */ /* 0x000fe4000bf26270 */
[----:B------:R-:W-:Y:S02]  /*d750*/  SEL R0, RZ, 0xffffffff, P2 ;  /* 0xffffffffff007807 */ /* 0x000fe40001000000 */
[----:B------:R-:W-:-:S02]  /*d760*/  LOP3.LUT R2, R22, 0xc0, RZ, 0xfc, !PT ;  /* 0x000000c016027812 */ /* 0x000fc400078efcff */
[C---:B------:R-:W-:Y:S02]  /*d770*/  LOP3.LUT R35, R22.reuse, 0x100, RZ, 0xfc, !PT ;  /* 0x0000010016237812 */ /* 0x040fe400078efcff */
[C---:B------:R-:W-:Y:S02]  /*d780*/  LOP3.LUT R34, R22.reuse, 0x140, RZ, 0xfc, !PT ;  /* 0x0000014016227812 */ /* 0x040fe400078efcff */
[----:B------:R-:W-:Y:S02]  /*d790*/  LOP3.LUT R4, R22, 0x180, RZ, 0xfc, !PT ;  /* 0x0000018016047812 */ /* 0x000fe400078efcff */
[----:B------:R-:W-:Y:S02]  /*d7a0*/  @P2 LOP3.LUT R16, R16, 0x20, RZ, 0xfc, !PT ;  /* 0x0000002010102812 */ /* 0x000fe400078efcff */
[----:B------:R-:W-:Y:S02]  /*d7b0*/  ISETP.GE.AND P2, PT, R35, UR4, PT ;  /* 0x0000000423007c0c */ /* 0x000fe4000bf46270 */
[----:B------:R-:W-:-:S02]  /*d7c0*/  LOP3.LUT R16, R16, 0xfffffdff, RZ, 0xc0, !PT ;  /* 0xfffffdff10107812 */ /* 0x000fc400078ec0ff */
[C---:B------:R-:W-:Y:S02]  /*d7d0*/  LOP3.LUT R37, R22.reuse, 0x1c0, RZ, 0xfc, !PT ;  /* 0x000001c016257812 */ /* 0x040fe400078efcff */
[--C-:B--2---:R-:W-:Y:S01]  /*d7e0*/  @!P0 SHF.R.S32.HI R27, RZ, 0x1f, R3.reuse ;  /* 0x0000001fff1b8819 */ /* 0x104fe20000011403 */
[----:B------:R-:W-:Y:S01]  /*d7f0*/  @!P0 IMAD.MOV.U32 R26, RZ, RZ, R3 ;  /* 0x000000ffff1a8224 */ /* 0x000fe200078e0003 */
[----:B------:R-:W-:Y:S01]  /*d800*/  ISETP.GE.AND P0, PT, R22, UR4, PT ;  /* 0x0000000416007c0c */ /* 0x000fe2000bf06270 */
[----:B------:R-:W-:-:S03]  /*d810*/  IMAD.SHL.U32 R3, R0, 0x2, RZ ;  /* 0x0000000200037824 */ /* 0x000fc600078e00ff */
[----:B------:R-:W-:-:S04]  /*d820*/  SEL R0, RZ, 0x1, P0 ;  /* 0x00000001ff007807 */ /* 0x000fc80000000000 */
[----:B------:R-:W-:Y:S02]  /*d830*/  LOP3.LUT R0, R3, 0x2, R0, 0xe2, !PT ;  /* 0x0000000203007812 */ /* 0x000fe400078ee200 */
[----:B------:R-:W-:-:S03]  /*d840*/  SEL R3, RZ, 0x4, P1 ;  /* 0x00000004ff037807 */ /* 0x000fc60000800000 */
[----:B------:R-:W-:Y:S02]  /*d850*/  @P0 LOP3.LUT R16, R16, 0x200, RZ, 0xfc, !PT ;  /* 0x0000020010100812 */ /* 0x000fe400078efcff */
[----:B------:R-:W-:Y:S02]  /*d860*/  ISETP.GE.AND P0, PT, R2, UR4, PT ;  /* 0x0000000402007c0c */ /* 0x000fe4000bf06270 */
[----:B------:R-:W-:Y:S02]  /*d870*/  LOP3.LUT R16, R16, 0xffffffef, RZ, 0xc0, !PT ;  /* 0xffffffef10107812 */ /* 0x000fe400078ec0ff */
[----:B------:R-:W-:Y:S02]  /*d880*/  SEL R2, RZ, 0x8, P0 ;  /* 0x00000008ff027807 */ /* 0x000fe40000000000 */
[----:B------:R-:W-:Y:S02]  /*d890*/  @P1 LOP3.LUT R16, R16, 0x10, RZ, 0xfc, !PT ;  /* 0x0000001010101812 */ /* 0x000fe400078efcff */
[----:B------:R-:W-:-:S02]  /*d8a0*/  ISETP.GE.AND P1, PT, R34, UR4, PT ;  /* 0x0000000422007c0c */ /* 0x000fc4000bf26270 */
[----:B------:R-:W-:Y:S02]  /*d8b0*/  LOP3.LUT R16, R16, 0xfffffff7, RZ, 0xc0, !PT ;  /* 0xfffffff710107812 */ /* 0x000fe400078ec0ff */
[----:B------:R-:W-:Y:S02]  /*d8c0*/  LOP3.LUT R2, R2, R0, R3, 0xfe, !PT ;  /* 0x0000000002027212 */ /* 0x000fe400078efe03 */
[----:B------:R-:W-:Y:S02]  /*d8d0*/  @P0 LOP3.LUT R16, R16, 0x8, RZ, 0xfc, !PT ;  /* 0x0000000810100812 */ /* 0x000fe400078efcff */
[----:B------:R-:W-:Y:S02]  /*d8e0*/  ISETP.GE.AND P0, PT, R4, UR4, PT ;  /* 0x0000000404007c0c */ /* 0x000fe4000bf06270 */
[----:B------:R-:W-:Y:S02]  /*d8f0*/  LOP3.LUT R16, R16, 0xfffffffb, RZ, 0xc0, !PT ;  /* 0xfffffffb10107812 */ /* 0x000fe400078ec0ff */
[----:B------:R-:W-:-:S02]  /*d900*/  SEL R33, RZ, 0x40, P0 ;  /* 0x00000040ff217807 */ /* 0x000fc40000000000 */
[----:B------:R-:W-:Y:S02]  /*d910*/  @P2 LOP3.LUT R16, R16, 0x4, RZ, 0xfc, !PT ;  /* 0x0000000410102812 */ /* 0x000fe400078efcff */
[----:B------:R-:W-:Y:S01]  /*d920*/  ISETP.GE.AND P0, PT, R37, UR4, PT ;  /* 0x0000000425007c0c */ /* 0x000fe2000bf06270 */
[----:B------:R-:W-:Y:S01]  /*d930*/  UMOV UR4, 0xffffffff ;  /* 0xffffffff00047882 */ /* 0x000fe20000000000 */
[----:B------:R-:W-:Y:S02]  /*d940*/  SEL R3, RZ, 0x10, P2 ;  /* 0x00000010ff037807 */ /* 0x000fe40001000000 */
[----:B------:R-:W-:Y:S02]  /*d950*/  LOP3.LUT R16, R16, 0xfffffffd, RZ, 0xc0, !PT ;  /* 0xfffffffd10107812 */ /* 0x000fe400078ec0ff */
[----:B------:R-:W-:Y:S02]  /*d960*/  SEL R4, RZ, 0x20, P1 ;  /* 0x00000020ff047807 */ /* 0x000fe40000800000 */
[----:B------:R-:W-:-:S02]  /*d970*/  SEL R0, RZ, 0x80, P0 ;  /* 0x00000080ff007807 */ /* 0x000fc40000000000 */
[----:B------:R-:W-:Y:S02]  /*d980*/  @P1 LOP3.LUT R16, R16, 0x2, RZ, 0xfc, !PT ;  /* 0x0000000210101812 */ /* 0x000fe400078efcff */
[----:B------:R-:W-:Y:S01]  /*d990*/  LOP3.LUT R2, R4, R2, R3, 0xfe, !PT ;  /* 0x0000000204027212 */ /* 0x000fe200078efe03 */
[----:B------:R-:W-:Y:S06]  /*d9a0*/  BRA.DIV UR4, `(.L_x_219) ;  /* 0x0000003a04107947 */ /* 0x000fec000b800000 */
.L_x_265:
[----:B------:R-:W2:Y:S01]  /*d9b0*/  LDL R3, [R1] ;  /* 0x0000000001037983 */ /* 0x000ea20000100800 */
[----:B------:R-:W-:Y:S01]  /*d9c0*/  LOP3.LUT R33, R2, R33, RZ, 0xfc, !PT ;  /* 0x0000002102217212 */ /* 0x000fe200078efcff */
[----:B------:R-:W-:Y:S01]  /*d9d0*/  IMAD.U32 R23, RZ, RZ, UR39 ;  /* 0x00000027ff177e24 */ /* 0x000fe2000f8e00ff */
[----:B------:R-:W-:Y:S02]  /*d9e0*/  ISETP.GT.U32.AND P1, PT, R31, 0x3f, PT ;  /* 0x0000003f1f00780c */ /* 0x000fe40003f24070 */
[----:B------:R-:W-:Y:S02]  /*d9f0*/  LOP3.LUT R16, R16, 0xfffffbff, RZ, 0xc0, !PT ;  /* 0xfffffbff10107812 */ /* 0x000fe400078ec0ff */
[----:B------:R-:W-:Y:S02]  /*da00*/  SHF.R.S32.HI R23, RZ, 0x1f, R23 ;  /* 0x0000001fff177819 */ /* 0x000fe40000011417 */
[----:B------:R-:W-:Y:S02]  /*da10*/  LOP3.LUT R17, R33, R0, RZ, 0xfc, !PT ;  /* 0x0000000021117212 */ /* 0x000fe400078efcff */
[----:B--2---:R-:W-:-:S13]  /*da20*/  R2UR UR4, R3 ;  /* 0x00000000030472ca */ /* 0x004fda00000e0000 */
[----:B------:R-:W-:-:S06]  /*da30*/  ULOP3.LUT UR4, UR4, 0x2, URZ, 0xfc, !UPT ;  /* 0x0000000204047892 */ /* 0x000fcc000f8efc3f */
[----:B------:R-:W-:-:S05]  /*da40*/  IMAD.U32 R2, RZ, RZ, UR4 ;  /* 0x00000004ff027e24 */ /* 0x000fca000f8e00ff */
[----:B------:R-:W-:-:S13]  /*da50*/  ISETP.NE.AND P0, PT, R2, 0x3, PT ;  /* 0x000000030200780c */ /* 0x000fda0003f05270 */
[----:B------:R-:W-:-:S04]  /*da60*/  @P0 LOP3.LUT R16, R16, 0x400, RZ, 0xfc, !PT ;  /* 0x0000040010100812 */ /* 0x000fc800078efcff */
[----:B------:R-:W-:-:S04]  /*da70*/  LOP3.LUT R16, R16, 0xffffbfff, RZ, 0xc0, !PT ;  /* 0xffffbfff10107812 */ /* 0x000fc800078ec0ff */
[----:B------:R-:W-:Y:S01]  /*da80*/  @P1 LOP3.LUT R16, R16, 0x4000, RZ, 0xfc, !PT ;  /* 0x0000400010101812 */ /* 0x000fe200078efcff */
[----:B------:R-:W-:Y:S06]  /*da90*/  @!P0 BRA `(.L_x_220) ;  /* 0x0000000000048947 */ /* 0x000fec0003800000 */
[----:B------:R-:W-:Y:S01]  /*daa0*/  BPT.TRAP 0x1 ;  /* 0x000000040000795c */ /* 0x000fe20000300000 */
.L_x_220:
[----:B------:R-:W-:-:S05]  /*dab0*/  IMAD.MOV.U32 R0, RZ, RZ, 0x1 ;  /* 0x00000001ff007424 */ /* 0x000fca00078e00ff */
[----:B------:R-:W-:-:S04]  /*dac0*/  SHF.L.U32 R0, R0, 0x1f, RZ ;  /* 0x0000001f00007819 */ /* 0x000fc800000006ff */
[----:B------:R-:W0:Y:S02]  /*dad0*/  SYNCS.PHASECHK.TRANS64.TRYWAIT P0, [UR42+0x38840], R0 ;  /* 0x03884000ff0075a7 */ /* 0x000e24000800016a */
[----:B0-----:R-:W-:Y:S05]  /*dae0*/  @!P0 BRA `(.L_x_221) ;  /* 0x0000003400e08947 */ /* 0x001fea0003800000 */
.L_x_266:
[----:B------:R-:W-:Y:S01]  /*daf0*/  SHF.R.S32.HI R30, RZ, 0x1f, R19 ;  /* 0x0000001fff1e7819 */ /* 0x000fe20000011413 */
[----:B------:R-:W-:Y:S01]  /*db00*/  ULDC.64 UR4, c[0x0][0x300] ;  /* 0x0000c00000047ab9 */ /* 0x000fe20000000a00 */
[----:B------:R-:W-:Y:S01]  /*db10*/  R2UR UR6, R23 ;  /* 0x00000000170672ca */ /* 0x000fe200000e0000 */
[----:B0-----:R-:W-:Y:S01]  /*db20*/  IMAD.WIDE.U32 R2, R19, UR4, RZ ;  /* 0x0000000413027c25 */ /* 0x001fe2000f8e00ff */
[----:B------:R-:W-:Y:S02]  /*db30*/  SHF.R.U32.HI R8, RZ, 0x3, R6 ;  /* 0x00000003ff087819 */ /* 0x000fe40000011606 */
[----:B------:R-:W-:Y:S01]  /*db40*/  LOP3.LUT R16, R16, 0xfffffffe, RZ, 0xc0, !PT ;  /* 0xfffffffe10107812 */ /* 0x000fe200078ec0ff */
[----:B------:R-:W-:Y:S01]  /*db50*/  IMAD R0, R30, UR4, RZ ;  /* 0x000000041e007c24 */ /* 0x000fe2000f8e02ff */
[----:B------:R-:W-:-:S03]  /*db60*/  IADD3 R18, -R8, UR41, -R18 ;  /* 0x0000002908127c10 */ /* 0x000fc6000fffe912 */
[----:B------:R-:W-:Y:S01]  /*db70*/  IMAD R7, R19, UR5, R0 ;  /* 0x0000000513077c24 */ /* 0x000fe2000f8e0200 */
[----:B------:R-:W-:-:S03]  /*db80*/  ULDC.64 UR4, c[0x0][0x310] ;  /* 0x0000c40000047ab9 */ /* 0x000fc60000000a00 */
[----:B------:R-:W-:Y:S02]  /*db90*/  IMAD.IADD R3, R3, 0x1, R7 ;  /* 0x0000000103037824 */ /* 0x000fe400078e0207 */
[----:B------:R-:W-:Y:S02]  /*dba0*/  IMAD R7, R27, UR4, RZ ;  /* 0x000000041b077c24 */ /* 0x000fe4000f8e02ff */
[----:B------:R-:W-:-:S04]  /*dbb0*/  IMAD.WIDE.U32 R2, R26, UR4, R2 ;  /* 0x000000041a027c25 */ /* 0x000fc8000f8e0002 */
[----:B------:R-:W-:Y:S01]  /*dbc0*/  IMAD R7, R26, UR5, R7 ;  /* 0x000000051a077c24 */ /* 0x000fe2000f8e0207 */
[----:B------:R-:W-:-:S03]  /*dbd0*/  ULDC.64 UR4, c[0x0][0x308] ;  /* 0x0000c20000047ab9 */ /* 0x000fc60000000a00 */
[----:B------:R-:W-:Y:S01]  /*dbe0*/  IMAD.IADD R3, R3, 0x1, R7 ;  /* 0x0000000103037824 */ /* 0x000fe200078e0207 */
[----:B------:R-:W-:Y:S01]  /*dbf0*/  MOV R7, UR4 ;  /* 0x0000000400077c02 */ /* 0x000fe20008000f00 */
[----:B------:R-:W-:-:S03]  /*dc00*/  UIMAD UR4, UR6, UR4, URZ ;  /* 0x00000004060472a4 */ /* 0x000fc6000f8e023f */
[----:B------:R-:W-:Y:S01]  /*dc10*/  ULDC.64 UR6, c[0x0][0x2e8] ;  /* 0x0000ba0000067ab9 */ /* 0x000fe20000000a00 */
[----:B------:R-:W-:Y:S02]  /*dc20*/  UIMAD UR4, UR39, UR5, UR4 ;  /* 0x00000005270472a4 */ /* 0x000fe4000f8e0204 */
[----:B------:R-:W-:Y:S01]  /*dc30*/  IMAD.WIDE.U32 R2, R7, UR39, R2 ;  /* 0x0000002707027c25 */ /* 0x000fe2000f8e0002 */
[----:B------:R-:W-:-:S03]  /*dc40*/  UMOV UR5, 0xffffffff ;  /* 0xffffffff00057882 */ /* 0x000fc60000000000 */
[----:B------:R-:W-:Y:S01]  /*dc50*/  VIADD R3, R3, UR4 ;  /* 0x0000000403037c36 */ /* 0x000fe20008000000 */
[----:B------:R-:W-:Y:S01]  /*dc60*/  LEA R0, P0, R2, UR6, 0x1 ;  /* 0x0000000602007c11 */ /* 0x000fe2000f8008ff */
[----:B------:R-:W-:Y:S02]  /*dc70*/  ULDC UR4, c[0x0][0x2f4] ;  /* 0x0000bd0000047ab9 */ /* 0x000fe40000000800 */
[----:B------:R-:W-:Y:S02]  /*dc80*/  ISETP.GE.AND P2, PT, R22, UR4, PT ;  /* 0x0000000416007c0c */ /* 0x000fe4000bf46270 */
[----:B------:R-:W-:Y:S02]  /*dc90*/  LEA.HI.X R4, R2, UR7, R3, 0x1, P0 ;  /* 0x0000000702047c11 */ /* 0x000fe400080f0c03 */
[----:B------:R-:W-:Y:S02]  /*dca0*/  LOP3.LUT R2, R5, 0x1c0, RZ, 0xc0, !PT ;  /* 0x000001c005027812 */ /* 0x000fe400078ec0ff */
[----:B------:R-:W-:-:S02]  /*dcb0*/  ISETP.GE.AND P0, PT, R18, 0x1, PT ;  /* 0x000000011200780c */ /* 0x000fc40003f06270 */
[----:B------:R-:W-:-:S04]  /*dcc0*/  LOP3.LUT R5, R2, 0x38, R5, 0xf8, !PT ;  /* 0x0000003802057812 */ /* 0x000fc800078ef805 */
[----:B------:R-:W-:Y:S01]  /*dcd0*/  LOP3.LUT R5, R5, 0x38, R24, 0x78, !PT ;  /* 0x0000003805057812 */ /* 0x000fe200078e7818 */
[----:B------:R-:W-:Y:S01]  /*dce0*/  IMAD.SHL.U32 R24, R6, 0x8, RZ ;  /* 0x0000000806187824 */ /* 0x000fe200078e00ff */
[----:B------:R-:W-:-:S04]  /*dcf0*/  @P2 LOP3.LUT R16, R16, 0x1, RZ, 0xfc, !PT ;  /* 0x0000000110102812 */ /* 0x000fc800078efcff */
[----:B------:R-:W-:Y:S01]  /*dd00*/  LOP3.LUT R24, R5, 0x200, R24, 0xf8, !PT ;  /* 0x0000020005187812 */ /* 0x000fe200078ef818 */
[----:B------:R-:W-:Y:S06]  /*dd10*/  BRA.DIV UR5, `(.L_x_222) ;  /* 0x00000036056c7947 */ /* 0x000fec000b800000 */
[----:B------:R-:W0:Y:S01]  /*dd20*/  SHFL.IDX PT, R14, R0, RZ, 0x181f ;  /* 0x00181fff000e7589 */ /* 0x000e2200000e0000 */
[----:B------:R-:W-:-:S03]  /*dd30*/  @P0 LEA R7, R24, UR42, 0x1 ;  /* 0x0000002a18070c11 */ /* 0x000fc6000f8e08ff */
[----:B------:R-:W1:Y:S04]  /*dd40*/  SHFL.IDX PT, R2, R4, RZ, 0x181f ;  /* 0x00181fff04027589 */ /* 0x000e6800000e0000 */
[----:B------:R-:W-:Y:S01]  /*dd50*/  SHFL.IDX PT, R5, R4, 0x1, 0x181f ;  /* 0x00381f0004057f89 */ /* 0x000fe200000e0000 */
[----:B0-----:R-:W-:-:S05]  /*dd60*/  @P0 LEA R14, P1, R22, R14, 0x1 ;  /* 0x0000000e160e0211 */ /* 0x001fca00078208ff */
[----:B-1----:R-:W-:Y:S02]  /*dd70*/  @P0 IMAD.X R3, RZ, RZ, R2, P1 ;  /* 0x000000ffff030224 */ /* 0x002fe400008e0602 */
[----:B------:R-:W-:Y:S02]  /*dd80*/  @P0 IMAD.MOV.U32 R2, RZ, RZ, R14 ;  /* 0x000000ffff020224 */ /* 0x000fe400078e000e */
        /* <DEDUP_REMOVED lines=9> */
[----:B------:R-:W-:-:S03]  /*de20*/  ISETP.GE.AND P0, PT, R18, 0x21, PT ;  /* 0x000000211200780c */ /* 0x000fc60003f06270 */
[----:B------:R-:W2:Y:S10]  /*de30*/  SHFL.IDX PT, R4, R4, 0x3, 0x181f ;  /* 0x00781f0004047f89 */ /* 0x000eb400000e0000 */
[----:B0-----:R-:W-:-:S02]  /*de40*/  @P0 LEA R2, P1, R22, R14, 0x1 ;  /* 0x0000000e16020211 */ /* 0x001fc400078208ff */
[----:B------:R0:W3:Y:S03]  /*de50*/  SHFL.IDX PT, R14, R0, 0x3, 0x181f ;  /* 0x00781f00000e7f89 */ /* 0x0000e600000e0000 */
[----:B-1----:R-:W-:Y:S01]  /*de60*/  @P0 IMAD.X R3, RZ, RZ, R5, P1 ;  /* 0x000000ffff030224 */ /* 0x002fe200008e0605 */
[----:B------:R-:W-:-:S05]  /*de70*/  @P0 LEA R5, R24, UR42, 0x1 ;  /* 0x0000002a18050c11 */ /* 0x000fca000f8e08ff */
[----:B------:R0:W-:Y:S02]  /*de80*/  @P0 LDGSTS.E.BYPASS.LTC128B.128 [R5+0x23400], desc[UR36][R2.64], !P2 ;  /* 0x2340000002050fae */ /* 0x0001e4000d101d64 */
.L_x_276:
[----:B------:R-:W-:-:S13]  /*de90*/  ISETP.GE.AND P0, PT, R18, 0x31, PT ;  /* 0x000000311200780c */ /* 0x000fda0003f06270 */
[----:B0--3--:R-:W-:Y:S02]  /*dea0*/  @P0 LEA R2, P1, R22, R14, 0x1 ;  /* 0x0000000e16020211 */ /* 0x009fe400078208ff */
[----:B------:R-:W-:-:S03]  /*deb0*/  @P0 LEA R5, R24, UR42, 0x1 ;  /* 0x0000002a18050c11 */ /* 0x000fc6000f8e08ff */
[----:B--2---:R-:W-:-:S05]  /*dec0*/  @P0 IMAD.X R3, RZ, RZ, R4, P1 ;  /* 0x000000ffff030224 */ /* 0x004fca00008e0604 */
        /* <DEDUP_REMOVED lines=8> */
[----:B------:R-:W-:-:S13]  /*df50*/  LOP3.LUT P2, RZ, R16, 0x400, RZ, 0xc0, !PT ;  /* 0x0000040010ff7812 */ /* 0x000fda000784c0ff */
[----:B0-----:R-:W-:Y:S05]  /*df60*/  @!P2 BRA `(.L_x_223) ;  /* 0x000000000004a947 */ /* 0x001fea0003800000 */
[----:B------:R-:W-:Y:S01]  /*df70*/  BPT.TRAP 0x1 ;  /* 0x000000040000795c */ /* 0x000fe20000300000 */
.L_x_223:
[----:B------:R-:W-:Y:S01]  /*df80*/  SYNCS.ARRIVE.TRANS64.A1T0 RZ, [UR42+0x38830], RZ ;  /* 0x038830ffffff79a7 */ /* 0x000fe2000810002a */
[----:B------:R-:W-:Y:S05]  /*df90*/  WARPSYNC.ALL ;  /* 0x0000000000007948 */ /* 0x000fea0003800000 */
[----:B------:R-:W-:Y:S01]  /*dfa0*/  UIADD3 UR4, UR42, 0x20400, URZ ;  /* 0x000204002a047890 */ /* 0x000fe2000fffe03f */
[----:B------:R-:W-:Y:S01]  /*dfb0*/  BAR.SYNC.DEFER_BLOCKING 0x8, 0x100 ;  /* 0x0204000000007b1d */ /* 0x000fe20000010000 */
[----:B------:R-:W-:Y:S02]  /*dfc0*/  USHF.R.S32.HI UR46, URZ, 0x1f, UR43 ;  /* 0x0000001f3f2e7899 */ /* 0x000fe4000801142b */
[----:B------:R-:W-:-:S06]  /*dfd0*/  ULOP3.LUT UP0, URZ, UR4, 0x3ff, URZ, 0xc0, !UPT ;  /* 0x000003ff043f7892 */ /* 0x000fcc000f80c03f */
        /* <DEDUP_REMOVED lines=9> */
[----:B------:R-:W-:Y:S02]  /*e070*/  IMAD.U32 R5, RZ, RZ, UR5 ;  /* 0x00000005ff057e24 */ /* 0x000fe4000f8e00ff */
[----:B------:R-:W-:Y:S02]  /*e080*/  IMAD.U32 R7, RZ, RZ, UR7 ;  /* 0x00000007ff077e24 */ /* 0x000fe4000f8e00ff */
[----:B------:R-:W-:-:S02]  /*e090*/  IMAD.U32 R10, RZ, RZ, UR8 ;  /* 0x00000008ff0a7e24 */ /* 0x000fc4000f8e00ff */
[----:B------:R-:W-:Y:S02]  /*e0a0*/  IMAD.U32 R11, RZ, RZ, UR9 ;  /* 0x00000009ff0b7e24 */ /* 0x000fe4000f8e00ff */
[----:B------:R-:W-:Y:S02]  /*e0b0*/  IMAD.MOV.U32 R8, RZ, RZ, 0x70 ;  /* 0x00000070ff087424 */ /* 0x000fe400078e00ff */
[----:B------:R-:W-:Y:S02]  /*e0c0*/  IMAD.MOV.U32 R12, RZ, RZ, 0x1 ;  /* 0x00000001ff0c7424 */ /* 0x000fe400078e00ff */
[----:B------:R-:W-:-:S07]  /*e0d0*/  IMAD.MOV.U32 R13, RZ, RZ, RZ ;  /* 0x000000ffff0d7224 */ /* 0x000fce00078e00ff */
[----:B------:R-:W-:-:S07]  /*e0e0*/  LEPC R20, `(.L_x_224) ;  /* 0x000000001014794e */ /* 0x000fce0000000000 */
[----:B0-----:R-:W-:Y:S05]  /*e0f0*/  CALL.ABS.NOINC R2 ;  /* 0x0000000002007343 */ /* 0x001fea0003c00000 */
.L_x_224:
[----:B------:R-:W0:Y:S01]  /*e100*/  LDC R8, c[0x0][0x448] ;  /* 0x00011200ff087b82 */ /* 0x000e220000000800 */
[----:B------:R-:W1:Y:S01]  /*e110*/  S2R R20, SR_CTAID.X ;  /* 0x0000000000147919 */ /* 0x000e620000002500 */
[----:B------:R-:W-:Y:S01]  /*e120*/  R2UR UR6, R23 ;  /* 0x00000000170672ca */ /* 0x000fe200000e0000 */
[----:B------:R-:W-:Y:S01]  /*e130*/  ULDC.64 UR8, c[0x0][0x2d8] ;  /* 0x0000b60000087ab9 */ /* 0x000fe20000000a00 */
[----:B------:R-:W-:Y:S01]  /*e140*/  LOP3.LUT R16, R16, 0xfffff7ff, RZ, 0xc0, !PT ;  /* 0xfffff7ff10107812 */ /* 0x000fe200078ec0ff */
[----:B------:R-:W-:Y:S01]  /*e150*/  UIMAD.WIDE.U32 UR4, UR39, UR8, URZ ;  /* 0x00000008270472a5 */ /* 0x000fe2000f8e003f */
[----:B------:R-:W2:Y:S09]  /*e160*/  S2R R21, SR_TID.X ;  /* 0x0000000000157919 */ /* 0x000eb20000002100 */
[----:B------:R-:W-:-:S04]  /*e170*/  UIMAD UR6, UR6, UR8, URZ ;  /* 0x00000008060672a4 */ /* 0x000fc8000f8e023f */
[----:B------:R-:W-:-:S03]  /*e180*/  UIMAD UR6, UR39, UR9, UR6 ;  /* 0x00000009270672a4 */ /* 0x000fc6000f8e0206 */
[----:B------:R-:W-:Y:S01]  /*e190*/  ULDC.64 UR8, c[0x0][0x2e0] ;  /* 0x0000b80000087ab9 */ /* 0x000fe20000000a00 */
[----:B------:R-:W-:Y:S01]  /*e1a0*/  UIADD3 UR5, UR5, UR6, URZ ;  /* 0x0000000605057290 */ /* 0x000fe2000fffe03f */
[----:B0-----:R-:W-:Y:S01]  /*e1b0*/  ISETP.NE.AND P0, PT, R8, 0x1, PT ;  /* 0x000000010800780c */ /* 0x001fe20003f05270 */
[----:B------:R-:W-:Y:S02]  /*e1c0*/  UIMAD UR6, UR46, UR8, URZ ;  /* 0x000000082e0672a4 */ /* 0x000fe4000f8e023f */
[----:B------:R-:W-:Y:S02]  /*e1d0*/  UIMAD.WIDE.U32 UR4, UR43, UR8, UR4 ;  /* 0x000000082b0472a5 */ /* 0x000fe4000f8e0004 */
[----:B------:R-:W-:Y:S01]  /*e1e0*/  UIMAD UR6, UR43, UR9, UR6 ;  /* 0x000000092b0672a4 */ /* 0x000fe2000f8e0206 */
[----:B-1----:R-:W-:-:S03]  /*e1f0*/  IMAD R36, R20, 0x40, R31 ;  /* 0x0000004014247824 */ /* 0x002fc600078e021f */
[----:B------:R-:W-:Y:S01]  /*e200*/  UIADD3 UR6, UR5, UR6, URZ ;  /* 0x0000000605067290 */ /* 0x000fe2000fffe03f */
[----:B------:R-:W-:-:S03]  /*e210*/  MOV R4, UR4 ;  /* 0x0000000400047c02 */ /* 0x000fc60008000f00 */
[----:B------:R-:W0:Y:S01]  /*e220*/  @P0 LDC R3, c[0x0][0x44c] ;  /* 0x00011300ff030b82 */ /* 0x000e220000000800 */
[----:B------:R-:W-:Y:S01]  /*e230*/  IMAD.MOV.U32 R6, RZ, RZ, R36 ;  /* 0x000000ffff067224 */ /* 0x000fe200078e0024 */
[----:B------:R-:W-:Y:S01]  /*e240*/  @P0 LOP3.LUT R16, R16, 0x800, RZ, 0xfc, !PT ;  /* 0x0000080010100812 */ /* 0x000fe200078efcff */
[----:B------:R-:W-:Y:S01]  /*e250*/  IMAD.MOV.U32 R2, RZ, RZ, R4 ;  /* 0x000000ffff027224 */ /* 0x000fe200078e0004 */
[----:B--2---:R-:W-:-:S04]  /*e260*/  LOP3.LUT R21, R21, 0x7f, RZ, 0xc0, !PT ;  /* 0x0000007f15157812 */ /* 0x004fc800078ec0ff */
[----:B------:R-:W1:Y:S01]  /*e270*/  @P0 LDC R5, c[0x0][0x450] ;  /* 0x00011400ff050b82 */ /* 0x000e620000000800 */
[----:B------:R-:W-:Y:S01]  /*e280*/  SHF.R.U32.HI R21, RZ, 0x3, R21 ;  /* 0x00000003ff157819 */ /* 0x000fe20000011615 */
[----:B0-----:R-:W-:-:S04]  /*e290*/  @P0 IMAD.HI.U32 R0, R36, R3, RZ ;  /* 0x0000000324000227 */ /* 0x001fc800078e00ff */
[----:B------:R-:W-:Y:S01]  /*e2a0*/  IMAD.U32 R3, RZ, RZ, UR6 ;  /* 0x00000006ff037e24 */ /* 0x000fe2000f8e00ff */
[----:B-1----:R-:W-:Y:S01]  /*e2b0*/  @P0 SHF.R.U32.HI R6, RZ, R5, R0 ;  /* 0x00000005ff060219 */ /* 0x002fe20000011600 */
[----:B------:R-:W-:Y:S01]  /*e2c0*/  IMAD.U32 R5, RZ, RZ, UR5 ;  /* 0x00000005ff057e24 */ /* 0x000fe2000f8e00ff */
[----:B------:R-:W-:Y:S02]  /*e2d0*/  ULDC.64 UR4, c[0x0][0x2d0] ;  /* 0x0000b40000047ab9 */ /* 0x000fe40000000a00 */
[--C-:B------:R-:W-:Y:S01]  /*e2e0*/  SHF.R.S32.HI R0, RZ, 0x1f, R6.reuse ;  /* 0x0000001fff007819 */ /* 0x100fe20000011406 */
[----:B------:R-:W-:Y:S02]  /*e2f0*/  IMAD.MOV R7, RZ, RZ, -R6 ;  /* 0x000000ffff077224 */ /* 0x000fe400078e0a06 */
[----:B------:R-:W-:-:S04]  /*e300*/  IMAD.WIDE.U32 R2, R6, UR4, R2 ;  /* 0x0000000406027c25 */ /* 0x000fc8000f8e0002 */
[----:B------:R-:W-:Y:S02]  /*e310*/  IMAD R5, R0, UR4, RZ ;  /* 0x0000000400057c24 */ /* 0x000fe4000f8e02ff */
[----:B------:R-:W-:Y:S02]  /*e320*/  IMAD R0, R8, R7, R36 ;  /* 0x0000000708007224 */ /* 0x000fe400078e0224 */
[----:B------:R-:W-:Y:S01]  /*e330*/  IMAD R4, R6, UR5, R5 ;  /* 0x0000000506047c24 */ /* 0x000fe2000f8e0205 */
[----:B------:R-:W-:Y:S02]  /*e340*/  ULDC.64 UR4, c[0x0][0x2c8] ;  /* 0x0000b20000047ab9 */ /* 0x000fe40000000a00 */
[----:B------:R-:W-:Y:S01]  /*e350*/  SHF.R.S32.HI R5, RZ, 0x1f, R0 ;  /* 0x0000001fff057819 */ /* 0x000fe20000011400 */
[----:B------:R-:W-:-:S04]  /*e360*/  IMAD.IADD R3, R3, 0x1, R4 ;  /* 0x0000000103037824 */ /* 0x000fc800078e0204 */
[----:B------:R-:W-:Y:S02]  /*e370*/  IMAD R5, R5, UR4, RZ ;  /* 0x0000000405057c24 */ /* 0x000fe4000f8e02ff */
[----:B------:R-:W-:-:S04]  /*e380*/  IMAD.WIDE.U32 R2, R0, UR4, R2 ;  /* 0x0000000400027c25 */ /* 0x000fc8000f8e0002 */
[----:B------:R-:W-:Y:S01]  /*e390*/  IMAD R5, R0, UR5, R5 ;  /* 0x0000000500057c24 */ /* 0x000fe2000f8e0205 */
[----:B------:R-:W-:Y:S02]  /*e3a0*/  ULDC.64 UR4, c[0x0][0x280] ;  /* 0x0000a00000047ab9 */ /* 0x000fe40000000a00 */
[----:B------:R-:W-:Y:S01]  /*e3b0*/  LEA R0, P0, R2, UR4, 0x1 ;  /* 0x0000000402007c11 */ /* 0x000fe2000f8008ff */
[----:B------:R-:W-:Y:S01]  /*e3c0*/  IMAD.IADD R3, R3, 0x1, R5 ;  /* 0x0000000103037824 */ /* 0x000fe200078e0205 */
[----:B------:R-:W-:-:S04]  /*e3d0*/  ULDC UR4, c[0x0][0x2b8] ;  /* 0x0000ae0000047ab9 */ /* 0x000fc80000000800 */
[----:B------:R-:W-:Y:S01]  /*e3e0*/  LEA.HI.X R4, R2, UR5, R3, 0x1, P0 ;  /* 0x0000000502047c11 */ /* 0x000fe200080f0c03 */
[----:B------:R-:W-:Y:S01]  /*e3f0*/  UMOV UR5, 0xffffffff ;  /* 0xffffffff00057882 */ /* 0x000fe20000000000 */
[----:B------:R-:W-:Y:S02]  /*e400*/  ISETP.GE.AND P0, PT, R22, UR4, PT ;  /* 0x0000000416007c0c */ /* 0x000fe4000bf06270 */
[----:B------:R-:W-:Y:S11]  /*e410*/  BRA.DIV UR5, `(.L_x_225) ;  /* 0x0000003205cc7947 */ /* 0x000ff6000b800000 */
[----:B------:R-:W0:Y:S01]  /*e420*/  LDC R3, c[0x0][0x448] ;  /* 0x00011200ff037b82 */ /* 0x000e220000000800 */
[----:B------:R-:W1:Y:S01]  /*e430*/  SHFL.IDX PT, R14, R0, RZ, 0x181f ;  /* 0x00181fff000e7589 */ /* 0x000e6200000e0000 */
[----:B------:R-:W-:Y:S01]  /*e440*/  ULDC UR4, c[0x0][0x288] ;  /* 0x0000a20000047ab9 */ /* 0x000fe20000000800 */
[----:B------:R-:W-:Y:S01]  /*e450*/  IMAD R6, R20, 0x40, R21 ;  /* 0x0000004014067824 */ /* 0x000fe200078e0215 */
[----:B------:R-:W-:Y:S01]  /*e460*/  LOP3.LUT R16, R16, 0xfffffeff, RZ, 0xc0, !PT ;  /* 0xfffffeff10107812 */ /* 0x000fe200078ec0ff */
[----:B------:R-:W2:Y:S02]  /*e470*/  SHFL.IDX PT, R2, R4, RZ, 0x181f ;  /* 0x00181fff04027589 */ /* 0x000ea400000e0000 */
[----:B------:R-:W-:Y:S02]  /*e480*/  VIADD R8, R6, 0x10 ;  /* 0x0000001006087836 */ /* 0x000fe40000000000 */
[----:B------:R-:W3:Y:S04]  /*e490*/  SHFL.IDX PT, R7, R0, 0x1, 0x181f ;  /* 0x00381f0000077f89 */ /* 0x000ee800000e0000 */
[----:B------:R-:W4:Y:S01]  /*e4a0*/  SHFL.IDX PT, R9, R4, 0x1, 0x181f ;  /* 0x00381f0004097f89 */ /* 0x000f2200000e0000 */
[----:B0-----:R-:W-:-:S05]  /*e4b0*/  IMAD R5, R3, UR4, RZ ;  /* 0x0000000403057c24 */ /* 0x001fca000f8e02ff */
[-C--:B------:R-:W-:Y:S02]  /*e4c0*/  ISETP.GE.AND P2, PT, R6, R5.reuse, PT ;  /* 0x000000050600720c */ /* 0x080fe40003f46270 */
[----:B------:R-:W-:-:S11]  /*e4d0*/  ISETP.GE.AND P3, PT, R8, R5, PT ;  /* 0x000000050800720c */ /* 0x000fd60003f66270 */
[----:B-1----:R-:W-:Y:S02]  /*e4e0*/  @!P2 LEA R3, P1, R22, R14, 0x1 ;  /* 0x0000000e1603a211 */ /* 0x002fe400078208ff */
[----:B------:R-:W-:Y:S01]  /*e4f0*/  @!P2 LEA R8, R24, UR42, 0x1 ;  /* 0x0000002a1808ac11 */ /* 0x000fe2000f8e08ff */
[----:B------:R-:W-:Y:S01]  /*e500*/  SHFL.IDX PT, R14, R0, 0x3, 0x181f ;  /* 0x00781f00000e7f89 */ /* 0x000fe200000e0000 */
[----:B------:R-:W-:Y:S01]  /*e510*/  @P2 LOP3.LUT R16, R16, 0x100, RZ, 0xfc, !PT ;  /* 0x0000010010102812 */ /* 0x000fe200078efcff */
[----:B--2---:R-:W-:Y:S01]  /*e520*/  @!P2 IMAD.X R2, RZ, RZ, R2, P1 ;  /* 0x000000ffff02a224 */ /* 0x004fe200008e0602 */
[----:B---3--:R-:W-:Y:S02]  /*e530*/  @!P3 LEA R7, P1, R22, R7, 0x1 ;  /* 0x000000071607b211 */ /* 0x008fe400078208ff */
[----:B------:R-:W-:Y:S02]  /*e540*/  @!P3 LEA R10, R24, UR42, 0x1 ;  /* 0x0000002a180abc11 */ /* 0x000fe4000f8e08ff */
[----:B------:R-:W-:Y:S01]  /*e550*/  @!P2 LOP3.LUT R3, R3, R2, RZ, 0x3c, !PT ;  /* 0x000000020303a212 */ /* 0x000fe200078e3cff */
[----:B----4-:R-:W-:Y:S01]  /*e560*/  @!P3 IMAD.X R9, RZ, RZ, R9, P1 ;  /* 0x000000ffff09b224 */ /* 0x010fe200008e0609 */
[----:B------:R-:W-:-:S02]  /*e570*/  LOP3.LUT R16, R16, 0xffffff7f, RZ, 0xc0, !PT ;  /* 0xffffff7f10107812 */ /* 0x000fc400078ec0ff */
[C---:B------:R-:W-:Y:S02]  /*e580*/  @!P2 LOP3.LUT R2, R3.reuse, R2, RZ, 0x3c, !PT ;  /* 0x000000020302a212 */ /* 0x040fe400078e3cff */
[----:B------:R-:W-:Y:S02]  /*e590*/  @P3 LOP3.LUT R16, R16, 0x80, RZ, 0xfc, !PT ;  /* 0x0000008010103812 */ /* 0x000fe400078efcff */
[----:B------:R-:W-:Y:S02]  /*e5a0*/  @!P2 LOP3.LUT R3, R3, R2, RZ, 0x3c, !PT ;  /* 0x000000020303a212 */ /* 0x000fe400078e3cff */
[----:B------:R-:W-:-:S03]  /*e5b0*/  LOP3.LUT R16, R16, 0xffffffbf, RZ, 0xc0, !PT ;  /* 0xffffffbf10107812 */ /* 0x000fc600078ec0ff */
[----:B------:R0:W-:Y:S04]  /*e5c0*/  @!P2 LDGSTS.E.BYPASS.LTC128B.128 [R8+0x20400], desc[UR36][R2.64], !P0 ;  /* 0x204000000208afae */ /* 0x0001e8000c101d64 */
[----:B0-----:R-:W0:Y:S01]  /*e5d0*/  SHFL.IDX PT, R8, R0, 0x2, 0x181f ;  /* 0x00581f0000087f89 */ /* 0x001e2200000e0000 */
[----:B------:R-:W-:-:S03]  /*e5e0*/  IADD3 R3, R6, 0x20, RZ ;  /* 0x0000002006037810 */ /* 0x000fc60007ffe0ff */
[----:B------:R-:W1:Y:S01]  /*e5f0*/  SHFL.IDX PT, R2, R4, 0x2, 0x181f ;  /* 0x00581f0004027f89 */ /* 0x000e6200000e0000 */
[----:B------:R-:W-:Y:S01]  /*e600*/  ISETP.GE.AND P2, PT, R3, R5, PT ;  /* 0x000000050300720c */ /* 0x000fe20003f46270 */
[----:B------:R-:W-:Y:S02]  /*e610*/  @!P3 IMAD.MOV.U32 R3, RZ, RZ, R9 ;  /* 0x000000ffff03b224 */ /* 0x000fe400078e0009 */
[----:B------:R-:W2:Y:S10]  /*e620*/  SHFL.IDX PT, R4, R4, 0x3, 0x181f ;  /* 0x00781f0004047f89 */ /* 0x000eb400000e0000 */
[----:B------:R-:W-:-:S02]  /*e630*/  @P2 LOP3.LUT R16, R16, 0x40, RZ, 0xfc, !PT ;  /* 0x0000004010102812 */ /* 0x000fc400078efcff */
[----:B0-----:R-:W-:-:S05]  /*e640*/  @!P2 LEA R8, P1, R22, R8, 0x1 ;  /* 0x000000081608a211 */ /* 0x001fca00078208ff */
[----:B-1----:R-:W-:Y:S02]  /*e650*/  @!P2 IMAD.X R11, RZ, RZ, R2, P1 ;  /* 0x000000ffff0ba224 */ /* 0x002fe400008e0602 */
[----:B------:R-:W-:Y:S01]  /*e660*/  @!P3 IMAD.MOV.U32 R2, RZ, RZ, R7 ;  /* 0x000000ffff02b224 */ /* 0x000fe200078e0007 */
[----:B------:R-:W-:-:S04]  /*e670*/  @!P2 LEA R7, R24, UR42, 0x1 ;  /* 0x0000002a1807ac11 */ /* 0x000fc8000f8e08ff */
[----:B------:R0:W-:Y:S02]  /*e680*/  @!P3 LDGSTS.E.BYPASS.LTC128B.128 [R10+0x20c00], desc[UR36][R2.64], !P0 ;  /* 0x20c00000020abfae */ /* 0x0001e4000c101d64 */
[----:B0-----:R-:W-:Y:S02]  /*e690*/  @!P2 IMAD.MOV.U32 R2, RZ, RZ, R8 ;  /* 0x000000ffff02a224 */ /* 0x001fe400078e0008 */
[----:B------:R-:W-:-:S05]  /*e6a0*/  @!P2 IMAD.MOV.U32 R3, RZ, RZ, R11 ;  /* 0x000000ffff03a224 */ /* 0x000fca00078e000b */
[----:B--2---:R0:W-:Y:S02]  /*e6b0*/  @!P2 LDGSTS.E.BYPASS.LTC128B.128 [R7+0x21400], desc[UR36][R2.64], !P0 ;  /* 0x214000000207afae */ /* 0x0041e4000c101d64 */
.L_x_285:
[----:B------:R-:W-:Y:S01]  /*e6c0*/  VIADD R6, R6, 0x30 ;  /* 0x0000003006067836 */ /* 0x000fe20000000000 */
[----:B------:R-:W-:-:S04]  /*e6d0*/  LOP3.LUT R16, R16, 0xffffdfff, RZ, 0xc0, !PT ;  /* 0xffffdfff10107812 */ /* 0x000fc800078ec0ff */
[----:B------:R-:W-:-:S13]  /*e6e0*/  ISETP.GE.AND P2, PT, R6, R5, PT ;  /* 0x000000050600720c */ /* 0x000fda0003f46270 */
[----:B0-----:R-:W-:Y:S02]  /*e6f0*/  @!P2 LEA R2, P1, R22, R14, 0x1 ;  /* 0x0000000e1602a211 */ /* 0x001fe400078208ff */
[----:B------:R-:W-:Y:S02]  /*e700*/  @!P2 LEA R5, R24, UR42, 0x1 ;  /* 0x0000002a1805ac11 */ /* 0x000fe4000f8e08ff */
[----:B------:R-:W-:Y:S01]  /*e710*/  @P2 LOP3.LUT R16, R16, 0x2000, RZ, 0xfc, !PT ;  /* 0x0000200010102812 */ /* 0x000fe200078efcff */
[----:B------:R-:W-:-:S05]  /*e720*/  @!P2 IMAD.X R3, RZ, RZ, R4, P1 ;  /* 0x000000ffff03a224 */ /* 0x000fca00008e0604 */
        /* <DEDUP_REMOVED lines=8> */
[----:B------:R-:W-:Y:S02]  /*e7b0*/  UIADD3 UR4, UR42, 0x26400, URZ ;  /* 0x000264002a047890 */ /* 0x000fe4000fffe03f */
[----:B------:R-:W-:Y:S02]  /*e7c0*/  SYNCS.ARRIVE.TRANS64.A1T0 RZ, [UR42+0x38800], RZ ;  /* 0x038800ffffff79a7 */ /* 0x000fe4000810002a */
[----:B------:R-:W-:-:S06]  /*e7d0*/  ULOP3.LUT UP0, URZ, UR4, 0x3ff, URZ, 0xc0, !UPT ;  /* 0x000003ff043f7892 */ /* 0x000fcc000f80c03f */
[----:B------:R-:W-:-:S13]  /*e7e0*/  PLOP3.LUT P0, PT, PT, PT, UP0, 0x80, 0x0 ;  /* 0x000000000000781c */ /* 0x000fda0003f0f008 */
[----:B0-----:R-:W-:Y:S05]  /*e7f0*/  @!P0 BRA `(.L_x_226) ;  /* 0x0000000000408947 */ /* 0x001fea0003800000 */
        /* <DEDUP_REMOVED lines=16> */
.L_x_226:
[----:B------:R-:W0:Y:S01]  /*e900*/  LDC R2, c[0x0][0x448] ;  /* 0x00011200ff027b82 */ /* 0x000e220000000800 */
[----:B------:R-:W-:Y:S01]  /*e910*/  R2UR UR6, R23 ;  /* 0x00000000170672ca */ /* 0x000fe200000e0000 */
[----:B------:R-:W-:Y:S01]  /*e920*/  ULDC.64 UR8, c[0x0][0x3d8] ;  /* 0x0000f60000087ab9 */ /* 0x000fe20000000a00 */
[----:B------:R-:W-:Y:S01]  /*e930*/  ULDC UR7, c[0x0][0x448] ;  /* 0x0001120000077ab9 */ /* 0x000fe20000000800 */
[----:B------:R-:W-:Y:S01]  /*e940*/  UIMAD.WIDE.U32 UR4, UR39, UR8, URZ ;  /* 0x00000008270472a5 */ /* 0x000fe2000f8e003f */
[C---:B------:R-:W-:Y:S02]  /*e950*/  LOP3.LUT R10, R22.reuse, 0x80, RZ, 0xfc, !PT ;  /* 0x00000080160a7812 */ /* 0x040fe400078efcff */
[C---:B------:R-:W-:Y:S02]  /*e960*/  LOP3.LUT R8, R22.reuse, 0x40, RZ, 0xfc, !PT ;  /* 0x0000004016087812 */ /* 0x040fe400078efcff */
[----:B------:R-:W-:Y:S02]  /*e970*/  LOP3.LUT R6, R22, 0x180, RZ, 0xfc, !PT ;  /* 0x0000018016067812 */ /* 0x000fe400078efcff */
[----:B------:R-:W-:-:S03]  /*e980*/  LOP3.LUT R16, R16, 0xfffff7ff, RZ, 0xc0, !PT ;  /* 0xfffff7ff10107812 */ /* 0x000fc600078ec0ff */
[----:B------:R-:W-:-:S04]  /*e990*/  UIMAD UR6, UR6, UR8, URZ ;  /* 0x00000008060672a4 */ /* 0x000fc8000f8e023f */
[----:B------:R-:W-:-:S03]  /*e9a0*/  UIMAD UR6, UR39, UR9, UR6 ;  /* 0x00000009270672a4 */ /* 0x000fc6000f8e0206 */
[----:B------:R-:W-:Y:S01]  /*e9b0*/  ULDC.64 UR8, c[0x0][0x3e0] ;  /* 0x0000f80000087ab9 */ /* 0x000fe20000000a00 */
[----:B------:R-:W-:Y:S01]  /*e9c0*/  UIADD3 UR5, UR5, UR6, URZ ;  /* 0x0000000605057290 */ /* 0x000fe2000fffe03f */
[----:B0-----:R-:W-:Y:S01]  /*e9d0*/  ISETP.NE.AND P6, PT, R2, 0x1, PT ;  /* 0x000000010200780c */ /* 0x001fe20003fc5270 */
[----:B------:R-:W-:Y:S01]  /*e9e0*/  IMAD.MOV.U32 R2, RZ, RZ, R36 ;  /* 0x000000ffff027224 */ /* 0x000fe200078e0024 */
[----:B------:R-:W-:Y:S02]  /*e9f0*/  UIMAD UR6, UR46, UR8, URZ ;  /* 0x000000082e0672a4 */ /* 0x000fe4000f8e023f */
[----:B------:R-:W-:Y:S02]  /*ea00*/  UIMAD.WIDE.U32 UR4, UR43, UR8, UR4 ;  /* 0x000000082b0472a5 */ /* 0x000fe4000f8e0004 */
[----:B------:R-:W-:-:S03]  /*ea10*/  UIMAD UR6, UR43, UR9, UR6 ;  /* 0x000000092b0672a4 */ /* 0x000fc6000f8e0206 */
[----:B------:R-:W-:Y:S01]  /*ea20*/  ULDC.64 UR8, c[0x0][0x3d0] ;  /* 0x0000f40000087ab9 */ /* 0x000fe20000000a00 */
[----:B------:R-:W-:Y:S01]  /*ea30*/  UIADD3 UR5, UR5, UR6, URZ ;  /* 0x0000000605057290 */ /* 0x000fe2000fffe03f */
[----:B------:R-:W-:Y:S02]  /*ea40*/  IMAD.U32 R9, RZ, RZ, UR8 ;  /* 0x00000008ff097e24 */ /* 0x000fe4000f8e00ff */
[----:B------:R-:W0:Y:S08]  /*ea50*/  @P6 LDC R3, c[0x0][0x44c] ;  /* 0x00011300ff036b82 */ /* 0x000e300000000800 */
[----:B------:R-:W1:Y:S01]  /*ea60*/  @P6 LDC R0, c[0x0][0x450] ;  /* 0x00011400ff006b82 */ /* 0x000e620000000800 */
[----:B0-----:R-:W-:-:S05]  /*ea70*/  @P6 IMAD.HI.U32 R3, R36, R3, RZ ;  /* 0x0000000324036227 */ /* 0x001fca00078e00ff */
[----:B-1----:R-:W-:-:S04]  /*ea80*/  @P6 SHF.R.U32.HI R2, RZ, R0, R3 ;  /* 0x00000000ff026219 */ /* 0x002fc80000011603 */
[--C-:B------:R-:W-:Y:S01]  /*ea90*/  SHF.R.S32.HI R0, RZ, 0x1f, R2.reuse ;  /* 0x0000001fff007819 */ /* 0x100fe20000011402 */
[----:B------:R-:W-:-:S04]  /*eaa0*/  IMAD.MOV R5, RZ, RZ, -R2 ;  /* 0x000000ffff057224 */ /* 0x000fc800078e0a02 */
[----:B------:R-:W-:Y:S02]  /*eab0*/  IMAD R3, R0, UR8, RZ ;  /* 0x0000000800037c24 */ /* 0x000fe4000f8e02ff */
[----:B------:R-:W-:Y:S02]  /*eac0*/  IMAD R5, R5, UR7, R36 ;  /* 0x0000000705057c24 */ /* 0x000fe4000f8e0224 */
[C---:B------:R-:W-:Y:S02]  /*ead0*/  IMAD R7, R2.reuse, UR9, R3 ;  /* 0x0000000902077c24 */ /* 0x040fe4000f8e0203 */
[----:B------:R-:W-:Y:S01]  /*eae0*/  IMAD.WIDE.U32 R2, R2, R9, UR4 ;  /* 0x0000000402027e25 */ /* 0x000fe2000f8e0009 */
[----:B------:R-:W-:Y:S01]  /*eaf0*/  SHF.R.S32.HI R0, RZ, 0x1f, R5 ;  /* 0x0000001fff007819 */ /* 0x000fe20000011405 */
[----:B------:R-:W-:-:S03]  /*eb00*/  ULDC.64 UR4, c[0x0][0x3c8] ;  /* 0x0000f20000047ab9 */ /* 0x000fc60000000a00 */
[----:B------:R-:W-:Y:S01]  /*eb10*/  IADD3 R3, R3, R7, RZ ;  /* 0x0000000703037210 */ /* 0x000fe20007ffe0ff */
[----:B------:R-:W-:Y:S02]  /*eb20*/  IMAD R0, R0, UR4, RZ ;  /* 0x0000000400007c24 */ /* 0x000fe4000f8e02ff */
[----:B------:R-:W-:-:S04]  /*eb30*/  IMAD.WIDE.U32 R2, R5, UR4, R2 ;  /* 0x0000000405027c25 */ /* 0x000fc8000f8e0002 */
[----:B------:R-:W-:Y:S01]  /*eb40*/  IMAD R7, R5, UR5, R0 ;  /* 0x0000000505077c24 */ /* 0x000fe2000f8e0200 */
[----:B------:R-:W-:Y:S02]  /*eb50*/  ULDC.64 UR4, c[0x0][0x390] ;  /* 0x0000e40000047ab9 */ /* 0x000fe40000000a00 */
[----:B------:R-:W-:Y:S01]  /*eb60*/  LEA R0, P0, R2, UR4, 0x1 ;  /* 0x0000000402007c11 */ /* 0x000fe2000f8008ff */
[----:B------:R-:W-:Y:S01]  /*eb70*/  ULDC UR4, c[0x0][0x3b8] ;  /* 0x0000ee0000047ab9 */ /* 0x000fe20000000800 */
[----:B------:R-:W-:Y:S01]  /*eb80*/  IMAD.IADD R3, R3, 0x1, R7 ;  /* 0x0000000103037824 */ /* 0x000fe200078e0207 */
[----:B------:R-:W-:Y:S02]  /*eb90*/  ISETP.GE.AND P1, PT, R22, UR4, PT ;  /* 0x0000000416007c0c */ /* 0x000fe4000bf26270 */
[----:B------:R-:W-:Y:S02]  /*eba0*/  ISETP.GE.AND P4, PT, R10, UR4, PT ;  /* 0x000000040a007c0c */ /* 0x000fe4000bf86270 */
[----:B------:R-:W-:-:S02]  /*ebb0*/  ISETP.GE.AND P5, PT, R8, UR4, PT ;  /* 0x0000000408007c0c */ /* 0x000fc4000bfa6270 */
[----:B------:R-:W-:Y:S02]  /*ebc0*/  LOP3.LUT R8, R22, 0xc0, RZ, 0xfc, !PT ;  /* 0x000000c016087812 */ /* 0x000fe400078efcff */
[----:B------:R-:W-:Y:S02]  /*ebd0*/  LEA.HI.X R4, R2, UR5, R3, 0x1, P0 ;  /* 0x0000000502047c11 */ /* 0x000fe400080f0c03 */
[----:B------:R-:W-:Y:S02]  /*ebe0*/  SEL R2, RZ, 0x1, P1 ;  /* 0x00000001ff027807 */ /* 0x000fe40000800000 */
[----:B------:R-:W-:Y:S02]  /*ebf0*/  SEL R3, RZ, 0x4, P4 ;  /* 0x00000004ff037807 */ /* 0x000fe40002000000 */
[----:B------:R-:W-:Y:S02]  /*ec00*/  SEL R7, RZ, 0x2, P5 ;  /* 0x00000002ff077807 */ /* 0x000fe40002800000 */
[----:B------:R-:W-:-:S02]  /*ec10*/  ISETP.GE.AND P2, PT, R35, UR4, PT ;  /* 0x0000000423007c0c */ /* 0x000fc4000bf46270 */
[----:B------:R-:W-:Y:S02]  /*ec20*/  ISETP.GE.AND P3, PT, R8, UR4, PT ;  /* 0x0000000408007c0c */ /* 0x000fe4000bf66270 */
[----:B------:R-:W-:Y:S02]  /*ec30*/  IADD3 R7, R3, R7, R2 ;  /* 0x0000000703077210 */ /* 0x000fe40007ffe002 */
[----:B------:R-:W-:Y:S02]  /*ec40*/  ISETP.GE.AND P0, PT, R6, UR4, PT ;  /* 0x0000000406007c0c */ /* 0x000fe4000bf06270 */
[----:B------:R-:W-:Y:S02]  /*ec50*/  @P1 LOP3.LUT R16, R16, 0x800, RZ, 0xfc, !PT ;  /* 0x0000080010101812 */ /* 0x000fe400078efcff */
[----:B------:R-:W-:Y:S02]  /*ec60*/  SEL R2, RZ, 0x10, P2 ;  /* 0x00000010ff027807 */ /* 0x000fe40001000000 */
[----:B------:R-:W-:-:S02]  /*ec70*/  SEL R3, RZ, 0x8, P3 ;  /* 0x00000008ff037807 */ /* 0x000fc40001800000 */
[----:B------:R-:W-:Y:S02]  /*ec80*/  ISETP.GE.AND P1, PT, R34, UR4, PT ;  /* 0x0000000422007c0c */ /* 0x000fe4000bf26270 */
[----:B------:R-:W-:Y:S02]  /*ec90*/  SEL R5, RZ, 0x40, P0 ;  /* 0x00000040ff057807 */ /* 0x000fe40000000000 */
[----:B------:R-:W-:Y:S02]  /*eca0*/  IADD3 R3, R2, R7, R3 ;  /* 0x0000000702037210 */ /* 0x000fe40007ffe003 */
[----:B------:R-:W-:Y:S01]  /*ecb0*/  ISETP.GE.AND P0, PT, R37, UR4, PT ;  /* 0x0000000425007c0c */ /* 0x000fe2000bf06270 */
[----:B------:R-:W-:Y:S01]  /*ecc0*/  UMOV UR4, 0xffffffff ;  /* 0xffffffff00047882 */ /* 0x000fe20000000000 */
[----:B------:R-:W-:Y:S02]  /*ecd0*/  SEL R2, RZ, 0x20, P1 ;  /* 0x00000020ff027807 */ /* 0x000fe40000800000 */
[----:B------:R-:W-:-:S02]  /*ece0*/  SEL R6, RZ, 0x80, P0 ;  /* 0x00000080ff067807 */ /* 0x000fc40000000000 */
[----:B------:R-:W-:-:S05]  /*ecf0*/  IADD3 R5, R5, R3, R2 ;  /* 0x0000000305057210 */ /* 0x000fca0007ffe002 */
[----:B------:R-:W-:Y:S01]  /*ed00*/  IMAD.IADD R6, R5, 0x1, R6 ;  /* 0x0000000105067824 */ /* 0x000fe200078e0206 */
[----:B------:R-:W-:Y:S06]  /*ed10*/  BRA.DIV UR4, `(.L_x_227) ;  /* 0x0000002e04ec7947 */ /* 0x000fec000b800000 */
[----:B------:R-:W0:Y:S01]  /*ed20*/  SHFL.IDX PT, R14, R0, RZ, 0x181f ;  /* 0x00181fff000e7589 */ /* 0x000e2200000e0000 */
[----:B------:R-:W-:Y:S02]  /*ed30*/  LOP3.LUT P6, RZ, R16, 0x100, RZ, 0xc0, !PT ;  /* 0x0000010010ff7812 */ /* 0x000fe400078cc0ff */
[----:B------:R-:W-:Y:S01]  /*ed40*/  P2R R8, PR, RZ, 0x20 ;  /* 0x00000020ff087803 */ /* 0x000fe20000000000 */
[----:B------:R-:W1:Y:S10]  /*ed50*/  SHFL.IDX PT, R2, R4, RZ, 0x181f ;  /* 0x00181fff04027589 */ /* 0x000e7400000e0000 */
[----:B------:R-:W-:-:S02]  /*ed60*/  @!P6 LEA R7, R24, UR42, 0x1 ;  /* 0x0000002a1807ec11 */ /* 0x000fc4000f8e08ff */
[----:B0-----:R-:W-:-:S05]  /*ed70*/  @!P6 LEA R14, P0, R22, R14, 0x1 ;  /* 0x0000000e160ee211 */ /* 0x001fca00078008ff */
[----:B-1----:R-:W-:Y:S01]  /*ed80*/  @!P6 IMAD.X R21, RZ, RZ, R2, P0 ;  /* 0x000000ffff15e224 */ /* 0x002fe200000e0602 */
[----:B------:R-:W-:Y:S02]  /*ed90*/  LOP3.LUT P0, RZ, R16, 0x800, RZ, 0xc0, !PT ;  /* 0x0000080010ff7812 */ /* 0x000fe4000780c0ff */
[----:B------:R-:W-:Y:S01]  /*eda0*/  @!P6 LOP3.LUT R2, R5, 0x40, RZ, 0xc0, !PT ;  /* 0x000000400502e812 */ /* 0x000fe200078ec0ff */
[----:B------:R-:W-:-:S03]  /*edb0*/  @!P6 IMAD.MOV.U32 R3, RZ, RZ, R21 ;  /* 0x000000ffff03e224 */ /* 0x000fc600078e0015 */
[----:B------:R-:W-:Y:S01]  /*edc0*/  @!P6 SHF.R.U32.HI R9, RZ, 0x2, R2 ;  /* 0x00000002ff09e819 */ /* 0x000fe20000011602 */
[----:B------:R-:W-:Y:S02]  /*edd0*/  @!P6 IMAD.MOV.U32 R2, RZ, RZ, R14 ;  /* 0x000000ffff02e224 */ /* 0x000fe400078e000e */
[----:B------:R-:W0:Y:S04]  /*ede0*/  SHFL.IDX PT, R14, R0, 0x1, 0x181f ;  /* 0x00381f00000e7f89 */ /* 0x000e2800000e0000 */
[----:B------:R-:W-:Y:S04]  /*edf0*/  @!P6 LDGSTS.E.BYPASS.LTC128B.128 [R7+0x26400], desc[UR36][R2.64], !P0 ;  /* 0x264000000207efae */ /* 0x000fe8000c101d64 */
[----:B------:R-:W-:Y:S01]  /*ee00*/  @!P6 LDGSTS.E.BYPASS.LTC128B.128 [R7+0x28400], desc[UR36][R2.64+0x80], !P5 ;  /* 0x284000800207efae */ /* 0x000fe2000e901d64 */
[----:B------:R-:W-:-:S13]  /*ee10*/  LOP3.LUT P5, RZ, R16, 0x100, RZ, 0xc0, !PT ;  /* 0x0000010010ff7812 */ /* 0x000fda00078ac0ff */
[----:B------:R-:W-:Y:S01]  /*ee20*/  @!P5 ISETP.NE.U32.AND P6, PT, R9, RZ, PT ;  /* 0x000000ff0900d20c */ /* 0x000fe20003fc5070 */
[----:B------:R-:W-:Y:S01]  /*ee30*/  @!P5 LDGSTS.E.BYPASS.LTC128B.128 [R7+0x2a400], desc[UR36][R2.64+0x100], !P4 ;  /* 0x2a4001000207dfae */ /* 0x000fe2000e101d64 */
[----:B------:R-:W-:-:S03]  /*ee40*/  @!P5 LOP3.LUT R9, R6, 0x80, RZ, 0xc0, !PT ;  /* 0x000000800609d812 */ /* 0x000fc600078ec0ff */
[----:B------:R-:W-:Y:S01]  /*ee50*/  @!P5 LDGSTS.E.BYPASS.LTC128B.128 [R7+0x2c400], desc[UR36][R2.64+0x180], !P3 ;  /* 0x2c4001800207dfae */ /* 0x000fe2000d901d64 */
[----:B------:R-:W-:-:S03]  /*ee60*/  @!P5 SHF.R.U32.HI R9, RZ, 0x3, R9 ;  /* 0x00000003ff09d819 */ /* 0x000fc60000011609 */
[----:B------:R-:W-:Y:S01]  /*ee70*/  @!P5 LDGSTS.E.BYPASS.LTC128B.128 [R7+0x2e400], desc[UR36][R2.64+0x200], !P2 ;  /* 0x2e4002000207dfae */ /* 0x000fe2000d101d64 */
[----:B------:R-:W-:-:S03]  /*ee80*/  @!P5 ISETP.NE.U32.AND P0, PT, R9, RZ, PT ;  /* 0x000000ff0900d20c */ /* 0x000fc60003f05070 */
[----:B------:R-:W1:Y:S04]  /*ee90*/  SHFL.IDX PT, R9, R4, 0x1, 0x181f ;  /* 0x00381f0004097f89 */ /* 0x000e6800000e0000 */
[----:B------:R-:W-:Y:S04]  /*eea0*/  @!P5 LDGSTS.E.BYPASS.LTC128B.128 [R7+0x30400], desc[UR36][R2.64+0x280], !P1 ;  /* 0x304002800207dfae */ /* 0x000fe8000c901d64 */
[----:B------:R-:W-:Y:S01]  /*eeb0*/  @!P5 LDGSTS.E.BYPASS.LTC128B.128 [R7+0x32400], desc[UR36][R2.64+0x300], P6 ;  /* 0x324003000207dfae */ /* 0x000fe2000b101d64 */
[----:B------:R-:W-:-:S03]  /*eec0*/  LOP3.LUT P6, RZ, R16, 0x80, RZ, 0xc0, !PT ;  /* 0x0000008010ff7812 */ /* 0x000fc600078cc0ff */
[----:B------:R2:W-:Y:S01]  /*eed0*/  @!P5 LDGSTS.E.BYPASS.LTC128B.128 [R7+0x34400], desc[UR36][R2.64+0x380], P0 ;  /* 0x344003800207dfae */ /* 0x0005e20008101d64 */
[----:B------:R-:W-:-:S04]  /*eee0*/  ISETP.NE.AND P5, PT, R8, RZ, PT ;  /* 0x000000ff0800720c */ /* 0x000fc80003fa5270 */
[----:B------:R-:W-:-:S05]  /*eef0*/  P2R R10, PR, RZ, 0x20 ;  /* 0x00000020ff0a7803 */ /* 0x000fca0000000000 */
[----:B0-----:R-:W-:Y:S02]  /*ef00*/  @!P6 LEA R14, P0, R22, R14, 0x1 ;  /* 0x0000000e160ee211 */ /* 0x001fe400078008ff */
[----:B------:R-:W-:-:S03]  /*ef10*/  @!P6 LOP3.LUT R20, R5, 0x40, RZ, 0xc0, !PT ;  /* 0x000000400514e812 */ /* 0x000fc600078ec0ff */
[----:B-1----:R-:W-:Y:S01]  /*ef20*/  @!P6 IMAD.X R21, RZ, RZ, R9, P0 ;  /* 0x000000ffff15e224 */ /* 0x002fe200000e0609 */
[----:B------:R-:W-:Y:S01]  /*ef30*/  LOP3.LUT P0, RZ, R16, 0x800, RZ, 0xc0, !PT ;  /* 0x0000080010ff7812 */ /* 0x000fe2000780c0ff */
[----:B--2---:R-:W-:Y:S01]  /*ef40*/  @!P6 IMAD.MOV.U32 R2, RZ, RZ, R14 ;  /* 0x000000ffff02e224 */ /* 0x004fe200078e000e */
[----:B------:R-:W-:Y:S01]  /*ef50*/  @!P6 LEA R9, R24, UR42, 0x1 ;  /* 0x0000002a1809ec11 */ /* 0x000fe2000f8e08ff */
[----:B------:R-:W-:Y:S01]  /*ef60*/  @!P6 IMAD.MOV.U32 R3, RZ, RZ, R21 ;  /* 0x000000ffff03e224 */ /* 0x000fe200078e0015 */
[----:B------:R-:W-:Y:S01]  /*ef70*/  @!P6 SHF.R.U32.HI R20, RZ, 0x2, R20 ;  /* 0x00000002ff14e819 */ /* 0x000fe20000011614 */
[----:B------:R-:W0:Y:S08]  /*ef80*/  SHFL.IDX PT, R14, R0, 0x2, 0x181f ;  /* 0x00581f00000e7f89 */ /* 0x000e3000000e0000 */
[----:B------:R-:W-:Y:S04]  /*ef90*/  @!P6 LDGSTS.E.BYPASS.LTC128B.128 [R9+0x26c00], desc[UR36][R2.64], !P0 ;  /* 0x26c000000209efae */ /* 0x000fe8000c101d64 */
[----:B------:R-:W-:Y:S01]  /*efa0*/  @!P6 LDGSTS.E.BYPASS.LTC128B.128 [R9+0x28c00], desc[UR36][R2.64+0x80], !P5 ;  /* 0x28c000800209efae */ /* 0x000fe2000e901d64 */
[----:B------:R-:W-:-:S04]  /*efb0*/  LOP3.LUT P5, RZ, R16, 0x40, RZ, 0xc0, !PT ;  /* 0x0000004010ff7812 */ /* 0x000fc800078ac0ff */
[----:B------:R-:W-:Y:S02]  /*efc0*/  P2R R8, PR, RZ, 0x20 ;  /* 0x00000020ff087803 */ /* 0x000fe40000000000 */
[----:B------:R-:W-:-:S13]  /*efd0*/  LOP3.LUT P5, RZ, R16, 0x80, RZ, 0xc0, !PT ;  /* 0x0000008010ff7812 */ /* 0x000fda00078ac0ff */
[----:B------:R-:W-:Y:S01]  /*efe0*/  @!P5 LOP3.LUT R7, R6, 0x80, RZ, 0xc0, !PT ;  /* 0x000000800607d812 */ /* 0x000fe200078ec0ff */
[----:B------:R-:W-:Y:S01]  /*eff0*/  @!P5 LDGSTS.E.BYPASS.LTC128B.128 [R9+0x2ac00], desc[UR36][R2.64+0x100], !P4 ;  /* 0x2ac001000209dfae */ /* 0x000fe2000e101d64 */
[----:B------:R-:W-:Y:S02]  /*f000*/  @!P5 ISETP.NE.U32.AND P6, PT, R20, RZ, PT ;  /* 0x000000ff1400d20c */ /* 0x000fe40003fc5070 */
[----:B------:R-:W-:Y:S01]  /*f010*/  @!P5 SHF.R.U32.HI R7, RZ, 0x3, R7 ;  /* 0x00000003ff07d819 */ /* 0x000fe20000011607 */
[----:B------:R-:W-:Y:S03]  /*f020*/  @!P5 LDGSTS.E.BYPASS.LTC128B.128 [R9+0x2cc00], desc[UR36][R2.64+0x180], !P3 ;  /* 0x2cc001800209dfae */ /* 0x000fe6000d901d64 */
[----:B------:R-:W-:Y:S01]  /*f030*/  @!P5 ISETP.NE.U32.AND P0, PT, R7, RZ, PT ;  /* 0x000000ff0700d20c */ /* 0x000fe20003f05070 */
[----:B------:R-:W-:Y:S04]  /*f040*/  @!P5 LDGSTS.E.BYPASS.LTC128B.128 [R9+0x2ec00], desc[UR36][R2.64+0x200], !P2 ;  /* 0x2ec002000209dfae */ /* 0x000fe8000d101d64 */
[----:B------:R-:W1:Y:S04]  /*f050*/  SHFL.IDX PT, R7, R4, 0x2, 0x181f ;  /* 0x00581f0004077f89 */ /* 0x000e6800000e0000 */
[----:B------:R-:W-:Y:S04]  /*f060*/  @!P5 LDGSTS.E.BYPASS.LTC128B.128 [R9+0x30c00], desc[UR36][R2.64+0x280], !P1 ;  /* 0x30c002800209dfae */ /* 0x000fe8000c901d64 */
[----:B------:R-:W-:Y:S01]  /*f070*/  @!P5 LDGSTS.E.BYPASS.LTC128B.128 [R9+0x32c00], desc[UR36][R2.64+0x300], P6 ;  /* 0x32c003000209dfae */ /* 0x000fe2000b101d64 */
[----:B------:R-:W-:-:S03]  /*f080*/  LOP3.LUT P6, RZ, R16, 0x800, RZ, 0xc0, !PT ;  /* 0x0000080010ff7812 */ /* 0x000fc600078cc0ff */
[----:B------:R2:W-:Y:S01]  /*f090*/  @!P5 LDGSTS.E.BYPASS.LTC128B.128 [R9+0x34c00], desc[UR36][R2.64+0x380], P0 ;  /* 0x34c003800209dfae */ /* 0x0005e20008101d64 */
[----:B------:R-:W-:-:S03]  /*f0a0*/  ISETP.NE.AND P5, PT, R8, RZ, PT ;  /* 0x000000ff0800720c */ /* 0x000fc60003fa5270 */
[----:B------:R-:W3:Y:S10]  /*f0b0*/  SHFL.IDX PT, R4, R4, 0x3, 0x181f ;  /* 0x00781f0004047f89 */ /* 0x000ef400000e0000 */
[----:B0-----:R-:W-:-:S04]  /*f0c0*/  @!P5 LEA R14, P0, R22, R14, 0x1 ;  /* 0x0000000e160ed211 */ /* 0x001fc800078008ff */
[----:B-1----:R-:W-:Y:S02]  /*f0d0*/  @!P5 IADD3.X R7, RZ, R7, RZ, P0, !PT ;  /* 0x00000007ff07d210 */ /* 0x002fe400007fe4ff */
[----:B------:R-:W-:Y:S02]  /*f0e0*/  LOP3.LUT P0, RZ, R16, 0x40, RZ, 0xc0, !PT ;  /* 0x0000004010ff7812 */ /* 0x000fe4000780c0ff */
[----:B------:R-:W-:-:S11]  /*f0f0*/  ISETP.NE.AND P5, PT, R10, RZ, PT ;  /* 0x000000ff0a00720c */ /* 0x000fd60003fa5270 */
[----:B------:R-:W-:Y:S01]  /*f100*/  @!P0 LOP3.LUT R20, R5, 0x40, RZ, 0xc0, !PT ;  /* 0x0000004005148812 */ /* 0x000fe200078ec0ff */
[----:B--2---:R-:W-:Y:S01]  /*f110*/  @!P0 IMAD.MOV.U32 R2, RZ, RZ, R14 ;  /* 0x000000ffff028224 */ /* 0x004fe200078e000e */
[----:B------:R-:W-:Y:S01]  /*f120*/  @!P0 LEA R21, R24, UR42, 0x1 ;  /* 0x0000002a18158c11 */ /* 0x000fe2000f8e08ff */
[----:B------:R-:W-:Y:S01]  /*f130*/  @!P0 IMAD.MOV.U32 R3, RZ, RZ, R7 ;  /* 0x000000ffff038224 */ /* 0x000fe200078e0007 */
[----:B------:R-:W-:Y:S01]  /*f140*/  @!P0 SHF.R.U32.HI R20, RZ, 0x2, R20 ;  /* 0x00000002ff148819 */ /* 0x000fe20000011614 */
[----:B------:R0:W1:Y:S04]  /*f150*/  SHFL.IDX PT, R14, R0, 0x3, 0x181f ;  /* 0x00781f00000e7f89 */ /* 0x00006800000e0000 */
[----:B------:R0:W-:Y:S01]  /*f160*/  @!P0 LDGSTS.E.BYPASS.LTC128B.128 [R21+0x27400], desc[UR36][R2.64], !P6 ;  /* 0x2740000002158fae */ /* 0x0001e2000f101d64 */
[----:B------:R-:W-:-:S03]  /*f170*/  @!P0 ISETP.NE.U32.AND P6, PT, R20, RZ, PT ;  /* 0x000000ff1400820c */ /* 0x000fc60003fc5070 */
[----:B------:R0:W-:Y:S04]  /*f180*/  @!P0 LDGSTS.E.BYPASS.LTC128B.128 [R21+0x29400], desc[UR36][R2.64+0x80], !P5 ;  /* 0x2940008002158fae */ /* 0x0001e8000e901d64 */
[----:B------:R0:W-:Y:S04]  /*f190*/  @!P0 LDGSTS.E.BYPASS.LTC128B.128 [R21+0x2b400], desc[UR36][R2.64+0x100], !P4 ;  /* 0x2b40010002158fae */ /* 0x0001e8000e101d64 */
[----:B------:R0:W-:Y:S04]  /*f1a0*/  @!P0 LDGSTS.E.BYPASS.LTC128B.128 [R21+0x2d400], desc[UR36][R2.64+0x180], !P3 ;  /* 0x2d40018002158fae */ /* 0x0001e8000d901d64 */
[----:B------:R0:W-:Y:S04]  /*f1b0*/  @!P0 LDGSTS.E.BYPASS.LTC128B.128 [R21+0x2f400], desc[UR36][R2.64+0x200], !P2 ;  /* 0x2f40020002158fae */ /* 0x0001e8000d101d64 */
[----:B------:R0:W-:Y:S04]  /*f1c0*/  @!P0 LDGSTS.E.BYPASS.LTC128B.128 [R21+0x31400], desc[UR36][R2.64+0x280], !P1 ;  /* 0x3140028002158fae */ /* 0x0001e8000c901d64 */
[----:B------:R0:W-:Y:S01]  /*f1d0*/  @!P0 LDGSTS.E.BYPASS.LTC128B.128 [R21+0x33400], desc[UR36][R2.64+0x300], P6 ;  /* 0x3340030002158fae */ /* 0x0001e2000b101d64 */
[----:B------:R-:W-:-:S13]  /*f1e0*/  LOP3.LUT P6, RZ, R16, 0x40, RZ, 0xc0, !PT ;  /* 0x0000004010ff7812 */ /* 0x000fda00078cc0ff */
[----:B------:R-:W-:-:S04]  /*f1f0*/  @!P6 LOP3.LUT R9, R6, 0x80, RZ, 0xc0, !PT ;  /* 0x000000800609e812 */ /* 0x000fc800078ec0ff */
[----:B------:R-:W-:-:S04]  /*f200*/  @!P6 SHF.R.U32.HI R9, RZ, 0x3, R9 ;  /* 0x00000003ff09e819 */ /* 0x000fc80000011609 */
[----:B------:R-:W-:-:S13]  /*f210*/  @!P6 ISETP.NE.U32.AND P0, PT, R9, RZ, PT ;  /* 0x000000ff0900e20c */ /* 0x000fda0003f05070 */
[----:B-1-3--:R0:W-:Y:S02]  /*f220*/  @!P6 LDGSTS.E.BYPASS.LTC128B.128 [R21+0x35400], desc[UR36][R2.64+0x380], P0 ;  /* 0x354003800215efae */ /* 0x00a1e40008101d64 */
.L_x_295:
[----:B------:R-:W-:Y:S01]  /*f230*/  LOP3.LUT P0, RZ, R16, 0x2000, RZ, 0xc0, !PT ;  /* 0x0000200010ff7812 */ /* 0x000fe2000780c0ff */
[----:B------:R-:W-:-:S12]  /*f240*/  BSSY B0, `(.L_x_228) ;  /* 0x0000017000007945 */ /* 0x000fd80003800000 */
[----:B------:R-:W-:Y:S05]  /*f250*/  @P0 BRA `(.L_x_229) ;  /* 0x0000000000540947 */ /* 0x000fea0003800000 */
[----:B------:R-:W-:Y:S02]  /*f260*/  LOP3.LUT R5, R5, 0x40, RZ, 0xc0, !PT ;  /* 0x0000004005057812 */ /* 0x000fe400078ec0ff */
[----:B------:R-:W-:Y:S02]  /*f270*/  LOP3.LUT P6, RZ, R16, 0x800, RZ, 0xc0, !PT ;  /* 0x0000080010ff7812 */ /* 0x000fe400078cc0ff */
[----:B0-----:R-:W-:Y:S02]  /*f280*/  LEA R2, P0, R22, R14, 0x1 ;  /* 0x0000000e16027211 */ /* 0x001fe400078008ff */
[----:B------:R-:W-:Y:S02]  /*f290*/  SHF.R.U32.HI R5, RZ, 0x2, R5 ;  /* 0x00000002ff057819 */ /* 0x000fe40000011605 */
[----:B------:R-:W-:Y:S01]  /*f2a0*/  LEA R7, R24, UR42, 0x1 ;  /* 0x0000002a18077c11 */ /* 0x000fe2000f8e08ff */
[----:B------:R-:W-:Y:S01]  /*f2b0*/  IMAD.X R3, RZ, RZ, R4, P0 ;  /* 0x000000ffff037224 */ /* 0x000fe200000e0604 */
[----:B------:R-:W-:-:S02]  /*f2c0*/  ISETP.NE.U32.AND P0, PT, R5, RZ, PT ;  /* 0x000000ff0500720c */ /* 0x000fc40003f05070 */
[----:B------:R-:W-:-:S03]  /*f2d0*/  LOP3.LUT R6, R6, 0x80, RZ, 0xc0, !PT ;  /* 0x0000008006067812 */ /* 0x000fc600078ec0ff */
[----:B------:R-:W-:Y:S01]  /*f2e0*/  @!PT LDS RZ, [RZ] ;  /* 0x00000000fffff984 */ /* 0x000fe20000000800 */
[----:B------:R-:W-:Y:S01]  /*f2f0*/  @!PT LDS RZ, [RZ] ;  /* 0x00000000fffff984 */ /* 0x000fe20000000800 */
[----:B------:R-:W-:Y:S01]  /*f300*/  @!PT LDS RZ, [RZ] ;  /* 0x00000000fffff984 */ /* 0x000fe20000000800 */
[----:B------:R1:W-:Y:S01]  /*f310*/  LDGSTS.E.BYPASS.LTC128B.128 [R7+0x27c00], desc[UR36][R2.64], !P6 ;  /* 0x27c0000002077fae */ /* 0x0003e2000f101d64 */
[----:B------:R-:W-:-:S03]  /*f320*/  SHF.R.U32.HI R6, RZ, 0x3, R6 ;  /* 0x00000003ff067819 */ /* 0x000fc60000011606 */
[----:B------:R1:W-:Y:S04]  /*f330*/  LDGSTS.E.BYPASS.LTC128B.128 [R7+0x29c00], desc[UR36][R2.64+0x80], !P5 ;  /* 0x29c0008002077fae */ /* 0x0003e8000e901d64 */
[----:B------:R1:W-:Y:S04]  /*f340*/  LDGSTS.E.BYPASS.LTC128B.128 [R7+0x2bc00], desc[UR36][R2.64+0x100], !P4 ;  /* 0x2bc0010002077fae */ /* 0x0003e8000e101d64 */
[----:B------:R1:W-:Y:S04]  /*f350*/  LDGSTS.E.BYPASS.LTC128B.128 [R7+0x2dc00], desc[UR36][R2.64+0x180], !P3 ;  /* 0x2dc0018002077fae */ /* 0x0003e8000d901d64 */
[----:B------:R1:W-:Y:S04]  /*f360*/  LDGSTS.E.BYPASS.LTC128B.128 [R7+0x2fc00], desc[UR36][R2.64+0x200], !P2 ;  /* 0x2fc0020002077fae */ /* 0x0003e8000d101d64 */
[----:B------:R1:W-:Y:S04]  /*f370*/  LDGSTS.E.BYPASS.LTC128B.128 [R7+0x31c00], desc[UR36][R2.64+0x280], !P1 ;  /* 0x31c0028002077fae */ /* 0x0003e8000c901d64 */
[----:B------:R1:W-:Y:S01]  /*f380*/  LDGSTS.E.BYPASS.LTC128B.128 [R7+0x33c00], desc[UR36][R2.64+0x300], P0 ;  /* 0x33c0030002077fae */ /* 0x0003e20008101d64 */
[----:B------:R-:W-:-:S13]  /*f390*/  ISETP.NE.U32.AND P0, PT, R6, RZ, PT ;  /* 0x000000ff0600720c */ /* 0x000fda0003f05070 */
[----:B------:R1:W-:Y:S02]  /*f3a0*/  LDGSTS.E.BYPASS.LTC128B.128 [R7+0x35c00], desc[UR36][R2.64+0x380], P0 ;  /* 0x35c0038002077fae */ /* 0x0003e40008101d64 */
.L_x_229:
[----:B------:R-:W-:Y:S05]  /*f3b0*/  BSYNC B0 ;  /* 0x0000000000007941 */ /* 0x000fea0003800000 */
.L_x_228:
[----:B------:R-:W-:Y:S01]  /*f3c0*/  NOP ;  /* 0x0000000000007918 */ /* 0x000fe20000000000 */
[----:B------:R-:W-:Y:S01]  /*f3d0*/  SYNCS.ARRIVE.TRANS64.RED.A0T1 RZ, [UR42+0x38810], RZ ;  /* 0x038810ffffff79a7 */ /* 0x000fe2000820042a */
[----:B0-----:R-:W-:Y:S01]  /*f3e0*/  IMAD.MOV.U32 R0, RZ, RZ, 0x1 ;  /* 0x00000001ff007424 */ /* 0x001fe200078e00ff */
[----:B------:R-:W-:Y:S04]  /*f3f0*/  ARRIVES.LDGSTSBAR.64.TRANSCNT [UR42+0x38810] ;  /* 0x03881000ff0079b0 */ /* 0x000fe80008000aaa */
[----:B------:R-:W-:Y:S01]  /*f400*/  SHF.L.U32 R0, R0, 0x1f, RZ ;  /* 0x0000001f00007819 */ /* 0x000fe200000006ff */
[----:B------:R-:W-:Y:S01]  /*f410*/  NOP ;  /* 0x0000000000007918 */ /* 0x000fe20000000000 */
[----:B------:R-:W-:Y:S02]  /*f420*/  SYNCS.ARRIVE.TRANS64.A1T0 RZ, [UR42+0x38810], RZ ;  /* 0x038810ffffff79a7 */ /* 0x000fe4000810002a */
[----:B------:R-:W0:Y:S02]  /*f430*/  SYNCS.PHASECHK.TRANS64.TRYWAIT P0, [UR42+0x38820], R0 ;  /* 0x03882000ff0075a7 */ /* 0x000e24000800016a */
[----:B0-----:R-:W-:Y:S05]  /*f440*/  @!P0 BRA `(.L_x_230) ;  /* 0x0000003000608947 */ /* 0x001fea0003800000 */
.L_x_296:
[----:B------:R-:W-:-:S13]  /*f450*/  LOP3.LUT P0, RZ, R16, 0x400, RZ, 0xc0, !PT ;  /* 0x0000040010ff7812 */ /* 0x000fda000780c0ff */
[----:B------:R-:W-:Y:S05]  /*f460*/  @!P0 BRA `(.L_x_231) ;  /* 0x0000000000048947 */ /* 0x000fea0003800000 */
[----:B------:R-:W-:Y:S01]  /*f470*/  BPT.TRAP 0x1 ;  /* 0x000000040000795c */ /* 0x000fe20000300000 */
.L_x_231:
[----:B------:R-:W2:Y:S02]  /*f480*/  SYNCS.PHASECHK.TRANS64.TRYWAIT P0, [UR42+0x38860], R0 ;  /* 0x03886000ff0075a7 */ /* 0x000ea4000800016a */
[----:B--2---:R-:W-:Y:S05]  /*f490*/  @!P0 BRA `(.L_x_232) ;  /* 0x0000003000648947 */ /* 0x004fea0003800000 */
.L_x_297:
[----:B------:R-:W-:Y:S01]  /*f4a0*/  ULDC.64 UR4, c[0x0][0x328] ;  /* 0x0000ca0000047ab9 */ /* 0x000fe20000000a00 */
[----:B------:R-:W-:Y:S01]  /*f4b0*/  ULDC.64 UR6, c[0x0][0x338] ;  /* 0x0000ce0000067ab9 */ /* 0x000fe20000000a00 */
[----:B------:R-:W-:Y:S02]  /*f4c0*/  IMAD R30, R30, UR4, RZ ;  /* 0x000000041e1e7c24 */ /* 0x000fe4000f8e02ff */
[----:B01----:R-:W-:Y:S01]  /*f4d0*/  IMAD.WIDE.U32 R2, R19, UR4, RZ ;  /* 0x0000000413027c25 */ /* 0x003fe2000f8e00ff */
[----:B------:R-:W-:-:S03]  /*f4e0*/  R2UR UR4, R23 ;  /* 0x00000000170472ca */ /* 0x000fc600000e0000 */
[----:B------:R-:W-:Y:S02]  /*f4f0*/  IMAD R19, R19, UR5, R30 ;  /* 0x0000000513137c24 */ /* 0x000fe4000f8e021e */
[----:B------:R-:W-:Y:S02]  /*f500*/  IMAD R5, R27, UR6, RZ ;  /* 0x000000061b057c24 */ /* 0x000fe4000f8e02ff */
[----:B------:R-:W-:Y:S02]  /*f510*/  IMAD.IADD R3, R3, 0x1, R19 ;  /* 0x0000000103037824 */ /* 0x000fe400078e0213 */
[C---:B------:R-:W-:Y:S02]  /*f520*/  IMAD R5, R26.reuse, UR7, R5 ;  /* 0x000000071a057c24 */ /* 0x040fe4000f8e0205 */
[----:B------:R-:W-:Y:S01]  /*f530*/  IMAD.WIDE.U32 R2, R26, UR6, R2 ;  /* 0x000000061a027c25 */ /* 0x000fe2000f8e0002 */
[----:B------:R-:W-:Y:S02]  /*f540*/  ULDC.64 UR6, c[0x0][0x330] ;  /* 0x0000cc0000067ab9 */ /* 0x000fe40000000a00 */
[----:B------:R-:W-:Y:S01]  /*f550*/  UIMAD UR4, UR4, UR6, URZ ;  /* 0x00000006040472a4 */ /* 0x000fe2000f8e023f */
[----:B------:R-:W-:-:S02]  /*f560*/  IMAD.IADD R3, R3, 0x1, R5 ;  /* 0x0000000103037824 */ /* 0x000fc400078e0205 */
[----:B------:R-:W-:Y:S01]  /*f570*/  IMAD.U32 R5, RZ, RZ, UR6 ;  /* 0x00000006ff057e24 */ /* 0x000fe2000f8e00ff */
[----:B------:R-:W-:-:S03]  /*f580*/  UIMAD UR4, UR39, UR7, UR4 ;  /* 0x00000007270472a4 */ /* 0x000fc6000f8e0204 */
        /* <DEDUP_REMOVED lines=8> */
[----:B------:R-:W-:Y:S02]  /*f610*/  SHF.L.U32 R0, R22, 0x1, RZ ;  /* 0x0000000116007819 */ /* 0x000fe400000006ff */
[C---:B------:R-:W-:Y:S01]  /*f620*/  LOP3.LUT R4, R17.reuse, 0x1, RZ, 0xc0, !PT ;  /* 0x0000000111047812 */ /* 0x040fe200078ec0ff */
        /* <DEDUP_REMOVED lines=38> */
[----:B------:R-:W1:Y:S02]  /*f890*/  SHFL.IDX PT, R14, R6, 0x2, 0x181f ;  /* 0x00581f00060e7f89 */ /* 0x000e6400000e0000 */
[----:B------:R-:W-:Y:S01]  /*f8a0*/  IMAD.X R5, RZ, RZ, R5, P6 ;  /* 0x000000ffff057224 */ /* 0x000fe200030e0605 */
        /* <DEDUP_REMOVED lines=40> */
.L_x_307:
[----:B0-----:R-:W-:Y:S02]  /*fb30*/  IADD3 R2, P6, R14, R0, RZ ;  /* 0x000000000e027210 */ /* 0x001fe40007fde0ff */
[C---:B------:R-:W-:Y:S02]  /*fb40*/  ISETP.LT.OR P5, PT, R18.reuse, 0x31, !P5 ;  /* 0x000000311200780c */ /* 0x040fe40006fa1670 */
[----:B------:R-:W-:Y:S01]  /*fb50*/  ISETP.LT.OR P4, PT, R18, 0x31, !P4 ;  /* 0x000000311200780c */ /* 0x000fe20006781670 */
[----:B------:R-:W-:Y:S01]  /*fb60*/  IMAD.X R3, RZ, RZ, R8, P6 ;  /* 0x000000ffff037224 */ /* 0x000fe200030e0608 */
[----:B------:R-:W-:Y:S02]  /*fb70*/  LOP3.LUT P6, RZ, R16, 0x40, RZ, 0xc0, !PT ;  /* 0x0000004010ff7812 */ /* 0x000fe400078cc0ff */
[C---:B------:R-:W-:Y:S02]  /*fb80*/  ISETP.LT.OR P3, PT, R18.reuse, 0x31, !P3 ;  /* 0x000000311200780c */ /* 0x040fe40005f61670 */
[----:B------:R-:W-:-:S02]  /*fb90*/  ISETP.LT.OR P6, PT, R18, 0x31, P6 ;  /* 0x000000311200780c */ /* 0x000fc400037c1670 */
[C---:B------:R-:W-:Y:S02]  /*fba0*/  ISETP.LT.OR P2, PT, R18.reuse, 0x31, !P2 ;  /* 0x000000311200780c */ /* 0x040fe40005741670 */
[C---:B------:R-:W-:Y:S02]  /*fbb0*/  ISETP.LT.OR P1, PT, R18.reuse, 0x31, !P1 ;  /* 0x000000311200780c */ /* 0x040fe40004f21670 */
[----:B------:R-:W-:-:S07]  /*fbc0*/  ISETP.LT.OR P0, PT, R18, 0x31, !P0 ;  /* 0x000000311200780c */ /* 0x000fce0004701670 */
        /* <DEDUP_REMOVED lines=17> */
[----:B------:R-:W-:-:S13]  /*fce0*/  LOP3.LUT P6, RZ, R16, 0x400, RZ, 0xc0, !PT ;  /* 0x0000040010ff7812 */ /* 0x000fda00078cc0ff */
[----:B0-----:R-:W-:Y:S05]  /*fcf0*/  @!P6 BRA `(.L_x_234) ;  /* 0x000000000004e947 */ /* 0x001fea0003800000 */
[----:B------:R-:W-:Y:S01]  /*fd00*/  BPT.TRAP 0x1 ;  /* 0x000000040000795c */ /* 0x000fe20000300000 */
.L_x_234:
[----:B------:R-:W-:Y:S01]  /*fd10*/  VIADD R28, R28, 0xfffffffe ;  /* 0xfffffffe1c1c7836 */ /* 0x000fe20000000000 */
[----:B------:R-:W-:Y:S01]  /*fd20*/  SYNCS.ARRIVE.TRANS64.A1T0 RZ, [UR42+0x38850], RZ ;  /* 0x038850ffffff79a7 */ /* 0x000fe2000810002a */
[----:B------:R-:W-:Y:S01]  /*fd30*/  BSSY B0, `(.L_x_214) ;  /* 0x00000f7000007945 */ /* 0x000fe20003800000 */
[----:B------:R-:W-:Y:S02]  /*fd40*/  IMAD.MOV.U32 R21, RZ, RZ, 0x1 ;  /* 0x00000001ff157424 */ /* 0x000fe400078e00ff */
[----:B------:R-:W-:Y:S01]  /*fd50*/  ISETP.GE.AND P0, PT, R28, UR45, PT ;  /* 0x0000002d1c007c0c */ /* 0x000fe2000bf06270 */
[----:B------:R-:W-:-:S12]  /*fd60*/  IMAD.MOV.U32 R8, RZ, RZ, 0x1 ;  /* 0x00000001ff087424 */ /* 0x000fd800078e00ff */
[----:B------:R-:W-:Y:S05]  /*fd70*/  @!P0 BRA `(.L_x_235) ;  /* 0x0000000c00c88947 */ /* 0x000fea0003800000 */
[----:B------:R-:W0:Y:S01]  /*fd80*/  S2R R5, SR_TID.X ;  /* 0x0000000000057919 */ /* 0x000e220000002100 */
[----:B------:R-:W-:Y:S01]  /*fd90*/  UIADD3 UR4, UR44, 0x1, URZ ;  /* 0x000000012c047890 */ /* 0x000fe2000fffe03f */
[----:B------:R-:W-:Y:S01]  /*fda0*/  LOP3.LUT R3, RZ, UR40, RZ, 0x33, !PT ;  /* 0x00000028ff037c12 */ /* 0x000fe2000f8e33ff */
[----:B------:R-:W-:Y:S01]  /*fdb0*/  IMAD.MOV.U32 R8, RZ, RZ, 0x1 ;  /* 0x00000001ff087424 */ /* 0x000fe200078e00ff */
[----:B------:R-:W1:Y:S01]  /*fdc0*/  S2R R6, SR_TID.X ;  /* 0x0000000000067919 */ /* 0x000e620000002100 */
[----:B------:R-:W-:Y:S01]  /*fdd0*/  UIMAD UR4, UR4, UR38, URZ ;  /* 0x00000026040472a4 */ /* 0x000fe2000f8e023f */
[----:B------:R-:W-:Y:S01]  /*fde0*/  LOP3.LUT R30, R33, 0x40, RZ, 0xc0, !PT ;  /* 0x00000040211e7812 */ /* 0x000fe200078ec0ff */
[----:B------:R-:W-:Y:S01]  /*fdf0*/  IMAD.MOV.U32 R21, RZ, RZ, 0x1 ;  /* 0x00000001ff157424 */ /* 0x000fe200078e00ff */
[----:B------:R-:W-:Y:S02]  /*fe00*/  LOP3.LUT R28, R17, 0x80, RZ, 0xc0, !PT ;  /* 0x00000080111c7812 */ /* 0x000fe400078ec0ff */
[----:B------:R-:W-:-:S02]  /*fe10*/  SHF.R.U32.HI R30, RZ, 0x2, R30 ;  /* 0x00000002ff1e7819 */ /* 0x000fc4000001161e */
[----:B------:R-:W-:Y:S02]  /*fe20*/  LOP3.LUT R2, RZ, UR4, RZ, 0x33, !PT ;  /* 0x00000004ff027c12 */ /* 0x000fe4000f8e33ff */
[----:B------:R-:W-:Y:S02]  /*fe30*/  SHF.R.U32.HI R28, RZ, 0x3, R28 ;  /* 0x00000003ff1c7819 */ /* 0x000fe4000001161c */
[----:B------:R-:W-:-:S04]  /*fe40*/  VIMNMX R2, R2, R3, !PT ;  /* 0x0000000302027248 */ /* 0x000fc80007fe0100 */
[----:B------:R-:W-:Y:S02]  /*fe50*/  IADD3 R22, -R2, -0x2, RZ ;  /* 0xfffffffe02167810 */ /* 0x000fe40007ffe1ff */
[----:B0-----:R-:W-:Y:S02]  /*fe60*/  SHF.L.U32 R5, R5, 0x4, RZ ;  /* 0x0000000405057819 */ /* 0x001fe400000006ff */
[----:B-1----:R-:W-:Y:S02]  /*fe70*/  LOP3.LUT R6, R6, 0x7f, RZ, 0xc0, !PT ;  /* 0x0000007f06067812 */ /* 0x002fe400078ec0ff */
[----:B------:R-:W-:Y:S02]  /*fe80*/  LOP3.LUT R5, R5, 0x70, RZ, 0xc0, !PT ;  /* 0x0000007005057812 */ /* 0x000fe400078ec0ff */
[----:B------:R-:W-:-:S04]  /*fe90*/  SHF.R.U32.HI R6, RZ, 0x3, R6 ;  /* 0x00000003ff067819 */ /* 0x000fc80000011606 */
[----:B------:R-:W-:-:S05]  /*fea0*/  IADD3 R29, R5, R29, R6 ;  /* 0x0000001d051d7210 */ /* 0x000fca0007ffe006 */
[----:B------:R-:W-:-:S04]  /*feb0*/  VIADD R29, R29, 0xffffff40 ;  /* 0xffffff401d1d7836 */ /* 0x000fc80000000000 */
[----:B------:R-:W-:-:S07]  /*fec0*/  IMAD R9, R2, -0x40, R29 ;  /* 0xffffffc002097824 */ /* 0x000fce00078e021d */
.L_x_250:
        /* <DEDUP_REMOVED lines=12> */
[--C-:B------:R-:W-:Y:S01]  /*ff90*/  SHF.R.S32.HI R3, RZ, 0x1f, R7.reuse ;  /* 0x0000001fff037819 */ /* 0x100fe20000011407 */
[----:B------:R-:W-:Y:S02]  /*ffa0*/  IMAD R4, R32, UR4, RZ ;  /* 0x0000000420047c24 */ /* 0x000fe4000f8e02ff */
[----:B------:R-:W-:Y:S02]  /*ffb0*/  IMAD.MOV.U32 R2, RZ, RZ, R7 ;  /* 0x000000ffff027224 */ /* 0x000fe400078e0007 */
[C---:B------:R-:W-:Y:S02]  /*ffc0*/  IMAD R5, R25.reuse, UR5, R4 ;  /* 0x0000000519057c24 */ /* 0x040fe4000f8e0204 */
[----:B------:R-:W-:Y:S01]  /*ffd0*/  IMAD.WIDE.U32 R2, R25, UR4, R2 ;  /* 0x0000000419027c25 */ /* 0x000fe2000f8e0002 */
[----:B------:R-:W-:-:S03]  /*ffe0*/  ULDC.64 UR4, c[0x0][0x418] ;  /* 0x0001060000047ab9 */ /* 0x000fc60000000a00 */
[----:B------:R-:W-:Y:S01]  /*fff0*/  IMAD.IADD R3, R5, 0x1, R3 ;  /* 0x0000000105037824 */ /* 0x000fe200078e0203 */
[----:B------:R-:W-:-:S04]  /*10000*/  LEA R4, P0, R2, UR4, 0x2 ;  /* 0x0000000402047c11 */ /* 0x000fc8000f8010ff */
[----:B------:R-:W-:-:S05]  /*10010*/  LEA.HI.X R5, R2, UR5, R3, 0x2, P0 ;  /* 0x0000000502057c11 */ /* 0x000fca00080f1403 */
[----:B------:R0:W5:Y:S04]  /*10020*/  LDG.E R6, desc[UR36][R4.64] ;  /* 0x0000002404067981 */ /* 0x000168000c1e1900 */
.L_x_237:
[----:B------:R-:W-:Y:S05]  /*10030*/  BSYNC B1 ;  /* 0x0000000000017941 */ /* 0x000fea0003800000 */
.L_x_236:
[----:B------:R-:W-:-:S13]  /*10040*/  LOP3.LUT P0, RZ, R16, 0x400, RZ, 0xc0, !PT ;  /* 0x0000040010ff7812 */ /* 0x000fda000780c0ff */
[----:B------:R-:W-:Y:S05]  /*10050*/  @!P0 BRA `(.L_x_238) ;  /* 0x0000000000048947 */ /* 0x000fea0003800000 */
[----:B------:R-:W-:Y:S01]  /*10060*/  BPT.TRAP 0x1 ;  /* 0x000000040000795c */ /* 0x000fe20000300000 */
.L_x_238:
[----:B------:R-:W-:Y:S01]  /*10070*/  LEA R10, R8, UR42, 0x3 ;  /* 0x0000002a080a7c11 */ /* 0x000fe2000f8e18ff */
[----:B------:R-:W-:Y:S01]  /*10080*/  BSSY B1, `(.L_x_239) ;  /* 0x0000004000017945 */ /* 0x000fe20003800000 */
[----:B------:R-:W-:-:S04]  /*10090*/  SHF.L.U32 R20, R21, 0x1f, RZ ;  /* 0x0000001f15147819 */ /* 0x000fc800000006ff */
[----:B------:R-:W1:Y:S02]  /*100a0*/  SYNCS.PHASECHK.TRANS64.TRYWAIT P0, [R10+URZ+0x38840], R20 ;  /* 0x038840140a0075a7 */ /* 0x000e64000800017f */
[----:B-1----:R-:W-:Y:S05]  /*100b0*/  @!P0 BRA `(.L_x_240) ;  /* 0x0000002c00848947 */ /* 0x002fea0003800000 */
.L_x_308:
[----:B------:R-:W-:Y:S05]  /*100c0*/  BSYNC B1 ;  /* 0x0000000000017941 */ /* 0x000fea0003800000 */
.L_x_239:
[----:B------:R-:W-:Y:S01]  /*100d0*/  ULDC UR4, c[0x0][0x430] ;  /* 0x00010c0000047ab9 */ /* 0x000fe20000000800 */
[----:B-----5:R-:W-:Y:S01]  /*100e0*/  SHF.R.S32.HI R18, RZ, 0x1f, R6 ;  /* 0x0000001fff127819 */ /* 0x020fe20000011406 */
[----:B------:R-:W-:Y:S01]  /*100f0*/  UIADD3 UR4, -UR4, URZ, URZ ;  /* 0x0000003f04047290 */ /* 0x000fe2000fffe13f */
[----:B------:R-:W-:Y:S01]  /*10100*/  R2UR UR6, R23 ;  /* 0x00000000170672ca */ /* 0x000fe200000e0000 */
[----:B------:R-:W-:Y:S01]  /*10110*/  IMAD R17, R8, 0x1000, R24 ;  /* 0x0000100008117824 */ /* 0x000fe200078e0218 */
[----:B------:R-:W-:-:S03]  /*10120*/  LOP3.LUT P1, RZ, R16, 0x1, RZ, 0xc0, !PT ;  /* 0x0000000110ff7812 */ /* 0x000fc6000782c0ff */
        /* <DEDUP_REMOVED lines=38> */
[----:B------:R3:W0:Y:S02]  /*10390*/  SHFL.IDX PT, R14, R26, 0x3, 0x181f ;  /* 0x00781f001a0e7f89 */ /* 0x00062400000e0000 */
[----:B--2---:R-:W-:-:S05]  /*103a0*/  IMAD.X R3, RZ, RZ, R3, P0 ;  /* 0x000000ffff037224 */ /* 0x004fca00000e0603 */
[----:B------:R3:W-:Y:S03]  /*103b0*/  LDGSTS.E.BYPASS.LTC128B.128 [R27+0x23400], desc[UR36][R2.64], !P1 ;  /* 0x23400000021b7fae */ /* 0x0007e6000c901d64 */
.L_x_318:
        /* <DEDUP_REMOVED lines=8> */
.L_x_242:
[----:B------:R-:W-:Y:S02]  /*10440*/  PLOP3.LUT P1, PT, P1, P0, PT, 0xa2, 0x0 ;  /* 0x000000000000781c */ /* 0x000fe40000f21472 */
[----:B------:R-:W-:-:S08]  /*10450*/  @P0 R2UR P1, UR4, R10 ;  /* 0x000000000a0402ca */ /* 0x000fd00000020000 */
[----:B------:R-:W-:-:S05]  /*10460*/  @P0 PLOP3.LUT P0, PT, P1, PT, PT, 0x80, 0x0 ;  /* 0x000000000000081c */ /* 0x000fca0000f0f070 */
[----:B------:R-:W-:Y:S01]  /*10470*/  @!P1 SYNCS.ARRIVE.TRANS64.RED.A0T1 RZ, [UR4+0x38830], RZ ;  /* 0x038830ffffff99a7 */ /* 0x000fe20008200404 */
[----:B------:R-:W-:Y:S07]  /*10480*/  @!P1 ARRIVES.LDGSTSBAR.64.TRANSCNT [UR4+0x38830] ;  /* 0x03883000ff0099b0 */ /* 0x000fee0008000a84 */
[----:B------:R-:W-:Y:S05]  /*10490*/  @P0 BRA.U.ANY `(.L_x_242) ;  /* 0xfffffffd00e80947 */ /* 0x000fea000393ffff */
[----:B------:R-:W-:Y:S01]  /*104a0*/  NOP ;  /* 0x0000000000007918 */ /* 0x000fe20000000000 */
[----:B------:R-:W-:-:S13]  /*104b0*/  LOP3.LUT P2, RZ, R16, 0x400, RZ, 0xc0, !PT ;  /* 0x0000040010ff7812 */ /* 0x000fda000784c0ff */
[----:B------:R-:W-:Y:S05]  /*104c0*/  @!P2 BRA `(.L_x_243) ;  /* 0x000000000004a947 */ /* 0x000fea0003800000 */
[----:B------:R-:W-:Y:S01]  /*104d0*/  BPT.TRAP 0x1 ;  /* 0x000000040000795c */ /* 0x000fe20000300000 */
.L_x_243:
[----:B------:R2:W-:Y:S01]  /*104e0*/  SYNCS.ARRIVE.TRANS64.A1T0 RZ, [R10+URZ+0x38830], RZ ;  /* 0x038830ff0aff79a7 */ /* 0x0005e2000810003f */
[----:B------:R-:W-:Y:S05]  /*104f0*/  @!P2 BRA `(.L_x_244) ;  /* 0x000000000004a947 */ /* 0x000fea0003800000 */
[----:B------:R-:W-:Y:S01]  /*10500*/  BPT.TRAP 0x1 ;  /* 0x000000040000795c */ /* 0x000fe20000300000 */
.L_x_244:
[----:B------:R-:W3:Y:S01]  /*10510*/  SYNCS.PHASECHK.TRANS64.TRYWAIT P0, [R10+URZ+0x38860], R20 ;  /* 0x038860140a0075a7 */ /* 0x000ee2000800017f */
[----:B------:R-:W-:Y:S04]  /*10520*/  BSSY B1, `(.L_x_245) ;  /* 0x0000002000017945 */ /* 0x000fe80003800000 */
[----:B---3--:R-:W-:Y:S05]  /*10530*/  @!P0 BRA `(.L_x_246) ;  /* 0x0000002c00848947 */ /* 0x008fea0003800000 */
.L_x_319:
[----:B------:R-:W-:Y:S05]  /*10540*/  BSYNC B1 ;  /* 0x0000000000017941 */ /* 0x000fea0003800000 */
.L_x_245:
        /* <DEDUP_REMOVED lines=37> */
[----:B------:R-:W0:Y:S02]  /*107a0*/  SHFL.IDX PT, R14, R18, 0x1, 0x181f ;  /* 0x00381f00120e7f89 */ /* 0x000e2400000e0000 */
[----:B----4-:R-:W-:-:S05]  /*107b0*/  IMAD.X R7, RZ, RZ, R3, P0 ;  /* 0x000000ffff077224 */ /* 0x010fca00000e0603 */
[----:B------:R-:W-:Y:S01]  /*107c0*/  LDGSTS.E.BYPASS.LTC128B.128 [R17+0x400], desc[UR36][R6.64], !P1 ;  /* 0x0040000006117fae */ /* 0x000fe2000c901d64 */
[----:B------:R-:W-:-:S03]  /*107d0*/  ISETP.NE.U32.AND P1, PT, R28, RZ, PT ;  /* 0x000000ff1c00720c */ /* 0x000fc60003f25070 */
[----:B------:R-:W-:Y:S01]  /*107e0*/  LDGSTS.E.BYPASS.LTC128B.128 [R17+0x2400], desc[UR36][R6.64+0x80], !P6 ;  /* 0x0240008006117fae */ /* 0x000fe2000f101d64 */
[----:B------:R-:W-:-:S03]  /*107f0*/  LOP3.LUT P6, RZ, R16, 0x200, RZ, 0xc0, !PT ;  /* 0x0000020010ff7812 */ /* 0x000fc600078cc0ff */
[----:B------:R-:W-:Y:S04]  /*10800*/  LDGSTS.E.BYPASS.LTC128B.128 [R17+0x4400], desc[UR36][R6.64+0x100], !P2 ;  /* 0x0440010006117fae */ /* 0x000fe8000d101d64 */
[----:B------:R-:W-:Y:S01]  /*10810*/  LDGSTS.E.BYPASS.LTC128B.128 [R17+0x6400], desc[UR36][R6.64+0x180], !P5 ;  /* 0x0640018006117fae */ /* 0x000fe2000e901d64 */
[----:B0-----:R-:W-:-:S03]  /*10820*/  IADD3 R4, P0, R14, R0, RZ ;  /* 0x000000000e047210 */ /* 0x001fc60007f1e0ff */
[----:B------:R-:W-:Y:S04]  /*10830*/  LDGSTS.E.BYPASS.LTC128B.128 [R17+0x8400], desc[UR36][R6.64+0x200], !P4 ;  /* 0x0840020006117fae */ /* 0x000fe8000e101d64 */
[----:B------:R-:W0:Y:S01]  /*10840*/  SHFL.IDX PT, R14, R18, 0x2, 0x181f ;  /* 0x00581f00120e7f89 */ /* 0x000e2200000e0000 */
[----:B------:R-:W-:-:S03]  /*10850*/  IMAD.X R5, RZ, RZ, R5, P0 ;  /* 0x000000ffff057224 */ /* 0x000fc600000e0605 */
        /* <DEDUP_REMOVED lines=19> */
[----:B------:R-:W-:Y:S01]  /*10990*/  ISETP.NE.AND P6, PT, R6, RZ, PT ;  /* 0x000000ff0600720c */ /* 0x000fe20003fc5270 */
[----:B---3--:R-:W-:-:S12]  /*109a0*/  IMAD.MOV.U32 R4, RZ, RZ, RZ ;  /* 0x000000ffff047224 */ /* 0x008fd800078e00ff */
[----:B------:R0:W-:Y:S04]  /*109b0*/  LDGSTS.E.BYPASS.LTC128B.128 [R17+0x3400], desc[UR36][R2.64+0x80], !P6 ;  /* 0x0340008002117fae */ /* 0x0001e8000f101d64 */
[----:B------:R0:W-:Y:S04]  /*109c0*/  LDGSTS.E.BYPASS.LTC128B.128 [R17+0x5400], desc[UR36][R2.64+0x100], !P2 ;  /* 0x0540010002117fae */ /* 0x0001e8000d101d64 */
[----:B------:R0:W-:Y:S04]  /*109d0*/  LDGSTS.E.BYPASS.LTC128B.128 [R17+0x7400], desc[UR36][R2.64+0x180], !P5 ;  /* 0x0740018002117fae */ /* 0x0001e8000e901d64 */
[----:B------:R0:W-:Y:S04]  /*109e0*/  LDGSTS.E.BYPASS.LTC128B.128 [R17+0x9400], desc[UR36][R2.64+0x200], !P4 ;  /* 0x0940020002117fae */ /* 0x0001e8000e101d64 */
[----:B------:R0:W-:Y:S04]  /*109f0*/  LDGSTS.E.BYPASS.LTC128B.128 [R17+0xb400], desc[UR36][R2.64+0x280], !P3 ;  /* 0x0b40028002117fae */ /* 0x0001e8000d901d64 */
[----:B------:R0:W-:Y:S04]  /*10a00*/  LDGSTS.E.BYPASS.LTC128B.128 [R17+0xd400], desc[UR36][R2.64+0x300], P0 ;  /* 0x0d40030002117fae */ /* 0x0001e80008101d64 */
[----:B-1----:R0:W-:Y:S02]  /*10a10*/  LDGSTS.E.BYPASS.LTC128B.128 [R17+0xf400], desc[UR36][R2.64+0x380], P1 ;  /* 0x0f40038002117fae */ /* 0x0021e40008901d64 */
.L_x_329:
        /* <DEDUP_REMOVED lines=20> */
.L_x_248:
        /* <DEDUP_REMOVED lines=10> */
.L_x_249:
        /* <DEDUP_REMOVED lines=10> */
.L_x_235:
[----:B------:R-:W-:Y:S05]  /*10ca0*/  BSYNC B0 ;  /* 0x0000000000007941 */ /* 0x000fea0003800000 */
.L_x_214:
[----:B------:R-:W0:Y:S01]  /*10cb0*/  S2R R3, SR_CgaCtaId ;  /* 0x0000000000037919 */ /* 0x000e220000008800 */
[----:B------:R-:W-:Y:S01]  /*10cc0*/  MOV R0, 0x400 ;  /* 0x0000040000007802 */ /* 0x000fe20000000f00 */
[----:B------:R-:W-:Y:S01]  /*10cd0*/  BSSY B0, `(.L_x_251) ;  /* 0x0000005000007945 */ /* 0x000fe20003800000 */
[----:B------:R-:W-:Y:S02]  /*10ce0*/  SHF.L.U32 R4, R4, 0x1f, RZ ;  /* 0x0000001f04047819 */ /* 0x000fe400000006ff */
[----:B0-----:R-:W-:-:S04]  /*10cf0*/  LEA R5, R3, R0, 0x18 ;  /* 0x0000000003057211 */ /* 0x001fc800078ec0ff */
[----:B------:R-:W0:Y:S02]  /*10d00*/  SYNCS.PHASECHK.TRANS64.TRYWAIT P0, [R5+URZ+0x38820], R4 ;  /* 0x03882004050075a7 */ /* 0x000e24000800017f */
[----:B0-----:R-:W-:Y:S05]  /*10d10*/  @!P0 BRA `(.L_x_252) ;  /* 0x0000002c00648947 */ /* 0x001fea0003800000 */
.L_x_330:
[----:B------:R-:W-:Y:S05]  /*10d20*/  BSYNC B0 ;  /* 0x0000000000007941 */ /* 0x000fea0003800000 */
.L_x_251:
[----:B------:R-:W-:-:S03]  /*10d30*/  UMOV UR4, 0xffffffff ;  /* 0xffffffff00047882 */ /* 0x000fc60000000000 */
[----:B------:R-:W-:Y:S05]  /*10d40*/  BRA.DIV UR4, `(.L_x_253) ;  /* 0x0000002e046c7947 */ /* 0x000fea000b800000 */
[----:B------:R-:W1:Y:S02]  /*10d50*/  S2R R0, SR_TID.X ;  /* 0x0000000000007919 */ /* 0x000e640000002100 */
[----:B-1----:R-:W-:-:S04]  /*10d60*/  SHF.R.U32.HI R0, RZ, 0x5, R0 ;  /* 0x00000005ff007819 */ /* 0x002fc80000011600 */
[----:B------:R-:W-:-:S05]  /*10d70*/  LOP3.LUT R0, R0, 0x3, RZ, 0xc0, !PT ;  /* 0x0000000300007812 */ /* 0x000fca00078ec0ff */
[----:B------:R1:W3:Y:S02]  /*10d80*/  SHFL.IDX PT, R14, R0, RZ, 0x1f ;  /* 0x00001fff000e7589 */ /* 0x0002e400000e0000 */
.L_x_333:
[----:B---3--:R-:W-:-:S13]  /*10d90*/  ISETP.NE.AND P0, PT, R14, RZ, PT ;  /* 0x000000ff0e00720c */ /* 0x008fda0003f05270 */
[----:B------:R-:W-:Y:S05]  /*10da0*/  @P0 BRA `(.L_x_174) ;  /* 0x0000000000900947 */ /* 0x000fea0003800000 */
[----:B------:R-:W-:-:S03]  /*10db0*/  UMOV UR4, 0xffffffff ;  /* 0xffffffff00047882 */ /* 0x000fc60000000000 */
[----:B------:R-:W-:Y:S05]  /*10dc0*/  BRA.DIV UR4, `(.L_x_254) ;  /* 0x0000002e04807947 */ /* 0x000fea000b800000 */
[----:B------:R-:W-:-:S13]  /*10dd0*/  ELECT P6, URZ, PT ;  /* 0x00000000003f782f */ /* 0x000fda00038c0000 */
.L_x_336:
[----:B------:R-:W-:Y:S05]  /*10de0*/  @!P6 BRA `(.L_x_174) ;  /* 0x000000000080e947 */ /* 0x000fea0003800000 */
[----:B-1----:R-:W3:Y:S02]  /*10df0*/  LDL R0, [R1] ;  /* 0x0000000001007983 */ /* 0x002ee40000100800 */
[----:B---3--:R-:W-:-:S13]  /*10e00*/  R2UR UR4, R0 ;  /* 0x00000000000472ca */ /* 0x008fda00000e0000 */
[----:B------:R-:W-:-:S06]  /*10e10*/  ULOP3.LUT UR4, UR4, 0x2, URZ, 0xfc, !UPT ;  /* 0x0000000204047892 */ /* 0x000fcc000f8efc3f */
[----:B------:R-:W-:-:S05]  /*10e20*/  IMAD.U32 R0, RZ, RZ, UR4 ;  /* 0x00000004ff007e24 */ /* 0x000fca000f8e00ff */
[----:B------:R-:W-:-:S13]  /*10e30*/  ISETP.NE.AND P0, PT, R0, 0x3, PT ;  /* 0x000000030000780c */ /* 0x000fda0003f05270 */
[----:B------:R-:W-:Y:S05]  /*10e40*/  @!P0 BRA `(.L_x_255) ;  /* 0x0000000000048947 */ /* 0x000fea0003800000 */
[----:B------:R-:W-:Y:S01]  /*10e50*/  BPT.TRAP 0x1 ;  /* 0x000000040000795c */ /* 0x000fe20000300000 */
.L_x_255:
[C---:B------:R-:W-:Y:S01]  /*10e60*/  IMAD R3, R8.reuse, 0x8, R5 ;  /* 0x0000000808037824 */ /* 0x040fe200078e0205 */
[----:B------:R-:W-:Y:S01]  /*10e70*/  SHF.L.U32 R2, R21, 0x1f, RZ ;  /* 0x0000001f15027819 */ /* 0x000fe200000006ff */
[----:B------:R-:W-:-:S03]  /*10e80*/  VIADD R8, R8, 0x1 ;  /* 0x0000000108087836 */ /* 0x000fc60000000000 */
[----:B------:R-:W1:Y:S02]  /*10e90*/  SYNCS.PHASECHK.TRANS64.TRYWAIT P1, [R3+URZ+0x38840], R2 ;  /* 0x03884002030075a7 */ /* 0x000e64000802017f */
[----:B------:R-:W-:-:S04]  /*10ea0*/  ISETP.NE.AND P2, PT, R8, 0x2, PT ;  /* 0x000000020800780c */ /* 0x000fc80003f45270 */
[----:B------:R-:W-:Y:S01]  /*10eb0*/  SEL R0, RZ, 0x1, P2 ;  /* 0x00000001ff007807 */ /* 0x000fe20001000000 */
[----:B-1----:R-:W-:Y:S08]  /*10ec0*/  @!P1 BRA `(.L_x_256) ;  /* 0x0000002c00609947 */ /* 0x002ff00003800000 */
.L_x_337:
[----:B------:R-:W-:Y:S02]  /*10ed0*/  SEL R8, R8, RZ, P2 ;  /* 0x000000ff08087207 */ /* 0x000fe40001000000 */
[----:B------:R-:W-:Y:S01]  /*10ee0*/  LOP3.LUT R0, R21, R0, RZ, 0x3c, !PT ;  /* 0x0000000015007212 */ /* 0x000fe200078e3cff */
[----:B------:R-:W-:Y:S06]  /*10ef0*/  @!P0 BRA `(.L_x_257) ;  /* 0x0000000000048947 */ /* 0x000fec0003800000 */
[----:B------:R-:W-:Y:S01]  /*10f00*/  BPT.TRAP 0x1 ;  /* 0x000000040000795c */ /* 0x000fe20000300000 */
.L_x_257:
[----:B0-----:R-:W-:Y:S01]  /*10f10*/  IMAD R5, R8, 0x8, R5 ;  /* 0x0000000808057824 */ /* 0x001fe200078e0205 */
[----:B------:R-:W-:-:S04]  /*10f20*/  SHF.L.U32 R0, R0, 0x1f, RZ ;  /* 0x0000001f00007819 */ /* 0x000fc800000006ff */
[----:B------:R-:W0:Y:S02]  /*10f30*/  SYNCS.PHASECHK.TRANS64.TRYWAIT P1, [R5+URZ+0x38840], R0 ;  /* 0x03884000050075a7 */ /* 0x000e24000802017f */
[----:B0-----:R-:W-:Y:S05]  /*10f40*/  @!P1 BRA `(.L_x_258) ;  /* 0x0000002c00549947 */ /* 0x001fea0003800000 */
.L_x_338:
[----:B------:R-:W-:Y:S05]  /*10f50*/  @!P0 BRA `(.L_x_259) ;  /* 0x0000000000048947 */ /* 0x000fea0003800000 */
[----:B------:R-:W-:Y:S01]  /*10f60*/  BPT.TRAP 0x1 ;  /* 0x000000040000795c */ /* 0x000fe20000300000 */
.L_x_259:
[----:B------:R-:W3:Y:S02]  /*10f70*/  SYNCS.PHASECHK.TRANS64.TRYWAIT P1, [R3+URZ+0x38860], R2 ;  /* 0x03886002030075a7 */ /* 0x000ee4000802017f */
[----:B---3--:R-:W-:Y:S05]  /*10f80*/  @!P1 BRA `(.L_x_260) ;  /* 0x0000002c00589947 */ /* 0x008fea0003800000 */
.L_x_339:
[----:B------:R-:W-:Y:S05]  /*10f90*/  @!P0 BRA `(.L_x_261) ;  /* 0x0000000000048947 */ /* 0x000fea0003800000 */
[----:B------:R-:W-:Y:S01]  /*10fa0*/  BPT.TRAP 0x1 ;  /* 0x000000040000795c */ /* 0x000fe20000300000 */
.L_x_261:
[----:B----4-:R4:W0:Y:S02]  /*10fb0*/  SYNCS.PHASECHK.TRANS64.TRYWAIT P0, [R5+URZ+0x38860], R0 ;  /* 0x03886000050075a7 */ /* 0x010824000800017f */
[----:B0-----:R-:W-:Y:S05]  /*10fc0*/  @!P0 NANOSLEEP.SYNCS 0x989680 ;  /* 0x009896800000895d */ /* 0x001fea0003900000 */
[----:B------:R-:W0:Y:S02]  /*10fd0*/  @!P0 SYNCS.PHASECHK.TRANS64 P0, [R5+URZ+0x38860], R0 ;  /* 0x03886000050085a7 */ /* 0x000e24000800007f */
[----:B0-----:R-:W-:Y:S05]  /*10fe0*/  @!P0 BRA `(.L_x_261) ;  /* 0xfffffffc00f08947 */ /* 0x001fea000383ffff */
.L_x_174:
[----:B------:R-:W-:Y:S05]  /*10ff0*/  BSYNC B6 ;  /* 0x0000000000067941 */ /* 0x000fea0003800000 */
.L_x_171:
[----:B------:R-:W-:Y:S05]  /*11000*/  EXIT ;  /* 0x000000000000794d */ /* 0x000fea0003800000 */
.L_x_184:
[----:B0-----:R0:W1:Y:S02]  /*11010*/  SYNCS.PHASECHK.TRANS64.TRYWAIT P0, [R2+URZ+0x38800], R5 ;  /* 0x03880005020075a7 */ /* 0x001064000800017f */
[----:B-1----:R-:W-:Y:S05]  /*11020*/  @!P0 NANOSLEEP.SYNCS 0x989680 ;  /* 0x009896800000895d */ /* 0x002fea0003900000 */
[----:B------:R-:W1:Y:S02]  /*11030*/  @!P0 SYNCS.PHASECHK.TRANS64 P0, [R2+URZ+0x38800], R5 ;  /* 0x03880005020085a7 */ /* 0x000e64000800007f */
[----:B-1----:R-:W-:Y:S05]  /*11040*/  @!P0 BRA `(.L_x_184) ;  /* 0xfffffffc00f08947 */ /* 0x002fea000383ffff */
[----:B------:R-:W-:Y:S05]  /*11050*/  BRA `(.L_x_262) ;  /* 0xffffff2000e47947 */ /* 0x000fea000383ffff */
.L_x_188:
[----:B--2---:R2:W3:Y:S02]  /*11060*/  SYNCS.PHASECHK.TRANS64.TRYWAIT P1, [R2+URZ+0x38830], R5 ;  /* 0x03883005020075a7 */ /* 0x0044e4000802017f */
[----:B---3--:R-:W-:Y:S05]  /*11070*/  @!P1 NANOSLEEP.SYNCS 0x989680 ;  /* 0x009896800000995d */ /* 0x008fea0003900000 */
[----:B------:R-:W3:Y:S02]  /*11080*/  @!P1 SYNCS.PHASECHK.TRANS64 P1, [R2+URZ+0x38830], R5 ;  /* 0x03883005020095a7 */ /* 0x000ee4000802007f */
[----:B---3--:R-:W-:Y:S05]  /*11090*/  @!P1 BRA `(.L_x_188) ;  /* 0xfffffffc00f09947 */ /* 0x008fea000383ffff */
[----:B------:R-:W-:Y:S05]  /*110a0*/  BRA `(.L_x_187) ;  /* 0xffffff2400307947 */ /* 0x000fea000383ffff */
.L_x_189:
[----:B---3--:R3:W4:Y:S02]  /*110b0*/  SYNCS.PHASECHK.TRANS64.TRYWAIT P1, [R2+URZ+0x38810], R5 ;  /* 0x03881005020075a7 */ /* 0x008724000802017f */
[----:B----4-:R-:W-:Y:S05]  /*110c0*/  @!P1 NANOSLEEP.SYNCS 0x989680 ;  /* 0x009896800000995d */ /* 0x010fea0003900000 */
[----:B------:R-:W4:Y:S02]  /*110d0*/  @!P1 SYNCS.PHASECHK.TRANS64 P1, [R2+URZ+0x38810], R5 ;  /* 0x03881005020095a7 */ /* 0x000f24000802007f */
[----:B----4-:R-:W-:Y:S05]  /*110e0*/  @!P1 BRA `(.L_x_189) ;  /* 0xfffffffc00f09947 */ /* 0x010fea000383ffff */
[----:B------:R-:W-:Y:S05]  /*110f0*/  BRA `(.L_x_263) ;  /* 0xffffff2800207947 */ /* 0x000fea000383ffff */
.L_x_193:
[----:B------:R0:W0:Y:S02]  /*11100*/  SYNCS.PHASECHK.TRANS64.TRYWAIT P1, [R2+URZ+0x38850], R5 ;  /* 0x03885005020075a7 */ /* 0x000024000802017f */
[----:B0-----:R-:W-:Y:S05]  /*11110*/  @!P1 NANOSLEEP.SYNCS 0x989680 ;  /* 0x009896800000995d */ /* 0x001fea0003900000 */
[----:B------:R-:W0:Y:S02]  /*11120*/  @!P1 SYNCS.PHASECHK.TRANS64 P1, [R2+URZ+0x38850], R5 ;  /* 0x03885005020095a7 */ /* 0x000e24000802007f */
[----:B0-----:R-:W-:Y:S05]  /*11130*/  @!P1 BRA `(.L_x_193) ;  /* 0xfffffffc00f09947 */ /* 0x001fea000383ffff */
[----:B------:R-:W-:Y:S05]  /*11140*/  BRA `(.L_x_192) ;  /* 0xffffff28004c7947 */ /* 0x000fea000383ffff */
.L_x_200:
[----:B-1----:R1:W2:Y:S02]  /*11150*/  SYNCS.PHASECHK.TRANS64.TRYWAIT P2, [R196+URZ+0x38830], R201 ;  /* 0x038830c9c40075a7 */ /* 0x0022a4000804017f */
[----:B--2---:R-:W-:Y:S05]  /*11160*/  @!P2 NANOSLEEP.SYNCS 0x989680 ;  /* 0x009896800000a95d */ /* 0x004fea0003900000 */
[----:B------:R-:W2:Y:S02]  /*11170*/  @!P2 SYNCS.PHASECHK.TRANS64 P2, [R196+URZ+0x38830], R201 ;  /* 0x038830c9c400a5a7 */ /* 0x000ea4000804007f */
[----:B--2---:R-:W-:Y:S05]  /*11180*/  @!P2 BRA `(.L_x_200) ;  /* 0xfffffffc00f0a947 */ /* 0x004fea000383ffff */
[----:B------:R-:W-:Y:S05]  /*11190*/  BRA `(.L_x_199) ;  /* 0xffffff5400887947 */ /* 0x000fea000383ffff */
.L_x_204:
[----:B---3--:R3:W4:Y:S02]  /*111a0*/  SYNCS.PHASECHK.TRANS64.TRYWAIT P2, [R196+URZ+0x38850], R201 ;  /* 0x038850c9c40075a7 */ /* 0x008724000804017f */
[----:B----4-:R-:W-:Y:S05]  /*111b0*/  @!P2 NANOSLEEP.SYNCS 0x989680 ;  /* 0x009896800000a95d */ /* 0x010fea0003900000 */
[----:B------:R-:W4:Y:S02]  /*111c0*/  @!P2 SYNCS.PHASECHK.TRANS64 P2, [R196+URZ+0x38850], R201 ;  /* 0x038850c9c400a5a7 */ /* 0x000f24000804007f */
[----:B----4-:R-:W-:Y:S05]  /*111d0*/  @!P2 BRA `(.L_x_204) ;  /* 0xfffffffc00f0a947 */ /* 0x010fea000383ffff */
[----:B------:R-:W-:Y:S05]  /*111e0*/  BRA `(.L_x_203) ;  /* 0xffffff5800547947 */ /* 0x000fea000383ffff */
.L_x_219:
[----:B------:R-:W-:Y:S01]  /*111f0*/  IMAD.MOV.U32 R13, RZ, RZ, R17 ;  /* 0x000000ffff0d7224 */ /* 0x000fe200078e0011 */
[----:B------:R-:W-:Y:S01]  /*11200*/  MOV R15, 0xffffffff ;  /* 0xffffffff000f7802 */ /* 0x000fe20000000f00 */
[----:B------:R-:W-:Y:S02]  /*11210*/  IMAD.MOV.U32 R12, RZ, RZ, RZ ;  /* 0x000000ffff0c7224 */ /* 0x000fe400078e00ff */
[----:B------:R-:W-:-:S07]  /*11220*/  IMAD.MOV.U32 R11, RZ, RZ, 0x1f ;  /* 0x0000001fff0b7424 */ /* 0x000fce00078e00ff */
[----:B------:R-:W-:Y:S05]  /*11230*/  WARPSYNC.COLLECTIVE R15, `(.L_x_264) ;  /* 0x000000000f087348 */ /* 0x000fea0003c00000 */
[----:B------:R0:W1:Y:S02]  /*11240*/  SHFL.IDX P6, R14, R13, R12, R11 ;  /* 0x0000000c0d0e7389 */ /* 0x00006400000c000b */
[----:B01----:R-:W-:Y:S01]  /*11250*/  ENDCOLLECTIVE ;  /* 0x000000000000791b */ /* 0x003fe20003800000 */
.L_x_264:
[----:B------:R-:W-:Y:S05]  /*11260*/  BRA `(.L_x_265) ;  /* 0xffffffc400d07947 */ /* 0x000fea000383ffff */
.L_x_221:
[----:B0-----:R-:W-:-:S04]  /*11270*/  IMAD.U32 R3, RZ, RZ, UR42 ;  /* 0x0000002aff037e24 */ /* 0x001fc8000f8e00ff */
[----:B------:R0:W1:Y:S03]  /*11280*/  SYNCS.PHASECHK.TRANS64.TRYWAIT P0, [R3+URZ+0x38840], R0 ;  /* 0x03884000030075a7 */ /* 0x000066000800017f */
[----:B-1----:R-:W-:Y:S05]  /*11290*/  @!P0 NANOSLEEP.SYNCS 0x989680 ;  /* 0x009896800000895d */ /* 0x002fea0003900000 */
[----:B------:R-:W1:Y:S02]  /*112a0*/  @!P0 SYNCS.PHASECHK.TRANS64 P0, [R3+URZ+0x38840], R0 ;  /* 0x03884000030085a7 */ /* 0x000e64000800007f */
[----:B-1----:R-:W-:Y:S05]  /*112b0*/  @!P0 BRA `(.L_x_221) ;  /* 0xfffffffc00ec8947 */ /* 0x002fea000383ffff */
[----:B------:R-:W-:Y:S05]  /*112c0*/  BRA `(.L_x_266) ;  /* 0xffffffc800087947 */ /* 0x000fea000383ffff */
.L_x_222:
[----:B------:R-:W-:Y:S01]  /*112d0*/  BSSY B0, `(.L_x_267) ;  /* 0x0000008000007945 */ /* 0x000fe20003800000 */
[----:B------:R-:W-:Y:S02]  /*112e0*/  IMAD.MOV.U32 R13, RZ, RZ, R4 ;  /* 0x000000ffff0d7224 */ /* 0x000fe400078e0004 */
[----:B------:R-:W-:Y:S02]  /*112f0*/  IMAD.MOV.U32 R12, RZ, RZ, RZ ;  /* 0x000000ffff0c7224 */ /* 0x000fe400078e00ff */
[----:B------:R-:W-:Y:S02]  /*11300*/  IMAD.MOV.U32 R11, RZ, RZ, 0x181f ;  /* 0x0000181fff0b7424 */ /* 0x000fe400078e00ff */
[----:B------:R-:W-:-:S07]  /*11310*/  IMAD.MOV.U32 R15, RZ, RZ, -0x1 ;  /* 0xffffffffff0f7424 */ /* 0x000fce00078e00ff */
[----:B------:R-:W-:Y:S05]  /*11320*/  WARPSYNC.COLLECTIVE R15, `(.L_x_268) ;  /* 0x000000000f087348 */ /* 0x000fea0003c00000 */
[----:B------:R0:W1:Y:S02]  /*11330*/  SHFL.IDX P6, R14, R13, R12, R11 ;  /* 0x0000000c0d0e7389 */ /* 0x00006400000c000b */
[----:B01----:R-:W-:Y:S01]  /*11340*/  ENDCOLLECTIVE ;  /* 0x000000000000791b */ /* 0x003fe20003800000 */
.L_x_268:
[----:B------:R-:W-:Y:S05]  /*11350*/  BSYNC B0 ;  /* 0x0000000000007941 */ /* 0x000fea0003800000 */
.L_x_267:
[----:B------:R-:W-:Y:S01]  /*11360*/  IMAD.MOV.U32 R13, RZ, RZ, R0 ;  /* 0x000000ffff0d7224 */ /* 0x000fe200078e0000 */
[----:B------:R-:W-:Y:S01]  /*11370*/  MOV R11, 0x181f ;  /* 0x0000181f000b7802 */ /* 0x000fe20000000f00 */
[----:B------:R-:W-:Y:S01]  /*11380*/  IMAD.MOV.U32 R12, RZ, RZ, RZ ;  /* 0x000000ffff0c7224 */ /* 0x000fe200078e00ff */
[----:B------:R-:W-:Y:S01]  /*11390*/  @P0 LEA R7, R24, UR42, 0x1 ;  /* 0x0000002a18070c11 */ /* 0x000fe2000f8e08ff */
[----:B------:R-:W-:Y:S02]  /*113a0*/  IMAD.MOV.U32 R15, RZ, RZ, -0x1 ;  /* 0xffffffffff0f7424 */ /* 0x000fe400078e00ff */
[----:B------:R-:W-:-:S07]  /*113b0*/  IMAD.MOV.U32 R2, RZ, RZ, R14 ;  /* 0x000000ffff027224 */ /* 0x000fce00078e000e */
[----:B------:R-:W-:Y:S05]  /*113c0*/  WARPSYNC.COLLECTIVE R15, `(.L_x_269) ;  /* 0x000000000f087348 */ /* 0x000fea0003c00000 */
[----:B------:R0:W1:Y:S02]  /*113d0*/  SHFL.IDX P6, R14, R13, R12, R11 ;  /* 0x0000000c0d0e7389 */ /* 0x00006400000c000b */
[----:B01----:R-:W-:Y:S01]  /*113e0*/  ENDCOLLECTIVE ;  /* 0x000000000000791b */ /* 0x003fe20003800000 */
.L_x_269:
[----:B------:R-:W-:Y:S02]  /*113f0*/  IMAD.MOV.U32 R13, RZ, RZ, R4 ;  /* 0x000000ffff0d7224 */ /* 0x000fe400078e0004 */
[----:B------:R-:W-:Y:S01]  /*11400*/  IMAD.MOV.U32 R12, RZ, RZ, 0x1 ;  /* 0x00000001ff0c7424 */ /* 0x000fe200078e00ff */
[----:B------:R-:W-:-:S05]  /*11410*/  @P0 LEA R14, P1, R22, R14, 0x1 ;  /* 0x0000000e160e0211 */ /* 0x000fca00078208ff */
[----:B------:R-:W-:Y:S02]  /*11420*/  @P0 IMAD.X R3, RZ, RZ, R2, P1 ;  /* 0x000000ffff030224 */ /* 0x000fe400008e0602 */
[----:B------:R-:W-:-:S07]  /*11430*/  @P0 IMAD.MOV.U32 R2, RZ, RZ, R14 ;  /* 0x000000ffff020224 */ /* 0x000fce00078e000e */
[----:B------:R-:W-:Y:S05]  /*11440*/  WARPSYNC.COLLECTIVE R15, `(.L_x_270) ;  /* 0x000000000f087348 */ /* 0x000fea0003c00000 */
[----:B------:R0:W1:Y:S02]  /*11450*/  SHFL.IDX P6, R14, R13, R12, R11 ;  /* 0x0000000c0d0e7389 */ /* 0x00006400000c000b */
[----:B01----:R-:W-:Y:S01]  /*11460*/  ENDCOLLECTIVE ;  /* 0x000000000000791b */ /* 0x003fe20003800000 */
.L_x_270:
        /* <DEDUP_REMOVED lines=11> */
.L_x_271:
[----:B------:R-:W-:Y:S01]  /*11520*/  MOV R13, R4 ;  /* 0x00000004000d7202 */ /* 0x000fe20000000f00 */
[----:B------:R-:W-:Y:S01]  /*11530*/  IMAD.MOV.U32 R12, RZ, RZ, 0x2 ;  /* 0x00000002ff0c7424 */ /* 0x000fe200078e00ff */
[----:B------:R-:W-:-:S13]  /*11540*/  @P0 LEA R2, P1, R22, R14, 0x1 ;  /* 0x0000000e16020211 */ /* 0x000fda00078208ff */
[----:B------:R-:W-:Y:S05]  /*11550*/  WARPSYNC.COLLECTIVE R15, `(.L_x_272) ;  /* 0x000000000f087348 */ /* 0x000fea0003c00000 */
[----:B------:R0:W1:Y:S02]  /*11560*/  SHFL.IDX P6, R14, R13, R12, R11 ;  /* 0x0000000c0d0e7389 */ /* 0x00006400000c000b */
[----:B01----:R-:W-:Y:S01]  /*11570*/  ENDCOLLECTIVE ;  /* 0x000000000000791b */ /* 0x003fe20003800000 */
.L_x_272:
[----:B------:R-:W-:-:S05]  /*11580*/  @P0 IMAD.X R3, RZ, RZ, R5, P1 ;  /* 0x000000ffff030224 */ /* 0x000fca00008e0605 */
[----:B------:R-:W-:Y:S01]  /*11590*/  @!PT LDS RZ, [RZ] ;  /* 0x00000000fffff984 */ /* 0x000fe20000000800 */
[----:B------:R-:W-:Y:S01]  /*115a0*/  @!PT LDS RZ, [RZ] ;  /* 0x00000000fffff984 */ /* 0x000fe20000000800 */
[----:B------:R-:W-:Y:S01]  /*115b0*/  @!PT LDS RZ, [RZ] ;  /* 0x00000000fffff984 */ /* 0x000fe20000000800 */
[----:B------:R0:W-:Y:S01]  /*115c0*/  @P0 LDGSTS.E.BYPASS.LTC128B.128 [R9+0x22c00], desc[UR36][R2.64], !P2 ;  /* 0x22c0000002090fae */ /* 0x0001e2000d101d64 */
[----:B------:R-:W-:Y:S01]  /*115d0*/  ISETP.GE.AND P0, PT, R18, 0x21, PT ;  /* 0x000000211200780c */ /* 0x000fe20003f06270 */
[----:B------:R-:W-:Y:S02]  /*115e0*/  IMAD.MOV.U32 R13, RZ, RZ, R0 ;  /* 0x000000ffff0d7224 */ /* 0x000fe400078e0000 */
[----:B------:R-:W-:-:S10]  /*115f0*/  IMAD.MOV.U32 R5, RZ, RZ, R14 ;  /* 0x000000ffff057224 */ /* 0x000fd400078e000e */
[----:B0-----:R-:W-:Y:S05]  /*11600*/  WARPSYNC.COLLECTIVE R15, `(.L_x_273) ;  /* 0x000000000f087348 */ /* 0x001fea0003c00000 */
[----:B------:R1:W2:Y:S02]  /*11610*/  SHFL.IDX P6, R14, R13, R12, R11 ;  /* 0x0000000c0d0e7389 */ /* 0x0002a400000c000b */
[----:B012---:R-:W-:Y:S01]  /*11620*/  ENDCOLLECTIVE ;  /* 0x000000000000791b */ /* 0x007fe20003800000 */
.L_x_273:
[----:B------:R-:W-:Y:S02]  /*11630*/  IMAD.MOV.U32 R13, RZ, RZ, R4 ;  /* 0x000000ffff0d7224 */ /* 0x000fe400078e0004 */
[----:B------:R-:W-:Y:S01]  /*11640*/  IMAD.MOV.U32 R12, RZ, RZ, 0x3 ;  /* 0x00000003ff0c7424 */ /* 0x000fe200078e00ff */
[----:B------:R-:W-:-:S13]  /*11650*/  @P0 LEA R2, P1, R22, R14, 0x1 ;  /* 0x0000000e16020211 */ /* 0x000fda00078208ff */
[----:B------:R-:W-:Y:S05]  /*11660*/  WARPSYNC.COLLECTIVE R15, `(.L_x_274) ;  /* 0x000000000f087348 */ /* 0x000fea0003c00000 */
[----:B------:R0:W1:Y:S02]  /*11670*/  SHFL.IDX P6, R14, R13, R12, R11 ;  /* 0x0000000c0d0e7389 */ /* 0x00006400000c000b */
[----:B01----:R-:W-:Y:S01]  /*11680*/  ENDCOLLECTIVE ;  /* 0x000000000000791b */ /* 0x003fe20003800000 */
.L_x_274:
[----:B------:R-:W-:Y:S01]  /*11690*/  @P0 IMAD.X R3, RZ, RZ, R5, P1 ;  /* 0x000000ffff030224 */ /* 0x000fe200008e0605 */
[----:B------:R-:W-:-:S05]  /*116a0*/  @P0 LEA R5, R24, UR42, 0x1 ;  /* 0x0000002a18050c11 */ /* 0x000fca000f8e08ff */
[----:B------:R-:W-:Y:S01]  /*116b0*/  @!PT LDS RZ, [RZ] ;  /* 0x00000000fffff984 */ /* 0x000fe20000000800 */
[----:B------:R-:W-:Y:S01]  /*116c0*/  @!PT LDS RZ, [RZ] ;  /* 0x00000000fffff984 */ /* 0x000fe20000000800 */
[----:B------:R-:W-:Y:S01]  /*116d0*/  @!PT LDS RZ, [RZ] ;  /* 0x00000000fffff984 */ /* 0x000fe20000000800 */
[----:B------:R0:W-:Y:S01]  /*116e0*/  @P0 LDGSTS.E.BYPASS.LTC128B.128 [R5+0x23400], desc[UR36][R2.64], !P2 ;  /* 0x2340000002050fae */ /* 0x0001e2000d101d64 */
[----:B------:R-:W-:Y:S02]  /*116f0*/  IMAD.MOV.U32 R13, RZ, RZ, R0 ;  /* 0x000000ffff0d7224 */ /* 0x000fe400078e0000 */
[----:B------:R-:W-:-:S07]  /*11700*/  IMAD.MOV.U32 R4, RZ, RZ, R14 ;  /* 0x000000ffff047224 */ /* 0x000fce00078e000e */
[----:B0-----:R-:W-:Y:S05]  /*11710*/  WARPSYNC.COLLECTIVE R15, `(.L_x_275) ;  /* 0x000000000f087348 */ /* 0x001fea0003c00000 */
[----:B------:R1:W2:Y:S02]  /*11720*/  SHFL.IDX P6, R14, R13, R12, R11 ;  /* 0x0000000c0d0e7389 */ /* 0x0002a400000c000b */
[----:B012---:R-:W-:Y:S01]  /*11730*/  ENDCOLLECTIVE ;  /* 0x000000000000791b */ /* 0x007fe20003800000 */
.L_x_275:
[----:B------:R-:W-:Y:S05]  /*11740*/  BRA `(.L_x_276) ;  /* 0xffffffc400d07947 */ /* 0x000fea000383ffff */
.L_x_225:
[----:B------:R-:W-:Y:S01]  /*11750*/  MOV R13, R4 ;  /* 0x00000004000d7202 */ /* 0x000fe20000000f00 */
[----:B------:R-:W-:Y:S01]  /*11760*/  IMAD.MOV.U32 R12, RZ, RZ, RZ ;  /* 0x000000ffff0c7224 */ /* 0x000fe200078e00ff */
[----:B------:R-:W-:Y:S01]  /*11770*/  LOP3.LUT R16, R16, 0xfffffeff, RZ, 0xc0, !PT ;  /* 0xfffffeff10107812 */ /* 0x000fe200078ec0ff */
[----:B------:R-:W-:Y:S02]  /*11780*/  IMAD.MOV.U32 R11, RZ, RZ, 0x181f ;  /* 0x0000181fff0b7424 */ /* 0x000fe400078e00ff */
[----:B------:R-:W-:Y:S02]  /*11790*/  IMAD.MOV.U32 R15, RZ, RZ, -0x1 ;  /* 0xffffffffff0f7424 */ /* 0x000fe400078e00ff */
[----:B------:R-:W-:-:S07]  /*117a0*/  IMAD R6, R20, 0x40, R21 ;  /* 0x0000004014067824 */ /* 0x000fce00078e0215 */
[----:B------:R-:W-:Y:S05]  /*117b0*/  WARPSYNC.COLLECTIVE R15, `(.L_x_277) ;  /* 0x000000000f087348 */ /* 0x000fea0003c00000 */
[----:B------:R0:W1:Y:S02]  /*117c0*/  SHFL.IDX P6, R14, R13, R12, R11 ;  /* 0x0000000c0d0e7389 */ /* 0x00006400000c000b */
[----:B01----:R-:W-:Y:S01]  /*117d0*/  ENDCOLLECTIVE ;  /* 0x000000000000791b */ /* 0x003fe20003800000 */
.L_x_277:
[----:B------:R-:W-:Y:S02]  /*117e0*/  VIADD R10, R6, 0x10 ;  /* 0x00000010060a7836 */ /* 0x000fe40000000000 */
[----:B------:R-:W-:Y:S02]  /*117f0*/  IMAD.MOV.U32 R13, RZ, RZ, R0 ;  /* 0x000000ffff0d7224 */ /* 0x000fe400078e0000 */
[----:B------:R-:W-:-:S07]  /*11800*/  IMAD.MOV.U32 R2, RZ, RZ, R14 ;  /* 0x000000ffff027224 */ /* 0x000fce00078e000e */
[----:B------:R-:W-:Y:S05]  /*11810*/  WARPSYNC.COLLECTIVE R15, `(.L_x_278) ;  /* 0x000000000f087348 */ /* 0x000fea0003c00000 */
[----:B------:R0:W1:Y:S02]  /*11820*/  SHFL.IDX P6, R14, R13, R12, R11 ;  /* 0x0000000c0d0e7389 */ /* 0x00006400000c000b */
[----:B01----:R-:W-:Y:S01]  /*11830*/  ENDCOLLECTIVE ;  /* 0x000000000000791b */ /* 0x003fe20003800000 */
.L_x_278:
[----:B------:R-:W-:Y:S02]  /*11840*/  ULDC UR4, c[0x0][0x288] ;  /* 0x0000a20000047ab9 */ /* 0x000fe40000000800 */
[----:B------:R-:W-:-:S05]  /*11850*/  IMAD R5, R8, UR4, RZ ;  /* 0x0000000408057c24 */ /* 0x000fca000f8e02ff */
[----:B------:R-:W-:Y:S02]  /*11860*/  ISETP.GE.AND P2, PT, R6, R5, PT ;  /* 0x000000050600720c */ /* 0x000fe40003f46270 */
[----:B------:R-:W-:Y:S01]  /*11870*/  MOV R13, R4 ;  /* 0x00000004000d7202 */ /* 0x000fe20000000f00 */
[----:B------:R-:W-:-:S10]  /*11880*/  IMAD.MOV.U32 R12, RZ, RZ, 0x1 ;  /* 0x00000001ff0c7424 */ /* 0x000fd400078e00ff */
[----:B------:R-:W-:Y:S02]  /*11890*/  @!P2 LEA R8, R24, UR42, 0x1 ;  /* 0x0000002a1808ac11 */ /* 0x000fe4000f8e08ff */
[----:B------:R-:W-:Y:S02]  /*118a0*/  @P2 LOP3.LUT R16, R16, 0x100, RZ, 0xfc, !PT ;  /* 0x0000010010102812 */ /* 0x000fe400078efcff */
[----:B------:R-:W-:-:S13]  /*118b0*/  @!P2 LEA R3, P1, R22, R14, 0x1 ;  /* 0x0000000e1603a211 */ /* 0x000fda00078208ff */
[----:B------:R-:W-:Y:S05]  /*118c0*/  WARPSYNC.COLLECTIVE R15, `(.L_x_279) ;  /* 0x000000000f087348 */ /* 0x000fea0003c00000 */
[----:B------:R0:W1:Y:S02]  /*118d0*/  SHFL.IDX P6, R14, R13, R12, R11 ;  /* 0x0000000c0d0e7389 */ /* 0x00006400000c000b */
[----:B01----:R-:W-:Y:S01]  /*118e0*/  ENDCOLLECTIVE ;  /* 0x000000000000791b */ /* 0x003fe20003800000 */
.L_x_279:
[----:B------:R-:W-:Y:S01]  /*118f0*/  LOP3.LUT R16, R16, 0xffffff7f, RZ, 0xc0, !PT ;  /* 0xffffff7f10107812 */ /* 0x000fe200078ec0ff */
[----:B------:R-:W-:-:S05]  /*11900*/  @!P2 IMAD.X R2, RZ, RZ, R2, P1 ;  /* 0x000000ffff02a224 */ /* 0x000fca00008e0602 */
[----:B------:R-:W-:-:S04]  /*11910*/  @!P2 LOP3.LUT R3, R3, R2, RZ, 0x3c, !PT ;  /* 0x000000020303a212 */ /* 0x000fc800078e3cff */
[----:B------:R-:W-:Y:S01]  /*11920*/  @!P2 LOP3.LUT R2, R3, R2, RZ, 0x3c, !PT ;  /* 0x000000020302a212 */ /* 0x000fe200078e3cff */
[----:B------:R-:W-:-:S03]  /*11930*/  IMAD.MOV.U32 R13, RZ, RZ, R0 ;  /* 0x000000ffff0d7224 */ /* 0x000fc600078e0000 */
[----:B------:R-:W-:-:S05]  /*11940*/  @!P2 LOP3.LUT R3, R3, R2, RZ, 0x3c, !PT ;  /* 0x000000020303a212 */ /* 0x000fca00078e3cff */
[----:B------:R-:W-:Y:S01]  /*11950*/  @!PT LDS RZ, [RZ] ;  /* 0x00000000fffff984 */ /* 0x000fe20000000800 */
[----:B------:R-:W-:Y:S01]  /*11960*/  @!PT LDS RZ, [RZ] ;  /* 0x00000000fffff984 */ /* 0x000fe20000000800 */
[----:B------:R-:W-:Y:S01]  /*11970*/  @!PT LDS RZ, [RZ] ;  /* 0x00000000fffff984 */ /* 0x000fe20000000800 */
[----:B------:R0:W-:Y:S01]  /*11980*/  @!P2 LDGSTS.E.BYPASS.LTC128B.128 [R8+0x20400], desc[UR36][R2.64], !P0 ;  /* 0x204000000208afae */ /* 0x0001e2000c101d64 */
[----:B------:R-:W-:Y:S01]  /*11990*/  ISETP.GE.AND P2, PT, R10, R5, PT ;  /* 0x000000050a00720c */ /* 0x000fe20003f46270 */
[----:B------:R-:W-:-:S12]  /*119a0*/  IMAD.MOV.U32 R9, RZ, RZ, R14 ;  /* 0x000000ffff097224 */ /* 0x000fd800078e000e */
[----:B0-----:R-:W-:Y:S05]  /*119b0*/  WARPSYNC.COLLECTIVE R15, `(.L_x_280) ;  /* 0x000000000f087348 */ /* 0x001fea0003c00000 */
[----:B------:R1:W2:Y:S02]  /*119c0*/  SHFL.IDX P6, R14, R13, R12, R11 ;  /* 0x0000000c0d0e7389 */ /* 0x0002a400000c000b */
[----:B012---:R-:W-:Y:S01]  /*119d0*/  ENDCOLLECTIVE ;  /* 0x000000000000791b */ /* 0x007fe20003800000 */
.L_x_280:
[----:B------:R-:W-:Y:S01]  /*119e0*/  VIADD R8, R6, 0x20 ;  /* 0x0000002006087836 */ /* 0x000fe20000000000 */
[----:B------:R-:W-:Y:S02]  /*119f0*/  @!P2 LEA R10, R24, UR42, 0x1 ;  /* 0x0000002a180aac11 */ /* 0x000fe4000f8e08ff */
[----:B------:R-:W-:Y:S02]  /*11a00*/  @P2 LOP3.LUT R16, R16, 0x80, RZ, 0xfc, !PT ;  /* 0x0000008010102812 */ /* 0x000fe400078efcff */
[----:B------:R-:W-:Y:S01]  /*11a10*/  MOV R13, R4 ;  /* 0x00000004000d7202 */ /* 0x000fe20000000f00 */
[----:B------:R-:W-:Y:S01]  /*11a20*/  IMAD.MOV.U32 R12, RZ, RZ, 0x2 ;  /* 0x00000002ff0c7424 */ /* 0x000fe200078e00ff */
[----:B------:R-:W-:Y:S01]  /*11a30*/  LOP3.LUT R16, R16, 0xffffffbf, RZ, 0xc0, !PT ;  /* 0xffffffbf10107812 */ /* 0x000fe200078ec0ff */
[----:B------:R-:W-:-:S07]  /*11a40*/  IMAD.MOV.U32 R7, RZ, RZ, R14 ;  /* 0x000000ffff077224 */ /* 0x000fce00078e000e */
[----:B------:R-:W-:Y:S05]  /*11a50*/  WARPSYNC.COLLECTIVE R15, `(.L_x_281) ;  /* 0x000000000f087348 */ /* 0x000fea0003c00000 */
[----:B------:R0:W1:Y:S02]  /*11a60*/  SHFL.IDX P6, R14, R13, R12, R11 ;  /* 0x0000000c0d0e7389 */ /* 0x00006400000c000b */
[----:B01----:R-:W-:Y:S01]  /*11a70*/  ENDCOLLECTIVE ;  /* 0x000000000000791b */ /* 0x003fe20003800000 */
.L_x_281:
[----:B------:R-:W-:-:S05]  /*11a80*/  @!P2 LEA R7, P1, R22, R7, 0x1 ;  /* 0x000000071607a211 */ /* 0x000fca00078208ff */
[----:B------:R-:W-:Y:S02]  /*11a90*/  @!P2 IMAD.X R9, RZ, RZ, R9, P1 ;  /* 0x000000ffff09a224 */ /* 0x000fe400008e0609 */
[----:B------:R-:W-:Y:S02]  /*11aa0*/  @!P2 IMAD.MOV.U32 R2, RZ, RZ, R7 ;  /* 0x000000ffff02a224 */ /* 0x000fe400078e0007 */
[----:B------:R-:W-:Y:S02]  /*11ab0*/  @!P2 IMAD.MOV.U32 R3, RZ, RZ, R9 ;  /* 0x000000ffff03a224 */ /* 0x000fe400078e0009 */
[----:B------:R-:W-:-:S03]  /*11ac0*/  IMAD.MOV.U32 R13, RZ, RZ, R0 ;  /* 0x000000ffff0d7224 */ /* 0x000fc600078e0000 */
[----:B------:R-:W-:Y:S01]  /*11ad0*/  @!PT LDS RZ, [RZ] ;  /* 0x00000000fffff984 */ /* 0x000fe20000000800 */
[----:B------:R-:W-:Y:S01]  /*11ae0*/  @!PT LDS RZ, [RZ] ;  /* 0x00000000fffff984 */ /* 0x000fe20000000800 */
[----:B------:R-:W-:Y:S01]  /*11af0*/  @!PT LDS RZ, [RZ] ;  /* 0x00000000fffff984 */ /* 0x000fe20000000800 */
[----:B------:R0:W-:Y:S01]  /*11b00*/  @!P2 LDGSTS.E.BYPASS.LTC128B.128 [R10+0x20c00], desc[UR36][R2.64], !P0 ;  /* 0x20c00000020aafae */ /* 0x0001e2000c101d64 */
[----:B------:R-:W-:Y:S01]  /*11b10*/  ISETP.GE.AND P2, PT, R8, R5, PT ;  /* 0x000000050800720c */ /* 0x000fe20003f46270 */
[----:B0-----:R-:W-:-:S12]  /*11b20*/  IMAD.MOV.U32 R2, RZ, RZ, R14 ;  /* 0x000000ffff027224 */ /* 0x001fd800078e000e */
[----:B------:R-:W-:Y:S05]  /*11b30*/  WARPSYNC.COLLECTIVE R15, `(.L_x_282) ;  /* 0x000000000f087348 */ /* 0x000fea0003c00000 */
[----:B------:R0:W1:Y:S02]  /*11b40*/  SHFL.IDX P6, R14, R13, R12, R11 ;  /* 0x0000000c0d0e7389 */ /* 0x00006400000c000b */
[----:B01----:R-:W-:Y:S01]  /*11b50*/  ENDCOLLECTIVE ;  /* 0x000000000000791b */ /* 0x003fe20003800000 */
.L_x_282:
[----:B------:R-:W-:Y:S02]  /*11b60*/  @!P2 LEA R7, R24, UR42, 0x1 ;  /* 0x0000002a1807ac11 */ /* 0x000fe4000f8e08ff */
[----:B------:R-:W-:Y:S01]  /*11b70*/  @P2 LOP3.LUT R16, R16, 0x40, RZ, 0xfc, !PT ;  /* 0x0000004010102812 */ /* 0x000fe200078efcff */
[----:B------:R-:W-:Y:S01]  /*11b80*/  IMAD.MOV.U32 R13, RZ, RZ, R4 ;  /* 0x000000ffff0d7224 */ /* 0x000fe200078e0004 */
[----:B------:R-:W-:Y:S01]  /*11b90*/  MOV R12, 0x3 ;  /* 0x00000003000c7802 */ /* 0x000fe20000000f00 */
[----:B------:R-:W-:-:S05]  /*11ba0*/  IMAD.MOV.U32 R8, RZ, RZ, R14 ;  /* 0x000000ffff087224 */ /* 0x000fca00078e000e */
[----:B------:R-:W-:-:S05]  /*11bb0*/  @!P2 LEA R8, P1, R22, R8, 0x1 ;  /* 0x000000081608a211 */ /* 0x000fca00078208ff */
[----:B------:R-:W-:Y:S02]  /*11bc0*/  @!P2 IMAD.X R11, RZ, RZ, R2, P1 ;  /* 0x000000ffff0ba224 */ /* 0x000fe400008e0602 */
[----:B------:R-:W-:Y:S02]  /*11bd0*/  @!P2 IMAD.MOV.U32 R2, RZ, RZ, R8 ;  /* 0x000000ffff02a224 */ /* 0x000fe400078e0008 */
[----:B------:R-:W-:Y:S02]  /*11be0*/  @!P2 IMAD.MOV.U32 R3, RZ, RZ, R11 ;  /* 0x000000ffff03a224 */ /* 0x000fe400078e000b */
[----:B------:R-:W-:-:S03]  /*11bf0*/  IMAD.MOV.U32 R11, RZ, RZ, 0x181f ;  /* 0x0000181fff0b7424 */ /* 0x000fc600078e00ff */
[----:B------:R-:W-:Y:S01]  /*11c00*/  @!PT LDS RZ, [RZ] ;  /* 0x00000000fffff984 */ /* 0x000fe20000000800 */
[----:B------:R-:W-:Y:S01]  /*11c10*/  @!PT LDS RZ, [RZ] ;  /* 0x00000000fffff984 */ /* 0x000fe20000000800 */
[----:B------:R-:W-:Y:S01]  /*11c20*/  @!PT LDS RZ, [RZ] ;  /* 0x00000000fffff984 */ /* 0x000fe20000000800 */
[----:B------:R0:W-:Y:S04]  /*11c30*/  @!P2 LDGSTS.E.BYPASS.LTC128B.128 [R7+0x21400], desc[UR36][R2.64], !P0 ;  /* 0x214000000207afae */ /* 0x0001e8000c101d64 */
[----:B0-----:R-:W-:Y:S05]  /*11c40*/  WARPSYNC.COLLECTIVE R15, `(.L_x_283) ;  /* 0x000000000f087348 */ /* 0x001fea0003c00000 */
[----:B------:R1:W2:Y:S02]  /*11c50*/  SHFL.IDX P6, R14, R13, R12, R11 ;  /* 0x0000000c0d0e7389 */ /* 0x0002a400000c000b */
[----:B012---:R-:W-:Y:S01]  /*11c60*/  ENDCOLLECTIVE ;  /* 0x000000000000791b */ /* 0x007fe20003800000 */
.L_x_283:
[----:B------:R-:W-:Y:S02]  /*11c70*/  IMAD.MOV.U32 R13, RZ, RZ, R0 ;  /* 0x000000ffff0d7224 */ /* 0x000fe400078e0000 */
[----:B------:R-:W-:-:S07]  /*11c80*/  IMAD.MOV.U32 R4, RZ, RZ, R14 ;  /* 0x000000ffff047224 */ /* 0x000fce00078e000e */
[----:B------:R-:W-:Y:S05]  /*11c90*/  WARPSYNC.COLLECTIVE R15, `(.L_x_284) ;  /* 0x000000000f087348 */ /* 0x000fea0003c00000 */
[----:B------:R0:W1:Y:S02]  /*11ca0*/  SHFL.IDX P6, R14, R13, R12, R11 ;  /* 0x0000000c0d0e7389 */ /* 0x00006400000c000b */
[----:B01----:R-:W-:Y:S01]  /*11cb0*/  ENDCOLLECTIVE ;  /* 0x000000000000791b */ /* 0x003fe20003800000 */
.L_x_284:
[----:B------:R-:W-:Y:S05]  /*11cc0*/  BRA `(.L_x_285) ;  /* 0xffffffc8007c7947 */ /* 0x000fea000383ffff */
.L_x_227:
        /* <DEDUP_REMOVED lines=8> */
.L_x_287:
[----:B------:R-:W-:Y:S05]  /*11d50*/  BSYNC B0 ;  /* 0x0000000000007941 */ /* 0x000fea0003800000 */
.L_x_286:
[----:B------:R-:W-:Y:S01]  /*11d60*/  MOV R13, R0 ;  /* 0x00000000000d7202 */ /* 0x000fe20000000f00 */
[----:B------:R-:W-:Y:S01]  /*11d70*/  IMAD.MOV.U32 R12, RZ, RZ, RZ ;  /* 0x000000ffff0c7224 */ /* 0x000fe200078e00ff */
[----:B------:R-:W-:Y:S01]  /*11d80*/  P2R R3, PR, RZ, 0x4 ;  /* 0x00000004ff037803 */ /* 0x000fe20000000000 */
[----:B------:R-:W-:Y:S01]  /*11d90*/  IMAD.MOV.U32 R11, RZ, RZ, 0x181f ;  /* 0x0000181fff0b7424 */ /* 0x000fe200078e00ff */
[C---:B------:R-:W-:Y:S01]  /*11da0*/  LOP3.LUT P2, RZ, R16.reuse, 0x100, RZ, 0xc0, !PT ;  /* 0x0000010010ff7812 */ /* 0x040fe2000784c0ff */
[----:B------:R-:W-:Y:S01]  /*11db0*/  IMAD.MOV.U32 R15, RZ, RZ, -0x1 ;  /* 0xffffffffff0f7424 */ /* 0x000fe200078e00ff */
[----:B------:R-:W-:Y:S01]  /*11dc0*/  P2R R8, PR, RZ, 0x2 ;  /* 0x00000002ff087803 */ /* 0x000fe20000000000 */
[----:B------:R-:W-:Y:S01]  /*11dd0*/  IMAD.MOV.U32 R2, RZ, RZ, R14 ;  /* 0x000000ffff027224 */ /* 0x000fe200078e000e */
[----:B------:R-:W-:-:S13]  /*11de0*/  LOP3.LUT P1, RZ, R16, 0x800, RZ, 0xc0, !PT ;  /* 0x0000080010ff7812 */ /* 0x000fda000782c0ff */
[----:B------:R-:W-:Y:S05]  /*11df0*/  WARPSYNC.COLLECTIVE R15, `(.L_x_288) ;  /* 0x000000000f087348 */ /* 0x000fea0003c00000 */
[----:B------:R0:W1:Y:S02]  /*11e00*/  SHFL.IDX P6, R14, R13, R12, R11 ;  /* 0x0000000c0d0e7389 */ /* 0x00006400000c000b */
[----:B01----:R-:W-:Y:S01]  /*11e10*/  ENDCOLLECTIVE ;  /* 0x000000000000791b */ /* 0x003fe20003800000 */
.L_x_288:
[----:B------:R-:W-:Y:S01]  /*11e20*/  P2R R10, PR, RZ, 0x8 ;  /* 0x00000008ff0a7803 */ /* 0x000fe20000000000 */
[----:B------:R-:W-:Y:S02]  /*11e30*/  IMAD.MOV.U32 R13, RZ, RZ, R4 ;  /* 0x000000ffff0d7224 */ /* 0x000fe400078e0004 */
[----:B------:R-:W-:Y:S01]  /*11e40*/  IMAD.MOV.U32 R12, RZ, RZ, 0x1 ;  /* 0x00000001ff0c7424 */ /* 0x000fe200078e00ff */
[----:B------:R-:W-:-:S05]  /*11e50*/  @!P2 LEA R14, P0, R22, R14, 0x1 ;  /* 0x0000000e160ea211 */ /* 0x000fca00078008ff */
[----:B------:R-:W-:Y:S01]  /*11e60*/  @!P2 IMAD.X R21, RZ, RZ, R2, P0 ;  /* 0x000000ffff15a224 */ /* 0x000fe200000e0602 */
[----:B------:R-:W-:-:S04]  /*11e70*/  @!P2 LOP3.LUT R2, R5, 0x40, RZ, 0xc0, !PT ;  /* 0x000000400502a812 */ /* 0x000fc800078ec0ff */
[----:B------:R-:W-:-:S04]  /*11e80*/  @!P2 SHF.R.U32.HI R9, RZ, 0x2, R2 ;  /* 0x00000002ff09a819 */ /* 0x000fc80000011602 */
[----:B------:R-:W-:Y:S02]  /*11e90*/  @!P2 ISETP.NE.U32.AND P6, PT, R9, RZ, PT ;  /* 0x000000ff0900a20c */ /* 0x000fe40003fc5070 */
[----:B------:R-:W-:-:S04]  /*11ea0*/  @!P2 LOP3.LUT R9, R6, 0x80, RZ, 0xc0, !PT ;  /* 0x000000800609a812 */ /* 0x000fc800078ec0ff */
[----:B------:R-:W-:-:S04]  /*11eb0*/  @!P2 SHF.R.U32.HI R9, RZ, 0x3, R9 ;  /* 0x00000003ff09a819 */ /* 0x000fc80000011609 */
[----:B------:R-:W-:Y:S02]  /*11ec0*/  @!P2 ISETP.NE.U32.AND P0, PT, R9, RZ, PT ;  /* 0x000000ff0900a20c */ /* 0x000fe40003f05070 */
[----:B------:R-:W-:Y:S02]  /*11ed0*/  ISETP.NE.AND P2, PT, R3, RZ, PT ;  /* 0x000000ff0300720c */ /* 0x000fe40003f45270 */
[----:B------:R-:W-:Y:S02]  /*11ee0*/  P2R R9, PR, RZ, 0x1 ;  /* 0x00000001ff097803 */ /* 0x000fe40000000000 */
[----:B------:R-:W-:-:S13]  /*11ef0*/  LOP3.LUT P0, RZ, R16, 0x100, RZ, 0xc0, !PT ;  /* 0x0000010010ff7812 */ /* 0x000fda000780c0ff */
[----:B------:R-:W-:Y:S01]  /*11f00*/  @!P0 LEA R7, R24, UR42, 0x1 ;  /* 0x0000002a18078c11 */ /* 0x000fe2000f8e08ff */
[----:B------:R-:W-:Y:S02]  /*11f10*/  @!P0 IMAD.MOV.U32 R2, RZ, RZ, R14 ;  /* 0x000000ffff028224 */ /* 0x000fe400078e000e */
[----:B------:R-:W-:-:S05]  /*11f20*/  @!P0 IMAD.MOV.U32 R3, RZ, RZ, R21 ;  /* 0x000000ffff038224 */ /* 0x000fca00078e0015 */
[----:B------:R-:W-:Y:S01]  /*11f30*/  @!PT LDS RZ, [RZ] ;  /* 0x00000000fffff984 */ /* 0x000fe20000000800 */
[----:B------:R-:W-:Y:S01]  /*11f40*/  @!PT LDS RZ, [RZ] ;  /* 0x00000000fffff984 */ /* 0x000fe20000000800 */
[----:B------:R-:W-:Y:S01]  /*11f50*/  @!PT LDS RZ, [RZ] ;  /* 0x00000000fffff984 */ /* 0x000fe20000000800 */
[----:B------:R0:W-:Y:S01]  /*11f60*/  @!P0 LDGSTS.E.BYPASS.LTC128B.128 [R7+0x26400], desc[UR36][R2.64], !P1 ;  /* 0x2640000002078fae */ /* 0x0001e2000c901d64 */
[----:B------:R-:W-:Y:S02]  /*11f70*/  ISETP.NE.AND P1, PT, R8, RZ, PT ;  /* 0x000000ff0800720c */ /* 0x000fe40003f25270 */
[----:B------:R-:W-:Y:S01]  /*11f80*/  P2R R8, PR, RZ, 0x20 ;  /* 0x00000020ff087803 */ /* 0x000fe20000000000 */
[----:B------:R0:W-:Y:S01]  /*11f90*/  @!P0 LDGSTS.E.BYPASS.LTC128B.128 [R7+0x28400], desc[UR36][R2.64+0x80], !P5 ;  /* 0x2840008002078fae */ /* 0x0001e2000e901d64 */
[----:B------:R-:W-:-:S03]  /*11fa0*/  LOP3.LUT P5, RZ, R16, 0x800, RZ, 0xc0, !PT ;  /* 0x0000080010ff7812 */ /* 0x000fc600078ac0ff */
[----:B------:R0:W-:Y:S04]  /*11fb0*/  @!P0 LDGSTS.E.BYPASS.LTC128B.128 [R7+0x2a400], desc[UR36][R2.64+0x100], !P4 ;  /* 0x2a40010002078fae */ /* 0x0001e8000e101d64 */
[----:B------:R0:W-:Y:S01]  /*11fc0*/  @!P0 LDGSTS.E.BYPASS.LTC128B.128 [R7+0x2c400], desc[UR36][R2.64+0x180], !P3 ;  /* 0x2c40018002078fae */ /* 0x0001e2000d901d64 */
[----:B------:R-:W-:-:S03]  /*11fd0*/  LOP3.LUT P3, RZ, R16, 0x80, RZ, 0xc0, !PT ;  /* 0x0000008010ff7812 */ /* 0x000fc6000786c0ff */
[----:B------:R0:W-:Y:S04]  /*11fe0*/  @!P0 LDGSTS.E.BYPASS.LTC128B.128 [R7+0x2e400], desc[UR36][R2.64+0x200], !P2 ;  /* 0x2e40020002078fae */ /* 0x0001e8000d101d64 */
[----:B------:R0:W-:Y:S04]  /*11ff0*/  @!P0 LDGSTS.E.BYPASS.LTC128B.128 [R7+0x30400], desc[UR36][R2.64+0x280], !P1 ;  /* 0x3040028002078fae */ /* 0x0001e8000c901d64 */
[----:B------:R0:W-:Y:S01]  /*12000*/  @!P0 LDGSTS.E.BYPASS.LTC128B.128 [R7+0x32400], desc[UR36][R2.64+0x300], P6 ;  /* 0x3240030002078fae */ /* 0x0001e2000b101d64 */
[----:B------:R-:W-:Y:S02]  /*12010*/  ISETP.NE.AND P0, PT, R9, RZ, PT ;  /* 0x000000ff0900720c */ /* 0x000fe40003f05270 */
[----:B------:R-:W-:-:S02]  /*12020*/  LOP3.LUT P6, RZ, R16, 0x100, RZ, 0xc0, !PT ;  /* 0x0000010010ff7812 */ /* 0x000fc400078cc0ff */
[----:B------:R-:W-:-:S04]  /*12030*/  @!P3 LOP3.LUT R20, R5, 0x40, RZ, 0xc0, !PT ;  /* 0x000000400514b812 */ /* 0x000fc800078ec0ff */
[----:B------:R-:W-:-:S07]  /*12040*/  @!P3 SHF.R.U32.HI R20, RZ, 0x2, R20 ;  /* 0x00000002ff14b819 */ /* 0x000fce0000011614 */
[----:B------:R0:W-:Y:S02]  /*12050*/  @!P6 LDGSTS.E.BYPASS.LTC128B.128 [R7+0x34400], desc[UR36][R2.64+0x380], P0 ;  /* 0x344003800207efae */ /* 0x0001e40008101d64 */
[----:B0-----:R-:W-:Y:S05]  /*12060*/  WARPSYNC.COLLECTIVE R15, `(.L_x_289) ;  /* 0x000000000f087348 */ /* 0x001fea0003c00000 */
[----:B------:R1:W2:Y:S02]  /*12070*/  SHFL.IDX P6, R14, R13, R12, R11 ;  /* 0x0000000c0d0e7389 */ /* 0x0002a400000c000b */
[----:B012---:R-:W-:Y:S01]  /*12080*/  ENDCOLLECTIVE ;  /* 0x000000000000791b */ /* 0x007fe20003800000 */
.L_x_289:
[----:B------:R-:W-:-:S04]  /*12090*/  @!P3 LOP3.LUT R7, R6, 0x80, RZ, 0xc0, !PT ;  /* 0x000000800607b812 */ /* 0x000fc800078ec0ff */
[----:B------:R-:W-:Y:S01]  /*120a0*/  @!P3 SHF.R.U32.HI R7, RZ, 0x3, R7 ;  /* 0x00000003ff07b819 */ /* 0x000fe20000011607 */
[----:B------:R-:W-:Y:S01]  /*120b0*/  IMAD.MOV.U32 R13, RZ, RZ, R0 ;  /* 0x000000ffff0d7224 */ /* 0x000fe200078e0000 */
[----:B------:R-:W-:-:S07]  /*120c0*/  MOV R9, R14 ;  /* 0x0000000e00097202 */ /* 0x000fce0000000f00 */
[----:B------:R-:W-:Y:S05]  /*120d0*/  WARPSYNC.COLLECTIVE R15, `(.L_x_290) ;  /* 0x000000000f087348 */ /* 0x000fea0003c00000 */
[----:B------:R0:W1:Y:S02]  /*120e0*/  SHFL.IDX P6, R14, R13, R12, R11 ;  /* 0x0000000c0d0e7389 */ /* 0x00006400000c000b */
[----:B01----:R-:W-:Y:S01]  /*120f0*/  ENDCOLLECTIVE ;  /* 0x000000000000791b */ /* 0x003fe20003800000 */
.L_x_290:
[----:B------:R-:W-:Y:S02]  /*12100*/  IMAD.MOV.U32 R13, RZ, RZ, R4 ;  /* 0x000000ffff0d7224 */ /* 0x000fe400078e0004 */
[----:B------:R-:W-:Y:S01]  /*12110*/  IMAD.MOV.U32 R12, RZ, RZ, 0x2 ;  /* 0x00000002ff0c7424 */ /* 0x000fe200078e00ff */
[----:B------:R-:W-:Y:S02]  /*12120*/  @!P3 LEA R14, P0, R22, R14, 0x1 ;  /* 0x0000000e160eb211 */ /* 0x000fe400078008ff */
[----:B------:R-:W-:-:S03]  /*12130*/  @!P3 ISETP.NE.U32.AND P6, PT, R20, RZ, PT ;  /* 0x000000ff1400b20c */ /* 0x000fc60003fc5070 */
[----:B------:R-:W-:Y:S01]  /*12140*/  @!P3 IMAD.X R21, RZ, RZ, R9, P0 ;  /* 0x000000ffff15b224 */ /* 0x000fe200000e0609 */
[----:B------:R-:W-:Y:S02]  /*12150*/  @!P3 ISETP.NE.U32.AND P0, PT, R7, RZ, PT ;  /* 0x000000ff0700b20c */ /* 0x000fe40003f05070 */
[----:B------:R-:W-:Y:S02]  /*12160*/  ISETP.NE.AND P3, PT, R10, RZ, PT ;  /* 0x000000ff0a00720c */ /* 0x000fe40003f65270 */
[----:B------:R-:W-:Y:S02]  /*12170*/  P2R R7, PR, RZ, 0x1 ;  /* 0x00000001ff077803 */ /* 0x000fe40000000000 */
[----:B------:R-:W-:Y:S02]  /*12180*/  LOP3.LUT P0, RZ, R16, 0x80, RZ, 0xc0, !PT ;  /* 0x0000008010ff7812 */ /* 0x000fe4000780c0ff */
[----:B------:R-:W-:-:S11]  /*12190*/  P2R R10, PR, RZ, 0x2 ;  /* 0x00000002ff0a7803 */ /* 0x000fd60000000000 */
[----:B------:R-:W-:Y:S01]  /*121a0*/  @!P0 LEA R9, R24, UR42, 0x1 ;  /* 0x0000002a18098c11 */ /* 0x000fe2000f8e08ff */
[----:B------:R-:W-:Y:S02]  /*121b0*/  @!P0 IMAD.MOV.U32 R2, RZ, RZ, R14 ;  /* 0x000000ffff028224 */ /* 0x000fe400078e000e */
[----:B------:R-:W-:-:S05]  /*121c0*/  @!P0 IMAD.MOV.U32 R3, RZ, RZ, R21 ;  /* 0x000000ffff038224 */ /* 0x000fca00078e0015 */
[----:B------:R-:W-:Y:S01]  /*121d0*/  @!PT LDS RZ, [RZ] ;  /* 0x00000000fffff984 */ /* 0x000fe20000000800 */
[----:B------:R-:W-:Y:S01]  /*121e0*/  @!PT LDS RZ, [RZ] ;  /* 0x00000000fffff984 */ /* 0x000fe20000000800 */
[----:B------:R-:W-:Y:S01]  /*121f0*/  @!PT LDS RZ, [RZ] ;  /* 0x00000000fffff984 */ /* 0x000fe20000000800 */
[----:B------:R0:W-:Y:S01]  /*12200*/  @!P0 LDGSTS.E.BYPASS.LTC128B.128 [R9+0x26c00], desc[UR36][R2.64], !P5 ;  /* 0x26c0000002098fae */ /* 0x0001e2000e901d64 */
[----:B------:R-:W-:-:S04]  /*12210*/  ISETP.NE.AND P5, PT, R8, RZ, PT ;  /* 0x000000ff0800720c */ /* 0x000fc80003fa5270 */
[----:B------:R-:W-:-:S09]  /*12220*/  P2R R8, PR, RZ, 0x20 ;  /* 0x00000020ff087803 */ /* 0x000fd20000000000 */
[----:B------:R0:W-:Y:S01]  /*12230*/  @!P0 LDGSTS.E.BYPASS.LTC128B.128 [R9+0x28c00], desc[UR36][R2.64+0x80], !P5 ;  /* 0x28c0008002098fae */ /* 0x0001e2000e901d64 */
[----:B------:R-:W-:-:S03]  /*12240*/  LOP3.LUT P5, RZ, R16, 0x800, RZ, 0xc0, !PT ;  /* 0x0000080010ff7812 */ /* 0x000fc600078ac0ff */
[----:B------:R0:W-:Y:S04]  /*12250*/  @!P0 LDGSTS.E.BYPASS.LTC128B.128 [R9+0x2ac00], desc[UR36][R2.64+0x100], !P4 ;  /* 0x2ac0010002098fae */ /* 0x0001e8000e101d64 */
[----:B------:R0:W-:Y:S04]  /*12260*/  @!P0 LDGSTS.E.BYPASS.LTC128B.128 [R9+0x2cc00], desc[UR36][R2.64+0x180], !P3 ;  /* 0x2cc0018002098fae */ /* 0x0001e8000d901d64 */
[----:B------:R0:W-:Y:S04]  /*12270*/  @!P0 LDGSTS.E.BYPASS.LTC128B.128 [R9+0x2ec00], desc[UR36][R2.64+0x200], !P2 ;  /* 0x2ec0020002098fae */ /* 0x0001e8000d101d64 */
[----:B------:R0:W-:Y:S01]  /*12280*/  @!P0 LDGSTS.E.BYPASS.LTC128B.128 [R9+0x30c00], desc[UR36][R2.64+0x280], !P1 ;  /* 0x30c0028002098fae */ /* 0x0001e2000c901d64 */
[----:B------:R-:W-:-:S03]  /*12290*/  LOP3.LUT P1, RZ, R16, 0x40, RZ, 0xc0, !PT ;  /* 0x0000004010ff7812 */ /* 0x000fc6000782c0ff */
[----:B------:R0:W-:Y:S01]  /*122a0*/  @!P0 LDGSTS.E.BYPASS.LTC128B.128 [R9+0x32c00], desc[UR36][R2.64+0x300], P6 ;  /* 0x32c0030002098fae */ /* 0x0001e2000b101d64 */
[----:B------:R-:W-:Y:S02]  /*122b0*/  ISETP.NE.AND P0, PT, R7, RZ, PT ;  /* 0x000000ff0700720c */ /* 0x000fe40003f05270 */
[----:B------:R-:W-:-:S07]  /*122c0*/  LOP3.LUT P6, RZ, R16, 0x80, RZ, 0xc0, !PT ;  /* 0x0000008010ff7812 */ /* 0x000fce00078cc0ff */
[----:B------:R-:W-:-:S04]  /*122d0*/  @!P1 LOP3.LUT R20, R5, 0x40, RZ, 0xc0, !PT ;  /* 0x0000004005149812 */ /* 0x000fc800078ec0ff */
[----:B------:R-:W-:Y:S02]  /*122e0*/  @!P1 SHF.R.U32.HI R20, RZ, 0x2, R20 ;  /* 0x00000002ff149819 */ /* 0x000fe40000011614 */
[----:B------:R0:W-:Y:S05]  /*122f0*/  @!P6 LDGSTS.E.BYPASS.LTC128B.128 [R9+0x34c00], desc[UR36][R2.64+0x380], P0 ;  /* 0x34c003800209efae */ /* 0x0001ea0008101d64 */
[----:B0-----:R-:W-:Y:S05]  /*12300*/  WARPSYNC.COLLECTIVE R15, `(.L_x_291) ;  /* 0x000000000f087348 */ /* 0x001fea0003c00000 */
[----:B------:R1:W2:Y:S02]  /*12310*/  SHFL.IDX P6, R14, R13, R12, R11 ;  /* 0x0000000c0d0e7389 */ /* 0x0002a400000c000b */
[----:B012---:R-:W-:Y:S01]  /*12320*/  ENDCOLLECTIVE ;  /* 0x000000000000791b */ /* 0x007fe20003800000 */
.L_x_291:
[----:B------:R-:W-:-:S04]  /*12330*/  @!P1 LOP3.LUT R9, R6, 0x80, RZ, 0xc0, !PT ;  /* 0x0000008006099812 */ /* 0x000fc800078ec0ff */
[----:B------:R-:W-:Y:S01]  /*12340*/  @!P1 SHF.R.U32.HI R9, RZ, 0x3, R9 ;  /* 0x00000003ff099819 */ /* 0x000fe20000011609 */
[----:B------:R-:W-:Y:S02]  /*12350*/  IMAD.MOV.U32 R13, RZ, RZ, R0 ;  /* 0x000000ffff0d7224 */ /* 0x000fe400078e0000 */
[----:B------:R-:W-:-:S07]  /*12360*/  IMAD.MOV.U32 R7, RZ, RZ, R14 ;  /* 0x000000ffff077224 */ /* 0x000fce00078e000e */
[----:B------:R-:W-:Y:S05]  /*12370*/  WARPSYNC.COLLECTIVE R15, `(.L_x_292) ;  /* 0x000000000f087348 */ /* 0x000fea0003c00000 */
[----:B------:R0:W1:Y:S02]  /*12380*/  SHFL.IDX P6, R14, R13, R12, R11 ;  /* 0x0000000c0d0e7389 */ /* 0x00006400000c000b */
[----:B01----:R-:W-:Y:S01]  /*12390*/  ENDCOLLECTIVE ;  /* 0x000000000000791b */ /* 0x003fe20003800000 */
.L_x_292:
[----:B------:R-:W-:Y:S02]  /*123a0*/  IMAD.MOV.U32 R13, RZ, RZ, R4 ;  /* 0x000000ffff0d7224 */ /* 0x000fe400078e0004 */
[----:B------:R-:W-:Y:S01]  /*123b0*/  IMAD.MOV.U32 R12, RZ, RZ, 0x3 ;  /* 0x00000003ff0c7424 */ /* 0x000fe200078e00ff */
[----:B------:R-:W-:Y:S02]  /*123c0*/  @!P1 LEA R14, P0, R22, R14, 0x1 ;  /* 0x0000000e160e9211 */ /* 0x000fe400078008ff */
[----:B------:R-:W-:Y:S02]  /*123d0*/  @!P1 ISETP.NE.U32.AND P6, PT, R20, RZ, PT ;  /* 0x000000ff1400920c */ /* 0x000fe40003fc5070 */
[----:B------:R-:W-:Y:S02]  /*123e0*/  @!P1 IADD3.X R7, RZ, R7, RZ, P0, !PT ;  /* 0x00000007ff079210 */ /* 0x000fe400007fe4ff */
[----:B------:R-:W-:Y:S02]  /*123f0*/  @!P1 ISETP.NE.U32.AND P0, PT, R9, RZ, PT ;  /* 0x000000ff0900920c */ /* 0x000fe40003f05070 */
[----:B------:R-:W-:-:S02]  /*12400*/  ISETP.NE.AND P1, PT, R10, RZ, PT ;  /* 0x000000ff0a00720c */ /* 0x000fc40003f25270 */
        /* <DEDUP_REMOVED lines=9> */
[----:B------:R-:W-:-:S13]  /*124a0*/  ISETP.NE.AND P5, PT, R8, RZ, PT ;  /* 0x000000ff0800720c */ /* 0x000fda0003fa5270 */
[----:B------:R0:W-:Y:S04]  /*124b0*/  @!P0 LDGSTS.E.BYPASS.LTC128B.128 [R21+0x29400], desc[UR36][R2.64+0x80], !P5 ;  /* 0x2940008002158fae */ /* 0x0001e8000e901d64 */
[----:B------:R0:W-:Y:S04]  /*124c0*/  @!P0 LDGSTS.E.BYPASS.LTC128B.128 [R21+0x2b400], desc[UR36][R2.64+0x100], !P4 ;  /* 0x2b40010002158fae */ /* 0x0001e8000e101d64 */
[----:B------:R0:W-:Y:S04]  /*124d0*/  @!P0 LDGSTS.E.BYPASS.LTC128B.128 [R21+0x2d400], desc[UR36][R2.64+0x180], !P3 ;  /* 0x2d40018002158fae */ /* 0x0001e8000d901d64 */
[----:B------:R0:W-:Y:S04]  /*124e0*/  @!P0 LDGSTS.E.BYPASS.LTC128B.128 [R21+0x2f400], desc[UR36][R2.64+0x200], !P2 ;  /* 0x2f40020002158fae */ /* 0x0001e8000d101d64 */
[----:B------:R0:W-:Y:S04]  /*124f0*/  @!P0 LDGSTS.E.BYPASS.LTC128B.128 [R21+0x31400], desc[UR36][R2.64+0x280], !P1 ;  /* 0x3140028002158fae */ /* 0x0001e8000c901d64 */
[----:B------:R0:W-:Y:S01]  /*12500*/  @!P0 LDGSTS.E.BYPASS.LTC128B.128 [R21+0x33400], desc[UR36][R2.64+0x300], P6 ;  /* 0x3340030002158fae */ /* 0x0001e2000b101d64 */
[----:B------:R-:W-:-:S02]  /*12510*/  ISETP.NE.AND P0, PT, R9, RZ, PT ;  /* 0x000000ff0900720c */ /* 0x000fc40003f05270 */
[----:B------:R-:W-:-:S13]  /*12520*/  LOP3.LUT P6, RZ, R16, 0x40, RZ, 0xc0, !PT ;  /* 0x0000004010ff7812 */ /* 0x000fda00078cc0ff */
[----:B------:R0:W-:Y:S02]  /*12530*/  @!P6 LDGSTS.E.BYPASS.LTC128B.128 [R21+0x35400], desc[UR36][R2.64+0x380], P0 ;  /* 0x354003800215efae */ /* 0x0001e40008101d64 */
[----:B0-----:R-:W-:Y:S05]  /*12540*/  WARPSYNC.COLLECTIVE R15, `(.L_x_293) ;  /* 0x000000000f087348 */ /* 0x001fea0003c00000 */
[----:B------:R1:W2:Y:S02]  /*12550*/  SHFL.IDX P6, R14, R13, R12, R11 ;  /* 0x0000000c0d0e7389 */ /* 0x0002a400000c000b */
[----:B012---:R-:W-:Y:S01]  /*12560*/  ENDCOLLECTIVE ;  /* 0x000000000000791b */ /* 0x007fe20003800000 */
.L_x_293:
[----:B------:R-:W-:Y:S02]  /*12570*/  IMAD.MOV.U32 R13, RZ, RZ, R0 ;  /* 0x000000ffff0d7224 */ /* 0x000fe400078e0000 */
[----:B------:R-:W-:-:S07]  /*12580*/  IMAD.MOV.U32 R4, RZ, RZ, R14 ;  /* 0x000000ffff047224 */ /* 0x000fce00078e000e */
[----:B------:R-:W-:Y:S05]  /*12590*/  WARPSYNC.COLLECTIVE R15, `(.L_x_294) ;  /* 0x000000000f087348 */ /* 0x000fea0003c00000 */
[----:B------:R0:W1:Y:S02]  /*125a0*/  SHFL.IDX P6, R14, R13, R12, R11 ;  /* 0x0000000c0d0e7389 */ /* 0x00006400000c000b */
[----:B01----:R-:W-:Y:S01]  /*125b0*/  ENDCOLLECTIVE ;  /* 0x000000000000791b */ /* 0x003fe20003800000 */
.L_x_294:
[----:B------:R-:W-:Y:S05]  /*125c0*/  BRA `(.L_x_295) ;  /* 0xffffffcc00187947 */ /* 0x000fea000383ffff */
.L_x_230:
[----:B01----:R-:W-:-:S04]  /*125d0*/  IMAD.U32 R3, RZ, RZ, UR42 ;  /* 0x0000002aff037e24 */ /* 0x003fc8000f8e00ff */
[----:B------:R0:W1:Y:S03]  /*125e0*/  SYNCS.PHASECHK.TRANS64.TRYWAIT P0, [R3+URZ+0x38820], R0 ;  /* 0x03882000030075a7 */ /* 0x000066000800017f */
[----:B-1----:R-:W-:Y:S05]  /*125f0*/  @!P0 NANOSLEEP.SYNCS 0x989680 ;  /* 0x009896800000895d */ /* 0x002fea0003900000 */
[----:B------:R-:W1:Y:S02]  /*12600*/  @!P0 SYNCS.PHASECHK.TRANS64 P0, [R3+URZ+0x38820], R0 ;  /* 0x03882000030085a7 */ /* 0x000e64000800007f */
[----:B-1----:R-:W-:Y:S05]  /*12610*/  @!P0 BRA `(.L_x_230) ;  /* 0xfffffffc00ec8947 */ /* 0x002fea000383ffff */
[----:B------:R-:W-:Y:S05]  /*12620*/  BRA `(.L_x_296) ;  /* 0xffffffcc00887947 */ /* 0x000fea000383ffff */
.L_x_232:
[----:B01----:R-:W-:-:S04]  /*12630*/  IMAD.U32 R3, RZ, RZ, UR42 ;  /* 0x0000002aff037e24 */ /* 0x003fc8000f8e00ff */
[----:B------:R0:W1:Y:S03]  /*12640*/  SYNCS.PHASECHK.TRANS64.TRYWAIT P0, [R3+URZ+0x38860], R0 ;  /* 0x03886000030075a7 */ /* 0x000066000800017f */
[----:B-1----:R-:W-:Y:S05]  /*12650*/  @!P0 NANOSLEEP.SYNCS 0x989680 ;  /* 0x009896800000895d */ /* 0x002fea0003900000 */
[----:B------:R-:W1:Y:S02]  /*12660*/  @!P0 SYNCS.PHASECHK.TRANS64 P0, [R3+URZ+0x38860], R0 ;  /* 0x03886000030085a7 */ /* 0x000e64000800007f */
[----:B-1----:R-:W-:Y:S05]  /*12670*/  @!P0 BRA `(.L_x_232) ;  /* 0xfffffffc00ec8947 */ /* 0x002fea000383ffff */
[----:B------:R-:W-:Y:S05]  /*12680*/  BRA `(.L_x_297) ;  /* 0xffffffcc00847947 */ /* 0x000fea000383ffff */
.L_x_233:
[----:B------:R-:W-:Y:S01]  /*12690*/  BSSY B0, `(.L_x_298) ;  /* 0x0000008000007945 */ /* 0x000fe20003800000 */
[----:B------:R-:W-:Y:S01]  /*126a0*/  MOV R13, R8 ;  /* 0x00000008000d7202 */ /* 0x000fe20000000f00 */
[----:B------:R-:W-:Y:S02]  /*126b0*/  IMAD.MOV.U32 R12, RZ, RZ, RZ ;  /* 0x000000ffff0c7224 */ /* 0x000fe400078e00ff */
[----:B------:R-:W-:Y:S02]  /*126c0*/  IMAD.MOV.U32 R11, RZ, RZ, 0x181f ;  /* 0x0000181fff0b7424 */ /* 0x000fe400078e00ff */
[----:B------:R-:W-:-:S07]  /*126d0*/  IMAD.MOV.U32 R15, RZ, RZ, -0x1 ;  /* 0xffffffffff0f7424 */ /* 0x000fce00078e00ff */
[----:B------:R-:W-:Y:S05]  /*126e0*/  WARPSYNC.COLLECTIVE R15, `(.L_x_299) ;  /* 0x000000000f087348 */ /* 0x000fea0003c00000 */
[----:B------:R0:W1:Y:S02]  /*126f0*/  SHFL.IDX P6, R14, R13, R12, R11 ;  /* 0x0000000c0d0e7389 */ /* 0x00006400000c000b */
[----:B01----:R-:W-:Y:S01]  /*12700*/  ENDCOLLECTIVE ;  /* 0x000000000000791b */ /* 0x003fe20003800000 */
.L_x_299:
[----:B------:R-:W-:Y:S05]  /*12710*/  BSYNC B0 ;  /* 0x0000000000007941 */ /* 0x000fea0003800000 */
.L_x_298:
[----:B------:R-:W-:Y:S01]  /*12720*/  IMAD.MOV.U32 R13, RZ, RZ, R6 ;  /* 0x000000ffff0d7224 */ /* 0x000fe200078e0006 */
[----:B------:R-:W-:Y:S01]  /*12730*/  SHF.L.U32 R0, R22, 0x1, RZ ;  /* 0x0000000116007819 */ /* 0x000fe200000006ff */
[----:B------:R-:W-:Y:S01]  /*12740*/  IMAD.MOV.U32 R12, RZ, RZ, RZ ;  /* 0x000000ffff0c7224 */ /* 0x000fe200078e00ff */
[C---:B------:R-:W-:Y:S01]  /*12750*/  LOP3.LUT R4, R17.reuse, 0x1, RZ, 0xc0, !PT ;  /* 0x0000000111047812 */ /* 0x040fe200078ec0ff */
[----:B------:R-:W-:Y:S01]  /*12760*/  IMAD.MOV.U32 R11, RZ, RZ, 0x181f ;  /* 0x0000181fff0b7424 */ /* 0x000fe200078e00ff */
[----:B------:R-:W-:Y:S01]  /*12770*/  LEA R7, R24, UR42, 0x1 ;  /* 0x0000002a18077c11 */ /* 0x000fe2000f8e08ff */
[----:B------:R-:W-:Y:S01]  /*12780*/  IMAD.MOV.U32 R15, RZ, RZ, -0x1 ;  /* 0xffffffffff0f7424 */ /* 0x000fe200078e00ff */
[----:B------:R-:W-:Y:S01]  /*12790*/  ISETP.NE.U32.AND P1, PT, R4, 0x1, PT ;  /* 0x000000010400780c */ /* 0x000fe20003f25070 */
[----:B------:R-:W-:Y:S01]  /*127a0*/  IMAD.MOV.U32 R3, RZ, RZ, R14 ;  /* 0x000000ffff037224 */ /* 0x000fe200078e000e */
[----:B------:R-:W-:-:S13]  /*127b0*/  LOP3.LUT P5, RZ, R17, 0x2, RZ, 0xc0, !PT ;  /* 0x0000000211ff7812 */ /* 0x000fda00078ac0ff */
[----:B------:R-:W-:Y:S05]  /*127c0*/  WARPSYNC.COLLECTIVE R15, `(.L_x_300) ;  /* 0x000000000f087348 */ /* 0x000fea0003c00000 */
[----:B------:R0:W1:Y:S02]  /*127d0*/  SHFL.IDX P6, R14, R13, R12, R11 ;  /* 0x0000000c0d0e7389 */ /* 0x00006400000c000b */
[----:B01----:R-:W-:Y:S01]  /*127e0*/  ENDCOLLECTIVE ;  /* 0x000000000000791b */ /* 0x003fe20003800000 */
.L_x_300:
[C---:B------:R-:W-:Y:S02]  /*127f0*/  LOP3.LUT P4, RZ, R17.reuse, 0x4, RZ, 0xc0, !PT ;  /* 0x0000000411ff7812 */ /* 0x040fe4000788c0ff */
[C---:B------:R-:W-:Y:S02]  /*12800*/  LOP3.LUT P3, RZ, R17.reuse, 0x8, RZ, 0xc0, !PT ;  /* 0x0000000811ff7812 */ /* 0x040fe4000786c0ff */
[C---:B------:R-:W-:Y:S02]  /*12810*/  LOP3.LUT P2, RZ, R17.reuse, 0x10, RZ, 0xc0, !PT ;  /* 0x0000001011ff7812 */ /* 0x040fe4000784c0ff */
[----:B------:R-:W-:Y:S02]  /*12820*/  LOP3.LUT R16, R16, 0xffffffbf, RZ, 0xc0, !PT ;  /* 0xffffffbf10107812 */ /* 0x000fe400078ec0ff */
[----:B------:R-:W-:Y:S02]  /*12830*/  PRMT R4, R17, 0x8880, RZ ;  /* 0x0000888011047816 */ /* 0x000fe400000000ff */
[----:B------:R-:W-:Y:S01]  /*12840*/  @P1 LOP3.LUT R16, R16, 0x40, RZ, 0xfc, !PT ;  /* 0x0000004010101812 */ /* 0x000fe200078efcff */
[----:B------:R-:W-:-:S03]  /*12850*/  IMAD.MOV.U32 R13, RZ, RZ, R8 ;  /* 0x000000ffff0d7224 */ /* 0x000fc600078e0008 */
[----:B------:R-:W-:Y:S01]  /*12860*/  LOP3.LUT R16, R16, 0xffffff7f, RZ, 0xc0, !PT ;  /* 0xffffff7f10107812 */ /* 0x000fe200078ec0ff */
[----:B------:R-:W-:Y:S01]  /*12870*/  IMAD.MOV.U32 R12, RZ, RZ, 0x1 ;  /* 0x00000001ff0c7424 */ /* 0x000fe200078e00ff */
        /* <DEDUP_REMOVED lines=29> */
.L_x_301:
[----:B------:R-:W-:Y:S02]  /*12a50*/  IMAD.MOV.U32 R13, RZ, RZ, R6 ;  /* 0x000000ffff0d7224 */ /* 0x000fe400078e0006 */
[----:B------:R-:W-:-:S07]  /*12a60*/  IMAD.MOV.U32 R5, RZ, RZ, R14 ;  /* 0x000000ffff057224 */ /* 0x000fce00078e000e */
[----:B------:R-:W-:Y:S05]  /*12a70*/  WARPSYNC.COLLECTIVE R15, `(.L_x_302) ;  /* 0x000000000f087348 */ /* 0x000fea0003c00000 */
[----:B------:R0:W1:Y:S02]  /*12a80*/  SHFL.IDX P6, R14, R13, R12, R11 ;  /* 0x0000000c0d0e7389 */ /* 0x00006400000c000b */
[----:B01----:R-:W-:Y:S01]  /*12a90*/  ENDCOLLECTIVE ;  /* 0x000000000000791b */ /* 0x003fe20003800000 */
.L_x_302:
[----:B------:R-:W-:Y:S02]  /*12aa0*/  IMAD.MOV.U32 R13, RZ, RZ, R8 ;  /* 0x000000ffff0d7224 */ /* 0x000fe400078e0008 */
[----:B------:R-:W-:Y:S01]  /*12ab0*/  IMAD.MOV.U32 R12, RZ, RZ, 0x2 ;  /* 0x00000002ff0c7424 */ /* 0x000fe200078e00ff */
        /* <DEDUP_REMOVED lines=26> */
.L_x_303:
[----:B------:R-:W-:Y:S01]  /*12c60*/  IMAD.MOV.U32 R13, RZ, RZ, R6 ;  /* 0x000000ffff0d7224 */ /* 0x000fe200078e0006 */
[----:B------:R-:W-:-:S07]  /*12c70*/  MOV R9, R14 ;  /* 0x0000000e00097202 */ /* 0x000fce0000000f00 */
[----:B------:R-:W-:Y:S05]  /*12c80*/  WARPSYNC.COLLECTIVE R15, `(.L_x_304) ;  /* 0x000000000f087348 */ /* 0x000fea0003c00000 */
[----:B------:R0:W1:Y:S02]  /*12c90*/  SHFL.IDX P6, R14, R13, R12, R11 ;  /* 0x0000000c0d0e7389 */ /* 0x00006400000c000b */
[----:B01----:R-:W-:Y:S01]  /*12ca0*/  ENDCOLLECTIVE ;  /* 0x000000000000791b */ /* 0x003fe20003800000 */
.L_x_304:
        /* <DEDUP_REMOVED lines=28> */
.L_x_305:
[----:B------:R-:W-:Y:S02]  /*12e70*/  IMAD.MOV.U32 R13, RZ, RZ, R6 ;  /* 0x000000ffff0d7224 */ /* 0x000fe400078e0006 */
[----:B------:R-:W-:-:S07]  /*12e80*/  IMAD.MOV.U32 R8, RZ, RZ, R14 ;  /* 0x000000ffff087224 */ /* 0x000fce00078e000e */
[----:B------:R-:W-:Y:S05]  /*12e90*/  WARPSYNC.COLLECTIVE R15, `(.L_x_306) ;  /* 0x000000000f087348 */ /* 0x000fea0003c00000 */
[----:B------:R0:W1:Y:S02]  /*12ea0*/  SHFL.IDX P6, R14, R13, R12, R11 ;  /* 0x0000000c0d0e7389 */ /* 0x00006400000c000b */
[----:B01----:R-:W-:Y:S01]  /*12eb0*/  ENDCOLLECTIVE ;  /* 0x000000000000791b */ /* 0x003fe20003800000 */
.L_x_306:
[----:B------:R-:W-:Y:S05]  /*12ec0*/  BRA `(.L_x_307) ;  /* 0xffffffcc00187947 */ /* 0x000fea000383ffff */
.L_x_240:
[----:B-1----:R1:W2:Y:S02]  /*12ed0*/  SYNCS.PHASECHK.TRANS64.TRYWAIT P0, [R10+URZ+0x38840], R20 ;  /* 0x038840140a0075a7 */ /* 0x0022a4000800017f */
[----:B--2---:R-:W-:Y:S05]  /*12ee0*/  @!P0 NANOSLEEP.SYNCS 0x989680 ;  /* 0x009896800000895d */ /* 0x004fea0003900000 */
[----:B------:R-:W2:Y:S02]  /*12ef0*/  @!P0 SYNCS.PHASECHK.TRANS64 P0, [R10+URZ+0x38840], R20 ;  /* 0x038840140a0085a7 */ /* 0x000ea4000800007f */
[----:B--2---:R-:W-:Y:S05]  /*12f00*/  @!P0 BRA `(.L_x_240) ;  /* 0xfffffffc00f08947 */ /* 0x004fea000383ffff */
[----:B------:R-:W-:Y:S05]  /*12f10*/  BRA `(.L_x_308) ;  /* 0xffffffd000687947 */ /* 0x000fea000383ffff */
.L_x_241:
[----:B------:R-:W-:Y:S01]  /*12f20*/  BSSY B1, `(.L_x_309) ;  /* 0x0000008000017945 */ /* 0x000fe20003800000 */
[----:B------:R-:W-:Y:S01]  /*12f30*/  IMAD.MOV.U32 R13, RZ, RZ, R29 ;  /* 0x000000ffff0d7224 */ /* 0x000fe200078e001d */
[----:B------:R-:W-:Y:S01]  /*12f40*/  MOV R12, RZ ;  /* 0x000000ff000c7202 */ /* 0x000fe20000000f00 */
[----:B------:R-:W-:Y:S02]  /*12f50*/  IMAD.MOV.U32 R11, RZ, RZ, 0x181f ;  /* 0x0000181fff0b7424 */ /* 0x000fe400078e00ff */
[----:B------:R-:W-:-:S07]  /*12f60*/  IMAD.MOV.U32 R15, RZ, RZ, -0x1 ;  /* 0xffffffffff0f7424 */ /* 0x000fce00078e00ff */
[----:B-1----:R-:W-:Y:S05]  /*12f70*/  WARPSYNC.COLLECTIVE R15, `(.L_x_310) ;  /* 0x000000000f087348 */ /* 0x002fea0003c00000 */
[----:B------:R0:W2:Y:S02]  /*12f80*/  SHFL.IDX P6, R14, R13, R12, R11 ;  /* 0x0000000c0d0e7389 */ /* 0x0000a400000c000b */
[----:B012---:R-:W-:Y:S01]  /*12f90*/  ENDCOLLECTIVE ;  /* 0x000000000000791b */ /* 0x007fe20003800000 */
.L_x_310:
[----:B------:R-:W-:Y:S05]  /*12fa0*/  BSYNC B1 ;  /* 0x0000000000017941 */ /* 0x000fea0003800000 */
.L_x_309:
[----:B------:R-:W-:Y:S01]  /*12fb0*/  IMAD.MOV.U32 R13, RZ, RZ, R26 ;  /* 0x000000ffff0d7224 */ /* 0x000fe200078e001a */
[----:B------:R-:W-:Y:S01]  /*12fc0*/  LEA R27, R17, UR42, 0x1 ;  /* 0x0000002a111b7c11 */ /* 0x000fe2000f8e08ff */
[----:B------:R-:W-:Y:S02]  /*12fd0*/  IMAD.MOV.U32 R12, RZ, RZ, RZ ;  /* 0x000000ffff0c7224 */ /* 0x000fe400078e00ff */
[----:B------:R-:W-:Y:S02]  /*12fe0*/  IMAD.MOV.U32 R11, RZ, RZ, 0x181f ;  /* 0x0000181fff0b7424 */ /* 0x000fe400078e00ff */
[----:B------:R-:W-:Y:S02]  /*12ff0*/  IMAD.MOV.U32 R15, RZ, RZ, -0x1 ;  /* 0xffffffffff0f7424 */ /* 0x000fe400078e00ff */
[----:B------:R-:W-:-:S07]  /*13000*/  IMAD.MOV.U32 R3, RZ, RZ, R14 ;  /* 0x000000ffff037224 */ /* 0x000fce00078e000e */
[----:B------:R-:W-:Y:S05]  /*13010*/  WARPSYNC.COLLECTIVE R15, `(.L_x_311) ;  /* 0x000000000f087348 */ /* 0x000fea0003c00000 */
[----:B------:R0:W1:Y:S02]  /*13020*/  SHFL.IDX P6, R14, R13, R12, R11 ;  /* 0x0000000c0d0e7389 */ /* 0x00006400000c000b */
[----:B01----:R-:W-:Y:S01]  /*13030*/  ENDCOLLECTIVE ;  /* 0x000000000000791b */ /* 0x003fe20003800000 */
.L_x_311:
[----:B------:R-:W-:Y:S01]  /*13040*/  MOV R13, R29 ;  /* 0x0000001d000d7202 */ /* 0x000fe20000000f00 */
[----:B------:R-:W-:Y:S01]  /*13050*/  IMAD.MOV.U32 R12, RZ, RZ, 0x1 ;  /* 0x00000001ff0c7424 */ /* 0x000fe200078e00ff */
[----:B------:R-:W-:-:S13]  /*13060*/  IADD3 R2, P0, R14, R0, RZ ;  /* 0x000000000e027210 */ /* 0x000fda0007f1e0ff */
[----:B------:R-:W-:Y:S05]  /*13070*/  WARPSYNC.COLLECTIVE R15, `(.L_x_312) ;  /* 0x000000000f087348 */ /* 0x000fea0003c00000 */
[----:B------:R0:W1:Y:S02]  /*13080*/  SHFL.IDX P6, R14, R13, R12, R11 ;  /* 0x0000000c0d0e7389 */ /* 0x00006400000c000b */
[----:B01----:R-:W-:Y:S01]  /*13090*/  ENDCOLLECTIVE ;  /* 0x000000000000791b */ /* 0x003fe20003800000 */
.L_x_312:
[----:B------:R-:W-:-:S05]  /*130a0*/  IMAD.X R3, RZ, RZ, R3, P0 ;  /* 0x000000ffff037224 */ /* 0x000fca00000e0603 */
[----:B------:R-:W-:Y:S01]  /*130b0*/  @!PT LDS RZ, [RZ] ;  /* 0x00000000fffff984 */ /* 0x000fe20000000800 */
[----:B------:R-:W-:Y:S01]  /*130c0*/  @!PT LDS RZ, [RZ] ;  /* 0x00000000fffff984 */ /* 0x000fe20000000800 */
[----:B------:R-:W-:Y:S01]  /*130d0*/  @!PT LDS RZ, [RZ] ;  /* 0x00000000fffff984 */ /* 0x000fe20000000800 */
[----:B------:R0:W-:Y:S01]  /*130e0*/  LDGSTS.E.BYPASS.LTC128B.128 [R27+0x22400], desc[UR36][R2.64], !P1 ;  /* 0x22400000021b7fae */ /* 0x0001e2000c901d64 */
[----:B------:R-:W-:Y:S02]  /*130f0*/  IMAD.MOV.U32 R13, RZ, RZ, R26 ;  /* 0x000000ffff0d7224 */ /* 0x000fe400078e001a */
[----:B0-----:R-:W-:-:S07]  /*13100*/  IMAD.MOV.U32 R3, RZ, RZ, R14 ;  /* 0x000000ffff037224 */ /* 0x001fce00078e000e */
[----:B------:R-:W-:Y:S05]  /*13110*/  WARPSYNC.COLLECTIVE R15, `(.L_x_313) ;  /* 0x000000000f087348 */ /* 0x000fea0003c00000 */
[----:B------:R0:W1:Y:S02]  /*13120*/  SHFL.IDX P6, R14, R13, R12, R11 ;  /* 0x0000000c0d0e7389 */ /* 0x00006400000c000b */
[----:B01----:R-:W-:Y:S01]  /*13130*/  ENDCOLLECTIVE ;  /* 0x000000000000791b */ /* 0x003fe20003800000 */
.L_x_313:
[----:B------:R-:W-:Y:S02]  /*13140*/  IMAD.MOV.U32 R13, RZ, RZ, R29 ;  /* 0x000000ffff0d7224 */ /* 0x000fe400078e001d */
[----:B------:R-:W-:Y:S01]  /*13150*/  IMAD.MOV.U32 R12, RZ, RZ, 0x2 ;  /* 0x00000002ff0c7424 */ /* 0x000fe200078e00ff */
[----:B------:R-:W-:-:S13]  /*13160*/  IADD3 R2, P0, R14, R0, RZ ;  /* 0x000000000e027210 */ /* 0x000fda0007f1e0ff */
[----:B------:R-:W-:Y:S05]  /*13170*/  WARPSYNC.COLLECTIVE R15, `(.L_x_314) ;  /* 0x000000000f087348 */ /* 0x000fea0003c00000 */
[----:B------:R0:W1:Y:S02]  /*13180*/  SHFL.IDX P6, R14, R13, R12, R11 ;  /* 0x0000000c0d0e7389 */ /* 0x00006400000c000b */
[----:B01----:R-:W-:Y:S01]  /*13190*/  ENDCOLLECTIVE ;  /* 0x000000000000791b */ /* 0x003fe20003800000 */
.L_x_314:
        /* <DEDUP_REMOVED lines=10> */
.L_x_315:
[----:B------:R-:W-:Y:S02]  /*13240*/  IMAD.MOV.U32 R13, RZ, RZ, R29 ;  /* 0x000000ffff0d7224 */ /* 0x000fe400078e001d */
[----:B------:R-:W-:Y:S01]  /*13250*/  IMAD.MOV.U32 R12, RZ, RZ, 0x3 ;  /* 0x00000003ff0c7424 */ /* 0x000fe200078e00ff */
[----:B------:R-:W-:-:S13]  /*13260*/  IADD3 R2, P0, R14, R0, RZ ;  /* 0x000000000e027210 */ /* 0x000fda0007f1e0ff */
[----:B------:R-:W-:Y:S05]  /*13270*/  WARPSYNC.COLLECTIVE R15, `(.L_x_316) ;  /* 0x000000000f087348 */ /* 0x000fea0003c00000 */
[----:B------:R0:W1:Y:S02]  /*13280*/  SHFL.IDX P6, R14, R13, R12, R11 ;  /* 0x0000000c0d0e7389 */ /* 0x00006400000c000b */
[----:B01----:R-:W-:Y:S01]  /*13290*/  ENDCOLLECTIVE ;  /* 0x000000000000791b */ /* 0x003fe20003800000 */
.L_x_316:
[----:B------:R-:W-:-:S05]  /*132a0*/  IADD3.X R3, RZ, R3, RZ, P0, !PT ;  /* 0x00000003ff037210 */ /* 0x000fca00007fe4ff */
        /* <DEDUP_REMOVED lines=9> */
.L_x_317:
[----:B------:R-:W-:Y:S05]  /*13340*/  BRA `(.L_x_318) ;  /* 0xffffffd0001c7947 */ /* 0x000fea000383ffff */
.L_x_246:
[----:B---3--:R3:W4:Y:S02]  /*13350*/  SYNCS.PHASECHK.TRANS64.TRYWAIT P0, [R10+URZ+0x38860], R20 ;  /* 0x038860140a0075a7 */ /* 0x008724000800017f */
[----:B----4-:R-:W-:Y:S05]  /*13360*/  @!P0 NANOSLEEP.SYNCS 0x989680 ;  /* 0x009896800000895d */ /* 0x010fea0003900000 */
[----:B------:R-:W4:Y:S02]  /*13370*/  @!P0 SYNCS.PHASECHK.TRANS64 P0, [R10+URZ+0x38860], R20 ;  /* 0x038860140a0085a7 */ /* 0x000f24000800007f */
[----:B----4-:R-:W-:Y:S05]  /*13380*/  @!P0 BRA `(.L_x_246) ;  /* 0xfffffffc00f08947 */ /* 0x010fea000383ffff */
[----:B------:R-:W-:Y:S05]  /*13390*/  BRA `(.L_x_319) ;  /* 0xffffffd000687947 */ /* 0x000fea000383ffff */
.L_x_247:
[----:B------:R-:W-:Y:S01]  /*133a0*/  BSSY B1, `(.L_x_320) ;  /* 0x0000008000017945 */ /* 0x000fe20003800000 */
[----:B------:R-:W-:Y:S02]  /*133b0*/  IMAD.MOV.U32 R13, RZ, RZ, R19 ;  /* 0x000000ffff0d7224 */ /* 0x000fe400078e0013 */
[----:B------:R-:W-:Y:S02]  /*133c0*/  IMAD.MOV.U32 R12, RZ, RZ, RZ ;  /* 0x000000ffff0c7224 */ /* 0x000fe400078e00ff */
[----:B------:R-:W-:Y:S02]  /*133d0*/  IMAD.MOV.U32 R11, RZ, RZ, 0x181f ;  /* 0x0000181fff0b7424 */ /* 0x000fe400078e00ff */
[----:B------:R-:W-:-:S07]  /*133e0*/  IMAD.MOV.U32 R15, RZ, RZ, -0x1 ;  /* 0xffffffffff0f7424 */ /* 0x000fce00078e00ff */
[----:B-123--:R-:W-:Y:S05]  /*133f0*/  WARPSYNC.COLLECTIVE R15, `(.L_x_321) ;  /* 0x000000000f087348 */ /* 0x00efea0003c00000 */
[----:B------:R0:W4:Y:S02]  /*13400*/  SHFL.IDX P6, R14, R13, R12, R11 ;  /* 0x0000000c0d0e7389 */ /* 0x00012400000c000b */
[----:B01234-:R-:W-:Y:S01]  /*13410*/  ENDCOLLECTIVE ;  /* 0x000000000000791b */ /* 0x01ffe20003800000 */
.L_x_321:
[----:B------:R-:W-:Y:S05]  /*13420*/  BSYNC B1 ;  /* 0x0000000000017941 */ /* 0x000fea0003800000 */
.L_x_320:
[----:B------:R-:W-:Y:S01]  /*13430*/  IMAD.MOV.U32 R13, RZ, RZ, R18 ;  /* 0x000000ffff0d7224 */ /* 0x000fe200078e0012 */
[----:B------:R-:W-:Y:S01]  /*13440*/  MOV R3, R14 ;  /* 0x0000000e00037202 */ /* 0x000fe20000000f00 */
[----:B------:R-:W-:Y:S01]  /*13450*/  IMAD.MOV.U32 R12, RZ, RZ, RZ ;  /* 0x000000ffff0c7224 */ /* 0x000fe200078e00ff */
[----:B------:R-:W-:Y:S01]  /*13460*/  LEA R17, R17, UR42, 0x1 ;  /* 0x0000002a11117c11 */ /* 0x000fe2000f8e08ff */
[----:B------:R-:W-:Y:S01]  /*13470*/  IMAD.MOV.U32 R11, RZ, RZ, 0x181f ;  /* 0x0000181fff0b7424 */ /* 0x000fe200078e00ff */
[C---:B------:R-:W-:Y:S01]  /*13480*/  LOP3.LUT P2, RZ, R16.reuse, 0x20, RZ, 0xc0, !PT ;  /* 0x0000002010ff7812 */ /* 0x040fe2000784c0ff */
[----:B------:R-:W-:Y:S01]  /*13490*/  IMAD.MOV.U32 R15, RZ, RZ, -0x1 ;  /* 0xffffffffff0f7424 */ /* 0x000fe200078e00ff */
[----:B------:R-:W-:Y:S02]  /*134a0*/  LOP3.LUT P1, RZ, R16, 0x10, RZ, 0xc0, !PT ;  /* 0x0000001010ff7812 */ /* 0x000fe4000782c0ff */
[----:B------:R-:W-:-:S11]  /*134b0*/  P2R R4, PR, RZ, 0x20 ;  /* 0x00000020ff047803 */ /* 0x000fd60000000000 */
[----:B------:R-:W-:Y:S05]  /*134c0*/  WARPSYNC.COLLECTIVE R15, `(.L_x_322) ;  /* 0x000000000f087348 */ /* 0x000fea0003c00000 */
[----:B------:R0:W1:Y:S02]  /*134d0*/  SHFL.IDX P6, R14, R13, R12, R11 ;  /* 0x0000000c0d0e7389 */ /* 0x00006400000c000b */
[----:B01----:R-:W-:Y:S01]  /*134e0*/  ENDCOLLECTIVE ;  /* 0x000000000000791b */ /* 0x003fe20003800000 */
.L_x_322:
[----:B------:R-:W-:Y:S02]  /*134f0*/  IMAD.MOV.U32 R13, RZ, RZ, R19 ;  /* 0x000000ffff0d7224 */ /* 0x000fe400078e0013 */
[----:B------:R-:W-:Y:S01]  /*13500*/  IMAD.MOV.U32 R12, RZ, RZ, 0x1 ;  /* 0x00000001ff0c7424 */ /* 0x000fe200078e00ff */
[----:B------:R-:W-:Y:S02]  /*13510*/  LOP3.LUT P6, RZ, R16, 0x200, RZ, 0xc0, !PT ;  /* 0x0000020010ff7812 */ /* 0x000fe400078cc0ff */
[----:B------:R-:W-:-:S05]  /*13520*/  IADD3 R2, P0, R14, R0, RZ ;  /* 0x000000000e027210 */ /* 0x000fca0007f1e0ff */
[----:B------:R-:W-:Y:S01]  /*13530*/  IMAD.X R3, RZ, RZ, R3, P0 ;  /* 0x000000ffff037224 */ /* 0x000fe200000e0603 */
        /* <DEDUP_REMOVED lines=8> */
.L_x_323:
        /* <DEDUP_REMOVED lines=16> */
.L_x_324:
[----:B------:R-:W-:Y:S01]  /*136c0*/  @!PT LDS RZ, [RZ] ;  /* 0x00000000fffff984 */ /* 0x000fe20000000800 */
[----:B------:R-:W-:Y:S01]  /*136d0*/  @!PT LDS RZ, [RZ] ;  /* 0x00000000fffff984 */ /* 0x000fe20000000800 */
[----:B------:R-:W-:Y:S01]  /*136e0*/  @!PT LDS RZ, [RZ] ;  /* 0x00000000fffff984 */ /* 0x000fe20000000800 */
[----:B------:R0:W-:Y:S01]  /*136f0*/  LDGSTS.E.BYPASS.LTC128B.128 [R17+0xe400], desc[UR36][R2.64+0x380], P1 ;  /* 0x0e40038002117fae */ /* 0x0001e20008901d64 */
[----:B------:R-:W-:Y:S02]  /*13700*/  IMAD.MOV.U32 R13, RZ, RZ, R19 ;  /* 0x000000ffff0d7224 */ /* 0x000fe400078e0013 */
        /* <DEDUP_REMOVED lines=13> */
.L_x_325:
        /* <DEDUP_REMOVED lines=10> */
[----:B------:R-:W-:-:S07]  /*13880*/  IMAD.MOV.U32 R20, RZ, RZ, R14 ;  /* 0x000000ffff147224 */ /* 0x000fce00078e000e */
[----:B0-----:R-:W-:Y:S05]  /*13890*/  WARPSYNC.COLLECTIVE R15, `(.L_x_326) ;  /* 0x000000000f087348 */ /* 0x001fea0003c00000 */
[----:B------:R1:W2:Y:S02]  /*138a0*/  SHFL.IDX P6, R14, R13, R12, R11 ;  /* 0x0000000c0d0e7389 */ /* 0x0002a400000c000b */
[----:B012---:R-:W-:Y:S01]  /*138b0*/  ENDCOLLECTIVE ;  /* 0x000000000000791b */ /* 0x007fe20003800000 */
.L_x_326:
[----:B------:R-:W-:Y:S02]  /*138c0*/  IMAD.MOV.U32 R13, RZ, RZ, R19 ;  /* 0x000000ffff0d7224 */ /* 0x000fe400078e0013 */
[----:B------:R-:W-:Y:S01]  /*138d0*/  IMAD.MOV.U32 R12, RZ, RZ, 0x3 ;  /* 0x00000003ff0c7424 */ /* 0x000fe200078e00ff */
[----:B------:R-:W-:Y:S02]  /*138e0*/  IADD3 R2, P2, R14, R0, RZ ;  /* 0x000000000e027210 */ /* 0x000fe40007f5e0ff */
[----:B------:R-:W-:-:S03]  /*138f0*/  LOP3.LUT P6, RZ, R16, 0x10, RZ, 0xc0, !PT ;  /* 0x0000001010ff7812 */ /* 0x000fc600078cc0ff */
[----:B------:R-:W-:Y:S01]  /*13900*/  IMAD.X R3, RZ, RZ, R20, P2 ;  /* 0x000000ffff037224 */ /* 0x000fe200010e0614 */
[----:B------:R-:W-:-:S04]  /*13910*/  LOP3.LUT P2, RZ, R16, 0x20, RZ, 0xc0, !PT ;  /* 0x0000002010ff7812 */ /* 0x000fc8000784c0ff */
[----:B------:R-:W-:Y:S01]  /*13920*/  @!PT LDS RZ, [RZ] ;  /* 0x00000000fffff984 */ /* 0x000fe20000000800 */
[----:B------:R-:W-:Y:S01]  /*13930*/  @!PT LDS RZ, [RZ] ;  /* 0x00000000fffff984 */ /* 0x000fe20000000800 */
[----:B------:R-:W-:Y:S01]  /*13940*/  @!PT LDS RZ, [RZ] ;  /* 0x00000000fffff984 */ /* 0x000fe20000000800 */
[----:B------:R0:W-:Y:S01]  /*13950*/  LDGSTS.E.BYPASS.LTC128B.128 [R17+0x1400], desc[UR36][R2.64], !P5 ;  /* 0x0140000002117fae */ /* 0x0001e2000e901d64 */
[----:B------:R-:W-:Y:S01]  /*13960*/  ISETP.NE.AND P5, PT, R4, RZ, PT ;  /* 0x000000ff0400720c */ /* 0x000fe20003fa5270 */
[----:B------:R-:W-:-:S07]  /*13970*/  IMAD.MOV.U32 R4, RZ, RZ, RZ ;  /* 0x000000ffff047224 */ /* 0x000fce00078e00ff */
[----:B------:R0:W-:Y:S04]  /*13980*/  LDGSTS.E.BYPASS.LTC128B.128 [R17+0x3400], desc[UR36][R2.64+0x80], !P2 ;  /* 0x0340008002117fae */ /* 0x0001e8000d101d64 */
[----:B------:R0:W-:Y:S02]  /*13990*/  LDGSTS.E.BYPASS.LTC128B.128 [R17+0x5400], desc[UR36][R2.64+0x100], !P6 ;  /* 0x0540010002117fae */ /* 0x0001e4000f101d64 */
[----:B0-----:R-:W-:Y:S05]  /*139a0*/  WARPSYNC.COLLECTIVE R15, `(.L_x_327) ;  /* 0x000000000f087348 */ /* 0x001fea0003c00000 */
[----:B------:R1:W2:Y:S02]  /*139b0*/  SHFL.IDX P6, R14, R13, R12, R11 ;  /* 0x0000000c0d0e7389 */ /* 0x0002a400000c000b */
[----:B012---:R-:W-:Y:S01]  /*139c0*/  ENDCOLLECTIVE ;  /* 0x000000000000791b */ /* 0x007fe20003800000 */
.L_x_327:
[----:B------:R-:W-:Y:S01]  /*139d0*/  @!PT LDS RZ, [RZ] ;  /* 0x00000000fffff984 */ /* 0x000fe20000000800 */
[----:B------:R-:W-:Y:S01]  /*139e0*/  @!PT LDS RZ, [RZ] ;  /* 0x00000000fffff984 */ /* 0x000fe20000000800 */
[----:B------:R-:W-:Y:S01]  /*139f0*/  @!PT LDS RZ, [RZ] ;  /* 0x00000000fffff984 */ /* 0x000fe20000000800 */
[----:B------:R0:W-:Y:S04]  /*13a00*/  LDGSTS.E.BYPASS.LTC128B.128 [R17+0x7400], desc[UR36][R2.64+0x180], !P5 ;  /* 0x0740018002117fae */ /* 0x0001e8000e901d64 */
        /* <DEDUP_REMOVED lines=9> */
.L_x_328:
[----:B------:R-:W-:Y:S05]  /*13aa0*/  BRA `(.L_x_329) ;  /* 0xffffffcc00dc7947 */ /* 0x000fea000383ffff */
.L_x_252:
[----:B0-----:R0:W1:Y:S02]  /*13ab0*/  SYNCS.PHASECHK.TRANS64.TRYWAIT P0, [R5+URZ+0x38820], R4 ;  /* 0x03882004050075a7 */ /* 0x001064000800017f */
[----:B-1----:R-:W-:Y:S05]  /*13ac0*/  @!P0 NANOSLEEP.SYNCS 0x989680 ;  /* 0x009896800000895d */ /* 0x002fea0003900000 */
[----:B------:R-:W1:Y:S02]  /*13ad0*/  @!P0 SYNCS.PHASECHK.TRANS64 P0, [R5+URZ+0x38820], R4 ;  /* 0x03882004050085a7 */ /* 0x000e64000800007f */
[----:B-1----:R-:W-:Y:S05]  /*13ae0*/  @!P0 BRA `(.L_x_252) ;  /* 0xfffffffc00f08947 */ /* 0x002fea000383ffff */
[----:B------:R-:W-:Y:S05]  /*13af0*/  BRA `(.L_x_330) ;  /* 0xffffffd000887947 */ /* 0x000fea000383ffff */
.L_x_253:
[----:B------:R-:W1:Y:S01]  /*13b00*/  S2R R0, SR_TID.X ;  /* 0x0000000000007919 */ /* 0x000e620000002100 */
[----:B------:R-:W-:Y:S01]  /*13b10*/  BSSY B0, `(.L_x_331) ;  /* 0x000000a000007945 */ /* 0x000fe20003800000 */
[----:B------:R-:W-:Y:S02]  /*13b20*/  IMAD.MOV.U32 R12, RZ, RZ, RZ ;  /* 0x000000ffff0c7224 */ /* 0x000fe400078e00ff */
[----:B------:R-:W-:Y:S02]  /*13b30*/  IMAD.MOV.U32 R11, RZ, RZ, 0x1f ;  /* 0x0000001fff0b7424 */ /* 0x000fe400078e00ff */
[----:B------:R-:W-:Y:S01]  /*13b40*/  IMAD.MOV.U32 R15, RZ, RZ, -0x1 ;  /* 0xffffffffff0f7424 */ /* 0x000fe200078e00ff */
[----:B-1----:R-:W-:-:S04]  /*13b50*/  SHF.R.U32.HI R0, RZ, 0x5, R0 ;  /* 0x00000005ff007819 */ /* 0x002fc80000011600 */
[----:B------:R-:W-:-:S05]  /*13b60*/  LOP3.LUT R0, R0, 0x3, RZ, 0xc0, !PT ;  /* 0x0000000300007812 */ /* 0x000fca00078ec0ff */
[----:B------:R-:W-:-:S07]  /*13b70*/  IMAD.MOV.U32 R13, RZ, RZ, R0 ;  /* 0x000000ffff0d7224 */ /* 0x000fce00078e0000 */
[----:B0-2--5:R-:W-:Y:S05]  /*13b80*/  WARPSYNC.COLLECTIVE R15, `(.L_x_332) ;  /* 0x000000000f087348 */ /* 0x025fea0003c00000 */
[----:B------:R1:W3:Y:S02]  /*13b90*/  SHFL.IDX P6, R14, R13, R12, R11 ;  /* 0x0000000c0d0e7389 */ /* 0x0002e400000c000b */
[----:B0123-5:R-:W-:Y:S01]  /*13ba0*/  ENDCOLLECTIVE ;  /* 0x000000000000791b */ /* 0x02ffe20003800000 */
.L_x_332:
[----:B------:R-:W-:Y:S05]  /*13bb0*/  BSYNC B0 ;  /* 0x0000000000007941 */ /* 0x000fea0003800000 */
.L_x_331:
[----:B------:R-:W-:Y:S05]  /*13bc0*/  BRA `(.L_x_333) ;  /* 0xffffffd000707947 */ /* 0x000fea000383ffff */
.L_x_254:
[----:B------:R-:W-:Y:S01]  /*13bd0*/  BSSY B0, `(.L_x_334) ;  /* 0x0000006000007945 */ /* 0x000fe20003800000 */
[----:B------:R-:W-:-:S07]  /*13be0*/  IMAD.MOV.U32 R15, RZ, RZ, -0x1 ;  /* 0xffffffffff0f7424 */ /* 0x000fce00078e00ff */
[----:B012--5:R-:W-:Y:S05]  /*13bf0*/  WARPSYNC.COLLECTIVE R15, `(.L_x_335) ;  /* 0x000000000f0c7348 */ /* 0x027fea0003c00000 */
[----:B------:R-:W-:Y:S02]  /*13c00*/  ELECT P6, UR62, PT ;  /* 0x00000000003e782f */ /* 0x000fe400038c0000 */
[----:B------:R-:W-:Y:S01]  /*13c10*/  MOV R14, UR62 ;  /* 0x0000003e000e7c02 */ /* 0x000fe20008000f00 */
[----:B012--5:R-:W-:Y:S10]  /*13c20*/  ENDCOLLECTIVE ;  /* 0x000000000000791b */ /* 0x027ff40003800000 */
.L_x_335:
[----:B------:R-:W-:Y:S05]  /*13c30*/  BSYNC B0 ;  /* 0x0000000000007941 */ /* 0x000fea0003800000 */
.L_x_334:
[----:B------:R-:W-:Y:S05]  /*13c40*/  BRA `(.L_x_336) ;  /* 0xffffffd000647947 */ /* 0x000fea000383ffff */
.L_x_256:
[----:B-1----:R1:W3:Y:S02]  /*13c50*/  SYNCS.PHASECHK.TRANS64.TRYWAIT P1, [R3+URZ+0x38840], R2 ;  /* 0x03884002030075a7 */ /* 0x0022e4000802017f */
[----:B---3--:R-:W-:Y:S05]  /*13c60*/  @!P1 NANOSLEEP.SYNCS 0x989680 ;  /* 0x009896800000995d */ /* 0x008fea0003900000 */
[----:B------:R-:W3:Y:S02]  /*13c70*/  @!P1 SYNCS.PHASECHK.TRANS64 P1, [R3+URZ+0x38840], R2 ;  /* 0x03884002030095a7 */ /* 0x000ee4000802007f */
[----:B---3--:R-:W-:Y:S05]  /*13c80*/  @!P1 BRA `(.L_x_256) ;  /* 0xfffffffc00f09947 */ /* 0x008fea000383ffff */
[----:B------:R-:W-:Y:S05]  /*13c90*/  BRA `(.L_x_337) ;  /* 0xffffffd0008c7947 */ /* 0x000fea000383ffff */
.L_x_258:
[----:B0-----:R0:W3:Y:S02]  /*13ca0*/  SYNCS.PHASECHK.TRANS64.TRYWAIT P1, [R5+URZ+0x38840], R0 ;  /* 0x03884000050075a7 */ /* 0x0010e4000802017f */
[----:B---3--:R-:W-:Y:S05]  /*13cb0*/  @!P1 NANOSLEEP.SYNCS 0x989680 ;  /* 0x009896800000995d */ /* 0x008fea0003900000 */
[----:B------:R-:W3:Y:S02]  /*13cc0*/  @!P1 SYNCS.PHASECHK.TRANS64 P1, [R5+URZ+0x38840], R0 ;  /* 0x03884000050095a7 */ /* 0x000ee4000802007f */
[----:B---3--:R-:W-:Y:S05]  /*13cd0*/  @!P1 BRA `(.L_x_258) ;  /* 0xfffffffc00f09947 */ /* 0x008fea000383ffff */
[----:B------:R-:W-:Y:S05]  /*13ce0*/  BRA `(.L_x_338) ;  /* 0xffffffd000987947 */ /* 0x000fea000383ffff */
.L_x_260:
[----:B---3--:R3:W4:Y:S02]  /*13cf0*/  SYNCS.PHASECHK.TRANS64.TRYWAIT P1, [R3+URZ+0x38860], R2 ;  /* 0x03886002030075a7 */ /* 0x008724000802017f */
[----:B----4-:R-:W-:Y:S05]  /*13d00*/  @!P1 NANOSLEEP.SYNCS 0x989680 ;  /* 0x009896800000995d */ /* 0x010fea0003900000 */
[----:B------:R-:W4:Y:S02]  /*13d10*/  @!P1 SYNCS.PHASECHK.TRANS64 P1, [R3+URZ+0x38860], R2 ;  /* 0x03886002030095a7 */ /* 0x000f24000802007f */
[----:B----4-:R-:W-:Y:S05]  /*13d20*/  @!P1 BRA `(.L_x_260) ;  /* 0xfffffffc00f09947 */ /* 0x010fea000383ffff */
[----:B------:R-:W-:Y:S05]  /*13d30*/  BRA `(.L_x_339) ;  /* 0xffffffd000947947 */ /* 0x000fea000383ffff */
.L_x_340:
        /* <DEDUP_REMOVED lines=12> */
.L_x_5827:


//--------------------- .text._ZN7cutlass13device_kernelIN5flash11enable_sm90INS1_16FlashAttnFwdSm90INS1_25CollectiveMainloopFwdSm90ILi2EN4cute5tupleIJNS5_1CILi1EEES8_S8_EEENS6_IJNS7_ILi64EEESA_SA_EEELi512ENS_6half_tEfNS_4arch4Sm90ELb0ELb0ELb1ELb1ELb1ELb0ELb0ELb0ELb0ELb1ELb1ELb0EEENS1_21CollectiveEpilogueFwdINS6_IJSA_NS7_ILi512EEESA_EEES9_SC_SE_Li256ELb1ELb1ELb1ELb0EEENS1_36VarlenDynamicPersistentTileSchedulerILi64ELi64ELi256ELi128ELb1ELb1ELb1ELb0ELb1ELb1EEEEEEEEEvNT_6ParamsE --------------------------
	.section	.text._ZN7cutlass13device_kernelIN5flash11enable_sm90INS1_16FlashAttnFwdSm90INS1_25CollectiveMainloopFwdSm90ILi2EN4cute5tupleIJNS5_1CILi1EEES8_S8_EEENS6_IJNS7_ILi64EEESA_SA_EEELi512ENS_6half_tEfNS_4arch4Sm90ELb0ELb0ELb1ELb1ELb1ELb0ELb0ELb0ELb0ELb1ELb1ELb0EEENS1_21CollectiveEpilogueFwdINS6_IJSA_NS7_ILi512EEESA_EEES9_SC_SE_Li256ELb1ELb1ELb1ELb0EEENS1_36VarlenDynamicPersistentTileSchedulerILi64ELi64ELi256ELi128ELb1ELb1ELb1ELb0ELb1ELb1EEEEEEEEEvNT_6ParamsE,"ax",@progbits
	.align	128
.text._ZN7cutlass13device_kernelIN5flash11enable_sm90INS1_16FlashAttnFwdSm90INS1_25CollectiveMainloopFwdSm90ILi2EN4cute5tupleIJNS5_1CILi1EEES8_S8_EEENS6_IJNS7_ILi64EEESA_SA_EEELi512ENS_6half_tEfNS_4arch4Sm90ELb0ELb0ELb1ELb1ELb1ELb0ELb0ELb0ELb0ELb1ELb1ELb0EEENS1_21CollectiveEpilogueFwdINS6_IJSA_NS7_ILi512EEESA_EEES9_SC_SE_Li256ELb1ELb1ELb1ELb0EEENS1_36VarlenDynamicPersistentTileSchedulerILi64ELi64ELi256ELi128ELb1ELb1ELb1ELb0ELb1ELb1EEEEEEEEEvNT_6ParamsE:
        .type           _ZN7cutlass13device_kernelIN5flash11enable_sm90INS1_16FlashAttnFwdSm90INS1_25CollectiveMainloopFwdSm90ILi2EN4cute5tupleIJNS5_1CILi1EEES8_S8_EEENS6_IJNS7_ILi64EEESA_SA_EEELi512ENS_6half_tEfNS_4arch4Sm90ELb0ELb0ELb1ELb1ELb1ELb0ELb0ELb0ELb0ELb1ELb1ELb0EEENS1_21CollectiveEpilogueFwdINS6_IJSA_NS7_ILi512EEESA_EEES9_SC_SE_Li256ELb1ELb1ELb1ELb0EEENS1_36VarlenDynamicPersistentTileSchedulerILi64ELi64ELi256ELi128ELb1ELb1ELb1ELb0ELb1ELb1EEEEEEEEEvNT_6ParamsE,@function
        .size           _ZN7cutlass13device_kernelIN5flash11enable_sm90INS1_16FlashAttnFwdSm90INS1_25CollectiveMainloopFwdSm90ILi2EN4cute5tupleIJNS5_1CILi1EEES8_S8_EEENS6_IJNS7_ILi64EEESA_SA_EEELi512ENS_6half_tEfNS_4arch4Sm90ELb0ELb0ELb1ELb1ELb1ELb0ELb0ELb0ELb0ELb1ELb1ELb0EEENS1_21CollectiveEpilogueFwdINS6_IJSA_NS7_ILi512EEESA_EEES9_SC_SE_Li256ELb1ELb1ELb1ELb0EEENS1_36VarlenDynamicPersistentTileSchedulerILi64ELi64ELi256ELi128ELb1ELb1ELb1ELb0ELb1ELb1EEEEEEEEEvNT_6ParamsE,(.L_x_5828 - _ZN7cutlass13device_kernelIN5flash11enable_sm90INS1_16FlashAttnFwdSm90INS1_25CollectiveMainloopFwdSm90ILi2EN4cute5tupleIJNS5_1CILi1EEES8_S8_EEENS6_IJNS7_ILi64EEESA_SA_EEELi512ENS_6half_tEfNS_4arch4Sm90ELb0ELb0ELb1ELb1ELb1ELb0ELb0ELb0ELb0ELb1ELb1ELb0EEENS1_21CollectiveEpilogueFwdINS6_IJSA_NS7_ILi512EEESA_EEES9_SC_SE_Li256ELb1ELb1ELb1ELb0EEENS1_36VarlenDynamicPersistentTileSchedulerILi64ELi64ELi256ELi128ELb1ELb1ELb1ELb0ELb1ELb1EEEEEEEEEvNT_6ParamsE)
        .other          _ZN7cutlass13device_kernelIN5flash11enable_sm90INS1_16FlashAttnFwdSm90INS1_25CollectiveMainloopFwdSm90ILi2EN4cute5tupleIJNS5_1CILi1EEES8_S8_EEENS6_IJNS7_ILi64EEESA_SA_EEELi512ENS_6half_tEfNS_4arch4Sm90ELb0ELb0ELb1ELb1ELb1ELb0ELb0ELb0ELb0ELb1ELb1ELb0EEENS1_21CollectiveEpilogueFwdINS6_IJSA_NS7_ILi512EEESA_EEES9_SC_SE_Li256ELb1ELb1ELb1ELb0EEENS1_36VarlenDynamicPersistentTileSchedulerILi64ELi64ELi256ELi128ELb1ELb1ELb1ELb0ELb1ELb1EEEEEEEEEvNT_6ParamsE,@"STO_CUDA_ENTRY STV_DEFAULT"
_ZN7cutlass13device_kernelIN5flash11enable_sm90INS1_16FlashAttnFwdSm90INS1_25CollectiveMainloopFwdSm90ILi2EN4cute5tupleIJNS5_1CILi1EEES8_S8_EEENS6_IJNS7_ILi64EEESA_SA_EEELi512ENS_6half_tEfNS_4arch4Sm90ELb0ELb0ELb1ELb1ELb1ELb0ELb0ELb0ELb0ELb1ELb1ELb0EEENS1_21CollectiveEpilogueFwdINS6_IJSA_NS7_ILi512EEESA_EEES9_SC_SE_Li256ELb1ELb1ELb1ELb0EEENS1_36VarlenDynamicPersistentTileSchedulerILi64ELi64ELi256ELi128ELb1ELb1ELb1ELb0ELb1ELb1EEEEEEEEEvNT_6ParamsE:
[----:B------:R-:W0:Y:S02]  /*0000*/  LDC R1, c[0x0][0x28] ;  /* 0x00000a00ff017b82 */ /* 0x000e240000000800 */
[----:B0-----:R-:W-:Y:S01]  /*0010*/  VIADD R1, R1, 0xffffffc0 ;  /* 0xffffffc001017836 */ /* 0x001fe20000000000 */
[----:B------:R-:W0:Y:S01]  /*0020*/  S2R R0, SR_TID.X ;  /* 0x0000000000007919 */ /* 0x000e220000002100 */
[----:B------:R-:W-:Y:S01]  /*0030*/  ELECT P0, URZ, PT ;  /* 0x00000000003f782f */ /* 0x000fe20003800000 */
[----:B------:R-:W-:Y:S01]  /*0040*/  UMOV UR4, 0x80 ;  /* 0x0000008000047882 */ /* 0x000fe20000000000 */
[----:B------:R-:W-:Y:S01]  /*0050*/  UMOV UR7, 0x100 ;  /* 0x0000010000077882 */ /* 0x000fe20000000000 */
[----:B0-----:R-:W-:-:S05]  /*0060*/  SHF.R.U32.HI R2, RZ, 0x5, R0 ;  /* 0x00000005ff027819 */ /* 0x001fca0000011600 */
[----:B------:R-:W0:Y:S02]  /*0070*/  SHFL.IDX PT, R3, R2, RZ, 0x1f ;  /* 0x00001fff02037589 */ /* 0x000e2400000e0000 */
[C---:B0-----:R-:W-:Y:S02]  /*0080*/  ISETP.NE.OR P0, PT, R3.reuse, RZ, !P0 ;  /* 0x000000ff0300720c */ /* 0x041fe40004705670 */
[----:B------:R-:W-:Y:S02]  /*0090*/  ISETP.NE.AND P1, PT, R3, RZ, PT ;  /* 0x000000ff0300720c */ /* 0x000fe40003f25270 */
[----:B------:R-:W-:-:S06]  /*00a0*/  SHF.R.U32.HI R3, RZ, 0x7, R0 ;  /* 0x00000007ff037819 */ /* 0x000fcc0000011600 */
[----:B------:R-:W0:Y:S03]  /*00b0*/  SHFL.IDX PT, R3, R3, RZ, 0x1f ;  /* 0x00001fff03037589 */ /* 0x000e2600000e0000 */
[----:B------:R-:W-:Y:S01]  /*00c0*/  VOTEU.ALL UP0, P0 ;  /* 0x00000000003f7886 */ /* 0x000fe20000000000 */
[----:B------:R-:W-:-:S04]  /*00d0*/  VOTEU.ALL UP1, P0 ;  /* 0x00000000003f7886 */ /* 0x000fc80000020000 */
[----:B------:R-:W1:Y:S01]  /*00e0*/  @!UP0 S2UR UR8, SR_CgaCtaId ;  /* 0x00000000000889c3 */ /* 0x000e620000008800 */
[----:B------:R-:W-:Y:S01]  /*00f0*/  @!UP0 UMOV UR6, 0x400 ;  /* 0x0000040000068882 */ /* 0x000fe20000000000 */
[----:B------:R-:W-:-:S04]  /*0100*/  @!UP0 UIADD3 UR4, -UR4, 0x100000, URZ ;  /* 0x0010000004048890 */ /* 0x000fc8000fffe13f */
[----:B------:R-:W-:Y:S02]  /*0110*/  @!UP0 USHF.L.U32 UR5, UR4, 0xb, URZ ;  /* 0x0000000b04058899 */ /* 0x000fe4000800063f */
[----:B------:R-:W-:Y:S02]  /*0120*/  @!UP0 USHF.L.U32 UR4, UR4, 0x1, URZ ;  /* 0x0000000104048899 */ /* 0x000fe4000800063f */
[----:B-1----:R-:W-:Y:S02]  /*0130*/  @!UP0 ULEA UR8, UR8, UR6, 0x18 ;  /* 0x0000000608088291 */ /* 0x002fe4000f8ec03f */
[----:B------:R-:W-:-:S04]  /*0140*/  @!UP0 UIADD3 UR6, -UR7, 0x100000, URZ ;  /* 0x0010000007068890 */ /* 0x000fc8000fffe13f */
[----:B------:R-:W-:Y:S02]  /*0150*/  @!UP0 USHF.L.U32 UR7, UR6, 0xb, URZ ;  /* 0x0000000b06078899 */ /* 0x000fe4000800063f */
[----:B------:R-:W-:Y:S01]  /*0160*/  @!UP0 USHF.L.U32 UR6, UR6, 0x1, URZ ;  /* 0x0000000106068899 */ /* 0x000fe2000800063f */
[----:B------:R-:W-:-:S05]  /*0170*/  VOTEU.ALL UP0, P0 ;  /* 0x00000000003f7886 */ /* 0x000fca0000000000 */
[----:B------:R1:W2:Y:S06]  /*0180*/  @!UP0 SYNCS.EXCH.64 URZ, [UR8+0x28c00], UR4 ;  /* 0x028c0004083f85b2 */ /* 0x0002ac0008000100 */
[----:B------:R1:W3:Y:S02]  /*0190*/  @!UP1 SYNCS.EXCH.64 URZ, [UR8+0x28c20], UR6 ;  /* 0x028c2006083f95b2 */ /* 0x0002e40008000100 */
        /* <DEDUP_REMOVED lines=11> */
[----:B------:R0:W4:Y:S01]  /*0250*/  SYNCS.EXCH.64 URZ, [UR6+0x28c40], UR4 ;  /* 0x028c4004063f75b2 */ /* 0x0001220008000100 */
[----:B------:R0:W0:Y:S01]  /*0260*/  SYNCS.EXCH.64 URZ, [UR6+0x28c38], UR4 ;  /* 0x028c3804063f75b2 */ /* 0x0000220008000100 */
[----:B------:R0:W0:Y:S01]  /*0270*/  SYNCS.EXCH.64 URZ, [UR6+0x28c48], UR4 ;  /* 0x028c4804063f75b2 */ /* 0x0000220008000100 */
[----:B------:R-:W-:Y:S01]  /*0280*/  NOP ;  /* 0x0000000000007918 */ /* 0x000fe20000000000 */
.L_x_341:
        /* <DEDUP_REMOVED lines=22> */
.L_x_342:
        /* <DEDUP_REMOVED lines=18> */
.L_x_343:
        /* <DEDUP_REMOVED lines=22> */
.L_x_344:
        /* <DEDUP_REMOVED lines=23> */
.L_x_345:
[----:B------:R-:W-:Y:S01]  /*07e0*/  UISETP.NE.AND UP0, UPT, UR47, URZ, UPT ;  /* 0x0000003f2f00728c */ /* 0x000fe2000bf05270 */
[----:B------:R-:W-:Y:S01]  /*07f0*/  NOP ;  /* 0x0000000000007918 */ /* 0x000fe20000000000 */
[----:B------:R-:W-:Y:S01]  /*0800*/  UMOV UR37, 0x1 ;  /* 0x0000000100257882 */ /* 0x000fe20000000000 */
[----:B------:R-:W-:Y:S01]  /*0810*/  ULDC.64 UR50, c[0x0][0x208] ;  /* 0x0000820000327ab9 */ /* 0x000fe20000000a00 */
[----:B------:R-:W-:Y:S01]  /*0820*/  USEL UR37, UR37, 0x2, !UP0 ;  /* 0x0000000225257887 */ /* 0x000fe2000c000000 */
[----:B01234-:R-:W-:Y:S01]  /*0830*/  BAR.SYNC.DEFER_BLOCKING 0x0 ;  /* 0x0000000000007b1d */ /* 0x01ffe20000010000 */
[----:B------:R-:W-:-:S13]  /*0840*/  PLOP3.LUT P0, PT, PT, PT, UP0, 0x80, 0x0 ;  /* 0x000000000000781c */ /* 0x000fda0003f0f008 */
[----:B------:R-:W-:Y:S05]  /*0850*/  @!P0 BRA `(.L_x_346) ;  /* 0x000000c000cc8947 */ /* 0x000fea0003800000 */
.L_x_347:
[----:B------:R-:W-:-:S08]  /*0860*/  NOP ;  /* 0x0000000000007918 */ /* 0x000fd00000000000 */
[----:B------:R-:W0:Y:S02]  /*0870*/  USETMAXREG.TRY_ALLOC.CTAPOOL UP0, 0xe8 ;  /* 0x000000e8000079c8 */ /* 0x000e240008000600 */
[----:B0-----:R-:W-:-:S13]  /*0880*/  PLOP3.LUT P0, PT, PT, PT, UP0, 0x80, 0x0 ;  /* 0x000000000000781c */ /* 0x001fda0003f0f008 */
[----:B------:R-:W-:Y:S05]  /*0890*/  @!P0 BRA `(.L_x_347) ;  /* 0xfffffffc00f08947 */ /* 0x000fea000383ffff */
[----:B------:R-:W-:Y:S01]  /*08a0*/  LOP3.LUT R2, R0, 0xffffff80, RZ, 0xc0, !PT ;  /* 0xffffff8000027812 */ /* 0x000fe200078ec0ff */
[----:B------:R-:W0:Y:S01]  /*08b0*/  S2UR UR38, SR_CgaCtaId ;  /* 0x00000000002679c3 */ /* 0x000e220000008800 */
[----:B------:R-:W-:Y:S01]  /*08c0*/  UMOV UR39, 0x400 ;  /* 0x0000040000277882 */ /* 0x000fe20000000000 */
[----:B------:R-:W-:Y:S01]  /*08d0*/  ULDC UR4, c[0x0][0xc3c] ;  /* 0x00030f0000047ab9 */ /* 0x000fe20000000800 */
[----:B------:R-:W-:-:S13]  /*08e0*/  ISETP.NE.AND P0, PT, R2, 0x80, PT ;  /* 0x000000800200780c */ /* 0x000fda0003f05270 */
[----:B------:R-:W-:Y:S06]  /*08f0*/  @!P0 BAR.ARV 0x8, 0x100 ;  /* 0x0204000000008b1d */ /* 0x000fec0000002000 */
[----:B------:R-:W-:Y:S01]  /*0900*/  ISETP.GE.U32.AND P0, PT, R0, 0x100, PT ;  /* 0x000001000000780c */ /* 0x000fe20003f06070 */
[----:B0-----:R-:W-:-:S12]  /*0910*/  ULEA UR39, UR38, UR39, 0x18 ;  /* 0x0000002726277291 */ /* 0x001fd8000f8ec03f */
[----:B------:R-:W-:Y:S08]  /*0920*/  @P0 BAR.ARV 0xf, 0x100 ;  /* 0x03c4000000000b1d */ /* 0x000ff00000002000 */
[----:B------:R-:W-:Y:S06]  /*0930*/  BAR.SYNC.DEFER_BLOCKING 0x5, 0x180 ;  /* 0x0146000000007b1d */ /* 0x000fec0000010000 */
[----:B------:R-:W0:Y:S02]  /*0940*/  LDS.128 R4, [UR39+0x28cd0] ;  /* 0x028cd027ff047984 */ /* 0x000e240008000c00 */
[----:B------:R-:W-:Y:S06]  /*0950*/  BAR.ARV 0x4, 0x180 ;  /* 0x0106000000007b1d */ /* 0x000fec0000002000 */
[----:B0-----:R-:W-:-:S13]  /*0960*/  ISETP.GE.AND P0, PT, R7, UR4, PT ;  /* 0x0000000407007c0c */ /* 0x001fda000bf06270 */
[----:B------:R-:W-:Y:S05]  /*0970*/  @P0 EXIT ;  /* 0x000000000000094d */ /* 0x000fea0003800000 */
[----:B------:R-:W-:Y:S01]  /*0980*/  VIADD R0, R0, 0xffffff80 ;  /* 0xffffff8000007836 */ /* 0x000fe20000000000 */
[----:B------:R-:W-:Y:S01]  /*0990*/  R2UR UR5, R5 ;  /* 0x00000000050572ca */ /* 0x000fe200000e0000 */
[----:B------:R-:W-:Y:S01]  /*09a0*/  IMAD.MOV.U32 R22, RZ, RZ, 0x40 ;  /* 0x00000040ff167424 */ /* 0x000fe200078e00ff */
[----:B------:R-:W-:Y:S01]  /*09b0*/  R2UR UR6, R6 ;  /* 0x00000000060672ca */ /* 0x000fe200000e0000 */
[----:B------:R-:W-:Y:S01]  /*09c0*/  UMOV UR46, URZ ;  /* 0x0000003f002e7c82 */ /* 0x000fe20008000000 */
[----:B------:R-:W-:Y:S01]  /*09d0*/  SHF.R.S32.HI R3, RZ, 0x1f, R0 ;  /* 0x0000001fff037819 */ /* 0x000fe20000011400 */
[----:B------:R-:W-:Y:S01]  /*09e0*/  UMOV UR36, URZ ;  /* 0x0000003f00247c82 */ /* 0x000fe20008000000 */
[----:B------:R-:W-:Y:S01]  /*09f0*/  R2UR UR7, R7 ;  /* 0x00000000070772ca */ /* 0x000fe200000e0000 */
[----:B------:R-:W-:Y:S01]  /*0a00*/  UMOV UR48, URZ ;  /* 0x0000003f00307c82 */ /* 0x000fe20008000000 */
[CC--:B------:R-:W-:Y:S02]  /*0a10*/  LEA.HI R5, R3.reuse, R0.reuse, RZ, 0x5 ;  /* 0x0000000003057211 */ /* 0x0c0fe400078f28ff */
[----:B------:R-:W-:-:S02]  /*0a20*/  LEA.HI R4, R3, R0, RZ, 0x4 ;  /* 0x0000000003047211 */ /* 0x000fc400078f20ff */
[CC--:B------:R-:W-:Y:S02]  /*0a30*/  LEA.HI R8, R3.reuse, R0.reuse, RZ, 0x2 ;  /* 0x0000000003087211 */ /* 0x0c0fe400078f10ff */
[--C-:B------:R-:W-:Y:S02]  /*0a40*/  SHF.R.S32.HI R10, RZ, 0x5, R5.reuse ;  /* 0x00000005ff0a7819 */ /* 0x100fe40000011405 */
[----:B------:R-:W-:Y:S02]  /*0a50*/  SHF.R.S32.HI R9, RZ, 0x1f, R5 ;  /* 0x0000001fff097819 */ /* 0x000fe40000011405 */
[CC--:B------:R-:W-:Y:S02]  /*0a60*/  LEA.HI R2, R3.reuse, R0.reuse, RZ, 0x7 ;  /* 0x0000000003027211 */ /* 0x0c0fe400078f38ff */
[----:B------:R-:W-:Y:S02]  /*0a70*/  LEA.HI R6, R3, R0, RZ, 0x3 ;  /* 0x0000000003067211 */ /* 0x000fe400078f18ff */
[----:B------:R-:W-:-:S02]  /*0a80*/  SHF.R.S32.HI R7, RZ, 0x4, R4 ;  /* 0x00000004ff077819 */ /* 0x000fc40000011404 */
[----:B------:R-:W-:Y:S02]  /*0a90*/  LOP3.LUT R5, R4, 0xfffffff0, RZ, 0xc0, !PT ;  /* 0xfffffff004057812 */ /* 0x000fe400078ec0ff */
[----:B------:R-:W-:Y:S02]  /*0aa0*/  LOP3.LUT R13, R8, 0xfffffffc, RZ, 0xc0, !PT ;  /* 0xfffffffc080d7812 */ /* 0x000fe400078ec0ff */
[----:B------:R-:W-:Y:S01]  /*0ab0*/  LOP3.LUT R11, R6, 0xfffffff8, RZ, 0xc0, !PT ;  /* 0xfffffff8060b7812 */ /* 0x000fe200078ec0ff */
[----:B------:R-:W-:Y:S01]  /*0ac0*/  IMAD.IADD R6, R0, 0x1, -R5 ;  /* 0x0000000100067824 */ /* 0x000fe200078e0a05 */
[----:B------:R-:W-:Y:S01]  /*0ad0*/  LOP3.LUT R3, R2, 0xffffff80, RZ, 0xc0, !PT ;  /* 0xffffff8002037812 */ /* 0x000fe200078ec0ff */
[----:B------:R-:W-:Y:S01]  /*0ae0*/  IMAD.IADD R13, R0, 0x1, -R13 ;  /* 0x00000001000d7824 */ /* 0x000fe200078e0a0d */
[----:B------:R-:W-:Y:S01]  /*0af0*/  LEA.HI R4, R4, R7, RZ, 0x1 ;  /* 0x0000000704047211 */ /* 0x000fe200078f08ff */
[C---:B------:R-:W-:Y:S01]  /*0b00*/  IMAD.IADD R11, R0.reuse, 0x1, -R11 ;  /* 0x00000001000b7824 */ /* 0x040fe200078e0a0b */
[----:B------:R-:W-:Y:S01]  /*0b10*/  LEA.HI R9, R9, R10, RZ, 0x2 ;  /* 0x0000000a09097211 */ /* 0x000fe200078f10ff */
[----:B------:R-:W-:Y:S01]  /*0b20*/  IMAD.IADD R3, R0, 0x1, -R3 ;  /* 0x0000000100037824 */ /* 0x000fe200078e0a03 */
[----:B------:R-:W-:-:S02]  /*0b30*/  LOP3.LUT R4, R4, 0x1ffffffe, RZ, 0xc0, !PT ;  /* 0x1ffffffe04047812 */ /* 0x000fc400078ec0ff */
[----:B------:R-:W-:Y:S02]  /*0b40*/  SHF.R.S32.HI R5, RZ, 0x1f, R6 ;  /* 0x0000001fff057819 */ /* 0x000fe40000011406 */
[----:B------:R-:W-:Y:S01]  /*0b50*/  LEA.HI R0, R13, R13, RZ, 0x1 ;  /* 0x0000000d0d007211 */ /* 0x000fe200078f08ff */
[----:B------:R-:W-:Y:S01]  /*0b60*/  IMAD.IADD R8, R7, 0x1, -R4 ;  /* 0x0000000107087824 */ /* 0x000fe200078e0a04 */
[----:B------:R-:W-:Y:S02]  /*0b70*/  SHF.R.S32.HI R217, RZ, 0x7, R2 ;  /* 0x00000007ffd97819 */ /* 0x000fe40000011402 */
[----:B------:R-:W-:Y:S01]  /*0b80*/  LOP3.LUT R9, R9, 0x3ffffc, RZ, 0xc0, !PT ;  /* 0x003ffffc09097812 */ /* 0x000fe200078ec0ff */
[----:B------:R-:W-:Y:S01]  /*0b90*/  IMAD.SHL.U32 R8, R8, 0x8, RZ ;  /* 0x0000000808087824 */ /* 0x000fe200078e00ff */
[----:B------:R-:W-:Y:S01]  /*0ba0*/  LEA.HI R5, R5, R6, RZ, 0x3 ;  /* 0x0000000605057211 */ /* 0x000fe200078f18ff */
[----:B------:R-:W-:Y:S01]  /*0bb0*/  IMAD R12, R217, 0x100, R6 ;  /* 0x00000100d90c7824 */ /* 0x000fe200078e0206 */
[----:B------:R-:W-:Y:S01]  /*0bc0*/  LOP3.LUT R4, R0, 0x1ffffffe, RZ, 0xc0, !PT ;  /* 0x1ffffffe00047812 */ /* 0x000fe200078ec0ff */
[----:B------:R-:W-:Y:S01]  /*0bd0*/  IMAD.IADD R9, R10, 0x1, -R9 ;  /* 0x000000010a097824 */ /* 0x000fe200078e0a09 */
[----:B------:R-:W-:-:S02]  /*0be0*/  SHF.R.S32.HI R0, RZ, 0x1f, R3 ;  /* 0x0000001fff007819 */ /* 0x000fc40000011403 */
[----:B------:R-:W-:Y:S01]  /*0bf0*/  LOP3.LUT R7, R5, 0xfffffff8, RZ, 0xc0, !PT ;  /* 0xfffffff805077812 */ /* 0x000fe200078ec0ff */
[----:B------:R-:W-:Y:S01]  /*0c00*/  IMAD.IADD R13, R13, 0x1, -R4 ;  /* 0x000000010d0d7824 */ /* 0x000fe200078e0a04 */
[----:B------:R-:W-:Y:S01]  /*0c10*/  LEA.HI R4, R0, R3, RZ, 0x2 ;  /* 0x0000000300047211 */ /* 0x000fe200078f10ff */
[----:B------:R-:W-:Y:S01]  /*0c20*/  IMAD R15, R9, 0x10, R12 ;  /* 0x00000010090f7824 */ /* 0x000fe200078e020c */
[----:B------:R-:W-:Y:S01]  /*0c30*/  LEA.HI R2, R2, R217, RZ, 0x1 ;  /* 0x000000d902027211 */ /* 0x000fe200078f08ff */
[----:B------:R-:W-:Y:S01]  /*0c40*/  IMAD.IADD R6, R6, 0x1, -R7 ;  /* 0x0000000106067824 */ /* 0x000fe200078e0a07 */
[----:B------:R-:W-:Y:S01]  /*0c50*/  LOP3.LUT R12, R4, 0x7ffffffc, RZ, 0xc0, !PT ;  /* 0x7ffffffc040c7812 */ /* 0x000fe200078ec0ff */
[----:B------:R-:W-:Y:S01]  /*0c60*/  IMAD.SHL.U32 R7, R5, 0x40, RZ ;  /* 0x0000004005077824 */ /* 0x000fe200078e00ff */
[----:B------:R-:W-:Y:S02]  /*0c70*/  LEA.HI R5, R0, R3, RZ, 0x5 ;  /* 0x0000000300057211 */ /* 0x000fe400078f28ff */
[----:B------:R-:W-:Y:S01]  /*0c80*/  SHF.R.S32.HI R0, RZ, 0x2, R4 ;  /* 0x00000002ff007819 */ /* 0x000fe20000011404 */
[----:B------:R-:W-:Y:S01]  /*0c90*/  IMAD.IADD R12, R3, 0x1, -R12 ;  /* 0x00000001030c7824 */ /* 0x000fe200078e0a0c */
[----:B------:R-:W-:Y:S01]  /*0ca0*/  LOP3.LUT R9, R7, 0x7ffffe00, RZ, 0xc0, !PT ;  /* 0x7ffffe0007097812 */ /* 0x000fe200078ec0ff */
[----:B------:R-:W-:Y:S01]  /*0cb0*/  IMAD.SHL.U32 R3, R6, 0x40, RZ ;  /* 0x0000004006037824 */ /* 0x000fe200078e00ff */
[----:B------:R-:W-:Y:S01]  /*0cc0*/  SHF.R.S32.HI R7, RZ, 0x1f, R4 ;  /* 0x0000001fff077819 */ /* 0x000fe20000011404 */
[----:B------:R-:W-:Y:S01]  /*0cd0*/  IMAD.U32 R4, R15, 0x40, R8 ;  /* 0x000000400f047824 */ /* 0x000fe200078e0008 */
[----:B------:R-:W-:Y:S01]  /*0ce0*/  LOP3.LUT R2, R2, 0xfffffe, RZ, 0xc0, !PT ;  /* 0x00fffffe02027812 */ /* 0x000fe200078ec0ff */
[----:B------:R-:W-:Y:S01]  /*0cf0*/  IMAD R9, R10, 0x400, R9 ;  /* 0x000004000a097824 */ /* 0x000fe200078e0209 */
[----:B------:R-:W-:Y:S01]  /*0d00*/  LEA.HI R7, R7, R0, RZ, 0x3 ;  /* 0x0000000007077211 */ /* 0x000fe200078f18ff */
[----:B------:R-:W-:Y:S01]  /*0d10*/  IMAD.SHL.U32 R218, R12, 0x2, RZ ;  /* 0x000000020cda7824 */ /* 0x000fe200078e00ff */
[----:B------:R-:W-:Y:S01]  /*0d20*/  LOP3.LUT R3, R3, 0x1c0, RZ, 0xc0, !PT ;  /* 0x000001c003037812 */ /* 0x000fe200078ec0ff */
[----:B------:R0:W-:Y:S01]  /*0d30*/  STL [R1+0x38], R4 ;  /* 0x0000380401007387 */ /* 0x0001e20000100800 */
[----:B------:R-:W-:-:S02]  /*0d40*/  LOP3.LUT R7, R7, 0xfffffff8, RZ, 0xc0, !PT ;  /* 0xfffffff807077812 */ /* 0x000fc400078ec0ff */
[----:B------:R-:W-:Y:S02]  /*0d50*/  LOP3.LUT R8, R3, 0x8, R8, 0xf8, !PT ;  /* 0x0000000803087812 */ /* 0x000fe400078ef808 */
[----:B------:R-:W-:Y:S01]  /*0d60*/  SHF.R.U32.HI R3, RZ, 0x3, R3 ;  /* 0x00000003ff037819 */ /* 0x000fe20000011603 */
[----:B------:R-:W-:Y:S01]  /*0d70*/  IMAD.IADD R16, R0, 0x1, -R7 ;  /* 0x0000000100107824 */ /* 0x000fe200078e0a07 */
[----:B------:R-:W-:Y:S01]  /*0d80*/  SHF.R.S32.HI R5, RZ, 0x5, R5 ;  /* 0x00000005ff057819 */ /* 0x000fe20000011405 */
[----:B------:R-:W-:Y:S01]  /*0d90*/  IMAD.IADD R0, R217, 0x1, -R2 ;  /* 0x00000001d9007824 */ /* 0x000fe200078e0a02 */
[----:B------:R-:W-:Y:S01]  /*0da0*/  LOP3.LUT R8, R8, R3, RZ, 0x3c, !PT ;  /* 0x0000000308087212 */ /* 0x000fe200078e3cff */
[----:B------:R-:W-:Y:S01]  /*0db0*/  IMAD.SHL.U32 R2, R11, 0x8, RZ ;  /* 0x000000080b027824 */ /* 0x000fe200078e00ff */
[----:B------:R-:W-:Y:S01]  /*0dc0*/  R2P PR, R6, 0x6 ;  /* 0x0000000606007804 */ /* 0x000fe20000000000 */
[----:B0-----:R-:W-:Y:S02]  /*0dd0*/  IMAD.SHL.U32 R4, R0, 0x100, RZ ;  /* 0x0000010000047824 */ /* 0x001fe400078e00ff */
[----:B------:R-:W-:-:S02]  /*0de0*/  IMAD.IADD R8, R9, 0x1, R8 ;  /* 0x0000000109087824 */ /* 0x000fc400078e0208 */
[----:B------:R-:W-:Y:S01]  /*0df0*/  IMAD R16, R5, 0x10, R16 ;  /* 0x0000001005107824 */ /* 0x000fe200078e0210 */
[----:B------:R0:W-:Y:S01]  /*0e00*/  STL [R1+0x34], R4 ;  /* 0x0000340401007387 */ /* 0x0001e20000100800 */
[----:B------:R-:W-:Y:S01]  /*0e10*/  IMAD.IADD R17, R218, 0x1, R4 ;  /* 0x00000001da117824 */ /* 0x000fe200078e0204 */
[----:B------:R-:W-:Y:S01]  /*0e20*/  LEA R18, R8, UR39, 0x1 ;  /* 0x0000002708127c11 */ /* 0x000fe2000f8e08ff */
[----:B------:R-:W-:Y:S01]  /*0e30*/  VIADD R185, R2, 0x40 ;  /* 0x0000004002b97836 */ /* 0x000fe20000000000 */
[----:B------:R-:W-:Y:S01]  /*0e40*/  SEL R22, R22, 0xffffffc0, !P2 ;  /* 0xffffffc016167807 */ /* 0x000fe20005000000 */
[C---:B------:R-:W-:Y:S01]  /*0e50*/  VIADD R216, R17.reuse, 0x8 ;  /* 0x0000000811d87836 */ /* 0x040fe20000000000 */
[----:B------:R-:W-:Y:S01]  /*0e60*/  SHF.R.S32.HI R0, RZ, 0x1f, R17 ;  /* 0x0000001fff007819 */ /* 0x000fe20000011411 */
[C---:B------:R-:W-:Y:S01]  /*0e70*/  VIADD R215, R17.reuse, 0x10 ;  /* 0x0000001011d77836 */ /* 0x040fe20000000000 */
[----:B------:R-:W-:Y:S01]  /*0e80*/  SHF.R.S32.HI R3, RZ, 0x1f, R185 ;  /* 0x0000001fff037819 */ /* 0x000fe200000114b9 */
[----:B------:R-:W-:Y:S01]  /*0e90*/  VIADD R214, R17, 0x18 ;  /* 0x0000001811d67836 */ /* 0x000fe20000000000 */
[----:B------:R-:W-:Y:S01]  /*0ea0*/  SHF.R.S32.HI R3, RZ, 0x1f, R216 ;  /* 0x0000001fff037819 */ /* 0x000fe200000114d8 */
[----:B0-----:R-:W-:Y:S01]  /*0eb0*/  IMAD R4, R13, 0x8, R16 ;  /* 0x000000080d047824 */ /* 0x001fe200078e0210 */
[----:B------:R-:W-:Y:S01]  /*0ec0*/  SHF.R.S32.HI R0, RZ, 0x1f, R215 ;  /* 0x0000001fff007819 */ /* 0x000fe200000114d7 */
[----:B------:R-:W-:-:S02]  /*0ed0*/  VIADD R213, R17, 0x20 ;  /* 0x0000002011d57836 */ /* 0x000fc40000000000 */
[C---:B------:R-:W-:Y:S01]  /*0ee0*/  VIADD R212, R17.reuse, 0x28 ;  /* 0x0000002811d47836 */ /* 0x040fe20000000000 */
[----:B------:R0:W-:Y:S01]  /*0ef0*/  STL [R1+0x30], R4 ;  /* 0x0000300401007387 */ /* 0x0001e20000100800 */
[C---:B------:R-:W-:Y:S01]  /*0f00*/  VIADD R211, R17.reuse, 0x30 ;  /* 0x0000003011d37836 */ /* 0x040fe20000000000 */
[----:B------:R-:W-:Y:S01]  /*0f10*/  SHF.R.S32.HI R3, RZ, 0x1f, R213 ;  /* 0x0000001fff037819 */ /* 0x000fe200000114d5 */
[C---:B------:R-:W-:Y:S01]  /*0f20*/  VIADD R210, R17.reuse, 0x38 ;  /* 0x0000003811d27836 */ /* 0x040fe20000000000 */
[----:B------:R-:W-:Y:S01]  /*0f30*/  SHF.R.S32.HI R0, RZ, 0x1f, R212 ;  /* 0x0000001fff007819 */ /* 0x000fe200000114d4 */
[C---:B------:R-:W-:Y:S02]  /*0f40*/  VIADD R209, R17.reuse, 0x40 ;  /* 0x0000004011d17836 */ /* 0x040fe40000000000 */
[C---:B------:R-:W-:Y:S01]  /*0f50*/  VIADD R208, R17.reuse, 0x48 ;  /* 0x0000004811d07836 */ /* 0x040fe20000000000 */
[----:B------:R-:W-:Y:S01]  /*0f60*/  SHF.R.S32.HI R3, RZ, 0x1f, R210 ;  /* 0x0000001fff037819 */ /* 0x000fe200000114d2 */
[C---:B------:R-:W-:Y:S01]  /*0f70*/  VIADD R207, R17.reuse, 0x50 ;  /* 0x0000005011cf7836 */ /* 0x040fe20000000000 */
[----:B0-----:R-:W-:Y:S01]  /*0f80*/  SHF.R.S32.HI R4, RZ, 0x1f, R214 ;  /* 0x0000001fff047819 */ /* 0x001fe200000114d6 */
[C---:B------:R-:W-:Y:S01]  /*0f90*/  VIADD R206, R17.reuse, 0x58 ;  /* 0x0000005811ce7836 */ /* 0x040fe20000000000 */
[----:B------:R-:W-:Y:S01]  /*0fa0*/  SHF.R.S32.HI R4, RZ, 0x1f, R211 ;  /* 0x0000001fff047819 */ /* 0x000fe200000114d3 */
        /* <DEDUP_REMOVED lines=40> */
[----:B------:R-:W-:Y:S01]  /*1230*/  VIADD R186, R17, 0xf8 ;  /* 0x000000f811ba7836 */ /* 0x000fe20000000000 */
[----:B------:R-:W-:Y:S01]  /*1240*/  SHF.R.S32.HI R222, RZ, 0x1f, R189 ;  /* 0x0000001fffde7819 */ /* 0x000fe200000114bd */
[----:B------:R-:W-:Y:S01]  /*1250*/  VIADD R19, R18, 0x26820 ;  /* 0x0002682012137836 */ /* 0x000fe20000000000 */
[----:B------:R-:W-:Y:S01]  /*1260*/  SHF.R.S32.HI R221, RZ, 0x1f, R188 ;  /* 0x0000001fffdd7819 */ /* 0x000fe200000114bc */
[C---:B------:R-:W-:Y:S01]  /*1270*/  @P1 VIADD R19, R23.reuse, 0xffffffe0 ;  /* 0xffffffe017131836 */ /* 0x040fe20000000000 */
[----:B------:R-:W-:Y:S01]  /*1280*/  SHF.R.S32.HI R220, RZ, 0x1f, R187 ;  /* 0x0000001fffdc7819 */ /* 0x000fe200000114bb */
[----:B------:R-:W-:Y:S01]  /*1290*/  IMAD.IADD R23, R23, 0x1, R22 ;  /* 0x0000000117177824 */ /* 0x000fe200078e0216 */
[----:B------:R-:W-:Y:S01]  /*12a0*/  SHF.R.S32.HI R219, RZ, 0x1f, R186 ;  /* 0x0000001fffdb7819 */ /* 0x000fe200000114ba */
[----:B------:R-:W-:-:S02]  /*12b0*/  VIADD R184, R2, 0x80 ;  /* 0x0000008002b87836 */ /* 0x000fc40000000000 */
[----:B------:R-:W-:-:S07]  /*12c0*/  IMAD.IADD R22, R22, 0x1, R19 ;  /* 0x0000000116167824 */ /* 0x000fce00078e0213 */
.L_x_402:
[----:B------:R-:W-:Y:S01]  /*12d0*/  ULDC.64 UR8, c[0x0][0xc88] ;  /* 0x0003220000087ab9 */ /* 0x000fe20000000a00 */
[----:B------:R-:W-:Y:S01]  /*12e0*/  ULDC.64 UR10, c[0x0][0xa20] ;  /* 0x00028800000a7ab9 */ /* 0x000fe20000000a00 */
[----:B------:R-:W-:-:S06]  /*12f0*/  UIMAD.WIDE UR8, UR7, 0x4, UR8 ;  /* 0x00000004070878a5 */ /* 0x000fcc000f8e0208 */
[----:B01-3--:R-:W-:Y:S02]  /*1300*/  IMAD.U32 R4, RZ, RZ, UR8 ;  /* 0x00000008ff047e24 */ /* 0x00bfe4000f8e00ff */
[----:B----4-:R-:W-:Y:S01]  /*1310*/  IMAD.U32 R5, RZ, RZ, UR9 ;  /* 0x00000009ff057e24 */ /* 0x010fe2000f8e00ff */
[----:B------:R-:W-:-:S04]  /*1320*/  ULDC.64 UR8, c[0x0][0xa28] ;  /* 0x00028a0000087ab9 */ /* 0x000fc80000000a00 */
[----:B--2---:R-:W2:Y:S01]  /*1330*/  LDG.E R4, desc[UR50][R4.64] ;  /* 0x0000003204047981 */ /* 0x004ea2000c1e1900 */
[----:B------:R-:W-:Y:S02]  /*1340*/  UISETP.NE.U32.AND UP0, UPT, UR8, URZ, UPT ;  /* 0x0000003f0800728c */ /* 0x000fe4000bf05070 */
[----:B------:R-:W-:Y:S02]  /*1350*/  UISETP.NE.U32.AND UP1, UPT, UR10, URZ, UPT ;  /* 0x0000003f0a00728c */ /* 0x000fe4000bf25070 */
[----:B------:R-:W-:Y:S02]  /*1360*/  UISETP.NE.AND.EX UP0, UPT, UR9, URZ, UPT, UP0 ;  /* 0x0000003f0900728c */ /* 0x000fe4000bf05300 */
[----:B------:R-:W-:-:S04]  /*1370*/  UISETP.NE.AND.EX UP1, UPT, UR11, URZ, UPT, UP1 ;  /* 0x0000003f0b00728c */ /* 0x000fc8000bf25310 */
[----:B------:R-:W-:Y:S02]  /*1380*/  PLOP3.LUT P0, PT, PT, PT, UP0, 0x80, 0x0 ;  /* 0x000000000000781c */ /* 0x000fe40003f0f008 */
[----:B------:R-:W-:Y:S02]  /*1390*/  PLOP3.LUT P1, PT, PT, PT, UP1, 0x80, 0x0 ;  /* 0x000000000000781c */ /* 0x000fe40003f2f018 */
[----:B--2---:R-:W-:-:S13]  /*13a0*/  R2UR UR40, R4 ;  /* 0x00000000042872ca */ /* 0x004fda00000e0000 */
[----:B------:R-:W-:Y:S02]  /*13b0*/  USHF.R.S32.HI UR41, URZ, 0x1f, UR40 ;  /* 0x0000001f3f297899 */ /* 0x000fe40008011428 */
[----:B------:R-:W-:-:S04]  /*13c0*/  @UP0 ULEA UR8, UP2, UR40, UR8, 0x2 ;  /* 0x0000000828080291 */ /* 0x000fc8000f84103f */
[----:B------:R-:W-:Y:S02]  /*13d0*/  @UP0 ULEA.HI.X UR9, UR40, UR9, UR41, 0x2, UP2 ;  /* 0x0000000928090291 */ /* 0x000fe400090f1429 */
[----:B------:R-:W-:Y:S01]  /*13e0*/  @UP1 ULEA UR10, UP0, UR40, UR10, 0x2 ;  /* 0x0000000a280a1291 */ /* 0x000fe2000f80103f */
[----:B------:R-:W-:-:S03]  /*13f0*/  IMAD.U32 R4, RZ, RZ, UR8 ;  /* 0x00000008ff047e24 */ /* 0x000fc6000f8e00ff */
[----:B------:R-:W-:Y:S01]  /*1400*/  @UP1 ULEA.HI.X UR11, UR40, UR11, UR41, 0x2, UP0 ;  /* 0x0000000b280b1291 */ /* 0x000fe200080f1429 */
[----:B------:R-:W-:Y:S01]  /*1410*/  IMAD.U32 R5, RZ, RZ, UR9 ;  /* 0x00000009ff057e24 */ /* 0x000fe2000f8e00ff */
[----:B------:R-:W-:Y:S01]  /*1420*/  ULDC.64 UR8, c[0x0][0x418] ;  /* 0x0001060000087ab9 */ /* 0x000fe20000000a00 */
[----:B------:R-:W-:-:S03]  /*1430*/  IMAD.U32 R6, RZ, RZ, UR10 ;  /* 0x0000000aff067e24 */ /* 0x000fc6000f8e00ff */
[----:B------:R-:W-:Y:S01]  /*1440*/  IMAD.U32 R7, RZ, RZ, UR11 ;  /* 0x0000000bff077e24 */ /* 0x000fe2000f8e00ff */
[----:B------:R-:W2:Y:S04]  /*1450*/  @P0 LDG.E R4, desc[UR50][R4.64] ;  /* 0x0000003204040981 */ /* 0x000ea8000c1e1900 */
[----:B------:R-:W3:Y:S01]  /*1460*/  @P1 LDG.E R6, desc[UR50][R6.64] ;  /* 0x0000003206061981 */ /* 0x000ee2000c1e1900 */
[----:B------:R-:W-:Y:S02]  /*1470*/  ULOP3.LUT UR4, UR6, 0xff000000, URZ, 0xc0, !UPT ;  /* 0xff00000006047892 */ /* 0x000fe4000f8ec03f */
[----:B------:R-:W-:Y:S02]  /*1480*/  UISETP.NE.U32.AND UP0, UPT, UR8, URZ, UPT ;  /* 0x0000003f0800728c */ /* 0x000fe4000bf05070 */
[----:B------:R-:W-:-:S02]  /*1490*/  USHF.R.U32.HI UR7, URZ, 0x8, UR4 ;  /* 0x000000083f077899 */ /* 0x000fc40008011604 */
[----:B------:R-:W-:Y:S02]  /*14a0*/  UISETP.NE.AND.EX UP0, UPT, UR9, URZ, UPT, UP0 ;  /* 0x0000003f0900728c */ /* 0x000fe4000bf05300 */
[----:B------:R-:W-:Y:S02]  /*14b0*/  ULOP3.LUT UR42, UR6, 0xffff, URZ, 0xc0, !UPT ;  /* 0x0000ffff062a7892 */ /* 0x000fe4000f8ec03f */
[----:B------:R-:W-:Y:S01]  /*14c0*/  ULOP3.LUT UR6, UR6, 0xff0000, URZ, 0xc0, !UPT ;  /* 0x00ff000006067892 */ /* 0x000fe2000f8ec03f */
[----:B------:R-:W-:Y:S01]  /*14d0*/  ULDC UR4, c[0x0][0x424] ;  /* 0x0001090000047ab9 */ /* 0x000fe20000000800 */
[----:B------:R-:W-:Y:S01]  /*14e0*/  UMOV UR53, URZ ;  /* 0x0000003f00357c82 */ /* 0x000fe20008000000 */
[----:B------:R-:W-:Y:S02]  /*14f0*/  USEL UR4, UR4, 0x1, UP0 ;  /* 0x0000000104047887 */ /* 0x000fe40008000000 */
[----:B------:R-:W-:Y:S01]  /*1500*/  ULEA.HI UR6, UR6, UR7, URZ, 0x10 ;  /* 0x0000000706067291 */ /* 0x000fe2000f8f803f */
[----:B------:R-:W-:-:S02]  /*1510*/  UMOV UR43, UR5 ;  /* 0x00000005002b7c82 */ /* 0x000fc40008000000 */
[----:B------:R-:W-:Y:S02]  /*1520*/  ULDC UR7, c[0x0][0x2f0] ;  /* 0x0000bc0000077ab9 */ /* 0x000fe40000000800 */
[----:B------:R-:W-:-:S03]  /*1530*/  UIMAD UR4, UR4, UR7, URZ ;  /* 0x00000007040472a4 */ /* 0x000fc6000f8e023f */
[----:B------:R-:W-:Y:S01]  /*1540*/  ULDC UR7, c[0x0][0x9f0] ;  /* 0x00027c0000077ab9 */ /* 0x000fe20000000800 */
[----:B--2---:R-:W-:-:S03]  /*1550*/  @P0 R2UR UR53, R4 ;  /* 0x00000000043502ca */ /* 0x004fc600000e0000 */
[----:B---3--:R-:W-:Y:S01]  /*1560*/  @P1 R2UR UR4, R6 ;  /* 0x00000000060412ca */ /* 0x008fe200000e0000 */
[----:B-----5:R-:W-:-:S14]  /*1570*/  @P1 BRA `(.L_x_348) ;  /* 0x0000000000341947 */ /* 0x020fdc0003800000 */
[----:B------:R-:W-:Y:S02]  /*1580*/  ULDC.64 UR8, c[0x0][0xa08] ;  /* 0x0002820000087ab9 */ /* 0x000fe40000000a00 */
[----:B------:R-:W-:-:S04]  /*1590*/  ISETP.NE.U32.AND P0, PT, RZ, UR8, PT ;  /* 0x00000008ff007c0c */ /* 0x000fc8000bf05070 */
[----:B------:R-:W-:-:S13]  /*15a0*/  ISETP.NE.AND.EX P0, PT, RZ, UR9, PT, P0 ;  /* 0x00000009ff007c0c */ /* 0x000fda000bf05300 */
[----:B------:R-:W-:Y:S05]  /*15b0*/  @!P0 BRA `(.L_x_348) ;  /* 0x0000000000248947 */ /* 0x000fea0003800000 */
[----:B------:R-:W-:Y:S02]  /*15c0*/  ULDC.64 UR4, c[0x0][0xa08] ;  /* 0x0002820000047ab9 */ /* 0x000fe40000000a00 */
[----:B------:R-:W-:-:S06]  /*15d0*/  UIMAD.WIDE UR4, UR40, 0x4, UR4 ;  /* 0x00000004280478a5 */ /* 0x000fcc000f8e0204 */
[----:B------:R-:W-:Y:S02]  /*15e0*/  IMAD.U32 R4, RZ, RZ, UR4 ;  /* 0x00000004ff047e24 */ /* 0x000fe4000f8e00ff */
[----:B------:R-:W-:-:S05]  /*15f0*/  IMAD.U32 R5, RZ, RZ, UR5 ;  /* 0x00000005ff057e24 */ /* 0x000fca000f8e00ff */
[----:B------:R-:W2:Y:S04]  /*1600*/  LDG.E R3, desc[UR50][R4.64] ;  /* 0x0000003204037981 */ /* 0x000ea8000c1e1900 */
[----:B------:R-:W3:Y:S01]  /*1610*/  LDG.E R0, desc[UR50][R4.64+0x4] ;  /* 0x0000043204007981 */ /* 0x000ee2000c1e1900 */
[----:B--2---:R-:W-:Y:S02]  /*1620*/  R2UR UR4, R3 ;  /* 0x00000000030472ca */ /* 0x004fe400000e0000 */
[----:B---3--:R-:W-:-:S13]  /*1630*/  R2UR UR5, R0 ;  /* 0x00000000000572ca */ /* 0x008fda00000e0000 */
[----:B------:R-:W-:-:S12]  /*1640*/  UIADD3 UR4, -UR4, UR5, URZ ;  /* 0x0000000504047290 */ /* 0x000fd8000fffe13f */
.L_x_348:
[----:B------:R-:W-:Y:S02]  /*1650*/  UISETP.NE.AND UP1, UPT, UR47, 0x1, UPT ;  /* 0x000000012f00788c */ /* 0x000fe4000bf25270 */
[----:B------:R-:W-:Y:S02]  /*1660*/  UIADD3 UR53, -UR53, UR4, URZ ;  /* 0x0000000435357290 */ /* 0x000fe4000fffe13f */
[----:B------:R-:W-:Y:S02]  /*1670*/  USHF.R.U32.HI UR45, URZ, 0x10, UR6 ;  /* 0x000000103f2d7899 */ /* 0x000fe40008011606 */
[----:B------:R-:W-:Y:S01]  /*1680*/  UIADD3 UR4, UR53, 0x3f, URZ ;  /* 0x0000003f35047890 */ /* 0x000fe2000fffe03f */
[----:B------:R-:W-:Y:S01]  /*1690*/  PLOP3.LUT P0, PT, PT, PT, UP1, 0x80, 0x0 ;  /* 0x000000000000781c */ /* 0x000fe20003f0f018 */
[----:B------:R-:W-:Y:S02]  /*16a0*/  UISETP.NE.AND UP0, UPT, UR45, URZ, UPT ;  /* 0x0000003f2d00728c */ /* 0x000fe4000bf05270 */
[----:B------:R-:W-:-:S02]  /*16b0*/  USHF.R.S32.HI UR5, URZ, 0x1f, UR4 ;  /* 0x0000001f3f057899 */ /* 0x000fc40008011404 */
[----:B------:R-:W-:Y:S02]  /*16c0*/  ULOP3.LUT UR44, UR6, 0xff, URZ, 0xc0, !UPT ;  /* 0x000000ff062c7892 */ /* 0x000fe4000f8ec03f */
[----:B------:R-:W-:Y:S02]  /*16d0*/  ULEA.HI UR5, UR5, UR4, URZ, 0x6 ;  /* 0x0000000405057291 */ /* 0x000fe4000f8f303f */
[----:B------:R-:W-:Y:S02]  /*16e0*/  USEL UR10, UR45, UR7, UP0 ;  /* 0x000000072d0a7287 */ /* 0x000fe40008000000 */
[----:B------:R-:W-:Y:S02]  /*16f0*/  USHF.R.S32.HI UR9, URZ, 0x6, UR5 ;  /* 0x000000063f097899 */ /* 0x000fe40008011405 */
[----:B------:R-:W-:Y:S10]  /*1700*/  @!P0 BRA `(.L_x_349) ;  /* 0x0000002000048947 */ /* 0x000ff40003800000 */
        /* <DEDUP_REMOVED lines=37> */
.L_x_350:
[----:B------:R-:W-:Y:S01]  /*1960*/  UIMAD UR21, UR44, UR4, URZ ;  /* 0x000000042c1572a4 */ /* 0x000fe2000f8e023f */
[----:B------:R-:W-:Y:S01]  /*1970*/  IMAD.U32 R0, RZ, RZ, UR9 ;  /* 0x00000009ff007e24 */ /* 0x000fe2000f8e00ff */
[----:B------:R-:W-:Y:S01]  /*1980*/  PLOP3.LUT P0, PT, PT, PT, PT, 0x80, 0x0 ;  /* 0x000000000000781c */ /* 0x000fe20003f0f070 */
[----:B------:R-:W-:Y:S01]  /*1990*/  IMAD.U32 R3, RZ, RZ, UR4 ;  /* 0x00000004ff037e24 */ /* 0x000fe2000f8e00ff */
[----:B------:R-:W-:Y:S02]  /*19a0*/  CS2R R12, SRZ ;  /* 0x00000000000c7805 */ /* 0x000fe4000001ff00 */
[----:B------:R-:W-:Y:S02]  /*19b0*/  CS2R R150, SRZ ;  /* 0x0000000000967805 */ /* 0x000fe4000001ff00 */
[----:B------:R-:W-:Y:S02]  /*19c0*/  CS2R R148, SRZ ;  /* 0x0000000000947805 */ /* 0x000fe4000001ff00 */
[----:B------:R-:W-:-:S02]  /*19d0*/  CS2R R146, SRZ ;  /* 0x0000000000927805 */ /* 0x000fc4000001ff00 */
[----:B------:R-:W-:Y:S02]  /*19e0*/  VIADDMNMX R0, R3, UR21, R0, PT ;  /* 0x0000001503007c46 */ /* 0x000fe4000b800100 */
[----:B------:R-:W-:Y:S02]  /*19f0*/  CS2R R144, SRZ ;  /* 0x0000000000907805 */ /* 0x000fe4000001ff00 */
[----:B------:R-:W-:Y:S02]  /*1a00*/  CS2R R142, SRZ ;  /* 0x00000000008e7805 */ /* 0x000fe4000001ff00 */
[----:B------:R-:W-:Y:S02]  /*1a10*/  CS2R R140, SRZ ;  /* 0x00000000008c7805 */ /* 0x000fe4000001ff00 */
[----:B------:R-:W-:Y:S02]  /*1a20*/  R2UR UR16, R0 ;  /* 0x00000000001072ca */ /* 0x000fe400000e0000 */
        /* <DEDUP_REMOVED lines=12> */
[----:B------:R-:W-:Y:S01]  /*1af0*/  UISETP.GT.AND UP0, UPT, UR16, UR21, UPT ;  /* 0x000000151000728c */ /* 0x000fe2000bf04270 */
[----:B------:R-:W-:-:S02]  /*1b00*/  CS2R R114, SRZ ;  /* 0x0000000000727805 */ /* 0x000fc4000001ff00 */
[----:B------:R-:W-:Y:S02]  /*1b10*/  CS2R R112, SRZ ;  /* 0x0000000000707805 */ /* 0x000fe4000001ff00 */
[----:B------:R-:W-:Y:S02]  /*1b20*/  CS2R R110, SRZ ;  /* 0x00000000006e7805 */ /* 0x000fe4000001ff00 */
        /* <DEDUP_REMOVED lines=44> */
[----:B------:R-:W-:Y:S06]  /*1df0*/  @!P1 BRA `(.L_x_351) ;  /* 0x0000006000a89947 */ /* 0x000fec0003800000 */
[----:B------:R-:W0:Y:S01]  /*1e00*/  SHFL.IDX PT, R0, R217, RZ, 0x1f ;  /* 0x00001fffd9007589 */ /* 0x000e2200000e0000 */
[----:B------:R-:W-:Y:S02]  /*1e10*/  ISETP.NE.AND P0, PT, RZ, UR47, PT ;  /* 0x0000002fff007c0c */ /* 0x000fe4000bf05270 */
[----:B0-----:R-:W-:Y:S01]  /*1e20*/  R2UR UR4, R0 ;  /* 0x00000000000472ca */ /* 0x001fe200000e0000 */
[----:B------:R-:W-:-:S05]  /*1e30*/  IMAD.MOV.U32 R0, RZ, RZ, 0x1 ;  /* 0x00000001ff007424 */ /* 0x000fca00078e00ff */
[----:B------:R-:W-:-:S04]  /*1e40*/  SEL R0, R0, 0x2, !P0 ;  /* 0x0000000200007807 */ /* 0x000fc80004000000 */
[----:B------:R-:W-:-:S03]  /*1e50*/  LOP3.LUT R0, R0, 0x1, RZ, 0xfc, !PT ;  /* 0x0000000100007812 */ /* 0x000fc600078efcff */
[----:B------:R-:W-:Y:S01]  /*1e60*/  ULEA.HI UR5, UR4, UR4, URZ, 0x1 ;  /* 0x0000000404057291 */ /* 0x000fe2000f8f083f */
[----:B------:R-:W-:-:S03]  /*1e70*/  ISETP.NE.AND P0, PT, R0, 0x3, PT ;  /* 0x000000030000780c */ /* 0x000fc60003f05270 */
[----:B------:R-:W-:-:S04]  /*1e80*/  ULOP3.LUT UR5, UR5, 0x1fffe, URZ, 0xc0, !UPT ;  /* 0x0001fffe05057892 */ /* 0x000fc8000f8ec03f */
[----:B------:R-:W-:-:S04]  /*1e90*/  UIADD3 UR5, UR4, -UR5, URZ ;  /* 0x8000000504057290 */ /* 0x000fc8000fffe03f */
[----:B------:R-:W-:-:S04]  /*1ea0*/  ULEA UR5, UR5, UR39, 0xf ;  /* 0x0000002705057291 */ /* 0x000fc8000f8e783f */
[----:B------:R-:W-:-:S04]  /*1eb0*/  UIADD3 UR5, UR5, 0x400, URZ ;  /* 0x0000040005057890 */ /* 0x000fc8000fffe03f */
[----:B------:R-:W-:-:S04]  /*1ec0*/  USHF.R.U32.HI UR5, URZ, 0x4, UR5 ;  /* 0x000000043f057899 */ /* 0x000fc80008011605 */
[----:B------:R-:W-:-:S04]  /*1ed0*/  ULOP3.LUT UR5, UR5, 0x3fff, URZ, 0xc0, !UPT ;  /* 0x00003fff05057892 */ /* 0x000fc8000f8ec03f */
[----:B------:R-:W-:Y:S01]  /*1ee0*/  ULOP3.LUT UR20, UR5, 0x2000000, URZ, 0xfc, !UPT ;  /* 0x0200000005147892 */ /* 0x000fe2000f8efc3f */
[----:B------:R-:W-:Y:S11]  /*1ef0*/  @!P0 BRA `(.L_x_352) ;  /* 0x0000000000048947 */ /* 0x000ff60003800000 */
[----:B------:R-:W-:Y:S01]  /*1f00*/  BPT.TRAP 0x1 ;  /* 0x000000040000795c */ /* 0x000fe20000300000 */
.L_x_352:
[----:B------:R-:W-:Y:S01]  /*1f10*/  ULEA UR17, UR48, UR39, 0x3 ;  /* 0x0000002730117291 */ /* 0x000fe2000f8e183f */
[----:B------:R-:W-:-:S05]  /*1f20*/  IMAD.U32 R0, RZ, RZ, UR36 ;  /* 0x00000024ff007e24 */ /* 0x000fca000f8e00ff */
[----:B------:R-:W-:-:S04]  /*1f30*/  SHF.L.U32 R0, R0, 0x1f, RZ ;  /* 0x0000001f00007819 */ /* 0x000fc800000006ff */
[----:B------:R-:W0:Y:S02]  /*1f40*/  SYNCS.PHASECHK.TRANS64.TRYWAIT P1, [UR17+0x28c50], R0 ;  /* 0x028c5000ff0075a7 */ /* 0x000e240008020151 */
[----:B0-----:R-:W-:Y:S05]  /*1f50*/  @!P1 BRA `(.L_x_353) ;  /* 0x0000010400949947 */ /* 0x001fea0003800000 */
.L_x_485:
[----:B------:R-:W-:Y:S01]  /*1f60*/  BAR.SYNC.DEFER_BLOCKING 0xe, 0x100 ;  /* 0x0384000000007b1d */ /* 0x000fe20000010000 */
[----:B------:R-:W-:Y:S02]  /*1f70*/  UIADD3 UR4, UR39, 0x26800, URZ ;  /* 0x0002680027047890 */ /* 0x000fe4000fffe03f */
[----:B------:R-:W-:Y:S02]  /*1f80*/  ULEA UR12, UR48, UR20, 0xc ;  /* 0x00000014300c7291 */ /* 0x000fe4000f8e603f */
[----:B------:R-:W-:Y:S01]  /*1f90*/  USHF.R.U32.HI UR4, URZ, 0x4, UR4 ;  /* 0x000000043f047899 */ /* 0x000fe20008011604 */
[----:B------:R-:W-:Y:S01]  /*1fa0*/  UMOV UR7, 0x40000040 ;  /* 0x4000004000077882 */ /* 0x000fe20000000000 */
[----:B------:R-:W-:Y:S02]  /*1fb0*/  UMOV UR5, 0x40000040 ;  /* 0x4000004000057882 */ /* 0x000fe40000000000 */
[----:B------:R-:W-:Y:S01]  /*1fc0*/  ULOP3.LUT UR4, UR4, 0x3fff, URZ, 0xc0, !UPT ;  /* 0x00003fff04047892 */ /* 0x000fe2000f8ec03f */
[----:B------:R-:W-:Y:S01]  /*1fd0*/  UMOV UR6, UR12 ;  /* 0x0000000c00067c82 */ /* 0x000fe20008000000 */
[----:B------:R-:W-:-:S02]  /*1fe0*/  UIADD3 UR10, UR12, 0x100, URZ ;  /* 0x000001000c0a7890 */ /* 0x000fc4000fffe03f */
[----:B------:R-:W-:Y:S01]  /*1ff0*/  ULOP3.LUT UR13, UR4, 0x10000, URZ, 0xfc, !UPT ;  /* 0x00010000040d7892 */ /* 0x000fe2000f8efc3f */
[----:B------:R-:W-:Y:S01]  /*2000*/  UMOV UR11, 0x40000040 ;  /* 0x40000040000b7882 */ /* 0x000fe20000000000 */
[----:B------:R-:W-:Y:S02]  /*2010*/  UMOV UR9, 0x40000040 ;  /* 0x4000004000097882 */ /* 0x000fe40000000000 */
[----:B------:R-:W-:Y:S02]  /*2020*/  UIADD3 UR8, UR13, 0x4, URZ ;  /* 0x000000040d087890 */ /* 0x000fe4000fffe03f */
[----:B------:R-:W-:Y:S01]  /*2030*/  UIADD3 UR14, UR12, 0x180, URZ ;  /* 0x000001800c0e7890 */ /* 0x000fe2000fffe03f */
[----:B------:R-:W-:Y:S01]  /*2040*/  UMOV UR4, UR13 ;  /* 0x0000000d00047c82 */ /* 0x000fe20008000000 */
[----:B------:R-:W-:Y:S01]  /*2050*/  UMOV UR15, 0x40000040 ;  /* 0x40000040000f7882 */ /* 0x000fe20000000000 */
[----:B------:R-:W-:-:S06]  /*2060*/  WARPGROUP.ARRIVE ;  /* 0x00000000000079c5 */ /* 0x000fcc0000000000 */
[----:B------:R-:W-:Y:S01]  /*2070*/  HGMMA.64x256x16.F32 R24, gdesc[UR4].tnspB, RZ, !UPT, gsb0 ;  /* 0x43e00000041879f0 */ /* 0x000fe2000c0008ff */
[----:B------:R-:W-:Y:S02]  /*2080*/  UIADD3 UR6, UR12, 0x80, URZ ;  /* 0x000000800c067890 */ /* 0x000fe4000fffe03f */
[----:B------:R-:W-:Y:S01]  /*2090*/  UIADD3 UR4, UR13, 0x2, URZ ;  /* 0x000000020d047890 */ /* 0x000fe2000fffe03f */
[----:B------:R-:W-:Y:S01]  /*20a0*/  UMOV UR7, 0x40000040 ;  /* 0x4000004000077882 */ /* 0x000fe20000000000 */
[----:B------:R-:W-:Y:S01]  /*20b0*/  UMOV UR5, 0x40000040 ;  /* 0x4000004000057882 */ /* 0x000fe20000000000 */
[----:B------:R-:W-:-:S03]  /*20c0*/  UIADD3 UR12, UR13, 0x6, URZ ;  /* 0x000000060d0c7890 */ /* 0x000fc6000fffe03f */
[----:B------:R-:W-:Y:S01]  /*20d0*/  UMOV UR13, 0x40000040 ;  /* 0x40000040000d7882 */ /* 0x000fe20000000000 */
[----:B------:R-:W-:Y:S02]  /*20e0*/  WARPGROUP.DEPBAR.LE gsb0, 0x0 ;  /* 0x00008000000079c5 */ /* 0x000fe40000010000 */
[----:B------:R-:W-:-:S15]  /*20f0*/  WARPGROUP.ARRIVE ;  /* 0x00000000000079c5 */ /* 0x000fde0000000000 */
[----:B------:R-:W-:-:S01]  /*2100*/  NOP ;  /* 0x0000000000007918 */ /* 0x000fc20000000000 */
        /* <DEDUP_REMOVED lines=13> */
.L_x_354:
[----:B------:R-:W-:-:S04]  /*21e0*/  UIADD3 UR6, UR17, 0x28c60, URZ ;  /* 0x00028c6011067890 */ /* 0x000fc8000fffe03f */
[----:B------:R-:W-:-:S09]  /*21f0*/  UPRMT UR6, UR38, 0x654, UR6 ;  /* 0x0000065426067896 */ /* 0x000fd20008000006 */
[----:B------:R-:W-:Y:S01]  /*2200*/  SYNCS.ARRIVE.TRANS64.RED.A1T0 RZ, [UR6], RZ ;  /* 0x000000ffffff79a7 */ /* 0x000fe20008100406 */
[----:B------:R-:W-:-:S04]  /*2210*/  UIADD3 UR6, UR16, -0x2, URZ ;  /* 0xfffffffe10067890 */ /* 0x000fc8000fffe03f */
[----:B------:R-:W-:-:S06]  /*2220*/  UISETP.GE.AND UP0, UPT, UR6, UR21, UPT ;  /* 0x000000150600728c */ /* 0x000fcc000bf06270 */
[----:B------:R-:W-:-:S13]  /*2230*/  PLOP3.LUT P1, PT, PT, PT, UP0, 0x80, 0x0 ;  /* 0x000000000000781c */ /* 0x000fda0003f2f008 */
[----:B------:R-:W-:Y:S05]  /*2240*/  @!P1 BRA `(.L_x_355) ;  /* 0x0000000800f89947 */ /* 0x000fea0003800000 */
[----:B------:R-:W-:-:S05]  /*2250*/  UMOV UR22, UR6 ;  /* 0x0000000600167c82 */ /* 0x000fca0008000000 */
.L_x_361:
[----:B------:R-:W-:Y:S01]  /*2260*/  BAR.SYNC.DEFER_BLOCKING 0xe, 0x100 ;  /* 0x0384000000007b1d */ /* 0x000fe20000010000 */
[----:B01----:R-:W-:Y:S01]  /*2270*/  IMAD.U32 R3, RZ, RZ, UR48 ;  /* 0x00000030ff037e24 */ /* 0x003fe2000f8e00ff */
[----:B------:R-:W-:-:S03]  /*2280*/  UIADD3 UR48, UR48, 0x1, URZ ;  /* 0x0000000130307890 */ /* 0x000fc6000fffe03f */
[----:B------:R-:W-:Y:S01]  /*2290*/  IMAD R0, R3, 0x40, R16 ;  /* 0x0000004003007824 */ /* 0x000fe200078e0210 */
[----:B------:R-:W-:-:S04]  /*22a0*/  UISETP.NE.AND UP0, UPT, UR48, 0x2, UPT ;  /* 0x000000023000788c */ /* 0x000fc8000bf05270 */
[----:B------:R-:W-:Y:S01]  /*22b0*/  LEA R0, R0, UR39, 0x2 ;  /* 0x0000002700007c11 */ /* 0x000fe2000f8e10ff */
[----:B------:R-:W-:Y:S02]  /*22c0*/  USEL UR6, URZ, 0x1, UP0 ;  /* 0x000000013f067887 */ /* 0x000fe40008000000 */
[----:B------:R-:W-:Y:S02]  /*22d0*/  USEL UR48, UR48, URZ, UP0 ;  /* 0x0000003f30307287 */ /* 0x000fe40008000000 */
[----:B------:R-:W-:Y:S01]  /*22e0*/  ULOP3.LUT UR36, UR36, UR6, URZ, 0x3c, !UPT ;  /* 0x0000000624247292 */ /* 0x000fe2000f8e3c3f */
        /* <DEDUP_REMOVED lines=132> */
.L_x_356:
[----:B------:R-:W-:Y:S01]  /*2b30*/  ULEA UR6, UR48, UR39, 0x3 ;  /* 0x0000002730067291 */ /* 0x000fe2000f8e183f */
[----:B------:R-:W-:-:S05]  /*2b40*/  IMAD.U32 R0, RZ, RZ, UR36 ;  /* 0x00000024ff007e24 */ /* 0x000fca000f8e00ff */
[----:B------:R-:W-:-:S04]  /*2b50*/  SHF.L.U32 R0, R0, 0x1f, RZ ;  /* 0x0000001f00007819 */ /* 0x000fc800000006ff */
[----:B------:R0:W1:Y:S01]  /*2b60*/  SYNCS.PHASECHK.TRANS64.TRYWAIT P1, [UR6+0x28c50], R0 ;  /* 0x028c5000ff0075a7 */ /* 0x0000620008020146 */
[----:B------:R-:W-:Y:S05]  /*2b70*/  @!P0 BRA `(.L_x_357) ;  /* 0x0000000000048947 */ /* 0x000fea0003800000 */
[----:B------:R-:W-:Y:S01]  /*2b80*/  BPT.TRAP 0x1 ;  /* 0x000000040000795c */ /* 0x000fe20000300000 */
.L_x_357:
[----:B-1----:R-:W-:Y:S05]  /*2b90*/  @P1 BRA `(.L_x_358) ;  /* 0x0000000000081947 */ /* 0x002fea0003800000 */
[----:B------:R-:W1:Y:S02]  /*2ba0*/  SYNCS.PHASECHK.TRANS64.TRYWAIT P1, [UR6+0x28c50], R0 ;  /* 0x028c5000ff0075a7 */ /* 0x000e640008020146 */
[----:B-1----:R-:W-:Y:S05]  /*2bb0*/  @!P1 BRA `(.L_x_359) ;  /* 0x000000f800949947 */ /* 0x002fea0003800000 */
.L_x_358:
[----:B------:R-:W-:Y:S01]  /*2bc0*/  UIADD3 UR6, UR39, 0x26800, URZ ;  /* 0x0002680027067890 */ /* 0x000fe2000fffe03f */
[----:B------:R-:W-:Y:S01]  /*2bd0*/  WARPGROUP.ARRIVE ;  /* 0x00000000000079c5 */ /* 0x000fe20000000000 */
[----:B------:R-:W-:Y:S02]  /*2be0*/  ULEA UR18, UR48, UR20, 0xc ;  /* 0x0000001430127291 */ /* 0x000fe4000f8e603f */
[----:B------:R-:W-:Y:S01]  /*2bf0*/  USHF.R.U32.HI UR6, URZ, 0x4, UR6 ;  /* 0x000000043f067899 */ /* 0x000fe20008011606 */
[----:B------:R-:W-:Y:S01]  /*2c00*/  UMOV UR19, 0x40000040 ;  /* 0x4000004000137882 */ /* 0x000fe20000000000 */
[----:B------:R-:W-:Y:S02]  /*2c10*/  UMOV UR17, 0x40000040 ;  /* 0x4000004000117882 */ /* 0x000fe40000000000 */
[----:B------:R-:W-:Y:S01]  /*2c20*/  ULOP3.LUT UR6, UR6, 0x3fff, URZ, 0xc0, !UPT ;  /* 0x00003fff06067892 */ /* 0x000fe2000f8ec03f */
[----:B------:R-:W-:Y:S01]  /*2c30*/  UMOV UR7, 0x40000040 ;  /* 0x4000004000077882 */ /* 0x000fe20000000000 */
[----:B------:R-:W-:-:S02]  /*2c40*/  UIADD3 UR10, UR18, 0x100, URZ ;  /* 0x00000100120a7890 */ /* 0x000fc4000fffe03f */
[----:B------:R-:W-:Y:S02]  /*2c50*/  ULOP3.LUT UR16, UR6, 0x10000, URZ, 0xfc, !UPT ;  /* 0x0001000006107892 */ /* 0x000fe4000f8efc3f */
[----:B------:R-:W-:Y:S01]  /*2c60*/  UIADD3 UR6, UR18, 0x80, URZ ;  /* 0x0000008012067890 */ /* 0x000fe2000fffe03f */
[----:B------:R-:W-:Y:S01]  /*2c70*/  UMOV UR11, 0x40000040 ;  /* 0x40000040000b7882 */ /* 0x000fe20000000000 */
[----:B------:R-:W-:Y:S01]  /*2c80*/  UIADD3 UR14, UR18, 0x180, URZ ;  /* 0x00000180120e7890 */ /* 0x000fe2000fffe03f */
[----:B------:R-:W-:-:S04]  /*2c90*/  UMOV UR15, 0x40000040 ;  /* 0x40000040000f7882 */ /* 0x000fc80000000000 */
        /* <DEDUP_REMOVED lines=17> */
.L_x_360:
[----:B------:R-:W-:Y:S02]  /*2db0*/  UISETP.GT.AND UP0, UPT, UR22, UR21, UPT ;  /* 0x000000151600728c */ /* 0x000fe4000bf04270 */
[----:B------:R-:W-:Y:S02]  /*2dc0*/  ULEA UR6, UR48, UR39, 0x3 ;  /* 0x0000002730067291 */ /* 0x000fe4000f8e183f */
[----:B------:R-:W-:Y:S02]  /*2dd0*/  UIADD3 UR22, UR22, -0x1, URZ ;  /* 0xffffffff16167890 */ /* 0x000fe4000fffe03f */
[----:B------:R-:W-:Y:S01]  /*2de0*/  UIADD3 UR6, UR6, 0x28c60, URZ ;  /* 0x00028c6006067890 */ /* 0x000fe2000fffe03f */
[----:B------:R-:W-:-:S03]  /*2df0*/  PLOP3.LUT P1, PT, PT, PT, UP0, 0x80, 0x0 ;  /* 0x000000000000781c */ /* 0x000fc60003f2f008 */
[----:B------:R-:W-:-:S09]  /*2e00*/  UPRMT UR6, UR38, 0x654, UR6 ;  /* 0x0000065426067896 */ /* 0x000fd20008000006 */
[----:B------:R-:W-:Y:S01]  /*2e10*/  SYNCS.ARRIVE.TRANS64.RED.A1T0 RZ, [UR6], RZ ;  /* 0x000000ffffff79a7 */ /* 0x000fe20008100406 */
[----:B------:R-:W-:Y:S05]  /*2e20*/  @P1 BRA `(.L_x_361) ;  /* 0xfffffff4000c1947 */ /* 0x000fea000383ffff */
.L_x_355:
[----:B------:R-:W-:Y:S01]  /*2e30*/  BAR.SYNC.DEFER_BLOCKING 0xe, 0x100 ;  /* 0x0384000000007b1d */ /* 0x000fe20000010000 */
[----:B01----:R-:W-:Y:S01]  /*2e40*/  IMAD.U32 R3, RZ, RZ, UR48 ;  /* 0x00000030ff037e24 */ /* 0x003fe2000f8e00ff */
[----:B------:R-:W-:Y:S01]  /*2e50*/  UIADD3 UR48, UR48, 0x1, URZ ;  /* 0x0000000130307890 */ /* 0x000fe2000fffe03f */
[----:B------:R-:W-:Y:S02]  /*2e60*/  PLOP3.LUT P0, PT, PT, PT, PT, 0x8, 0x0 ;  /* 0x000000000000781c */ /* 0x000fe40003f0e170 */
[----:B------:R-:W-:Y:S01]  /*2e70*/  CS2R R12, SRZ ;  /* 0x00000000000c7805 */ /* 0x000fe2000001ff00 */
        /* <DEDUP_REMOVED lines=138> */
.L_x_349:
        /* <DEDUP_REMOVED lines=37> */
.L_x_362:
        /* <DEDUP_REMOVED lines=94> */
[----:B------:R-:W-:Y:S02]  /*3f50*/  IMAD.U32 R10, RZ, RZ, UR6 ;  /* 0x00000006ff0a7e24 */ /* 0x000fe4000f8e00ff */
[----:B------:R-:W-:Y:S02]  /*3f60*/  IMAD.U32 R6, RZ, RZ, UR4 ;  /* 0x00000004ff067e24 */ /* 0x000fe4000f8e00ff */
[----:B------:R-:W-:-:S02]  /*3f70*/  IMAD.U32 R7, RZ, RZ, UR5 ;  /* 0x00000005ff077e24 */ /* 0x000fc4000f8e00ff */
[----:B------:R-:W-:Y:S02]  /*3f80*/  IMAD.U32 R11, RZ, RZ, UR7 ;  /* 0x00000007ff0b7e24 */ /* 0x000fe4000f8e00ff */
[----:B------:R-:W-:Y:S02]  /*3f90*/  IMAD.MOV.U32 R8, RZ, RZ, 0x70 ;  /* 0x00000070ff087424 */ /* 0x000fe400078e00ff */
[----:B------:R-:W-:Y:S02]  /*3fa0*/  IMAD.MOV.U32 R12, RZ, RZ, 0x1 ;  /* 0x00000001ff0c7424 */ /* 0x000fe400078e00ff */
[----:B0-----:R-:W-:-:S07]  /*3fb0*/  IMAD.MOV.U32 R13, RZ, RZ, RZ ;  /* 0x000000ffff0d7224 */ /* 0x001fce00078e00ff */
[----:B------:R-:W-:-:S07]  /*3fc0*/  LEPC R20, `(.L_x_363) ;  /* 0x000000001014794e */ /* 0x000fce0000000000 */
[----:B-1----:R-:W-:Y:S05]  /*3fd0*/  CALL.ABS.NOINC R14 ;  /* 0x000000000e007343 */ /* 0x002fea0003c00000 */
.L_x_363:
[----:B------:R-:W-:Y:S01]  /*3fe0*/  ULEA.HI UR4, UR46, UR46, URZ, 0x1 ;  /* 0x0000002e2e047291 */ /* 0x000fe2000f8f083f */
[----:B------:R-:W-:Y:S01]  /*3ff0*/  IMAD.MOV.U32 R3, RZ, RZ, 0x1 ;  /* 0x00000001ff037424 */ /* 0x000fe200078e00ff */
[----:B------:R-:W-:Y:S02]  /*4000*/  ISETP.NE.AND P0, PT, RZ, UR47, PT ;  /* 0x0000002fff007c0c */ /* 0x000fe4000bf05270 */
[----:B------:R-:W-:Y:S02]  /*4010*/  ULOP3.LUT UR4, UR4, 0xfffffffe, URZ, 0xc0, !UPT ;  /* 0xfffffffe04047892 */ /* 0x000fe4000f8ec03f */
[----:B------:R-:W-:Y:S02]  /*4020*/  SEL R3, R3, 0x2, !P0 ;  /* 0x0000000203037807 */ /* 0x000fe40004000000 */
[----:B------:R-:W-:Y:S02]  /*4030*/  UIADD3 UR4, UR46, -UR4, URZ ;  /* 0x800000042e047290 */ /* 0x000fe4000fffe03f */
[----:B------:R-:W-:-:S04]  /*4040*/  LOP3.LUT R3, R3, 0x1, RZ, 0xfc, !PT ;  /* 0x0000000103037812 */ /* 0x000fc800078efcff */
[----:B------:R-:W-:Y:S01]  /*4050*/  IMAD.U32 R0, RZ, RZ, UR4 ;  /* 0x00000004ff007e24 */ /* 0x000fe2000f8e00ff */
[----:B------:R-:W-:-:S04]  /*4060*/  ISETP.NE.AND P0, PT, R3, 0x3, PT ;  /* 0x000000030300780c */ /* 0x000fc80003f05270 */
[----:B------:R-:W-:-:S04]  /*4070*/  SHF.L.U32 R0, R0, 0x1f, RZ ;  /* 0x0000001f00007819 */ /* 0x000fc800000006ff */
[----:B------:R-:W0:Y:S02]  /*4080*/  SYNCS.PHASECHK.TRANS64.TRYWAIT P1, [UR39+0x28c00], R0 ;  /* 0x028c0000ff0075a7 */ /* 0x000e240008020167 */
[----:B0-----:R-:W-:Y:S05]  /*4090*/  @!P1 BRA `(.L_x_364) ;  /* 0x000000e400749947 */ /* 0x001fea0003800000 */
.L_x_486:
[----:B------:R-:W-:Y:S05]  /*40a0*/  @!P0 BRA `(.L_x_365) ;  /* 0x0000000000048947 */ /* 0x000fea0003800000 */
[----:B------:R-:W-:Y:S01]  /*40b0*/  BPT.TRAP 0x1 ;  /* 0x000000040000795c */ /* 0x000fe20000300000 */
.L_x_365:
[----:B------:R-:W-:Y:S02]  /*40c0*/  IMAD.U32 R6, RZ, RZ, UR48 ;  /* 0x00000030ff067e24 */ /* 0x000fe4000f8e00ff */
[----:B------:R-:W-:-:S03]  /*40d0*/  IMAD.U32 R9, RZ, RZ, UR36 ;  /* 0x00000024ff097e24 */ /* 0x000fc6000f8e00ff */
[----:B------:R-:W-:Y:S02]  /*40e0*/  LEA R6, R6, UR39, 0x3 ;  /* 0x0000002706067c11 */ /* 0x000fe4000f8e18ff */
[----:B------:R-:W-:-:S04]  /*40f0*/  SHF.L.U32 R9, R9, 0x1f, RZ ;  /* 0x0000001f09097819 */ /* 0x000fc800000006ff */
[----:B------:R1:W2:Y:S01]  /*4100*/  SYNCS.PHASECHK.TRANS64.TRYWAIT P1, [R6+URZ+0x28c30], R9 ;  /* 0x028c3009060075a7 */ /* 0x0002a2000802017f */
[----:B------:R-:W-:Y:S05]  /*4110*/  @!P0 BRA `(.L_x_366) ;  /* 0x0000000000048947 */ /* 0x000fea0003800000 */
[----:B------:R-:W-:Y:S01]  /*4120*/  BPT.TRAP 0x1 ;  /* 0x000000040000795c */ /* 0x000fe20000300000 */
.L_x_366:
[----:B--2---:R-:W-:Y:S05]  /*4130*/  @P1 BRA `(.L_x_367) ;  /* 0x0000000000081947 */ /* 0x004fea0003800000 */
[----:B------:R-:W2:Y:S02]  /*4140*/  SYNCS.PHASECHK.TRANS64.TRYWAIT P1, [R6+URZ+0x28c30], R9 ;  /* 0x028c3009060075a7 */ /* 0x000ea4000802017f */
[----:B--2---:R-:W-:Y:S05]  /*4150*/  @!P1 BRA `(.L_x_368) ;  /* 0x000000e4005c9947 */ /* 0x004fea0003800000 */
.L_x_367:
[----:B------:R-:W-:-:S04]  /*4160*/  UIADD3 UR4, UR39, 0x22400, URZ ;  /* 0x0002240027047890 */ /* 0x000fc8000fffe03f */
[----:B------:R-:W-:-:S04]  /*4170*/  USHF.R.U32.HI UR4, URZ, 0x4, UR4 ;  /* 0x000000043f047899 */ /* 0x000fc80008011604 */
[----:B------:R-:W-:-:S06]  /*4180*/  ULOP3.LUT UR4, UR4, 0x3fff, URZ, 0xc0, !UPT ;  /* 0x00003fff04047892 */ /* 0x000fcc000f8ec03f */
[----:B0-----:R-:W-:Y:S01]  /*4190*/  IMAD.U32 R3, RZ, RZ, UR4 ;  /* 0x00000004ff037e24 */ /* 0x001fe2000f8e00ff */
[----:B------:R-:W-:Y:S05]  /*41a0*/  WARPSYNC.ALL ;  /* 0x0000000000007948 */ /* 0x000fea0003800000 */
[----:B------:R-:W-:-:S04]  /*41b0*/  LOP3.LUT R3, R3, 0x10000, RZ, 0xfc, !PT ;  /* 0x0001000003037812 */ /* 0x000fc800078efcff */
[----:B------:R-:W-:Y:S01]  /*41c0*/  R2UR UR12, R3 ;  /* 0x00000000030c72ca */ /* 0x000fe200000e0000 */
[----:B------:R-:W-:Y:S01]  /*41d0*/  UIADD3 UR4, UR39, 0x20400, URZ ;  /* 0x0002040027047890 */ /* 0x000fe2000fffe03f */
[----:B------:R-:W-:Y:S01]  /*41e0*/  WARPGROUP.ARRIVE ;  /* 0x00000000000079c5 */ /* 0x000fe20000000000 */
[----:B------:R-:W-:Y:S01]  /*41f0*/  UMOV UR7, 0x40000040 ;  /* 0x4000004000077882 */ /* 0x000fe20000000000 */
[----:B------:R-:W-:Y:S01]  /*4200*/  UMOV UR5, 0x40000040 ;  /* 0x4000004000057882 */ /* 0x000fe20000000000 */
[----:B------:R-:W-:Y:S01]  /*4210*/  USHF.R.U32.HI UR4, URZ, 0x4, UR4 ;  /* 0x000000043f047899 */ /* 0x000fe20008011604 */
[----:B------:R-:W-:Y:S01]  /*4220*/  UMOV UR11, 0x40000040 ;  /* 0x40000040000b7882 */ /* 0x000fe20000000000 */
[----:B------:R-:W-:Y:S02]  /*4230*/  UMOV UR9, 0x40000040 ;  /* 0x4000004000097882 */ /* 0x000fe40000000000 */
[----:B------:R-:W-:Y:S01]  /*4240*/  ULOP3.LUT UR4, UR4, 0x3fff, URZ, 0xc0, !UPT ;  /* 0x00003fff04047892 */ /* 0x000fe2000f8ec03f */
[----:B------:R-:W-:-:S03]  /*4250*/  UMOV UR15, 0x40000040 ;  /* 0x40000040000f7882 */ /* 0x000fc60000000000 */
[----:B------:R-:W-:Y:S02]  /*4260*/  ULEA UR12, UR48, UR12, 0x9 ;  /* 0x0000000c300c7291 */ /* 0x000fe4000f8e483f */
[----:B------:R-:W-:Y:S02]  /*4270*/  ULOP3.LUT UR13, UR4, 0x10000, URZ, 0xfc, !UPT ;  /* 0x00010000040d7892 */ /* 0x000fe4000f8efc3f */
[----:B------:R-:W-:Y:S02]  /*4280*/  UIADD3 UR10, UR12, 0x4, URZ ;  /* 0x000000040c0a7890 */ /* 0x000fe4000fffe03f */
[----:B------:R-:W-:Y:S01]  /*4290*/  UIADD3 UR8, UR13, 0x4, URZ ;  /* 0x000000040d087890 */ /* 0x000fe2000fffe03f */
[----:B------:R-:W-:Y:S02]  /*42a0*/  UMOV UR6, UR12 ;  /* 0x0000000c00067c82 */ /* 0x000fe40008000000 */
[----:B------:R-:W-:Y:S01]  /*42b0*/  UMOV UR4, UR13 ;  /* 0x0000000d00047c82 */ /* 0x000fe20008000000 */
[----:B------:R-:W-:Y:S01]  /*42c0*/  UIADD3 UR14, UR12, 0x6, URZ ;  /* 0x000000060c0e7890 */ /* 0x000fe2000fffe03f */
[----:B------:R-:W-:Y:S01]  /*42d0*/  HGMMA.64x64x16.F32 R24, gdesc[UR4], RZ, !UPT, gsb0 ;  /* 0x00e00000041879f0 */ /* 0x000fe2000c0008ff */
[----:B------:R-:W-:-:S02]  /*42e0*/  UIADD3 UR6, UR12, 0x2, URZ ;  /* 0x000000020c067890 */ /* 0x000fc4000fffe03f */
[----:B------:R-:W-:Y:S01]  /*42f0*/  UIADD3 UR4, UR13, 0x2, URZ ;  /* 0x000000020d047890 */ /* 0x000fe2000fffe03f */
[----:B------:R-:W-:Y:S01]  /*4300*/  UMOV UR7, 0x40000040 ;  /* 0x4000004000077882 */ /* 0x000fe20000000000 */
[----:B------:R-:W-:Y:S01]  /*4310*/  UMOV UR5, 0x40000040 ;  /* 0x4000004000057882 */ /* 0x000fe20000000000 */
[----:B------:R-:W-:-:S03]  /*4320*/  UIADD3 UR12, UR13, 0x6, URZ ;  /* 0x000000060d0c7890 */ /* 0x000fc6000fffe03f */
        /* <DEDUP_REMOVED lines=13> */
.L_x_369:
        /* <DEDUP_REMOVED lines=45> */
[----:B------:R-:W-:Y:S01]  /*46d0*/  FMNMX.FTZ R4, R28, R5, !PT ;  /* 0x000000051c047209 */ /* 0x000fe20007810000 */
[----:B------:R-:W-:Y:S01]  /*46e0*/  FMUL.FTZ R46, R46, UR6 ;  /* 0x000000062e2e7c20 */ /* 0x000fe20008410000 */
[----:B------:R-:W-:Y:S01]  /*46f0*/  FMUL.FTZ R47, R47, UR6 ;  /* 0x000000062f2f7c20 */ /* 0x000fe20008410000 */
[----:B------:R-:W4:Y:S01]  /*4700*/  MUFU.TANH R26, R26 ;  /* 0x0000001a001a7308 */ /* 0x000f220000002400 */
        /* <DEDUP_REMOVED lines=8> */
[----:B---3--:R-:W-:-:S02]  /*4790*/  FSEL R32, R32, -INF , P1 ;  /* 0xff80000020207808 */ /* 0x008fc40000800000 */
[----:B------:R-:W-:Y:S02]  /*47a0*/  R2UR UR6, R6 ;  /* 0x00000000060672ca */ /* 0x000fe400000e0000 */
[----:B------:R-:W-:-:S03]  /*47b0*/  FMNMX.FTZ R4, R32, R5, !PT ;  /* 0x0000000520047209 */ /* 0x000fc60007810000 */
[----:B------:R-:W3:Y:S01]  /*47c0*/  MUFU.TANH R27, R27 ;  /* 0x0000001b001b7308 */ /* 0x000ee20000002400 */
[----:B----4-:R-:W-:Y:S02]  /*47d0*/  FSEL R26, R26, -INF , P5 ;  /* 0xff8000001a1a7808 */ /* 0x010fe40002800000 */
[----:B------:R-:W-:-:S05]  /*47e0*/  ISETP.GT.AND P5, PT, R0, 0x18, PT ;  /* 0x000000180000780c */ /* 0x000fca0003fa4270 */
[----:B------:R-:W4:Y:S01]  /*47f0*/  MUFU.TANH R36, R36 ;  /* 0x0000002400247308 */ /* 0x000f220000002400 */
[----:B0-----:R-:W-:Y:S01]  /*4800*/  FSEL R33, R33, -INF , P6 ;  /* 0xff80000021217808 */ /* 0x001fe20003000000 */
[----:B------:R-:W-:-:S03]  /*4810*/  UIADD3 UR6, UR6, 0x28c40, URZ ;  /* 0x00028c4006067890 */ /* 0x000fc6000fffe03f */
[----:B------:R-:W-:Y:S01]  /*4820*/  FMNMX.FTZ R5, R33, R4, !PT ;  /* 0x0000000421057209 */ /* 0x000fe20007810000 */
[----:B------:R-:W-:Y:S02]  /*4830*/  UPRMT UR6, UR38, 0x654, UR6 ;  /* 0x0000065426067896 */ /* 0x000fe40008000006 */
[----:B------:R-:W0:Y:S01]  /*4840*/  MUFU.TANH R30, R30 ;  /* 0x0000001e001e7308 */ /* 0x000e220000002400 */
[----:B---3--:R-:W-:Y:S02]  /*4850*/  FSEL R27, R27, -INF , P4 ;  /* 0xff8000001b1b7808 */ /* 0x008fe40002000000 */
[----:B------:R-:W-:-:S04]  /*4860*/  ISETP.GT.AND P4, PT, R0, 0x19, PT ;  /* 0x000000190000780c */ /* 0x000fc80003f84270 */
[----:B------:R-:W-:Y:S01]  /*4870*/  SYNCS.ARRIVE.TRANS64.RED.A1T0 RZ, [UR6], RZ ;  /* 0x000000ffffff79a7 */ /* 0x000fe20008100406 */
[----:B------:R-:W3:Y:S01]  /*4880*/  MUFU.TANH R37, R37 ;  /* 0x0000002500257308 */ /* 0x000ee20000002400 */
[----:B----4-:R-:W-:-:S04]  /*4890*/  FSEL R36, R36, -INF , P5 ;  /* 0xff80000024247808 */ /* 0x010fc80002800000 */
[----:B------:R-:W-:-:S03]  /*48a0*/  FMNMX.FTZ R4, R36, R5, !PT ;  /* 0x0000000524047209 */ /* 0x000fc60007810000 */
[----:B------:R-:W4:Y:S01]  /*48b0*/  MUFU.TANH R31, R31 ;  /* 0x0000001f001f7308 */ /* 0x000f220000002400 */
[----:B0-----:R-:W-:Y:S02]  /*48c0*/  FSEL R30, R30, -INF , P3 ;  /* 0xff8000001e1e7808 */ /* 0x001fe40001800000 */
[----:B------:R-:W-:-:S05]  /*48d0*/  ISETP.GT.AND P3, PT, R0, 0x20, PT ;  /* 0x000000200000780c */ /* 0x000fca0003f64270 */
[----:B------:R-:W0:Y:S01]  /*48e0*/  MUFU.TANH R40, R40 ;  /* 0x0000002800287308 */ /* 0x000e220000002400 */
[----:B---3--:R-:W-:-:S04]  /*48f0*/  FSEL R37, R37, -INF , P4 ;  /* 0xff80000025257808 */ /* 0x008fc80002000000 */
[----:B------:R-:W-:-:S03]  /*4900*/  FMNMX.FTZ R5, R37, R4, !PT ;  /* 0x0000000425057209 */ /* 0x000fc60007810000 */
[----:B------:R-:W3:Y:S01]  /*4910*/  MUFU.TANH R34, R34 ;  /* 0x0000002200227308 */ /* 0x000ee20000002400 */
[----:B----4-:R-:W-:Y:S02]  /*4920*/  FSEL R31, R31, -INF , P2 ;  /* 0xff8000001f1f7808 */ /* 0x010fe40001000000 */
[----:B------:R-:W-:-:S05]  /*4930*/  ISETP.GT.AND P2, PT, R0, 0x21, PT ;  /* 0x000000210000780c */ /* 0x000fca0003f44270 */
[----:B------:R-:W4:Y:S01]  /*4940*/  MUFU.TANH R41, R41 ;  /* 0x0000002900297308 */ /* 0x000f220000002400 */
[----:B0-----:R-:W-:-:S04]  /*4950*/  FSEL R40, R40, -INF , P3 ;  /* 0xff80000028287808 */ /* 0x001fc80001800000 */
[----:B------:R-:W-:-:S03]  /*4960*/  FMNMX.FTZ R4, R40, R5, !PT ;  /* 0x0000000528047209 */ /* 0x000fc60007810000 */
[----:B------:R-:W0:Y:S01]  /*4970*/  MUFU.TANH R35, R35 ;  /* 0x0000002300237308 */ /* 0x000e220000002400 */
[----:B---3--:R-:W-:Y:S02]  /*4980*/  FSEL R34, R34, -INF , P1 ;  /* 0xff80000022227808 */ /* 0x008fe40000800000 */
[----:B------:R-:W-:-:S05]  /*4990*/  ISETP.GT.AND P1, PT, R0, 0x28, PT ;  /* 0x000000280000780c */ /* 0x000fca0003f24270 */
        /* <DEDUP_REMOVED lines=34> */
[----:B---3--:R-:W-:-:S04]  /*4bc0*/  FSEL R53, R53, -INF , P2 ;  /* 0xff80000035357808 */ /* 0x008fc80001000000 */
[----:B------:R-:W-:-:S03]  /*4bd0*/  FMNMX.FTZ R4, R53, R0, !PT ;  /* 0x0000000035047209 */ /* 0x000fc60007810000 */
[----:B------:R-:W3:Y:S01]  /*4be0*/  MUFU.TANH R50, R50 ;  /* 0x0000003200327308 */ /* 0x000ee20000002400 */
[----:B----4-:R-:W-:Y:S01]  /*4bf0*/  FSEL R46, R46, -INF , P1 ;  /* 0xff8000002e2e7808 */ /* 0x010fe20000800000 */
[----:B------:R-:W4:Y:S06]  /*4c00*/  SHFL.BFLY PT, R5, R4, 0x2, 0x1f ;  /* 0x0c401f0004057f89 */ /* 0x000f2c00000e0000 */
[----:B------:R-:W5:Y:S01]  /*4c10*/  MUFU.TANH R51, R51 ;  /* 0x0000003300337308 */ /* 0x000f620000002400 */
[----:B0-----:R-:W-:-:S07]  /*4c20*/  FSEL R47, R47, -INF , P6 ;  /* 0xff8000002f2f7808 */ /* 0x001fce0003000000 */
[----:B------:R-:W0:Y:S01]  /*4c30*/  MUFU.TANH R54, R54 ;  /* 0x0000003600367308 */ /* 0x000e220000002400 */
[----:B---3--:R-:W-:-:S07]  /*4c40*/  FSEL R50, R50, -INF , P5 ;  /* 0xff80000032327808 */ /* 0x008fce0002800000 */
[----:B------:R-:W3:Y:S01]  /*4c50*/  MUFU.TANH R55, R55 ;  /* 0x0000003700377308 */ /* 0x000ee20000002400 */
[----:B-----5:R-:W-:Y:S02]  /*4c60*/  FSEL R51, R51, -INF , P4 ;  /* 0xff80000033337808 */ /* 0x020fe40002000000 */
[----:B----4-:R-:W-:Y:S02]  /*4c70*/  FMNMX.FTZ R7, R4, R5, !PT ;  /* 0x0000000504077209 */ /* 0x010fe40007810000 */
[----:B------:R-:W-:-:S03]  /*4c80*/  FMNMX.FTZ R5, R26, R27, !PT ;  /* 0x0000001b1a057209 */ /* 0x000fc60007810000 */
[----:B------:R-:W4:Y:S01]  /*4c90*/  SHFL.BFLY PT, R8, R7, 0x1, 0x1f ;  /* 0x0c201f0007087f89 */ /* 0x000f2200000e0000 */
[----:B------:R-:W-:Y:S02]  /*4ca0*/  FMNMX.FTZ R0, R30, R5, !PT ;  /* 0x000000051e007209 */ /* 0x000fe40007810000 */
[----:B0-----:R-:W-:Y:S02]  /*4cb0*/  FSEL R54, R54, -INF , P3 ;  /* 0xff80000036367808 */ /* 0x001fe40001800000 */
[----:B------:R-:W-:-:S04]  /*4cc0*/  FMNMX.FTZ R5, R31, R0, !PT ;  /* 0x000000001f057209 */ /* 0x000fc80007810000 */
[----:B------:R-:W-:Y:S02]  /*4cd0*/  FMNMX.FTZ R0, R34, R5, !PT ;  /* 0x0000000522007209 */ /* 0x000fe40007810000 */
[----:B---3--:R-:W-:Y:S02]  /*4ce0*/  FSEL R55, R55, -INF , P2 ;  /* 0xff80000037377808 */ /* 0x008fe40001000000 */
[----:B------:R-:W-:-:S04]  /*4cf0*/  FMNMX.FTZ R5, R35, R0, !PT ;  /* 0x0000000023057209 */ /* 0x000fc80007810000 */
[----:B------:R-:W-:-:S04]  /*4d00*/  FMNMX.FTZ R0, R38, R5, !PT ;  /* 0x0000000526007209 */ /* 0x000fc80007810000 */
[----:B------:R-:W-:Y:S02]  /*4d10*/  FMNMX.FTZ R5, R39, R0, !PT ;  /* 0x0000000027057209 */ /* 0x000fe40007810000 */
[----:B----4-:R-:W-:Y:S02]  /*4d20*/  FMNMX.FTZ R7, R7, R8, !PT ;  /* 0x0000000807077209 */ /* 0x010fe40007810000 */
        /* <DEDUP_REMOVED lines=14> */
[----:B------:R-:W-:Y:S01]  /*4e10*/  MUFU.EX2 R24, R24 ;  /* 0x0000001800187308 */ /* 0x000fe20000000800 */
[--C-:B------:R-:W-:Y:S01]  /*4e20*/  FFMA.FTZ R32, R32, UR10, -R4.reuse ;  /* 0x0000000a20207c23 */ /* 0x100fe20008010804 */
[--C-:B------:R-:W-:Y:S01]  /*4e30*/  FFMA.FTZ R33, R33, UR10, -R4.reuse ;  /* 0x0000000a21217c23 */ /* 0x100fe20008010804 */
[----:B------:R-:W-:Y:S01]  /*4e40*/  FMNMX.FTZ R0, R54, R5, !PT ;  /* 0x0000000536007209 */ /* 0x000fe20007810000 */
[--C-:B------:R-:W-:Y:S01]  /*4e50*/  FFMA.FTZ R36, R36, UR10, -R4.reuse ;  /* 0x0000000a24247c23 */ /* 0x100fe20008010804 */
[--C-:B------:R-:W-:Y:S01]  /*4e60*/  FFMA.FTZ R37, R37, UR10, -R4.reuse ;  /* 0x0000000a25257c23 */ /* 0x100fe20008010804 */
[--C-:B------:R-:W-:Y:S01]  /*4e70*/  FFMA.FTZ R40, R40, UR10, -R4.reuse ;  /* 0x0000000a28287c23 */ /* 0x100fe20008010804 */
[----:B------:R-:W-:Y:S01]  /*4e80*/  FMNMX.FTZ R0, R55, R0, !PT ;  /* 0x0000000037007209 */ /* 0x000fe20007810000 */
[----:B------:R-:W0:Y:S01]  /*4e90*/  MUFU.EX2 R25, R25 ;  /* 0x0000001900197308 */ /* 0x000e220000000800 */
[--C-:B------:R-:W-:Y:S01]  /*4ea0*/  FFMA.FTZ R41, R41, UR10, -R4.reuse ;  /* 0x0000000a29297c23 */ /* 0x100fe20008010804 */
[--C-:B------:R-:W-:Y:S01]  /*4eb0*/  FFMA.FTZ R44, R44, UR10, -R4.reuse ;  /* 0x0000000a2c2c7c23 */ /* 0x100fe20008010804 */
[--C-:B------:R-:W-:Y:S01]  /*4ec0*/  FFMA.FTZ R45, R45, UR10, -R4.reuse ;  /* 0x0000000a2d2d7c23 */ /* 0x100fe20008010804 */
[----:B------:R-:W3:Y:S01]  /*4ed0*/  SHFL.BFLY PT, R5, R0, 0x2, 0x1f ;  /* 0x0c401f0000057f89 */ /* 0x000ee200000e0000 */
[--C-:B------:R-:W-:Y:S01]  /*4ee0*/  FFMA.FTZ R48, R48, UR10, -R4.reuse ;  /* 0x0000000a30307c23 */ /* 0x100fe20008010804 */
[--C-:B------:R-:W-:Y:S01]  /*4ef0*/  FFMA.FTZ R49, R49, UR10, -R4.reuse ;  /* 0x0000000a31317c23 */ /* 0x100fe20008010804 */
[--C-:B------:R-:W-:Y:S01]  /*4f00*/  FFMA.FTZ R52, R52, UR10, -R4.reuse ;  /* 0x0000000a34347c23 */ /* 0x100fe20008010804 */
[----:B------:R-:W-:Y:S01]  /*4f10*/  MUFU.EX2 R28, R28 ;  /* 0x0000001c001c7308 */ /* 0x000fe20000000800 */
[----:B------:R-:W-:-:S07]  /*4f20*/  FFMA.FTZ R4, R53, UR10, -R4 ;  /* 0x0000000a35047c23 */ /* 0x000fce0008010804 */
[----:B------:R-:W4:Y:S01]  /*4f30*/  MUFU.EX2 R29, R29 ;  /* 0x0000001d001d7308 */ /* 0x000f220000000800 */
[----:B0-----:R-:W-:Y:S01]  /*4f40*/  FADD.FTZ R11, R24, R25 ;  /* 0x00000019180b7221 */ /* 0x001fe20000010000 */
[----:B------:R-:W-:-:S06]  /*4f50*/  F2FP.F16.F32.PACK_AB R152, R25, R24 ;  /* 0x000000181998723e */ /* 0x000fcc00000000ff */
[----:B------:R-:W-:Y:S01]  /*4f60*/  MUFU.EX2 R32, R32 ;  /* 0x0000002000207308 */ /* 0x000fe20000000800 */
[----:B---3--:R-:W-:-:S07]  /*4f70*/  FMNMX.FTZ R5, R0, R5, !PT ;  /* 0x0000000500057209 */ /* 0x008fce0007810000 */
[----:B------:R-:W0:Y:S01]  /*4f80*/  MUFU.EX2 R33, R33 ;  /* 0x0000002100217308 */ /* 0x000e220000000800 */
[----:B------:R-:W3:Y:S01]  /*4f90*/  SHFL.BFLY PT, R0, R5, 0x1, 0x1f ;  /* 0x0c201f0005007f89 */ /* 0x000ee200000e0000 */
[----:B----4-:R-:W-:-:S06]  /*4fa0*/  F2FP.F16.F32.PACK_AB R154, R29, R28 ;  /* 0x0000001c1d9a723e */ /* 0x010fcc00000000ff */
[----:B------:R-:W-:Y:S08]  /*4fb0*/  MUFU.EX2 R36, R36 ;  /* 0x0000002400247308 */ /* 0x000ff00000000800 */
[----:B------:R-:W4:Y:S01]  /*4fc0*/  MUFU.EX2 R37, R37 ;  /* 0x0000002500257308 */ /* 0x000f220000000800 */
[----:B0-----:R-:W-:-:S07]  /*4fd0*/  F2FP.F16.F32.PACK_AB R156, R33, R32 ;  /* 0x00000020219c723e */ /* 0x001fce00000000ff */
[----:B------:R-:W-:Y:S01]  /*4fe0*/  MUFU.EX2 R40, R40 ;  /* 0x0000002800287308 */ /* 0x000fe20000000800 */
[----:B---3--:R-:W-:-:S04]  /*4ff0*/  FMNMX.FTZ R0, R5, R0, !PT ;  /* 0x0000000005007209 */ /* 0x008fc80007810000 */
[C---:B------:R-:W-:Y:S01]  /*5000*/  FSETP.NEU.FTZ.AND P1, PT, R0.reuse, -INF , PT ;  /* 0xff8000000000780b */ /* 0x040fe20003f3d000 */
[----:B------:R-:W-:Y:S02]  /*5010*/  FMUL.FTZ R5, R0, UR10 ;  /* 0x0000000a00057c20 */ /* 0x000fe40008410000 */
[----:B------:R-:W0:Y:S01]  /*5020*/  MUFU.EX2 R41, R41 ;  /* 0x0000002900297308 */ /* 0x000e220000000800 */
[----:B----4-:R-:W-:Y:S02]  /*5030*/  F2FP.F16.F32.PACK_AB R158, R37, R36 ;  /* 0x00000024259e723e */ /* 0x010fe400000000ff */
[----:B------:R-:W-:-:S05]  /*5040*/  FSEL R8, R5, RZ, P1 ;  /* 0x000000ff05087208 */ /* 0x000fca0000800000 */
[--C-:B------:R-:W-:Y:S01]  /*5050*/  FFMA.FTZ R26, R26, UR10, -R8.reuse ;  /* 0x0000000a1a1a7c23 */ /* 0x100fe20008010808 */
        /* <DEDUP_REMOVED lines=13> */
[----:B------:R-:W3:Y:S01]  /*5130*/  MUFU.EX2 R27, R27 ;  /* 0x0000001b001b7308 */ /* 0x000ee20000000800 */
[--C-:B------:R-:W-:Y:S01]  /*5140*/  FFMA.FTZ R51, R51, UR10, -R8.reuse ;  /* 0x0000000a33337c23 */ /* 0x100fe20008010808 */
[--C-:B------:R-:W-:Y:S01]  /*5150*/  FFMA.FTZ R54, R54, UR10, -R8.reuse ;  /* 0x0000000a36367c23 */ /* 0x100fe20008010808 */
[----:B------:R-:W-:Y:S01]  /*5160*/  FFMA.FTZ R8, R55, UR10, -R8 ;  /* 0x0000000a37087c23 */ /* 0x000fe20008010808 */
[----:B0-----:R-:W-:-:S04]  /*5170*/  F2FP.F16.F32.PACK_AB R160, R41, R40 ;  /* 0x0000002829a0723e */ /* 0x001fc800000000ff */
[----:B------:R-:W-:Y:S08]  /*5180*/  MUFU.EX2 R30, R30 ;  /* 0x0000001e001e7308 */ /* 0x000ff00000000800 */
[----:B------:R-:W0:Y:S01]  /*5190*/  MUFU.EX2 R31, R31 ;  /* 0x0000001f001f7308 */ /* 0x000e220000000800 */
[----:B---3--:R-:W-:-:S07]  /*51a0*/  F2FP.F16.F32.PACK_AB R153, R27, R26 ;  /* 0x0000001a1b99723e */ /* 0x008fce00000000ff */
[----:B------:R-:W3:Y:S08]  /*51b0*/  MUFU.EX2 R34, R34 ;  /* 0x0000002200227308 */ /* 0x000ef00000000800 */
[----:B------:R4:W-:Y:S01]  /*51c0*/  MUFU.EX2 R5, R4 ;  /* 0x0000000400057308 */ /* 0x0009e20000000800 */
[----:B0-----:R-:W-:-:S05]  /*51d0*/  F2FP.F16.F32.PACK_AB R155, R31, R30 ;  /* 0x0000001e1f9b723e */ /* 0x001fca00000000ff */
[----:B------:R0:W-:Y:S02]  /*51e0*/  STSM.16.M88.4 [R18+0x26800], R152 ;  /* 0x0268009812007844 */ /* 0x0001e40000000200 */
[----:B------:R-:W5:Y:S01]  /*51f0*/  MUFU.EX2 R35, R35 ;  /* 0x0000002300237308 */ /* 0x000f620000000800 */
[----:B----4-:R-:W-:Y:S01]  /*5200*/  FADD.FTZ R4, R28, R11 ;  /* 0x0000000b1c047221 */ /* 0x010fe20000010000 */
[----:B------:R-:W-:-:S03]  /*5210*/  FADD.FTZ R11, R26, R27 ;  /* 0x0000001b1a0b7221 */ /* 0x000fc60000010000 */
[----:B------:R-:W-:Y:S01]  /*5220*/  FADD.FTZ R13, R29, R4 ;  /* 0x000000041d0d7221 */ /* 0x000fe20000010000 */
[----:B------:R-:W-:Y:S02]  /*5230*/  FADD.FTZ R4, R30, R11 ;  /* 0x0000000b1e047221 */ /* 0x000fe40000010000 */
[----:B------:R-:W4:Y:S01]  /*5240*/  MUFU.EX2 R38, R38 ;  /* 0x0000002600267308 */ /* 0x000f220000000800 */
[----:B------:R-:W-:Y:S01]  /*5250*/  FADD.FTZ R10, R32, R13 ;  /* 0x0000000d200a7221 */ /* 0x000fe20000010000 */
[----:B------:R-:W-:-:S03]  /*5260*/  FADD.FTZ R11, R31, R4 ;  /* 0x000000041f0b7221 */ /* 0x000fc60000010000 */
[----:B------:R-:W-:Y:S01]  /*5270*/  FADD.FTZ R13, R33, R10 ;  /* 0x0000000a210d7221 */ /* 0x000fe20000010000 */
[----:B---3--:R-:W-:Y:S02]  /*5280*/  FADD.FTZ R4, R34, R11 ;  /* 0x0000000b22047221 */ /* 0x008fe40000010000 */
[----:B------:R-:W3:Y:S01]  /*5290*/  MUFU.EX2 R39, R39 ;  /* 0x0000002700277308 */ /* 0x000ee20000000800 */
[----:B------:R-:W-:Y:S01]  /*52a0*/  FADD.FTZ R10, R36, R13 ;  /* 0x0000000d240a7221 */ /* 0x000fe20000010000 */
[C---:B-----5:R-:W-:Y:S01]  /*52b0*/  FADD.FTZ R11, R35.reuse, R4 ;  /* 0x00000004230b7221 */ /* 0x060fe20000010000 */
[----:B------:R-:W-:Y:S02]  /*52c0*/  F2FP.F16.F32.PACK_AB R157, R35, R34 ;  /* 0x00000022239d723e */ /* 0x000fe400000000ff */
[----:B------:R-:W-:-:S03]  /*52d0*/  FADD.FTZ R13, R37, R10 ;  /* 0x0000000a250d7221 */ /* 0x000fc60000010000 */
[----:B------:R-:W5:Y:S01]  /*52e0*/  MUFU.EX2 R42, R42 ;  /* 0x0000002a002a7308 */ /* 0x000f620000000800 */
[----:B----4-:R-:W-:Y:S01]  /*52f0*/  FADD.FTZ R4, R38, R11 ;  /* 0x0000000b26047221 */ /* 0x010fe20000010000 */
[----:B------:R-:W-:-:S04]  /*5300*/  FADD.FTZ R10, R40, R13 ;  /* 0x0000000d280a7221 */ /* 0x000fc80000010000 */
[----:B------:R-:W-:Y:S02]  /*5310*/  FADD.FTZ R15, R41, R10 ;  /* 0x0000000a290f7221 */ /* 0x000fe40000010000 */
[----:B------:R-:W4:Y:S01]  /*5320*/  MUFU.EX2 R43, R43 ;  /* 0x0000002b002b7308 */ /* 0x000f220000000800 */
[C---:B---3--:R-:W-:Y:S01]  /*5330*/  FADD.FTZ R13, R39.reuse, R4 ;  /* 0x00000004270d7221 */ /* 0x048fe20000010000 */
[----:B------:R-:W-:-:S05]  /*5340*/  F2FP.F16.F32.PACK_AB R159, R39, R38 ;  /* 0x00000026279f723e */ /* 0x000fca00000000ff */
[----:B------:R0:W-:Y:S01]  /*5350*/  STSM.16.M88.4 [R19], R156 ;  /* 0x0000009c13007844 */ /* 0x0001e20000000200 */
[----:B------:R-:W3:Y:S01]  /*5360*/  MUFU.EX2 R44, R44 ;  /* 0x0000002c002c7308 */ /* 0x000ee20000000800 */
[----:B-----5:R-:W-:-:S07]  /*5370*/  FADD.FTZ R4, R42, R13 ;  /* 0x0000000d2a047221 */ /* 0x020fce0000010000 */
[----:B------:R-:W-:Y:S01]  /*5380*/  MUFU.EX2 R46, R46 ;  /* 0x0000002e002e7308 */ /* 0x000fe20000000800 */
[C---:B----4-:R-:W-:Y:S01]  /*5390*/  FADD.FTZ R13, R43.reuse, R4 ;  /* 0x000000042b0d7221 */ /* 0x050fe20000010000 */
[----:B------:R-:W-:-:S06]  /*53a0*/  F2FP.F16.F32.PACK_AB R161, R43, R42 ;  /* 0x0000002a2ba1723e */ /* 0x000fcc00000000ff */
[----:B------:R-:W4:Y:S01]  /*53b0*/  MUFU.EX2 R45, R45 ;  /* 0x0000002d002d7308 */ /* 0x000f220000000800 */
[----:B---3--:R-:W-:-:S07]  /*53c0*/  FADD.FTZ R4, R44, R15 ;  /* 0x0000000f2c047221 */ /* 0x008fce0000010000 */
[----:B------:R-:W3:Y:S08]  /*53d0*/  MUFU.EX2 R47, R47 ;  /* 0x0000002f002f7308 */ /* 0x000ef00000000800 */
[----:B------:R-:W-:Y:S01]  /*53e0*/  MUFU.EX2 R48, R48 ;  /* 0x0000003000307308 */ /* 0x000fe20000000800 */
[C---:B----4-:R-:W-:Y:S01]  /*53f0*/  F2FP.F16.F32.PACK_AB R162, R45.reuse, R44 ;  /* 0x0000002c2da2723e */ /* 0x050fe200000000ff */
[----:B------:R-:W-:-:S06]  /*5400*/  FADD.FTZ R45, R45, R4 ;  /* 0x000000042d2d7221 */ /* 0x000fcc0000010000 */
[----:B------:R-:W4:Y:S01]  /*5410*/  MUFU.EX2 R49, R49 ;  /* 0x0000003100317308 */ /* 0x000f220000000800 */
[----:B---3--:R-:W-:-:S05]  /*5420*/  F2FP.F16.F32.PACK_AB R163, R47, R46 ;  /* 0x0000002e2fa3723e */ /* 0x008fca00000000ff */
[----:B------:R0:W-:Y:S02]  /*5430*/  STSM.16.M88.4 [R23], R160 ;  /* 0x000000a017007844 */ /* 0x0001e40000000200 */
[----:B------:R-:W-:Y:S08]  /*5440*/  MUFU.EX2 R50, R50 ;  /* 0x0000003200327308 */ /* 0x000ff00000000800 */
[----:B------:R-:W3:Y:S01]  /*5450*/  MUFU.EX2 R51, R51 ;  /* 0x0000003300337308 */ /* 0x000ee20000000800 */
[----:B----4-:R-:W-:Y:S01]  /*5460*/  F2FP.F16.F32.PACK_AB R164, R49, R48 ;  /* 0x0000003031a4723e */ /* 0x010fe200000000ff */
[----:B------:R-:W-:-:S04]  /*5470*/  FADD.FTZ R48, R48, R45 ;  /* 0x0000002d30307221 */ /* 0x000fc80000010000 */
[----:B------:R-:W-:Y:S02]  /*5480*/  FADD.FTZ R49, R49, R48 ;  /* 0x0000003031317221 */ /* 0x000fe40000010000 */
[----:B------:R-:W4:Y:S08]  /*5490*/  MUFU.EX2 R52, R52 ;  /* 0x0000003400347308 */ /* 0x000f300000000800 */
[----:B------:R-:W-:Y:S01]  /*54a0*/  MUFU.EX2 R54, R54 ;  /* 0x0000003600367308 */ /* 0x000fe20000000800 */
[----:B---3--:R-:W-:-:S07]  /*54b0*/  F2FP.F16.F32.PACK_AB R165, R51, R50 ;  /* 0x0000003233a5723e */ /* 0x008fce00000000ff */
[----:B------:R3:W5:Y:S01]  /*54c0*/  MUFU.EX2 R11, R8 ;  /* 0x00000008000b7308 */ /* 0x0007620000000800 */
[----:B----4-:R-:W-:Y:S01]  /*54d0*/  F2FP.F16.F32.PACK_AB R166, R5, R52 ;  /* 0x0000003405a6723e */ /* 0x010fe200000000ff */
[----:B------:R-:W-:-:S04]  /*54e0*/  FADD.FTZ R4, R52, R49 ;  /* 0x0000003134047221 */ /* 0x000fc80000010000 */
[----:B------:R-:W-:Y:S01]  /*54f0*/  FADD.FTZ R4, R5, R4 ;  /* 0x0000000405047221 */ /* 0x000fe20000010000 */
[----:B---3--:R-:W-:-:S04]  /*5500*/  FADD.FTZ R8, R46, R13 ;  /* 0x0000000d2e087221 */ /* 0x008fc80000010000 */
[----:B------:R-:W-:-:S04]  /*5510*/  FADD.FTZ R47, R47, R8 ;  /* 0x000000082f2f7221 */ /* 0x000fc80000010000 */
[----:B------:R-:W-:Y:S01]  /*5520*/  FADD.FTZ R50, R50, R47 ;  /* 0x0000002f32327221 */ /* 0x000fe20000010000 */
[----:B-----5:R-:W-:-:S03]  /*5530*/  F2FP.F16.F32.PACK_AB R167, R11, R54 ;  /* 0x000000360ba7723e */ /* 0x020fc600000000ff */
[----:B------:R-:W-:Y:S02]  /*5540*/  FADD.FTZ R51, R51, R50 ;  /* 0x0000003233337221 */ /* 0x000fe40000010000 */
[----:B------:R0:W-:Y:S02]  /*5550*/  STSM.16.M88.4 [R22], R164 ;  /* 0x000000a416007844 */ /* 0x0001e40000000200 */
[----:B------:R-:W-:-:S04]  /*5560*/  FADD.FTZ R54, R54, R51 ;  /* 0x0000003336367221 */ /* 0x000fc80000010000 */
[----:B------:R-:W-:Y:S01]  /*5570*/  FADD.FTZ R5, R11, R54 ;  /* 0x000000360b057221 */ /* 0x000fe20000010000 */
[----:B------:R-:W-:Y:S06]  /*5580*/  @!P0 BRA `(.L_x_370) ;  /* 0x0000000000048947 */ /* 0x000fec0003800000 */
[----:B------:R-:W-:Y:S01]  /*5590*/  BPT.TRAP 0x1 ;  /* 0x000000040000795c */ /* 0x000fe20000300000 */
.L_x_370:
[----:B------:R3:W4:Y:S01]  /*55a0*/  SYNCS.PHASECHK.TRANS64.TRYWAIT P1, [R6+URZ+0x28c50], R9 ;  /* 0x028c5009060075a7 */ /* 0x000722000802017f */
[----:B------:R-:W-:Y:S05]  /*55b0*/  @!P0 BRA `(.L_x_371) ;  /* 0x0000000000048947 */ /* 0x000fea0003800000 */
[----:B------:R-:W-:Y:S01]  /*55c0*/  BPT.TRAP 0x1 ;  /* 0x000000040000795c */ /* 0x000fe20000300000 */
.L_x_371:
[----:B------:R-:W-:Y:S01]  /*55d0*/  ULOP3.LUT UR54, UR54, 0x2000000, URZ, 0xfc, !UPT ;  /* 0x0200000036367892 */ /* 0x000fe2000f8efc3f */
[----:B----4-:R-:W-:Y:S11]  /*55e0*/  @P1 BRA `(.L_x_372) ;  /* 0x0000000000081947 */ /* 0x010ff60003800000 */
[----:B------:R-:W4:Y:S02]  /*55f0*/  SYNCS.PHASECHK.TRANS64.TRYWAIT P1, [R6+URZ+0x28c50], R9 ;  /* 0x028c5009060075a7 */ /* 0x000f24000802017f */
[----:B----4-:R-:W-:Y:S05]  /*5600*/  @!P1 BRA `(.L_x_373) ;  /* 0x000000d000449947 */ /* 0x010fea0003800000 */
.L_x_372:
[----:B------:R-:W-:Y:S01]  /*5610*/  ULEA UR11, UR48, UR54, 0xc ;  /* 0x00000036300b7291 */ /* 0x000fe2000f8e603f */
[----:B------:R-:W-:Y:S01]  /*5620*/  WARPGROUP.ARRIVE ;  /* 0x00000000000079c5 */ /* 0x000fe20000000000 */
[----:B------:R-:W-:-:S05]  /*5630*/  UMOV UR7, 0x40000040 ;  /* 0x4000004000077882 */ /* 0x000fca0000000000 */
[----:B------:R-:W-:Y:S02]  /*5640*/  UMOV UR6, UR11 ;  /* 0x0000000b00067c82 */ /* 0x000fe40008000000 */
[----:B------:R-:W-:Y:S01]  /*5650*/  HGMMA.64x256x16.F32 R24, R152, gdesc[UR4].tnspB, RZ, !UPT, gsb0 ;  /* 0x43e0000498187df0 */ /* 0x000fe2000c0008ff */
[----:B------:R-:W-:Y:S01]  /*5660*/  UIADD3 UR6, UR11, 0x80, URZ ;  /* 0x000000800b067890 */ /* 0x000fe2000fffe03f */
[----:B------:R-:W-:Y:S01]  /*5670*/  UMOV UR7, 0x40000040 ;  /* 0x4000004000077882 */ /* 0x000fe20000000000 */
[----:B------:R-:W-:Y:S02]  /*5680*/  WARPGROUP.DEPBAR.LE gsb0, 0x0 ;  /* 0x00008000000079c5 */ /* 0x000fe40000010000 */
[----:B------:R-:W-:-:S15]  /*5690*/  WARPGROUP.ARRIVE ;  /* 0x00000000000079c5 */ /* 0x000fde0000000000 */
[----:B------:R-:W-:-:S08]  /*56a0*/  NOP ;  /* 0x0000000000007918 */ /* 0x000fd00000000000 */
[----:B------:R-:W-:Y:S01]  /*56b0*/  HGMMA.64x256x16.F32 R24, R156, gdesc[UR4].tnspB, R24, gsb0 ;  /* 0x43e000049c187df0 */ /* 0x000fe20008000818 */
        /* <DEDUP_REMOVED lines=18> */
[----:B-----5:R-:W5:Y:S02]  /*57e0*/  FENCE.VIEW.ASYNC.S ;  /* 0x00000000000073c6 */ /* 0x020f640000000000 */
[----:B-----5:R-:W-:Y:S01]  /*57f0*/  NOP ;  /* 0x0000000000007918 */ /* 0x020fe20000000000 */
[----:B------:R-:W-:Y:S06]  /*5800*/  BAR.ARV 0xe, 0x100 ;  /* 0x0384000000007b1d */ /* 0x000fec0000002000 */
[----:B------:R-:W-:Y:S05]  /*5810*/  @!P0 BRA `(.L_x_374) ;  /* 0x0000000000048947 */ /* 0x000fea0003800000 */
[----:B------:R-:W-:Y:S01]  /*5820*/  BPT.TRAP 0x1 ;  /* 0x000000040000795c */ /* 0x000fe20000300000 */
.L_x_374:
[----:B------:R-:W-:Y:S01]  /*5830*/  R2UR UR6, R6 ;  /* 0x00000000060672ca */ /* 0x000fe200000e0000 */
[----:B------:R-:W-:-:S04]  /*5840*/  UIADD3 UR20, UR52, -0x2, URZ ;  /* 0xfffffffe34147890 */ /* 0x000fc8000fffe03f */
[----:B------:R-:W-:-:S06]  /*5850*/  UISETP.GE.AND UP0, UPT, UR20, UR49, UPT ;  /* 0x000000311400728c */ /* 0x000fcc000bf06270 */
[----:B------:R-:W-:Y:S02]  /*5860*/  PLOP3.LUT P1, PT, PT, PT, UP0, 0x80, 0x0 ;  /* 0x000000000000781c */ /* 0x000fe40003f2f008 */
[----:B------:R-:W-:-:S04]  /*5870*/  UIADD3 UR6, UR6, 0x28c60, URZ ;  /* 0x00028c6006067890 */ /* 0x000fc8000fffe03f */
[----:B------:R-:W-:-:S09]  /*5880*/  UPRMT UR6, UR38, 0x654, UR6 ;  /* 0x0000065426067896 */ /* 0x000fd20008000006 */
[----:B------:R-:W-:Y:S01]  /*5890*/  SYNCS.ARRIVE.TRANS64.RED.A1T0 RZ, [UR6], RZ ;  /* 0x000000ffffff79a7 */ /* 0x000fe20008100406 */
[----:B------:R-:W-:Y:S05]  /*58a0*/  @!P1 BRA `(.L_x_375) ;  /* 0x0000001c00549947 */ /* 0x000fea0003800000 */
[----:B------:R-:W-:Y:S01]  /*58b0*/  IMAD.MOV.U32 R8, RZ, RZ, R0 ;  /* 0x000000ffff087224 */ /* 0x000fe200078e0000 */
[----:B------:R-:W-:Y:S01]  /*58c0*/  UMOV UR23, UR48 ;  /* 0x0000003000177c82 */ /* 0x000fe20008000000 */
[----:B-1234-:R-:W-:Y:S01]  /*58d0*/  IMAD.MOV.U32 R9, RZ, RZ, R7 ;  /* 0x000000ffff097224 */ /* 0x01efe200078e0007 */
[----:B------:R-:W-:Y:S01]  /*58e0*/  ULDC UR24, c[0x0][0x9d8] ;  /* 0x0002760000187ab9 */ /* 0x000fe20000000800 */
[----:B------:R-:W-:-:S05]  /*58f0*/  ULDC UR21, c[0x0][0x988] ;  /* 0x0002620000157ab9 */ /* 0x000fca0000000800 */
.L_x_386:
[----:B------:R-:W-:Y:S01]  /*5900*/  UIADD3 UR48, UR23, 0x1, URZ ;  /* 0x0000000117307890 */ /* 0x000fe2000fffe03f */
[----:B------:R-:W-:Y:S01]  /*5910*/  UMOV UR6, UR20 ;  /* 0x0000001400067c82 */ /* 0x000fe20008000000 */
[----:B------:R-:W-:Y:S02]  /*5920*/  UIADD3 UR20, UR20, -0x1, URZ ;  /* 0xffffffff14147890 */ /* 0x000fe4000fffe03f */
[----:B------:R-:W-:-:S04]  /*5930*/  UISETP.NE.AND UP0, UPT, UR48, 0x2, UPT ;  /* 0x000000023000788c */ /* 0x000fc8000bf05270 */
[----:B------:R-:W-:Y:S02]  /*5940*/  USEL UR7, URZ, 0x1, UP0 ;  /* 0x000000013f077887 */ /* 0x000fe40008000000 */
[----:B------:R-:W-:Y:S02]  /*5950*/  USEL UR48, UR48, URZ, UP0 ;  /* 0x0000003f30307287 */ /* 0x000fe40008000000 */
[----:B------:R-:W-:Y:S02]  /*5960*/  ULOP3.LUT UR36, UR36, UR7, URZ, 0x3c, !UPT ;  /* 0x0000000724247292 */ /* 0x000fe4000f8e3c3f */
[----:B------:R-:W-:Y:S01]  /*5970*/  UISETP.GT.AND UP0, UPT, UR6, UR49, UPT ;  /* 0x000000310600728c */ /* 0x000fe2000bf04270 */
[----:B-12---:R-:W-:Y:S10]  /*5980*/  @!P0 BRA `(.L_x_376) ;  /* 0x0000000000048947 */ /* 0x006ff40003800000 */
[----:B------:R-:W-:Y:S01]  /*5990*/  BPT.TRAP 0x1 ;  /* 0x000000040000795c */ /* 0x000fe20000300000 */
.L_x_376:
[----:B------:R-:W-:Y:S01]  /*59a0*/  ULEA UR22, UR48, UR39, 0x3 ;  /* 0x0000002730167291 */ /* 0x000fe2000f8e183f */
[----:B------:R-:W-:-:S05]  /*59b0*/  IMAD.U32 R6, RZ, RZ, UR36 ;  /* 0x00000024ff067e24 */ /* 0x000fca000f8e00ff */
[----:B------:R-:W-:-:S04]  /*59c0*/  SHF.L.U32 R6, R6, 0x1f, RZ ;  /* 0x0000001f06067819 */ /* 0x000fc800000006ff */
[----:B------:R1:W2:Y:S01]  /*59d0*/  SYNCS.PHASECHK.TRANS64.TRYWAIT P1, [UR22+0x28c30], R6 ;  /* 0x028c3006ff0075a7 */ /* 0x0002a20008020156 */
[----:B------:R-:W-:Y:S05]  /*59e0*/  @!P0 BRA `(.L_x_377) ;  /* 0x0000000000048947 */ /* 0x000fea0003800000 */
[----:B------:R-:W-:Y:S01]  /*59f0*/  BPT.TRAP 0x1 ;  /* 0x000000040000795c */ /* 0x000fe20000300000 */
.L_x_377:
[----:B--2---:R-:W-:Y:S05]  /*5a00*/  @P1 BRA `(.L_x_378) ;  /* 0x0000000000081947 */ /* 0x004fea0003800000 */
[----:B------:R-:W2:Y:S02]  /*5a10*/  SYNCS.PHASECHK.TRANS64.TRYWAIT P1, [UR22+0x28c30], R6 ;  /* 0x028c3006ff0075a7 */ /* 0x000ea40008020156 */
[----:B--2---:R-:W-:Y:S05]  /*5a20*/  @!P1 BRA `(.L_x_379) ;  /* 0x000000cc00509947 */ /* 0x004fea0003800000 */
.L_x_378:
[----:B------:R-:W-:Y:S01]  /*5a30*/  R2UR UR18, R3 ;  /* 0x00000000031272ca */ /* 0x000fe200000e0000 */
[----:B------:R-:W-:Y:S01]  /*5a40*/  UIADD3 UR6, UR39, 0x20400, URZ ;  /* 0x0002040027067890 */ /* 0x000fe2000fffe03f */
[----:B0-----:R-:W-:Y:S01]  /*5a50*/  WARPGROUP.ARRIVE ;  /* 0x00000000000079c5 */ /* 0x001fe20000000000 */
        /* <DEDUP_REMOVED lines=10> */
[----:B------:R-:W-:Y:S02]  /*5b00*/  UIADD3 UR10, UR18, 0x4, URZ ;  /* 0x00000004120a7890 */ /* 0x000fe4000fffe03f */
[----:B------:R-:W-:-:S03]  /*5b10*/  UIADD3 UR14, UR18, 0x6, URZ ;  /* 0x00000006120e7890 */ /* 0x000fc6000fffe03f */
[----:B------:R-:W-:Y:S03]  /*5b20*/  HGMMA.64x64x16.F32 R152, gdesc[UR16], RZ, !UPT, gsb0 ;  /* 0x00e00000109879f0 */ /* 0x000fe6000c0008ff */
        /* <DEDUP_REMOVED lines=12> */
.L_x_380:
        /* <DEDUP_REMOVED lines=18> */
[----:B------:R-:W-:Y:S01]  /*5d10*/  UMOV UR10, UR21 ;  /* 0x00000015000a7c82 */ /* 0x000fe20008000000 */
[----:B------:R-:W-:Y:S01]  /*5d20*/  FMUL.FTZ R155, R155, UR24 ;  /* 0x000000189b9b7c20 */ /* 0x000fe20008410000 */
[----:B------:R-:W-:Y:S01]  /*5d30*/  FMUL.FTZ R158, R158, UR24 ;  /* 0x000000189e9e7c20 */ /* 0x000fe20008410000 */
[----:B------:R-:W-:Y:S01]  /*5d40*/  FMUL.FTZ R159, R159, UR24 ;  /* 0x000000189f9f7c20 */ /* 0x000fe20008410000 */
[----:B------:R-:W3:Y:S01]  /*5d50*/  MUFU.TANH R11, R11 ;  /* 0x0000000b000b7308 */ /* 0x000ee20000002400 */
[----:B--2---:R-:W-:Y:S01]  /*5d60*/  FMNMX.FTZ R7, R0, R9, !PT ;  /* 0x0000000900077209 */ /* 0x004fe20007810000 */
[----:B------:R-:W-:Y:S01]  /*5d70*/  FMUL.FTZ R162, R162, UR24 ;  /* 0x00000018a2a27c20 */ /* 0x000fe20008410000 */
[----:B------:R-:W-:Y:S01]  /*5d80*/  FMUL.FTZ R172, R182, UR24 ;  /* 0x00000018b6ac7c20 */ /* 0x000fe20008410000 */
[----:B------:R-:W-:Y:S01]  /*5d90*/  FMUL.FTZ R173, R183, UR24 ;  /* 0x00000018b7ad7c20 */ /* 0x000fe20008410000 */
[----:B------:R-:W-:Y:S01]  /*5da0*/  ISETP.NE.AND P1, PT, R17, RZ, PT ;  /* 0x000000ff1100720c */ /* 0x000fe20003f25270 */
[----:B------:R-:W-:-:S02]  /*5db0*/  UIADD3 UR6, UR22, 0x28c40, URZ ;  /* 0x00028c4016067890 */ /* 0x000fc4000fffe03f */
[----:B------:R-:W2:Y:S01]  /*5dc0*/  MUFU.TANH R12, R12 ;  /* 0x0000000c000c7308 */ /* 0x000ea20000002400 */
[----:B0-----:R-:W-:Y:S01]  /*5dd0*/  FMNMX.FTZ R7, R10, R7, !PT ;  /* 0x000000070a077209 */ /* 0x001fe20007810000 */
[----:B------:R-:W-:-:S06]  /*5de0*/  UPRMT UR6, UR38, 0x654, UR6 ;  /* 0x0000065426067896 */ /* 0x000fcc0008000006 */
[----:B------:R-:W0:Y:S01]  /*5df0*/  MUFU.TANH R13, R13 ;  /* 0x0000000d000d7308 */ /* 0x000e220000002400 */
[----:B---3--:R-:W-:Y:S02]  /*5e00*/  FMNMX.FTZ R7, R11, R7, !PT ;  /* 0x000000070b077209 */ /* 0x008fe40007810000 */
[----:B------:R-:W-:Y:S05]  /*5e10*/  SYNCS.ARRIVE.TRANS64.RED.A1T0 RZ, [UR6], RZ ;  /* 0x000000ffffff79a7 */ /* 0x000fea0008100406 */
[----:B------:R-:W3:Y:S01]  /*5e20*/  MUFU.TANH R14, R14 ;  /* 0x0000000e000e7308 */ /* 0x000ee20000002400 */
[----:B--2---:R-:W-:-:S07]  /*5e30*/  FMNMX.FTZ R7, R12, R7, !PT ;  /* 0x000000070c077209 */ /* 0x004fce0007810000 */
[----:B------:R-:W2:Y:S01]  /*5e40*/  MUFU.TANH R15, R15 ;  /* 0x0000000f000f7308 */ /* 0x000ea20000002400 */
[----:B0-----:R-:W-:-:S07]  /*5e50*/  FMNMX.FTZ R7, R13, R7, !PT ;  /* 0x000000070d077209 */ /* 0x001fce0007810000 */
[----:B------:R-:W0:Y:S01]  /*5e60*/  MUFU.TANH R20, R20 ;  /* 0x0000001400147308 */ /* 0x000e220000002400 */
[----:B---3--:R-:W-:-:S07]  /*5e70*/  FMNMX.FTZ R7, R14, R7, !PT ;  /* 0x000000070e077209 */ /* 0x008fce0007810000 */
        /* <DEDUP_REMOVED lines=16> */
[----:B------:R-:W-:Y:S01]  /*5f80*/  MUFU.TANH R155, R155 ;  /* 0x0000009b009b7308 */ /* 0x000fe20000002400 */
[----:B---3--:R-:W-:-:S07]  /*5f90*/  FMNMX.FTZ R7, R164, R7, !PT ;  /* 0x00000007a4077209 */ /* 0x008fce0007810000 */
[----:B------:R-:W-:Y:S01]  /*5fa0*/  MUFU.TANH R158, R158 ;  /* 0x0000009e009e7308 */ /* 0x000fe20000002400 */
[----:B--2---:R-:W-:-:S05]  /*5fb0*/  FMNMX.FTZ R7, R165, R7, !PT ;  /* 0x00000007a5077209 */ /* 0x004fca0007810000 */
[----:B------:R-:W0:Y:S02]  /*5fc0*/  SHFL.BFLY PT, R161, R7, 0x2, 0x1f ;  /* 0x0c401f0007a17f89 */ /* 0x000e2400000e0000 */
[----:B------:R-:W-:Y:S08]  /*5fd0*/  MUFU.TANH R159, R159 ;  /* 0x0000009f009f7308 */ /* 0x000ff00000002400 */
[----:B------:R-:W-:Y:S08]  /*5fe0*/  MUFU.TANH R162, R162 ;  /* 0x000000a200a27308 */ /* 0x000ff00000002400 */
[----:B------:R-:W-:Y:S01]  /*5ff0*/  MUFU.TANH R172, R172 ;  /* 0x000000ac00ac7308 */ /* 0x000fe20000002400 */
[----:B0-----:R-:W-:Y:S01]  /*6000*/  FMNMX.FTZ R7, R7, R161, !PT ;  /* 0x000000a107077209 */ /* 0x001fe20007810000 */
[----:B------:R-:W-:-:S06]  /*6010*/  FMUL.FTZ R161, R154, UR24 ;  /* 0x000000189aa17c20 */ /* 0x000fcc0008410000 */
[----:B------:R-:W-:Y:S01]  /*6020*/  MUFU.TANH R173, R173 ;  /* 0x000000ad00ad7308 */ /* 0x000fe20000002400 */
[----:B------:R-:W0:Y:S07]  /*6030*/  SHFL.BFLY PT, R168, R7, 0x1, 0x1f ;  /* 0x0c201f0007a87f89 */ /* 0x000e2e00000e0000 */
[----:B------:R-:W-:Y:S01]  /*6040*/  MUFU.TANH R161, R161 ;  /* 0x000000a100a17308 */ /* 0x000fe20000002400 */
[----:B0-----:R-:W-:-:S05]  /*6050*/  FMNMX.FTZ R7, R7, R168, !PT ;  /* 0x000000a807077209 */ /* 0x001fca0007810000 */
[C---:B------:R-:W-:Y:S01]  /*6060*/  FADD.FTZ R9, -R7.reuse, R9 ;  /* 0x0000000907097221 */ /* 0x040fe20000010100 */
[----:B------:R-:W-:-:S03]  /*6070*/  FMUL.FTZ R154, R7, UR10 ;  /* 0x0000000a079a7c20 */ /* 0x000fc60008410000 */
[----:B------:R-:W-:Y:S01]  /*6080*/  FMUL.FTZ R9, R9, UR10 ;  /* 0x0000000a09097c20 */ /* 0x000fe20008410000 */
        /* <DEDUP_REMOVED lines=9> */
[--C-:B------:R-:W-:Y:S01]  /*6120*/  FFMA.FTZ R20, R20, UR10, -R154.reuse ;  /* 0x0000000a14147c23 */ /* 0x100fe2000801089a */
[--C-:B------:R-:W-:Y:S01]  /*6130*/  FFMA.FTZ R21, R21, UR10, -R154.reuse ;  /* 0x0000000a15157c23 */ /* 0x100fe2000801089a */
[--C-:B------:R-:W-:Y:S01]  /*6140*/  FFMA.FTZ R153, R153, UR10, -R154.reuse ;  /* 0x0000000a99997c23 */ /* 0x100fe2000801089a */
[--C-:B------:R-:W-:Y:S01]  /*6150*/  FFMA.FTZ R156, R156, UR10, -R154.reuse ;  /* 0x0000000a9c9c7c23 */ /* 0x100fe2000801089a */
[----:B------:R-:W2:Y:S01]  /*6160*/  MUFU.EX2 R0, R0 ;  /* 0x0000000000007308 */ /* 0x000ea20000000800 */
[--C-:B------:R-:W-:Y:S01]  /*6170*/  FFMA.FTZ R157, R157, UR10, -R154.reuse ;  /* 0x0000000a9d9d7c23 */ /* 0x100fe2000801089a */
[--C-:B------:R-:W-:Y:S01]  /*6180*/  FFMA.FTZ R160, R160, UR10, -R154.reuse ;  /* 0x0000000aa0a07c23 */ /* 0x100fe2000801089a */
[--C-:B------:R-:W-:Y:S01]  /*6190*/  FFMA.FTZ R164, R164, UR10, -R154.reuse ;  /* 0x0000000aa4a47c23 */ /* 0x100fe2000801089a */
[----:B------:R-:W-:-:S04]  /*61a0*/  FFMA.FTZ R165, R165, UR10, -R154 ;  /* 0x0000000aa5a57c23 */ /* 0x000fc8000801089a */
[----:B------:R3:W4:Y:S01]  /*61b0*/  MUFU.EX2 R152, R10 ;  /* 0x0000000a00987308 */ /* 0x0007220000000800 */
[-C--:B0-----:R-:W-:Y:S01]  /*61c0*/  FMUL.FTZ R24, R24, R9.reuse ;  /* 0x0000000918187220 */ /* 0x081fe20000410000 */
[-C--:B------:R-:W-:Y:S01]  /*61d0*/  FMUL.FTZ R25, R25, R9.reuse ;  /* 0x0000000919197220 */ /* 0x080fe20000410000 */
[-C--:B------:R-:W-:Y:S01]  /*61e0*/  FMUL.FTZ R28, R28, R9.reuse ;  /* 0x000000091c1c7220 */ /* 0x080fe20000410000 */
[-C--:B------:R-:W-:Y:S01]  /*61f0*/  FMUL.FTZ R29, R29, R9.reuse ;  /* 0x000000091d1d7220 */ /* 0x080fe20000410000 */
[-C--:B------:R-:W-:Y:S01]  /*6200*/  FMUL.FTZ R32, R32, R9.reuse ;  /* 0x0000000920207220 */ /* 0x080fe20000410000 */
[-C--:B------:R-:W-:Y:S01]  /*6210*/  FMUL.FTZ R33, R33, R9.reuse ;  /* 0x0000000921217220 */ /* 0x080fe20000410000 */
[-C--:B------:R-:W-:Y:S01]  /*6220*/  FMUL.FTZ R36, R36, R9.reuse ;  /* 0x0000000924247220 */ /* 0x080fe20000410000 */
[----:B------:R0:W-:Y:S01]  /*6230*/  MUFU.EX2 R169, R12 ;  /* 0x0000000c00a97308 */ /* 0x0001e20000000800 */
[----:B--2---:R-:W-:Y:S01]  /*6240*/  FFMA.FTZ R154, R9, R4, R0 ;  /* 0x00000004099a7223 */ /* 0x004fe20000010000 */
[----:B---3--:R-:W-:Y:S01]  /*6250*/  FMUL.FTZ R10, R163, UR24 ;  /* 0x00000018a30a7c20 */ /* 0x008fe20008410000 */
[----:B------:R-:W-:Y:S01]  /*6260*/  FMUL.FTZ R163, R166, UR24 ;  /* 0x00000018a6a37c20 */ /* 0x000fe20008410000 */
[----:B------:R-:W-:Y:S01]  /*6270*/  FMUL.FTZ R4, R167, UR24 ;  /* 0x00000018a7047c20 */ /* 0x000fe20008410000 */
[----:B------:R-:W-:Y:S01]  /*6280*/  FMUL.FTZ R166, R171, UR24 ;  /* 0x00000018aba67c20 */ /* 0x000fe20008410000 */
[----:B------:R-:W-:Y:S01]  /*6290*/  FMUL.FTZ R167, R174, UR24 ;  /* 0x00000018aea77c20 */ /* 0x000fe20008410000 */
[----:B------:R-:W-:Y:S01]  /*62a0*/  FMUL.FTZ R171, R179, UR24 ;  /* 0x00000018b3ab7c20 */ /* 0x000fe20008410000 */
[----:B------:R-:W-:Y:S01]  /*62b0*/  MUFU.TANH R10, R10 ;  /* 0x0000000a000a7308 */ /* 0x000fe20000002400 */
[C---:B----4-:R-:W-:Y:S01]  /*62c0*/  FADD.FTZ R154, R152.reuse, R154 ;  /* 0x0000009a989a7221 */ /* 0x050fe20000010000 */
[----:B------:R-:W-:Y:S01]  /*62d0*/  F2FP.F16.F32.PACK_AB R152, R152, R0 ;  /* 0x000000009898723e */ /* 0x000fe200000000ff */
[----:B0-----:R-:W-:Y:S01]  /*62e0*/  FMUL.FTZ R12, R170, UR24 ;  /* 0x00000018aa0c7c20 */ /* 0x001fe20008410000 */
[----:B------:R-:W-:Y:S01]  /*62f0*/  FMUL.FTZ R170, R178, UR24 ;  /* 0x00000018b2aa7c20 */ /* 0x000fe20008410000 */
        /* <DEDUP_REMOVED lines=8> */
[-C--:B------:R-:W-:Y:S01]  /*6380*/  FMUL.FTZ R52, R52, R9.reuse ;  /* 0x0000000934347220 */ /* 0x080fe20000410000 */
[-C--:B------:R-:W-:Y:S01]  /*6390*/  FMUL.FTZ R53, R53, R9.reuse ;  /* 0x0000000935357220 */ /* 0x080fe20000410000 */
[-C--:B------:R-:W-:Y:S01]  /*63a0*/  FMUL.FTZ R56, R56, R9.reuse ;  /* 0x0000000938387220 */ /* 0x080fe20000410000 */
[----:B------:R-:W2:Y:S01]  /*63b0*/  MUFU.TANH R163, R163 ;  /* 0x000000a300a37308 */ /* 0x000ea20000002400 */
[-C--:B------:R-:W-:Y:S01]  /*63c0*/  FMUL.FTZ R57, R57, R9.reuse ;  /* 0x0000000939397220 */ /* 0x080fe20000410000 */
[-C--:B------:R-:W-:Y:S01]  /*63d0*/  FMUL.FTZ R60, R60, R9.reuse ;  /* 0x000000093c3c7220 */ /* 0x080fe20000410000 */
[-C--:B------:R-:W-:Y:S01]  /*63e0*/  FMUL.FTZ R61, R61, R9.reuse ;  /* 0x000000093d3d7220 */ /* 0x080fe20000410000 */
[-C--:B------:R-:W-:Y:S01]  /*63f0*/  FMUL.FTZ R64, R64, R9.reuse ;  /* 0x0000000940407220 */ /* 0x080fe20000410000 */
[-C--:B------:R-:W-:Y:S01]  /*6400*/  FMUL.FTZ R65, R65, R9.reuse ;  /* 0x0000000941417220 */ /* 0x080fe20000410000 */
[-C--:B------:R-:W-:Y:S01]  /*6410*/  FMUL.FTZ R68, R68, R9.reuse ;  /* 0x0000000944447220 */ /* 0x080fe20000410000 */
[-C--:B------:R-:W-:Y:S01]  /*6420*/  FMUL.FTZ R69, R69, R9.reuse ;  /* 0x0000000945457220 */ /* 0x080fe20000410000 */
[----:B------:R-:W3:Y:S01]  /*6430*/  MUFU.TANH R4, R4 ;  /* 0x0000000400047308 */ /* 0x000ee20000002400 */
[----:B0-----:R-:W-:Y:S01]  /*6440*/  FADD.FTZ R11, R0, R154 ;  /* 0x0000009a000b7221 */ /* 0x001fe20000010000 */
[----:B------:R-:W-:Y:S01]  /*6450*/  F2FP.F16.F32.PACK_AB R154, R169, R0 ;  /* 0x00000000a99a723e */ /* 0x000fe200000000ff */
[-C--:B------:R-:W-:Y:S01]  /*6460*/  FMUL.FTZ R72, R72, R9.reuse ;  /* 0x0000000948487220 */ /* 0x080fe20000410000 */
[----:B------:R-:W-:Y:S01]  /*6470*/  FMNMX.FTZ R0, R161, R8, !PT ;  /* 0x00000008a1007209 */ /* 0x000fe20007810000 */
[----:B------:R-:W-:Y:S01]  /*6480*/  FADD.FTZ R11, R169, R11 ;  /* 0x0000000ba90b7221 */ /* 0x000fe20000010000 */
[----:B------:R-:W-:Y:S01]  /*6490*/  FMUL.FTZ R169, R175, UR24 ;  /* 0x00000018afa97c20 */ /* 0x000fe20008410000 */
[-C--:B------:R-:W-:Y:S01]  /*64a0*/  FMUL.FTZ R73, R73, R9.reuse ;  /* 0x0000000949497220 */ /* 0x080fe20000410000 */
[----:B------:R-:W-:Y:S01]  /*64b0*/  FMNMX.FTZ R0, R155, R0, !PT ;  /* 0x000000009b007209 */ /* 0x000fe20007810000 */
[----:B------:R-:W0:Y:S01]  /*64c0*/  MUFU.TANH R12, R12 ;  /* 0x0000000c000c7308 */ /* 0x000e220000002400 */
[-C--:B------:R-:W-:Y:S01]  /*64d0*/  FMUL.FTZ R76, R76, R9.reuse ;  /* 0x000000094c4c7220 */ /* 0x080fe20000410000 */
[-C--:B------:R-:W-:Y:S01]  /*64e0*/  FMUL.FTZ R77, R77, R9.reuse ;  /* 0x000000094d4d7220 */ /* 0x080fe20000410000 */
[----:B------:R-:W-:Y:S01]  /*64f0*/  FMNMX.FTZ R0, R158, R0, !PT ;  /* 0x000000009e007209 */ /* 0x000fe20007810000 */
[-C--:B------:R-:W-:Y:S01]  /*6500*/  FMUL.FTZ R80, R80, R9.reuse ;  /* 0x0000000950507220 */ /* 0x080fe20000410000 */
[-C--:B------:R-:W-:Y:S01]  /*6510*/  FMUL.FTZ R81, R81, R9.reuse ;  /* 0x0000000951517220 */ /* 0x080fe20000410000 */
[-C--:B------:R-:W-:Y:S01]  /*6520*/  FMUL.FTZ R84, R84, R9.reuse ;  /* 0x0000000954547220 */ /* 0x080fe20000410000 */
[----:B------:R-:W-:Y:S01]  /*6530*/  FMNMX.FTZ R0, R159, R0, !PT ;  /* 0x000000009f007209 */ /* 0x000fe20007810000 */
[----:B------:R-:W4:Y:S01]  /*6540*/  MUFU.TANH R166, R166 ;  /* 0x000000a600a67308 */ /* 0x000f220000002400 */
[-C--:B------:R-:W-:Y:S01]  /*6550*/  FMUL.FTZ R85, R85, R9.reuse ;  /* 0x0000000955557220 */ /* 0x080fe20000410000 */
[-C--:B------:R-:W-:Y:S01]  /*6560*/  FMUL.FTZ R88, R88, R9.reuse ;  /* 0x0000000958587220 */ /* 0x080fe20000410000 */
[----:B------:R-:W-:Y:S01]  /*6570*/  FMNMX.FTZ R0, R162, R0, !PT ;  /* 0x00000000a2007209 */ /* 0x000fe20007810000 */
[-C--:B------:R-:W-:Y:S01]  /*6580*/  FMUL.FTZ R89, R89, R9.reuse ;  /* 0x0000000959597220 */ /* 0x080fe20000410000 */
[-C--:B------:R-:W-:Y:S01]  /*6590*/  FMUL.FTZ R92, R92, R9.reuse ;  /* 0x000000095c5c7220 */ /* 0x080fe20000410000 */
[-C--:B------:R-:W-:Y:S01]  /*65a0*/  FMUL.FTZ R93, R93, R9.reuse ;  /* 0x000000095d5d7220 */ /* 0x080fe20000410000 */
[----:B------:R-:W-:Y:S01]  /*65b0*/  FMNMX.FTZ R0, R10, R0, !PT ;  /* 0x000000000a007209 */ /* 0x000fe20007810000 */
[----:B------:R-:W5:Y:S01]  /*65c0*/  MUFU.TANH R167, R167 ;  /* 0x000000a700a77308 */ /* 0x000f620000002400 */
[-C--:B------:R-:W-:Y:S01]  /*65d0*/  FMUL.FTZ R96, R96, R9.reuse ;  /* 0x0000000960607220 */ /* 0x080fe20000410000 */
[-C--:B------:R-:W-:Y:S01]  /*65e0*/  FMUL.FTZ R97, R97, R9.reuse ;  /* 0x0000000961617220 */ /* 0x080fe20000410000 */
[----:B--2---:R-:W-:Y:S01]  /*65f0*/  FMNMX.FTZ R0, R163, R0, !PT ;  /* 0x00000000a3007209 */ /* 0x004fe20007810000 */
[-C--:B------:R-:W-:Y:S01]  /*6600*/  FMUL.FTZ R100, R100, R9.reuse ;  /* 0x0000000964647220 */ /* 0x080fe20000410000 */
[-C--:B------:R-:W-:Y:S01]  /*6610*/  FMUL.FTZ R101, R101, R9.reuse ;  /* 0x0000000965657220 */ /* 0x080fe20000410000 */
[-C--:B------:R-:W-:Y:S01]  /*6620*/  FMUL.FTZ R104, R104, R9.reuse ;  /* 0x0000000968687220 */ /* 0x080fe20000410000 */
[----:B---3--:R-:W-:Y:S01]  /*6630*/  FMNMX.FTZ R0, R4, R0, !PT ;  /* 0x0000000004007209 */ /* 0x008fe20007810000 */
[----:B------:R-:W2:Y:S01]  /*6640*/  MUFU.TANH R169, R169 ;  /* 0x000000a900a97308 */ /* 0x000ea20000002400 */
[-C--:B------:R-:W-:Y:S01]  /*6650*/  FMUL.FTZ R105, R105, R9.reuse ;  /* 0x0000000969697220 */ /* 0x080fe20000410000 */
[-C--:B------:R-:W-:Y:S01]  /*6660*/  FMUL.FTZ R108, R108, R9.reuse ;  /* 0x000000096c6c7220 */ /* 0x080fe20000410000 */
[----:B0-----:R-:W-:Y:S01]  /*6670*/  FMNMX.FTZ R0, R12, R0, !PT ;  /* 0x000000000c007209 */ /* 0x001fe20007810000 */
[-C--:B------:R-:W-:Y:S01]  /*6680*/  FMUL.FTZ R109, R109, R9.reuse ;  /* 0x000000096d6d7220 */ /* 0x080fe20000410000 */
[-C--:B------:R-:W-:Y:S01]  /*6690*/  FMUL.FTZ R112, R112, R9.reuse ;  /* 0x0000000970707220 */ /* 0x080fe20000410000 */
[-C--:B------:R-:W-:Y:S01]  /*66a0*/  FMUL.FTZ R113, R113, R9.reuse ;  /* 0x0000000971717220 */ /* 0x080fe20000410000 */
[----:B----4-:R-:W-:Y:S01]  /*66b0*/  FMNMX.FTZ R0, R166, R0, !PT ;  /* 0x00000000a6007209 */ /* 0x010fe20007810000 */
[----:B------:R-:W0:Y:S01]  /*66c0*/  MUFU.TANH R170, R170 ;  /* 0x000000aa00aa7308 */ /* 0x000e220000002400 */
[-C--:B------:R-:W-:Y:S01]  /*66d0*/  FMUL.FTZ R116, R116, R9.reuse ;  /* 0x0000000974747220 */ /* 0x080fe20000410000 */
[-C--:B------:R-:W-:Y:S01]  /*66e0*/  FMUL.FTZ R117, R117, R9.reuse ;  /* 0x0000000975757220 */ /* 0x080fe20000410000 */
[----:B-----5:R-:W-:Y:S01]  /*66f0*/  FMNMX.FTZ R0, R167, R0, !PT ;  /* 0x00000000a7007209 */ /* 0x020fe20007810000 */
[-C--:B------:R-:W-:Y:S01]  /*6700*/  FMUL.FTZ R120, R120, R9.reuse ;  /* 0x0000000978787220 */ /* 0x080fe20000410000 */
[-C--:B------:R-:W-:Y:S01]  /*6710*/  FMUL.FTZ R121, R121, R9.reuse ;  /* 0x0000000979797220 */ /* 0x080fe20000410000 */
[-C--:B------:R-:W-:Y:S01]  /*6720*/  FMUL.FTZ R124, R124, R9.reuse ;  /* 0x000000097c7c7220 */ /* 0x080fe20000410000 */
[-C--:B------:R-:W-:Y:S01]  /*6730*/  FMUL.FTZ R125, R125, R9.reuse ;  /* 0x000000097d7d7220 */ /* 0x080fe20000410000 */
[----:B------:R-:W3:Y:S01]  /*6740*/  MUFU.TANH R171, R171 ;  /* 0x000000ab00ab7308 */ /* 0x000ee20000002400 */
[----:B--2---:R-:W-:Y:S01]  /*6750*/  FMNMX.FTZ R0, R169, R0, !PT ;  /* 0x00000000a9007209 */ /* 0x004fe20007810000 */
[-C--:B------:R-:W-:Y:S01]  /*6760*/  FMUL.FTZ R128, R128, R9.reuse ;  /* 0x0000000980807220 */ /* 0x080fe20000410000 */
[-C--:B------:R-:W-:Y:S01]  /*6770*/  FMUL.FTZ R129, R129, R9.reuse ;  /* 0x0000000981817220 */ /* 0x080fe20000410000 */
[-C--:B------:R-:W-:Y:S01]  /*6780*/  FMUL.FTZ R132, R132, R9.reuse ;  /* 0x0000000984847220 */ /* 0x080fe20000410000 */
[-C--:B------:R-:W-:Y:S01]  /*6790*/  FMUL.FTZ R133, R133, R9.reuse ;  /* 0x0000000985857220 */ /* 0x080fe20000410000 */
[-C--:B------:R-:W-:Y:S01]  /*67a0*/  FMUL.FTZ R136, R136, R9.reuse ;  /* 0x0000000988887220 */ /* 0x080fe20000410000 */
[-C--:B------:R-:W-:Y:S01]  /*67b0*/  FMUL.FTZ R137, R137, R9.reuse ;  /* 0x0000000989897220 */ /* 0x080fe20000410000 */
[----:B------:R-:W-:Y:S01]  /*67c0*/  MUFU.EX2 R178, R156 ;  /* 0x0000009c00b27308 */ /* 0x000fe20000000800 */
[----:B0-----:R-:W-:Y:S01]  /*67d0*/  FMNMX.FTZ R0, R170, R0, !PT ;  /* 0x00000000aa007209 */ /* 0x001fe20007810000 */
[-C--:B------:R-:W-:Y:S01]  /*67e0*/  FMUL.FTZ R140, R140, R9.reuse ;  /* 0x000000098c8c7220 */ /* 0x080fe20000410000 */
[-C--:B------:R-:W-:Y:S01]  /*67f0*/  FMUL.FTZ R141, R141, R9.reuse ;  /* 0x000000098d8d7220 */ /* 0x080fe20000410000 */
[-C--:B------:R-:W-:Y:S01]  /*6800*/  FMUL.FTZ R144, R144, R9.reuse ;  /* 0x0000000990907220 */ /* 0x080fe20000410000 */
[-C--:B------:R-:W-:Y:S01]  /*6810*/  FMUL.FTZ R145, R145, R9.reuse ;  /* 0x0000000991917220 */ /* 0x080fe20000410000 */
[-C--:B------:R-:W-:Y:S01]  /*6820*/  FMUL.FTZ R148, R148, R9.reuse ;  /* 0x0000000994947220 */ /* 0x080fe20000410000 */
[----:B------:R-:W-:Y:S01]  /*6830*/  FMUL.FTZ R149, R149, R9 ;  /* 0x0000000995957220 */ /* 0x000fe20000410000 */
[----:B------:R-:W-:Y:S01]  /*6840*/  MUFU.EX2 R13, R13 ;  /* 0x0000000d000d7308 */ /* 0x000fe20000000800 */
[----:B---3--:R-:W-:-:S04]  /*6850*/  FMNMX.FTZ R0, R171, R0, !PT ;  /* 0x00000000ab007209 */ /* 0x008fc80007810000 */
[----:B------:R-:W-:-:S03]  /*6860*/  FMNMX.FTZ R0, R172, R0, !PT ;  /* 0x00000000ac007209 */ /* 0x000fc60007810000 */
[----:B------:R-:W-:Y:S01]  /*6870*/  MUFU.EX2 R14, R14 ;  /* 0x0000000e000e7308 */ /* 0x000fe20000000800 */
[----:B------:R-:W-:-:S05]  /*6880*/  FMNMX.FTZ R0, R173, R0, !PT ;  /* 0x00000000ad007209 */ /* 0x000fca0007810000 */
[----:B------:R-:W0:Y:S02]  /*6890*/  SHFL.BFLY PT, R174, R0, 0x2, 0x1f ;  /* 0x0c401f0000ae7f89 */ /* 0x000e2400000e0000 */
[----:B------:R-:W-:Y:S08]  /*68a0*/  MUFU.EX2 R15, R15 ;  /* 0x0000000f000f7308 */ /* 0x000ff00000000800 */
[----:B------:R-:W-:Y:S08]  /*68b0*/  MUFU.EX2 R20, R20 ;  /* 0x0000001400147308 */ /* 0x000ff00000000800 */
[----:B------:R-:W-:Y:S01]  /*68c0*/  MUFU.EX2 R21, R21 ;  /* 0x0000001500157308 */ /* 0x000fe20000000800 */
[----:B0-----:R-:W-:-:S07]  /*68d0*/  FMNMX.FTZ R0, R0, R174, !PT ;  /* 0x000000ae00007209 */ /* 0x001fce0007810000 */
[----:B------:R-:W0:Y:S01]  /*68e0*/  MUFU.EX2 R168, R168 ;  /* 0x000000a800a87308 */ /* 0x000e220000000800 */
[----:B------:R-:W2:Y:S07]  /*68f0*/  SHFL.BFLY PT, R174, R0, 0x1, 0x1f ;  /* 0x0c201f0000ae7f89 */ /* 0x000eae00000e0000 */
[----:B------:R-:W-:Y:S08]  /*6900*/  MUFU.EX2 R177, R165 ;  /* 0x000000a500b17308 */ /* 0x000ff00000000800 */
[----:B------:R0:W-:Y:S02]  /*6910*/  MUFU.EX2 R179, R160 ;  /* 0x000000a000b37308 */ /* 0x0001e40000000800 */
[----:B0-----:R-:W-:-:S02]  /*6920*/  F2FP.F16.F32.PACK_AB R160, R168, R21 ;  /* 0x00000015a8a0723e */ /* 0x001fc400000000ff */
[----:B--2---:R-:W-:-:S05]  /*6930*/  FMNMX.FTZ R0, R0, R174, !PT ;  /* 0x000000ae00007209 */ /* 0x004fca0007810000 */
[C---:B------:R-:W-:Y:S01]  /*6940*/  FADD.FTZ R175, -R0.reuse, R8 ;  /* 0x0000000800af7221 */ /* 0x040fe20000010100 */
[----:B------:R-:W-:Y:S01]  /*6950*/  FMUL.FTZ R174, R0, UR10 ;  /* 0x0000000a00ae7c20 */ /* 0x000fe20008410000 */
[----:B------:R-:W-:Y:S02]  /*6960*/  MUFU.EX2 R8, R153 ;  /* 0x0000009900087308 */ /* 0x000fe40000000800 */
        /* <DEDUP_REMOVED lines=19> */
[----:B------:R-:W3:Y:S01]  /*6aa0*/  MUFU.EX2 R155, R155 ;  /* 0x0000009b009b7308 */ /* 0x000ee20000000800 */
[-C--:B0-----:R-:W-:Y:S01]  /*6ab0*/  FMUL.FTZ R26, R26, R10.reuse ;  /* 0x0000000a1a1a7220 */ /* 0x081fe20000410000 */
[-C--:B------:R-:W-:Y:S01]  /*6ac0*/  FMUL.FTZ R27, R27, R10.reuse ;  /* 0x0000000a1b1b7220 */ /* 0x080fe20000410000 */
[-C--:B------:R-:W-:Y:S01]  /*6ad0*/  FMUL.FTZ R30, R30, R10.reuse ;  /* 0x0000000a1e1e7220 */ /* 0x080fe20000410000 */
[-C--:B------:R-:W-:Y:S01]  /*6ae0*/  FMUL.FTZ R31, R31, R10.reuse ;  /* 0x0000000a1f1f7220 */ /* 0x080fe20000410000 */
[-C--:B------:R-:W-:Y:S01]  /*6af0*/  FMUL.FTZ R34, R34, R10.reuse ;  /* 0x0000000a22227220 */ /* 0x080fe20000410000 */
[-C--:B------:R-:W-:Y:S01]  /*6b00*/  FMUL.FTZ R35, R35, R10.reuse ;  /* 0x0000000a23237220 */ /* 0x080fe20000410000 */
[-C--:B------:R-:W-:Y:S01]  /*6b10*/  FMUL.FTZ R38, R38, R10.reuse ;  /* 0x0000000a26267220 */ /* 0x080fe20000410000 */
[----:B------:R-:W-:Y:S01]  /*6b20*/  MUFU.EX2 R156, R159 ;  /* 0x0000009f009c7308 */ /* 0x000fe20000000800 */
[----:B--2---:R-:W-:Y:S01]  /*6b30*/  FFMA.FTZ R5, R10, R5, R153 ;  /* 0x000000050a057223 */ /* 0x004fe20000010099 */
[-C--:B------:R-:W-:Y:S01]  /*6b40*/  FMUL.FTZ R39, R39, R10.reuse ;  /* 0x0000000a27277220 */ /* 0x080fe20000410000 */
[-C--:B------:R-:W-:Y:S01]  /*6b50*/  FMUL.FTZ R42, R42, R10.reuse ;  /* 0x0000000a2a2a7220 */ /* 0x080fe20000410000 */
[-C--:B------:R-:W-:Y:S01]  /*6b60*/  FMUL.FTZ R43, R43, R10.reuse ;  /* 0x0000000a2b2b7220 */ /* 0x080fe20000410000 */
[-C--:B------:R-:W-:Y:S01]  /*6b70*/  FMUL.FTZ R46, R46, R10.reuse ;  /* 0x0000000a2e2e7220 */ /* 0x080fe20000410000 */
[-C--:B------:R-:W-:Y:S01]  /*6b80*/  FMUL.FTZ R47, R47, R10.reuse ;  /* 0x0000000a2f2f7220 */ /* 0x080fe20000410000 */
[-C--:B------:R-:W-:Y:S01]  /*6b90*/  FMUL.FTZ R50, R50, R10.reuse ;  /* 0x0000000a32327220 */ /* 0x080fe20000410000 */
[----:B------:R-:W-:Y:S01]  /*6ba0*/  MUFU.EX2 R175, R157 ;  /* 0x0000009d00af7308 */ /* 0x000fe20000000800 */
[C---:B---3--:R-:W-:Y:S01]  /*6bb0*/  FADD.FTZ R5, R155.reuse, R5 ;  /* 0x000000059b057221 */ /* 0x048fe20000010000 */
[----:B------:R-:W-:Y:S01]  /*6bc0*/  F2FP.F16.F32.PACK_AB R153, R155, R153 ;  /* 0x000000999b99723e */ /* 0x000fe200000000ff */
[-C--:B------:R-:W-:Y:S01]  /*6bd0*/  FMUL.FTZ R51, R51, R10.reuse ;  /* 0x0000000a33337220 */ /* 0x080fe20000410000 */
[-C--:B------:R-:W-:Y:S01]  /*6be0*/  FMUL.FTZ R54, R54, R10.reuse ;  /* 0x0000000a36367220 */ /* 0x080fe20000410000 */
        /* <DEDUP_REMOVED lines=11> */
[----:B------:R3:W4:Y:S01]  /*6ca0*/  MUFU.EX2 R157, R162 ;  /* 0x000000a2009d7308 */ /* 0x0007220000000800 */
[----:B0-----:R-:W-:-:S02]  /*6cb0*/  IMAD.U32 R158, RZ, RZ, UR23 ;  /* 0x00000017ff9e7e24 */ /* 0x001fc4000f8e00ff */
[-C--:B------:R-:W-:Y:S01]  /*6cc0*/  FMUL.FTZ R75, R75, R10.reuse ;  /* 0x0000000a4b4b7220 */ /* 0x080fe20000410000 */
[-C--:B------:R-:W-:Y:S01]  /*6cd0*/  FMUL.FTZ R78, R78, R10.reuse ;  /* 0x0000000a4e4e7220 */ /* 0x080fe20000410000 */
[-C--:B------:R-:W-:Y:S01]  /*6ce0*/  FMUL.FTZ R79, R79, R10.reuse ;  /* 0x0000000a4f4f7220 */ /* 0x080fe20000410000 */
[----:B------:R-:W-:Y:S02]  /*6cf0*/  @!P1 IMAD R158, R158, 0x40, R16 ;  /* 0x000000409e9e9824 */ /* 0x000fe400078e0210 */
[-C--:B------:R-:W-:Y:S01]  /*6d00*/  FMUL.FTZ R82, R82, R10.reuse ;  /* 0x0000000a52527220 */ /* 0x080fe20000410000 */
[-C--:B------:R-:W-:Y:S01]  /*6d10*/  FMUL.FTZ R83, R83, R10.reuse ;  /* 0x0000000a53537220 */ /* 0x080fe20000410000 */
[----:B------:R-:W0:Y:S01]  /*6d20*/  MUFU.EX2 R176, R176 ;  /* 0x000000b000b07308 */ /* 0x000e220000000800 */
[----:B--2---:R-:W-:Y:S01]  /*6d30*/  FADD.FTZ R5, R155, R5 ;  /* 0x000000059b057221 */ /* 0x004fe20000010000 */
[----:B------:R-:W-:Y:S01]  /*6d40*/  F2FP.F16.F32.PACK_AB R155, R156, R155 ;  /* 0x0000009b9c9b723e */ /* 0x000fe200000000ff */
[----:B------:R-:W-:Y:S01]  /*6d50*/  FMUL.FTZ R86, R86, R10 ;  /* 0x0000000a56567220 */ /* 0x000fe20000410000 */
[----:B------:R-:W-:Y:S01]  /*6d60*/  @!P1 LEA R158, R158, UR39, 0x2 ;  /* 0x000000279e9e9c11 */ /* 0x000fe2000f8e10ff */
[----:B------:R-:W-:Y:S01]  /*6d70*/  FADD.FTZ R5, R156, R5 ;  /* 0x000000059c057221 */ /* 0x000fe20000010000 */
[----:B------:R-:W-:Y:S01]  /*6d80*/  FADD.FTZ R156, R13, R11 ;  /* 0x0000000b0d9c7221 */ /* 0x000fe20000010000 */
[----:B---3--:R-:W-:Y:S01]  /*6d90*/  F2FP.F16.F32.PACK_AB R162, R178, R8 ;  /* 0x00000008b2a2723e */ /* 0x008fe200000000ff */
[----:B------:R-:W2:Y:S01]  /*6da0*/  MUFU.EX2 R159, R163 ;  /* 0x000000a3009f7308 */ /* 0x000ea20000000800 */
[----:B----4-:R-:W-:Y:S01]  /*6db0*/  FADD.FTZ R11, R157, R5 ;  /* 0x000000059d0b7221 */ /* 0x010fe20000010000 */
[C---:B------:R-:W-:Y:S01]  /*6dc0*/  FADD.FTZ R5, R14.reuse, R156 ;  /* 0x0000009c0e057221 */ /* 0x040fe20000010000 */
[----:B------:R-:W-:Y:S01]  /*6dd0*/  @!P1 STS [R158+0x28800], R9 ;  /* 0x028800099e009388 */ /* 0x000fe20000000800 */
[----:B------:R-:W-:Y:S01]  /*6de0*/  F2FP.F16.F32.PACK_AB R156, R14, R13 ;  /* 0x0000000d0e9c723e */ /* 0x000fe200000000ff */
[-C--:B------:R-:W-:Y:S01]  /*6df0*/  FMUL.FTZ R87, R87, R10.reuse ;  /* 0x0000000a57577220 */ /* 0x080fe20000410000 */
[----:B------:R-:W-:Y:S01]  /*6e00*/  FADD.FTZ R5, R15, R5 ;  /* 0x000000050f057221 */ /* 0x000fe20000010000 */
[----:B------:R3:W-:Y:S01]  /*6e10*/  @!P1 STS [R158+0x28820], R10 ;  /* 0x0288200a9e009388 */ /* 0x0007e20000000800 */
[----:B------:R-:W4:Y:S01]  /*6e20*/  MUFU.EX2 R4, R4 ;  /* 0x0000000400047308 */ /* 0x000f220000000800 */
[----:B0-----:R-:W-:Y:S01]  /*6e30*/  FADD.FTZ R11, R176, R11 ;  /* 0x0000000bb00b7221 */ /* 0x001fe20000010000 */
[----:B------:R-:W-:Y:S01]  /*6e40*/  FADD.FTZ R5, R20, R5 ;  /* 0x0000000514057221 */ /* 0x000fe20000010000 */
[----:B------:R-:W-:Y:S01]  /*6e50*/  BAR.SYNC.DEFER_BLOCKING 0xf, 0x100 ;  /* 0x03c4000000007b1d */ /* 0x000fe20000010000 */
[----:B------:R-:W-:Y:S01]  /*6e60*/  F2FP.F16.F32.PACK_AB R157, R176, R157 ;  /* 0x0000009db09d723e */ /* 0x000fe200000000ff */
[-C--:B------:R-:W-:Y:S01]  /*6e70*/  FMUL.FTZ R90, R90, R10.reuse ;  /* 0x0000000a5a5a7220 */ /* 0x080fe20000410000 */
[-C--:B------:R-:W-:Y:S01]  /*6e80*/  FMUL.FTZ R91, R91, R10.reuse ;  /* 0x0000000a5b5b7220 */ /* 0x080fe20000410000 */
[-C--:B------:R-:W-:Y:S01]  /*6e90*/  FMUL.FTZ R94, R94, R10.reuse ;  /* 0x0000000a5e5e7220 */ /* 0x080fe20000410000 */
[-C--:B------:R-:W-:Y:S01]  /*6ea0*/  FMUL.FTZ R95, R95, R10.reuse ;  /* 0x0000000a5f5f7220 */ /* 0x080fe20000410000 */
[----:B------:R-:W0:Y:S01]  /*6eb0*/  MUFU.EX2 R12, R12 ;  /* 0x0000000c000c7308 */ /* 0x000e220000000800 */
[----:B--2---:R-:W-:Y:S01]  /*6ec0*/  FADD.FTZ R11, R159, R11 ;  /* 0x0000000b9f0b7221 */ /* 0x004fe20000010000 */
[----:B---3--:R-:W-:Y:S01]  /*6ed0*/  F2FP.F16.F32.PACK_AB R158, R20, R15 ;  /* 0x0000000f149e723e */ /* 0x008fe200000000ff */
[-C--:B------:R-:W-:Y:S01]  /*6ee0*/  FMUL.FTZ R98, R98, R10.reuse ;  /* 0x0000000a62627220 */ /* 0x080fe20000410000 */
[-C--:B------:R-:W-:Y:S01]  /*6ef0*/  FMUL.FTZ R99, R99, R10.reuse ;  /* 0x0000000a63637220 */ /* 0x080fe20000410000 */
[-C--:B------:R-:W-:Y:S01]  /*6f00*/  FMUL.FTZ R102, R102, R10.reuse ;  /* 0x0000000a66667220 */ /* 0x080fe20000410000 */
[-C--:B------:R-:W-:Y:S01]  /*6f10*/  FMUL.FTZ R103, R103, R10.reuse ;  /* 0x0000000a67677220 */ /* 0x080fe20000410000 */
[-C--:B------:R-:W-:Y:S01]  /*6f20*/  FMUL.FTZ R106, R106, R10.reuse ;  /* 0x0000000a6a6a7220 */ /* 0x080fe20000410000 */
[----:B------:R-:W2:Y:S01]  /*6f30*/  MUFU.EX2 R161, R166 ;  /* 0x000000a600a17308 */ /* 0x000ea20000000800 */
[C---:B----4-:R-:W-:Y:S01]  /*6f40*/  FADD.FTZ R11, R4.reuse, R11 ;  /* 0x0000000b040b7221 */ /* 0x050fe20000010000 */
[----:B------:R-:W-:Y:S01]  /*6f50*/  F2FP.F16.F32.PACK_AB R159, R4, R159 ;  /* 0x0000009f049f723e */ /* 0x000fe200000000ff */
[----:B------:R-:W-:Y:S01]  /*6f60*/  FADD.FTZ R4, R21, R5 ;  /* 0x0000000515047221 */ /* 0x000fe20000010000 */
[-C--:B------:R-:W-:Y:S01]  /*6f70*/  FMUL.FTZ R107, R107, R10.reuse ;  /* 0x0000000a6b6b7220 */ /* 0x080fe20000410000 */
[-C--:B------:R-:W-:Y:S01]  /*6f80*/  FMUL.FTZ R110, R110, R10.reuse ;  /* 0x0000000a6e6e7220 */ /* 0x080fe20000410000 */
[-C--:B------:R-:W-:Y:S01]  /*6f90*/  FMUL.FTZ R111, R111, R10.reuse ;  /* 0x0000000a6f6f7220 */ /* 0x080fe20000410000 */
[----:B------:R-:W-:Y:S01]  /*6fa0*/  FADD.FTZ R4, R168, R4 ;  /* 0x00000004a8047221 */ /* 0x000fe20000010000 */
[----:B------:R-:W3:Y:S01]  /*6fb0*/  MUFU.EX2 R163, R167 ;  /* 0x000000a700a37308 */ /* 0x000ee20000000800 */
[----:B0-----:R-:W-:Y:S01]  /*6fc0*/  FADD.FTZ R11, R12, R11 ;  /* 0x0000000b0c0b7221 */ /* 0x001fe20000010000 */
[----:B------:R0:W-:Y:S01]  /*6fd0*/  STSM.16.M88.4 [R18+0x26800], R152 ;  /* 0x0268009812007844 */ /* 0x0001e20000000200 */
[----:B------:R-:W-:Y:S01]  /*6fe0*/  FADD.FTZ R4, R8, R4 ;  /* 0x0000000408047221 */ /* 0x000fe20000010000 */
[-C--:B------:R-:W-:Y:S01]  /*6ff0*/  FMUL.FTZ R114, R114, R10.reuse ;  /* 0x0000000a72727220 */ /* 0x080fe20000410000 */
[----:B------:R-:W-:Y:S01]  /*7000*/  FMUL.FTZ R115, R115, R10 ;  /* 0x0000000a73737220 */ /* 0x000fe20000410000 */
[----:B------:R0:W-:Y:S01]  /*7010*/  STSM.16.M88.4 [R19], R156 ;  /* 0x0000009c13007844 */ /* 0x0001e20000000200 */
[----:B------:R-:W-:Y:S01]  /*7020*/  FADD.FTZ R4, R178, R4 ;  /* 0x00000004b2047221 */ /* 0x000fe20000010000 */
[----:B------:R-:W4:Y:S01]  /*7030*/  MUFU.EX2 R169, R169 ;  /* 0x000000a900a97308 */ /* 0x000f220000000800 */
[C---:B--2---:R-:W-:Y:S01]  /*7040*/  FADD.FTZ R11, R161.reuse, R11 ;  /* 0x0000000ba10b7221 */ /* 0x044fe20000010000 */
[----:B------:R-:W-:Y:S01]  /*7050*/  F2FP.F16.F32.PACK_AB R161, R161, R12 ;  /* 0x0000000ca1a1723e */ /* 0x000fe200000000ff */
[----:B------:R-:W-:Y:S01]  /*7060*/  FADD.FTZ R4, R175, R4 ;  /* 0x00000004af047221 */ /* 0x000fe20000010000 */
[-C--:B------:R-:W-:Y:S01]  /*7070*/  FMUL.FTZ R118, R118, R10.reuse ;  /* 0x0000000a76767220 */ /* 0x080fe20000410000 */
[-C--:B------:R-:W-:Y:S01]  /*7080*/  FMUL.FTZ R119, R119, R10.reuse ;  /* 0x0000000a77777220 */ /* 0x080fe20000410000 */
[-C--:B------:R-:W-:Y:S01]  /*7090*/  FMUL.FTZ R122, R122, R10.reuse ;  /* 0x0000000a7a7a7220 */ /* 0x080fe20000410000 */
[----:B------:R-:W-:Y:S01]  /*70a0*/  FADD.FTZ R4, R179, R4 ;  /* 0x00000004b3047221 */ /* 0x000fe20000010000 */
        /* <DEDUP_REMOVED lines=9> */
[C---:B----4-:R-:W-:Y:S01]  /*7140*/  FADD.FTZ R11, R169.reuse, R11 ;  /* 0x0000000ba90b7221 */ /* 0x050fe20000010000 */
[----:B------:R-:W-:Y:S01]  /*7150*/  F2FP.F16.F32.PACK_AB R163, R169, R163 ;  /* 0x000000a3a9a3723e */ /* 0x000fe200000000ff */
[-C--:B------:R-:W-:Y:S01]  /*7160*/  FMUL.FTZ R135, R135, R10.reuse ;  /* 0x0000000a87877220 */ /* 0x080fe20000410000 */
[-C--:B------:R-:W-:Y:S01]  /*7170*/  FMUL.FTZ R138, R138, R10.reuse ;  /* 0x0000000a8a8a7220 */ /* 0x080fe20000410000 */
[-C--:B------:R-:W-:Y:S01]  /*7180*/  FMUL.FTZ R139, R139, R10.reuse ;  /* 0x0000000a8b8b7220 */ /* 0x080fe20000410000 */
[-C--:B------:R-:W-:Y:S01]  /*7190*/  FMUL.FTZ R142, R142, R10.reuse ;  /* 0x0000000a8e8e7220 */ /* 0x080fe20000410000 */
[----:B------:R0:W-:Y:S01]  /*71a0*/  STSM.16.M88.4 [R23], R160 ;  /* 0x000000a017007844 */ /* 0x0001e20000000200 */
[----:B------:R-:W4:Y:S01]  /*71b0*/  MUFU.EX2 R167, R172 ;  /* 0x000000ac00a77308 */ /* 0x000f220000000800 */
[----:B--2---:R-:W-:Y:S01]  /*71c0*/  FADD.FTZ R11, R165, R11 ;  /* 0x0000000ba50b7221 */ /* 0x004fe20000010000 */
[-C--:B------:R-:W-:Y:S01]  /*71d0*/  FMUL.FTZ R143, R143, R10.reuse ;  /* 0x0000000a8f8f7220 */ /* 0x080fe20000410000 */
[-C--:B------:R-:W-:Y:S01]  /*71e0*/  FMUL.FTZ R146, R146, R10.reuse ;  /* 0x0000000a92927220 */ /* 0x080fe20000410000 */
[-C--:B------:R-:W-:Y:S01]  /*71f0*/  FMUL.FTZ R147, R147, R10.reuse ;  /* 0x0000000a93937220 */ /* 0x080fe20000410000 */
[-C--:B------:R-:W-:Y:S01]  /*7200*/  FMUL.FTZ R150, R150, R10.reuse ;  /* 0x0000000a96967220 */ /* 0x080fe20000410000 */
[----:B------:R-:W-:-:S02]  /*7210*/  FMUL.FTZ R151, R151, R10 ;  /* 0x0000000a97977220 */ /* 0x000fc40000410000 */
[----:B------:R2:W5:Y:S01]  /*7220*/  MUFU.EX2 R174, R164 ;  /* 0x000000a400ae7308 */ /* 0x0005620000000800 */
[C---:B---3--:R-:W-:Y:S01]  /*7230*/  FADD.FTZ R11, R171.reuse, R11 ;  /* 0x0000000bab0b7221 */ /* 0x048fe20000010000 */
[----:B------:R-:W-:-:S06]  /*7240*/  F2FP.F16.F32.PACK_AB R165, R171, R165 ;  /* 0x000000a5aba5723e */ /* 0x000fcc00000000ff */
[----:B------:R-:W3:Y:S01]  /*7250*/  MUFU.EX2 R173, R173 ;  /* 0x000000ad00ad7308 */ /* 0x000ee20000000800 */
[----:B----4-:R-:W-:Y:S01]  /*7260*/  FADD.FTZ R11, R167, R11 ;  /* 0x0000000ba70b7221 */ /* 0x010fe20000010000 */
[----:B--2---:R-:W-:Y:S02]  /*7270*/  F2FP.F16.F32.PACK_AB R164, R179, R175 ;  /* 0x000000afb3a4723e */ /* 0x004fe400000000ff */
[----:B-----5:R-:W-:Y:S01]  /*7280*/  F2FP.F16.F32.PACK_AB R166, R177, R174 ;  /* 0x000000aeb1a6723e */ /* 0x020fe200000000ff */
[----:B------:R-:W-:-:S04]  /*7290*/  FADD.FTZ R4, R174, R4 ;  /* 0x00000004ae047221 */ /* 0x000fc80000010000 */
[----:B------:R-:W-:Y:S01]  /*72a0*/  FADD.FTZ R4, R177, R4 ;  /* 0x00000004b1047221 */ /* 0x000fe20000010000 */
[C---:B---3--:R-:W-:Y:S01]  /*72b0*/  F2FP.F16.F32.PACK_AB R167, R173.reuse, R167 ;  /* 0x000000a7ada7723e */ /* 0x048fe200000000ff */
[----:B------:R-:W-:-:S04]  /*72c0*/  FADD.FTZ R5, R173, R11 ;  /* 0x0000000bad057221 */ /* 0x000fc80000010000 */
[----:B------:R0:W-:Y:S01]  /*72d0*/  STSM.16.M88.4 [R22], R164 ;  /* 0x000000a416007844 */ /* 0x0001e20000000200 */
[----:B------:R-:W-:Y:S05]  /*72e0*/  @!P0 BRA `(.L_x_381) ;  /* 0x0000000000048947 */ /* 0x000fea0003800000 */
[----:B------:R-:W-:Y:S01]  /*72f0*/  BPT.TRAP 0x1 ;  /* 0x000000040000795c */ /* 0x000fe20000300000 */
.L_x_381:
[----:B------:R2:W3:Y:S01]  /*7300*/  SYNCS.PHASECHK.TRANS64.TRYWAIT P1, [UR22+0x28c50], R6 ;  /* 0x028c5006ff0075a7 */ /* 0x0004e20008020156 */
[----:B------:R-:W-:Y:S05]  /*7310*/  @!P0 BRA `(.L_x_382) ;  /* 0x0000000000048947 */ /* 0x000fea0003800000 */
[----:B------:R-:W-:Y:S01]  /*7320*/  BPT.TRAP 0x1 ;  /* 0x000000040000795c */ /* 0x000fe20000300000 */
.L_x_382:
[----:B---3--:R-:W-:Y:S05]  /*7330*/  @P1 BRA `(.L_x_383) ;  /* 0x0000000000081947 */ /* 0x008fea0003800000 */
[----:B------:R-:W3:Y:S02]  /*7340*/  SYNCS.PHASECHK.TRANS64.TRYWAIT P1, [UR22+0x28c50], R6 ;  /* 0x028c5006ff0075a7 */ /* 0x000ee40008020156 */
[----:B---3--:R-:W-:Y:S05]  /*7350*/  @!P1 BRA `(.L_x_384) ;  /* 0x000000b4001c9947 */ /* 0x008fea0003800000 */
.L_x_383:
[----:B------:R-:W-:Y:S01]  /*7360*/  ULEA UR11, UR48, UR54, 0xc ;  /* 0x00000036300b7291 */ /* 0x000fe2000f8e603f */
[----:B------:R-:W-:Y:S01]  /*7370*/  WARPGROUP.ARRIVE ;  /* 0x00000000000079c5 */ /* 0x000fe20000000000 */
[----:B------:R-:W-:-:S05]  /*7380*/  UMOV UR7, 0x40000040 ;  /* 0x4000004000077882 */ /* 0x000fca0000000000 */
[----:B------:R-:W-:Y:S02]  /*7390*/  UMOV UR6, UR11 ;  /* 0x0000000b00067c82 */ /* 0x000fe40008000000 */
        /* <DEDUP_REMOVED lines=30> */
.L_x_385:
[----:B------:R-:W-:Y:S01]  /*7580*/  UIADD3 UR22, UR22, 0x28c60, URZ ;  /* 0x00028c6016167890 */ /* 0x000fe2000fffe03f */
[----:B------:R-:W-:Y:S01]  /*7590*/  PLOP3.LUT P1, PT, PT, PT, UP0, 0x80, 0x0 ;  /* 0x000000000000781c */ /* 0x000fe20003f2f008 */
[----:B------:R-:W-:Y:S01]  /*75a0*/  UMOV UR23, UR48 ;  /* 0x0000003000177c82 */ /* 0x000fe20008000000 */
[----:B------:R-:W-:Y:S01]  /*75b0*/  IMAD.MOV.U32 R8, RZ, RZ, R0 ;  /* 0x000000ffff087224 */ /* 0x000fe200078e0000 */
[----:B------:R-:W-:Y:S01]  /*75c0*/  UPRMT UR22, UR38, 0x654, UR22 ;  /* 0x0000065426167896 */ /* 0x000fe20008000016 */
[----:B---3--:R-:W-:-:S08]  /*75d0*/  IMAD.MOV.U32 R9, RZ, RZ, R7 ;  /* 0x000000ffff097224 */ /* 0x008fd000078e0007 */
[----:B------:R-:W-:Y:S01]  /*75e0*/  SYNCS.ARRIVE.TRANS64.RED.A1T0 RZ, [UR22], RZ ;  /* 0x000000ffffff79a7 */ /* 0x000fe20008100416 */
[----:B------:R-:W-:Y:S05]  /*75f0*/  @P1 BRA `(.L_x_386) ;  /* 0xffffffe000c01947 */ /* 0x000fea000383ffff */
.L_x_375:
[----:B------:R-:W5:Y:S01]  /*7600*/  SHFL.BFLY PT, R3, R4, 0x2, 0x1f ;  /* 0x0c401f0004037f89 */ /* 0x000f6200000e0000 */
[----:B------:R-:W-:Y:S01]  /*7610*/  IMAD.U32 R12, RZ, RZ, UR10 ;  /* 0x0000000aff0c7e24 */ /* 0x000fe2000f8e00ff */
[----:B------:R-:W-:Y:S08]  /*7620*/  BAR.ARV 0x8, 0x100 ;  /* 0x0204000000007b1d */ /* 0x000ff00000002000 */
[----:B------:R-:W-:Y:S01]  /*7630*/  BAR.SYNC.DEFER_BLOCKING 0xf, 0x100 ;  /* 0x03c4000000007b1d */ /* 0x000fe20000010000 */
[----:B------:R-:W-:Y:S01]  /*7640*/  ISETP.NE.AND P2, PT, R17, RZ, PT ;  /* 0x000000ff1100720c */ /* 0x000fe20003f45270 */
[----:B------:R-:W-:Y:S01]  /*7650*/  IMAD.MOV.U32 R13, RZ, RZ, -0x800000 ;  /* 0xff800000ff0d7424 */ /* 0x000fe200078e00ff */
[----:B------:R-:W-:-:S03]  /*7660*/  UIADD3 UR46, UR46, 0x1, URZ ;  /* 0x000000012e2e7890 */ /* 0x000fc6000fffe03f */
[----:B------:R-:W0:Y:S01]  /*7670*/  SHFL.BFLY PT, R8, R5, 0x2, 0x1f ;  /* 0x0c401f0005087f89 */ /* 0x000e2200000e0000 */
[----:B-----5:R-:W-:-:S05]  /*7680*/  FADD.FTZ R3, R3, R4 ;  /* 0x0000000403037221 */ /* 0x020fca0000010000 */
[----:B-1234-:R-:W1:Y:S01]  /*7690*/  SHFL.BFLY PT, R6, R3, 0x1, 0x1f ;  /* 0x0c201f0003067f89 */ /* 0x01ee6200000e0000 */
[----:B0-----:R-:W-:Y:S01]  /*76a0*/  FADD.FTZ R8, R8, R5 ;  /* 0x0000000508087221 */ /* 0x001fe20000010000 */
[----:B------:R-:W-:Y:S01]  /*76b0*/  IMAD.U32 R5, RZ, RZ, UR48 ;  /* 0x00000030ff057e24 */ /* 0x000fe2000f8e00ff */
[----:B------:R-:W-:-:S03]  /*76c0*/  UIADD3 UR48, UR48, 0x1, URZ ;  /* 0x0000000130307890 */ /* 0x000fc6000fffe03f */
[----:B------:R-:W0:Y:S01]  /*76d0*/  SHFL.BFLY PT, R9, R8, 0x1, 0x1f ;  /* 0x0c201f0008097f89 */ /* 0x000e2200000e0000 */
[----:B------:R-:W-:Y:S01]  /*76e0*/  @!P2 IMAD R5, R5, 0x40, R16 ;  /* 0x000000400505a824 */ /* 0x000fe200078e0210 */
[----:B------:R-:W-:Y:S01]  /*76f0*/  UISETP.NE.AND UP0, UPT, UR48, 0x2, UPT ;  /* 0x000000023000788c */ /* 0x000fe2000bf05270 */
[----:B-1----:R-:W-:Y:S01]  /*7700*/  FADD.FTZ R10, R3, R6 ;  /* 0x00000006030a7221 */ /* 0x002fe20000010000 */
[----:B------:R-:W-:Y:S02]  /*7710*/  IMAD.MOV.U32 R3, RZ, RZ, RZ ;  /* 0x000000ffff037224 */ /* 0x000fe400078e00ff */
[----:B------:R-:W-:Y:S02]  /*7720*/  USEL UR4, URZ, 0x1, UP0 ;  /* 0x000000013f047887 */ /* 0x000fe40008000000 */
[----:B------:R-:W-:Y:S01]  /*7730*/  USEL UR48, UR48, URZ, UP0 ;  /* 0x0000003f30307287 */ /* 0x000fe20008000000 */
[----:B------:R-:W-:Y:S01]  /*7740*/  FSETP.NE.FTZ.AND P0, PT, R10, RZ, PT ;  /* 0x000000ff0a00720b */ /* 0x000fe20003f15000 */
[----:B------:R-:W-:-:S12]  /*7750*/  ULOP3.LUT UR36, UR36, UR4, URZ, 0x3c, !UPT ;  /* 0x0000000424247292 */ /* 0x000fd8000f8e3c3f */
[----:B------:R-:W1:Y:S01]  /*7760*/  @P0 MUFU.LG2 R6, R10 ;  /* 0x0000000a00060308 */ /* 0x000e620000000c00 */
[----:B------:R-:W-:Y:S01]  /*7770*/  @P0 FMUL.FTZ R4, R12, 0.69314718246459960938 ;  /* 0x3f3172180c040820 */ /* 0x000fe20000410000 */
[----:B0-----:R-:W-:Y:S01]  /*7780*/  FADD.FTZ R11, R8, R9 ;  /* 0x00000009080b7221 */ /* 0x001fe20000010000 */
[----:B------:R-:W-:-:S04]  /*7790*/  IMAD.MOV.U32 R12, RZ, RZ, -0x800000 ;  /* 0xff800000ff0c7424 */ /* 0x000fc800078e00ff */
[----:B------:R-:W-:Y:S01]  /*77a0*/  FSETP.NE.FTZ.AND P1, PT, R11, RZ, PT ;  /* 0x000000ff0b00720b */ /* 0x000fe20003f35000 */
[----:B-1----:R-:W-:Y:S01]  /*77b0*/  @P0 FMUL.FTZ R9, R6, 0.69314718246459960938 ;  /* 0x3f31721806090820 */ /* 0x002fe20000410000 */
[----:B------:R-:W-:-:S11]  /*77c0*/  @!P2 LEA R6, R5, UR39, 0x2 ;  /* 0x000000270506ac11 */ /* 0x000fd6000f8e10ff */
[----:B------:R-:W0:Y:S01]  /*77d0*/  @P1 MUFU.RCP R3, R11 ;  /* 0x0000000b00031308 */ /* 0x000e220000001000 */
[----:B------:R-:W-:Y:S01]  /*77e0*/  @P0 FFMA.FTZ R12, R4, R7, R9 ;  /* 0x00000007040c0223 */ /* 0x000fe20000010009 */
[----:B------:R-:W-:-:S06]  /*77f0*/  IMAD.MOV.U32 R4, RZ, RZ, RZ ;  /* 0x000000ffff047224 */ /* 0x000fcc00078e00ff */
[----:B------:R-:W1:Y:S01]  /*7800*/  @P0 MUFU.RCP R4, R10 ;  /* 0x0000000a00040308 */ /* 0x000e620000001000 */
[----:B------:R-:W-:-:S07]  /*7810*/  PLOP3.LUT P0, PT, PT, PT, PT, 0x8, 0x0 ;  /* 0x000000000000781c */ /* 0x000fce0003f0e170 */
[----:B------:R-:W2:Y:S01]  /*7820*/  @P1 MUFU.LG2 R5, R11 ;  /* 0x0000000b00051308 */ /* 0x000ea20000000c00 */
[----:B0-----:R-:W-:Y:S01]  /*7830*/  @!P2 STS [R6+0x28820], R3 ;  /* 0x028820030600a388 */ /* 0x001fe20000000800 */
[-C--:B------:R-:W-:Y:S01]  /*7840*/  FMUL.FTZ R26, R26, R3.reuse ;  /* 0x000000031a1a7220 */ /* 0x080fe20000410000 */
[-C--:B------:R-:W-:Y:S01]  /*7850*/  FMUL.FTZ R27, R27, R3.reuse ;  /* 0x000000031b1b7220 */ /* 0x080fe20000410000 */
[-C--:B------:R-:W-:Y:S01]  /*7860*/  FMUL.FTZ R30, R30, R3.reuse ;  /* 0x000000031e1e7220 */ /* 0x080fe20000410000 */
[-C--:B------:R-:W-:Y:S01]  /*7870*/  FMUL.FTZ R31, R31, R3.reuse ;  /* 0x000000031f1f7220 */ /* 0x080fe20000410000 */
[-C--:B------:R-:W-:Y:S01]  /*7880*/  FMUL.FTZ R34, R34, R3.reuse ;  /* 0x0000000322227220 */ /* 0x080fe20000410000 */
[-C--:B------:R-:W-:Y:S01]  /*7890*/  FMUL.FTZ R35, R35, R3.reuse ;  /* 0x0000000323237220 */ /* 0x080fe20000410000 */
[----:B------:R-:W-:Y:S01]  /*78a0*/  FMUL.FTZ R38, R38, R3 ;  /* 0x0000000326267220 */ /* 0x000fe20000410000 */
        /* <DEDUP_REMOVED lines=10> */
[----:B0-----:R-:W-:-:S02]  /*7950*/  IMAD.U32 R6, RZ, RZ, UR10 ;  /* 0x0000000aff067e24 */ /* 0x001fc4000f8e00ff */
        /* <DEDUP_REMOVED lines=55> */
[----:B------:R-:W-:Y:S01]  /*7cd0*/  @P1 FMUL.FTZ R6, R6, 0.69314718246459960938 ;  /* 0x3f31721806061820 */ /* 0x000fe20000410000 */
[----:B--2---:R-:W-:Y:S01]  /*7ce0*/  @P1 FMUL.FTZ R4, R5, 0.69314718246459960938 ;  /* 0x3f31721805041820 */ /* 0x004fe20000410000 */
        /* <DEDUP_REMOVED lines=58> */
[----:B------:R-:W-:Y:S06]  /*8090*/  BAR.ARV 0xe, 0x100 ;  /* 0x0384000000007b1d */ /* 0x000fec0000002000 */
.L_x_351:
[----:B------:R-:W0:Y:S08]  /*80a0*/  S2UR UR38, SR_CgaCtaId ;  /* 0x00000000002679c3 */ /* 0x000e300000008800 */
[----:B------:R-:W-:Y:S06]  /*80b0*/  BAR.SYNC.DEFER_BLOCKING 0x5, 0x180 ;  /* 0x0146000000007b1d */ /* 0x000fec0000010000 */
[----:B------:R-:W-:Y:S01]  /*80c0*/  UMOV UR39, 0x400 ;  /* 0x0000040000277882 */ /* 0x000fe20000000000 */
[----:B------:R-:W-:Y:S01]  /*80d0*/  BSSY B0, `(.L_x_387) ;  /* 0x00004a6000007945 */ /* 0x000fe20003800000 */
[----:B0-----:R-:W-:-:S09]  /*80e0*/  ULEA UR39, UR38, UR39, 0x18 ;  /* 0x0000002726277291 */ /* 0x001fd2000f8ec03f */
[----:B------:R-:W0:Y:S02]  /*80f0*/  LDS.128 R4, [UR39+0x28cd0] ;  /* 0x028cd027ff047984 */ /* 0x000e240008000c00 */
[----:B0-----:R-:W-:Y:S02]  /*8100*/  R2UR UR5, R5 ;  /* 0x00000000050572ca */ /* 0x001fe400000e0000 */
[----:B------:R-:W-:Y:S02]  /*8110*/  R2UR UR6, R6 ;  /* 0x00000000060672ca */ /* 0x000fe400000e0000 */
[----:B------:R-:W-:Y:S01]  /*8120*/  R2UR UR7, R7 ;  /* 0x00000000070772ca */ /* 0x000fe200000e0000 */
[----:B------:R-:W-:Y:S06]  /*8130*/  BAR.ARV 0x4, 0x180 ;  /* 0x0106000000007b1d */ /* 0x000fec0000002000 */
[----:B------:R-:W-:Y:S08]  /*8140*/  @P0 BRA `(.L_x_388) ;  /* 0x0000003800680947 */ /* 0x000ff00003800000 */
[----:B------:R-:W2:Y:S01]  /*8150*/  LDL R0, [R1+0x38] ;  /* 0x0000380001007983 */ /* 0x000ea20000100800 */
[----:B------:R-:W0:Y:S01]  /*8160*/  S2UR UR4, SR_SWINHI ;  /* 0x00000000000479c3 */ /* 0x000e220000002f00 */
[----:B------:R-:W-:Y:S01]  /*8170*/  F2FP.F16.F32.PACK_AB R6, R29, R28 ;  /* 0x0000001c1d06723e */ /* 0x000fe200000000ff */
[----:B------:R-:W-:Y:S01]  /*8180*/  USHF.L.U64.HI UR12, UR40, 0x2, UR41 ;  /* 0x00000002280c7899 */ /* 0x000fe20008010229 */
[----:B------:R-:W-:Y:S01]  /*8190*/  F2FP.F16.F32.PACK_AB R7, R31, R30 ;  /* 0x0000001e1f07723e */ /* 0x000fe200000000ff */
[----:B------:R-:W-:Y:S01]  /*81a0*/  ULDC.64 UR10, c[0x0][0xc00] ;  /* 0x00030000000a7ab9 */ /* 0x000fe20000000a00 */
[----:B------:R-:W-:Y:S02]  /*81b0*/  F2FP.F16.F32.PACK_AB R9, R35, R34 ;  /* 0x000000222309723e */ /* 0x000fe400000000ff */
[----:B------:R-:W-:Y:S02]  /*81c0*/  F2FP.F16.F32.PACK_AB R10, R37, R36 ;  /* 0x00000024250a723e */ /* 0x000fe400000000ff */
[----:B------:R-:W-:Y:S01]  /*81d0*/  F2FP.F16.F32.PACK_AB R11, R39, R38 ;  /* 0x00000026270b723e */ /* 0x000fe200000000ff */
[----:B------:R-:W-:Y:S01]  /*81e0*/  UMOV UR8, UR39 ;  /* 0x0000002700087c82 */ /* 0x000fe20008000000 */
[----:B0-----:R-:W-:Y:S01]  /*81f0*/  UMOV UR9, UR4 ;  /* 0x0000000400097c82 */ /* 0x001fe20008000000 */
[----:B------:R-:W-:Y:S01]  /*8200*/  USHF.L.U32 UR4, UR40, 0x2, URZ ;  /* 0x0000000228047899 */ /* 0x000fe2000800063f */
[----:B------:R-:W-:-:S02]  /*8210*/  IMAD.U32 R14, RZ, RZ, UR8 ;  /* 0x00000008ff0e7e24 */ /* 0x000fc4000f8e00ff */
[----:B------:R-:W-:Y:S01]  /*8220*/  IMAD.U32 R15, RZ, RZ, UR9 ;  /* 0x00000009ff0f7e24 */ /* 0x000fe2000f8e00ff */
[----:B------:R-:W-:Y:S02]  /*8230*/  ULDC.64 UR8, c[0x0][0xc08] ;  /* 0x0003020000087ab9 */ /* 0x000fe40000000a00 */
[----:B------:R-:W-:-:S04]  /*8240*/  UISETP.NE.U32.AND UP0, UPT, UR8, URZ, UPT ;  /* 0x0000003f0800728c */ /* 0x000fc8000bf05070 */
[----:B------:R-:W-:Y:S01]  /*8250*/  UISETP.NE.AND.EX UP0, UPT, UR9, URZ, UPT, UP0 ;  /* 0x0000003f0900728c */ /* 0x000fe2000bf05300 */
[----:B------:R-:W-:Y:S05]  /*8260*/  BAR.SYNC.DEFER_BLOCKING 0x1, 0x100 ;  /* 0x0044000000007b1d */ /* 0x000fea0000010000 */
[----:B------:R-:W-:-:S05]  /*8270*/  PLOP3.LUT P1, PT, PT, PT, UP0, 0x80, 0x0 ;  /* 0x000000000000781c */ /* 0x000fca0003f2f008 */
[----:B------:R-:W-:-:S04]  /*8280*/  @UP0 UIADD3 UR8, UP1, UR4, UR8, URZ ;  /* 0x0000000804080290 */ /* 0x000fc8000ff3e03f */
[----:B------:R-:W-:Y:S02]  /*8290*/  @UP0 UIADD3.X UR9, UR12, UR9, URZ, UP1, !UPT ;  /* 0x000000090c090290 */ /* 0x000fe40008ffe43f */
[----:B------:R-:W-:Y:S01]  /*82a0*/  UIADD3 UR4, UP0, UR4, UR10, URZ ;  /* 0x0000000a04047290 */ /* 0x000fe2000ff1e03f */
[----:B--2---:R-:W-:-:S03]  /*82b0*/  IMAD.WIDE R20, R0, 0x2, R14 ;  /* 0x0000000200147825 */ /* 0x004fc600078e020e */
[C---:B------:R-:W-:Y:S02]  /*82c0*/  LOP3.LUT R5, R20.reuse, 0x380, RZ, 0xc0, !PT ;  /* 0x0000038014057812 */ /* 0x040fe400078ec0ff */
[----:B------:R-:W-:Y:S02]  /*82d0*/  IADD3 R8, P0, R20, 0x20, RZ ;  /* 0x0000002014087810 */ /* 0x000fe40007f1e0ff */
[----:B------:R-:W-:Y:S02]  /*82e0*/  SHF.R.U64 R5, R5, 0x3, RZ ;  /* 0x0000000305057819 */ /* 0x000fe400000012ff */
[----:B------:R-:W-:Y:S02]  /*82f0*/  LOP3.LUT R3, R8, 0x380, RZ, 0xc0, !PT ;  /* 0x0000038008037812 */ /* 0x000fe400078ec0ff */
[----:B------:R-:W-:Y:S01]  /*8300*/  LOP3.LUT R4, R5, R20, RZ, 0x3c, !PT ;  /* 0x0000001405047212 */ /* 0x000fe200078e3cff */
[----:B------:R-:W-:Y:S01]  /*8310*/  IMAD.MOV.U32 R5, RZ, RZ, R21 ;  /* 0x000000ffff057224 */ /* 0x000fe200078e0015 */
[----:B------:R-:W-:-:S04]  /*8320*/  SHF.R.U64 R3, R3, 0x3, RZ ;  /* 0x0000000303037819 */ /* 0x000fc800000012ff */
[----:B------:R-:W-:Y:S02]  /*8330*/  MOV R0, R4 ;  /* 0x0000000400007202 */ /* 0x000fe40000000f00 */
[----:B------:R-:W-:Y:S02]  /*8340*/  F2FP.F16.F32.PACK_AB R4, R25, R24 ;  /* 0x000000181904723e */ /* 0x000fe400000000ff */
[----:B------:R-:W-:-:S05]  /*8350*/  F2FP.F16.F32.PACK_AB R5, R27, R26 ;  /* 0x0000001a1b05723e */ /* 0x000fca00000000ff */
[----:B------:R0:W-:Y:S02]  /*8360*/  STSM.16.M88.4 [R0], R4 ;  /* 0x0000000400007844 */ /* 0x0001e40000000200 */
[----:B0-----:R-:W-:Y:S01]  /*8370*/  IMAD.X R5, RZ, RZ, R21, P0 ;  /* 0x000000ffff057224 */ /* 0x001fe200000e0615 */
[----:B------:R-:W-:Y:S02]  /*8380*/  LOP3.LUT R4, R3, R8, RZ, 0x3c, !PT ;  /* 0x0000000803047212 */ /* 0x000fe400078e3cff */
[----:B------:R-:W-:Y:S02]  /*8390*/  F2FP.F16.F32.PACK_AB R8, R33, R32 ;  /* 0x000000202108723e */ /* 0x000fe400000000ff */
[----:B------:R-:W-:Y:S02]  /*83a0*/  MOV R3, R4 ;  /* 0x0000000400037202 */ /* 0x000fe40000000f00 */
[----:B------:R-:W-:Y:S02]  /*83b0*/  IADD3 R5, P0, R20, 0x40, RZ ;  /* 0x0000004014057810 */ /* 0x000fe40007f1e0ff */
[----:B------:R-:W-:Y:S01]  /*83c0*/  F2FP.F16.F32.PACK_AB R6, R45, R44 ;  /* 0x0000002c2d06723e */ /* 0x000fe200000000ff */
[----:B------:R0:W-:Y:S01]  /*83d0*/  STSM.16.M88.4 [R3], R8 ;  /* 0x0000000803007844 */ /* 0x0001e20000000200 */
[----:B------:R-:W-:-:S02]  /*83e0*/  LOP3.LUT R4, R5, 0x380, RZ, 0xc0, !PT ;  /* 0x0000038005047812 */ /* 0x000fc400078ec0ff */
[----:B------:R-:W-:Y:S02]  /*83f0*/  F2FP.F16.F32.PACK_AB R7, R47, R46 ;  /* 0x0000002e2f07723e */ /* 0x000fe400000000ff */
[----:B------:R-:W-:-:S04]  /*8400*/  SHF.R.U64 R4, R4, 0x3, RZ ;  /* 0x0000000304047819 */ /* 0x000fc800000012ff */
[----:B------:R-:W-:Y:S01]  /*8410*/  LOP3.LUT R4, R4, R5, RZ, 0x3c, !PT ;  /* 0x0000000504047212 */ /* 0x000fe200078e3cff */
[----:B------:R-:W-:-:S05]  /*8420*/  IMAD.X R5, RZ, RZ, R21, P0 ;  /* 0x000000ffff057224 */ /* 0x000fca00000e0615 */
[----:B------:R-:W-:Y:S02]  /*8430*/  MOV R0, R4 ;  /* 0x0000000400007202 */ /* 0x000fe40000000f00 */
[----:B0-----:R-:W-:Y:S02]  /*8440*/  IADD3 R8, P0, R20, 0x60, RZ ;  /* 0x0000006014087810 */ /* 0x001fe40007f1e0ff */
[----:B------:R-:W-:Y:S02]  /*8450*/  F2FP.F16.F32.PACK_AB R4, R41, R40 ;  /* 0x000000282904723e */ /* 0x000fe400000000ff */
[----:B------:R-:W-:Y:S02]  /*8460*/  LOP3.LUT R3, R8, 0x380, RZ, 0xc0, !PT ;  /* 0x0000038008037812 */ /* 0x000fe400078ec0ff */
[----:B------:R-:W-:Y:S02]  /*8470*/  F2FP.F16.F32.PACK_AB R5, R43, R42 ;  /* 0x0000002a2b05723e */ /* 0x000fe400000000ff */
[----:B------:R-:W-:-:S02]  /*8480*/  SHF.R.U64 R3, R3, 0x3, RZ ;  /* 0x0000000303037819 */ /* 0x000fc400000012ff */
[----:B------:R-:W-:Y:S01]  /*8490*/  F2FP.F16.F32.PACK_AB R9, R51, R50 ;  /* 0x000000323309723e */ /* 0x000fe200000000ff */
[----:B------:R0:W-:Y:S01]  /*84a0*/  STSM.16.M88.4 [R0], R4 ;  /* 0x0000000400007844 */ /* 0x0001e20000000200 */
[----:B------:R-:W-:Y:S02]  /*84b0*/  F2FP.F16.F32.PACK_AB R10, R53, R52 ;  /* 0x00000034350a723e */ /* 0x000fe400000000ff */
[----:B------:R-:W-:Y:S01]  /*84c0*/  F2FP.F16.F32.PACK_AB R11, R55, R54 ;  /* 0x00000036370b723e */ /* 0x000fe200000000ff */
[----:B0-----:R-:W-:Y:S01]  /*84d0*/  IMAD.X R5, RZ, RZ, R21, P0 ;  /* 0x000000ffff057224 */ /* 0x001fe200000e0615 */
[----:B------:R-:W-:Y:S02]  /*84e0*/  LOP3.LUT R4, R3, R8, RZ, 0x3c, !PT ;  /* 0x0000000803047212 */ /* 0x000fe400078e3cff */
[----:B------:R-:W-:Y:S02]  /*84f0*/  F2FP.F16.F32.PACK_AB R8, R49, R48 ;  /* 0x000000303108723e */ /* 0x000fe400000000ff */
[----:B------:R-:W-:-:S02]  /*8500*/  MOV R3, R4 ;  /* 0x0000000400037202 */ /* 0x000fc40000000f00 */
[----:B------:R-:W-:Y:S02]  /*8510*/  IADD3 R5, P0, R20, 0x2000, RZ ;  /* 0x0000200014057810 */ /* 0x000fe40007f1e0ff */
[----:B------:R-:W-:Y:S01]  /*8520*/  F2FP.F16.F32.PACK_AB R6, R61, R60 ;  /* 0x0000003c3d06723e */ /* 0x000fe200000000ff */
[----:B------:R0:W-:Y:S01]  /*8530*/  STSM.16.M88.4 [R3], R8 ;  /* 0x0000000803007844 */ /* 0x0001e20000000200 */
[----:B------:R-:W-:Y:S02]  /*8540*/  LOP3.LUT R4, R5, 0x380, RZ, 0xc0, !PT ;  /* 0x0000038005047812 */ /* 0x000fe400078ec0ff */
        /* <DEDUP_REMOVED lines=117> */
[----:B------:R-:W-:Y:S01]  /*8ca0*/  LOP3.LUT R3, R8, 0x380, RZ, 0xc0, !PT ;  /* 0x0000038008037812 */ /* 0x000fe200078ec0ff */
[----:B------:R-:W-:Y:S01]  /*8cb0*/  IMAD.X R21, RZ, RZ, R21, P0 ;  /* 0x000000ffff157224 */ /* 0x000fe200000e0615 */
[----:B------:R-:W-:Y:S02]  /*8cc0*/  F2FP.F16.F32.PACK_AB R5, R139, R138 ;  /* 0x0000008a8b05723e */ /* 0x000fe400000000ff */
[----:B------:R-:W-:-:S02]  /*8cd0*/  SHF.R.U64 R3, R3, 0x3, RZ ;  /* 0x0000000303037819 */ /* 0x000fc400000012ff */
[----:B------:R-:W-:Y:S01]  /*8ce0*/  F2FP.F16.F32.PACK_AB R9, R147, R146 ;  /* 0x000000929309723e */ /* 0x000fe200000000ff */
[----:B------:R0:W-:Y:S01]  /*8cf0*/  STSM.16.M88.4 [R0], R4 ;  /* 0x0000000400007844 */ /* 0x0001e20000000200 */
[----:B------:R-:W-:Y:S02]  /*8d00*/  LOP3.LUT R20, R3, R8, RZ, 0x3c, !PT ;  /* 0x0000000803147212 */ /* 0x000fe400078e3cff */
[----:B------:R-:W-:Y:S02]  /*8d10*/  F2FP.F16.F32.PACK_AB R8, R145, R144 ;  /* 0x000000909108723e */ /* 0x000fe400000000ff */
[----:B------:R-:W-:Y:S02]  /*8d20*/  MOV R20, R20 ;  /* 0x0000001400147202 */ /* 0x000fe40000000f00 */
[----:B------:R-:W-:Y:S02]  /*8d30*/  F2FP.F16.F32.PACK_AB R10, R149, R148 ;  /* 0x00000094950a723e */ /* 0x000fe400000000ff */
[----:B------:R-:W-:-:S02]  /*8d40*/  F2FP.F16.F32.PACK_AB R11, R151, R150 ;  /* 0x00000096970b723e */ /* 0x000fc400000000ff */
[----:B------:R-:W-:-:S03]  /*8d50*/  ISETP.NE.U32.AND P0, PT, RZ, UR10, PT ;  /* 0x0000000aff007c0c */ /* 0x000fc6000bf05070 */
[----:B------:R1:W-:Y:S01]  /*8d60*/  STSM.16.M88.4 [R20], R8 ;  /* 0x0000000814007844 */ /* 0x0003e20000000200 */
[----:B------:R-:W-:Y:S01]  /*8d70*/  BAR.SYNC.DEFER_BLOCKING 0x1, 0x100 ;  /* 0x0044000000007b1d */ /* 0x000fe20000010000 */
[----:B------:R-:W-:Y:S01]  /*8d80*/  ISETP.NE.AND.EX P0, PT, RZ, UR11, PT, P0 ;  /* 0x0000000bff007c0c */ /* 0x000fe2000bf05300 */
[----:B0-----:R-:W-:Y:S01]  /*8d90*/  IMAD.U32 R4, RZ, RZ, UR8 ;  /* 0x00000008ff047e24 */ /* 0x001fe2000f8e00ff */
[----:B------:R-:W-:Y:S01]  /*8da0*/  UIADD3.X UR8, UR12, UR11, URZ, UP0, !UPT ;  /* 0x0000000b0c087290 */ /* 0x000fe200087fe43f */
[----:B------:R-:W-:-:S05]  /*8db0*/  IMAD.U32 R5, RZ, RZ, UR9 ;  /* 0x00000009ff057e24 */ /* 0x000fca000f8e00ff */
[----:B------:R0:W2:Y:S02]  /*8dc0*/  @P1 LDG.E R3, desc[UR50][R4.64] ;  /* 0x0000003204031981 */ /* 0x0000a4000c1e1900 */
[----:B0-----:R-:W-:Y:S01]  /*8dd0*/  IMAD.U32 R4, RZ, RZ, UR4 ;  /* 0x00000004ff047e24 */ /* 0x001fe2000f8e00ff */
[----:B------:R-:W-:Y:S01]  /*8de0*/  UISETP.NE.AND UP0, UPT, UR45, URZ, UPT ;  /* 0x0000003f2d00728c */ /* 0x000fe2000bf05270 */
[----:B------:R-:W-:Y:S01]  /*8df0*/  IMAD.U32 R5, RZ, RZ, UR8 ;  /* 0x00000008ff057e24 */ /* 0x000fe2000f8e00ff */
[----:B------:R-:W-:-:S04]  /*8e00*/  ULDC UR4, c[0x0][0xad4] ;  /* 0x0002b50000047ab9 */ /* 0x000fc80000000800 */
[----:B------:R1:W5:Y:S01]  /*8e10*/  @P0 LDG.E R0, desc[UR50][R4.64] ;  /* 0x0000003204000981 */ /* 0x000362000c1e1900 */
[----:B------:R-:W-:Y:S01]  /*8e20*/  ULDC UR8, c[0x0][0xa88] ;  /* 0x0002a20000087ab9 */ /* 0x000fe20000000800 */
[----:B------:R-:W-:Y:S01]  /*8e30*/  USEL UR45, UR45, UR4, UP0 ;  /* 0x000000042d2d7287 */ /* 0x000fe20008000000 */
[----:B--2---:R-:W-:Y:S01]  /*8e40*/  @P1 R2UR UR8, R3 ;  /* 0x00000000030812ca */ /* 0x004fe200000e0000 */
[----:B-1----:R-:W-:-:S14]  /*8e50*/  @P1 BRA `(.L_x_389) ;  /* 0x0000000000181947 */ /* 0x002fdc0003800000 */
[----:B------:R-:W-:Y:S05]  /*8e60*/  @!P0 BRA `(.L_x_389) ;  /* 0x0000000000148947 */ /* 0x000fea0003800000 */
[----:B------:R-:W2:Y:S04]  /*8e70*/  LDG.E R6, desc[UR50][R4.64] ;  /* 0x0000003204067981 */ /* 0x000ea8000c1e1900 */
[----:B------:R-:W3:Y:S01]  /*8e80*/  LDG.E R3, desc[UR50][R4.64+0x4] ;  /* 0x0000043204037981 */ /* 0x000ee2000c1e1900 */
[----:B--2---:R-:W-:Y:S02]  /*8e90*/  R2UR UR4, R6 ;  /* 0x00000000060472ca */ /* 0x004fe400000e0000 */
[----:B---3--:R-:W-:-:S13]  /*8ea0*/  R2UR UR8, R3 ;  /* 0x00000000030872ca */ /* 0x008fda00000e0000 */
[----:B------:R-:W-:-:S12]  /*8eb0*/  UIADD3 UR8, -UR4, UR8, URZ ;  /* 0x0000000804087290 */ /* 0x000fd8000fffe13f */
.L_x_389:
[----:B------:R-:W0:Y:S01]  /*8ec0*/  SHFL.IDX PT, R3, R217, RZ, 0x1f ;  /* 0x00001fffd9037589 */ /* 0x000e2200000e0000 */
[----:B------:R-:W-:Y:S01]  /*8ed0*/  UMOV UR4, URZ ;  /* 0x0000003f00047c82 */ /* 0x000fe20008000000 */
[----:B-----5:R-:W-:Y:S01]  /*8ee0*/  @P0 R2UR UR4, R0 ;  /* 0x00000000000402ca */ /* 0x020fe200000e0000 */
[----:B------:R-:W-:Y:S02]  /*8ef0*/  UISETP.NE.U32.AND UP0, UPT, UR10, URZ, UPT ;  /* 0x0000003f0a00728c */ /* 0x000fe4000bf05070 */
[----:B------:R-:W-:Y:S02]  /*8f00*/  UISETP.GT.AND UP1, UPT, UR45, 0x1, UPT ;  /* 0x000000012d00788c */ /* 0x000fe4000bf24270 */
[----:B------:R-:W-:-:S04]  /*8f10*/  UISETP.NE.AND.EX UP0, UPT, UR11, URZ, UPT, UP0 ;  /* 0x0000003f0b00728c */ /* 0x000fc8000bf05300 */
[----:B------:R-:W-:Y:S01]  /*8f20*/  PLOP3.LUT P1, PT, PT, PT, UP1, 0x80, 0x0 ;  /* 0x000000000000781c */ /* 0x000fe20003f2f018 */
[----:B------:R-:W-:-:S03]  /*8f30*/  USEL UR9, UR40, URZ, !UP0 ;  /* 0x0000003f28097287 */ /* 0x000fc6000c000000 */
[----:B------:R-:W-:Y:S01]  /*8f40*/  USHF.R.S32.HI UR18, URZ, 0x1f, UR4 ;  /* 0x0000001f3f127899 */ /* 0x000fe20008011404 */
[----:B0-----:R-:W-:-:S13]  /*8f50*/  ISETP.NE.AND P0, PT, R3, RZ, PT ;  /* 0x000000ff0300720c */ /* 0x001fda0003f05270 */
[----:B------:R-:W-:Y:S05]  /*8f60*/  @P0 BRA `(.L_x_390) ;  /* 0x0000000400080947 */ /* 0x000fea0003800000 */
[----:B------:R-:W2:Y:S01]  /*8f70*/  LDL R6, [R1+0x30] ;  /* 0x0000300001067983 */ /* 0x000ea20000100800 */
[----:B------:R-:W0:Y:S01]  /*8f80*/  LDC R0, c[0x0][0xbe8] ;  /* 0x0002fa00ff007b82 */ /* 0x000e220000000800 */
[----:B------:R-:W-:Y:S02]  /*8f90*/  IMAD.U32 R9, RZ, RZ, UR43 ;  /* 0x0000002bff097e24 */ /* 0x000fe4000f8e00ff */
[----:B------:R-:W3:Y:S01]  /*8fa0*/  LDL R10, [R1+0x34] ;  /* 0x00003400010a7983 */ /* 0x000ee20000100800 */
[----:B------:R-:W-:Y:S01]  /*8fb0*/  UISETP.GT.AND UP1, UPT, UR45, 0x1, UPT ;  /* 0x000000012d00788c */ /* 0x000fe2000bf24270 */
[----:B------:R-:W-:Y:S01]  /*8fc0*/  UMOV UR19, 0x9b8 ;  /* 0x000009b800137882 */ /* 0x000fe20000000000 */
[----:B0-----:R-:W-:Y:S02]  /*8fd0*/  ISETP.NE.AND P0, PT, R0, 0x1, PT ;  /* 0x000000010000780c */ /* 0x001fe40003f05270 */
[----:B------:R-:W-:Y:S02]  /*8fe0*/  USEL UR19, UR19, 0x978, UP1 ;  /* 0x0000097813137887 */ /* 0x000fe40008800000 */
[----:B------:R-:W-:-:S09]  /*8ff0*/  UISETP.NE.U32.AND UP0, UPT, UR10, URZ, UPT ;  /* 0x0000003f0a00728c */ /* 0x000fd2000bf05070 */
[----:B------:R-:W0:Y:S08]  /*9000*/  @P0 LDC R4, c[0x0][0xbec] ;  /* 0x0002fb00ff040b82 */ /* 0x000e300000000800 */
[----:B------:R-:W1:Y:S01]  /*9010*/  @P0 LDC R5, c[0x0][0xbf0] ;  /* 0x0002fc00ff050b82 */ /* 0x000e620000000800 */
[----:B------:R-:W-:Y:S02]  /*9020*/  UISETP.NE.AND.EX UP0, UPT, UR11, URZ, UPT, UP0 ;  /* 0x0000003f0b00728c */ /* 0x000fe4000bf05300 */
[----:B------:R-:W-:-:S02]  /*9030*/  USEL UR16, UR44, URZ, UP1 ;  /* 0x0000003f2c107287 */ /* 0x000fc40008800000 */
[----:B------:R-:W-:Y:S01]  /*9040*/  USEL UR40, UR40, URZ, !UP0 ;  /* 0x0000003f28287287 */ /* 0x000fe2000c000000 */
[----:B------:R-:W-:Y:S01]  /*9050*/  ULDC.64 UR14, c[0x0][UR19+0x228] ;  /* 0x00008a00130e7abb */ /* 0x000fe20008000a00 */
[----:B------:R-:W-:Y:S01]  /*9060*/  ULDC.64 UR12, c[0x0][UR19+0x220] ;  /* 0x00008800130c7abb */ /* 0x000fe20008000a00 */
[----:B------:R-:W-:Y:S02]  /*9070*/  UIMAD.WIDE.U32 UR20, UR14, UR16, URZ ;  /* 0x000000100e1472a5 */ /* 0x000fe4000f8e003f */
[----:B------:R-:W-:Y:S02]  /*9080*/  UIMAD UR22, UR15, UR16, URZ ;  /* 0x000000100f1672a4 */ /* 0x000fe4000f8e023f */
[----:B------:R-:W-:Y:S01]  /*9090*/  UIMAD.WIDE.U32 UR14, UR12, UR40, URZ ;  /* 0x000000280c0e72a5 */ /* 0x000fe2000f8e003f */
[----:B------:R-:W-:Y:S01]  /*90a0*/  ULDC.64 UR10, c[0x0][UR19+0x218] ;  /* 0x00008600130a7abb */ /* 0x000fe20008000a00 */
[----:B------:R-:W-:Y:S02]  /*90b0*/  USEL UR41, UR41, URZ, !UP0 ;  /* 0x0000003f29297287 */ /* 0x000fe4000c000000 */
[----:B------:R-:W-:-:S02]  /*90c0*/  UIMAD UR40, UR13, UR40, URZ ;  /* 0x000000280d2872a4 */ /* 0x000fc4000f8e023f */
[----:B------:R-:W-:Y:S02]  /*90d0*/  UIMAD.WIDE.U32 UR16, UR10, UR42, URZ ;  /* 0x0000002a0a1072a5 */ /* 0x000fe4000f8e003f */
[----:B------:R-:W-:Y:S02]  /*90e0*/  UIMAD UR10, UR11, UR42, URZ ;  /* 0x0000002a0b0a72a4 */ /* 0x000fe4000f8e023f */
[----:B------:R-:W-:Y:S02]  /*90f0*/  UIMAD UR40, UR12, UR41, UR40 ;  /* 0x000000290c2872a4 */ /* 0x000fe4000f8e0228 */
[----:B------:R-:W-:Y:S02]  /*9100*/  UIADD3 UR22, UR21, UR22, URZ ;  /* 0x0000001615167290 */ /* 0x000fe4000fffe03f */
[----:B------:R-:W-:Y:S02]  /*9110*/  UIADD3 UR11, UR17, UR10, URZ ;  /* 0x0000000a110b7290 */ /* 0x000fe4000fffe03f */
[----:B------:R-:W-:-:S02]  /*9120*/  UIADD3 UR16, UP0, UP2, UR14, UR16, UR4 ;  /* 0x000000100e107290 */ /* 0x000fc4000fa1e004 */
[----:B------:R-:W-:-:S04]  /*9130*/  UIADD3 UR10, UR15, UR40, URZ ;  /* 0x000000280f0a7290 */ /* 0x000fc8000fffe03f */
[----:B------:R-:W-:Y:S01]  /*9140*/  UIADD3.X UR10, UR10, UR11, UR18, UP0, UP2 ;  /* 0x0000000b0a0a7290 */ /* 0x000fe200087e4412 */
[----:B------:R-:W-:Y:S02]  /*9150*/  IMAD.U32 R11, RZ, RZ, UR43 ;  /* 0x0000002bff0b7e24 */ /* 0x000fe4000f8e00ff */
[----:B--2---:R-:W-:-:S04]  /*9160*/  IMAD R9, R9, 0x40, R6 ;  /* 0x0000004009097824 */ /* 0x004fc800078e0206 */
[----:B0-----:R-:W-:-:S04]  /*9170*/  @P0 IMAD.HI.U32 R4, R9, R4, RZ ;  /* 0x0000000409040227 */ /* 0x001fc800078e00ff */
[----:B------:R-:W-:Y:S01]  /*9180*/  IMAD.MOV.U32 R3, RZ, RZ, R9 ;  /* 0x000000ffff037224 */ /* 0x000fe200078e0009 */
[----:B-1----:R-:W-:Y:S01]  /*9190*/  @P0 SHF.R.U32.HI R3, RZ, R5, R4 ;  /* 0x00000005ff030219 */ /* 0x002fe20000011604 */
[----:B------:R-:W-:Y:S02]  /*91a0*/  IMAD.U32 R4, RZ, RZ, UR20 ;  /* 0x00000014ff047e24 */ /* 0x000fe4000f8e00ff */
[----:B------:R-:W-:Y:S02]  /*91b0*/  IMAD.U32 R6, RZ, RZ, UR22 ;  /* 0x00000016ff067e24 */ /* 0x000fe4000f8e00ff */
[--C-:B------:R-:W-:Y:S01]  /*91c0*/  IMAD.MOV R7, RZ, RZ, -R3.reuse ;  /* 0x000000ffff077224 */ /* 0x100fe200078e0a03 */
[----:B------:R-:W-:Y:S02]  /*91d0*/  IADD3 R4, P0, P2, R3, UR16, R4 ;  /* 0x0000001003047c10 */ /* 0x000fe4000fa1e004 */
[----:B------:R-:W-:Y:S01]  /*91e0*/  SHF.R.S32.HI R3, RZ, 0x1f, R3 ;  /* 0x0000001fff037819 */ /* 0x000fe20000011403 */
[----:B------:R-:W-:-:S03]  /*91f0*/  IMAD R7, R0, R7, R9 ;  /* 0x0000000700077224 */ /* 0x000fc600078e0209 */
[----:B------:R-:W-:Y:S01]  /*9200*/  IADD3.X R5, R3, UR10, R6, P0, P2 ;  /* 0x0000000a03057c10 */ /* 0x000fe200087e4406 */
[----:B------:R-:W-:Y:S01]  /*9210*/  ULDC.64 UR10, c[0x0][UR19+0x210] ;  /* 0x00008400130a7abb */ /* 0x000fe20008000a00 */
[----:B------:R-:W-:Y:S01]  /*9220*/  SHF.R.S32.HI R3, RZ, 0x1f, R7 ;  /* 0x0000001fff037819 */ /* 0x000fe20000011407 */
[C---:B------:R-:W-:Y:S02]  /*9230*/  IMAD R6, R7.reuse, UR11, RZ ;  /* 0x0000000b07067c24 */ /* 0x040fe4000f8e02ff */
[----:B------:R-:W-:-:S04]  /*9240*/  IMAD.WIDE.U32 R4, R7, UR10, R4 ;  /* 0x0000000a07047c25 */ /* 0x000fc8000f8e0004 */
[----:B------:R-:W-:Y:S01]  /*9250*/  IMAD R3, R3, UR10, R6 ;  /* 0x0000000a03037c24 */ /* 0x000fe2000f8e0206 */
[----:B------:R-:W-:Y:S01]  /*9260*/  ULDC.64 UR10, c[0x0][0xba8] ;  /* 0x0002ea00000a7ab9 */ /* 0x000fe20000000a00 */
[----:B------:R-:W-:Y:S01]  /*9270*/  @!UP1 ULDC UR10, c[0x0][0xb50] ;  /* 0x0002d400000a9ab9 */ /* 0x000fe20000000800 */
[----:B------:R-:W-:Y:S01]  /*9280*/  @!UP1 ULDC UR11, c[0x0][0xb54] ;  /* 0x0002d500000b9ab9 */ /* 0x000fe20000000800 */
[----:B------:R-:W-:Y:S01]  /*9290*/  IMAD.IADD R3, R5, 0x1, R3 ;  /* 0x0000000105037824 */ /* 0x000fe200078e0203 */
[----:B------:R-:W-:-:S04]  /*92a0*/  LEA R8, P0, R4, UR10, 0x2 ;  /* 0x0000000a04087c11 */ /* 0x000fc8000f8010ff */
[----:B------:R-:W-:Y:S01]  /*92b0*/  LEA.HI.X R9, R4, UR11, R3, 0x2, P0 ;  /* 0x0000000b04097c11 */ /* 0x000fe200080f1403 */
[----:B---3--:R-:W-:Y:S01]  /*92c0*/  IMAD.MOV R3, RZ, RZ, -R10 ;  /* 0x000000ffff037224 */ /* 0x008fe200078e0a0a */
[----:B------:R-:W-:Y:S04]  /*92d0*/  SHFL.IDX PT, R4, R8, RZ, 0x1c1f ;  /* 0x001c1fff08047589 */ /* 0x000fe800000e0000 */
[----:B------:R-:W-:Y:S01]  /*92e0*/  ISETP.NE.AND P0, PT, R218, R3, PT ;  /* 0x00000003da00720c */ /* 0x000fe20003f05270 */
[----:B------:R-:W0:Y:S01]  /*92f0*/  SHFL.IDX PT, R5, R9, RZ, 0x1c1f ;  /* 0x001c1fff09057589 */ /* 0x000e2200000e0000 */
[----:B------:R-:W-:Y:S02]  /*9300*/  IMAD R3, R0, UR8, RZ ;  /* 0x0000000800037c24 */ /* 0x000fe4000f8e02ff */
[----:B------:R-:W-:Y:S01]  /*9310*/  IMAD R0, R11, 0x40, R16 ;  /* 0x000000400b007824 */ /* 0x000fe200078e0210 */
[----:B------:R-:W-:Y:S04]  /*9320*/  SHFL.IDX PT, R6, R8, 0x1, 0x1c1f ;  /* 0x003c1f0008067f89 */ /* 0x000fe800000e0000 */
[----:B------:R-:W1:Y:S01]  /*9330*/  SHFL.IDX PT, R7, R9, 0x1, 0x1c1f ;  /* 0x003c1f0009077f89 */ /* 0x000e6200000e0000 */
[C---:B------:R-:W-:Y:S01]  /*9340*/  ISETP.GE.OR P2, PT, R0.reuse, R3, P0 ;  /* 0x000000030000720c */ /* 0x040fe20000746670 */
[----:B------:R-:W-:-:S05]  /*9350*/  VIADD R0, R0, 0x8 ;  /* 0x0000000800007836 */ /* 0x000fca0000000000 */
[----:B------:R-:W-:-:S07]  /*9360*/  ISETP.GE.OR P0, PT, R0, R3, P0 ;  /* 0x000000030000720c */ /* 0x000fce0000706670 */
[----:B0-----:R0:W-:Y:S06]  /*9370*/  @!P2 ST.E desc[UR50][R4.64], R12 ;  /* 0x0000000c0400a985 */ /* 0x0011ec000c101932 */
[----:B-1----:R0:W-:Y:S02]  /*9380*/  @!P0 ST.E desc[UR50][R6.64], R13 ;  /* 0x0000000d06008985 */ /* 0x0021e4000c101932 */
.L_x_390:
[----:B------:R-:W-:Y:S05]  /*9390*/  @P1 BRA `(.L_x_391) ;  /* 0x0000001000681947 */ /* 0x000fea0003800000 */
[----:B------:R-:W1:Y:S01]  /*93a0*/  S2R R0, SR_TID.X ;  /* 0x0000000000007919 */ /* 0x000e620000002100 */
[----:B------:R-:W2:Y:S01]  /*93b0*/  LDC R82, c[0x0][0xbe8] ;  /* 0x0002fa00ff527b82 */ /* 0x000ea20000000800 */
[----:B------:R-:W-:Y:S01]  /*93c0*/  ULDC UR14, c[0x0][0xac8] ;  /* 0x0002b200000e7ab9 */ /* 0x000fe20000000800 */
[----:B------:R-:W-:Y:S01]  /*93d0*/  ULDC.64 UR12, c[0x0][0xaa0] ;  /* 0x0002a800000c7ab9 */ /* 0x000fe20000000a00 */
[----:B-1----:R-:W-:-:S05]  /*93e0*/  VIADD R0, R0, 0xffffff80 ;  /* 0xffffff8000007836 */ /* 0x002fca0000000000 */
[----:B------:R-:W-:-:S04]  /*93f0*/  SHF.R.S32.HI R3, RZ, 0x1f, R0 ;  /* 0x0000001fff037819 */ /* 0x000fc80000011400 */
[----:B------:R-:W-:-:S04]  /*9400*/  LEA.HI R20, R3, R0, RZ, 0x3 ;  /* 0x0000000003147211 */ /* 0x000fc800078f18ff */
[----:B------:R-:W-:-:S05]  /*9410*/  SHF.R.S32.HI R3, RZ, 0x3, R20 ;  /* 0x00000003ff037819 */ /* 0x000fca0000011414 */
[----:B0-----:R-:W-:-:S04]  /*9420*/  IMAD R5, R3, 0x40, R2 ;  /* 0x0000004003057824 */ /* 0x001fc800078e0202 */
[----:B------:R-:W-:-:S03]  /*9430*/  IMAD.WIDE R14, R5, 0x2, R14 ;  /* 0x00000002050e7825 */ /* 0x000fc600078e020e */
[C---:B------:R-:W-:Y:S02]  /*9440*/  IADD3 R41, P2, R14.reuse, 0x7000, RZ ;  /* 0x000070000e297810 */ /* 0x040fe40007f5e0ff */
[----:B------:R-:W-:Y:S02]  /*9450*/  IADD3 R33, P0, R14, 0x5000, RZ ;  /* 0x000050000e217810 */ /* 0x000fe40007f1e0ff */
[----:B------:R-:W-:Y:S02]  /*9460*/  LOP3.LUT R40, R41, 0x380, RZ, 0xc0, !PT ;  /* 0x0000038029287812 */ /* 0x000fe400078ec0ff */
[----:B------:R-:W-:Y:S02]  /*9470*/  LOP3.LUT R32, R33, 0x380, RZ, 0xc0, !PT ;  /* 0x0000038021207812 */ /* 0x000fe400078ec0ff */
[----:B------:R-:W-:Y:S02]  /*9480*/  SHF.R.U64 R40, R40, 0x3, RZ ;  /* 0x0000000328287819 */ /* 0x000fe400000012ff */
[----:B------:R-:W-:-:S02]  /*9490*/  IADD3 R37, P1, R14, 0x6000, RZ ;  /* 0x000060000e257810 */ /* 0x000fc40007f3e0ff */
[----:B------:R-:W-:Y:S01]  /*94a0*/  LOP3.LUT R40, R40, R41, RZ, 0x3c, !PT ;  /* 0x0000002928287212 */ /* 0x000fe200078e3cff */
[--C-:B------:R-:W-:Y:S01]  /*94b0*/  IMAD.X R41, RZ, RZ, R15.reuse, P2 ;  /* 0x000000ffff297224 */ /* 0x100fe200010e060f */
[----:B------:R-:W-:Y:S02]  /*94c0*/  IADD3 R69, P2, R14, 0xe000, RZ ;  /* 0x0000e0000e457810 */ /* 0x000fe40007f5e0ff */
[----:B------:R-:W-:Y:S02]  /*94d0*/  SHF.R.U64 R32, R32, 0x3, RZ ;  /* 0x0000000320207819 */ /* 0x000fe400000012ff */
[----:B------:R-:W-:Y:S01]  /*94e0*/  LOP3.LUT R68, R69, 0x380, RZ, 0xc0, !PT ;  /* 0x0000038045447812 */ /* 0x000fe200078ec0ff */
[----:B------:R-:W-:Y:S01]  /*94f0*/  UIMAD UR18, UR18, UR12, URZ ;  /* 0x0000000c121272a4 */ /* 0x000fe2000f8e023f */
[----:B------:R-:W-:Y:S01]  /*9500*/  LOP3.LUT R36, R37, 0x380, RZ, 0xc0, !PT ;  /* 0x0000038025247812 */ /* 0x000fe200078ec0ff */
[----:B------:R-:W-:Y:S01]  /*9510*/  VIADD R87, R2, 0xc0 ;  /* 0x000000c002577836 */ /* 0x000fe20000000000 */
[----:B------:R-:W-:Y:S01]  /*9520*/  SHF.R.U64 R68, R68, 0x3, RZ ;  /* 0x0000000344447819 */ /* 0x000fe200000012ff */
[----:B------:R-:W-:Y:S01]  /*9530*/  UIMAD.WIDE.U32 UR10, UR4, UR12, URZ ;  /* 0x0000000c040a72a5 */ /* 0x000fe2000f8e003f */
[----:B------:R-:W-:Y:S01]  /*9540*/  LOP3.LUT R32, R32, R33, RZ, 0x3c, !PT ;  /* 0x0000002120207212 */ /* 0x000fe200078e3cff */
[--C-:B------:R-:W-:Y:S01]  /*9550*/  IMAD.X R33, RZ, RZ, R15.reuse, P0 ;  /* 0x000000ffff217224 */ /* 0x100fe200000e060f */
[----:B------:R-:W-:Y:S01]  /*9560*/  LOP3.LUT R68, R68, R69, RZ, 0x3c, !PT ;  /* 0x0000004544447212 */ /* 0x000fe200078e3cff */
[----:B------:R-:W-:Y:S01]  /*9570*/  IMAD.X R69, RZ, RZ, R15, P2 ;  /* 0x000000ffff457224 */ /* 0x000fe200010e060f */
[----:B--2---:R-:W-:Y:S01]  /*9580*/  ISETP.NE.AND P2, PT, R82, 0x1, PT ;  /* 0x000000015200780c */ /* 0x004fe20003f45270 */
[----:B------:R-:W-:Y:S01]  /*9590*/  VIADD R89, R2, 0x100 ;  /* 0x0000010002597836 */ /* 0x000fe20000000000 */
[----:B------:R-:W-:-:S02]  /*95a0*/  IADD3 R61, P0, R14, 0xc000, RZ ;  /* 0x0000c0000e3d7810 */ /* 0x000fc40007f1e0ff */
[----:B------:R-:W-:Y:S02]  /*95b0*/  IADD3 R9, P3, R14, 0x1000, RZ ;  /* 0x000010000e097810 */ /* 0x000fe40007f7e0ff */
[----:B------:R-:W-:Y:S02]  /*95c0*/  LOP3.LUT R81, R20, 0xfffffff8, RZ, 0xc0, !PT ;  /* 0xfffffff814517812 */ /* 0x000fe400078ec0ff */
[C---:B------:R-:W-:Y:S02]  /*95d0*/  IADD3 R13, P4, R14.reuse, 0x2000, RZ ;  /* 0x000020000e0d7810 */ /* 0x040fe40007f9e0ff */
[C---:B------:R-:W-:Y:S02]  /*95e0*/  IADD3 R25, P5, R14.reuse, 0x3000, RZ ;  /* 0x000030000e197810 */ /* 0x040fe40007fbe0ff */
[----:B------:R-:W-:Y:S01]  /*95f0*/  IADD3 R29, P6, R14, 0x4000, RZ ;  /* 0x000040000e1d7810 */ /* 0x000fe20007fde0ff */
[----:B------:R-:W0:Y:S01]  /*9600*/  @P2 LDC R77, c[0x0][0xbec] ;  /* 0x0002fb00ff4d2b82 */ /* 0x000e220000000800 */
[----:B------:R-:W-:Y:S01]  /*9610*/  SHF.R.U64 R36, R36, 0x3, RZ ;  /* 0x0000000324247819 */ /* 0x000fe200000012ff */
[----:B------:R-:W-:Y:S01]  /*9620*/  UIMAD UR18, UR4, UR13, UR18 ;  /* 0x0000000d041272a4 */ /* 0x000fe2000f8e0212 */
[----:B------:R-:W-:Y:S01]  /*9630*/  LOP3.LUT R60, R61, 0x380, RZ, 0xc0, !PT ;  /* 0x000003803d3c7812 */ /* 0x000fe200078ec0ff */
[----:B------:R-:W-:Y:S01]  /*9640*/  VIADD R93, R2, 0x140 ;  /* 0x00000140025d7836 */ /* 0x000fe20000000000 */
[----:B------:R-:W-:Y:S01]  /*9650*/  LOP3.LUT R36, R36, R37, RZ, 0x3c, !PT ;  /* 0x0000002524247212 */ /* 0x000fe200078e3cff */
[----:B------:R-:W-:Y:S01]  /*9660*/  IMAD.X R37, RZ, RZ, R15, P1 ;  /* 0x000000ffff257224 */ /* 0x000fe200008e060f */
[----:B------:R-:W-:Y:S01]  /*9670*/  IADD3 R65, P1, R14, 0xd000, RZ ;  /* 0x0000d0000e417810 */ /* 0x000fe20007f3e0ff */
[----:B------:R-:W1:Y:S01]  /*9680*/  @P2 LDC R79, c[0x0][0xbf0] ;  /* 0x0002fc00ff4f2b82 */ /* 0x000e620000000800 */
[----:B------:R-:W-:Y:S01]  /*9690*/  SHF.R.U64 R60, R60, 0x3, RZ ;  /* 0x000000033c3c7819 */ /* 0x000fe200000012ff */
[----:B------:R-:W-:Y:S01]  /*96a0*/  VIADD R95, R2, 0x180 ;  /* 0x00000180025f7836 */ /* 0x000fe20000000000 */
[----:B------:R-:W-:Y:S01]  /*96b0*/  LOP3.LUT R8, R9, 0x380, RZ, 0xc0, !PT ;  /* 0x0000038009087812 */ /* 0x000fe200078ec0ff */
[----:B------:R-:W-:Y:S01]  /*96c0*/  IMAD.IADD R0, R0, 0x1, -R81 ;  /* 0x0000000100007824 */ /* 0x000fe200078e0a51 */
[----:B------:R-:W-:Y:S01]  /*96d0*/  LOP3.LUT R64, R65, 0x380, RZ, 0xc0, !PT ;  /* 0x0000038041407812 */ /* 0x000fe200078ec0ff */
[----:B------:R-:W5:Y:S01]  /*96e0*/  LD.E.128 R32, desc[UR50][R32.64] ;  /* 0x0000003220207980 */ /* 0x000f62000c101d00 */
[----:B------:R-:W-:Y:S01]  /*96f0*/  LOP3.LUT R60, R60, R61, RZ, 0x3c, !PT ;  /* 0x0000003d3c3c7212 */ /* 0x000fe200078e3cff */
[----:B------:R-:W-:Y:S01]  /*9700*/  IMAD.X R61, RZ, RZ, R15, P0 ;  /* 0x000000ffff3d7224 */ /* 0x000fe200000e060f */
[----:B------:R-:W-:Y:S01]  /*9710*/  ISETP.GE.AND P0, PT, R185, UR14, PT ;  /* 0x0000000eb9007c0c */ /* 0x000fe2000bf06270 */
[----:B------:R-:W5:Y:S01]  /*9720*/  LD.E.128 R40, desc[UR50][R40.64] ;  /* 0x0000003228287980 */ /* 0x000f62000c101d00 */
[----:B------:R-:W-:Y:S01]  /*9730*/  SHF.R.U64 R8, R8, 0x3, RZ ;  /* 0x0000000308087819 */ /* 0x000fe200000012ff */
[----:B------:R-:W-:Y:S01]  /*9740*/  ULDC.64 UR12, c[0x0][0xae8] ;  /* 0x0002ba00000c7ab9 */ /* 0x000fe20000000a00 */
[----:B------:R-:W-:Y:S01]  /*9750*/  SHF.R.U64 R64, R64, 0x3, RZ ;  /* 0x0000000340407819 */ /* 0x000fe200000012ff */
[----:B------:R-:W-:Y:S01]  /*9760*/  IMAD.U32 R81, RZ, RZ, UR43 ;  /* 0x0000002bff517e24 */ /* 0x000fe2000f8e00ff */
[----:B------:R-:W-:Y:S01]  /*9770*/  SEL R76, RZ, 0xffffffff, P0 ;  /* 0xffffffffff4c7807 */ /* 0x000fe20000000000 */
[----:B------:R-:W-:Y:S01]  /*9780*/  IMAD R0, R0, 0x20, R3 ;  /* 0x0000002000007824 */ /* 0x000fe200078e0203 */
[----:B------:R-:W-:Y:S01]  /*9790*/  LOP3.LUT R8, R8, R9, RZ, 0x3c, !PT ;  /* 0x0000000908087212 */ /* 0x000fe200078e3cff */
[--C-:B------:R-:W-:Y:S01]  /*97a0*/  IMAD.X R9, RZ, RZ, R15.reuse, P3 ;  /* 0x000000ffff097224 */ /* 0x100fe200018e060f */
[----:B------:R-:W-:Y:S01]  /*97b0*/  ISETP.GE.AND P0, PT, R184, UR14, PT ;  /* 0x0000000eb8007c0c */ /* 0x000fe2000bf06270 */
[----:B------:R-:W5:Y:S01]  /*97c0*/  LD.E.128 R68, desc[UR50][R68.64] ;  /* 0x0000003244447980 */ /* 0x000f62000c101d00 */
[----:B------:R-:W-:Y:S01]  /*97d0*/  LOP3.LUT R64, R64, R65, RZ, 0x3c, !PT ;  /* 0x0000004140407212 */ /* 0x000fe200078e3cff */
[----:B------:R-:W-:Y:S01]  /*97e0*/  IMAD.X R65, RZ, RZ, R15, P1 ;  /* 0x000000ffff417224 */ /* 0x000fe200008e060f */
[----:B------:R-:W-:Y:S01]  /*97f0*/  IADD3 R45, P3, R14, 0x8000, RZ ;  /* 0x000080000e2d7810 */ /* 0x000fe20007f7e0ff */
[----:B------:R-:W-:Y:S01]  /*9800*/  IMAD.SHL.U32 R76, R76, 0x2, RZ ;  /* 0x000000024c4c7824 */ /* 0x000fe200078e00ff */
[----:B------:R-:W-:-:S02]  /*9810*/  ISETP.GE.AND P1, PT, R2, UR14, PT ;  /* 0x0000000e02007c0c */ /* 0x000fc4000bf26270 */
[----:B------:R-:W-:Y:S02]  /*9820*/  LOP3.LUT R12, R13, 0x380, RZ, 0xc0, !PT ;  /* 0x000003800d0c7812 */ /* 0x000fe400078ec0ff */
[----:B------:R-:W-:Y:S02]  /*9830*/  LOP3.LUT R24, R25, 0x380, RZ, 0xc0, !PT ;  /* 0x0000038019187812 */ /* 0x000fe400078ec0ff */
[----:B------:R-:W-:Y:S01]  /*9840*/  LOP3.LUT R28, R29, 0x380, RZ, 0xc0, !PT ;  /* 0x000003801d1c7812 */ /* 0x000fe200078ec0ff */
[----:B------:R-:W-:Y:S01]  /*9850*/  UIADD3 UR11, UR11, UR18, URZ ;  /* 0x000000120b0b7290 */ /* 0x000fe2000fffe03f */
[----:B------:R-:W-:Y:S01]  /*9860*/  SEL R20, RZ, 0xffffffff, P0 ;  /* 0xffffffffff147807 */ /* 0x000fe20000000000 */
[----:B------:R-:W-:Y:S01]  /*9870*/  IMAD R80, R81, 0x40, R0 ;  /* 0x0000004051507824 */ /* 0x000fe200078e0200 */
[----:B------:R-:W-:Y:S01]  /*9880*/  ISETP.GE.AND P0, PT, R87, UR14, PT ;  /* 0x0000000e57007c0c */ /* 0x000fe2000bf06270 */
[----:B------:R-:W-:Y:S01]  /*9890*/  USHF.R.S32.HI UR4, URZ, 0x1f, UR9 ;  /* 0x0000001f3f047899 */ /* 0x000fe20008011409 */
[----:B------:R-:W-:Y:S01]  /*98a0*/  LOP3.LUT R44, R45, 0x380, RZ, 0xc0, !PT ;  /* 0x000003802d2c7812 */ /* 0x000fe200078ec0ff */
[----:B------:R-:W5:Y:S01]  /*98b0*/  LD.E.128 R8, desc[UR50][R8.64] ;  /* 0x0000003208087980 */ /* 0x000f62000c101d00 */
[----:B------:R-:W-:Y:S01]  /*98c0*/  SEL R21, RZ, 0x1, P1 ;  /* 0x00000001ff157807 */ /* 0x000fe20000800000 */
[----:B------:R-:W-:Y:S01]  /*98d0*/  IMAD.SHL.U32 R20, R20, 0x4, RZ ;  /* 0x0000000414147824 */ /* 0x000fe200078e00ff */
[----:B------:R-:W-:Y:S01]  /*98e0*/  SHF.R.U64 R12, R12, 0x3, RZ ;  /* 0x000000030c0c7819 */ /* 0x000fe200000012ff */
[----:B------:R-:W5:Y:S01]  /*98f0*/  LD.E.128 R36, desc[UR50][R36.64] ;  /* 0x0000003224247980 */ /* 0x000f62000c101d00 */
[----:B------:R-:W-:-:S02]  /*9900*/  SHF.R.U64 R24, R24, 0x3, RZ ;  /* 0x0000000318187819 */ /* 0x000fc400000012ff */
[----:B------:R-:W-:Y:S01]  /*9910*/  SHF.R.U64 R28, R28, 0x3, RZ ;  /* 0x000000031c1c7819 */ /* 0x000fe200000012ff */
[----:B------:R-:W5:Y:S01]  /*9920*/  LD.E.128 R60, desc[UR50][R60.64] ;  /* 0x000000323c3c7980 */ /* 0x000f62000c101d00 */
[----:B------:R-:W-:Y:S02]  /*9930*/  SEL R0, RZ, 0xffffffff, P0 ;  /* 0xffffffffff007807 */ /* 0x000fe40000000000 */
[----:B------:R-:W-:Y:S01]  /*9940*/  SHF.R.U64 R44, R44, 0x3, RZ ;  /* 0x000000032c2c7819 */ /* 0x000fe200000012ff */
[----:B------:R-:W-:Y:S01]  /*9950*/  UIMAD.WIDE.U32 UR10, UR42, UR12, UR10 ;  /* 0x0000000c2a0a72a5 */ /* 0x000fe2000f8e000a */
[----:B------:R-:W-:Y:S01]  /*9960*/  LOP3.LUT R21, R76, 0x2, R21, 0xe2, !PT ;  /* 0x000000024c157812 */ /* 0x000fe200078ee215 */
[----:B------:R-:W5:Y:S01]  /*9970*/  LD.E.128 R64, desc[UR50][R64.64] ;  /* 0x0000003240407980 */ /* 0x000f62000c101d00 */
[----:B------:R-:W-:Y:S01]  /*9980*/  ISETP.GE.AND P0, PT, R89, UR14, PT ;  /* 0x0000000e59007c0c */ /* 0x000fe2000bf06270 */
[----:B------:R-:W-:Y:S01]  /*9990*/  IMAD.SHL.U32 R76, R0, 0x8, RZ ;  /* 0x00000008004c7824 */ /* 0x000fe200078e00ff */
[----:B------:R-:W-:Y:S01]  /*99a0*/  LOP3.LUT R12, R12, R13, RZ, 0x3c, !PT ;  /* 0x0000000d0c0c7212 */ /* 0x000fe200078e3cff */
[--C-:B------:R-:W-:Y:S01]  /*99b0*/  IMAD.X R13, RZ, RZ, R15.reuse, P4 ;  /* 0x000000ffff0d7224 */ /* 0x100fe200020e060f */
[----:B------:R-:W-:Y:S01]  /*99c0*/  LOP3.LUT R24, R24, R25, RZ, 0x3c, !PT ;  /* 0x0000001918187212 */ /* 0x000fe200078e3cff */
[--C-:B------:R-:W-:Y:S01]  /*99d0*/  IMAD.X R25, RZ, RZ, R15.reuse, P5 ;  /* 0x000000ffff197224 */ /* 0x100fe200028e060f */
[----:B------:R-:W-:Y:S01]  /*99e0*/  LOP3.LUT R28, R28, R29, RZ, 0x3c, !PT ;  /* 0x0000001d1c1c7212 */ /* 0x000fe200078e3cff */
[--C-:B------:R-:W-:Y:S01]  /*99f0*/  IMAD.X R29, RZ, RZ, R15.reuse, P6 ;  /* 0x000000ffff1d7224 */ /* 0x100fe200030e060f */
[----:B------:R-:W-:Y:S01]  /*9a00*/  LOP3.LUT R44, R44, R45, RZ, 0x3c, !PT ;  /* 0x0000002d2c2c7212 */ /* 0x000fe200078e3cff */
[----:B------:R-:W-:Y:S01]  /*9a10*/  IMAD.X R45, RZ, RZ, R15, P3 ;  /* 0x000000ffff2d7224 */ /* 0x000fe200018e060f */
[----:B------:R-:W-:Y:S01]  /*9a20*/  IADD3 R49, P4, R14, 0x9000, RZ ;  /* 0x000090000e317810 */ /* 0x000fe20007f9e0ff */
[----:B0-----:R-:W-:Y:S01]  /*9a30*/  @P2 IMAD.HI.U32 R0, R80, R77, RZ ;  /* 0x0000004d50002227 */ /* 0x001fe200078e00ff */
[C---:B------:R-:W-:Y:S01]  /*9a40*/  IADD3 R53, P5, R14.reuse, 0xa000, RZ ;  /* 0x0000a0000e357810 */ /* 0x040fe20007fbe0ff */
[----:B------:R-:W-:Y:S01]  /*9a50*/  UIMAD UR11, UR42, UR13, UR11 ;  /* 0x0000000d2a0b72a4 */ /* 0x000fe2000f8e020b */
[----:B------:R-:W-:Y:S01]  /*9a60*/  IADD3 R57, P6, R14, 0xb000, RZ ;  /* 0x0000b0000e397810 */ /* 0x000fe20007fde0ff */
[----:B------:R-:W5:Y:S01]  /*9a70*/  LD.E.128 R24, desc[UR50][R24.64] ;  /* 0x0000003218187980 */ /* 0x000f62000c101d00 */
[----:B------:R-:W-:Y:S01]  /*9a80*/  LOP3.LUT R21, R20, 0x4, R21, 0xe2, !PT ;  /* 0x0000000414157812 */ /* 0x000fe200078ee215 */
[----:B------:R-:W-:Y:S01]  /*9a90*/  ULDC.64 UR12, c[0x0][0xaf0] ;  /* 0x0002bc00000c7ab9 */ /* 0x000fe20000000a00 */
[----:B------:R-:W-:Y:S01]  /*9aa0*/  IADD3 R7, P3, R14, 0xf000, RZ ;  /* 0x0000f0000e077810 */ /* 0x000fe20007f7e0ff */
[----:B------:R-:W5:Y:S01]  /*9ab0*/  LD.E.128 R28, desc[UR50][R28.64] ;  /* 0x000000321c1c7980 */ /* 0x000f62000c101d00 */
[----:B------:R-:W-:Y:S01]  /*9ac0*/  SEL R20, RZ, 0xffffffff, P0 ;  /* 0xffffffffff147807 */ /* 0x000fe20000000000 */
[----:B------:R-:W-:Y:S01]  /*9ad0*/  UIMAD UR4, UR4, UR12, URZ ;  /* 0x0000000c040472a4 */ /* 0x000fe2000f8e023f */
[----:B------:R-:W-:Y:S01]  /*9ae0*/  LOP3.LUT R48, R49, 0x380, RZ, 0xc0, !PT ;  /* 0x0000038031307812 */ /* 0x000fe200078ec0ff */
[----:B------:R-:W-:Y:S01]  /*9af0*/  IMAD.MOV.U32 R77, RZ, RZ, R80 ;  /* 0x000000ffff4d7224 */ /* 0x000fe200078e0050 */
[----:B------:R-:W-:Y:S01]  /*9b00*/  LOP3.LUT R52, R53, 0x380, RZ, 0xc0, !PT ;  /* 0x0000038035347812 */ /* 0x000fe200078ec0ff */
[----:B------:R-:W5:Y:S01]  /*9b10*/  LD.E.128 R44, desc[UR50][R44.64] ;  /* 0x000000322c2c7980 */ /* 0x000f62000c101d00 */
[----:B------:R-:W-:-:S02]  /*9b20*/  LOP3.LUT R56, R57, 0x380, RZ, 0xc0, !PT ;  /* 0x0000038039387812 */ /* 0x000fc400078ec0ff */
[----:B------:R-:W-:Y:S01]  /*9b30*/  LOP3.LUT R5, R14, 0x380, RZ, 0xc0, !PT ;  /* 0x000003800e057812 */ /* 0x000fe200078ec0ff */
[----:B------:R-:W-:Y:S01]  /*9b40*/  UIMAD.WIDE.U32 UR10, UR9, UR12, UR10 ;  /* 0x0000000c090a72a5 */ /* 0x000fe2000f8e000a */
[----:B------:R-:W-:Y:S01]  /*9b50*/  LOP3.LUT R6, R7, 0x380, RZ, 0xc0, !PT ;  /* 0x0000038007067812 */ /* 0x000fe200078ec0ff */
[----:B------:R-:W-:Y:S01]  /*9b60*/  IMAD.X R73, RZ, RZ, R15, P3 ;  /* 0x000000ffff497224 */ /* 0x000fe200018e060f */
[----:B-1----:R-:W-:Y:S01]  /*9b70*/  @P2 SHF.R.U32.HI R77, RZ, R79, R0 ;  /* 0x0000004fff4d2219 */ /* 0x002fe20000011600 */
[----:B------:R-:W-:Y:S01]  /*9b80*/  IMAD.SHL.U32 R79, R20, 0x10, RZ ;  /* 0x00000010144f7824 */ /* 0x000fe200078e00ff */
[----:B------:R-:W-:Y:S01]  /*9b90*/  LOP3.LUT R76, R76, 0x8, R21, 0xe2, !PT ;  /* 0x000000084c4c7812 */ /* 0x000fe200078ee215 */
[----:B------:R-:W-:Y:S01]  /*9ba0*/  UIMAD UR4, UR9, UR13, UR4 ;  /* 0x0000000d090472a4 */ /* 0x000fe2000f8e0204 */
[----:B------:R-:W-:Y:S02]  /*9bb0*/  SHF.R.U64 R48, R48, 0x3, RZ ;  /* 0x0000000330307819 */ /* 0x000fe400000012ff */
[----:B------:R-:W-:-:S02]  /*9bc0*/  SHF.R.U64 R52, R52, 0x3, RZ ;  /* 0x0000000334347819 */ /* 0x000fc400000012ff */
[----:B------:R-:W-:Y:S02]  /*9bd0*/  SHF.R.U64 R56, R56, 0x3, RZ ;  /* 0x0000000338387819 */ /* 0x000fe400000012ff */
[----:B------:R-:W-:Y:S02]  /*9be0*/  SHF.R.U64 R5, R5, 0x3, RZ ;  /* 0x0000000305057819 */ /* 0x000fe400000012ff */
[----:B------:R-:W-:Y:S01]  /*9bf0*/  SHF.R.U64 R6, R6, 0x3, RZ ;  /* 0x0000000306067819 */ /* 0x000fe200000012ff */
[----:B------:R-:W-:Y:S01]  /*9c00*/  UIADD3 UR4, UR11, UR4, URZ ;  /* 0x000000040b047290 */ /* 0x000fe2000fffe03f */
[----:B------:R-:W-:Y:S01]  /*9c10*/  LOP3.LUT R76, R79, 0x10, R76, 0xe2, !PT ;  /* 0x000000104f4c7812 */ /* 0x000fe200078ee24c */
[----:B------:R-:W-:Y:S01]  /*9c20*/  IMAD.MOV R79, RZ, RZ, -R77 ;  /* 0x000000ffff4f7224 */ /* 0x000fe200078e0a4d */
[----:B------:R-:W-:Y:S02]  /*9c30*/  ISETP.GE.AND P0, PT, R93, UR14, PT ;  /* 0x0000000e5d007c0c */ /* 0x000fe4000bf06270 */
[----:B------:R-:W-:Y:S01]  /*9c40*/  LOP3.LUT R48, R48, R49, RZ, 0x3c, !PT ;  /* 0x0000003130307212 */ /* 0x000fe200078e3cff */
[--C-:B------:R-:W-:Y:S01]  /*9c50*/  IMAD.X R49, RZ, RZ, R15.reuse, P4 ;  /* 0x000000ffff317224 */ /* 0x100fe200020e060f */
[----:B------:R-:W-:Y:S01]  /*9c60*/  LOP3.LUT R52, R52, R53, RZ, 0x3c, !PT ;  /* 0x0000003534347212 */ /* 0x000fe200078e3cff */
[--C-:B------:R-:W-:Y:S01]  /*9c70*/  IMAD.X R53, RZ, RZ, R15.reuse, P5 ;  /* 0x000000ffff357224 */ /* 0x100fe200028e060f */
[----:B------:R-:W-:Y:S01]  /*9c80*/  LOP3.LUT R56, R56, R57, RZ, 0x3c, !PT ;  /* 0x0000003938387212 */ /* 0x000fe200078e3cff */
[--C-:B------:R-:W-:Y:S01]  /*9c90*/  IMAD.X R57, RZ, RZ, R15.reuse, P6 ;  /* 0x000000ffff397224 */ /* 0x100fe200030e060f */
[----:B------:R-:W-:Y:S01]  /*9ca0*/  LOP3.LUT R4, R5, R14, RZ, 0x3c, !PT ;  /* 0x0000000e05047212 */ /* 0x000fe200078e3cff */
[----:B------:R-:W-:Y:S01]  /*9cb0*/  IMAD.MOV.U32 R5, RZ, RZ, R15 ;  /* 0x000000ffff057224 */ /* 0x000fe200078e000f */
[----:B------:R-:W-:-:S02]  /*9cc0*/  LOP3.LUT R72, R6, R7, RZ, 0x3c, !PT ;  /* 0x0000000706487212 */ /* 0x000fc400078e3cff */
[----:B------:R-:W-:Y:S01]  /*9cd0*/  SHF.R.S32.HI R78, RZ, 0x1f, R77 ;  /* 0x0000001fff4e7819 */ /* 0x000fe2000001144d */
[----:B------:R-:W-:Y:S01]  /*9ce0*/  IMAD.U32 R20, RZ, RZ, UR10 ;  /* 0x0000000aff147e24 */ /* 0x000fe2000f8e00ff */
[----:B------:R-:W-:Y:S01]  /*9cf0*/  SEL R0, RZ, 0xffffffff, P0 ;  /* 0xffffffffff007807 */ /* 0x000fe20000000000 */
[----:B------:R-:W-:Y:S01]  /*9d00*/  IMAD.U32 R21, RZ, RZ, UR11 ;  /* 0x0000000bff157e24 */ /* 0x000fe2000f8e00ff */
[----:B------:R-:W-:Y:S01]  /*9d10*/  ULDC.64 UR10, c[0x0][0xae0] ;  /* 0x0002b800000a7ab9 */ /* 0x000fe20000000a00 */
[----:B------:R-:W-:Y:S01]  /*9d20*/  IMAD R79, R82, R79, R80 ;  /* 0x0000004f524f7224 */ /* 0x000fe200078e0250 */
[----:B------:R-:W5:Y:S01]  /*9d30*/  LD.E.128 R4, desc[UR50][R4.64] ;  /* 0x0000003204047980 */ /* 0x000f62000c101d00 */
[----:B------:R-:W-:Y:S02]  /*9d40*/  IMAD.U32 R21, RZ, RZ, UR4 ;  /* 0x00000004ff157e24 */ /* 0x000fe4000f8e00ff */
[----:B------:R-:W-:Y:S01]  /*9d50*/  IMAD R78, R78, UR10, RZ ;  /* 0x0000000a4e4e7c24 */ /* 0x000fe2000f8e02ff */
[----:B------:R-:W5:Y:S01]  /*9d60*/  LD.E.128 R12, desc[UR50][R12.64] ;  /* 0x000000320c0c7980 */ /* 0x000f62000c101d00 */
[----:B------:R-:W-:Y:S01]  /*9d70*/  IMAD.SHL.U32 R83, R0, 0x20, RZ ;  /* 0x0000002000537824 */ /* 0x000fe200078e00ff */
[----:B------:R-:W-:-:S02]  /*9d80*/  ISETP.GE.AND P0, PT, R95, UR14, PT ;  /* 0x0000000e5f007c0c */ /* 0x000fc4000bf06270 */
[----:B------:R-:W5:Y:S01]  /*9d90*/  LD.E.128 R48, desc[UR50][R48.64] ;  /* 0x0000003230307980 */ /* 0x000f62000c101d00 */
[----:B------:R-:W-:-:S03]  /*9da0*/  SHF.R.S32.HI R0, RZ, 0x1f, R79 ;  /* 0x0000001fff007819 */ /* 0x000fc6000001144f */
[----:B------:R-:W5:Y:S01]  /*9db0*/  LD.E.128 R52, desc[UR50][R52.64] ;  /* 0x0000003234347980 */ /* 0x000f62000c101d00 */
[----:B------:R-:W-:-:S03]  /*9dc0*/  IMAD.WIDE.U32 R20, R77, UR10, R20 ;  /* 0x0000000a4d147c25 */ /* 0x000fc6000f8e0014 */
[----:B------:R-:W5:Y:S01]  /*9dd0*/  LD.E.128 R56, desc[UR50][R56.64] ;  /* 0x0000003238387980 */ /* 0x000f62000c101d00 */
[----:B------:R-:W-:Y:S01]  /*9de0*/  IMAD R81, R77, UR11, R78 ;  /* 0x0000000b4d517c24 */ /* 0x000fe2000f8e024e */
[----:B------:R-:W-:Y:S02]  /*9df0*/  ULDC.64 UR10, c[0x0][0xad8] ;  /* 0x0002b600000a7ab9 */ /* 0x000fe40000000a00 */
[----:B------:R-:W5:Y:S01]  /*9e00*/  LD.E.128 R72, desc[UR50][R72.64] ;  /* 0x0000003248487980 */ /* 0x000f62000c101d00 */
[----:B------:R-:W-:Y:S01]  /*9e10*/  VIADD R97, R2, 0x1c0 ;  /* 0x000001c002617836 */ /* 0x000fe20000000000 */
[----:B------:R-:W-:Y:S01]  /*9e20*/  @!PT LDS RZ, [RZ] ;  /* 0x00000000fffff984 */ /* 0x000fe20000000800 */
[----:B------:R-:W-:Y:S01]  /*9e30*/  @!PT LDS RZ, [RZ] ;  /* 0x00000000fffff984 */ /* 0x000fe20000000800 */
[----:B------:R-:W-:Y:S01]  /*9e40*/  @!PT LDS RZ, [RZ] ;  /* 0x00000000fffff984 */ /* 0x000fe20000000800 */
[----:B------:R-:W-:Y:S01]  /*9e50*/  @!PT LDS RZ, [RZ] ;  /* 0x00000000fffff984 */ /* 0x000fe20000000800 */
[----:B------:R0:W-:Y:S06]  /*9e60*/  MEMBAR.ALL.CTA ;  /* 0x0000000000007992 */ /* 0x0001ec0000008000 */
[----:B0-----:R-:W0:Y:S01]  /*9e70*/  FENCE.VIEW.ASYNC.S ;  /* 0x00000000000073c6 */ /* 0x001e220000000000 */
[----:B------:R-:W-:Y:S01]  /*9e80*/  IMAD.U32 R90, RZ, RZ, UR43 ;  /* 0x0000002bff5a7e24 */ /* 0x000fe2000f8e00ff */
[----:B------:R-:W-:Y:S01]  /*9e90*/  LOP3.LUT R76, R83, 0x20, R76, 0xe2, !PT ;  /* 0x00000020534c7812 */ /* 0x000fe200078ee24c */
[----:B------:R-:W-:Y:S01]  /*9ea0*/  IMAD.IADD R21, R21, 0x1, R81 ;  /* 0x0000000115157824 */ /* 0x000fe200078e0251 */
[----:B------:R-:W-:Y:S01]  /*9eb0*/  SEL R77, RZ, 0x40, P0 ;  /* 0x00000040ff4d7807 */ /* 0x000fe20000000000 */
[----:B------:R-:W-:Y:S01]  /*9ec0*/  IMAD R78, R0, UR10, RZ ;  /* 0x0000000a004e7c24 */ /* 0x000fe2000f8e02ff */
[----:B------:R-:W-:Y:S01]  /*9ed0*/  ISETP.GE.AND P0, PT, R97, UR14, PT ;  /* 0x0000000e61007c0c */ /* 0x000fe2000bf06270 */
[----:B------:R-:W-:-:S02]  /*9ee0*/  IMAD R90, R90, 0x40, R3 ;  /* 0x000000405a5a7824 */ /* 0x000fc400078e0203 */
[----:B------:R-:W-:Y:S01]  /*9ef0*/  IMAD R91, R82, UR8, RZ ;  /* 0x00000008525b7c24 */ /* 0x000fe2000f8e02ff */
[----:B------:R-:W-:Y:S01]  /*9f00*/  LOP3.LUT R0, R76, R77, RZ, 0xfc, !PT ;  /* 0x0000004d4c007212 */ /* 0x000fe200078efcff */
[C---:B------:R-:W-:Y:S01]  /*9f10*/  IMAD R77, R79.reuse, UR11, R78 ;  /* 0x0000000b4f4d7c24 */ /* 0x040fe2000f8e024e */
[----:B------:R-:W-:Y:S01]  /*9f20*/  UIADD3 UR4, UR39, 0x28c20, URZ ;  /* 0x00028c2027047890 */ /* 0x000fe2000fffe03f */
[----:B------:R-:W-:Y:S01]  /*9f30*/  IMAD.WIDE.U32 R20, R79, UR10, R20 ;  /* 0x0000000a4f147c25 */ /* 0x000fe2000f8e0014 */
[----:B------:R-:W-:Y:S01]  /*9f40*/  SEL R3, RZ, 0x80, P0 ;  /* 0x00000080ff037807 */ /* 0x000fe20000000000 */
[----:B------:R-:W-:Y:S01]  /*9f50*/  ULDC.64 UR10, c[0x0][0xa80] ;  /* 0x0002a000000a7ab9 */ /* 0x000fe20000000a00 */
[----:B------:R-:W-:Y:S01]  /*9f60*/  ISETP.GE.AND P0, PT, R90, R91, PT ;  /* 0x0000005b5a00720c */ /* 0x000fe20003f06270 */
[----:B------:R-:W-:Y:S01]  /*9f70*/  IMAD.IADD R21, R21, 0x1, R77 ;  /* 0x0000000115157824 */ /* 0x000fe200078e024d */
[----:B------:R-:W-:Y:S01]  /*9f80*/  UPRMT UR4, URZ, 0x654, UR4 ;  /* 0x000006543f047896 */ /* 0x000fe20008000004 */
[----:B------:R-:W-:-:S04]  /*9f90*/  LEA R86, P1, R20, UR10, 0x1 ;  /* 0x0000000a14567c11 */ /* 0x000fc8000f8208ff */
[----:B------:R-:W-:Y:S01]  /*9fa0*/  LEA.HI.X R88, R20, UR11, R21, 0x1, P1 ;  /* 0x0000000b14587c11 */ /* 0x000fe200088f0c15 */
[----:B------:R-:W-:Y:S01]  /*9fb0*/  BSSY B1, `(.L_x_392) ;  /* 0x000002c000017945 */ /* 0x000fe20003800000 */
[----:B0-----:R0:W1:Y:S02]  /*9fc0*/  SHFL.IDX PT, R20, R86, RZ, 0x181f ;  /* 0x00181fff56147589 */ /* 0x00106400000e0000 */
[----:B------:R-:W-:Y:S02]  /*9fd0*/  SYNCS.ARRIVE.TRANS64.RED.A1T0 RZ, [UR4], RZ ;  /* 0x000000ffffff79a7 */ /* 0x000fe40008100404 */
[----:B------:R0:W2:Y:S01]  /*9fe0*/  SHFL.IDX PT, R21, R88, RZ, 0x181f ;  /* 0x00181fff58157589 */ /* 0x0000a200000e0000 */
[----:B------:R-:W-:Y:S02]  /*9ff0*/  LOP3.LUT R3, R0, R3, RZ, 0xfc, !PT ;  /* 0x0000000300037212 */ /* 0x000fe400078efcff */
[----:B------:R-:W-:Y:S01]  /*a000*/  SHF.R.S32.HI R152, RZ, 0x1f, R185 ;  /* 0x0000001fff987819 */ /* 0x000fe200000114b9 */
[----:B------:R-:W-:Y:S06]  /*a010*/  @P0 BRA `(.L_x_393) ;  /* 0x0000000000940947 */ /* 0x000fec0003800000 */
[----:B------:R-:W-:Y:S02]  /*a020*/  ISETP.GE.AND P1, PT, R185, UR14, PT ;  /* 0x0000000eb9007c0c */ /* 0x000fe4000bf26270 */
[----:B------:R-:W-:Y:S02]  /*a030*/  ISETP.GE.AND P0, PT, R2, UR14, PT ;  /* 0x0000000e02007c0c */ /* 0x000fe4000bf06270 */
[----:B------:R-:W-:Y:S02]  /*a040*/  ISETP.GE.AND P4, PT, R184, UR14, PT ;  /* 0x0000000eb8007c0c */ /* 0x000fe4000bf86270 */
[----:B------:R-:W-:Y:S02]  /*a050*/  ISETP.GE.AND P3, PT, R87, UR14, PT ;  /* 0x0000000e57007c0c */ /* 0x000fe4000bf66270 */
[----:B------:R-:W-:Y:S02]  /*a060*/  SHF.R.S32.HI R81, RZ, 0x1f, R184 ;  /* 0x0000001fff517819 */ /* 0x000fe400000114b8 */
[----:B------:R-:W-:-:S02]  /*a070*/  SHF.R.S32.HI R83, RZ, 0x1f, R87 ;  /* 0x0000001fff537819 */ /* 0x000fc40000011457 */
[----:B------:R-:W-:Y:S02]  /*a080*/  SHF.R.S32.HI R85, RZ, 0x1f, R89 ;  /* 0x0000001fff557819 */ /* 0x000fe40000011459 */
[CC--:B-1----:R-:W-:Y:S01]  /*a090*/  @!P1 LEA R76, P2, R185.reuse, R20.reuse, 0x1 ;  /* 0x00000014b94c9211 */ /* 0x0c2fe200078408ff */
[----:B--2---:R-:W-:Y:S02]  /*a0a0*/  @!P0 IMAD.WIDE R78, R2, 0x2, R20 ;  /* 0x00000002024e8825 */ /* 0x004fe400078e0214 */
[----:B------:R-:W-:Y:S02]  /*a0b0*/  @!P4 LEA R80, P5, R184, R20, 0x1 ;  /* 0x00000014b850c211 */ /* 0x000fe400078a08ff */
[----:B------:R-:W-:Y:S01]  /*a0c0*/  @!P1 LEA.HI.X R77, R185, R21, R152, 0x1, P2 ;  /* 0x00000015b94d9211 */ /* 0x000fe200010f0c98 */
[----:B-----5:R1:W-:Y:S01]  /*a0d0*/  @!P0 ST.E.128 desc[UR50][R78.64], R4 ;  /* 0x000000044e008985 */ /* 0x0203e2000c101d32 */
[----:B------:R-:W-:Y:S02]  /*a0e0*/  ISETP.GE.AND P2, PT, R89, UR14, PT ;  /* 0x0000000e59007c0c */ /* 0x000fe4000bf46270 */
[----:B------:R-:W-:Y:S01]  /*a0f0*/  LOP3.LUT P0, RZ, R0, 0x40, RZ, 0xc0, !PT ;  /* 0x0000004000ff7812 */ /* 0x000fe2000780c0ff */
[----:B------:R2:W-:Y:S01]  /*a100*/  @!P1 ST.E.128 desc[UR50][R76.64], R12 ;  /* 0x0000000c4c009985 */ /* 0x0005e2000c101d32 */
[----:B------:R-:W-:-:S02]  /*a110*/  ISETP.GE.AND P1, PT, R93, UR14, PT ;  /* 0x0000000e5d007c0c */ /* 0x000fc4000bf26270 */
[CC--:B------:R-:W-:Y:S02]  /*a120*/  @!P3 LEA R82, P6, R87.reuse, R20.reuse, 0x1 ;  /* 0x000000145752b211 */ /* 0x0c0fe400078c08ff */
[-C--:B------:R-:W-:Y:S02]  /*a130*/  @!P4 LEA.HI.X R81, R184, R21.reuse, R81, 0x1, P5 ;  /* 0x00000015b851c211 */ /* 0x080fe400028f0c51 */
[-C--:B------:R-:W-:Y:S02]  /*a140*/  @!P3 LEA.HI.X R83, R87, R21.reuse, R83, 0x1, P6 ;  /* 0x000000155753b211 */ /* 0x080fe400030f0c53 */
[----:B------:R-:W-:Y:S01]  /*a150*/  LOP3.LUT P6, RZ, R3, 0x80, RZ, 0xc0, !PT ;  /* 0x0000008003ff7812 */ /* 0x000fe200078cc0ff */
[----:B------:R3:W-:Y:S01]  /*a160*/  @!P4 ST.E.128 desc[UR50][R80.64], R28 ;  /* 0x0000001c5000c985 */ /* 0x0007e2000c101d32 */
[C---:B------:R-:W-:Y:S02]  /*a170*/  @!P2 LEA R84, P5, R89.reuse, R20, 0x1 ;  /* 0x000000145954a211 */ /* 0x040fe400078a08ff */
[----:B-1----:R-:W-:Y:S01]  /*a180*/  SHF.R.S32.HI R5, RZ, 0x1f, R93 ;  /* 0x0000001fff057819 */ /* 0x002fe2000001145d */
[----:B------:R3:W-:Y:S01]  /*a190*/  @!P3 ST.E.128 desc[UR50][R82.64], R36 ;  /* 0x000000245200b985 */ /* 0x0007e2000c101d32 */
[----:B------:R-:W-:-:S02]  /*a1a0*/  @!P2 LEA.HI.X R85, R89, R21, R85, 0x1, P5 ;  /* 0x000000155955a211 */ /* 0x000fc400028f0c55 */
[CC--:B------:R-:W-:Y:S02]  /*a1b0*/  @!P1 LEA R4, P5, R93.reuse, R20.reuse, 0x1 ;  /* 0x000000145d049211 */ /* 0x0c0fe400078a08ff */
[----:B------:R-:W-:Y:S01]  /*a1c0*/  SHF.R.S32.HI R7, RZ, 0x1f, R95 ;  /* 0x0000001fff077819 */ /* 0x000fe2000001145f */
[----:B------:R3:W-:Y:S01]  /*a1d0*/  @!P2 ST.E.128 desc[UR50][R84.64], R44 ;  /* 0x0000002c5400a985 */ /* 0x0007e2000c101d32 */
[-C--:B------:R-:W-:Y:S02]  /*a1e0*/  @!P1 LEA.HI.X R5, R93, R21.reuse, R5, 0x1, P5 ;  /* 0x000000155d059211 */ /* 0x080fe400028f0c05 */
[C---:B------:R-:W-:Y:S02]  /*a1f0*/  @P0 LEA R6, P5, R95.reuse, R20, 0x1 ;  /* 0x000000145f060211 */ /* 0x040fe400078a08ff */
[----:B--2---:R-:W-:Y:S01]  /*a200*/  SHF.R.S32.HI R13, RZ, 0x1f, R97 ;  /* 0x0000001fff0d7819 */ /* 0x004fe20000011461 */
[----:B------:R3:W-:Y:S01]  /*a210*/  @!P1 ST.E.128 desc[UR50][R4.64], R52 ;  /* 0x0000003404009985 */ /* 0x0007e2000c101d32 */
[----:B------:R-:W-:-:S02]  /*a220*/  @P0 LEA.HI.X R7, R95, R21, R7, 0x1, P5 ;  /* 0x000000155f070211 */ /* 0x000fc400028f0c07 */
[----:B------:R-:W-:-:S03]  /*a230*/  @P6 LEA R12, P5, R97, R20, 0x1 ;  /* 0x00000014610c6211 */ /* 0x000fc600078a08ff */
[----:B------:R3:W-:Y:S01]  /*a240*/  @P0 ST.E.128 desc[UR50][R6.64], R60 ;  /* 0x0000003c06000985 */ /* 0x0007e2000c101d32 */
[----:B------:R-:W-:-:S05]  /*a250*/  @P6 LEA.HI.X R13, R97, R21, R13, 0x1, P5 ;  /* 0x00000015610d6211 */ /* 0x000fca00028f0c0d */
[----:B------:R3:W-:Y:S04]  /*a260*/  @P6 ST.E.128 desc[UR50][R12.64], R68 ;  /* 0x000000440c006985 */ /* 0x0007e8000c101d32 */
.L_x_393:
[----:B------:R-:W-:Y:S05]  /*a270*/  BSYNC B1 ;  /* 0x0000000000017941 */ /* 0x000fea0003800000 */
.L_x_392:
[----:B---3-5:R-:W-:Y:S01]  /*a280*/  VIADD R6, R90, 0x20 ;  /* 0x000000205a067836 */ /* 0x028fe20000000000 */
[----:B------:R3:W4:Y:S04]  /*a290*/  SHFL.IDX PT, R5, R88, 0x1, 0x181f ;  /* 0x00381f0058057f89 */ /* 0x00072800000e0000 */
[----:B------:R-:W-:Y:S01]  /*a2a0*/  ISETP.GE.AND P0, PT, R6, R91, PT ;  /* 0x0000005b0600720c */ /* 0x000fe20003f06270 */
[----:B------:R3:W0:-:S12]  /*a2b0*/  SHFL.IDX PT, R4, R86, 0x1, 0x181f ;  /* 0x00381f0056047f89 */ /* 0x00061800000e0000 */
[----:B---3--:R-:W-:Y:S05]  /*a2c0*/  @P0 BRA `(.L_x_394) ;  /* 0x0000002800180947 */ /* 0x008fea0003800000 */
[----:B------:R-:W-:Y:S02]  /*a2d0*/  ISETP.GE.AND P0, PT, R2, UR14, PT ;  /* 0x0000000e02007c0c */ /* 0x000fe4000bf06270 */
[----:B------:R-:W-:Y:S02]  /*a2e0*/  ISETP.GE.AND P4, PT, R185, UR14, PT ;  /* 0x0000000eb9007c0c */ /* 0x000fe4000bf86270 */
[----:B------:R-:W-:Y:S02]  /*a2f0*/  ISETP.GE.AND P3, PT, R184, UR14, PT ;  /* 0x0000000eb8007c0c */ /* 0x000fe4000bf66270 */
[----:B------:R-:W-:Y:S02]  /*a300*/  ISETP.GE.AND P2, PT, R87, UR14, PT ;  /* 0x0000000e57007c0c */ /* 0x000fe4000bf46270 */
[----:B------:R-:W-:Y:S02]  /*a310*/  ISETP.GE.AND P1, PT, R89, UR14, PT ;  /* 0x0000000e59007c0c */ /* 0x000fe4000bf26270 */
[----:B------:R-:W-:-:S02]  /*a320*/  SHF.R.S32.HI R15, RZ, 0x1f, R184 ;  /* 0x0000001fff0f7819 */ /* 0x000fc400000114b8 */
[----:B--2---:R-:W-:Y:S01]  /*a330*/  SHF.R.S32.HI R21, RZ, 0x1f, R87 ;  /* 0x0000001fff157819 */ /* 0x004fe20000011457 */
[----:B0---4-:R-:W-:Y:S02]  /*a340*/  @!P0 IMAD.WIDE R6, R2, 0x2, R4 ;  /* 0x0000000202068825 */ /* 0x011fe400078e0204 */
[-C--:B------:R-:W-:Y:S02]  /*a350*/  @!P4 LEA R12, P5, R185, R4.reuse, 0x1 ;  /* 0x00000004b90cc211 */ /* 0x080fe400078a08ff */
[-C--:B------:R-:W-:Y:S01]  /*a360*/  @!P3 LEA R14, P6, R184, R4.reuse, 0x1 ;  /* 0x00000004b80eb211 */ /* 0x080fe200078c08ff */
[----:B------:R0:W-:Y:S01]  /*a370*/  @!P0 ST.E.128 desc[UR50][R6.64], R8 ;  /* 0x0000000806008985 */ /* 0x0001e2000c101d32 */
[----:B------:R-:W-:Y:S02]  /*a380*/  ISETP.GE.AND P0, PT, R93, UR14, PT ;  /* 0x0000000e5d007c0c */ /* 0x000fe4000bf06270 */
[----:B------:R-:W-:Y:S02]  /*a390*/  @!P4 LEA.HI.X R13, R185, R5, R152, 0x1, P5 ;  /* 0x00000005b90dc211 */ /* 0x000fe400028f0c98 */
[----:B-1----:R-:W-:-:S02]  /*a3a0*/  @!P2 LEA R20, P5, R87, R4, 0x1 ;  /* 0x000000045714a211 */ /* 0x002fc400078a08ff */
[-C--:B------:R-:W-:Y:S01]  /*a3b0*/  @!P3 LEA.HI.X R15, R184, R5.reuse, R15, 0x1, P6 ;  /* 0x00000005b80fb211 */ /* 0x080fe200030f0c0f */
[----:B------:R3:W-:Y:S01]  /*a3c0*/  @!P4 ST.E.128 desc[UR50][R12.64], R24 ;  /* 0x000000180c00c985 */ /* 0x0007e2000c101d32 */
[----:B------:R-:W-:Y:S02]  /*a3d0*/  LOP3.LUT P6, RZ, R0, 0x40, RZ, 0xc0, !PT ;  /* 0x0000004000ff7812 */ /* 0x000fe400078cc0ff */
[----:B------:R-:W-:Y:S01]  /*a3e0*/  @!P2 LEA.HI.X R21, R87, R5, R21, 0x1, P5 ;  /* 0x000000055715a211 */ /* 0x000fe200028f0c15 */
[----:B------:R3:W-:Y:S01]  /*a3f0*/  @!P3 ST.E.128 desc[UR50][R14.64], R32 ;  /* 0x000000200e00b985 */ /* 0x0007e2000c101d32 */
[----:B------:R-:W-:-:S03]  /*a400*/  SHF.R.S32.HI R0, RZ, 0x1f, R89 ;  /* 0x0000001fff007819 */ /* 0x000fc60000011459 */
[----:B------:R3:W-:Y:S01]  /*a410*/  @!P2 ST.E.128 desc[UR50][R20.64], R40 ;  /* 0x000000281400a985 */ /* 0x0007e2000c101d32 */
[----:B0-----:R-:W-:-:S04]  /*a420*/  @!P1 LEA R6, P5, R89, R4, 0x1 ;  /* 0x0000000459069211 */ /* 0x001fc800078a08ff */
[-C--:B------:R-:W-:Y:S02]  /*a430*/  @!P1 LEA.HI.X R7, R89, R5.reuse, R0, 0x1, P5 ;  /* 0x0000000559079211 */ /* 0x080fe400028f0c00 */
[----:B------:R-:W-:Y:S02]  /*a440*/  SHF.R.S32.HI R0, RZ, 0x1f, R93 ;  /* 0x0000001fff007819 */ /* 0x000fe4000001145d */
[C---:B------:R-:W-:Y:S01]  /*a450*/  @!P0 LEA R8, P5, R93.reuse, R4, 0x1 ;  /* 0x000000045d088211 */ /* 0x040fe200078a08ff */
[----:B------:R3:W-:Y:S03]  /*a460*/  @!P1 ST.E.128 desc[UR50][R6.64], R48 ;  /* 0x0000003006009985 */ /* 0x0007e6000c101d32 */
[----:B------:R-:W-:Y:S02]  /*a470*/  @!P0 LEA.HI.X R9, R93, R5, R0, 0x1, P5 ;  /* 0x000000055d098211 */ /* 0x000fe400028f0c00 */
[----:B------:R-:W-:-:S02]  /*a480*/  SHF.R.S32.HI R0, RZ, 0x1f, R95 ;  /* 0x0000001fff007819 */ /* 0x000fc4000001145f */
[----:B------:R-:W-:Y:S01]  /*a490*/  @P6 LEA R10, P5, R95, R4, 0x1 ;  /* 0x000000045f0a6211 */ /* 0x000fe200078a08ff */
[----:B------:R3:W-:Y:S01]  /*a4a0*/  @!P0 ST.E.128 desc[UR50][R8.64], R56 ;  /* 0x0000003808008985 */ /* 0x0007e2000c101d32 */
[----:B------:R-:W-:Y:S02]  /*a4b0*/  LOP3.LUT P0, RZ, R3, 0x80, RZ, 0xc0, !PT ;  /* 0x0000008003ff7812 */ /* 0x000fe4000780c0ff */
[----:B------:R-:W-:-:S05]  /*a4c0*/  @P6 LEA.HI.X R11, R95, R5, R0, 0x1, P5 ;  /* 0x000000055f0b6211 */ /* 0x000fca00028f0c00 */
[----:B------:R3:W-:Y:S06]  /*a4d0*/  @P6 ST.E.128 desc[UR50][R10.64], R64 ;  /* 0x000000400a006985 */ /* 0x0007ec000c101d32 */
[----:B------:R-:W-:Y:S05]  /*a4e0*/  @!P0 BRA `(.L_x_394) ;  /* 0x0000002400908947 */ /* 0x000fea0003800000 */
[----:B------:R-:W-:Y:S02]  /*a4f0*/  LEA R4, P0, R97, R4, 0x1 ;  /* 0x0000000461047211 */ /* 0x000fe400078008ff */
[----:B------:R-:W-:-:S04]  /*a500*/  SHF.R.S32.HI R0, RZ, 0x1f, R97 ;  /* 0x0000001fff007819 */ /* 0x000fc80000011461 */
[----:B------:R-:W-:-:S05]  /*a510*/  LEA.HI.X R5, R97, R5, R0, 0x1, P0 ;  /* 0x0000000561057211 */ /* 0x000fca00000f0c00 */
[----:B------:R0:W-:Y:S01]  /*a520*/  ST.E.128 desc[UR50][R4.64], R72 ;  /* 0x0000004804007985 */ /* 0x0001e2000c101d32 */
[----:B------:R-:W-:Y:S05]  /*a530*/  BRA `(.L_x_394) ;  /* 0x00000024007c7947 */ /* 0x000fea0003800000 */
.L_x_391:
[----:B------:R-:W2:Y:S01]  /*a540*/  LDL R0, [R1+0x30] ;  /* 0x0000300001007983 */ /* 0x000ea20000100800 */
[----:B------:R-:W-:Y:S01]  /*a550*/  ULDC.64 UR12, c[0x0][0xb08] ;  /* 0x0002c200000c7ab9 */ /* 0x000fe20000000a00 */
[----:B------:R-:W-:Y:S01]  /*a560*/  ULDC UR14, c[0x0][0xbe8] ;  /* 0x0002fa00000e7ab9 */ /* 0x000fe20000000800 */
[----:B------:R-:W-:Y:S01]  /*a570*/  UIMAD UR18, UR18, UR12, URZ ;  /* 0x0000000c121272a4 */ /* 0x000fe2000f8e023f */
[----:B------:R-:W-:Y:S01]  /*a580*/  IMAD.U32 R9, RZ, RZ, UR43 ;  /* 0x0000002bff097e24 */ /* 0x000fe2000f8e00ff */
[----:B------:R-:W-:Y:S01]  /*a590*/  UIMAD.WIDE.U32 UR10, UR4, UR12, URZ ;  /* 0x0000000c040a72a5 */ /* 0x000fe2000f8e003f */
[----:B------:R-:W-:Y:S01]  /*a5a0*/  BSSY B1, `(.L_x_395) ;  /* 0x00000cc000017945 */ /* 0x000fe20003800000 */
[----:B------:R-:W-:Y:S01]  /*a5b0*/  UIMAD UR18, UR4, UR13, UR18 ;  /* 0x0000000d041272a4 */ /* 0x000fe2000f8e0212 */
[----:B------:R-:W-:Y:S01]  /*a5c0*/  SHF.R.S32.HI R21, RZ, 0x1f, R197 ;  /* 0x0000001fff157819 */ /* 0x000fe200000114c5 */
[----:B------:R-:W-:Y:S01]  /*a5d0*/  UISETP.NE.AND UP0, UPT, UR14, 0x1, UPT ;  /* 0x000000010e00788c */ /* 0x000fe2000bf05270 */
[----:B------:R-:W-:Y:S01]  /*a5e0*/  SHF.R.S32.HI R152, RZ, 0x1f, R198 ;  /* 0x0000001fff987819 */ /* 0x000fe200000114c6 */
[----:B------:R-:W-:Y:S01]  /*a5f0*/  UIADD3 UR11, UR11, UR18, URZ ;  /* 0x000000120b0b7290 */ /* 0x000fe2000fffe03f */
[----:B------:R-:W-:Y:S01]  /*a600*/  SHF.R.S32.HI R153, RZ, 0x1f, R199 ;  /* 0x0000001fff997819 */ /* 0x000fe200000114c7 */
[----:B------:R-:W-:Y:S01]  /*a610*/  ULDC.64 UR12, c[0x0][0xb38] ;  /* 0x0002ce00000c7ab9 */ /* 0x000fe20000000a00 */
[----:B------:R-:W-:Y:S01]  /*a620*/  USHF.R.S32.HI UR4, URZ, 0x1f, UR9 ;  /* 0x0000001f3f047899 */ /* 0x000fe20008011409 */
[----:B------:R-:W-:Y:S01]  /*a630*/  PLOP3.LUT P0, PT, PT, PT, UP0, 0x80, 0x0 ;  /* 0x000000000000781c */ /* 0x000fe20003f0f008 */
[----:B------:R-:W-:Y:S01]  /*a640*/  UIMAD.WIDE.U32 UR10, UR42, UR12, UR10 ;  /* 0x0000000c2a0a72a5 */ /* 0x000fe2000f8e000a */
[----:B------:R-:W-:Y:S01]  /*a650*/  SHF.R.S32.HI R154, RZ, 0x1f, R200 ;  /* 0x0000001fff9a7819 */ /* 0x000fe200000114c8 */
[----:B------:R-:W-:Y:S01]  /*a660*/  UIMAD UR8, UR8, UR14, URZ ;  /* 0x0000000e080872a4 */ /* 0x000fe2000f8e023f */
[----:B------:R-:W-:Y:S01]  /*a670*/  SHF.R.S32.HI R155, RZ, 0x1f, R201 ;  /* 0x0000001fff9b7819 */ /* 0x000fe200000114c9 */
[----:B------:R-:W-:Y:S01]  /*a680*/  UIMAD UR11, UR42, UR13, UR11 ;  /* 0x0000000d2a0b72a4 */ /* 0x000fe2000f8e020b */
[----:B------:R-:W-:-:S02]  /*a690*/  SHF.R.S32.HI R156, RZ, 0x1f, R202 ;  /* 0x0000001fff9c7819 */ /* 0x000fc400000114ca */
[----:B------:R-:W-:Y:S01]  /*a6a0*/  ULDC.64 UR12, c[0x0][0xb40] ;  /* 0x0002d000000c7ab9 */ /* 0x000fe20000000a00 */
[----:B------:R-:W-:Y:S01]  /*a6b0*/  SHF.R.S32.HI R157, RZ, 0x1f, R203 ;  /* 0x0000001fff9d7819 */ /* 0x000fe200000114cb */
[----:B------:R-:W-:Y:S01]  /*a6c0*/  UIMAD UR4, UR4, UR12, URZ ;  /* 0x0000000c040472a4 */ /* 0x000fe2000f8e023f */
[----:B------:R-:W-:Y:S01]  /*a6d0*/  SHF.R.S32.HI R158, RZ, 0x1f, R204 ;  /* 0x0000001fff9e7819 */ /* 0x000fe200000114cc */
[----:B------:R-:W-:Y:S01]  /*a6e0*/  UIMAD.WIDE.U32 UR10, UR9, UR12, UR10 ;  /* 0x0000000c090a72a5 */ /* 0x000fe2000f8e000a */
[----:B------:R-:W-:Y:S01]  /*a6f0*/  SHF.R.S32.HI R159, RZ, 0x1f, R205 ;  /* 0x0000001fff9f7819 */ /* 0x000fe200000114cd */
[----:B------:R-:W-:Y:S01]  /*a700*/  UIMAD UR4, UR9, UR13, UR4 ;  /* 0x0000000d090472a4 */ /* 0x000fe2000f8e0204 */
[----:B------:R-:W-:Y:S02]  /*a710*/  SHF.R.S32.HI R160, RZ, 0x1f, R206 ;  /* 0x0000001fffa07819 */ /* 0x000fe400000114ce */
[----:B------:R-:W-:Y:S01]  /*a720*/  @UP0 ULDC UR9, c[0x0][0xbec] ;  /* 0x0002fb0000090ab9 */ /* 0x000fe20000000800 */
[----:B------:R-:W-:Y:S01]  /*a730*/  UIADD3 UR11, UR11, UR4, URZ ;  /* 0x000000040b0b7290 */ /* 0x000fe2000fffe03f */
[----:B------:R-:W-:Y:S01]  /*a740*/  SHF.R.S32.HI R161, RZ, 0x1f, R207 ;  /* 0x0000001fffa17819 */ /* 0x000fe200000114cf */
[----:B------:R-:W-:Y:S01]  /*a750*/  ULDC.64 UR12, c[0x0][0xb48] ;  /* 0x0002d200000c7ab9 */ /* 0x000fe20000000a00 */
[----:B------:R-:W-:Y:S01]  /*a760*/  @UP0 ULDC UR4, c[0x0][0xbf0] ;  /* 0x0002fc0000040ab9 */ /* 0x000fe20000000800 */
[----:B------:R-:W-:Y:S01]  /*a770*/  UIMAD.WIDE.U32 UR10, UR44, UR12, UR10 ;  /* 0x0000000c2c0a72a5 */ /* 0x000fe2000f8e000a */
[----:B------:R-:W-:-:S02]  /*a780*/  SHF.R.S32.HI R162, RZ, 0x1f, R208 ;  /* 0x0000001fffa27819 */ /* 0x000fc400000114d0 */
[----:B------:R-:W-:Y:S01]  /*a790*/  SHF.R.S32.HI R163, RZ, 0x1f, R209 ;  /* 0x0000001fffa37819 */ /* 0x000fe200000114d1 */
[----:B------:R-:W-:Y:S01]  /*a7a0*/  UIMAD UR44, UR44, UR13, UR11 ;  /* 0x0000000d2c2c72a4 */ /* 0x000fe2000f8e020b */
[----:B------:R-:W-:Y:S01]  /*a7b0*/  SHF.R.S32.HI R164, RZ, 0x1f, R210 ;  /* 0x0000001fffa47819 */ /* 0x000fe200000114d2 */
[----:B0-----:R-:W-:Y:S01]  /*a7c0*/  IMAD.U32 R6, RZ, RZ, UR10 ;  /* 0x0000000aff067e24 */ /* 0x001fe2000f8e00ff */
[----:B------:R-:W-:Y:S01]  /*a7d0*/  ULDC.64 UR12, c[0x0][0xb30] ;  /* 0x0002cc00000c7ab9 */ /* 0x000fe20000000a00 */
[----:B------:R-:W-:Y:S01]  /*a7e0*/  IMAD.U32 R7, RZ, RZ, UR11 ;  /* 0x0000000bff077e24 */ /* 0x000fe2000f8e00ff */
[----:B------:R-:W-:Y:S01]  /*a7f0*/  ULDC.64 UR10, c[0x0][0xb28] ;  /* 0x0002ca00000a7ab9 */ /* 0x000fe20000000a00 */
[----:B------:R-:W-:Y:S01]  /*a800*/  IMAD.U32 R5, RZ, RZ, UR44 ;  /* 0x0000002cff057e24 */ /* 0x000fe2000f8e00ff */
[----:B------:R-:W-:Y:S02]  /*a810*/  SHF.R.S32.HI R165, RZ, 0x1f, R211 ;  /* 0x0000001fffa57819 */ /* 0x000fe400000114d3 */
[----:B------:R-:W-:-:S02]  /*a820*/  SHF.R.S32.HI R166, RZ, 0x1f, R212 ;  /* 0x0000001fffa67819 */ /* 0x000fc400000114d4 */
[----:B------:R-:W-:Y:S02]  /*a830*/  SHF.R.S32.HI R167, RZ, 0x1f, R213 ;  /* 0x0000001fffa77819 */ /* 0x000fe400000114d5 */
[----:B------:R-:W-:Y:S02]  /*a840*/  SHF.R.S32.HI R14, RZ, 0x1f, R214 ;  /* 0x0000001fff0e7819 */ /* 0x000fe400000114d6 */
[----:B------:R-:W-:Y:S02]  /*a850*/  SHF.R.S32.HI R15, RZ, 0x1f, R215 ;  /* 0x0000001fff0f7819 */ /* 0x000fe400000114d7 */
[----:B------:R-:W-:Y:S02]  /*a860*/  SHF.R.S32.HI R168, RZ, 0x1f, R216 ;  /* 0x0000001fffa87819 */ /* 0x000fe400000114d8 */
[----:B------:R-:W-:Y:S01]  /*a870*/  SHF.R.S32.HI R169, RZ, 0x1f, R17 ;  /* 0x0000001fffa97819 */ /* 0x000fe20000011411 */
[----:B--2---:R-:W-:-:S04]  /*a880*/  IMAD R9, R9, 0x40, R0 ;  /* 0x0000004009097824 */ /* 0x004fc800078e0200 */
[----:B------:R-:W-:-:S04]  /*a890*/  @P0 IMAD.HI.U32 R0, R9, UR9, RZ ;  /* 0x0000000909000c27 */ /* 0x000fc8000f8e00ff */
[----:B------:R-:W-:Y:S01]  /*a8a0*/  IMAD.MOV.U32 R3, RZ, RZ, R9 ;  /* 0x000000ffff037224 */ /* 0x000fe200078e0009 */
[----:B------:R-:W-:Y:S01]  /*a8b0*/  @P0 SHF.R.U32.HI R3, RZ, UR4, R0 ;  /* 0x00000004ff030c19 */ /* 0x000fe20008011600 */
[----:B------:R-:W-:-:S03]  /*a8c0*/  UIADD3 UR4, UR39, 0x28c20, URZ ;  /* 0x00028c2027047890 */ /* 0x000fc6000fffe03f */
[--C-:B------:R-:W-:Y:S01]  /*a8d0*/  SHF.R.S32.HI R0, RZ, 0x1f, R3.reuse ;  /* 0x0000001fff007819 */ /* 0x100fe20000011403 */
[----:B------:R-:W-:Y:S01]  /*a8e0*/  IMAD.MOV R4, RZ, RZ, -R3 ;  /* 0x000000ffff047224 */ /* 0x000fe200078e0a03 */
[----:B------:R-:W-:-:S03]  /*a8f0*/  UPRMT UR4, URZ, 0x654, UR4 ;  /* 0x000006543f047896 */ /* 0x000fc60008000004 */
[----:B------:R-:W-:Y:S02]  /*a900*/  IMAD R0, R0, UR12, RZ ;  /* 0x0000000c00007c24 */ /* 0x000fe4000f8e02ff */
[----:B------:R-:W-:Y:S02]  /*a910*/  IMAD R7, R4, UR14, R9 ;  /* 0x0000000e04077c24 */ /* 0x000fe4000f8e0209 */
[----:B------:R-:W-:Y:S02]  /*a920*/  IMAD.MOV.U32 R4, RZ, RZ, R6 ;  /* 0x000000ffff047224 */ /* 0x000fe400078e0006 */
[C---:B------:R-:W-:Y:S01]  /*a930*/  IMAD R9, R3.reuse, UR13, R0 ;  /* 0x0000000d03097c24 */ /* 0x040fe2000f8e0200 */
[----:B------:R-:W-:Y:S01]  /*a940*/  SHF.R.S32.HI R0, RZ, 0x1f, R7 ;  /* 0x0000001fff007819 */ /* 0x000fe20000011407 */
[----:B------:R-:W-:Y:S01]  /*a950*/  IMAD.WIDE.U32 R4, R3, UR12, R4 ;  /* 0x0000000c03047c25 */ /* 0x000fe2000f8e0004 */
[----:B------:R-:W-:Y:S03]  /*a960*/  SYNCS.ARRIVE.TRANS64.RED.A1T0 RZ, [UR4], RZ ;  /* 0x000000ffffff79a7 */ /* 0x000fe60008100404 */
[----:B------:R-:W-:-:S02]  /*a970*/  IMAD.IADD R5, R5, 0x1, R9 ;  /* 0x0000000105057824 */ /* 0x000fc400078e0209 */
[----:B------:R-:W-:Y:S02]  /*a980*/  IMAD R0, R0, UR10, RZ ;  /* 0x0000000a00007c24 */ /* 0x000fe4000f8e02ff */
[----:B------:R-:W-:Y:S02]  /*a990*/  IMAD.U32 R9, RZ, RZ, UR43 ;  /* 0x0000002bff097e24 */ /* 0x000fe4000f8e00ff */
[----:B------:R-:W-:Y:S02]  /*a9a0*/  IMAD R3, R7, UR11, R0 ;  /* 0x0000000b07037c24 */ /* 0x000fe4000f8e0200 */
[----:B------:R-:W-:Y:S02]  /*a9b0*/  IMAD R0, R9, 0x40, R16 ;  /* 0x0000004009007824 */ /* 0x000fe400078e0210 */
[----:B------:R-:W-:Y:S01]  /*a9c0*/  IMAD.WIDE.U32 R4, R7, UR10, R4 ;  /* 0x0000000a07047c25 */ /* 0x000fe2000f8e0004 */
[----:B------:R-:W-:Y:S02]  /*a9d0*/  ULDC.64 UR10, c[0x0][0xb00] ;  /* 0x0002c000000a7ab9 */ /* 0x000fe40000000a00 */
[----:B------:R-:W-:Y:S01]  /*a9e0*/  ISETP.GE.AND P0, PT, R0, UR8, PT ;  /* 0x0000000800007c0c */ /* 0x000fe2000bf06270 */
[----:B------:R-:W-:Y:S01]  /*a9f0*/  IMAD.IADD R5, R5, 0x1, R3 ;  /* 0x0000000105057824 */ /* 0x000fe200078e0203 */
[----:B------:R-:W-:-:S04]  /*aa00*/  LEA R3, P1, R4, UR10, 0x2 ;  /* 0x0000000a04037c11 */ /* 0x000fc8000f8210ff */
[----:B------:R-:W-:Y:S01]  /*aa10*/  LEA.HI.X R10, R4, UR11, R5, 0x2, P1 ;  /* 0x0000000b040a7c11 */ /* 0x000fe200088f1405 */
[----:B------:R0:W1:Y:S04]  /*aa20*/  SHFL.IDX PT, R12, R3, RZ, 0x1c1f ;  /* 0x001c1fff030c7589 */ /* 0x00006800000e0000 */
[----:B------:R0:W2:Y:S02]  /*aa30*/  SHFL.IDX PT, R11, R10, RZ, 0x1c1f ;  /* 0x001c1fff0a0b7589 */ /* 0x0000a400000e0000 */
[----:B------:R-:W-:Y:S05]  /*aa40*/  @P0 BRA `(.L_x_396) ;  /* 0x0000000800040947 */ /* 0x000fea0003800000 */
[----:B------:R-:W-:Y:S02]  /*aa50*/  ULDC UR4, c[0x0][0xac8] ;  /* 0x0002b20000047ab9 */ /* 0x000fe40000000800 */
[----:B------:R-:W-:Y:S02]  /*aa60*/  ISETP.GE.AND P2, PT, R17, UR4, PT ;  /* 0x0000000411007c0c */ /* 0x000fe4000bf46270 */
[----:B------:R-:W-:Y:S02]  /*aa70*/  ISETP.GE.AND P1, PT, R216, UR4, PT ;  /* 0x00000004d8007c0c */ /* 0x000fe4000bf26270 */
[----:B------:R-:W-:Y:S02]  /*aa80*/  ISETP.GE.AND P0, PT, R215, UR4, PT ;  /* 0x00000004d7007c0c */ /* 0x000fe4000bf06270 */
[----:B------:R-:W-:-:S07]  /*aa90*/  ISETP.GE.AND P4, PT, R213, UR4, PT ;  /* 0x00000004d5007c0c */ /* 0x000fce000bf86270 */
[----:B-1----:R-:W-:-:S04]  /*aaa0*/  @!P2 LEA R4, P3, R17, R12, 0x2 ;  /* 0x0000000c1104a211 */ /* 0x002fc800078610ff */
[-C--:B--2---:R-:W-:Y:S02]  /*aab0*/  @!P2 LEA.HI.X R5, R17, R11.reuse, R169, 0x2, P3 ;  /* 0x0000000b1105a211 */ /* 0x084fe400018f14a9 */
[----:B------:R-:W-:Y:S02]  /*aac0*/  ISETP.GE.AND P3, PT, R214, UR4, PT ;  /* 0x00000004d6007c0c */ /* 0x000fe4000bf66270 */
[CC--:B------:R-:W-:Y:S01]  /*aad0*/  @!P0 LEA R6, P5, R215.reuse, R12.reuse, 0x2 ;  /* 0x0000000cd7068211 */ /* 0x0c0fe200078a10ff */
[----:B------:R1:W-:Y:S03]  /*aae0*/  @!P2 ST.E.64 desc[UR50][R4.64], R24 ;  /* 0x000000180400a985 */ /* 0x0003e6000c101b32 */
[----:B------:R-:W-:Y:S02]  /*aaf0*/  @!P0 LEA.HI.X R7, R215, R11, R15, 0x2, P5 ;  /* 0x0000000bd7078211 */ /* 0x000fe400028f140f */
[----:B-1----:R-:W-:-:S04]  /*ab00*/  @!P1 LEA R4, P2, R216, R12, 0x2 ;  /* 0x0000000cd8049211 */ /* 0x002fc800078410ff */
[----:B------:R-:W-:Y:S02]  /*ab10*/  @!P1 LEA.HI.X R5, R216, R11, R168, 0x2, P2 ;  /* 0x0000000bd8059211 */ /* 0x000fe400010f14a8 */
[----:B------:R-:W-:-:S03]  /*ab20*/  ISETP.GE.AND P2, PT, R210, UR4, PT ;  /* 0x00000004d2007c0c */ /* 0x000fc6000bf46270 */
[----:B------:R1:W-:Y:S01]  /*ab30*/  @!P1 ST.E.64 desc[UR50][R4.64], R28 ;  /* 0x0000001c04009985 */ /* 0x0003e2000c101b32 */
[----:B------:R-:W-:-:S03]  /*ab40*/  ISETP.GE.AND P1, PT, R211, UR4, PT ;  /* 0x00000004d3007c0c */ /* 0x000fc6000bf26270 */
[----:B------:R2:W-:Y:S01]  /*ab50*/  @!P0 ST.E.64 desc[UR50][R6.64], R32 ;  /* 0x0000002006008985 */ /* 0x0005e2000c101b32 */
[----:B------:R-:W-:Y:S02]  /*ab60*/  ISETP.GE.AND P0, PT, R212, UR4, PT ;  /* 0x00000004d4007c0c */ /* 0x000fe4000bf06270 */
[CC--:B-1----:R-:W-:Y:S02]  /*ab70*/  @!P3 LEA R4, P5, R214.reuse, R12.reuse, 0x2 ;  /* 0x0000000cd604b211 */ /* 0x0c2fe400078a10ff */
[CC--:B--2---:R-:W-:Y:S02]  /*ab80*/  @!P4 LEA R6, P6, R213.reuse, R12.reuse, 0x2 ;  /* 0x0000000cd506c211 */ /* 0x0c4fe400078c10ff */
[-C--:B------:R-:W-:Y:S02]  /*ab90*/  @!P3 LEA.HI.X R5, R214, R11.reuse, R14, 0x2, P5 ;  /* 0x0000000bd605b211 */ /* 0x080fe400028f140e */
[----:B------:R-:W-:Y:S02]  /*aba0*/  @!P4 LEA.HI.X R7, R213, R11, R167, 0x2, P6 ;  /* 0x0000000bd507c211 */ /* 0x000fe400030f14a7 */
[----:B------:R-:W-:Y:S01]  /*abb0*/  @!P2 LEA R8, P6, R210, R12, 0x2 ;  /* 0x0000000cd208a211 */ /* 0x000fe200078c10ff */
[----:B------:R1:W-:Y:S01]  /*abc0*/  @!P3 ST.E.64 desc[UR50][R4.64], R36 ;  /* 0x000000240400b985 */ /* 0x0003e2000c101b32 */
[----:B------:R-:W-:-:S02]  /*abd0*/  ISETP.GE.AND P3, PT, R209, UR4, PT ;  /* 0x00000004d1007c0c */ /* 0x000fc4000bf66270 */
[-C--:B------:R-:W-:Y:S01]  /*abe0*/  @!P2 LEA.HI.X R9, R210, R11.reuse, R164, 0x2, P6 ;  /* 0x0000000bd209a211 */ /* 0x080fe200030f14a4 */
[----:B------:R2:W-:Y:S01]  /*abf0*/  @!P4 ST.E.64 desc[UR50][R6.64], R40 ;  /* 0x000000280600c985 */ /* 0x0005e2000c101b32 */
[CC--:B-1----:R-:W-:Y:S02]  /*ac00*/  @!P0 LEA R4, P4, R212.reuse, R12.reuse, 0x2 ;  /* 0x0000000cd4048211 */ /* 0x0c2fe400078810ff */
[C---:B--2---:R-:W-:Y:S02]  /*ac10*/  @!P1 LEA R6, P5, R211.reuse, R12, 0x2 ;  /* 0x0000000cd3069211 */ /* 0x044fe400078a10ff */
[-C--:B------:R-:W-:Y:S02]  /*ac20*/  @!P0 LEA.HI.X R5, R212, R11.reuse, R166, 0x2, P4 ;  /* 0x0000000bd4058211 */ /* 0x080fe400020f14a6 */
[----:B------:R-:W-:Y:S02]  /*ac30*/  ISETP.GE.AND P4, PT, R208, UR4, PT ;  /* 0x00000004d0007c0c */ /* 0x000fe4000bf86270 */
[----:B------:R-:W-:Y:S01]  /*ac40*/  @!P1 LEA.HI.X R7, R211, R11, R165, 0x2, P5 ;  /* 0x0000000bd3079211 */ /* 0x000fe200028f14a5 */
[----:B------:R1:W-:Y:S01]  /*ac50*/  @!P0 ST.E.64 desc[UR50][R4.64], R44 ;  /* 0x0000002c04008985 */ /* 0x0003e2000c101b32 */
[----:B------:R-:W-:-:S02]  /*ac60*/  ISETP.GE.AND P5, PT, R207, UR4, PT ;  /* 0x00000004cf007c0c */ /* 0x000fc4000bfa6270 */
[----:B------:R-:W-:Y:S01]  /*ac70*/  ISETP.GE.AND P0, PT, R206, UR4, PT ;  /* 0x00000004ce007c0c */ /* 0x000fe2000bf06270 */
[----:B------:R2:W-:Y:S01]  /*ac80*/  @!P1 ST.E.64 desc[UR50][R6.64], R48 ;  /* 0x0000003006009985 */ /* 0x0005e2000c101b32 */
[----:B------:R-:W-:-:S03]  /*ac90*/  ISETP.GE.AND P1, PT, R205, UR4, PT ;  /* 0x00000004cd007c0c */ /* 0x000fc6000bf26270 */
[----:B------:R3:W-:Y:S01]  /*aca0*/  @!P2 ST.E.64 desc[UR50][R8.64], R52 ;  /* 0x000000340800a985 */ /* 0x0007e2000c101b32 */
[CC--:B-1----:R-:W-:Y:S02]  /*acb0*/  @!P3 LEA R4, P6, R209.reuse, R12.reuse, 0x2 ;  /* 0x0000000cd104b211 */ /* 0x0c2fe400078c10ff */
[CC--:B--2---:R-:W-:Y:S02]  /*acc0*/  @!P4 LEA R6, P2, R208.reuse, R12.reuse, 0x2 ;  /* 0x0000000cd006c211 */ /* 0x0c4fe400078410ff */
[-C--:B------:R-:W-:Y:S02]  /*acd0*/  @!P3 LEA.HI.X R5, R209, R11.reuse, R163, 0x2, P6 ;  /* 0x0000000bd105b211 */ /* 0x080fe400030f14a3 */
[----:B---3--:R-:W-:Y:S02]  /*ace0*/  @!P5 LEA R8, P6, R207, R12, 0x2 ;  /* 0x0000000ccf08d211 */ /* 0x008fe400078c10ff */
[----:B------:R-:W-:Y:S01]  /*acf0*/  @!P4 LEA.HI.X R7, R208, R11, R162, 0x2, P2 ;  /* 0x0000000bd007c211 */ /* 0x000fe200010f14a2 */
[----:B------:R1:W-:Y:S01]  /*ad00*/  @!P3 ST.E.64 desc[UR50][R4.64], R56 ;  /* 0x000000380400b985 */ /* 0x0003e2000c101b32 */
[----:B------:R-:W-:-:S02]  /*ad10*/  ISETP.GE.AND P2, PT, R204, UR4, PT ;  /* 0x00000004cc007c0c */ /* 0x000fc4000bf46270 */
[-C--:B------:R-:W-:Y:S01]  /*ad20*/  @!P5 LEA.HI.X R9, R207, R11.reuse, R161, 0x2, P6 ;  /* 0x0000000bcf09d211 */ /* 0x080fe200030f14a1 */
[----:B------:R2:W-:Y:S01]  /*ad30*/  @!P4 ST.E.64 desc[UR50][R6.64], R60 ;  /* 0x0000003c0600c985 */ /* 0x0005e2000c101b32 */
[----:B------:R-:W-:Y:S02]  /*ad40*/  ISETP.GE.AND P3, PT, R203, UR4, PT ;  /* 0x00000004cb007c0c */ /* 0x000fe4000bf66270 */
[----:B------:R-:W-:Y:S01]  /*ad50*/  ISETP.GE.AND P4, PT, R202, UR4, PT ;  /* 0x00000004ca007c0c */ /* 0x000fe2000bf86270 */
[----:B------:R3:W-:Y:S01]  /*ad60*/  @!P5 ST.E.64 desc[UR50][R8.64], R64 ;  /* 0x000000400800d985 */ /* 0x0007e2000c101b32 */
[CC--:B-1----:R-:W-:Y:S02]  /*ad70*/  @!P0 LEA R4, P6, R206.reuse, R12.reuse, 0x2 ;  /* 0x0000000cce048211 */ /* 0x0c2fe400078c10ff */
[----:B--2---:R-:W-:Y:S02]  /*ad80*/  @!P1 LEA R6, P5, R205, R12, 0x2 ;  /* 0x0000000ccd069211 */ /* 0x004fe400078a10ff */
[----:B------:R-:W-:-:S02]  /*ad90*/  @!P0 LEA.HI.X R5, R206, R11, R160, 0x2, P6 ;  /* 0x0000000bce058211 */ /* 0x000fc400030f14a0 */
[----:B------:R-:W-:Y:S02]  /*ada0*/  @!P1 LEA.HI.X R7, R205, R11, R159, 0x2, P5 ;  /* 0x0000000bcd079211 */ /* 0x000fe400028f149f */
[----:B------:R-:W-:Y:S01]  /*adb0*/  ISETP.GE.AND P5, PT, R201, UR4, PT ;  /* 0x00000004c9007c0c */ /* 0x000fe2000bfa6270 */
[----:B------:R1:W-:Y:S01]  /*adc0*/  @!P0 ST.E.64 desc[UR50][R4.64], R68 ;  /* 0x0000004404008985 */ /* 0x0003e2000c101b32 */
[----:B---3--:R-:W-:-:S03]  /*add0*/  @!P2 LEA R8, P6, R204, R12, 0x2 ;  /* 0x0000000ccc08a211 */ /* 0x008fc600078c10ff */
[----:B------:R2:W-:Y:S01]  /*ade0*/  @!P1 ST.E.64 desc[UR50][R6.64], R72 ;  /* 0x0000004806009985 */ /* 0x0005e2000c101b32 */
[----:B------:R-:W-:-:S05]  /*adf0*/  @!P2 LEA.HI.X R9, R204, R11, R158, 0x2, P6 ;  /* 0x0000000bcc09a211 */ /* 0x000fca00030f149e */
[----:B------:R3:W-:Y:S01]  /*ae00*/  @!P2 ST.E.64 desc[UR50][R8.64], R76 ;  /* 0x0000004c0800a985 */ /* 0x0007e2000c101b32 */
[----:B------:R-:W-:Y:S02]  /*ae10*/  ISETP.GE.AND P2, PT, R200, UR4, PT ;  /* 0x00000004c8007c0c */ /* 0x000fe4000bf46270 */
[----:B-1----:R-:W-:-:S04]  /*ae20*/  @!P3 LEA R4, P1, R203, R12, 0x2 ;  /* 0x0000000ccb04b211 */ /* 0x002fc800078210ff */
[-C--:B------:R-:W-:Y:S02]  /*ae30*/  @!P3 LEA.HI.X R5, R203, R11.reuse, R157, 0x2, P1 ;  /* 0x0000000bcb05b211 */ /* 0x080fe400008f149d */
[----:B------:R-:W-:Y:S02]  /*ae40*/  ISETP.GE.AND P1, PT, R199, UR4, PT ;  /* 0x00000004c7007c0c */ /* 0x000fe4000bf26270 */
[CC--:B--2---:R-:W-:Y:S01]  /*ae50*/  @!P4 LEA R6, P0, R202.reuse, R12.reuse, 0x2 ;  /* 0x0000000cca06c211 */ /* 0x0c4fe200078010ff */
[----:B------:R1:W-:Y:S01]  /*ae60*/  @!P3 ST.E.64 desc[UR50][R4.64], R80 ;  /* 0x000000500400b985 */ /* 0x0003e2000c101b32 */
[----:B---3--:R-:W-:Y:S02]  /*ae70*/  @!P5 LEA R8, P6, R201, R12, 0x2 ;  /* 0x0000000cc908d211 */ /* 0x008fe400078c10ff */
[----:B------:R-:W-:Y:S02]  /*ae80*/  @!P4 LEA.HI.X R7, R202, R11, R156, 0x2, P0 ;  /* 0x0000000bca07c211 */ /* 0x000fe400000f149c */
[----:B------:R-:W-:-:S02]  /*ae90*/  ISETP.GE.AND P0, PT, R198, UR4, PT ;  /* 0x00000004c6007c0c */ /* 0x000fc4000bf06270 */
[----:B------:R-:W-:Y:S01]  /*aea0*/  @!P5 LEA.HI.X R9, R201, R11, R155, 0x2, P6 ;  /* 0x0000000bc909d211 */ /* 0x000fe200030f149b */
[----:B------:R2:W-:Y:S01]  /*aeb0*/  @!P4 ST.E.64 desc[UR50][R6.64], R84 ;  /* 0x000000540600c985 */ /* 0x0005e2000c101b32 */
[----:B------:R-:W-:-:S03]  /*aec0*/  ISETP.GE.AND P4, PT, R196, UR4, PT ;  /* 0x00000004c4007c0c */ /* 0x000fc6000bf86270 */
[----:B------:R3:W-:Y:S01]  /*aed0*/  @!P5 ST.E.64 desc[UR50][R8.64], R88 ;  /* 0x000000580800d985 */ /* 0x0007e2000c101b32 */
[----:B------:R-:W-:Y:S02]  /*aee0*/  ISETP.GE.AND P5, PT, R197, UR4, PT ;  /* 0x00000004c5007c0c */ /* 0x000fe4000bfa6270 */
[----:B-1----:R-:W-:-:S04]  /*aef0*/  @!P2 LEA R4, P6, R200, R12, 0x2 ;  /* 0x0000000cc804a211 */ /* 0x002fc800078c10ff */
[----:B------:R-:W-:Y:S02]  /*af00*/  @!P2 LEA.HI.X R5, R200, R11, R154, 0x2, P6 ;  /* 0x0000000bc805a211 */ /* 0x000fe400030f149a */
[----:B--2---:R-:W-:-:S03]  /*af10*/  @!P1 LEA R6, P3, R199, R12, 0x2 ;  /* 0x0000000cc7069211 */ /* 0x004fc600078610ff */
[----:B------:R1:W-:Y:S01]  /*af20*/  @!P2 ST.E.64 desc[UR50][R4.64], R92 ;  /* 0x0000005c0400a985 */ /* 0x0003e2000c101b32 */
[----:B------:R-:W-:Y:S02]  /*af30*/  ISETP.GE.AND P2, PT, R194, UR4, PT ;  /* 0x00000004c2007c0c */ /* 0x000fe4000bf46270 */
[-C--:B------:R-:W-:Y:S02]  /*af40*/  @!P1 LEA.HI.X R7, R199, R11.reuse, R153, 0x2, P3 ;  /* 0x0000000bc7079211 */ /* 0x080fe400018f1499 */
[----:B------:R-:W-:Y:S02]  /*af50*/  ISETP.GE.AND P3, PT, R195, UR4, PT ;  /* 0x00000004c3007c0c */ /* 0x000fe4000bf66270 */
[C---:B---3--:R-:W-:Y:S01]  /*af60*/  @!P0 LEA R8, P6, R198.reuse, R12, 0x2 ;  /* 0x0000000cc6088211 */ /* 0x048fe200078c10ff */
[----:B------:R2:W-:Y:S01]  /*af70*/  @!P1 ST.E.64 desc[UR50][R6.64], R96 ;  /* 0x0000006006009985 */ /* 0x0005e2000c101b32 */
[----:B------:R-:W-:Y:S02]  /*af80*/  ISETP.GE.AND P1, PT, R193, UR4, PT ;  /* 0x00000004c1007c0c */ /* 0x000fe4000bf26270 */
[----:B------:R-:W-:-:S02]  /*af90*/  @!P0 LEA.HI.X R9, R198, R11, R152, 0x2, P6 ;  /* 0x0000000bc6098211 */ /* 0x000fc400030f1498 */
[----:B-1----:R-:W-:-:S03]  /*afa0*/  @!P5 LEA R4, P6, R197, R12, 0x2 ;  /* 0x0000000cc504d211 */ /* 0x002fc600078c10ff */
[----:B------:R1:W-:Y:S01]  /*afb0*/  @!P0 ST.E.64 desc[UR50][R8.64], R100 ;  /* 0x0000006408008985 */ /* 0x0003e2000c101b32 */
[----:B------:R-:W-:Y:S02]  /*afc0*/  @!P5 LEA.HI.X R5, R197, R11, R21, 0x2, P6 ;  /* 0x0000000bc505d211 */ /* 0x000fe400030f1415 */
[----:B--2---:R-:W-:-:S03]  /*afd0*/  @!P4 LEA R6, P0, R196, R12, 0x2 ;  /* 0x0000000cc406c211 */ /* 0x004fc600078010ff */
[----:B------:R2:W-:Y:S01]  /*afe0*/  @!P5 ST.E.64 desc[UR50][R4.64], R104 ;  /* 0x000000680400d985 */ /* 0x0005e2000c101b32 */
[-C--:B------:R-:W-:Y:S02]  /*aff0*/  @!P4 LEA.HI.X R7, R196, R11.reuse, R229, 0x2, P0 ;  /* 0x0000000bc407c211 */ /* 0x080fe400000f14e5 */
[----:B------:R-:W-:Y:S02]  /*b000*/  ISETP.GE.AND P0, PT, R192, UR4, PT ;  /* 0x00000004c0007c0c */ /* 0x000fe4000bf06270 */
[CC--:B-1----:R-:W-:Y:S01]  /*b010*/  @!P3 LEA R8, P6, R195.reuse, R12.reuse, 0x2 ;  /* 0x0000000cc308b211 */ /* 0x0c2fe200078c10ff */
[----:B------:R1:W-:Y:S03]  /*b020*/  @!P4 ST.E.64 desc[UR50][R6.64], R108 ;  /* 0x0000006c0600c985 */ /* 0x0003e6000c101b32 */
[----:B------:R-:W-:Y:S02]  /*b030*/  @!P3 LEA.HI.X R9, R195, R11, R228, 0x2, P6 ;  /* 0x0000000bc309b211 */ /* 0x000fe400030f14e4 */
[----:B--2---:R-:W-:-:S03]  /*b040*/  @!P2 LEA R4, P4, R194, R12, 0x2 ;  /* 0x0000000cc204a211 */ /* 0x004fc600078810ff */
[----:B------:R2:W-:Y:S01]  /*b050*/  @!P3 ST.E.64 desc[UR50][R8.64], R112 ;  /* 0x000000700800b985 */ /* 0x0005e2000c101b32 */
[----:B------:R-:W-:Y:S02]  /*b060*/  ISETP.GE.AND P3, PT, R191, UR4, PT ;  /* 0x00000004bf007c0c */ /* 0x000fe4000bf66270 */
[-C--:B------:R-:W-:Y:S02]  /*b070*/  @!P2 LEA.HI.X R5, R194, R11.reuse, R227, 0x2, P4 ;  /* 0x0000000bc205a211 */ /* 0x080fe400020f14e3 */
[----:B------:R-:W-:Y:S02]  /*b080*/  ISETP.GE.AND P4, PT, R190, UR4, PT ;  /* 0x00000004be007c0c */ /* 0x000fe4000bf86270 */
[----:B-1----:R-:W-:Y:S01]  /*b090*/  @!P1 LEA R6, P5, R193, R12, 0x2 ;  /* 0x0000000cc1069211 */ /* 0x002fe200078a10ff */
[----:B------:R1:W-:Y:S01]  /*b0a0*/  @!P2 ST.E.64 desc[UR50][R4.64], R116 ;  /* 0x000000740400a985 */ /* 0x0003e2000c101b32 */
[----:B------:R-:W-:Y:S02]  /*b0b0*/  ISETP.GE.AND P2, PT, R189, UR4, PT ;  /* 0x00000004bd007c0c */ /* 0x000fe4000bf46270 */
[----:B------:R-:W-:-:S02]  /*b0c0*/  @!P1 LEA.HI.X R7, R193, R11, R226, 0x2, P5 ;  /* 0x0000000bc1079211 */ /* 0x000fc400028f14e2 */
[----:B--2---:R-:W-:-:S03]  /*b0d0*/  @!P0 LEA R8, P6, R192, R12, 0x2 ;  /* 0x0000000cc0088211 */ /* 0x004fc600078c10ff */
[----:B------:R2:W-:Y:S01]  /*b0e0*/  @!P1 ST.E.64 desc[UR50][R6.64], R120 ;  /* 0x0000007806009985 */ /* 0x0005e2000c101b32 */
[----:B------:R-:W-:Y:S02]  /*b0f0*/  ISETP.GE.AND P1, PT, R188, UR4, PT ;  /* 0x00000004bc007c0c */ /* 0x000fe4000bf26270 */
[----:B------:R-:W-:Y:S02]  /*b100*/  @!P0 LEA.HI.X R9, R192, R11, R225, 0x2, P6 ;  /* 0x0000000bc0098211 */ /* 0x000fe400030f14e1 */
[----:B-1----:R-:W-:-:S03]  /*b110*/  @!P3 LEA R4, P5, R191, R12, 0x2 ;  /* 0x0000000cbf04b211 */ /* 0x002fc600078a10ff */
[----:B------:R1:W-:Y:S01]  /*b120*/  @!P0 ST.E.64 desc[UR50][R8.64], R124 ;  /* 0x0000007c08008985 */ /* 0x0003e2000c101b32 */
[----:B------:R-:W-:Y:S02]  /*b130*/  ISETP.GE.AND P0, PT, R187, UR4, PT ;  /* 0x00000004bb007c0c */ /* 0x000fe4000bf06270 */
[-C--:B------:R-:W-:Y:S02]  /*b140*/  @!P3 LEA.HI.X R5, R191, R11.reuse, R224, 0x2, P5 ;  /* 0x0000000bbf05b211 */ /* 0x080fe400028f14e0 */
[----:B------:R-:W-:Y:S02]  /*b150*/  ISETP.GE.AND P5, PT, R186, UR4, PT ;  /* 0x00000004ba007c0c */ /* 0x000fe4000bfa6270 */
[C---:B--2---:R-:W-:Y:S01]  /*b160*/  @!P4 LEA R6, P6, R190.reuse, R12, 0x2 ;  /* 0x0000000cbe06c211 */ /* 0x044fe200078c10ff */
[----:B------:R2:W-:Y:S03]  /*b170*/  @!P3 ST.E.64 desc[UR50][R4.64], R128 ;  /* 0x000000800400b985 */ /* 0x0005e6000c101b32 */
[----:B------:R-:W-:-:S02]  /*b180*/  @!P4 LEA.HI.X R7, R190, R11, R223, 0x2, P6 ;  /* 0x0000000bbe07c211 */ /* 0x000fc400030f14df */
[----:B-1----:R-:W-:-:S03]  /*b190*/  @!P1 LEA R8, P6, R188, R12, 0x2 ;  /* 0x0000000cbc089211 */ /* 0x002fc600078c10ff */
[----:B------:R1:W-:Y:S01]  /*b1a0*/  @!P4 ST.E.64 desc[UR50][R6.64], R132 ;  /* 0x000000840600c985 */ /* 0x0003e2000c101b32 */
[----:B------:R-:W-:Y:S02]  /*b1b0*/  @!P1 LEA.HI.X R9, R188, R11, R221, 0x2, P6 ;  /* 0x0000000bbc099211 */ /* 0x000fe400030f14dd */
[----:B--2---:R-:W-:-:S04]  /*b1c0*/  @!P2 LEA R4, P3, R189, R12, 0x2 ;  /* 0x0000000cbd04a211 */ /* 0x004fc800078610ff */
[----:B------:R-:W-:Y:S02]  /*b1d0*/  @!P2 LEA.HI.X R5, R189, R11, R222, 0x2, P3 ;  /* 0x0000000bbd05a211 */ /* 0x000fe400018f14de */
[----:B-1----:R-:W-:-:S03]  /*b1e0*/  @!P0 LEA R6, P4, R187, R12, 0x2 ;  /* 0x0000000cbb068211 */ /* 0x002fc600078810ff */
[----:B------:R3:W-:Y:S01]  /*b1f0*/  @!P2 ST.E.64 desc[UR50][R4.64], R136 ;  /* 0x000000880400a985 */ /* 0x0007e2000c101b32 */
[C---:B------:R-:W-:Y:S02]  /*b200*/  @!P5 LEA R12, P3, R186.reuse, R12, 0x2 ;  /* 0x0000000cba0cd211 */ /* 0x040fe400078610ff */
[-C--:B------:R-:W-:Y:S01]  /*b210*/  @!P0 LEA.HI.X R7, R187, R11.reuse, R220, 0x2, P4 ;  /* 0x0000000bbb078211 */ /* 0x080fe200020f14dc */
[----:B------:R3:W-:Y:S01]  /*b220*/  @!P1 ST.E.64 desc[UR50][R8.64], R140 ;  /* 0x0000008c08009985 */ /* 0x0007e2000c101b32 */
[----:B------:R-:W-:-:S03]  /*b230*/  @!P5 LEA.HI.X R13, R186, R11, R219, 0x2, P3 ;  /* 0x0000000bba0dd211 */ /* 0x000fc600018f14db */
[----:B------:R3:W-:Y:S04]  /*b240*/  @!P0 ST.E.64 desc[UR50][R6.64], R144 ;  /* 0x0000009006008985 */ /* 0x0007e8000c101b32 */
[----:B------:R3:W-:Y:S02]  /*b250*/  @!P5 ST.E.64 desc[UR50][R12.64], R148 ;  /* 0x000000940c00d985 */ /* 0x0007e4000c101b32 */
.L_x_396:
[----:B------:R-:W-:Y:S05]  /*b260*/  BSYNC B1 ;  /* 0x0000000000017941 */ /* 0x000fea0003800000 */
.L_x_395:
[----:B------:R-:W-:Y:S01]  /*b270*/  VIADD R0, R0, 0x8 ;  /* 0x0000000800007836 */ /* 0x000fe20000000000 */
[----:B------:R4:W1:Y:S04]  /*b280*/  SHFL.IDX PT, R20, R10, 0x1, 0x1c1f ;  /* 0x003c1f000a147f89 */ /* 0x00086800000e0000 */
[----:B------:R-:W-:Y:S01]  /*b290*/  ISETP.GE.AND P0, PT, R0, UR8, PT ;  /* 0x0000000800007c0c */ /* 0x000fe2000bf06270 */
[----:B0-----:R-:W0:-:S12]  /*b2a0*/  SHFL.IDX PT, R3, R3, 0x1, 0x1c1f ;  /* 0x003c1f0003037f89 */ /* 0x001e1800000e0000 */
[----:B----4-:R-:W-:Y:S05]  /*b2b0*/  @P0 BRA `(.L_x_394) ;  /* 0x00000018001c0947 */ /* 0x010fea0003800000 */
[----:B------:R-:W-:Y:S02]  /*b2c0*/  ULDC UR4, c[0x0][0xac8] ;  /* 0x0002b20000047ab9 */ /* 0x000fe40000000800 */
[----:B------:R-:W-:Y:S02]  /*b2d0*/  ISETP.GE.AND P4, PT, R17, UR4, PT ;  /* 0x0000000411007c0c */ /* 0x000fe4000bf86270 */
[----:B------:R-:W-:Y:S02]  /*b2e0*/  ISETP.GE.AND P2, PT, R216, UR4, PT ;  /* 0x00000004d8007c0c */ /* 0x000fe4000bf46270 */
[----:B------:R-:W-:Y:S02]  /*b2f0*/  ISETP.GE.AND P1, PT, R215, UR4, PT ;  /* 0x00000004d7007c0c */ /* 0x000fe4000bf26270 */
[----:B------:R-:W-:-:S07]  /*b300*/  ISETP.GE.AND P0, PT, R214, UR4, PT ;  /* 0x00000004d6007c0c */ /* 0x000fce000bf06270 */
[CC--:B0--3--:R-:W-:Y:S02]  /*b310*/  @!P4 LEA R4, P3, R17.reuse, R3.reuse, 0x2 ;  /* 0x000000031104c211 */ /* 0x0c9fe400078610ff */
[-C--:B------:R-:W-:Y:S02]  /*b320*/  @!P2 LEA R6, P6, R216, R3.reuse, 0x2 ;  /* 0x00000003d806a211 */ /* 0x080fe400078c10ff */
[----:B-1----:R-:W-:Y:S02]  /*b330*/  @!P4 LEA.HI.X R5, R17, R20, R169, 0x2, P3 ;  /* 0x000000141105c211 */ /* 0x002fe400018f14a9 */
[----:B------:R-:W-:Y:S02]  /*b340*/  ISETP.GE.AND P3, PT, R213, UR4, PT ;  /* 0x00000004d5007c0c */ /* 0x000fe4000bf66270 */
[----:B------:R-:W-:Y:S01]  /*b350*/  @!P1 LEA R8, P5, R215, R3, 0x2 ;  /* 0x00000003d7089211 */ /* 0x000fe200078a10ff */
[----:B------:R0:W-:Y:S01]  /*b360*/  @!P4 ST.E.64 desc[UR50][R4.64], R26 ;  /* 0x0000001a0400c985 */ /* 0x0001e2000c101b32 */
[----:B------:R-:W-:-:S02]  /*b370*/  ISETP.GE.AND P4, PT, R212, UR4, PT ;  /* 0x00000004d4007c0c */ /* 0x000fc4000bf86270 */
[-C--:B------:R-:W-:Y:S02]  /*b380*/  @!P2 LEA.HI.X R7, R216, R20.reuse, R168, 0x2, P6 ;  /* 0x00000014d807a211 */ /* 0x080fe400030f14a8 */
[CC--:B------:R-:W-:Y:S02]  /*b390*/  @!P0 LEA R10, P6, R214.reuse, R3.reuse, 0x2 ;  /* 0x00000003d60a8211 */ /* 0x0c0fe400078c10ff */
[-C--:B------:R-:W-:Y:S01]  /*b3a0*/  @!P1 LEA.HI.X R9, R215, R20.reuse, R15, 0x2, P5 ;  /* 0x00000014d7099211 */ /* 0x080fe200028f140f */
[----:B------:R1:W-:Y:S01]  /*b3b0*/  @!P2 ST.E.64 desc[UR50][R6.64], R30 ;  /* 0x0000001e0600a985 */ /* 0x0003e2000c101b32 */
[----:B------:R-:W-:Y:S02]  /*b3c0*/  ISETP.GE.AND P5, PT, R211, UR4, PT ;  /* 0x00000004d3007c0c */ /* 0x000fe4000bfa6270 */
[----:B--2---:R-:W-:Y:S01]  /*b3d0*/  @!P0 LEA.HI.X R11, R214, R20, R14, 0x2, P6 ;  /* 0x00000014d60b8211 */ /* 0x004fe200030f140e */
[----:B------:R2:W-:Y:S01]  /*b3e0*/  @!P1 ST.E.64 desc[UR50][R8.64], R34 ;  /* 0x0000002208009985 */ /* 0x0005e2000c101b32 */
[----:B0-----:R-:W-:-:S03]  /*b3f0*/  @!P3 LEA R4, P1, R213, R3, 0x2 ;  /* 0x00000003d504b211 */ /* 0x001fc600078210ff */
[----:B------:R0:W-:Y:S01]  /*b400*/  @!P0 ST.E.64 desc[UR50][R10.64], R38 ;  /* 0x000000260a008985 */ /* 0x0001e2000c101b32 */
[----:B------:R-:W-:Y:S02]  /*b410*/  ISETP.GE.AND P0, PT, R210, UR4, PT ;  /* 0x00000004d2007c0c */ /* 0x000fe4000bf06270 */
[C---:B------:R-:W-:Y:S02]  /*b420*/  @!P4 LEA R12, P2, R212.reuse, R3, 0x2 ;  /* 0x00000003d40cc211 */ /* 0x040fe400078410ff */
[-C--:B------:R-:W-:Y:S02]  /*b430*/  @!P3 LEA.HI.X R5, R213, R20.reuse, R167, 0x2, P1 ;  /* 0x00000014d505b211 */ /* 0x080fe400008f14a7 */
[----:B------:R-:W-:Y:S02]  /*b440*/  ISETP.GE.AND P1, PT, R209, UR4, PT ;  /* 0x00000004d1007c0c */ /* 0x000fe4000bf26270 */
[----:B------:R-:W-:Y:S01]  /*b450*/  @!P4 LEA.HI.X R13, R212, R20, R166, 0x2, P2 ;  /* 0x00000014d40dc211 */ /* 0x000fe200010f14a6 */
[----:B------:R3:W-:Y:S01]  /*b460*/  @!P3 ST.E.64 desc[UR50][R4.64], R42 ;  /* 0x0000002a0400b985 */ /* 0x0007e2000c101b32 */
[----:B------:R-:W-:-:S02]  /*b470*/  ISETP.GE.AND P2, PT, R208, UR4, PT ;  /* 0x00000004d0007c0c */ /* 0x000fc4000bf46270 */
[-C--:B------:R-:W-:Y:S01]  /*b480*/  @!P5 LEA R14, P6, R211, R3.reuse, 0x2 ;  /* 0x00000003d30ed211 */ /* 0x080fe200078c10ff */
[----:B------:R4:W-:Y:S01]  /*b490*/  @!P4 ST.E.64 desc[UR50][R12.64], R46 ;  /* 0x0000002e0c00c985 */ /* 0x0009e2000c101b32 */
[----:B------:R-:W-:Y:S02]  /*b4a0*/  ISETP.GE.AND P3, PT, R207, UR4, PT ;  /* 0x00000004cf007c0c */ /* 0x000fe4000bf66270 */
[----:B------:R-:W-:Y:S02]  /*b4b0*/  @!P5 LEA.HI.X R15, R211, R20, R165, 0x2, P6 ;  /* 0x00000014d30fd211 */ /* 0x000fe400030f14a5 */
[-C--:B-1----:R-:W-:Y:S02]  /*b4c0*/  @!P0 LEA R6, P6, R210, R3.reuse, 0x2 ;  /* 0x00000003d2068211 */ /* 0x082fe400078c10ff */
[----:B------:R-:W-:Y:S01]  /*b4d0*/  ISETP.GE.AND P4, PT, R206, UR4, PT ;  /* 0x00000004ce007c0c */ /* 0x000fe2000bf86270 */
[----:B------:R1:W-:Y:S01]  /*b4e0*/  @!P5 ST.E.64 desc[UR50][R14.64], R50 ;  /* 0x000000320e00d985 */ /* 0x0003e2000c101b32 */
[----:B--2---:R-:W-:-:S02]  /*b4f0*/  @!P1 LEA R8, P5, R209, R3, 0x2 ;  /* 0x00000003d1089211 */ /* 0x004fc400078a10ff */
[-C--:B------:R-:W-:Y:S02]  /*b500*/  @!P0 LEA.HI.X R7, R210, R20.reuse, R164, 0x2, P6 ;  /* 0x00000014d2078211 */ /* 0x080fe400030f14a4 */
[C---:B0-----:R-:W-:Y:S02]  /*b510*/  @!P2 LEA R10, P6, R208.reuse, R3, 0x2 ;  /* 0x00000003d00aa211 */ /* 0x041fe400078c10ff */
[-C--:B------:R-:W-:Y:S01]  /*b520*/  @!P1 LEA.HI.X R9, R209, R20.reuse, R163, 0x2, P5 ;  /* 0x00000014d1099211 */ /* 0x080fe200028f14a3 */
[----:B------:R0:W-:Y:S01]  /*b530*/  @!P0 ST.E.64 desc[UR50][R6.64], R54 ;  /* 0x0000003606008985 */ /* 0x0001e2000c101b32 */
[----:B------:R-:W-:Y:S02]  /*b540*/  ISETP.GE.AND P5, PT, R205, UR4, PT ;  /* 0x00000004cd007c0c */ /* 0x000fe4000bfa6270 */
[----:B------:R-:W-:Y:S01]  /*b550*/  @!P2 LEA.HI.X R11, R208, R20, R162, 0x2, P6 ;  /* 0x00000014d00ba211 */ /* 0x000fe200030f14a2 */
[----:B------:R2:W-:Y:S01]  /*b560*/  @!P1 ST.E.64 desc[UR50][R8.64], R58 ;  /* 0x0000003a08009985 */ /* 0x0005e2000c101b32 */
[----:B------:R-:W-:-:S02]  /*b570*/  ISETP.GE.AND P0, PT, R204, UR4, PT ;  /* 0x00000004cc007c0c */ /* 0x000fc4000bf06270 */
[-C--:B---3--:R-:W-:Y:S01]  /*b580*/  @!P3 LEA R4, P6, R207, R3.reuse, 0x2 ;  /* 0x00000003cf04b211 */ /* 0x088fe200078c10ff */
[----:B------:R3:W-:Y:S01]  /*b590*/  @!P2 ST.E.64 desc[UR50][R10.64], R62 ;  /* 0x0000003e0a00a985 */ /* 0x0007e2000c101b32 */
[CC--:B----4-:R-:W-:Y:S02]  /*b5a0*/  @!P4 LEA R12, P2, R206.reuse, R3.reuse, 0x2 ;  /* 0x00000003ce0cc211 */ /* 0x0d0fe400078410ff */
[----:B------:R-:W-:Y:S02]  /*b5b0*/  ISETP.GE.AND P1, PT, R203, UR4, PT ;  /* 0x00000004cb007c0c */ /* 0x000fe4000bf26270 */
[-C--:B------:R-:W-:Y:S02]  /*b5c0*/  @!P3 LEA.HI.X R5, R207, R20.reuse, R161, 0x2, P6 ;  /* 0x00000014cf05b211 */ /* 0x080fe400030f14a1 */
[----:B------:R-:W-:Y:S02]  /*b5d0*/  @!P4 LEA.HI.X R13, R206, R20, R160, 0x2, P2 ;  /* 0x00000014ce0dc211 */ /* 0x000fe400010f14a0 */
[----:B------:R-:W-:Y:S01]  /*b5e0*/  ISETP.GE.AND P2, PT, R202, UR4, PT ;  /* 0x00000004ca007c0c */ /* 0x000fe2000bf46270 */
[----:B------:R-:W-:Y:S01]  /*b5f0*/  @!P3 ST.E.64 desc[UR50][R4.64], R66 ;  /* 0x000000420400b985 */ /* 0x000fe2000c101b32 */
[----:B-1----:R-:W-:-:S03]  /*b600*/  @!P5 LEA R14, P6, R205, R3, 0x2 ;  /* 0x00000003cd0ed211 */ /* 0x002fc600078c10ff */
[----:B------:R1:W-:Y:S01]  /*b610*/  @!P4 ST.E.64 desc[UR50][R12.64], R70 ;  /* 0x000000460c00c985 */ /* 0x0003e2000c101b32 */
[-C--:B------:R-:W-:Y:S02]  /*b620*/  @!P5 LEA.HI.X R15, R205, R20.reuse, R159, 0x2, P6 ;  /* 0x00000014cd0fd211 */ /* 0x080fe400030f149f */
[CC--:B0-----:R-:W-:Y:S02]  /*b630*/  @!P0 LEA R6, P4, R204.reuse, R3.reuse, 0x2 ;  /* 0x00000003cc068211 */ /* 0x0c1fe400078810ff */
[-C--:B--2---:R-:W-:Y:S01]  /*b640*/  @!P1 LEA R8, P3, R203, R3.reuse, 0x2 ;  /* 0x00000003cb089211 */ /* 0x084fe200078610ff */
[----:B------:R0:W-:Y:S01]  /*b650*/  @!P5 ST.E.64 desc[UR50][R14.64], R74 ;  /* 0x0000004a0e00d985 */ /* 0x0001e2000c101b32 */
[----:B------:R-:W-:Y:S02]  /*b660*/  @!P0 LEA.HI.X R7, R204, R20, R158, 0x2, P4 ;  /* 0x00000014cc078211 */ /* 0x000fe400020f149e */
[----:B------:R-:W-:Y:S02]  /*b670*/  ISETP.GE.AND P4, PT, R200, UR4, PT ;  /* 0x00000004c8007c0c */ /* 0x000fe4000bf86270 */
[----:B------:R-:W-:Y:S01]  /*b680*/  ISETP.GE.AND P5, PT, R201, UR4, PT ;  /* 0x00000004c9007c0c */ /* 0x000fe2000bfa6270 */
[----:B------:R2:W-:Y:S01]  /*b690*/  @!P0 ST.E.64 desc[UR50][R6.64], R78 ;  /* 0x0000004e06008985 */ /* 0x0005e2000c101b32 */
[----:B---3--:R-:W-:-:S02]  /*b6a0*/  @!P2 LEA R10, P6, R202, R3, 0x2 ;  /* 0x00000003ca0aa211 */ /* 0x008fc400078c10ff */
[-C--:B------:R-:W-:Y:S02]  /*b6b0*/  @!P1 LEA.HI.X R9, R203, R20.reuse, R157, 0x2, P3 ;  /* 0x00000014cb099211 */ /* 0x080fe400018f149d */
[----:B------:R-:W-:Y:S02]  /*b6c0*/  ISETP.GE.AND P3, PT, R199, UR4, PT ;  /* 0x00000004c7007c0c */ /* 0x000fe4000bf66270 */
[----:B------:R-:W-:Y:S01]  /*b6d0*/  @!P2 LEA.HI.X R11, R202, R20, R156, 0x2, P6 ;  /* 0x00000014ca0ba211 */ /* 0x000fe200030f149c */
[----:B------:R3:W-:Y:S01]  /*b6e0*/  @!P1 ST.E.64 desc[UR50][R8.64], R82 ;  /* 0x0000005208009985 */ /* 0x0007e2000c101b32 */
[----:B------:R-:W-:Y:S02]  /*b6f0*/  ISETP.GE.AND P1, PT, R197, UR4, PT ;  /* 0x00000004c5007c0c */ /* 0x000fe4000bf26270 */
[----:B-1----:R-:W-:Y:S01]  /*b700*/  @!P4 LEA R12, P0, R200, R3, 0x2 ;  /* 0x00000003c80cc211 */ /* 0x002fe200078010ff */
[----:B------:R1:W-:Y:S01]  /*b710*/  @!P2 ST.E.64 desc[UR50][R10.64], R86 ;  /* 0x000000560a00a985 */ /* 0x0003e2000c101b32 */
[----:B------:R-:W-:-:S02]  /*b720*/  ISETP.GE.AND P2, PT, R198, UR4, PT ;  /* 0x00000004c6007c0c */ /* 0x000fc4000bf46270 */
[CC--:B------:R-:W-:Y:S02]  /*b730*/  @!P5 LEA R4, P6, R201.reuse, R3.reuse, 0x2 ;  /* 0x00000003c904d211 */ /* 0x0c0fe400078c10ff */
[-C--:B------:R-:W-:Y:S02]  /*b740*/  @!P4 LEA.HI.X R13, R200, R20.reuse, R154, 0x2, P0 ;  /* 0x00000014c80dc211 */ /* 0x080fe400000f149a */
[----:B------:R-:W-:Y:S02]  /*b750*/  @!P5 LEA.HI.X R5, R201, R20, R155, 0x2, P6 ;  /* 0x00000014c905d211 */ /* 0x000fe400030f149b */
[----:B------:R-:W-:Y:S02]  /*b760*/  ISETP.GE.AND P0, PT, R196, UR4, PT ;  /* 0x00000004c4007c0c */ /* 0x000fe4000bf06270 */
[----:B0-----:R-:W-:Y:S01]  /*b770*/  @!P3 LEA R14, P6, R199, R3, 0x2 ;  /* 0x00000003c70eb211 */ /* 0x001fe200078c10ff */
[----:B------:R0:W-:Y:S01]  /*b780*/  @!P5 ST.E.64 desc[UR50][R4.64], R90 ;  /* 0x0000005a0400d985 */ /* 0x0001e2000c101b32 */
[----:B------:R-:W-:-:S02]  /*b790*/  ISETP.GE.AND P5, PT, R195, UR4, PT ;  /* 0x00000004c3007c0c */ /* 0x000fc4000bfa6270 */
[-C--:B------:R-:W-:Y:S01]  /*b7a0*/  @!P3 LEA.HI.X R15, R199, R20.reuse, R153, 0x2, P6 ;  /* 0x00000014c70fb211 */ /* 0x080fe200030f1499 */
[----:B------:R4:W-:Y:S01]  /*b7b0*/  @!P4 ST.E.64 desc[UR50][R12.64], R94 ;  /* 0x0000005e0c00c985 */ /* 0x0009e2000c101b32 */
[-C--:B--2---:R-:W-:Y:S02]  /*b7c0*/  @!P2 LEA R6, P6, R198, R3.reuse, 0x2 ;  /* 0x00000003c606a211 */ /* 0x084fe400078c10ff */
[----:B------:R-:W-:Y:S01]  /*b7d0*/  ISETP.GE.AND P4, PT, R194, UR4, PT ;  /* 0x00000004c2007c0c */ /* 0x000fe2000bf86270 */
[----:B------:R2:W-:Y:S01]  /*b7e0*/  @!P3 ST.E.64 desc[UR50][R14.64], R98 ;  /* 0x000000620e00b985 */ /* 0x0005e2000c101b32 */
[-C--:B---3--:R-:W-:Y:S02]  /*b7f0*/  @!P1 LEA R8, P3, R197, R3.reuse, 0x2 ;  /* 0x00000003c5089211 */ /* 0x088fe400078610ff */
[----:B------:R-:W-:Y:S02]  /*b800*/  @!P2 LEA.HI.X R7, R198, R20, R152, 0x2, P6 ;  /* 0x00000014c607a211 */ /* 0x000fe400030f1498 */
[----:B-1----:R-:W-:-:S02]  /*b810*/  @!P0 LEA R10, P6, R196, R3, 0x2 ;  /* 0x00000003c40a8211 */ /* 0x002fc400078c10ff */
[-C--:B------:R-:W-:Y:S01]  /*b820*/  @!P1 LEA.HI.X R9, R197, R20.reuse, R21, 0x2, P3 ;  /* 0x00000014c5099211 */ /* 0x080fe200018f1415 */
[----:B------:R1:W-:Y:S01]  /*b830*/  @!P2 ST.E.64 desc[UR50][R6.64], R102 ;  /* 0x000000660600a985 */ /* 0x0003e2000c101b32 */
[----:B------:R-:W-:Y:S02]  /*b840*/  ISETP.GE.AND P3, PT, R193, UR4, PT ;  /* 0x00000004c1007c0c */ /* 0x000fe4000bf66270 */
[----:B------:R-:W-:Y:S01]  /*b850*/  @!P0 LEA.HI.X R11, R196, R20, R229, 0x2, P6 ;  /* 0x00000014c40b8211 */ /* 0x000fe200030f14e5 */
[----:B------:R3:W-:Y:S01]  /*b860*/  @!P1 ST.E.64 desc[UR50][R8.64], R106 ;  /* 0x0000006a08009985 */ /* 0x0007e2000c101b32 */
[-C--:B0-----:R-:W-:Y:S02]  /*b870*/  @!P5 LEA R4, P1, R195, R3.reuse, 0x2 ;  /* 0x00000003c304d211 */ /* 0x081fe400078210ff */
[----:B----4-:R-:W-:Y:S01]  /*b880*/  @!P4 LEA R12, P2, R194, R3, 0x2 ;  /* 0x00000003c20cc211 */ /* 0x010fe200078410ff */
[----:B------:R-:W-:Y:S01]  /*b890*/  @!P0 ST.E.64 desc[UR50][R10.64], R110 ;  /* 0x0000006e0a008985 */ /* 0x000fe2000c101b32 */
[----:B------:R-:W-:-:S02]  /*b8a0*/  ISETP.GE.AND P0, PT, R192, UR4, PT ;  /* 0x00000004c0007c0c */ /* 0x000fc4000bf06270 */
[-C--:B------:R-:W-:Y:S02]  /*b8b0*/  @!P5 LEA.HI.X R5, R195, R20.reuse, R228, 0x2, P1 ;  /* 0x00000014c305d211 */ /* 0x080fe400008f14e4 */
[----:B------:R-:W-:Y:S02]  /*b8c0*/  ISETP.GE.AND P1, PT, R191, UR4, PT ;  /* 0x00000004bf007c0c */ /* 0x000fe4000bf26270 */
[C---:B--2---:R-:W-:Y:S01]  /*b8d0*/  @!P3 LEA R14, P6, R193.reuse, R3, 0x2 ;  /* 0x00000003c10eb211 */ /* 0x044fe200078c10ff */
[----:B------:R0:W-:Y:S01]  /*b8e0*/  @!P5 ST.E.64 desc[UR50][R4.64], R114 ;  /* 0x000000720400d985 */ /* 0x0001e2000c101b32 */
[-C--:B------:R-:W-:Y:S02]  /*b8f0*/  @!P4 LEA.HI.X R13, R194, R20.reuse, R227, 0x2, P2 ;  /* 0x00000014c20dc211 */ /* 0x080fe400010f14e3 */
[----:B------:R-:W-:Y:S02]  /*b900*/  @!P3 LEA.HI.X R15, R193, R20, R226, 0x2, P6 ;  /* 0x00000014c10fb211 */ /* 0x000fe400030f14e2 */
[----:B------:R-:W-:Y:S01]  /*b910*/  ISETP.GE.AND P2, PT, R188, UR4, PT ;  /* 0x00000004bc007c0c */ /* 0x000fe2000bf46270 */
[----:B------:R2:W-:Y:S01]  /*b920*/  @!P4 ST.E.64 desc[UR50][R12.64], R118 ;  /* 0x000000760c00c985 */ /* 0x0005e2000c101b32 */
[----:B------:R-:W-:-:S02]  /*b930*/  ISETP.GE.AND P4, PT, R190, UR4, PT ;  /* 0x00000004be007c0c */ /* 0x000fc4000bf86270 */
[CC--:B-1----:R-:W-:Y:S01]  /*b940*/  @!P0 LEA R6, P5, R192.reuse, R3.reuse, 0x2 ;  /* 0x00000003c0068211 */ /* 0x0c2fe200078a10ff */
[----:B------:R1:W-:Y:S01]  /*b950*/  @!P3 ST.E.64 desc[UR50][R14.64], R122 ;  /* 0x0000007a0e00b985 */ /* 0x0003e2000c101b32 */
[----:B------:R-:W-:Y:S02]  /*b960*/  ISETP.GE.AND P3, PT, R189, UR4, PT ;  /* 0x00000004bd007c0c */ /* 0x000fe4000bf66270 */
[----:B------:R-:W-:Y:S02]  /*b970*/  @!P0 LEA.HI.X R7, R192, R20, R225, 0x2, P5 ;  /* 0x00000014c0078211 */ /* 0x000fe400028f14e1 */
[----:B------:R-:W-:Y:S02]  /*b980*/  ISETP.GE.AND P5, PT, R187, UR4, PT ;  /* 0x00000004bb007c0c */ /* 0x000fe4000bfa6270 */
[-C--:B---3--:R-:W-:Y:S01]  /*b990*/  @!P1 LEA R8, P6, R191, R3.reuse, 0x2 ;  /* 0x00000003bf089211 */ /* 0x088fe200078c10ff */
[----:B------:R3:W-:Y:S02]  /*b9a0*/  @!P0 ST.E.64 desc[UR50][R6.64], R126 ;  /* 0x0000007e06008985 */ /* 0x0007e4000c101b32 */
[----:B0-----:R-:W-:-:S02]  /*b9b0*/  @!P4 LEA R4, P0, R190, R3, 0x2 ;  /* 0x00000003be04c211 */ /* 0x001fc400078010ff */
[-C--:B------:R-:W-:Y:S02]  /*b9c0*/  @!P1 LEA.HI.X R9, R191, R20.reuse, R224, 0x2, P6 ;  /* 0x00000014bf099211 */ /* 0x080fe400030f14e0 */
[-C--:B------:R-:W-:Y:S02]  /*b9d0*/  @!P3 LEA R10, P6, R189, R3.reuse, 0x2 ;  /* 0x00000003bd0ab211 */ /* 0x080fe400078c10ff */
[-C--:B------:R-:W-:Y:S01]  /*b9e0*/  @!P4 LEA.HI.X R5, R190, R20.reuse, R223, 0x2, P0 ;  /* 0x00000014be05c211 */ /* 0x080fe200000f14df */
[----:B------:R3:W-:Y:S01]  /*b9f0*/  @!P1 ST.E.64 desc[UR50][R8.64], R130 ;  /* 0x0000008208009985 */ /* 0x0007e2000c101b32 */
[-C--:B--2---:R-:W-:Y:S02]  /*ba00*/  @!P2 LEA R12, P1, R188, R3.reuse, 0x2 ;  /* 0x00000003bc0ca211 */ /* 0x084fe400078210ff */
[----:B-1----:R-:W-:Y:S01]  /*ba10*/  @!P5 LEA R14, P0, R187, R3, 0x2 ;  /* 0x00000003bb0ed211 */ /* 0x002fe200078010ff */
[----:B------:R3:W-:Y:S01]  /*ba20*/  @!P4 ST.E.64 desc[UR50][R4.64], R134 ;  /* 0x000000860400c985 */ /* 0x0007e2000c101b32 */
[----:B------:R-:W-:-:S02]  /*ba30*/  @!P3 LEA.HI.X R11, R189, R20, R222, 0x2, P6 ;  /* 0x00000014bd0bb211 */ /* 0x000fc400030f14de */
[-C--:B------:R-:W-:Y:S02]  /*ba40*/  @!P2 LEA.HI.X R13, R188, R20.reuse, R221, 0x2, P1 ;  /* 0x00000014bc0da211 */ /* 0x080fe400008f14dd */
[----:B------:R-:W-:Y:S01]  /*ba50*/  @!P5 LEA.HI.X R15, R187, R20, R220, 0x2, P0 ;  /* 0x00000014bb0fd211 */ /* 0x000fe200000f14dc */
[----:B------:R3:W-:Y:S01]  /*ba60*/  @!P3 ST.E.64 desc[UR50][R10.64], R138 ;  /* 0x0000008a0a00b985 */ /* 0x0007e2000c101b32 */
[----:B------:R-:W-:-:S03]  /*ba70*/  ISETP.GE.AND P0, PT, R186, UR4, PT ;  /* 0x00000004ba007c0c */ /* 0x000fc6000bf06270 */
[----:B------:R3:W-:Y:S04]  /*ba80*/  @!P2 ST.E.64 desc[UR50][R12.64], R142 ;  /* 0x0000008e0c00a985 */ /* 0x0007e8000c101b32 */
[----:B------:R3:W-:Y:S06]  /*ba90*/  @!P5 ST.E.64 desc[UR50][R14.64], R146 ;  /* 0x000000920e00d985 */ /* 0x0007ec000c101b32 */
[----:B------:R-:W-:Y:S05]  /*baa0*/  @P0 BRA `(.L_x_394) ;  /* 0x0000001000200947 */ /* 0x000fea0003800000 */
[----:B---3--:R-:W-:-:S04]  /*bab0*/  LEA R4, P0, R186, R3, 0x2 ;  /* 0x00000003ba047211 */ /* 0x008fc800078010ff */
[----:B------:R-:W-:-:S05]  /*bac0*/  LEA.HI.X R5, R186, R20, R219, 0x2, P0 ;  /* 0x00000014ba057211 */ /* 0x000fca00000f14db */
[----:B------:R0:W-:Y:S01]  /*bad0*/  ST.E.64 desc[UR50][R4.64], R150 ;  /* 0x0000009604007985 */ /* 0x0001e2000c101b32 */
[----:B------:R-:W-:Y:S05]  /*bae0*/  BRA `(.L_x_394) ;  /* 0x0000001000107947 */ /* 0x000fea0003800000 */
.L_x_388:
[----:B------:R-:W-:Y:S02]  /*baf0*/  ULDC.64 UR8, c[0x0][0xc00] ;  /* 0x0003000000087ab9 */ /* 0x000fe40000000a00 */
[----:B------:R-:W-:-:S04]  /*bb00*/  UISETP.NE.U32.AND UP0, UPT, UR8, URZ, UPT ;  /* 0x0000003f0800728c */ /* 0x000fc8000bf05070 */
[----:B------:R-:W-:-:S03]  /*bb10*/  UISETP.NE.AND.EX UP0, UPT, UR9, URZ, UPT, UP0 ;  /* 0x0000003f0900728c */ /* 0x000fc6000bf05300 */
[----:B------:R-:W-:Y:S02]  /*bb20*/  ULDC.64 UR8, c[0x0][0xc00] ;  /* 0x0003000000087ab9 */ /* 0x000fe40000000a00 */
[----:B------:R-:W-:Y:S01]  /*bb30*/  UIMAD.WIDE UR8, UR40, 0x4, UR8 ;  /* 0x00000004280878a5 */ /* 0x000fe2000f8e0208 */
[----:B------:R-:W-:-:S05]  /*bb40*/  PLOP3.LUT P1, PT, PT, PT, UP0, 0x80, 0x0 ;  /* 0x000000000000781c */ /* 0x000fca0003f2f008 */
[----:B------:R-:W-:Y:S02]  /*bb50*/  IMAD.U32 R4, RZ, RZ, UR8 ;  /* 0x00000008ff047e24 */ /* 0x000fe4000f8e00ff */
[----:B------:R-:W-:Y:S01]  /*bb60*/  IMAD.U32 R5, RZ, RZ, UR9 ;  /* 0x00000009ff057e24 */ /* 0x000fe2000f8e00ff */
[----:B------:R-:W-:Y:S02]  /*bb70*/  ULDC.64 UR8, c[0x0][0xc08] ;  /* 0x0003020000087ab9 */ /* 0x000fe40000000a00 */
[----:B------:R-:W-:-:S03]  /*bb80*/  UISETP.NE.U32.AND UP1, UPT, UR8, URZ, UPT ;  /* 0x0000003f0800728c */ /* 0x000fc6000bf25070 */
[----:B------:R-:W2:Y:S01]  /*bb90*/  @P1 LDG.E R8, desc[UR50][R4.64] ;  /* 0x0000003204081981 */ /* 0x000ea2000c1e1900 */
[----:B------:R-:W-:Y:S01]  /*bba0*/  UISETP.NE.AND.EX UP1, UPT, UR9, URZ, UPT, UP1 ;  /* 0x0000003f0900728c */ /* 0x000fe2000bf25310 */
[----:B------:R-:W-:Y:S02]  /*bbb0*/  ULDC UR4, c[0x0][0xa88] ;  /* 0x0002a20000047ab9 */ /* 0x000fe40000000800 */
[----:B------:R-:W-:-:S03]  /*bbc0*/  IMAD.U32 R0, RZ, RZ, UR4 ;  /* 0x00000004ff007e24 */ /* 0x000fc6000f8e00ff */
[----:B------:R-:W-:-:S05]  /*bbd0*/  PLOP3.LUT P2, PT, PT, PT, UP1, 0x80, 0x0 ;  /* 0x000000000000781c */ /* 0x000fca0003f4f018 */
[----:B------:R-:W-:Y:S02]  /*bbe0*/  @UP1 ULDC.64 UR8, c[0x0][0xc08] ;  /* 0x0003020000081ab9 */ /* 0x000fe40000000a00 */
[----:B------:R-:W-:-:S06]  /*bbf0*/  @UP1 UIMAD.WIDE UR8, UR40, 0x4, UR8 ;  /* 0x00000004280818a5 */ /* 0x000fcc000f8e0208 */
[----:B------:R-:W-:Y:S02]  /*bc00*/  IMAD.U32 R6, RZ, RZ, UR8 ;  /* 0x00000008ff067e24 */ /* 0x000fe4000f8e00ff */
[----:B------:R-:W-:-:S05]  /*bc10*/  IMAD.U32 R7, RZ, RZ, UR9 ;  /* 0x00000009ff077e24 */ /* 0x000fca000f8e00ff */
[----:B------:R0:W5:Y:S01]  /*bc20*/  @P2 LDG.E R0, desc[UR50][R6.64] ;  /* 0x0000003206002981 */ /* 0x000162000c1e1900 */
[----:B------:R-:W-:Y:S01]  /*bc30*/  UMOV UR4, URZ ;  /* 0x0000003f00047c82 */ /* 0x000fe20008000000 */
[----:B------:R-:W-:Y:S01]  /*bc40*/  UISETP.NE.AND UP1, UPT, UR45, URZ, UPT ;  /* 0x0000003f2d00728c */ /* 0x000fe2000bf25270 */
[----:B------:R-:W1:Y:S10]  /*bc50*/  S2R R3, SR_TID.X ;  /* 0x0000000000037919 */ /* 0x000e740000002100 */
[----:B------:R-:W-:Y:S01]  /*bc60*/  @!UP1 ULDC UR45, c[0x0][0xad4] ;  /* 0x0002b500002d9ab9 */ /* 0x000fe20000000800 */
[----:B--2---:R-:W-:Y:S01]  /*bc70*/  @P1 R2UR UR4, R8 ;  /* 0x00000000080412ca */ /* 0x004fe200000e0000 */
[----:B-1----:R-:W-:-:S05]  /*bc80*/  VIADD R8, R3, 0xffffff80 ;  /* 0xffffff8003087836 */ /* 0x002fca0000000000 */
[----:B------:R-:W-:-:S07]  /*bc90*/  ISETP.GT.AND P0, PT, R8, 0x3f, PT ;  /* 0x0000003f0800780c */ /* 0x000fce0003f04270 */
[----:B------:R-:W-:Y:S01]  /*bca0*/  USHF.R.S32.HI UR19, URZ, 0x1f, UR4 ;  /* 0x0000001f3f137899 */ /* 0x000fe20008011404 */
[----:B0-----:R-:W-:Y:S11]  /*bcb0*/  @P2 BRA `(.L_x_397) ;  /* 0x0000000000102947 */ /* 0x001ff60003800000 */
[----:B------:R-:W-:Y:S05]  /*bcc0*/  @!P1 BRA `(.L_x_397) ;  /* 0x00000000000c9947 */ /* 0x000fea0003800000 */
[----:B------:R-:W2:Y:S04]  /*bcd0*/  LDG.E R3, desc[UR50][R4.64] ;  /* 0x0000003204037981 */ /* 0x000ea8000c1e1900 */
[----:B-----5:R-:W2:Y:S02]  /*bce0*/  LDG.E R0, desc[UR50][R4.64+0x4] ;  /* 0x0000043204007981 */ /* 0x020ea4000c1e1900 */
[----:B--2---:R-:W-:-:S07]  /*bcf0*/  IMAD.IADD R0, R0, 0x1, -R3 ;  /* 0x0000000100007824 */ /* 0x004fce00078e0a03 */
.L_x_397:
[----:B------:R-:W-:Y:S01]  /*bd00*/  USEL UR40, UR40, URZ, !UP0 ;  /* 0x0000003f28287287 */ /* 0x000fe2000c000000 */
[----:B------:R-:W-:Y:S01]  /*bd10*/  BSSY B1, `(.L_x_398) ;  /* 0x0000039000017945 */ /* 0x000fe20003800000 */
[----:B------:R-:W-:-:S03]  /*bd20*/  USEL UR41, UR41, URZ, !UP0 ;  /* 0x0000003f29297287 */ /* 0x000fc6000c000000 */
[----:B------:R-:W-:Y:S09]  /*bd30*/  @P0 BRA `(.L_x_399) ;  /* 0x0000000000d80947 */ /* 0x000ff20003800000 */
[----:B------:R-:W0:Y:S01]  /*bd40*/  S2R R3, SR_TID.X ;  /* 0x0000000000037919 */ /* 0x000e220000002100 */
[----:B------:R-:W1:Y:S01]  /*bd50*/  LDC R9, c[0x0][0xbe8] ;  /* 0x0002fa00ff097b82 */ /* 0x000e620000000800 */
[----:B------:R-:W-:-:S04]  /*bd60*/  IMAD.U32 R4, RZ, RZ, UR43 ;  /* 0x0000002bff047e24 */ /* 0x000fc8000f8e00ff */
[----:B0-----:R-:W-:Y:S02]  /*bd70*/  IMAD R3, R4, 0x40, R3 ;  /* 0x0000004004037824 */ /* 0x001fe400078e0203 */
[----:B-1---5:R-:W-:Y:S02]  /*bd80*/  IMAD R4, R0, R9, RZ ;  /* 0x0000000900047224 */ /* 0x022fe400078e02ff */
[----:B------:R-:W-:-:S05]  /*bd90*/  VIADD R6, R3, 0xffffff80 ;  /* 0xffffff8003067836 */ /* 0x000fca0000000000 */
[----:B------:R-:W-:-:S13]  /*bda0*/  ISETP.GE.AND P0, PT, R6, R4, PT ;  /* 0x000000040600720c */ /* 0x000fda0003f06270 */
[----:B------:R-:W-:Y:S05]  /*bdb0*/  @P0 BRA `(.L_x_399) ;  /* 0x0000000000b80947 */ /* 0x000fea0003800000 */
[----:B------:R-:W-:Y:S01]  /*bdc0*/  ISETP.NE.AND P0, PT, R9, 0x1, PT ;  /* 0x000000010900780c */ /* 0x000fe20003f05270 */
[----:B------:R-:W-:Y:S01]  /*bdd0*/  UISETP.GT.AND UP0, UPT, UR45, 0x1, UPT ;  /* 0x000000012d00788c */ /* 0x000fe2000bf04270 */
[----:B------:R-:W-:-:S03]  /*bde0*/  UMOV UR17, 0x9b8 ;  /* 0x000009b800117882 */ /* 0x000fc60000000000 */
[----:B------:R-:W-:Y:S02]  /*bdf0*/  USEL UR17, UR17, 0x978, UP0 ;  /* 0x0000097811117887 */ /* 0x000fe40008000000 */
[----:B------:R-:W-:-:S06]  /*be00*/  USEL UR16, UR44, URZ, UP0 ;  /* 0x0000003f2c107287 */ /* 0x000fcc0008000000 */
[----:B------:R-:W0:Y:S04]  /*be10*/  @P0 LDC R3, c[0x0][0xbec] ;  /* 0x0002fb00ff030b82 */ /* 0x000e280000000800 */
[----:B------:R-:W-:Y:S01]  /*be20*/  ULDC.64 UR8, c[0x0][UR17+0x218] ;  /* 0x0000860011087abb */ /* 0x000fe20008000a00 */
[----:B------:R-:W-:Y:S01]  /*be30*/  ULDC.64 UR12, c[0x0][UR17+0x220] ;  /* 0x00008800110c7abb */ /* 0x000fe20008000a00 */
[----:B------:R-:W-:Y:S01]  /*be40*/  ULDC.64 UR14, c[0x0][UR17+0x228] ;  /* 0x00008a00110e7abb */ /* 0x000fe20008000a00 */
[----:B------:R-:W-:Y:S01]  /*be50*/  UIMAD.WIDE.U32 UR10, UR8, UR42, URZ ;  /* 0x0000002a080a72a5 */ /* 0x000fe2000f8e003f */
[----:B------:R-:W1:Y:S01]  /*be60*/  @P0 LDC R5, c[0x0][0xbf0] ;  /* 0x0002fc00ff050b82 */ /* 0x000e620000000800 */
[----:B------:R-:W-:Y:S02]  /*be70*/  UIMAD UR18, UR9, UR42, URZ ;  /* 0x0000002a091272a4 */ /* 0x000fe4000f8e023f */
[----:B------:R-:W-:-:S02]  /*be80*/  UIMAD UR13, UR13, UR40, URZ ;  /* 0x000000280d0d72a4 */ /* 0x000fc4000f8e023f */
[----:B------:R-:W-:Y:S02]  /*be90*/  UIMAD.WIDE.U32 UR20, UR14, UR16, URZ ;  /* 0x000000100e1472a5 */ /* 0x000fe4000f8e003f */
[----:B------:R-:W-:Y:S02]  /*bea0*/  UIMAD.WIDE.U32 UR8, UR12, UR40, URZ ;  /* 0x000000280c0872a5 */ /* 0x000fe4000f8e003f */
[----:B------:R-:W-:Y:S02]  /*beb0*/  UIMAD UR14, UR15, UR16, URZ ;  /* 0x000000100f0e72a4 */ /* 0x000fe4000f8e023f */
[----:B------:R-:W-:Y:S02]  /*bec0*/  UIMAD UR13, UR12, UR41, UR13 ;  /* 0x000000290c0d72a4 */ /* 0x000fe4000f8e020d */
[----:B------:R-:W-:Y:S02]  /*bed0*/  UIADD3 UR10, UP1, UP2, UR8, UR10, UR4 ;  /* 0x0000000a080a7290 */ /* 0x000fe4000fa3e004 */
[----:B------:R-:W-:Y:S01]  /*bee0*/  UIADD3 UR14, UR21, UR14, URZ ;  /* 0x0000000e150e7290 */ /* 0x000fe2000fffe03f */
[----:B0-----:R-:W-:Y:S01]  /*bef0*/  @P0 IMAD.HI.U32 R4, R6, R3, RZ ;  /* 0x0000000306040227 */ /* 0x001fe200078e00ff */
[----:B------:R-:W-:-:S02]  /*bf00*/  UIADD3 UR18, UR11, UR18, URZ ;  /* 0x000000120b127290 */ /* 0x000fc4000fffe03f */
[----:B------:R-:W-:Y:S01]  /*bf10*/  UIADD3 UR13, UR9, UR13, URZ ;  /* 0x0000000d090d7290 */ /* 0x000fe2000fffe03f */
[----:B------:R-:W-:Y:S02]  /*bf20*/  IMAD.MOV.U32 R3, RZ, RZ, R6 ;  /* 0x000000ffff037224 */ /* 0x000fe400078e0006 */
[----:B------:R-:W-:Y:S01]  /*bf30*/  IMAD.U32 R10, RZ, RZ, UR14 ;  /* 0x0000000eff0a7e24 */ /* 0x000fe2000f8e00ff */
[----:B------:R-:W-:Y:S01]  /*bf40*/  ULDC.64 UR8, c[0x0][UR17+0x210] ;  /* 0x0000840011087abb */ /* 0x000fe20008000a00 */
[----:B-1----:R-:W-:Y:S01]  /*bf50*/  @P0 SHF.R.U32.HI R3, RZ, R5, R4 ;  /* 0x00000005ff030219 */ /* 0x002fe20000011604 */
[----:B------:R-:W-:Y:S02]  /*bf60*/  IMAD.U32 R4, RZ, RZ, UR20 ;  /* 0x00000014ff047e24 */ /* 0x000fe4000f8e00ff */
[----:B------:R-:W-:Y:S01]  /*bf70*/  IMAD.U32 R5, RZ, RZ, UR21 ;  /* 0x00000015ff057e24 */ /* 0x000fe2000f8e00ff */
[--C-:B------:R-:W-:Y:S01]  /*bf80*/  SHF.R.S32.HI R5, RZ, 0x1f, R3.reuse ;  /* 0x0000001fff057819 */ /* 0x100fe20000011403 */
[----:B------:R-:W-:Y:S01]  /*bf90*/  IMAD.MOV R7, RZ, RZ, -R3 ;  /* 0x000000ffff077224 */ /* 0x000fe200078e0a03 */
[----:B------:R-:W-:Y:S01]  /*bfa0*/  IADD3 R4, P0, P1, R3, UR10, R4 ;  /* 0x0000000a03047c10 */ /* 0x000fe2000f91e004 */
[----:B------:R-:W-:-:S02]  /*bfb0*/  UIADD3.X UR10, UR13, UR18, UR19, UP1, UP2 ;  /* 0x000000120d0a7290 */ /* 0x000fc40008fe4413 */
[----:B------:R-:W-:-:S04]  /*bfc0*/  IMAD R7, R9, R7, R6 ;  /* 0x0000000709077224 */ /* 0x000fc800078e0206 */
[----:B------:R-:W-:Y:S01]  /*bfd0*/  IADD3.X R5, R5, UR10, R10, P0, P1 ;  /* 0x0000000a05057c10 */ /* 0x000fe200087e240a */
[C---:B------:R-:W-:Y:S01]  /*bfe0*/  IMAD R6, R7.reuse, UR9, RZ ;  /* 0x0000000907067c24 */ /* 0x040fe2000f8e02ff */
[----:B------:R-:W-:Y:S01]  /*bff0*/  SHF.R.S32.HI R3, RZ, 0x1f, R7 ;  /* 0x0000001fff037819 */ /* 0x000fe20000011407 */
[----:B------:R-:W-:Y:S01]  /*c000*/  ULDC.64 UR10, c[0x0][0xba8] ;  /* 0x0002ea00000a7ab9 */ /* 0x000fe20000000a00 */
[----:B------:R-:W-:Y:S01]  /*c010*/  @!UP0 ULDC UR10, c[0x0][0xb50] ;  /* 0x0002d400000a8ab9 */ /* 0x000fe20000000800 */
[----:B------:R-:W-:Y:S01]  /*c020*/  IMAD.WIDE.U32 R4, R7, UR8, R4 ;  /* 0x0000000807047c25 */ /* 0x000fe2000f8e0004 */
[----:B------:R-:W-:-:S03]  /*c030*/  @!UP0 ULDC UR11, c[0x0][0xb54] ;  /* 0x0002d500000b8ab9 */ /* 0x000fc60000000800 */
[----:B------:R-:W-:Y:S01]  /*c040*/  IMAD R3, R3, UR8, R6 ;  /* 0x0000000803037c24 */ /* 0x000fe2000f8e0206 */
[----:B------:R-:W-:-:S03]  /*c050*/  LEA R6, P0, R4, UR10, 0x2 ;  /* 0x0000000a04067c11 */ /* 0x000fc6000f8010ff */
[----:B------:R-:W-:-:S05]  /*c060*/  IMAD.IADD R3, R5, 0x1, R3 ;  /* 0x0000000105037824 */ /* 0x000fca00078e0203 */
[----:B------:R-:W-:Y:S01]  /*c070*/  LEA.HI.X R7, R4, UR11, R3, 0x2, P0 ;  /* 0x0000000b04077c11 */ /* 0x000fe200080f1403 */
[----:B------:R-:W-:-:S05]  /*c080*/  IMAD.MOV.U32 R3, RZ, RZ, -0x800000 ;  /* 0xff800000ff037424 */ /* 0x000fca00078e00ff */
[----:B------:R0:W-:Y:S02]  /*c090*/  STG.E desc[UR50][R6.64], R3 ;  /* 0x0000000306007986 */ /* 0x0001e4000c101932 */
.L_x_399:
[----:B------:R-:W-:Y:S05]  /*c0a0*/  BSYNC B1 ;  /* 0x0000000000017941 */ /* 0x000fea0003800000 */
.L_x_398:
[----:B------:R-:W-:-:S06]  /*c0b0*/  UISETP.GT.AND UP0, UPT, UR45, 0x1, UPT ;  /* 0x000000012d00788c */ /* 0x000fcc000bf04270 */
[----:B------:R-:W-:-:S13]  /*c0c0*/  PLOP3.LUT P0, PT, PT, PT, UP0, 0x80, 0x0 ;  /* 0x000000000000781c */ /* 0x000fda0003f0f008 */
[----:B------:R-:W-:Y:S05]  /*c0d0*/  @P0 BRA `(.L_x_394) ;  /* 0x0000000800940947 */ /* 0x000fea0003800000 */
[----:B------:R-:W1:Y:S01]  /*c0e0*/  LDC R11, c[0x0][0xbe8] ;  /* 0x0002fa00ff0b7b82 */ /* 0x000e620000000800 */
[----:B0-----:R-:W-:Y:S01]  /*c0f0*/  SHF.R.S32.HI R3, RZ, 0x1f, R8 ;  /* 0x0000001fff037819 */ /* 0x001fe20000011408 */
[----:B------:R-:W-:Y:S01]  /*c100*/  ULDC.64 UR12, c[0x0][0xaa0] ;  /* 0x0002a800000c7ab9 */ /* 0x000fe20000000a00 */
[----:B------:R-:W-:Y:S01]  /*c110*/  IMAD.U32 R6, RZ, RZ, UR43 ;  /* 0x0000002bff067e24 */ /* 0x000fe2000f8e00ff */
[----:B------:R-:W-:Y:S01]  /*c120*/  UIMAD UR10, UR19, UR12, URZ ;  /* 0x0000000c130a72a4 */ /* 0x000fe2000f8e023f */
[----:B------:R-:W-:Y:S01]  /*c130*/  LEA.HI R3, R3, R8, RZ, 0x3 ;  /* 0x0000000803037211 */ /* 0x000fe200078f18ff */
[----:B------:R-:W-:Y:S01]  /*c140*/  UIMAD.WIDE.U32 UR8, UR4, UR12, URZ ;  /* 0x0000000c040872a5 */ /* 0x000fe2000f8e003f */
[----:B------:R-:W-:Y:S01]  /*c150*/  VIADD R37, R2, 0xc0 ;  /* 0x000000c002257836 */ /* 0x000fe20000000000 */
[----:B------:R-:W-:Y:S01]  /*c160*/  UIMAD UR10, UR4, UR13, UR10 ;  /* 0x0000000d040a72a4 */ /* 0x000fe2000f8e020a */
[----:B------:R-:W-:Y:S01]  /*c170*/  LOP3.LUT R5, R3, 0xfffffff8, RZ, 0xc0, !PT ;  /* 0xfffffff803057812 */ /* 0x000fe200078ec0ff */
[----:B------:R-:W-:Y:S01]  /*c180*/  ULDC UR12, c[0x0][0xac8] ;  /* 0x0002b200000c7ab9 */ /* 0x000fe20000000800 */
[----:B------:R-:W-:Y:S01]  /*c190*/  SHF.R.S32.HI R13, RZ, 0x3, R3 ;  /* 0x00000003ff0d7819 */ /* 0x000fe20000011403 */
[----:B------:R-:W-:Y:S01]  /*c1a0*/  UIADD3 UR9, UR9, UR10, URZ ;  /* 0x0000000a09097290 */ /* 0x000fe2000fffe03f */
[----:B------:R-:W-:Y:S01]  /*c1b0*/  ISETP.GE.AND P1, PT, R185, UR12, PT ;  /* 0x0000000cb9007c0c */ /* 0x000fe2000bf26270 */
[----:B------:R-:W-:Y:S01]  /*c1c0*/  IMAD.IADD R8, R8, 0x1, -R5 ;  /* 0x0000000108087824 */ /* 0x000fe200078e0a05 */
[----:B------:R-:W-:Y:S01]  /*c1d0*/  ULDC.64 UR10, c[0x0][0xae8] ;  /* 0x0002ba00000a7ab9 */ /* 0x000fe20000000a00 */
[----:B------:R-:W-:Y:S01]  /*c1e0*/  ISETP.GE.AND P2, PT, R2, UR12, PT ;  /* 0x0000000c02007c0c */ /* 0x000fe2000bf46270 */
[----:B------:R-:W-:Y:S01]  /*c1f0*/  UIMAD.WIDE.U32 UR8, UR42, UR10, UR8 ;  /* 0x0000000a2a0872a5 */ /* 0x000fe2000f8e0008 */
[----:B------:R-:W-:Y:S01]  /*c200*/  IMAD R3, R8, 0x20, R13 ;  /* 0x0000002008037824 */ /* 0x000fe200078e020d */
[----:B------:R-:W-:Y:S01]  /*c210*/  BSSY B1, `(.L_x_400) ;  /* 0x000006d000017945 */ /* 0x000fe20003800000 */
[----:B------:R-:W-:Y:S01]  /*c220*/  VIADD R33, R2, 0x100 ;  /* 0x0000010002217836 */ /* 0x000fe20000000000 */
[----:B------:R-:W-:Y:S01]  /*c230*/  UIMAD UR9, UR42, UR11, UR9 ;  /* 0x0000000b2a0972a4 */ /* 0x000fe2000f8e0209 */
[----:B------:R-:W-:Y:S01]  /*c240*/  IMAD R9, R6, 0x40, R3 ;  /* 0x0000004006097824 */ /* 0x000fe200078e0203 */
[----:B------:R-:W-:Y:S01]  /*c250*/  SEL R3, RZ, 0xffffffff, P1 ;  /* 0xffffffffff037807 */ /* 0x000fe20000800000 */
[----:B------:R-:W-:Y:S01]  /*c260*/  ULDC.64 UR10, c[0x0][0xaf0] ;  /* 0x0002bc00000a7ab9 */ /* 0x000fe20000000a00 */
[----:B-1----:R-:W-:Y:S01]  /*c270*/  ISETP.NE.AND P0, PT, R11, 0x1, PT ;  /* 0x000000010b00780c */ /* 0x002fe20003f05270 */
[----:B------:R-:W-:Y:S01]  /*c280*/  UIMAD UR41, UR41, UR10, URZ ;  /* 0x0000000a292972a4 */ /* 0x000fe2000f8e023f */
[----:B------:R-:W-:Y:S01]  /*c290*/  ISETP.GE.AND P1, PT, R184, UR12, PT ;  /* 0x0000000cb8007c0c */ /* 0x000fe2000bf26270 */
[----:B------:R-:W-:Y:S01]  /*c2a0*/  IMAD.SHL.U32 R15, R3, 0x2, RZ ;  /* 0x00000002030f7824 */ /* 0x000fe200078e00ff */
[----:B------:R-:W-:Y:S01]  /*c2b0*/  SEL R6, RZ, 0x1, P2 ;  /* 0x00000001ff067807 */ /* 0x000fe20001000000 */
[----:B------:R-:W-:Y:S01]  /*c2c0*/  UIMAD UR4, UR40, UR11, UR41 ;  /* 0x0000000b280472a4 */ /* 0x000fe2000f8e0229 */
[----:B------:R-:W-:Y:S01]  /*c2d0*/  SEL R7, RZ, 0xffffffff, P1 ;  /* 0xffffffffff077807 */ /* 0x000fe20000800000 */
[----:B------:R-:W-:Y:S01]  /*c2e0*/  UIMAD.WIDE.U32 UR40, UR40, UR10, UR8 ;  /* 0x0000000a282872a5 */ /* 0x000fe2000f8e0008 */
[----:B------:R-:W-:Y:S01]  /*c2f0*/  IMAD.MOV.U32 R3, RZ, RZ, R9 ;  /* 0x000000ffff037224 */ /* 0x000fe200078e0009 */
[----:B------:R-:W-:Y:S01]  /*c300*/  LOP3.LUT R6, R15, 0x2, R6, 0xe2, !PT ;  /* 0x000000020f067812 */ /* 0x000fe200078ee206 */
[----:B------:R-:W-:Y:S01]  /*c310*/  ULDC.64 UR8, c[0x0][0xae0] ;  /* 0x0002b80000087ab9 */ /* 0x000fe20000000a00 */
[----:B------:R-:W-:Y:S01]  /*c320*/  IMAD.SHL.U32 R7, R7, 0x4, RZ ;  /* 0x0000000407077824 */ /* 0x000fe200078e00ff */
[----:B------:R-:W-:Y:S01]  /*c330*/  UIADD3 UR4, UR41, UR4, URZ ;  /* 0x0000000429047290 */ /* 0x000fe2000fffe03f */
[----:B------:R-:W0:Y:S01]  /*c340*/  @P0 LDC R4, c[0x0][0xbec] ;  /* 0x0002fb00ff040b82 */ /* 0x000e220000000800 */
[C---:B------:R-:W-:Y:S01]  /*c350*/  VIADD R31, R2.reuse, 0x140 ;  /* 0x00000140021f7836 */ /* 0x040fe20000000000 */
[----:B------:R-:W-:Y:S01]  /*c360*/  SHF.R.S32.HI R35, RZ, 0x1f, R184 ;  /* 0x0000001fff237819 */ /* 0x000fe200000114b8 */
[----:B------:R-:W-:Y:S01]  /*c370*/  VIADD R27, R2, 0x180 ;  /* 0x00000180021b7836 */ /* 0x000fe20000000000 */
[----:B------:R-:W-:Y:S01]  /*c380*/  LOP3.LUT R10, R7, 0x4, R6, 0xe2, !PT ;  /* 0x00000004070a7812 */ /* 0x000fe200078ee206 */
[----:B------:R-:W-:Y:S01]  /*c390*/  IMAD.U32 R26, RZ, RZ, UR43 ;  /* 0x0000002bff1a7e24 */ /* 0x000fe2000f8e00ff */
[----:B------:R-:W-:Y:S01]  /*c3a0*/  SHF.R.S32.HI R30, RZ, 0x1f, R31 ;  /* 0x0000001fff1e7819 */ /* 0x000fe2000001141f */
[----:B-----5:R-:W-:Y:S01]  /*c3b0*/  IMAD R25, R0, R11, RZ ;  /* 0x0000000b00197224 */ /* 0x020fe200078e02ff */
[----:B------:R-:W1:Y:S01]  /*c3c0*/  @P0 LDC R5, c[0x0][0xbf0] ;  /* 0x0002fc00ff050b82 */ /* 0x000e620000000800 */
[----:B------:R-:W-:Y:S01]  /*c3d0*/  IMAD R26, R26, 0x40, R13 ;  /* 0x000000401a1a7824 */ /* 0x000fe200078e020d */
[----:B------:R-:W-:Y:S01]  /*c3e0*/  SHF.R.S32.HI R28, RZ, 0x1f, R27 ;  /* 0x0000001fff1c7819 */ /* 0x000fe2000001141b */
[----:B------:R-:W-:Y:S01]  /*c3f0*/  VIADD R29, R2, 0x1c0 ;  /* 0x000001c0021d7836 */ /* 0x000fe20000000000 */
[----:B------:R-:W-:-:S02]  /*c400*/  SHF.R.S32.HI R34, RZ, 0x1f, R37 ;  /* 0x0000001fff227819 */ /* 0x000fc40000011425 */
[----:B------:R-:W-:Y:S02]  /*c410*/  SHF.R.S32.HI R36, RZ, 0x1f, R33 ;  /* 0x0000001fff247819 */ /* 0x000fe40000011421 */
[----:B------:R-:W-:Y:S02]  /*c420*/  ISETP.GE.AND P1, PT, R29, UR12, PT ;  /* 0x0000000c1d007c0c */ /* 0x000fe4000bf26270 */
[----:B------:R-:W-:Y:S02]  /*c430*/  SHF.R.S32.HI R32, RZ, 0x1f, R29 ;  /* 0x0000001fff207819 */ /* 0x000fe4000001141d */
[----:B------:R-:W-:Y:S02]  /*c440*/  SEL R0, RZ, 0x80, P1 ;  /* 0x00000080ff007807 */ /* 0x000fe40000800000 */
[----:B------:R-:W-:Y:S01]  /*c450*/  SHF.R.S32.HI R38, RZ, 0x1f, R185 ;  /* 0x0000001fff267819 */ /* 0x000fe200000114b9 */
[----:B0-----:R-:W-:-:S05]  /*c460*/  @P0 IMAD.HI.U32 R4, R9, R4, RZ ;  /* 0x0000000409040227 */ /* 0x001fca00078e00ff */
[----:B-1----:R-:W-:Y:S01]  /*c470*/  @P0 SHF.R.U32.HI R3, RZ, R5, R4 ;  /* 0x00000005ff030219 */ /* 0x002fe20000011604 */
[----:B------:R-:W-:Y:S01]  /*c480*/  IMAD.U32 R5, RZ, RZ, UR41 ;  /* 0x00000029ff057e24 */ /* 0x000fe2000f8e00ff */
[----:B------:R-:W-:Y:S01]  /*c490*/  ISETP.GE.AND P0, PT, R37, UR12, PT ;  /* 0x0000000c25007c0c */ /* 0x000fe2000bf06270 */
[----:B------:R-:W-:Y:S01]  /*c4a0*/  IMAD.U32 R4, RZ, RZ, UR40 ;  /* 0x00000028ff047e24 */ /* 0x000fe2000f8e00ff */
[--C-:B------:R-:W-:Y:S01]  /*c4b0*/  SHF.R.S32.HI R6, RZ, 0x1f, R3.reuse ;  /* 0x0000001fff067819 */ /* 0x100fe20000011403 */
[----:B------:R-:W-:Y:S01]  /*c4c0*/  IMAD.U32 R5, RZ, RZ, UR4 ;  /* 0x00000004ff057e24 */ /* 0x000fe2000f8e00ff */
[----:B------:R-:W-:Y:S01]  /*c4d0*/  SEL R7, RZ, 0xffffffff, P0 ;  /* 0xffffffffff077807 */ /* 0x000fe20000000000 */
[----:B------:R-:W-:Y:S01]  /*c4e0*/  IMAD.MOV R8, RZ, RZ, -R3 ;  /* 0x000000ffff087224 */ /* 0x000fe200078e0a03 */
[----:B------:R-:W-:Y:S01]  /*c4f0*/  ISETP.GE.AND P0, PT, R33, UR12, PT ;  /* 0x0000000c21007c0c */ /* 0x000fe2000bf06270 */
[----:B------:R-:W-:Y:S02]  /*c500*/  IMAD R6, R6, UR8, RZ ;  /* 0x0000000806067c24 */ /* 0x000fe4000f8e02ff */
[----:B------:R-:W-:Y:S01]  /*c510*/  IMAD.SHL.U32 R15, R7, 0x8, RZ ;  /* 0x00000008070f7824 */ /* 0x000fe200078e00ff */
[----:B------:R-:W-:Y:S01]  /*c520*/  SEL R12, RZ, 0xffffffff, P0 ;  /* 0xffffffffff0c7807 */ /* 0x000fe20000000000 */
[----:B------:R-:W-:Y:S01]  /*c530*/  IMAD R7, R3, UR9, R6 ;  /* 0x0000000903077c24 */ /* 0x000fe2000f8e0206 */
[----:B------:R-:W-:Y:S01]  /*c540*/  ISETP.GE.AND P0, PT, R31, UR12, PT ;  /* 0x0000000c1f007c0c */ /* 0x000fe2000bf06270 */
[----:B------:R-:W-:Y:S01]  /*c550*/  IMAD.WIDE.U32 R4, R3, UR8, R4 ;  /* 0x0000000803047c25 */ /* 0x000fe2000f8e0004 */
[----:B------:R-:W-:Y:S01]  /*c560*/  LOP3.LUT R10, R15, 0x8, R10, 0xe2, !PT ;  /* 0x000000080f0a7812 */ /* 0x000fe200078ee20a */
[----:B------:R-:W-:-:S02]  /*c570*/  ULDC.64 UR8, c[0x0][0xad8] ;  /* 0x0002b60000087ab9 */ /* 0x000fc40000000a00 */
[----:B------:R-:W-:Y:S02]  /*c580*/  IMAD R3, R11, R8, R9 ;  /* 0x000000080b037224 */ /* 0x000fe400078e0209 */
[----:B------:R-:W-:Y:S02]  /*c590*/  IMAD.SHL.U32 R9, R12, 0x10, RZ ;  /* 0x000000100c097824 */ /* 0x000fe400078e00ff */
[----:B------:R-:W-:Y:S01]  /*c5a0*/  IMAD.IADD R5, R5, 0x1, R7 ;  /* 0x0000000105057824 */ /* 0x000fe200078e0207 */
[----:B------:R-:W-:Y:S02]  /*c5b0*/  SHF.R.S32.HI R6, RZ, 0x1f, R3 ;  /* 0x0000001fff067819 */ /* 0x000fe40000011403 */
[----:B------:R-:W-:Y:S01]  /*c5c0*/  SEL R7, RZ, 0xffffffff, P0 ;  /* 0xffffffffff077807 */ /* 0x000fe20000000000 */
[----:B------:R-:W-:Y:S01]  /*c5d0*/  IMAD.WIDE.U32 R4, R3, UR8, R4 ;  /* 0x0000000803047c25 */ /* 0x000fe2000f8e0004 */
[----:B------:R-:W-:Y:S02]  /*c5e0*/  LOP3.LUT R10, R9, 0x10, R10, 0xe2, !PT ;  /* 0x00000010090a7812 */ /* 0x000fe400078ee20a */
[----:B------:R-:W-:Y:S01]  /*c5f0*/  ISETP.GE.AND P0, PT, R27, UR12, PT ;  /* 0x0000000c1b007c0c */ /* 0x000fe2000bf06270 */
[----:B------:R-:W-:-:S02]  /*c600*/  IMAD R6, R6, UR8, RZ ;  /* 0x0000000806067c24 */ /* 0x000fc4000f8e02ff */
[----:B------:R-:W-:Y:S02]  /*c610*/  IMAD.SHL.U32 R9, R7, 0x20, RZ ;  /* 0x0000002007097824 */ /* 0x000fe400078e00ff */
[----:B------:R-:W-:Y:S01]  /*c620*/  IMAD R7, R3, UR9, R6 ;  /* 0x0000000903077c24 */ /* 0x000fe2000f8e0206 */
[----:B------:R-:W-:Y:S02]  /*c630*/  ULDC.64 UR8, c[0x0][0xa80] ;  /* 0x0002a00000087ab9 */ /* 0x000fe40000000a00 */
[----:B------:R-:W-:Y:S01]  /*c640*/  LOP3.LUT R10, R9, 0x20, R10, 0xe2, !PT ;  /* 0x00000020090a7812 */ /* 0x000fe200078ee20a */
[----:B------:R-:W-:Y:S01]  /*c650*/  IMAD.IADD R3, R5, 0x1, R7 ;  /* 0x0000000105037824 */ /* 0x000fe200078e0207 */
[----:B------:R-:W-:Y:S02]  /*c660*/  SEL R9, RZ, 0x40, P0 ;  /* 0x00000040ff097807 */ /* 0x000fe40000000000 */
[----:B------:R-:W-:Y:S02]  /*c670*/  LEA R20, P0, R4, UR8, 0x1 ;  /* 0x0000000804147c11 */ /* 0x000fe4000f8008ff */
[----:B------:R-:W-:-:S02]  /*c680*/  LOP3.LUT R21, R10, R9, RZ, 0xfc, !PT ;  /* 0x000000090a157212 */ /* 0x000fc400078efcff */
[----:B------:R-:W-:Y:S01]  /*c690*/  LEA.HI.X R3, R4, UR9, R3, 0x1, P0 ;  /* 0x0000000904037c11 */ /* 0x000fe200080f0c03 */
[----:B------:R0:W1:Y:S01]  /*c6a0*/  SHFL.IDX PT, R6, R20, RZ, 0x181f ;  /* 0x00181fff14067589 */ /* 0x00006200000e0000 */
[----:B------:R-:W-:Y:S02]  /*c6b0*/  ISETP.GE.AND P0, PT, R26, R25, PT ;  /* 0x000000191a00720c */ /* 0x000fe40003f06270 */
[----:B------:R-:W-:Y:S01]  /*c6c0*/  LOP3.LUT R24, R21, R0, RZ, 0xfc, !PT ;  /* 0x0000000015187212 */ /* 0x000fe200078efcff */
[----:B------:R0:W2:Y:S10]  /*c6d0*/  SHFL.IDX PT, R7, R3, RZ, 0x181f ;  /* 0x00181fff03077589 */ /* 0x0000b400000e0000 */
[----:B0-----:R-:W-:Y:S05]  /*c6e0*/  @P0 BRA `(.L_x_401) ;  /* 0x00000000007c0947 */ /* 0x001fea0003800000 */
[----:B------:R-:W-:Y:S02]  /*c6f0*/  ISETP.GE.AND P2, PT, R185, UR12, PT ;  /* 0x0000000cb9007c0c */ /* 0x000fe4000bf46270 */
[----:B------:R-:W-:Y:S02]  /*c700*/  ISETP.GE.AND P1, PT, R2, UR12, PT ;  /* 0x0000000c02007c0c */ /* 0x000fe4000bf26270 */
[----:B------:R-:W-:Y:S02]  /*c710*/  ISETP.GE.AND P5, PT, R184, UR12, PT ;  /* 0x0000000cb8007c0c */ /* 0x000fe4000bfa6270 */
[----:B------:R-:W-:-:S07]  /*c720*/  ISETP.GE.AND P3, PT, R37, UR12, PT ;  /* 0x0000000c25007c0c */ /* 0x000fce000bf66270 */
[CC--:B-1----:R-:W-:Y:S02]  /*c730*/  @!P2 LEA R8, P0, R185.reuse, R6.reuse, 0x1 ;  /* 0x00000006b908a211 */ /* 0x0c2fe400078008ff */
[----:B--2---:R-:W-:Y:S02]  /*c740*/  @!P1 IMAD.WIDE R4, R2, 0x2, R6 ;  /* 0x0000000202049825 */ /* 0x004fe400078e0206 */
[----:B------:R-:W-:Y:S02]  /*c750*/  @!P2 LEA.HI.X R9, R185, R7, R38, 0x1, P0 ;  /* 0x00000007b909a211 */ /* 0x000fe400000f0c26 */
[----:B------:R-:W-:Y:S01]  /*c760*/  @!P5 LEA R10, P4, R184, R6, 0x1 ;  /* 0x00000006b80ad211 */ /* 0x000fe200078808ff */
[----:B------:R-:W-:Y:S01]  /*c770*/  @!P1 ST.E.128 desc[UR50][R4.64], RZ ;  /* 0x000000ff04009985 */ /* 0x000fe2000c101d32 */
[----:B------:R-:W-:Y:S02]  /*c780*/  ISETP.GE.AND P1, PT, R31, UR12, PT ;  /* 0x0000000c1f007c0c */ /* 0x000fe4000bf26270 */
[----:B------:R-:W-:Y:S01]  /*c790*/  LOP3.LUT P0, RZ, R21, 0x40, RZ, 0xc0, !PT ;  /* 0x0000004015ff7812 */ /* 0x000fe2000780c0ff */
[----:B------:R0:W-:Y:S01]  /*c7a0*/  @!P2 ST.E.128 desc[UR50][R8.64], RZ ;  /* 0x000000ff0800a985 */ /* 0x0001e2000c101d32 */
[----:B------:R-:W-:-:S02]  /*c7b0*/  ISETP.GE.AND P2, PT, R33, UR12, PT ;  /* 0x0000000c21007c0c */ /* 0x000fc4000bf46270 */
[-C--:B------:R-:W-:Y:S02]  /*c7c0*/  @!P5 LEA.HI.X R11, R184, R7.reuse, R35, 0x1, P4 ;  /* 0x00000007b80bd211 */ /* 0x080fe400020f0c23 */
[----:B------:R-:W-:Y:S02]  /*c7d0*/  LOP3.LUT P4, RZ, R24, 0x80, RZ, 0xc0, !PT ;  /* 0x0000008018ff7812 */ /* 0x000fe4000788c0ff */
[CC--:B------:R-:W-:Y:S01]  /*c7e0*/  @!P3 LEA R12, P6, R37.reuse, R6.reuse, 0x1 ;  /* 0x00000006250cb211 */ /* 0x0c0fe200078c08ff */
[----:B------:R3:W-:Y:S03]  /*c7f0*/  @!P5 ST.E.128 desc[UR50][R10.64], RZ ;  /* 0x000000ff0a00d985 */ /* 0x0007e6000c101d32 */
[----:B------:R-:W-:Y:S02]  /*c800*/  @!P3 LEA.HI.X R13, R37, R7, R34, 0x1, P6 ;  /* 0x00000007250db211 */ /* 0x000fe400030f0c22 */
[----:B0-----:R-:W-:-:S02]  /*c810*/  @!P1 LEA R8, P6, R31, R6, 0x1 ;  /* 0x000000061f089211 */ /* 0x001fc400078c08ff */
[-C--:B------:R-:W-:Y:S01]  /*c820*/  @!P2 LEA R4, P5, R33, R6.reuse, 0x1 ;  /* 0x000000062104a211 */ /* 0x080fe200078a08ff */
[----:B------:R3:W-:Y:S01]  /*c830*/  @!P3 ST.E.128 desc[UR50][R12.64], RZ ;  /* 0x000000ff0c00b985 */ /* 0x0007e2000c101d32 */
[-C--:B------:R-:W-:Y:S02]  /*c840*/  @P0 LEA R14, P3, R27, R6.reuse, 0x1 ;  /* 0x000000061b0e0211 */ /* 0x080fe400078608ff */
[-C--:B------:R-:W-:Y:S02]  /*c850*/  @!P2 LEA.HI.X R5, R33, R7.reuse, R36, 0x1, P5 ;  /* 0x000000072105a211 */ /* 0x080fe400028f0c24 */
[----:B------:R-:W-:Y:S02]  /*c860*/  @P4 LEA R6, P5, R29, R6, 0x1 ;  /* 0x000000061d064211 */ /* 0x000fe400078a08ff */
[-C--:B------:R-:W-:Y:S01]  /*c870*/  @!P1 LEA.HI.X R9, R31, R7.reuse, R30, 0x1, P6 ;  /* 0x000000071f099211 */ /* 0x080fe200030f0c1e */
[----:B------:R3:W-:Y:S01]  /*c880*/  @!P2 ST.E.128 desc[UR50][R4.64], RZ ;  /* 0x000000ff0400a985 */ /* 0x0007e2000c101d32 */
[----:B------:R-:W-:-:S02]  /*c890*/  @P0 LEA.HI.X R15, R27, R7, R28, 0x1, P3 ;  /* 0x000000071b0f0211 */ /* 0x000fc400018f0c1c */
[----:B------:R-:W-:Y:S01]  /*c8a0*/  @P4 LEA.HI.X R7, R29, R7, R32, 0x1, P5 ;  /* 0x000000071d074211 */ /* 0x000fe200028f0c20 */
[----:B------:R3:W-:Y:S04]  /*c8b0*/  @!P1 ST.E.128 desc[UR50][R8.64], RZ ;  /* 0x000000ff08009985 */ /* 0x0007e8000c101d32 */
[----:B------:R3:W-:Y:S04]  /*c8c0*/  @P0 ST.E.128 desc[UR50][R14.64], RZ ;  /* 0x000000ff0e000985 */ /* 0x0007e8000c101d32 */
[----:B------:R3:W-:Y:S02]  /*c8d0*/  @P4 ST.E.128 desc[UR50][R6.64], RZ ;  /* 0x000000ff06004985 */ /* 0x0007e4000c101d32 */
.L_x_401:
[----:B------:R-:W-:Y:S05]  /*c8e0*/  BSYNC B1 ;  /* 0x0000000000017941 */ /* 0x000fea0003800000 */
.L_x_400:
[----:B------:R-:W-:Y:S01]  /*c8f0*/  VIADD R0, R26, 0x20 ;  /* 0x000000201a007836 */ /* 0x000fe20000000000 */
[----:B--23--:R0:W2:Y:S04]  /*c900*/  SHFL.IDX PT, R7, R3, 0x1, 0x181f ;  /* 0x00381f0003077f89 */ /* 0x00c0a800000e0000 */
[----:B------:R-:W-:Y:S01]  /*c910*/  ISETP.GE.AND P0, PT, R0, R25, PT ;  /* 0x000000190000720c */ /* 0x000fe20003f06270 */
[----:B-1----:R0:W1:-:S12]  /*c920*/  SHFL.IDX PT, R6, R20, 0x1, 0x181f ;  /* 0x00381f0014067f89 */ /* 0x00205800000e0000 */
[----:B0-----:R-:W-:Y:S05]  /*c930*/  @P0 BRA `(.L_x_394) ;  /* 0x00000000007c0947 */ /* 0x001fea0003800000 */
[----:B------:R-:W-:Y:S02]  /*c940*/  ISETP.GE.AND P1, PT, R2, UR12, PT ;  /* 0x0000000c02007c0c */ /* 0x000fe4000bf26270 */
[----:B------:R-:W-:Y:S02]  /*c950*/  ISETP.GE.AND P5, PT, R185, UR12, PT ;  /* 0x0000000cb9007c0c */ /* 0x000fe4000bfa6270 */
[----:B------:R-:W-:Y:S02]  /*c960*/  ISETP.GE.AND P4, PT, R184, UR12, PT ;  /* 0x0000000cb8007c0c */ /* 0x000fe4000bf86270 */
[----:B------:R-:W-:Y:S02]  /*c970*/  ISETP.GE.AND P3, PT, R37, UR12, PT ;  /* 0x0000000c25007c0c */ /* 0x000fe4000bf66270 */
[----:B------:R-:W-:-:S05]  /*c980*/  ISETP.GE.AND P2, PT, R33, UR12, PT ;  /* 0x0000000c21007c0c */ /* 0x000fca000bf46270 */
[----:B-12---:R-:W-:Y:S02]  /*c990*/  @!P1 IMAD.WIDE R4, R2, 0x2, R6 ;  /* 0x0000000202049825 */ /* 0x006fe400078e0206 */
[CC--:B------:R-:W-:Y:S02]  /*c9a0*/  @!P5 LEA R8, P0, R185.reuse, R6.reuse, 0x1 ;  /* 0x00000006b908d211 */ /* 0x0c0fe400078008ff */
[-C--:B------:R-:W-:Y:S01]  /*c9b0*/  @!P4 LEA R10, P6, R184, R6.reuse, 0x1 ;  /* 0x00000006b80ac211 */ /* 0x080fe200078c08ff */
[----:B------:R0:W-:Y:S01]  /*c9c0*/  @!P1 ST.E.128 desc[UR50][R4.64], RZ ;  /* 0x000000ff04009985 */ /* 0x0001e2000c101d32 */
[----:B------:R-:W-:Y:S02]  /*c9d0*/  @!P5 LEA.HI.X R9, R185, R7, R38, 0x1, P0 ;  /* 0x00000007b909d211 */ /* 0x000fe400000f0c26 */
[----:B------:R-:W-:Y:S02]  /*c9e0*/  ISETP.GE.AND P1, PT, R31, UR12, PT ;  /* 0x0000000c1f007c0c */ /* 0x000fe4000bf26270 */
[----:B------:R-:W-:Y:S01]  /*c9f0*/  LOP3.LUT P0, RZ, R21, 0x40, RZ, 0xc0, !PT ;  /* 0x0000004015ff7812 */ /* 0x000fe2000780c0ff */
[----:B------:R1:W-:Y:S01]  /*ca00*/  @!P5 ST.E.128 desc[UR50][R8.64], RZ ;  /* 0x000000ff0800d985 */ /* 0x0003e2000c101d32 */
[----:B------:R-:W-:-:S02]  /*ca10*/  @!P3 LEA R12, P5, R37, R6, 0x1 ;  /* 0x00000006250cb211 */ /* 0x000fc400078a08ff */
[-C--:B------:R-:W-:Y:S02]  /*ca20*/  @!P4 LEA.HI.X R11, R184, R7.reuse, R35, 0x1, P6 ;  /* 0x00000007b80bc211 */ /* 0x080fe400030f0c23 */
[-C--:B------:R-:W-:Y:S02]  /*ca30*/  @!P2 LEA R14, P6, R33, R6.reuse, 0x1 ;  /* 0x00000006210ea211 */ /* 0x080fe400078c08ff */
[-C--:B------:R-:W-:Y:S01]  /*ca40*/  @!P3 LEA.HI.X R13, R37, R7.reuse, R34, 0x1, P5 ;  /* 0x00000007250db211 */ /* 0x080fe200028f0c22 */
[----:B------:R1:W-:Y:S01]  /*ca50*/  @!P4 ST.E.128 desc[UR50][R10.64], RZ ;  /* 0x000000ff0a00c985 */ /* 0x0003e2000c101d32 */
[----:B------:R-:W-:Y:S02]  /*ca60*/  LOP3.LUT P5, RZ, R24, 0x80, RZ, 0xc0, !PT ;  /* 0x0000008018ff7812 */ /* 0x000fe400078ac0ff */
[----:B------:R-:W-:Y:S01]  /*ca70*/  @!P2 LEA.HI.X R15, R33, R7, R36, 0x1, P6 ;  /* 0x00000007210fa211 */ /* 0x000fe200030f0c24 */
[----:B------:R1:W-:Y:S01]  /*ca80*/  @!P3 ST.E.128 desc[UR50][R12.64], RZ ;  /* 0x000000ff0c00b985 */ /* 0x0003e2000c101d32 */
[----:B0-----:R-:W-:-:S03]  /*ca90*/  @!P1 LEA R4, P6, R31, R6, 0x1 ;  /* 0x000000061f049211 */ /* 0x001fc600078c08ff */
[----:B------:R1:W-:Y:S01]  /*caa0*/  @!P2 ST.E.128 desc[UR50][R14.64], RZ ;  /* 0x000000ff0e00a985 */ /* 0x0003e2000c101d32 */
[----:B------:R-:W-:Y:S02]  /*cab0*/  @!P1 LEA.HI.X R5, R31, R7, R30, 0x1, P6 ;  /* 0x000000071f059211 */ /* 0x000fe400030f0c1e */
[----:B------:R-:W-:-:S03]  /*cac0*/  @P0 LEA R20, P6, R27, R6, 0x1 ;  /* 0x000000061b140211 */ /* 0x000fc600078c08ff */
[----:B------:R1:W-:Y:S01]  /*cad0*/  @!P1 ST.E.128 desc[UR50][R4.64], RZ ;  /* 0x000000ff04009985 */ /* 0x0003e2000c101d32 */
[----:B------:R-:W-:Y:S02]  /*cae0*/  @P0 LEA.HI.X R21, R27, R7, R28, 0x1, P6 ;  /* 0x000000071b150211 */ /* 0x000fe400030f0c1c */
[----:B------:R-:W-:-:S03]  /*caf0*/  @P5 LEA R6, P6, R29, R6, 0x1 ;  /* 0x000000061d065211 */ /* 0x000fc600078c08ff */
[----:B------:R1:W-:Y:S01]  /*cb00*/  @P0 ST.E.128 desc[UR50][R20.64], RZ ;  /* 0x000000ff14000985 */ /* 0x0003e2000c101d32 */
[----:B------:R-:W-:-:S05]  /*cb10*/  @P5 LEA.HI.X R7, R29, R7, R32, 0x1, P6 ;  /* 0x000000071d075211 */ /* 0x000fca00030f0c20 */
[----:B------:R1:W-:Y:S04]  /*cb20*/  @P5 ST.E.128 desc[UR50][R6.64], RZ ;  /* 0x000000ff06005985 */ /* 0x0003e8000c101d32 */
.L_x_394:
[----:B------:R-:W-:Y:S05]  /*cb30*/  BSYNC B0 ;  /* 0x0000000000007941 */ /* 0x000fea0003800000 */
.L_x_387:
[----:B------:R-:W-:Y:S02]  /*cb40*/  ULDC UR4, c[0x0][0xc3c] ;  /* 0x00030f0000047ab9 */ /* 0x000fe40000000800 */
[----:B------:R-:W-:-:S06]  /*cb50*/  UISETP.GE.AND UP0, UPT, UR7, UR4, UPT ;  /* 0x000000040700728c */ /* 0x000fcc000bf06270 */
[----:B------:R-:W-:-:S13]  /*cb60*/  PLOP3.LUT P0, PT, PT, PT, UP0, 0x80, 0x0 ;  /* 0x000000000000781c */ /* 0x000fda0003f0f008 */
[----:B------:R-:W-:Y:S05]  /*cb70*/  @!P0 BRA `(.L_x_402) ;  /* 0xffffff4400d48947 */ /* 0x000fea000383ffff */
[----:B------:R-:W-:Y:S05]  /*cb80*/  EXIT ;  /* 0x000000000000794d */ /* 0x000fea0003800000 */
.L_x_346:
[----:B------:R-:W-:-:S08]  /*cb90*/  NOP ;  /* 0x0000000000007918 */ /* 0x000fd00000000000 */
[----:B------:R-:W0:-:S00]  /*cba0*/  USETMAXREG.DEALLOC.CTAPOOL 0x28 ;  /* 0x00000028000079c8 */ /* 0x000e0000080e0500 */
[----:B0-----:R-:W-:Y:S01]  /*cbb0*/  LOP3.LUT R2, R2, 0x3, RZ, 0xc0, !PT ;  /* 0x0000000302027812 */ /* 0x001fe200078ec0ff */
[----:B------:R-:W-:Y:S01]  /*cbc0*/  IMAD.MOV.U32 R6, RZ, RZ, RZ ;  /* 0x000000ffff067224 */ /* 0x000fe200078e00ff */
[----:B------:R-:W-:-:S04]  /*cbd0*/  LOP3.LUT R16, R16, 0xffffdfff, RZ, 0xc0, !PT ;  /* 0xffffdfff10107812 */ /* 0x000fc800078ec0ff */
[----:B------:R-:W0:Y:S02]  /*cbe0*/  SHFL.IDX PT, R2, R2, RZ, 0x1f ;  /* 0x00001fff02027589 */ /* 0x000e2400000e0000 */
[----:B0-----:R-:W-:-:S13]  /*cbf0*/  ISETP.NE.AND P0, PT, R2, RZ, PT ;  /* 0x000000ff0200720c */ /* 0x001fda0003f05270 */
[----:B------:R-:W-:Y:S01]  /*cc00*/  @P0 LOP3.LUT R16, R16, 0x2000, RZ, 0xfc, !PT ;  /* 0x0000200010100812 */ /* 0x000fe200078efcff */
[----:B------:R-:W-:Y:S06]  /*cc10*/  @!P0 BRA `(.L_x_403) ;  /* 0x00000000001c8947 */ /* 0x000fec0003800000 */
[----:B------:R-:W0:Y:S08]  /*cc20*/  S2UR UR5, SR_CgaCtaId ;  /* 0x00000000000579c3 */ /* 0x000e300000008800 */
[----:B------:R-:W-:Y:S06]  /*cc30*/  BAR.SYNC.DEFER_BLOCKING 0x5, 0x180 ;  /* 0x0146000000007b1d */ /* 0x000fec0000010000 */
[----:B------:R-:W-:-:S02]  /*cc40*/  UMOV UR4, 0x400 ;  /* 0x0000040000047882 */ /* 0x000fc40000000000 */
[----:B0-----:R-:W-:-:S09]  /*cc50*/  ULEA UR4, UR5, UR4, 0x18 ;  /* 0x0000000405047291 */ /* 0x001fd2000f8ec03f */
[----:B------:R-:W0:Y:S01]  /*cc60*/  LDS.128 R24, [UR4+0x28cd0] ;  /* 0x028cd004ff187984 */ /* 0x000e220008000c00 */
[----:B------:R-:W-:Y:S06]  /*cc70*/  BAR.ARV 0x4, 0x180 ;  /* 0x0106000000007b1d */ /* 0x000fec0000002000 */
[----:B------:R-:W-:Y:S05]  /*cc80*/  BRA `(.L_x_404) ;  /* 0x0000000800907947 */ /* 0x000fea0003800000 */
.L_x_403:
[----:B------:R-:W-:Y:S01]  /*cc90*/  LOP3.LUT R7, R0, 0x1f, RZ, 0xc0, !PT ;  /* 0x0000001f00077812 */ /* 0x000fe200078ec0ff */
[----:B------:R-:W-:Y:S01]  /*cca0*/  ULDC UR4, c[0x0][0xc3c] ;  /* 0x00030f0000047ab9 */ /* 0x000fe20000000800 */
[----:B------:R-:W-:Y:S01]  /*ccb0*/  IMAD.MOV.U32 R9, RZ, RZ, RZ ;  /* 0x000000ffff097224 */ /* 0x000fe200078e00ff */
[----:B------:R-:W0:Y:S01]  /*ccc0*/  S2UR UR6, SR_CTAID.X ;  /* 0x00000000000679c3 */ /* 0x000e220000002500 */
[----:B------:R-:W-:Y:S01]  /*ccd0*/  ISETP.NE.AND P0, PT, R7, 0x1f, PT ;  /* 0x0000001f0700780c */ /* 0x000fe20003f05270 */
[----:B------:R-:W-:-:S03]  /*cce0*/  ULDC UR5, c[0x0][0xc38] ;  /* 0x00030e0000057ab9 */ /* 0x000fc60000000800 */
[----:B------:R-:W-:-:S13]  /*ccf0*/  ISETP.GE.OR P1, PT, R7, UR4, !P0 ;  /* 0x0000000407007c0c */ /* 0x000fda000c726670 */
[----:B------:R-:W1:Y:S08]  /*cd00*/  @!P1 LDC.64 R4, c[0x0][0xc80] ;  /* 0x00032000ff049b82 */ /* 0x000e700000000a00 */
[----:B------:R-:W2:Y:S01]  /*cd10*/  @!P1 LDC.64 R2, c[0x0][0xc78] ;  /* 0x00031e00ff029b82 */ /* 0x000ea20000000a00 */
[----:B-1----:R-:W-:-:S05]  /*cd20*/  @!P1 IMAD.WIDE.U32 R4, R7, 0x4, R4 ;  /* 0x0000000407049825 */ /* 0x002fca00078e0004 */
[----:B------:R-:W3:Y:S01]  /*cd30*/  @!P1 LDG.E R6, desc[UR50][R4.64] ;  /* 0x0000003204069981 */ /* 0x000ee2000c1e1900 */
[----:B--2---:R-:W-:-:S05]  /*cd40*/  @!P1 IMAD.WIDE.U32 R2, R7, 0x4, R2 ;  /* 0x0000000407029825 */ /* 0x004fca00078e0002 */
[----:B------:R-:W3:Y:S01]  /*cd50*/  @!P1 LDG.E R9, desc[UR50][R2.64] ;  /* 0x0000003202099981 */ /* 0x000ee2000c1e1900 */
[C---:B------:R-:W-:Y:S02]  /*cd60*/  ISETP.NE.AND P1, PT, R7.reuse, RZ, PT ;  /* 0x000000ff0700720c */ /* 0x040fe40003f25270 */
[C---:B------:R-:W-:Y:S02]  /*cd70*/  ISETP.GE.U32.AND P2, PT, R7.reuse, 0x2, PT ;  /* 0x000000020700780c */ /* 0x040fe40003f46070 */
[C---:B------:R-:W-:Y:S02]  /*cd80*/  ISETP.GE.U32.AND P3, PT, R7.reuse, 0x4, PT ;  /* 0x000000040700780c */ /* 0x040fe40003f66070 */
[C---:B------:R-:W-:Y:S02]  /*cd90*/  ISETP.GE.U32.AND P4, PT, R7.reuse, 0x8, PT ;  /* 0x000000080700780c */ /* 0x040fe40003f86070 */
[----:B------:R-:W-:Y:S01]  /*cda0*/  ISETP.GE.U32.AND P5, PT, R7, 0x10, PT ;  /* 0x000000100700780c */ /* 0x000fe20003fa6070 */
[----:B------:R-:W-:Y:S01]  /*cdb0*/  UMOV UR4, URZ ;  /* 0x0000003f00047c82 */ /* 0x000fe20008000000 */
[----:B---3--:R-:W-:-:S05]  /*cdc0*/  IMAD R8, R6, R9, RZ ;  /* 0x0000000906087224 */ /* 0x008fca00078e02ff */
[----:B------:R-:W1:Y:S02]  /*cdd0*/  SHFL.UP PT, R10, R8, 0x1, RZ ;  /* 0x04200000080a7989 */ /* 0x000e6400000e00ff */
[----:B-1----:R-:W-:-:S05]  /*cde0*/  SEL R11, R10, RZ, P1 ;  /* 0x000000ff0a0b7207 */ /* 0x002fca0000800000 */
[----:B------:R-:W-:-:S05]  /*cdf0*/  IMAD.IADD R11, R8, 0x1, R11 ;  /* 0x00000001080b7824 */ /* 0x000fca00078e020b */
        /* <DEDUP_REMOVED lines=12> */
[----:B------:R-:W1:Y:S02]  /*cec0*/  SHFL.IDX PT, R4, R5, 0x1f, 0x1f ;  /* 0x03e01f0005047f89 */ /* 0x000e6400000e0000 */
[----:B-1----:R-:W-:-:S05]  /*ced0*/  IMAD R8, R4, UR5, RZ ;  /* 0x0000000504087c24 */ /* 0x002fca000f8e02ff */
[----:B0-----:R-:W-:Y:S01]  /*cee0*/  ISETP.GT.AND P6, PT, R8, UR6, PT ;  /* 0x0000000608007c0c */ /* 0x001fe2000bfc4270 */
[----:B------:R-:W-:-:S12]  /*cef0*/  IMAD.MOV.U32 R3, RZ, RZ, R8 ;  /* 0x000000ffff037224 */ /* 0x000fd800078e0008 */
[----:B------:R-:W-:Y:S05]  /*cf00*/  @P6 BRA `(.L_x_405) ;  /* 0x0000000000986947 */ /* 0x000fea0003800000 */
[----:B------:R-:W-:Y:S01]  /*cf10*/  IMAD.MOV.U32 R8, RZ, RZ, R3 ;  /* 0x000000ffff087224 */ /* 0x000fe200078e0003 */
[----:B------:R-:W-:Y:S01]  /*cf20*/  UMOV UR4, URZ ;  /* 0x0000003f00047c82 */ /* 0x000fe20008000000 */
[----:B------:R-:W-:-:S05]  /*cf30*/  ULDC UR5, c[0x0][0xc38] ;  /* 0x00030e0000057ab9 */ /* 0x000fca0000000800 */
.L_x_407:
[----:B------:R-:W0:Y:S01]  /*cf40*/  LDC R2, c[0x0][0xc3c] ;  /* 0x00030f00ff027b82 */ /* 0x000e220000000800 */
[----:B------:R-:W-:-:S06]  /*cf50*/  UIADD3 UR4, UR4, 0x1f, URZ ;  /* 0x0000001f04047890 */ /* 0x000fcc000fffe03f */
[----:B0-----:R-:W-:-:S13]  /*cf60*/  ISETP.LE.AND P6, PT, R2, UR4, PT ;  /* 0x0000000402007c0c */ /* 0x001fda000bfc3270 */
[----:B------:R-:W-:Y:S05]  /*cf70*/  @P6 BRA `(.L_x_406) ;  /* 0x0000000400a86947 */ /* 0x000fea0003800000 */
[----:B------:R-:W-:Y:S02]  /*cf80*/  VIADD R9, R7, UR4 ;  /* 0x0000000407097c36 */ /* 0x000fe40008000000 */
[----:B------:R-:W-:-:S03]  /*cf90*/  IMAD.MOV.U32 R6, RZ, RZ, RZ ;  /* 0x000000ffff067224 */ /* 0x000fc600078e00ff */
[----:B------:R-:W-:-:S13]  /*cfa0*/  ISETP.GE.OR P6, PT, R9, R2, !P0 ;  /* 0x000000020900720c */ /* 0x000fda00047c6670 */
[----:B------:R-:W0:Y:S08]  /*cfb0*/  @!P6 LDC.64 R4, c[0x0][0xc80] ;  /* 0x00032000ff04eb82 */ /* 0x000e300000000a00 */
[----:B------:R-:W1:Y:S01]  /*cfc0*/  @!P6 LDC.64 R2, c[0x0][0xc78] ;  /* 0x00031e00ff02eb82 */ /* 0x000e620000000a00 */
[----:B0-----:R-:W-:-:S05]  /*cfd0*/  @!P6 IMAD.WIDE R4, R9, 0x4, R4 ;  /* 0x000000040904e825 */ /* 0x001fca00078e0204 */
[----:B------:R-:W2:Y:S01]  /*cfe0*/  @!P6 LDG.E R6, desc[UR50][R4.64] ;  /* 0x000000320406e981 */ /* 0x000ea2000c1e1900 */
[----:B-1----:R-:W-:-:S04]  /*cff0*/  @!P6 IMAD.WIDE R2, R9, 0x4, R2 ;  /* 0x000000040902e825 */ /* 0x002fc800078e0202 */
[----:B------:R-:W-:-:S06]  /*d000*/  IMAD.MOV.U32 R9, RZ, RZ, RZ ;  /* 0x000000ffff097224 */ /* 0x000fcc00078e00ff */
[----:B------:R-:W2:Y:S02]  /*d010*/  @!P6 LDG.E R9, desc[UR50][R2.64] ;  /* 0x000000320209e981 */ /* 0x000ea4000c1e1900 */
[----:B--2---:R-:W-:-:S05]  /*d020*/  IMAD R13, R6, R9, RZ ;  /* 0x00000009060d7224 */ /* 0x004fca00078e02ff */
[----:B------:R-:W0:Y:S02]  /*d030*/  SHFL.UP PT, R10, R13, 0x1, RZ ;  /* 0x042000000d0a7989 */ /* 0x000e2400000e00ff */
[----:B0-----:R-:W-:-:S05]  /*d040*/  SEL R10, R10, RZ, P1 ;  /* 0x000000ff0a0a7207 */ /* 0x001fca0000800000 */
[----:B------:R-:W-:-:S05]  /*d050*/  IMAD.IADD R10, R13, 0x1, R10 ;  /* 0x000000010d0a7824 */ /* 0x000fca00078e020a */
        /* <DEDUP_REMOVED lines=12> */
[----:B------:R-:W0:Y:S02]  /*d120*/  SHFL.IDX PT, R2, R5, 0x1f, 0x1f ;  /* 0x03e01f0005027f89 */ /* 0x000e2400000e0000 */
[----:B0-----:R-:W-:-:S04]  /*d130*/  IMAD R3, R2, UR5, RZ ;  /* 0x0000000502037c24 */ /* 0x001fc8000f8e02ff */
[----:B------:R-:W-:-:S05]  /*d140*/  IMAD.IADD R8, R3, 0x1, R8 ;  /* 0x0000000103087824 */ /* 0x000fca00078e0208 */
[----:B------:R-:W-:-:S13]  /*d150*/  ISETP.GT.AND P6, PT, R8, UR6, PT ;  /* 0x0000000608007c0c */ /* 0x000fda000bfc4270 */
[----:B------:R-:W-:Y:S05]  /*d160*/  @!P6 BRA `(.L_x_407) ;  /* 0xfffffffc0074e947 */ /* 0x000fea000383ffff */
.L_x_405:
[----:B------:R-:W-:Y:S02]  /*d170*/  IMAD.IADD R10, R8, 0x1, -R3 ;  /* 0x00000001080a7824 */ /* 0x000fe400078e0a03 */
[----:B------:R-:W-:Y:S02]  /*d180*/  IMAD.MOV.U32 R24, RZ, RZ, RZ ;  /* 0x000000ffff187224 */ /* 0x000fe400078e00ff */
[----:B------:R-:W-:-:S05]  /*d190*/  IMAD R2, R5, UR5, R10 ;  /* 0x0000000505027c24 */ /* 0x000fca000f8e020a */
[----:B------:R-:W-:-:S13]  /*d1a0*/  ISETP.GT.AND P0, PT, R2, UR6, PT ;  /* 0x0000000602007c0c */ /* 0x000fda000bf04270 */
[----:B------:R-:W-:-:S04]  /*d1b0*/  VOTE.ANY R4, PT, !P0 ;  /* 0x0000000000047806 */ /* 0x000fc800040e0100 */
[----:B------:R-:W0:Y:S01]  /*d1c0*/  POPC R27, R4 ;  /* 0x00000004001b7309 */ /* 0x000e220000000000 */
[----:B------:R-:W-:Y:S01]  /*d1d0*/  ISETP.NE.AND P0, PT, R4, RZ, PT ;  /* 0x000000ff0400720c */ /* 0x000fe20003f05270 */
[----:B0-----:R-:W0:Y:S04]  /*d1e0*/  SHFL.IDX PT, R6, R6, R27, 0x1f ;  /* 0x00001f1b06067589 */ /* 0x001e2800000e0000 */
[----:B------:R1:W2:Y:S01]  /*d1f0*/  SHFL.IDX PT, R9, R9, R27, 0x1f ;  /* 0x00001f1b09097589 */ /* 0x0002a200000e0000 */
[----:B0-----:R-:W-:-:S04]  /*d200*/  IABS R12, R6 ;  /* 0x00000006000c7213 */ /* 0x001fc80000000000 */
[----:B------:R-:W0:Y:S08]  /*d210*/  I2F.RP R8, R12 ;  /* 0x0000000c00087306 */ /* 0x000e300000209400 */
[----:B0-----:R-:W0:Y:S02]  /*d220*/  MUFU.RCP R8, R8 ;  /* 0x0000000800087308 */ /* 0x001e240000001000 */
[----:B0-----:R-:W-:-:S06]  /*d230*/  VIADD R2, R8, 0xffffffe ;  /* 0x0ffffffe08027836 */ /* 0x001fcc0000000000 */
[----:B------:R-:W0:Y:S02]  /*d240*/  F2I.FTZ.U32.TRUNC.NTZ R3, R2 ;  /* 0x0000000200037305 */ /* 0x000e24000021f000 */
[----:B0-----:R-:W-:Y:S01]  /*d250*/  IMAD.MOV R11, RZ, RZ, -R3 ;  /* 0x000000ffff0b7224 */ /* 0x001fe200078e0a03 */
[----:B-12---:R-:W-:Y:S06]  /*d260*/  @!P0 BRA `(.L_x_408) ;  /* 0x0000000000088947 */ /* 0x006fec0003800000 */
[----:B------:R-:W-:-:S06]  /*d270*/  VIADD R24, R27, 0xffffffff ;  /* 0xffffffff1b187836 */ /* 0x000fcc0000000000 */
[----:B------:R0:W1:Y:S02]  /*d280*/  SHFL.IDX PT, R24, R5, R24, 0x1f ;  /* 0x00001f1805187589 */ /* 0x00006400000e0000 */
.L_x_408:
[----:B-1----:R-:W-:Y:S01]  /*d290*/  IMAD R24, R24, UR5, R10 ;  /* 0x0000000518187c24 */ /* 0x002fe2000f8e020a */
[----:B------:R-:W-:Y:S01]  /*d2a0*/  IABS R4, R9 ;  /* 0x0000000900047213 */ /* 0x000fe20000000000 */
[----:B0-----:R-:W-:Y:S01]  /*d2b0*/  IMAD.MOV.U32 R5, RZ, RZ, R11 ;  /* 0x000000ffff057224 */ /* 0x001fe200078e000b */
[----:B------:R-:W-:Y:S01]  /*d2c0*/  IABS R11, R6 ;  /* 0x00000006000b7213 */ /* 0x000fe20000000000 */
[----:B------:R-:W-:Y:S01]  /*d2d0*/  IMAD.MOV.U32 R2, RZ, RZ, RZ ;  /* 0x000000ffff027224 */ /* 0x000fe200078e00ff */
[----:B------:R-:W-:Y:S01]  /*d2e0*/  IADD3 R25, -R24, UR6, RZ ;  /* 0x0000000618197c10 */ /* 0x000fe2000fffe1ff */
[----:B------:R-:W-:Y:S01]  /*d2f0*/  IMAD R5, R5, R12, RZ ;  /* 0x0000000c05057224 */ /* 0x000fe200078e02ff */
[----:B------:R-:W0:Y:S01]  /*d300*/  I2F.RP R8, R4 ;  /* 0x0000000400087306 */ /* 0x000e220000209400 */
[----:B------:R-:W-:Y:S01]  /*d310*/  VIADD R27, R27, UR4 ;  /* 0x000000041b1b7c36 */ /* 0x000fe20008000000 */
[----:B------:R-:W-:Y:S01]  /*d320*/  IABS R10, R25 ;  /* 0x00000019000a7213 */ /* 0x000fe20000000000 */
[----:B------:R-:W-:-:S04]  /*d330*/  IMAD.HI.U32 R2, R3, R5, R2 ;  /* 0x0000000503027227 */ /* 0x000fc800078e0002 */
[----:B------:R-:W-:Y:S02]  /*d340*/  IMAD.MOV.U32 R3, RZ, RZ, R10 ;  /* 0x000000ffff037224 */ /* 0x000fe400078e000a */
[----:B------:R-:W-:Y:S02]  /*d350*/  IMAD.MOV R5, RZ, RZ, -R11 ;  /* 0x000000ffff057224 */ /* 0x000fe400078e0a0b */
[----:B------:R-:W-:-:S04]  /*d360*/  IMAD.HI.U32 R2, R2, R3, RZ ;  /* 0x0000000302027227 */ /* 0x000fc800078e00ff */
[----:B------:R-:W-:Y:S01]  /*d370*/  IMAD R3, R2, R5, R3 ;  /* 0x0000000502037224 */ /* 0x000fe200078e0203 */
[----:B0-----:R-:W0:Y:S01]  /*d380*/  MUFU.RCP R8, R8 ;  /* 0x0000000800087308 */ /* 0x001e220000001000 */
[----:B------:R-:W-:-:S03]  /*d390*/  LOP3.LUT R5, R25, R6, RZ, 0x3c, !PT ;  /* 0x0000000619057212 */ /* 0x000fc600078e3cff */
[----:B------:R-:W-:Y:S02]  /*d3a0*/  ISETP.GT.U32.AND P1, PT, R12, R3, PT ;  /* 0x000000030c00720c */ /* 0x000fe40003f24070 */
[----:B------:R-:W-:-:S11]  /*d3b0*/  ISETP.GE.AND P2, PT, R5, RZ, PT ;  /* 0x000000ff0500720c */ /* 0x000fd60003f46270 */
[----:B------:R-:W-:Y:S02]  /*d3c0*/  @!P1 IMAD.IADD R3, R3, 0x1, -R12 ;  /* 0x0000000103039824 */ /* 0x000fe400078e0a0c */
[----:B0-----:R-:W-:Y:S02]  /*d3d0*/  VIADD R10, R8, 0xffffffe ;  /* 0x0ffffffe080a7836 */ /* 0x001fe40000000000 */
[----:B------:R-:W-:Y:S01]  /*d3e0*/  @!P1 VIADD R2, R2, 0x1 ;  /* 0x0000000102029836 */ /* 0x000fe20000000000 */
[----:B------:R-:W-:Y:S02]  /*d3f0*/  ISETP.GE.U32.AND P0, PT, R3, R12, PT ;  /* 0x0000000c0300720c */ /* 0x000fe40003f06070 */
[----:B------:R-:W0:Y:S01]  /*d400*/  F2I.FTZ.U32.TRUNC.NTZ R3, R10 ;  /* 0x0000000a00037305 */ /* 0x000e22000021f000 */
[----:B------:R-:W-:-:S10]  /*d410*/  ISETP.NE.AND P1, PT, R6, RZ, PT ;  /* 0x000000ff0600720c */ /* 0x000fd40003f25270 */
[----:B------:R-:W-:-:S04]  /*d420*/  @P0 VIADD R2, R2, 0x1 ;  /* 0x0000000102020836 */ /* 0x000fc80000000000 */
[----:B------:R-:W-:Y:S01]  /*d430*/  IMAD.MOV.U32 R8, RZ, RZ, R2 ;  /* 0x000000ffff087224 */ /* 0x000fe200078e0002 */
[----:B------:R-:W-:Y:S01]  /*d440*/  IABS R2, R9 ;  /* 0x0000000900027213 */ /* 0x000fe20000000000 */
[----:B0-----:R-:W-:Y:S02]  /*d450*/  IMAD.MOV R5, RZ, RZ, -R3 ;  /* 0x000000ffff057224 */ /* 0x001fe400078e0a03 */
[----:B------:R-:W-:Y:S01]  /*d460*/  @!P2 IMAD.MOV R8, RZ, RZ, -R8 ;  /* 0x000000ffff08a224 */ /* 0x000fe200078e0a08 */
[----:B------:R-:W-:Y:S01]  /*d470*/  @!P1 LOP3.LUT R8, RZ, R6, RZ, 0x33, !PT ;  /* 0x00000006ff089212 */ /* 0x000fe200078e33ff */
[----:B------:R-:W-:Y:S02]  /*d480*/  IMAD.MOV R11, RZ, RZ, -R2 ;  /* 0x000000ffff0b7224 */ /* 0x000fe400078e0a02 */
[----:B------:R-:W-:Y:S01]  /*d490*/  IMAD R5, R5, R4, RZ ;  /* 0x0000000405057224 */ /* 0x000fe200078e02ff */
[----:B------:R-:W-:Y:S01]  /*d4a0*/  IABS R10, R8 ;  /* 0x00000008000a7213 */ /* 0x000fe20000000000 */
[----:B------:R-:W-:-:S02]  /*d4b0*/  IMAD.MOV.U32 R2, RZ, RZ, RZ ;  /* 0x000000ffff027224 */ /* 0x000fc400078e00ff */
[----:B------:R-:W-:Y:S02]  /*d4c0*/  IMAD R6, R6, R8, RZ ;  /* 0x0000000806067224 */ /* 0x000fe400078e02ff */
[----:B------:R-:W-:-:S04]  /*d4d0*/  IMAD.HI.U32 R2, R3, R5, R2 ;  /* 0x0000000503027227 */ /* 0x000fc800078e0002 */
[----:B------:R-:W-:Y:S02]  /*d4e0*/  IMAD.MOV.U32 R3, RZ, RZ, R10 ;  /* 0x000000ffff037224 */ /* 0x000fe400078e000a */
[----:B------:R-:W-:Y:S02]  /*d4f0*/  IMAD.MOV.U32 R5, RZ, RZ, R11 ;  /* 0x000000ffff057224 */ /* 0x000fe400078e000b */
[----:B------:R-:W-:-:S04]  /*d500*/  IMAD.HI.U32 R2, R2, R3, RZ ;  /* 0x0000000302027227 */ /* 0x000fc800078e00ff */
[----:B------:R-:W-:Y:S02]  /*d510*/  IMAD R3, R2, R5, R3 ;  /* 0x0000000502037224 */ /* 0x000fe400078e0203 */
[----:B------:R-:W-:-:S03]  /*d520*/  IMAD.IADD R25, R25, 0x1, -R6 ;  /* 0x0000000119197824 */ /* 0x000fc600078e0a06 */
[----:B------:R-:W-:-:S13]  /*d530*/  ISETP.GT.U32.AND P1, PT, R4, R3, PT ;  /* 0x000000030400720c */ /* 0x000fda0003f24070 */
[----:B------:R-:W-:Y:S02]  /*d540*/  @!P1 IMAD.IADD R3, R3, 0x1, -R4 ;  /* 0x0000000103039824 */ /* 0x000fe400078e0a04 */
[----:B------:R-:W-:Y:S01]  /*d550*/  @!P1 VIADD R2, R2, 0x1 ;  /* 0x0000000102029836 */ /* 0x000fe20000000000 */
[----:B------:R-:W-:Y:S02]  /*d560*/  ISETP.NE.AND P1, PT, R9, RZ, PT ;  /* 0x000000ff0900720c */ /* 0x000fe40003f25270 */
[----:B------:R-:W-:Y:S02]  /*d570*/  ISETP.GE.U32.AND P0, PT, R3, R4, PT ;  /* 0x000000040300720c */ /* 0x000fe40003f06070 */
[----:B------:R-:W-:-:S04]  /*d580*/  LOP3.LUT R3, R8, R9, RZ, 0x3c, !PT ;  /* 0x0000000908037212 */ /* 0x000fc800078e3cff */
[----:B------:R-:W-:-:S07]  /*d590*/  ISETP.GE.AND P2, PT, R3, RZ, PT ;  /* 0x000000ff0300720c */ /* 0x000fce0003f46270 */
[----:B------:R-:W-:-:S06]  /*d5a0*/  @P0 VIADD R2, R2, 0x1 ;  /* 0x0000000102020836 */ /* 0x000fcc0000000000 */
[----:B------:R-:W-:Y:S01]  /*d5b0*/  @!P2 IMAD.MOV R2, RZ, RZ, -R2 ;  /* 0x000000ffff02a224 */ /* 0x000fe200078e0a02 */
[----:B------:R-:W-:-:S05]  /*d5c0*/  @!P1 LOP3.LUT R2, RZ, R9, RZ, 0x33, !PT ;  /* 0x00000009ff029212 */ /* 0x000fca00078e33ff */
[----:B------:R-:W-:-:S04]  /*d5d0*/  IMAD.MOV R26, RZ, RZ, -R2 ;  /* 0x000000ffff1a7224 */ /* 0x000fc800078e0a02 */
[C---:B------:R-:W-:Y:S02]  /*d5e0*/  IMAD R26, R9.reuse, R26, R8 ;  /* 0x0000001a091a7224 */ /* 0x040fe400078e0208 */
[----:B------:R-:W-:-:S04]  /*d5f0*/  IMAD R9, R9, 0x1000000, R2 ;  /* 0x0100000009097824 */ /* 0x000fc800078e0202 */
[----:B------:R-:W-:Y:S01]  /*d600*/  IMAD R26, R26, 0x10000, R9 ;  /* 0x000100001a1a7824 */ /* 0x000fe200078e0209 */
[----:B------:R-:W-:Y:S06]  /*d610*/  BRA `(.L_x_409) ;  /* 0x0000000000147947 */ /* 0x000fec0003800000 */
.L_x_406:
[----:B------:R-:W-:Y:S01]  /*d620*/  ULDC UR4, c[0x0][0xc3c] ;  /* 0x00030f0000047ab9 */ /* 0x000fe20000000800 */
[----:B------:R-:W-:Y:S02]  /*d630*/  IMAD.MOV.U32 R25, RZ, RZ, RZ ;  /* 0x000000ffff197224 */ /* 0x000fe400078e00ff */
[----:B------:R-:W-:Y:S02]  /*d640*/  IMAD.U32 R24, RZ, RZ, UR6 ;  /* 0x00000006ff187e24 */ /* 0x000fe4000f8e00ff */
[----:B------:R-:W-:Y:S02]  /*d650*/  IMAD.MOV.U32 R26, RZ, RZ, RZ ;  /* 0x000000ffff1a7224 */ /* 0x000fe400078e00ff */
[----:B------:R-:W-:-:S07]  /*d660*/  IMAD.U32 R27, RZ, RZ, UR4 ;  /* 0x00000004ff1b7e24 */ /* 0x000fce000f8e00ff */
.L_x_409:
[----:B------:R-:W-:-:S13]  /*d670*/  ISETP.NE.AND P0, PT, R7, RZ, PT ;  /* 0x000000ff0700720c */ /* 0x000fda0003f05270 */
[----:B------:R-:W0:Y:S01]  /*d680*/  @!P0 S2R R3, SR_CgaCtaId ;  /* 0x0000000000038919 */ /* 0x000e220000008800 */
[----:B------:R-:W-:-:S04]  /*d690*/  @!P0 MOV R2, 0x400 ;  /* 0x0000040000028802 */ /* 0x000fc80000000f00 */
[----:B0-----:R-:W-:-:S05]  /*d6a0*/  @!P0 LEA R2, R3, R2, 0x18 ;  /* 0x0000000203028211 */ /* 0x001fca00078ec0ff */
[----:B------:R1:W-:Y:S01]  /*d6b0*/  @!P0 STS.128 [R2+0x28cd0], R24 ;  /* 0x028cd01802008388 */ /* 0x0003e20000000c00 */
[----:B------:R-:W-:Y:S06]  /*d6c0*/  BAR.ARV 0x5, 0x180 ;  /* 0x0146000000007b1d */ /* 0x000fec0000002000 */
.L_x_404:
[----:B------:R2:W-:Y:S01]  /*d6d0*/  STL [R1+0x24], RZ ;  /* 0x000024ff01007387 */ /* 0x0005e20000100800 */
[----:B------:R-:W-:Y:S01]  /*d6e0*/  ULDC UR4, c[0x0][0xc3c] ;  /* 0x00030f0000047ab9 */ /* 0x000fe20000000800 */
[----:B------:R-:W-:Y:S01]  /*d6f0*/  IMAD.MOV.U32 R22, RZ, RZ, 0x1 ;  /* 0x00000001ff167424 */ /* 0x000fe200078e00ff */
[----:B0-----:R-:W-:Y:S01]  /*d700*/  ISETP.GE.AND P0, PT, R27, UR4, PT ;  /* 0x000000041b007c0c */ /* 0x001fe2000bf06270 */
[----:B------:R-:W-:-:S12]  /*d710*/  IMAD.MOV.U32 R18, RZ, RZ, RZ ;  /* 0x000000ffff127224 */ /* 0x000fd800078e00ff */
[----:B--2---:R-:W-:Y:S05]  /*d720*/  @P0 BRA `(.L_x_410) ;  /* 0x0000004800b80947 */ /* 0x004fea0003800000 */
[----:B------:R-:W0:Y:S01]  /*d730*/  S2UR UR5, SR_CgaCtaId ;  /* 0x00000000000579c3 */ /* 0x000e220000008800 */
[C---:B-1----:R-:W-:Y:S01]  /*d740*/  IMAD.SHL.U32 R2, R0.reuse, 0x8, RZ ;  /* 0x0000000800027824 */ /* 0x042fe200078e00ff */
[----:B------:R-:W-:Y:S01]  /*d750*/  UMOV UR4, 0x400 ;  /* 0x0000040000047882 */ /* 0x000fe20000000000 */
[C---:B------:R-:W-:Y:S01]  /*d760*/  LOP3.LUT R4, R0.reuse, 0x7f, RZ, 0xc0, !PT ;  /* 0x0000007f00047812 */ /* 0x040fe200078ec0ff */
[----:B------:R-:W-:Y:S01]  /*d770*/  IMAD.SHL.U32 R5, R0, 0x10, RZ ;  /* 0x0000001000057824 */ /* 0x000fe200078e00ff */
[----:B------:R1:W-:Y:S01]  /*d780*/  STL [R1+0x24], RZ ;  /* 0x000024ff01007387 */ /* 0x0003e20000100800 */
[C---:B------:R-:W-:Y:S01]  /*d790*/  LOP3.LUT R3, R2.reuse, 0x1f8, RZ, 0xc0, !PT ;  /* 0x000001f802037812 */ /* 0x040fe200078ec0ff */
[----:B------:R-:W-:Y:S01]  /*d7a0*/  BSSY B8, `(.L_x_410) ;  /* 0x00004a6000087945 */ /* 0x000fe20003800000 */
[----:B------:R-:W-:Y:S01]  /*d7b0*/  SHF.R.U32.HI R36, RZ, 0x3, R4 ;  /* 0x00000003ff247819 */ /* 0x000fe20000011604 */
[----:B------:R-:W-:Y:S01]  /*d7c0*/  IMAD.MOV.U32 R22, RZ, RZ, 0x1 ;  /* 0x00000001ff167424 */ /* 0x000fe200078e00ff */
[----:B------:R-:W-:Y:S01]  /*d7d0*/  LOP3.LUT R3, R3, 0x38, R0, 0x78, !PT ;  /* 0x0000003803037812 */ /* 0x000fe200078e7800 */
[----:B------:R-:W-:Y:S01]  /*d7e0*/  IMAD.MOV.U32 R18, RZ, RZ, RZ ;  /* 0x000000ffff127224 */ /* 0x000fe200078e00ff */
[----:B------:R-:W-:Y:S01]  /*d7f0*/  LOP3.LUT R0, R2, 0x38, RZ, 0xc0, !PT ;  /* 0x0000003802007812 */ /* 0x000fe200078ec0ff */
[----:B------:R-:W-:Y:S01]  /*d800*/  ULOP3.LUT UR36, UR37, 0x2, URZ, 0xfc, !UPT ;  /* 0x0000000225247892 */ /* 0x000fe2000f8efc3f */
[----:B------:R-:W-:Y:S01]  /*d810*/  LOP3.LUT R33, R3, 0x200, R2, 0xf8, !PT ;  /* 0x0000020003217812 */ /* 0x000fe200078ef802 */
[----:B------:R-:W-:Y:S01]  /*d820*/  ULDC UR38, c[0x0][0xc] ;  /* 0x0000030000267ab9 */ /* 0x000fe20000000800 */
[----:B------:R-:W-:-:S02]  /*d830*/  LOP3.LUT R3, R36, 0x70, R5, 0xf8, !PT ;  /* 0x0000007024037812 */ /* 0x000fc400078ef805 */
[C---:B------:R-:W-:Y:S02]  /*d840*/  LOP3.LUT R2, R0.reuse, 0x40, RZ, 0xfc, !PT ;  /* 0x0000004000027812 */ /* 0x040fe400078efcff */
[C---:B------:R-:W-:Y:S02]  /*d850*/  LOP3.LUT R4, R0.reuse, 0x80, RZ, 0xfc, !PT ;  /* 0x0000008000047812 */ /* 0x040fe400078efcff */
[C---:B------:R-:W-:Y:S01]  /*d860*/  LOP3.LUT R3, R0.reuse, 0xc0, RZ, 0xfc, !PT ;  /* 0x000000c000037812 */ /* 0x040fe200078efcff */
[----:B0-----:R-:W-:Y:S01]  /*d870*/  ULEA UR4, UR5, UR4, 0x18 ;  /* 0x0000000405047291 */ /* 0x001fe2000f8ec03f */
[C---:B------:R-:W-:Y:S02]  /*d880*/  LOP3.LUT R2, R0.reuse, 0x100, RZ, 0xfc, !PT ;  /* 0x0000010000027812 */ /* 0x040fe400078efcff */
[C---:B------:R-:W-:Y:S02]  /*d890*/  LOP3.LUT R4, R0.reuse, 0x140, RZ, 0xfc, !PT ;  /* 0x0000014000047812 */ /* 0x040fe400078efcff */
[C---:B------:R-:W-:Y:S01]  /*d8a0*/  LOP3.LUT R3, R0.reuse, 0x180, RZ, 0xfc, !PT ;  /* 0x0000018000037812 */ /* 0x040fe200078efcff */
[----:B------:R-:W-:Y:S01]  /*d8b0*/  IMAD.U32 R17, RZ, RZ, UR4 ;  /* 0x00000004ff117e24 */ /* 0x000fe2000f8e00ff */
[----:B------:R-:W-:-:S03]  /*d8c0*/  LOP3.LUT R2, R0, 0x1c0, RZ, 0xfc, !PT ;  /* 0x000001c000027812 */ /* 0x000fc600078efcff */
[----:B------:R-:W-:-:S05]  /*d8d0*/  IMAD R0, R33, 0x2, R17 ;  /* 0x0000000221007824 */ /* 0x000fca00078e0211 */
[----:B------:R1:W-:Y:S02]  /*d8e0*/  STL [R1+0x2c], R0 ;  /* 0x00002c0001007387 */ /* 0x0003e40000100800 */
.L_x_471:
[----:B------:R-:W0:Y:S02]  /*d8f0*/  LDC.64 R2, c[0x0][0xc88] ;  /* 0x00032200ff027b82 */ /* 0x000e240000000a00 */
[----:B0-----:R-:W-:-:S05]  /*d900*/  IMAD.WIDE R2, R27, 0x4, R2 ;  /* 0x000000041b027825 */ /* 0x001fca00078e0202 */
[----:B-1----:R-:W1:Y:S01]  /*d910*/  LDG.E R29, desc[UR50][R2.64] ;  /* 0x00000032021d7981 */ /* 0x002e62000c1e1900 */
[----:B------:R-:W-:Y:S05]  /*d920*/  YIELD ;  /* 0x0000000000007946 */ /* 0x000fea0003800000 */
[----:B------:R-:W-:Y:S01]  /*d930*/  ULDC.64 UR4, c[0x0][0xa28] ;  /* 0x00028a0000047ab9 */ /* 0x000fe20000000a00 */
[----:B------:R-:W-:Y:S01]  /*d940*/  IMAD.MOV.U32 R31, RZ, RZ, RZ ;  /* 0x000000ffff1f7224 */ /* 0x000fe200078e00ff */
[----:B------:R-:W-:Y:S01]  /*d950*/  ISETP.NE.U32.AND P0, PT, RZ, UR4, PT ;  /* 0x00000004ff007c0c */ /* 0x000fe2000bf05070 */
[----:B------:R-:W-:-:S03]  /*d960*/  ULDC.64 UR6, c[0x0][0xa18] ;  /* 0x0002860000067ab9 */ /* 0x000fc60000000a00 */
[----:B------:R-:W-:Y:S01]  /*d970*/  ISETP.NE.AND.EX P0, PT, RZ, UR5, PT, P0 ;  /* 0x00000005ff007c0c */ /* 0x000fe2000bf05300 */
[----:B------:R-:W-:Y:S01]  /*d980*/  IMAD.MOV.U32 R37, RZ, RZ, RZ ;  /* 0x000000ffff257224 */ /* 0x000fe200078e00ff */
[----:B-1----:R-:W-:-:S11]  /*d990*/  SHF.R.S32.HI R0, RZ, 0x1f, R29 ;  /* 0x0000001fff007819 */ /* 0x002fd6000001141d */
[C---:B------:R-:W-:Y:S01]  /*d9a0*/  @P0 LEA R2, P1, R29.reuse, UR4, 0x2 ;  /* 0x000000041d020c11 */ /* 0x040fe2000f8210ff */
[C---:B------:R-:W-:Y:S01]  /*d9b0*/  IMAD.SHL.U32 R19, R29.reuse, 0x4, RZ ;  /* 0x000000041d137824 */ /* 0x040fe200078e00ff */
[C-C-:B------:R-:W-:Y:S01]  /*d9c0*/  SHF.L.U64.HI R32, R29.reuse, 0x2, R0.reuse ;  /* 0x000000021d207819 */ /* 0x140fe20000010200 */
[----:B------:R0:W-:Y:S01]  /*d9d0*/  STL [R1+0x4], R0 ;  /* 0x0000040001007387 */ /* 0x0001e20000100800 */
[----:B------:R-:W-:Y:S01]  /*d9e0*/  @P0 LEA.HI.X R3, R29, UR5, R0, 0x2, P1 ;  /* 0x000000051d030c11 */ /* 0x000fe200088f1400 */
[----:B------:R-:W-:-:S04]  /*d9f0*/  ULDC.64 UR4, c[0x0][0xa00] ;  /* 0x0002800000047ab9 */ /* 0x000fc80000000a00 */
[----:B------:R1:W5:Y:S01]  /*da00*/  @P0 LDG.E R31, desc[UR50][R2.64] ;  /* 0x00000032021f0981 */ /* 0x000362000c1e1900 */
[----:B------:R-:W-:Y:S02]  /*da10*/  ISETP.NE.U32.AND P0, PT, RZ, UR4, PT ;  /* 0x00000004ff007c0c */ /* 0x000fe4000bf05070 */
[----:B------:R-:W-:Y:S02]  /*da20*/  LOP3.LUT R16, R16, 0xfffffeff, RZ, 0xc0, !PT ;  /* 0xfffffeff10107812 */ /* 0x000fe400078ec0ff */
[----:B------:R-:W-:Y:S02]  /*da30*/  ISETP.NE.AND.EX P2, PT, RZ, UR5, PT, P0 ;  /* 0x00000005ff007c0c */ /* 0x000fe4000bf45300 */
[----:B------:R-:W-:Y:S02]  /*da40*/  ISETP.NE.U32.AND P0, PT, RZ, UR6, PT ;  /* 0x00000006ff007c0c */ /* 0x000fe4000bf05070 */
[----:B-1----:R-:W-:Y:S02]  /*da50*/  IADD3 R2, P1, R19, UR4, RZ ;  /* 0x0000000413027c10 */ /* 0x002fe4000ff3e0ff */
[----:B------:R-:W-:-:S02]  /*da60*/  ISETP.NE.AND.EX P0, PT, RZ, UR7, PT, P0 ;  /* 0x00000007ff007c0c */ /* 0x000fc4000bf05300 */
[----:B------:R-:W-:Y:S01]  /*da70*/  IADD3.X R3, R32, UR5, RZ, P1, !PT ;  /* 0x0000000520037c10 */ /* 0x000fe20008ffe4ff */
[----:B------:R-:W-:-:S04]  /*da80*/  ULDC.64 UR4, c[0x0][0x418] ;  /* 0x0001060000047ab9 */ /* 0x000fc80000000a00 */
[----:B------:R-:W-:Y:S01]  /*da90*/  @P2 LOP3.LUT R16, R16, 0x100, RZ, 0xfc, !PT ;  /* 0x0000010010102812 */ /* 0x000fe200078efcff */
[----:B------:R1:W5:Y:S05]  /*daa0*/  @P2 LDG.E R37, desc[UR50][R2.64] ;  /* 0x0000003202252981 */ /* 0x00036a000c1e1900 */
[----:B------:R-:W-:-:S04]  /*dab0*/  @P0 IADD3 R4, P1, R19, UR6, RZ ;  /* 0x0000000613040c10 */ /* 0x000fc8000ff3e0ff */
[----:B------:R-:W-:-:S05]  /*dac0*/  @P0 IADD3.X R5, R32, UR7, RZ, P1, !PT ;  /* 0x0000000720050c10 */ /* 0x000fca0008ffe4ff */
[----:B0-2---:R-:W2:Y:S01]  /*dad0*/  @P0 LDG.E R0, desc[UR50][R4.64] ;  /* 0x0000003204000981 */ /* 0x005ea2000c1e1900 */
[----:B------:R-:W-:-:S03]  /*dae0*/  UISETP.NE.U32.AND UP0, UPT, UR4, URZ, UPT ;  /* 0x0000003f0400728c */ /* 0x000fc6000bf05070 */
[----:B------:R-:W-:Y:S01]  /*daf0*/  ULDC UR4, c[0x0][0x424] ;  /* 0x0001090000047ab9 */ /* 0x000fe20000000800 */
[----:B------:R-:W-:-:S03]  /*db00*/  UISETP.NE.AND.EX UP0, UPT, UR5, URZ, UPT, UP0 ;  /* 0x0000003f0500728c */ /* 0x000fc6000bf05300 */
[----:B------:R-:W-:Y:S01]  /*db10*/  ULDC UR5, c[0x0][0x2f0] ;  /* 0x0000bc0000057ab9 */ /* 0x000fe20000000800 */
[----:B------:R-:W-:-:S04]  /*db20*/  USEL UR4, UR4, 0x1, UP0 ;  /* 0x0000000104047887 */ /* 0x000fc80008000000 */
[----:B------:R-:W-:-:S06]  /*db30*/  UIMAD UR4, UR4, UR5, URZ ;  /* 0x00000005040472a4 */ /* 0x000fcc000f8e023f */
[----:B------:R-:W-:Y:S01]  /*db40*/  IMAD.U32 R28, RZ, RZ, UR4 ;  /* 0x00000004ff1c7e24 */ /* 0x000fe2000f8e00ff */
[----:B--2---:R1:W-:Y:S01]  /*db50*/  @P0 STL [R1+0x8], R0 ;  /* 0x0000080001000387 */ /* 0x0043e20000100800 */
[----:B---34-:R-:W-:Y:S05]  /*db60*/  @P0 BRA `(.L_x_411) ;  /* 0x0000000000200947 */ /* 0x018fea0003800000 */
[----:B------:R-:W-:Y:S02]  /*db70*/  ULDC UR4, c[0x0][0x288] ;  /* 0x0000a20000047ab9 */ /* 0x000fe40000000800 */
[----:B-1----:R-:W-:-:S05]  /*db80*/  IMAD.U32 R0, RZ, RZ, UR4 ;  /* 0x00000004ff007e24 */ /* 0x002fca000f8e00ff */
[----:B------:R0:W-:Y:S01]  /*db90*/  STL [R1+0x8], R0 ;  /* 0x0000080001007387 */ /* 0x0001e20000100800 */
[----:B------:R-:W-:Y:S05]  /*dba0*/  @!P2 BRA `(.L_x_411) ;  /* 0x000000000010a947 */ /* 0x000fea0003800000 */
[----:B------:R-:W2:Y:S04]  /*dbb0*/  LDG.E R5, desc[UR50][R2.64] ;  /* 0x0000003202057981 */ /* 0x000ea8000c1e1900 */
[----:B0-----:R-:W2:Y:S02]  /*dbc0*/  LDG.E R0, desc[UR50][R2.64+0x4] ;  /* 0x0000043202007981 */ /* 0x001ea4000c1e1900 */
[----:B--2---:R-:W-:-:S05]  /*dbd0*/  IMAD.IADD R0, R0, 0x1, -R5 ;  /* 0x0000000100007824 */ /* 0x004fca00078e0a05 */
[----:B------:R2:W-:Y:S02]  /*dbe0*/  STL [R1+0x8], R0 ;  /* 0x0000080001007387 */ /* 0x0005e40000100800 */
.L_x_411:
[----:B------:R-:W-:Y:S01]  /*dbf0*/  ULDC.64 UR4, c[0x0][0xa20] ;  /* 0x0002880000047ab9 */ /* 0x000fe20000000a00 */
[----:B------:R-:W-:Y:S01]  /*dc00*/  IMAD.MOV.U32 R23, RZ, RZ, R29 ;  /* 0x000000ffff177224 */ /* 0x000fe200078e001d */
[----:B------:R-:W-:-:S04]  /*dc10*/  ISETP.NE.U32.AND P0, PT, RZ, UR4, PT ;  /* 0x00000004ff007c0c */ /* 0x000fc8000bf05070 */
[----:B------:R-:W-:-:S13]  /*dc20*/  ISETP.NE.AND.EX P0, PT, RZ, UR5, PT, P0 ;  /* 0x00000005ff007c0c */ /* 0x000fda000bf05300 */
[----:B------:R-:W-:Y:S05]  /*dc30*/  @!P0 BRA `(.L_x_412) ;  /* 0x0000000000108947 */ /* 0x000fea0003800000 */
[----:B-1----:R-:W-:-:S04]  /*dc40*/  IADD3 R2, P0, R19, UR4, RZ ;  /* 0x0000000413027c10 */ /* 0x002fc8000ff1e0ff */
[----:B------:R-:W-:-:S05]  /*dc50*/  IADD3.X R3, R32, UR5, RZ, P0, !PT ;  /* 0x0000000520037c10 */ /* 0x000fca00087fe4ff */
[----:B------:R1:W5:Y:S01]  /*dc60*/  LDG.E R28, desc[UR50][R2.64] ;  /* 0x00000032021c7981 */ /* 0x000362000c1e1900 */
[----:B------:R-:W-:Y:S05]  /*dc70*/  BRA `(.L_x_413) ;  /* 0x0000000000247947 */ /* 0x000fea0003800000 */
.L_x_412:
[----:B------:R-:W-:Y:S02]  /*dc80*/  ULDC.64 UR4, c[0x0][0xa08] ;  /* 0x0002820000047ab9 */ /* 0x000fe40000000a00 */
[----:B------:R-:W-:-:S04]  /*dc90*/  ISETP.NE.U32.AND P0, PT, RZ, UR4, PT ;  /* 0x00000004ff007c0c */ /* 0x000fc8000bf05070 */
[----:B------:R-:W-:-:S13]  /*dca0*/  ISETP.NE.AND.EX P0, PT, RZ, UR5, PT, P0 ;  /* 0x00000005ff007c0c */ /* 0x000fda000bf05300 */
[----:B------:R-:W-:Y:S05]  /*dcb0*/  @!P0 BRA `(.L_x_413) ;  /* 0x0000000000148947 */ /* 0x000fea0003800000 */
[----:B-1----:R-:W1:Y:S02]  /*dcc0*/  LDC.64 R2, c[0x0][0xa08] ;  /* 0x00028200ff027b82 */ /* 0x002e640000000a00 */
[----:B-1----:R-:W-:-:S05]  /*dcd0*/  IMAD.WIDE R2, R23, 0x4, R2 ;  /* 0x0000000417027825 */ /* 0x002fca00078e0202 */
[----:B------:R-:W3:Y:S04]  /*dce0*/  LDG.E R28, desc[UR50][R2.64] ;  /* 0x00000032021c7981 */ /* 0x000ee8000c1e1900 */
[----:B------:R-:W3:Y:S02]  /*dcf0*/  LDG.E R5, desc[UR50][R2.64+0x4] ;  /* 0x0000043202057981 */ /* 0x000ee4000c1e1900 */
[----:B---3--:R-:W-:-:S07]  /*dd00*/  IMAD.IADD R28, R5, 0x1, -R28 ;  /* 0x00000001051c7824 */ /* 0x008fce00078e0a1c */
.L_x_413:
[----:B-----5:R-:W-:Y:S01]  /*dd10*/  IMAD.IADD R28, R28, 0x1, -R31 ;  /* 0x000000011c1c7824 */ /* 0x020fe200078e0a1f */
[C---:B012---:R-:W-:Y:S01]  /*dd20*/  LOP3.LUT R0, R26.reuse, 0xff000000, RZ, 0xc0, !PT ;  /* 0xff0000001a007812 */ /* 0x047fe200078ec0ff */
[----:B------:R-:W-:Y:S01]  /*dd30*/  BSSY B0, `(.L_x_414) ;  /* 0x0000028000007945 */ /* 0x000fe20003800000 */
[----:B------:R-:W-:Y:S02]  /*dd40*/  LOP3.LUT R4, R26, 0xff0000, RZ, 0xc0, !PT ;  /* 0x00ff00001a047812 */ /* 0x000fe400078ec0ff */
[C---:B------:R-:W-:Y:S02]  /*dd50*/  ISETP.GE.AND P0, PT, R28.reuse, 0x1, PT ;  /* 0x000000011c00780c */ /* 0x040fe40003f06270 */
[----:B------:R-:W-:Y:S01]  /*dd60*/  SHF.R.U32.HI R3, RZ, 0x8, R0 ;  /* 0x00000008ff037819 */ /* 0x000fe20000011600 */
[----:B------:R-:W-:-:S03]  /*dd70*/  VIADD R0, R28, 0x3f ;  /* 0x0000003f1c007836 */ /* 0x000fc60000000000 */
[----:B------:R-:W-:Y:S02]  /*dd80*/  LEA.HI R4, R4, R3, RZ, 0x10 ;  /* 0x0000000304047211 */ /* 0x000fe400078f80ff */
[----:B------:R-:W-:-:S04]  /*dd90*/  SHF.R.S32.HI R3, RZ, 0x1f, R0 ;  /* 0x0000001fff037819 */ /* 0x000fc80000011400 */
[----:B------:R-:W-:Y:S01]  /*dda0*/  LEA.HI R0, R3, R0, RZ, 0x6 ;  /* 0x0000000003007211 */ /* 0x000fe200078f30ff */
[----:B------:R-:W-:-:S03]  /*ddb0*/  IMAD.MOV.U32 R3, RZ, RZ, RZ ;  /* 0x000000ffff037224 */ /* 0x000fc600078e00ff */
[----:B------:R-:W-:Y:S01]  /*ddc0*/  SHF.R.S32.HI R0, RZ, 0x6, R0 ;  /* 0x00000006ff007819 */ /* 0x000fe20000011400 */
[----:B------:R-:W-:Y:S06]  /*ddd0*/  @!P0 BRA `(.L_x_415) ;  /* 0x0000000000748947 */ /* 0x000fec0003800000 */
[----:B------:R-:W-:-:S04]  /*dde0*/  SHF.R.U32.HI R5, RZ, 0x10, R4 ;  /* 0x00000010ff057819 */ /* 0x000fc80000011604 */
[----:B------:R-:W-:-:S13]  /*ddf0*/  ISETP.NE.AND P0, PT, R5, RZ, PT ;  /* 0x000000ff0500720c */ /* 0x000fda0003f05270 */
[----:B------:R-:W0:Y:S02]  /*de00*/  @!P0 LDC R5, c[0x0][0x9f0] ;  /* 0x00027c00ff058b82 */ /* 0x000e240000000800 */
[----:B0-----:R-:W-:Y:S02]  /*de10*/  IABS R7, R5 ;  /* 0x0000000500077213 */ /* 0x001fe40000000000 */
[----:B------:R-:W-:Y:S02]  /*de20*/  IADD3 R6, R5, -0x1, R0 ;  /* 0xffffffff05067810 */ /* 0x000fe40007ffe000 */
[----:B------:R-:W0:Y:S08]  /*de30*/  I2F.RP R2, R7 ;  /* 0x0000000700027306 */ /* 0x000e300000209400 */
[----:B0-----:R-:W0:Y:S02]  /*de40*/  MUFU.RCP R2, R2 ;  /* 0x0000000200027308 */ /* 0x001e240000001000 */
[----:B0-----:R-:W-:-:S06]  /*de50*/  VIADD R2, R2, 0xffffffe ;  /* 0x0ffffffe02027836 */ /* 0x001fcc0000000000 */
[----:B------:R0:W1:Y:S02]  /*de60*/  F2I.FTZ.U32.TRUNC.NTZ R3, R2 ;  /* 0x0000000200037305 */ /* 0x000064000021f000 */
[----:B0-----:R-:W-:-:S04]  /*de70*/  LOP3.LUT R2, R6, R5, RZ, 0x3c, !PT ;  /* 0x0000000506027212 */ /* 0x001fc800078e3cff */
[----:B------:R-:W-:Y:S01]  /*de80*/  ISETP.GE.AND P2, PT, R2, RZ, PT ;  /* 0x000000ff0200720c */ /* 0x000fe20003f46270 */
[----:B-1----:R-:W-:-:S04]  /*de90*/  IMAD.MOV R2, RZ, RZ, -R3 ;  /* 0x000000ffff027224 */ /* 0x002fc800078e0a03 */
[----:B------:R-:W-:Y:S02]  /*dea0*/  IMAD R8, R2, R7, RZ ;  /* 0x0000000702087224 */ /* 0x000fe400078e02ff */
[----:B------:R-:W-:-:S04]  /*deb0*/  IMAD.MOV.U32 R2, RZ, RZ, RZ ;  /* 0x000000ffff027224 */ /* 0x000fc800078e00ff */
[----:B------:R-:W-:Y:S01]  /*dec0*/  IMAD.HI.U32 R8, R3, R8, R2 ;  /* 0x0000000803087227 */ /* 0x000fe200078e0002 */
[----:B------:R-:W-:Y:S02]  /*ded0*/  IABS R2, R6 ;  /* 0x0000000600027213 */ /* 0x000fe40000000000 */
[----:B------:R-:W-:-:S03]  /*dee0*/  IABS R3, R5 ;  /* 0x0000000500037213 */ /* 0x000fc60000000000 */
[----:B------:R-:W-:-:S04]  /*def0*/  IMAD.HI.U32 R8, R8, R2, RZ ;  /* 0x0000000208087227 */ /* 0x000fc800078e00ff */
[----:B------:R-:W-:-:S04]  /*df00*/  IMAD.MOV R3, RZ, RZ, -R3 ;  /* 0x000000ffff037224 */ /* 0x000fc800078e0a03 */
[----:B------:R-:W-:-:S05]  /*df10*/  IMAD R2, R8, R3, R2 ;  /* 0x0000000308027224 */ /* 0x000fca00078e0202 */
[----:B------:R-:W-:-:S13]  /*df20*/  ISETP.GT.U32.AND P1, PT, R7, R2, PT ;  /* 0x000000020700720c */ /* 0x000fda0003f24070 */
[----:B------:R-:W-:Y:S02]  /*df30*/  @!P1 IMAD.IADD R2, R2, 0x1, -R7 ;  /* 0x0000000102029824 */ /* 0x000fe400078e0a07 */
[----:B------:R-:W-:Y:S01]  /*df40*/  @!P1 VIADD R8, R8, 0x1 ;  /* 0x0000000108089836 */ /* 0x000fe20000000000 */
[----:B------:R-:W-:Y:S02]  /*df50*/  ISETP.NE.AND P1, PT, R5, RZ, PT ;  /* 0x000000ff0500720c */ /* 0x000fe40003f25270 */
[----:B------:R-:W-:-:S13]  /*df60*/  ISETP.GE.U32.AND P0, PT, R2, R7, PT ;  /* 0x000000070200720c */ /* 0x000fda0003f06070 */
[----:B------:R-:W-:-:S04]  /*df70*/  @P0 VIADD R8, R8, 0x1 ;  /* 0x0000000108080836 */ /* 0x000fc80000000000 */
[----:B------:R-:W-:-:S04]  /*df80*/  IMAD.MOV.U32 R3, RZ, RZ, R8 ;  /* 0x000000ffff037224 */ /* 0x000fc800078e0008 */
[----:B------:R-:W-:Y:S01]  /*df90*/  @!P2 IMAD.MOV R3, RZ, RZ, -R3 ;  /* 0x000000ffff03a224 */ /* 0x000fe200078e0a03 */
[----:B------:R-:W-:-:S07]  /*dfa0*/  @!P1 LOP3.LUT R3, RZ, R5, RZ, 0x33, !PT ;  /* 0x00000005ff039212 */ /* 0x000fce00078e33ff */
.L_x_415:
[----:B------:R-:W-:Y:S05]  /*dfb0*/  BSYNC B0 ;  /* 0x0000000000007941 */ /* 0x000fea0003800000 */
.L_x_414:
[----:B------:R-:W-:Y:S01]  /*dfc0*/  LOP3.LUT R30, R4, 0xff, RZ, 0xc0, !PT ;  /* 0x000000ff041e7812 */ /* 0x000fe200078ec0ff */
[----:B------:R-:W-:Y:S04]  /*dfd0*/  BSSY B7, `(.L_x_416) ;  /* 0x0000360000077945 */ /* 0x000fe80003800000 */
[----:B------:R-:W-:-:S05]  /*dfe0*/  IMAD R30, R30, R3, RZ ;  /* 0x000000031e1e7224 */ /* 0x000fca00078e02ff */
[----:B------:R-:W-:-:S04]  /*dff0*/  VIADDMNMX R35, R30, R3, R0, PT ;  /* 0x000000031e237246 */ /* 0x000fc80003800100 */
[----:B------:R-:W-:Y:S01]  /*e000*/  ISETP.GT.AND P0, PT, R35, R30, PT ;  /* 0x0000001e2300720c */ /* 0x000fe20003f04270 */
[----:B------:R0:W-:-:S12]  /*e010*/  STL [R1+0xc], R35 ;  /* 0x00000c2301007387 */ /* 0x0001d80000100800 */
[----:B0-----:R-:W-:Y:S05]  /*e020*/  @P0 BRA `(.L_x_417) ;  /* 0x0000000000440947 */ /* 0x001fea0003800000 */
[----:B------:R-:W0:Y:S02]  /*e030*/  S2R R2, SR_TID.X ;  /* 0x0000000000027919 */ /* 0x000e240000002100 */
[----:B0-----:R-:W-:-:S04]  /*e040*/  LOP3.LUT R2, R2, 0x7f, RZ, 0xc0, !PT ;  /* 0x0000007f02027812 */ /* 0x001fc800078ec0ff */
[----:B------:R-:W-:-:S13]  /*e050*/  ISETP.NE.AND P0, PT, R2, RZ, PT ;  /* 0x000000ff0200720c */ /* 0x000fda0003f05270 */
[----:B------:R-:W-:Y:S05]  /*e060*/  @P0 BRA `(.L_x_418) ;  /* 0x0000003400580947 */ /* 0x000fea0003800000 */
[----:B------:R-:W0:Y:S01]  /*e070*/  S2R R5, SR_LANEID ;  /* 0x0000000000057919 */ /* 0x000e220000000000 */
[----:B------:R-:W-:Y:S01]  /*e080*/  VOTEU.ANY UR4, UPT, PT ;  /* 0x0000000000047886 */ /* 0x000fe200038e0100 */
[----:B------:R-:W1:Y:S01]  /*e090*/  LDC.64 R2, c[0x0][0xc60] ;  /* 0x00031800ff027b82 */ /* 0x000e620000000a00 */
[----:B------:R-:W0:Y:S02]  /*e0a0*/  FLO.U32 R0, UR4 ;  /* 0x0000000400007d00 */ /* 0x000e2400080e0000 */
[----:B0-----:R-:W-:-:S06]  /*e0b0*/  ISETP.EQ.U32.AND P0, PT, R0, R5, PT ;  /* 0x000000050000720c */ /* 0x001fcc0003f02070 */
[----:B------:R-:W1:Y:S07]  /*e0c0*/  POPC R5, UR4 ;  /* 0x0000000400057d09 */ /* 0x000e6e0008000000 */
[----:B-1----:R-:W2:Y:S01]  /*e0d0*/  @P0 ATOMG.E.ADD.STRONG.GPU PT, R3, desc[UR50][R2.64], R5 ;  /* 0x00000005020309a8 */ /* 0x002ea200081ee1f2 */
[----:B------:R-:W0:Y:S02]  /*e0e0*/  S2R R4, SR_LTMASK ;  /* 0x0000000000047919 */ /* 0x000e240000003900 */
[----:B0-----:R-:W-:-:S04]  /*e0f0*/  LOP3.LUT R4, R4, UR4, RZ, 0xc0, !PT ;  /* 0x0000000404047c12 */ /* 0x001fc8000f8ec0ff */
[----:B------:R-:W0:Y:S01]  /*e100*/  POPC R7, R4 ;  /* 0x0000000400077309 */ /* 0x000e220000000000 */
[----:B--2---:R-:W0:Y:S02]  /*e110*/  SHFL.IDX PT, R0, R3, R0, 0x1f ;  /* 0x00001f0003007589 */ /* 0x004e2400000e0000 */
[----:B0-----:R-:W-:Y:S01]  /*e120*/  IADD3 R24, R0, UR38, R7 ;  /* 0x0000002600187c10 */ /* 0x001fe2000fffe007 */
[----:B------:R-:W-:Y:S06]  /*e130*/  BRA `(.L_x_418) ;  /* 0x0000003400247947 */ /* 0x000fec0003800000 */
.L_x_417:
[----:B------:R-:W-:Y:S01]  /*e140*/  VIADD R0, R17, 0x22400 ;  /* 0x0002240011007836 */ /* 0x000fe20000000000 */
[----:B------:R-:W-:Y:S04]  /*e150*/  BSSY B6, `(.L_x_419) ;  /* 0x0000013000067945 */ /* 0x000fe80003800000 */
[----:B------:R-:W-:-:S13]  /*e160*/  LOP3.LUT P0, RZ, R0, 0x3ff, RZ, 0xc0, !PT ;  /* 0x000003ff00ff7812 */ /* 0x000fda000780c0ff */
[----:B------:R-:W-:Y:S05]  /*e170*/  @!P0 BRA `(.L_x_420) ;  /* 0x0000000000408947 */ /* 0x000fea0003800000 */
[----:B------:R-:W-:Y:S01]  /*e180*/  MOV R2, 0x0 ;  /* 0x0000000000027802 */ /* 0x000fe20000000f00 */
[----:B------:R-:W-:Y:S01]  /*e190*/  ULDC.64 UR6, c[0x4][0x90] ;  /* 0x0100240000067ab9 */ /* 0x000fe20000000a00 */
[----:B------:R-:W-:Y:S01]  /*e1a0*/  ULDC.64 UR8, c[0x4][0x98] ;  /* 0x0100260000087ab9 */ /* 0x000fe20000000a00 */
[----:B------:R-:W-:Y:S01]  /*e1b0*/  ULDC.64 UR4, c[0x4][0x8] ;  /* 0x0100020000047ab9 */ /* 0x000fe20000000a00 */
[----:B------:R-:W-:Y:S02]  /*e1c0*/  IMAD.U32 R4, RZ, RZ, UR6 ;  /* 0x00000006ff047e24 */ /* 0x000fe4000f8e00ff */
[----:B------:R-:W0:Y:S01]  /*e1d0*/  LDC.64 R2, c[0x4][R2] ;  /* 0x0100000002027b82 */ /* 0x000e220000000a00 */
[----:B------:R-:W-:Y:S02]  /*e1e0*/  IMAD.U32 R5, RZ, RZ, UR7 ;  /* 0x00000007ff057e24 */ /* 0x000fe4000f8e00ff */
[----:B------:R-:W-:Y:S02]  /*e1f0*/  IMAD.U32 R6, RZ, RZ, UR8 ;  /* 0x00000008ff067e24 */ /* 0x000fe4000f8e00ff */
[----:B------:R-:W-:-:S02]  /*e200*/  IMAD.U32 R7, RZ, RZ, UR9 ;  /* 0x00000009ff077e24 */ /* 0x000fc4000f8e00ff */
[----:B------:R-:W-:Y:S02]  /*e210*/  IMAD.U32 R10, RZ, RZ, UR4 ;  /* 0x00000004ff0a7e24 */ /* 0x000fe4000f8e00ff */
[----:B------:R-:W-:Y:S02]  /*e220*/  IMAD.U32 R11, RZ, RZ, UR5 ;  /* 0x00000005ff0b7e24 */ /* 0x000fe4000f8e00ff */
[----:B------:R-:W-:Y:S02]  /*e230*/  IMAD.MOV.U32 R8, RZ, RZ, 0x70 ;  /* 0x00000070ff087424 */ /* 0x000fe400078e00ff */
[----:B------:R-:W-:Y:S02]  /*e240*/  IMAD.MOV.U32 R12, RZ, RZ, 0x1 ;  /* 0x00000001ff0c7424 */ /* 0x000fe400078e00ff */
[----:B------:R-:W-:-:S07]  /*e250*/  IMAD.MOV.U32 R13, RZ, RZ, RZ ;  /* 0x000000ffff0d7224 */ /* 0x000fce00078e00ff */
[----:B------:R-:W-:-:S07]  /*e260*/  LEPC R20, `(.L_x_420) ;  /* 0x000000001014794e */ /* 0x000fce0000000000 */
[----:B0-----:R-:W-:Y:S05]  /*e270*/  CALL.ABS.NOINC R2 ;  /* 0x0000000002007343 */ /* 0x001fea0003c00000 */
.L_x_420:
[----:B------:R-:W-:Y:S05]  /*e280*/  BSYNC B6 ;  /* 0x0000000000067941 */ /* 0x000fea0003800000 */
.L_x_419:
        /* <DEDUP_REMOVED lines=8> */
[----:B------:R0:W1:Y:S01]  /*e310*/  LDC.64 R2, c[0x4][R34] ;  /* 0x0100000022027b82 */ /* 0x0000620000000a00 */
[----:B------:R-:W-:Y:S02]  /*e320*/  IMAD.U32 R4, RZ, RZ, UR6 ;  /* 0x00000006ff047e24 */ /* 0x000fe4000f8e00ff */
[----:B------:R-:W-:Y:S02]  /*e330*/  IMAD.U32 R5, RZ, RZ, UR7 ;  /* 0x00000007ff057e24 */ /* 0x000fe4000f8e00ff */
[----:B------:R-:W-:Y:S02]  /*e340*/  IMAD.U32 R6, RZ, RZ, UR8 ;  /* 0x00000008ff067e24 */ /* 0x000fe4000f8e00ff */
[----:B------:R-:W-:-:S02]  /*e350*/  IMAD.U32 R7, RZ, RZ, UR9 ;  /* 0x00000009ff077e24 */ /* 0x000fc4000f8e00ff */
[----:B------:R-:W-:Y:S02]  /*e360*/  IMAD.U32 R10, RZ, RZ, UR4 ;  /* 0x00000004ff0a7e24 */ /* 0x000fe4000f8e00ff */
[----:B------:R-:W-:Y:S02]  /*e370*/  IMAD.U32 R11, RZ, RZ, UR5 ;  /* 0x00000005ff0b7e24 */ /* 0x000fe4000f8e00ff */
[----:B------:R-:W-:Y:S02]  /*e380*/  IMAD.MOV.U32 R8, RZ, RZ, 0x70 ;  /* 0x00000070ff087424 */ /* 0x000fe400078e00ff */
[----:B------:R-:W-:Y:S02]  /*e390*/  IMAD.MOV.U32 R12, RZ, RZ, 0x1 ;  /* 0x00000001ff0c7424 */ /* 0x000fe400078e00ff */
[----:B0-----:R-:W-:-:S07]  /*e3a0*/  IMAD.MOV.U32 R13, RZ, RZ, RZ ;  /* 0x000000ffff0d7224 */ /* 0x001fce00078e00ff */
[----:B------:R-:W-:-:S07]  /*e3b0*/  LEPC R20, `(.L_x_423) ;  /* 0x000000001014794e */ /* 0x000fce0000000000 */
[----:B-1----:R-:W-:Y:S05]  /*e3c0*/  CALL.ABS.NOINC R2 ;  /* 0x0000000002007343 */ /* 0x002fea0003c00000 */
.L_x_423:
[----:B------:R0:W1:Y:S01]  /*e3d0*/  LDC.64 R2, c[0x4][R34] ;  /* 0x0100000022027b82 */ /* 0x0000620000000a00 */
[----:B------:R-:W-:Y:S01]  /*e3e0*/  ULDC.64 UR6, c[0x4][0x90] ;  /* 0x0100240000067ab9 */ /* 0x000fe20000000a00 */
[----:B------:R-:W-:Y:S01]  /*e3f0*/  ULDC.64 UR8, c[0x4][0x98] ;  /* 0x0100260000087ab9 */ /* 0x000fe20000000a00 */
[----:B------:R-:W-:Y:S01]  /*e400*/  ULDC.64 UR4, c[0x4][0x18] ;  /* 0x0100060000047ab9 */ /* 0x000fe20000000a00 */
        /* <DEDUP_REMOVED lines=11> */
.L_x_422:
[----:B------:R-:W-:Y:S05]  /*e4c0*/  BSYNC B6 ;  /* 0x0000000000067941 */ /* 0x000fea0003800000 */
.L_x_421:
[----:B------:R-:W0:Y:S01]  /*e4d0*/  S2R R0, SR_TID.X ;  /* 0x0000000000007919 */ /* 0x000e220000002100 */
[----:B------:R-:W-:Y:S01]  /*e4e0*/  ULDC.64 UR4, c[0x0][0x9f8] ;  /* 0x00027e0000047ab9 */ /* 0x000fe20000000a00 */
[----:B------:R-:W1:Y:S01]  /*e4f0*/  LDC R20, c[0x0][0x430] ;  /* 0x00010c00ff147b82 */ /* 0x000e620000000800 */
[----:B------:R-:W-:Y:S01]  /*e500*/  ISETP.NE.U32.AND P0, PT, RZ, UR4, PT ;  /* 0x00000004ff007c0c */ /* 0x000fe2000bf05070 */
[----:B------:R-:W2:Y:S03]  /*e510*/  S2R R34, SR_TID.X ;  /* 0x0000000000227919 */ /* 0x000ea60000002100 */
[----:B------:R-:W-:-:S13]  /*e520*/  ISETP.NE.AND.EX P0, PT, RZ, UR5, PT, P0 ;  /* 0x00000005ff007c0c */ /* 0x000fda000bf05300 */
[----:B------:R-:W-:Y:S01]  /*e530*/  @P0 IADD3 R2, P1, R19, UR4, RZ ;  /* 0x0000000413020c10 */ /* 0x000fe2000ff3e0ff */
[----:B------:R-:W-:-:S03]  /*e540*/  ULDC UR4, c[0x0][0x320] ;  /* 0x0000c80000047ab9 */ /* 0x000fc60000000800 */
[----:B------:R-:W-:Y:S01]  /*e550*/  @P0 IADD3.X R3, R32, UR5, RZ, P1, !PT ;  /* 0x0000000520030c10 */ /* 0x000fe20008ffe4ff */
[----:B------:R-:W3:Y:S04]  /*e560*/  S2R R21, SR_TID.X ;  /* 0x0000000000157919 */ /* 0x000ee80000002100 */
[----:B------:R4:W5:Y:S01]  /*e570*/  @P0 LDG.E R23, desc[UR50][R2.64] ;  /* 0x0000003202170981 */ /* 0x000962000c1e1900 */
[----:B------:R-:W-:Y:S01]  /*e580*/  LOP3.LUT R16, R16, 0xffffffbf, RZ, 0xc0, !PT ;  /* 0xffffffbf10107812 */ /* 0x000fe200078ec0ff */
[----:B------:R-:W-:Y:S01]  /*e590*/  UMOV UR5, 0xffffffff ;  /* 0xffffffff00057882 */ /* 0x000fe20000000000 */
[----:B0-----:R-:W-:Y:S02]  /*e5a0*/  IMAD.SHL.U32 R0, R0, 0x8, RZ ;  /* 0x0000000800007824 */ /* 0x001fe400078e00ff */
[----:B--2---:R-:W-:-:S03]  /*e5b0*/  IMAD.SHL.U32 R34, R34, 0x8, RZ ;  /* 0x0000000822227824 */ /* 0x004fc600078e00ff */
[----:B------:R-:W-:-:S04]  /*e5c0*/  LOP3.LUT R0, R0, 0x38, RZ, 0xc0, !PT ;  /* 0x0000003800007812 */ /* 0x000fc800078ec0ff */
[C---:B------:R-:W-:Y:S02]  /*e5d0*/  LOP3.LUT R4, R0.reuse, 0x40, RZ, 0xfc, !PT ;  /* 0x0000004000047812 */ /* 0x040fe400078efcff */
[----:B------:R-:W-:Y:S02]  /*e5e0*/  LOP3.LUT R0, R0, 0x180, RZ, 0xfc, !PT ;  /* 0x0000018000007812 */ /* 0x000fe400078efcff */
[----:B------:R-:W-:Y:S02]  /*e5f0*/  ISETP.GE.AND P0, PT, R4, UR4, PT ;  /* 0x0000000404007c0c */ /* 0x000fe4000bf06270 */
[----:B------:R-:W-:Y:S02]  /*e600*/  LOP3.LUT R34, R34, 0x38, RZ, 0xc0, !PT ;  /* 0x0000003822227812 */ /* 0x000fe400078ec0ff */
[----:B------:R-:W-:Y:S02]  /*e610*/  ISETP.GE.AND P1, PT, R0, UR4, PT ;  /* 0x0000000400007c0c */ /* 0x000fe4000bf26270 */
[----:B------:R-:W-:-:S02]  /*e620*/  LOP3.LUT R0, R34, 0x1c0, RZ, 0xfc, !PT ;  /* 0x000001c022007812 */ /* 0x000fc400078efcff */
[----:B------:R-:W-:Y:S02]  /*e630*/  LOP3.LUT R34, R34, 0x80, RZ, 0xfc, !PT ;  /* 0x0000008022227812 */ /* 0x000fe400078efcff */
[----:B------:R-:W-:Y:S02]  /*e640*/  SEL R7, RZ, 0x40, P1 ;  /* 0x00000040ff077807 */ /* 0x000fe40000800000 */
[----:B------:R-:W-:Y:S01]  /*e650*/  ISETP.GE.AND P5, PT, R34, UR4, PT ;  /* 0x0000000422007c0c */ /* 0x000fe2000bfa6270 */
[----:B---3--:R-:W-:Y:S01]  /*e660*/  IMAD.SHL.U32 R21, R21, 0x8, RZ ;  /* 0x0000000815157824 */ /* 0x008fe200078e00ff */
[----:B------:R-:W-:Y:S01]  /*e670*/  @P0 LOP3.LUT R16, R16, 0x40, RZ, 0xfc, !PT ;  /* 0x0000004010100812 */ /* 0x000fe200078efcff */
[----:B------:R-:W0:Y:S01]  /*e680*/  S2R R34, SR_TID.X ;  /* 0x0000000000227919 */ /* 0x000e220000002100 */
[----:B------:R-:W-:Y:S02]  /*e690*/  ISETP.GE.AND P0, PT, R0, UR4, PT ;  /* 0x0000000400007c0c */ /* 0x000fe4000bf06270 */
[----:B------:R-:W-:Y:S01]  /*e6a0*/  LOP3.LUT R21, R21, 0x38, RZ, 0xc0, !PT ;  /* 0x0000003815157812 */ /* 0x000fe200078ec0ff */
[----:B------:R-:W2:Y:S01]  /*e6b0*/  S2R R0, SR_TID.X ;  /* 0x0000000000007919 */ /* 0x000ea20000002100 */
[----:B------:R-:W-:-:S02]  /*e6c0*/  LOP3.LUT R16, R16, 0xffffff7f, RZ, 0xc0, !PT ;  /* 0xffffff7f10107812 */ /* 0x000fc400078ec0ff */
[C---:B------:R-:W-:Y:S02]  /*e6d0*/  ISETP.GE.AND P2, PT, R21.reuse, UR4, PT ;  /* 0x0000000415007c0c */ /* 0x040fe4000bf46270 */
[----:B------:R-:W-:Y:S02]  /*e6e0*/  LOP3.LUT R21, R21, 0x140, RZ, 0xfc, !PT ;  /* 0x0000014015157812 */ /* 0x000fe400078efcff */
[----:B------:R-:W-:-:S09]  /*e6f0*/  SEL R8, RZ, 0x80, P0 ;  /* 0x00000080ff087807 */ /* 0x000fd20000000000 */
[----:B------:R-:W-:Y:S02]  /*e700*/  @P2 LOP3.LUT R16, R16, 0x80, RZ, 0xfc, !PT ;  /* 0x0000008010102812 */ /* 0x000fe400078efcff */
[----:B------:R-:W-:Y:S02]  /*e710*/  ISETP.GE.AND P2, PT, R21, UR4, PT ;  /* 0x0000000415007c0c */ /* 0x000fe4000bf46270 */
[----:B------:R-:W-:-:S04]  /*e720*/  LOP3.LUT R16, R16, 0xffffffdf, RZ, 0xc0, !PT ;  /* 0xffffffdf10107812 */ /* 0x000fc800078ec0ff */
[----:B------:R-:W-:Y:S01]  /*e730*/  @P5 LOP3.LUT R16, R16, 0x20, RZ, 0xfc, !PT ;  /* 0x0000002010105812 */ /* 0x000fe200078efcff */
[----:B0-----:R-:W-:-:S03]  /*e740*/  IMAD.SHL.U32 R34, R34, 0x8, RZ ;  /* 0x0000000822227824 */ /* 0x001fc600078e00ff */
[----:B------:R-:W-:Y:S01]  /*e750*/  LOP3.LUT R16, R16, 0xffffffef, RZ, 0xc0, !PT ;  /* 0xffffffef10107812 */ /* 0x000fe200078ec0ff */
[----:B--2---:R-:W-:Y:S01]  /*e760*/  IMAD.SHL.U32 R0, R0, 0x8, RZ ;  /* 0x0000000800007824 */ /* 0x004fe200078e00ff */
[----:B------:R-:W-:-:S04]  /*e770*/  LOP3.LUT R34, R34, 0x38, RZ, 0xc0, !PT ;  /* 0x0000003822227812 */ /* 0x000fc800078ec0ff */
[----:B------:R-:W-:Y:S02]  /*e780*/  LOP3.LUT R0, R0, 0x38, RZ, 0xc0, !PT ;  /* 0x0000003800007812 */ /* 0x000fe400078ec0ff */
[----:B------:R-:W-:Y:S02]  /*e790*/  LOP3.LUT R34, R34, 0x100, RZ, 0xfc, !PT ;  /* 0x0000010022227812 */ /* 0x000fe400078efcff */
[----:B------:R-:W-:Y:S02]  /*e7a0*/  LOP3.LUT R0, R0, 0xc0, RZ, 0xfc, !PT ;  /* 0x000000c000007812 */ /* 0x000fe400078efcff */
[----:B------:R-:W-:Y:S02]  /*e7b0*/  ISETP.GE.AND P3, PT, R34, UR4, PT ;  /* 0x0000000422007c0c */ /* 0x000fe4000bf66270 */
[----:B------:R-:W-:Y:S02]  /*e7c0*/  ISETP.GE.AND P4, PT, R0, UR4, PT ;  /* 0x0000000400007c0c */ /* 0x000fe4000bf86270 */
[----:B------:R-:W-:-:S11]  /*e7d0*/  LEA R0, R35, 0xffffffc0, 0x6 ;  /* 0xffffffc023007811 */ /* 0x000fd600078e30ff */
[----:B------:R-:W-:-:S04]  /*e7e0*/  @P4 LOP3.LUT R16, R16, 0x10, RZ, 0xfc, !PT ;  /* 0x0000001010104812 */ /* 0x000fc800078efcff */
[----:B------:R-:W-:-:S04]  /*e7f0*/  LOP3.LUT R16, R16, 0xfffffffb, RZ, 0xc0, !PT ;  /* 0xfffffffb10107812 */ /* 0x000fc800078ec0ff */
[----:B------:R-:W-:-:S04]  /*e800*/  LOP3.LUT R16, R16, 0xfffffff7, RZ, 0xc0, !PT ;  /* 0xfffffff710107812 */ /* 0x000fc800078ec0ff */
[----:B------:R-:W-:-:S04]  /*e810*/  @P3 LOP3.LUT R16, R16, 0x8, RZ, 0xfc, !PT ;  /* 0x0000000810103812 */ /* 0x000fc800078efcff */
[----:B------:R-:W-:Y:S01]  /*e820*/  @P2 LOP3.LUT R16, R16, 0x4, RZ, 0xfc, !PT ;  /* 0x0000000410102812 */ /* 0x000fe200078efcff */
[----:B-1--4-:R-:W-:Y:S06]  /*e830*/  BRA.DIV UR5, `(.L_x_424) ;  /* 0x0000003e05fc7947 */ /* 0x012fec000b800000 */
.L_x_489:
[----:B------:R-:W0:Y:S01]  /*e840*/  S2R R10, SR_TID.X ;  /* 0x00000000000a7919 */ /* 0x000e220000002100 */
[----:B------:R-:W-:Y:S01]  /*e850*/  ISETP.NE.AND P1, PT, R20, 0x1, PT ;  /* 0x000000011400780c */ /* 0x000fe20003f25270 */
[----:B------:R-:W-:Y:S01]  /*e860*/  IMAD.MOV.U32 R34, RZ, RZ, RZ ;  /* 0x000000ffff227224 */ /* 0x000fe200078e00ff */
[----:B-----5:R-:W-:Y:S02]  /*e870*/  SHF.R.S32.HI R32, RZ, 0x1f, R23 ;  /* 0x0000001fff207819 */ /* 0x020fe40000011417 */
[C---:B------:R-:W-:Y:S02]  /*e880*/  LOP3.LUT P6, RZ, R16.reuse, 0x80, RZ, 0xc0, !PT ;  /* 0x0000008010ff7812 */ /* 0x040fe400078cc0ff */
[----:B------:R-:W-:-:S07]  /*e890*/  LOP3.LUT R16, R16, 0xfffff7ff, RZ, 0xc0, !PT ;  /* 0xfffff7ff10107812 */ /* 0x000fce00078ec0ff */
[----:B------:R-:W1:Y:S01]  /*e8a0*/  @P1 LDC R3, c[0x0][0x434] ;  /* 0x00010d00ff031b82 */ /* 0x000e620000000800 */
[----:B------:R-:W-:-:S07]  /*e8b0*/  @P1 LOP3.LUT R16, R16, 0x800, RZ, 0xfc, !PT ;  /* 0x0000080010101812 */ /* 0x000fce00078efcff */
[----:B------:R-:W2:Y:S01]  /*e8c0*/  @P1 LDC R2, c[0x0][0x438] ;  /* 0x00010e00ff021b82 */ /* 0x000ea20000000800 */
[----:B0-----:R-:W-:-:S05]  /*e8d0*/  IMAD.SHL.U32 R10, R10, 0x10, RZ ;  /* 0x000000100a0a7824 */ /* 0x001fca00078e00ff */
[----:B------:R-:W-:-:S05]  /*e8e0*/  LOP3.LUT R10, R36, 0x70, R10, 0xf8, !PT ;  /* 0x00000070240a7812 */ /* 0x000fca00078ef80a */
[----:B------:R-:W-:-:S05]  /*e8f0*/  IMAD.IADD R35, R10, 0x1, R0 ;  /* 0x000000010a237824 */ /* 0x000fca00078e0200 */
[C---:B------:R-:W-:Y:S01]  /*e900*/  ISETP.GE.AND P0, PT, R35.reuse, R28, PT ;  /* 0x0000001c2300720c */ /* 0x040fe20003f06270 */
[----:B------:R-:W-:-:S03]  /*e910*/  IMAD.IADD R35, R35, 0x1, R31 ;  /* 0x0000000123237824 */ /* 0x000fc600078e021f */
[----:B------:R-:W-:Y:S01]  /*e920*/  ISETP.GT.U32.OR P0, PT, R10, 0x3f, P0 ;  /* 0x0000003f0a00780c */ /* 0x000fe20000704470 */
[----:B-1----:R-:W-:-:S04]  /*e930*/  @P1 IMAD.HI.U32 R3, R35, R3, RZ ;  /* 0x0000000323031227 */ /* 0x002fc800078e00ff */
[----:B------:R-:W-:Y:S01]  /*e940*/  IMAD.MOV.U32 R6, RZ, RZ, R35 ;  /* 0x000000ffff067224 */ /* 0x000fe200078e0023 */
[----:B--2---:R-:W-:-:S07]  /*e950*/  @P1 SHF.R.U32.HI R6, RZ, R2, R3 ;  /* 0x00000002ff061219 */ /* 0x004fce0000011603 */
[----:B------:R-:W0:Y:S01]  /*e960*/  @!P0 LDC.64 R4, c[0x0][0x428] ;  /* 0x00010a00ff048b82 */ /* 0x000e220000000a00 */
[--C-:B------:R-:W-:Y:S01]  /*e970*/  @!P0 SHF.R.S32.HI R3, RZ, 0x1f, R6.reuse ;  /* 0x0000001fff038819 */ /* 0x100fe20000011406 */
[----:B------:R-:W-:Y:S02]  /*e980*/  @!P0 IMAD.MOV.U32 R2, RZ, RZ, R6 ;  /* 0x000000ffff028224 */ /* 0x000fe400078e0006 */
[-C--:B0-----:R-:W-:Y:S02]  /*e990*/  @!P0 IMAD R9, R32, R4.reuse, RZ ;  /* 0x0000000420098224 */ /* 0x081fe400078e02ff */
[----:B------:R-:W-:-:S04]  /*e9a0*/  @!P0 IMAD.WIDE.U32 R2, R23, R4, R2 ;  /* 0x0000000417028225 */ /* 0x000fc800078e0002 */
[----:B------:R-:W-:Y:S02]  /*e9b0*/  @!P0 IMAD R9, R23, R5, R9 ;  /* 0x0000000517098224 */ /* 0x000fe400078e0209 */
[----:B------:R-:W0:Y:S02]  /*e9c0*/  @!P0 LDC.64 R4, c[0x0][0x418] ;  /* 0x00010600ff048b82 */ /* 0x000e240000000a00 */
[----:B------:R-:W-:Y:S01]  /*e9d0*/  @!P0 IMAD.IADD R3, R3, 0x1, R9 ;  /* 0x0000000103038824 */ /* 0x000fe200078e0209 */
[----:B0-----:R-:W-:-:S04]  /*e9e0*/  @!P0 LEA R4, P1, R2, R4, 0x2 ;  /* 0x0000000402048211 */ /* 0x001fc800078210ff */
[----:B------:R-:W-:Y:S02]  /*e9f0*/  @!P0 LEA.HI.X R5, R2, R5, R3, 0x2, P1 ;  /* 0x0000000502058211 */ /* 0x000fe400008f1403 */
[----:B------:R-:W-:Y:S02]  /*ea00*/  LOP3.LUT P1, RZ, R16, 0x40, RZ, 0xc0, !PT ;  /* 0x0000004010ff7812 */ /* 0x000fe4000782c0ff */
[----:B------:R-:W-:Y:S01]  /*ea10*/  SEL R3, RZ, 0x1, P6 ;  /* 0x00000001ff037807 */ /* 0x000fe20003000000 */
[----:B------:R0:W5:Y:S01]  /*ea20*/  @!P0 LDG.E R34, desc[UR50][R4.64] ;  /* 0x0000003204228981 */ /* 0x000162000c1e1900 */
[----:B------:R-:W-:Y:S02]  /*ea30*/  SEL R2, RZ, 0xffffffff, P1 ;  /* 0xffffffffff027807 */ /* 0x000fe40000800000 */
[----:B------:R-:W-:Y:S02]  /*ea40*/  ISETP.GT.U32.AND P1, PT, R10, 0x3f, PT ;  /* 0x0000003f0a00780c */ /* 0x000fe40003f24070 */
[----:B------:R-:W-:Y:S01]  /*ea50*/  LOP3.LUT R16, R16, 0xfffffbff, RZ, 0xc0, !PT ;  /* 0xfffffbff10107812 */ /* 0x000fe200078ec0ff */
[----:B------:R-:W-:Y:S01]  /*ea60*/  IMAD.SHL.U32 R2, R2, 0x2, RZ ;  /* 0x0000000202027824 */ /* 0x000fe200078e00ff */
[----:B------:R-:W-:-:S02]  /*ea70*/  LOP3.LUT R26, R26, 0xffff, RZ, 0xc0, !PT ;  /* 0x0000ffff1a1a7812 */ /* 0x000fc400078ec0ff */
[----:B0-----:R-:W-:Y:S02]  /*ea80*/  SEL R4, RZ, 0x8, P4 ;  /* 0x00000008ff047807 */ /* 0x001fe40002000000 */
[----:B------:R-:W-:Y:S02]  /*ea90*/  LOP3.LUT R2, R2, 0x2, R3, 0xe2, !PT ;  /* 0x0000000202027812 */ /* 0x000fe400078ee203 */
[----:B------:R-:W-:-:S04]  /*eaa0*/  SEL R3, RZ, 0x4, P5 ;  /* 0x00000004ff037807 */ /* 0x000fc80002800000 */
[----:B------:R-:W-:Y:S02]  /*eab0*/  LOP3.LUT R2, R4, R2, R3, 0xfe, !PT ;  /* 0x0000000204027212 */ /* 0x000fe400078efe03 */
[----:B------:R-:W-:Y:S02]  /*eac0*/  SEL R3, RZ, 0x10, P3 ;  /* 0x00000010ff037807 */ /* 0x000fe40001800000 */
[----:B------:R-:W-:-:S04]  /*ead0*/  SEL R4, RZ, 0x20, P2 ;  /* 0x00000020ff047807 */ /* 0x000fc80001000000 */
[----:B------:R-:W-:Y:S01]  /*eae0*/  LOP3.LUT R2, R4, R2, R3, 0xfe, !PT ;  /* 0x0000000204027212 */ /* 0x000fe200078efe03 */
[----:B------:R-:W-:-:S03]  /*eaf0*/  IMAD.U32 R3, RZ, RZ, UR36 ;  /* 0x00000024ff037e24 */ /* 0x000fc6000f8e00ff */
[----:B------:R-:W-:Y:S01]  /*eb00*/  LOP3.LUT R7, R2, R7, RZ, 0xfc, !PT ;  /* 0x0000000702077212 */ /* 0x000fe200078efcff */
[----:B------:R-:W-:Y:S01]  /*eb10*/  IMAD.MOV R2, RZ, RZ, -R6 ;  /* 0x000000ffff027224 */ /* 0x000fe200078e0a06 */
[----:B------:R-:W-:-:S03]  /*eb20*/  ISETP.NE.AND P0, PT, R3, 0x3, PT ;  /* 0x000000030300780c */ /* 0x000fc60003f05270 */
[----:B------:R-:W-:Y:S01]  /*eb30*/  IMAD R35, R20, R2, R35 ;  /* 0x0000000214237224 */ /* 0x000fe200078e0223 */
[----:B------:R-:W-:Y:S01]  /*eb40*/  LOP3.LUT R2, R7, R8, RZ, 0xfc, !PT ;  /* 0x0000000807027212 */ /* 0x000fe200078efcff */
[----:B------:R0:W-:Y:S04]  /*eb50*/  STL [R1+0x28], R7 ;  /* 0x0000280701007387 */ /* 0x0001e80000100800 */
[----:B------:R0:W-:Y:S04]  /*eb60*/  STL [R1], R2 ;  /* 0x0000000201007387 */ /* 0x0001e80000100800 */
[----:B------:R-:W-:-:S04]  /*eb70*/  @P0 LOP3.LUT R16, R16, 0x400, RZ, 0xfc, !PT ;  /* 0x0000040010100812 */ /* 0x000fc800078efcff */
[----:B------:R-:W-:-:S04]  /*eb80*/  LOP3.LUT R16, R16, 0xfffffffe, RZ, 0xc0, !PT ;  /* 0xfffffffe10107812 */ /* 0x000fc800078ec0ff */
[----:B------:R-:W-:Y:S01]  /*eb90*/  @P1 LOP3.LUT R16, R16, 0x1, RZ, 0xfc, !PT ;  /* 0x0000000110101812 */ /* 0x000fe200078efcff */
[----:B0-----:R-:W-:Y:S06]  /*eba0*/  @!P0 BRA `(.L_x_425) ;  /* 0x0000000000048947 */ /* 0x001fec0003800000 */
[----:B------:R-:W-:Y:S01]  /*ebb0*/  BPT.TRAP 0x1 ;  /* 0x000000040000795c */ /* 0x000fe20000300000 */
.L_x_425:
[----:B------:R-:W-:Y:S01]  /*ebc0*/  IADD3 R28, -R36, R28, -R0 ;  /* 0x0000001c241c7210 */ /* 0x000fe20007ffe900 */
[----:B------:R-:W-:Y:S01]  /*ebd0*/  IMAD R19, R18, 0x8, R17 ;  /* 0x0000000812137824 */ /* 0x000fe200078e0211 */
[----:B------:R-:W-:Y:S01]  /*ebe0*/  SHF.L.U32 R0, R22, 0x1f, RZ ;  /* 0x0000001f16007819 */ /* 0x000fe200000006ff */
[----:B------:R-:W-:Y:S03]  /*ebf0*/  BSSY B0, `(.L_x_426) ;  /* 0x0000003000007945 */ /* 0x000fe60003800000 */
[----:B------:R-:W0:Y:S02]  /*ec00*/  SYNCS.PHASECHK.TRANS64.TRYWAIT P0, [R19+URZ+0x28c40], R0 ;  /* 0x028c4000130075a7 */ /* 0x000e24000800017f */
[----:B0-----:R-:W-:Y:S05]  /*ec10*/  @!P0 BRA `(.L_x_427) ;  /* 0x0000003c00388947 */ /* 0x001fea0003800000 */
.L_x_490:
[----:B------:R-:W-:Y:S05]  /*ec20*/  BSYNC B0 ;  /* 0x0000000000007941 */ /* 0x000fea0003800000 */
.L_x_426:
[----:B------:R-:W1:Y:S01]  /*ec30*/  S2R R7, SR_TID.X ;  /* 0x0000000000077919 */ /* 0x000e620000002100 */
[----:B0-----:R-:W-:Y:S01]  /*ec40*/  SHF.R.S32.HI R0, RZ, 0x1f, R35 ;  /* 0x0000001fff007819 */ /* 0x001fe20000011423 */
[----:B------:R-:W-:Y:S01]  /*ec50*/  ULDC.64 UR4, c[0x0][0x300] ;  /* 0x0000c00000047ab9 */ /* 0x000fe20000000a00 */
[----:B-----5:R-:W-:Y:S01]  /*ec60*/  SHF.R.S32.HI R4, RZ, 0x1f, R34 ;  /* 0x0000001fff047819 */ /* 0x020fe20000011422 */
[----:B------:R-:W-:Y:S01]  /*ec70*/  IMAD.WIDE.U32 R2, R35, UR4, RZ ;  /* 0x0000000423027c25 */ /* 0x000fe2000f8e00ff */
[----:B------:R-:W-:Y:S01]  /*ec80*/  ULDC.64 UR6, c[0x0][0x2e8] ;  /* 0x0000ba0000067ab9 */ /* 0x000fe20000000a00 */
[----:B------:R0:W-:Y:S01]  /*ec90*/  STL [R1+0x1c], R0 ;  /* 0x00001c0001007387 */ /* 0x0001e20000100800 */
[----:B------:R-:W-:-:S03]  /*eca0*/  LOP3.LUT R16, R16, 0xfffffffd, RZ, 0xc0, !PT ;  /* 0xfffffffd10107812 */ /* 0x000fc600078ec0ff */
[----:B------:R2:W-:Y:S01]  /*ecb0*/  STL [R1+0x20], R4 ;  /* 0x0000200401007387 */ /* 0x0005e20000100800 */
[----:B0-----:R-:W-:-:S04]  /*ecc0*/  IMAD R0, R0, UR4, RZ ;  /* 0x0000000400007c24 */ /* 0x001fc8000f8e02ff */
[----:B------:R-:W-:Y:S01]  /*ecd0*/  IMAD R0, R35, UR5, R0 ;  /* 0x0000000523007c24 */ /* 0x000fe2000f8e0200 */
[----:B------:R-:W-:-:S03]  /*ece0*/  ULDC.64 UR4, c[0x0][0x310] ;  /* 0x0000c40000047ab9 */ /* 0x000fc60000000a00 */
[----:B------:R-:W-:Y:S02]  /*ecf0*/  IMAD.IADD R3, R3, 0x1, R0 ;  /* 0x0000000103037824 */ /* 0x000fe400078e0200 */
[----:B------:R-:W-:Y:S02]  /*ed00*/  IMAD R0, R4, UR4, RZ ;  /* 0x0000000404007c24 */ /* 0x000fe4000f8e02ff */
[----:B------:R-:W-:-:S04]  /*ed10*/  IMAD.WIDE.U32 R2, R34, UR4, R2 ;  /* 0x0000000422027c25 */ /* 0x000fc8000f8e0002 */
[----:B------:R-:W-:Y:S01]  /*ed20*/  IMAD R0, R34, UR5, R0 ;  /* 0x0000000522007c24 */ /* 0x000fe2000f8e0200 */
[----:B------:R-:W-:Y:S01]  /*ed30*/  ULDC.64 UR4, c[0x0][0x308] ;  /* 0x0000c20000047ab9 */ /* 0x000fe20000000a00 */
[----:B-1----:R-:W-:Y:S02]  /*ed40*/  IMAD.SHL.U32 R7, R7, 0x8, RZ ;  /* 0x0000000807077824 */ /* 0x002fe400078e00ff */
[----:B------:R-:W-:Y:S02]  /*ed50*/  IMAD.IADD R3, R3, 0x1, R0 ;  /* 0x0000000103037824 */ /* 0x000fe400078e0200 */
[----:B--2---:R-:W-:Y:S01]  /*ed60*/  IMAD R4, R18, 0x1000, R33 ;  /* 0x0000100012047824 */ /* 0x004fe200078e0221 */
[----:B------:R-:W-:Y:S01]  /*ed70*/  LOP3.LUT R7, R7, 0x38, RZ, 0xc0, !PT ;  /* 0x0000003807077812 */ /* 0x000fe200078ec0ff */
[C---:B------:R-:W-:Y:S01]  /*ed80*/  IMAD.WIDE.U32 R2, R26.reuse, UR4, R2 ;  /* 0x000000041a027c25 */ /* 0x040fe2000f8e0002 */
[----:B------:R-:W-:Y:S02]  /*ed90*/  ULDC UR4, c[0x0][0x2f4] ;  /* 0x0000bd0000047ab9 */ /* 0x000fe40000000800 */
[----:B------:R-:W-:Y:S01]  /*eda0*/  ISETP.GE.AND P2, PT, R7, UR4, PT ;  /* 0x0000000407007c0c */ /* 0x000fe2000bf46270 */
[----:B------:R-:W-:Y:S01]  /*edb0*/  IMAD R5, R26, UR5, R3 ;  /* 0x000000051a057c24 */ /* 0x000fe2000f8e0203 */
[----:B------:R-:W-:Y:S01]  /*edc0*/  LEA R0, P0, R2, UR6, 0x1 ;  /* 0x0000000602007c11 */ /* 0x000fe2000f8008ff */
[----:B------:R-:W-:-:S03]  /*edd0*/  UMOV UR5, 0xffffffff ;  /* 0xffffffff00057882 */ /* 0x000fc60000000000 */
[----:B------:R-:W-:Y:S02]  /*ede0*/  LEA.HI.X R5, R2, UR7, R5, 0x1, P0 ;  /* 0x0000000702057c11 */ /* 0x000fe400080f0c05 */
[----:B------:R-:W-:-:S05]  /*edf0*/  ISETP.GE.AND P0, PT, R28, 0x1, PT ;  /* 0x000000011c00780c */ /* 0x000fca0003f06270 */
[----:B------:R-:W-:Y:S01]  /*ee00*/  @P2 LOP3.LUT R16, R16, 0x2, RZ, 0xfc, !PT ;  /* 0x0000000210102812 */ /* 0x000fe200078efcff */
[----:B------:R-:W-:Y:S07]  /*ee10*/  BRA.DIV UR5, `(.L_x_428) ;  /* 0x0000003a05cc7947 */ /* 0x000fee000b800000 */
[----:B------:R-:W0:Y:S01]  /*ee20*/  SHFL.IDX PT, R3, R0, RZ, 0x181f ;  /* 0x00181fff00037589 */ /* 0x000e2200000e0000 */
[----:B------:R-:W-:-:S03]  /*ee30*/  @P0 IMAD R6, R4, 0x2, R17 ;  /* 0x0000000204060824 */ /* 0x000fc600078e0211 */
[----:B------:R-:W1:Y:S01]  /*ee40*/  SHFL.IDX PT, R2, R5, RZ, 0x181f ;  /* 0x00181fff05027589 */ /* 0x000e6200000e0000 */
[----:B0-----:R-:W-:-:S05]  /*ee50*/  @P0 LEA R3, P1, R7, R3, 0x1 ;  /* 0x0000000307030211 */ /* 0x001fca00078208ff */
[----:B-1----:R-:W-:-:S05]  /*ee60*/  @P0 IMAD.X R2, RZ, RZ, R2, P1 ;  /* 0x000000ffff020224 */ /* 0x002fca00008e0602 */
[----:B------:R-:W-:-:S04]  /*ee70*/  @P0 LOP3.LUT R3, R3, R2, RZ, 0x3c, !PT ;  /* 0x0000000203030212 */ /* 0x000fc800078e3cff */
[----:B------:R-:W-:-:S04]  /*ee80*/  @P0 LOP3.LUT R2, R3, R2, RZ, 0x3c, !PT ;  /* 0x0000000203020212 */ /* 0x000fc800078e3cff */
[----:B------:R-:W-:-:S05]  /*ee90*/  @P0 LOP3.LUT R3, R3, R2, RZ, 0x3c, !PT ;  /* 0x0000000203030212 */ /* 0x000fca00078e3cff */
[----:B------:R-:W-:Y:S01]  /*eea0*/  @!PT LDS RZ, [RZ] ;  /* 0x00000000fffff984 */ /* 0x000fe20000000800 */
[----:B------:R0:W-:Y:S01]  /*eeb0*/  @P0 LDGSTS.E.BYPASS.LTC128B.128 [R6+0x22400], desc[UR50][R2.64], !P2 ;  /* 0x2240000002060fae */ /* 0x0001e2000d101d72 */
[----:B------:R-:W-:-:S03]  /*eec0*/  ISETP.GE.AND P0, PT, R28, 0x11, PT ;  /* 0x000000111c00780c */ /* 0x000fc60003f06270 */
[----:B0-----:R-:W0:Y:S10]  /*eed0*/  SHFL.IDX PT, R3, R0, 0x1, 0x181f ;  /* 0x00381f0000037f89 */ /* 0x001e3400000e0000 */
[----:B------:R-:W-:Y:S01]  /*eee0*/  @P0 IMAD R6, R4, 0x2, R17 ;  /* 0x0000000204060824 */ /* 0x000fe200078e0211 */
[----:B------:R-:W1:Y:S01]  /*eef0*/  SHFL.IDX PT, R2, R5, 0x1, 0x181f ;  /* 0x00381f0005027f89 */ /* 0x000e6200000e0000 */
[----:B0-----:R-:W-:-:S05]  /*ef00*/  @P0 LEA R3, P1, R7, R3, 0x1 ;  /* 0x0000000307030211 */ /* 0x001fca00078208ff */
[----:B-1----:R-:W-:-:S05]  /*ef10*/  @P0 IMAD.X R2, RZ, RZ, R2, P1 ;  /* 0x000000ffff020224 */ /* 0x002fca00008e0602 */
[----:B------:R-:W-:-:S04]  /*ef20*/  @P0 LOP3.LUT R3, R3, R2, RZ, 0x3c, !PT ;  /* 0x0000000203030212 */ /* 0x000fc800078e3cff */
[----:B------:R-:W-:-:S04]  /*ef30*/  @P0 LOP3.LUT R2, R3, R2, RZ, 0x3c, !PT ;  /* 0x0000000203020212 */ /* 0x000fc800078e3cff */
[----:B------:R-:W-:-:S05]  /*ef40*/  @P0 LOP3.LUT R3, R3, R2, RZ, 0x3c, !PT ;  /* 0x0000000203030212 */ /* 0x000fca00078e3cff */
[----:B------:R0:W-:Y:S01]  /*ef50*/  @P0 LDGSTS.E.BYPASS.LTC128B.128 [R6+0x22c00], desc[UR50][R2.64], !P2 ;  /* 0x22c0000002060fae */ /* 0x0001e2000d101d72 */
[----:B------:R-:W-:-:S03]  /*ef60*/  ISETP.GE.AND P0, PT, R28, 0x21, PT ;  /* 0x000000211c00780c */ /* 0x000fc60003f06270 */
[----:B0-----:R-:W0:Y:S10]  /*ef70*/  SHFL.IDX PT, R3, R0, 0x2, 0x181f ;  /* 0x00581f0000037f89 */ /* 0x001e3400000e0000 */
[----:B------:R-:W-:Y:S01]  /*ef80*/  @P0 IMAD R6, R4, 0x2, R17 ;  /* 0x0000000204060824 */ /* 0x000fe200078e0211 */
[----:B------:R-:W1:Y:S04]  /*ef90*/  SHFL.IDX PT, R2, R5, 0x2, 0x181f ;  /* 0x00581f0005027f89 */ /* 0x000e6800000e0000 */
[----:B------:R-:W2:Y:S04]  /*efa0*/  SHFL.IDX PT, R5, R5, 0x3, 0x181f ;  /* 0x00781f0005057f89 */ /* 0x000ea800000e0000 */
[----:B------:R-:W3:Y:S01]  /*efb0*/  SHFL.IDX PT, R0, R0, 0x3, 0x181f ;  /* 0x00781f0000007f89 */ /* 0x000ee200000e0000 */
[----:B0-----:R-:W-:-:S05]  /*efc0*/  @P0 LEA R3, P1, R7, R3, 0x1 ;  /* 0x0000000307030211 */ /* 0x001fca00078208ff */
[----:B-1----:R-:W-:-:S05]  /*efd0*/  @P0 IMAD.X R2, RZ, RZ, R2, P1 ;  /* 0x000000ffff020224 */ /* 0x002fca00008e0602 */
[----:B------:R-:W-:-:S04]  /*efe0*/  @P0 LOP3.LUT R3, R3, R2, RZ, 0x3c, !PT ;  /* 0x0000000203030212 */ /* 0x000fc800078e3cff */
[----:B------:R-:W-:-:S04]  /*eff0*/  @P0 LOP3.LUT R2, R3, R2, RZ, 0x3c, !PT ;  /* 0x0000000203020212 */ /* 0x000fc800078e3cff */
[----:B------:R-:W-:-:S05]  /*f000*/  @P0 LOP3.LUT R3, R3, R2, RZ, 0x3c, !PT ;  /* 0x0000000203030212 */ /* 0x000fca00078e3cff */
[----:B--23--:R0:W-:Y:S02]  /*f010*/  @P0 LDGSTS.E.BYPASS.LTC128B.128 [R6+0x23400], desc[UR50][R2.64], !P2 ;  /* 0x2340000002060fae */ /* 0x00c1e4000d101d72 */
.L_x_500:
[----:B------:R-:W-:-:S13]  /*f020*/  ISETP.GE.AND P0, PT, R28, 0x31, PT ;  /* 0x000000311c00780c */ /* 0x000fda0003f06270 */
[----:B01----:R-:W-:Y:S01]  /*f030*/  @P0 LEA R2, P1, R7, R0, 0x1 ;  /* 0x0000000007020211 */ /* 0x003fe200078208ff */
[----:B------:R-:W-:-:S04]  /*f040*/  @P0 IMAD R4, R4, 0x2, R17 ;  /* 0x0000000204040824 */ /* 0x000fc800078e0211 */
[----:B------:R-:W-:-:S05]  /*f050*/  @P0 IMAD.X R3, RZ, RZ, R5, P1 ;  /* 0x000000ffff030224 */ /* 0x000fca00008e0605 */
[----:B------:R-:W-:Y:S01]  /*f060*/  @!PT LDS RZ, [RZ] ;  /* 0x00000000fffff984 */ /* 0x000fe20000000800 */
[----:B------:R-:W-:Y:S01]  /*f070*/  @!PT LDS RZ, [RZ] ;  /* 0x00000000fffff984 */ /* 0x000fe20000000800 */
[----:B------:R-:W-:Y:S01]  /*f080*/  @!PT LDS RZ, [RZ] ;  /* 0x00000000fffff984 */ /* 0x000fe20000000800 */
[----:B------:R0:W-:Y:S01]  /*f090*/  @P0 LDGSTS.E.BYPASS.LTC128B.128 [R4+0x23c00], desc[UR50][R2.64], !P2 ;  /* 0x23c0000002040fae */ /* 0x0001e2000d101d72 */
[----:B------:R-:W-:Y:S01]  /*f0a0*/  PLOP3.LUT P0, PT, PT, PT, PT, 0x80, 0x0 ;  /* 0x000000000000781c */ /* 0x000fe20003f0f070 */
[----:B------:R-:W-:-:S12]  /*f0b0*/  NOP ;  /* 0x0000000000007918 */ /* 0x000fd80000000000 */
.L_x_429:
[----:B------:R-:W-:Y:S02]  /*f0c0*/  PLOP3.LUT P1, PT, P1, P0, PT, 0xa2, 0x0 ;  /* 0x000000000000781c */ /* 0x000fe40000f21472 */
[----:B------:R-:W-:-:S08]  /*f0d0*/  @P0 R2UR P1, UR4, R19 ;  /* 0x00000000130402ca */ /* 0x000fd00000020000 */
[----:B------:R-:W-:-:S05]  /*f0e0*/  @P0 PLOP3.LUT P0, PT, P1, PT, PT, 0x80, 0x0 ;  /* 0x000000000000081c */ /* 0x000fca0000f0f070 */
[----:B------:R-:W-:Y:S01]  /*f0f0*/  @!P1 SYNCS.ARRIVE.TRANS64.RED.A0T1 RZ, [UR4+0x28c30], RZ ;  /* 0x028c30ffffff99a7 */ /* 0x000fe20008200404 */
[----:B------:R-:W-:Y:S07]  /*f100*/  @!P1 ARRIVES.LDGSTSBAR.64.TRANSCNT [UR4+0x28c30] ;  /* 0x028c3000ff0099b0 */ /* 0x000fee0008000a84 */
[----:B------:R-:W-:Y:S05]  /*f110*/  @P0 BRA.U.ANY `(.L_x_429) ;  /* 0xfffffffd00e80947 */ /* 0x000fea000393ffff */
[----:B------:R-:W-:Y:S01]  /*f120*/  NOP ;  /* 0x0000000000007918 */ /* 0x000fe20000000000 */
[----:B------:R-:W-:-:S05]  /*f130*/  IMAD.U32 R0, RZ, RZ, UR36 ;  /* 0x00000024ff007e24 */ /* 0x000fca000f8e00ff */
[----:B------:R-:W-:-:S13]  /*f140*/  ISETP.NE.AND P2, PT, R0, 0x3, PT ;  /* 0x000000030000780c */ /* 0x000fda0003f45270 */
[----:B------:R-:W-:Y:S05]  /*f150*/  @!P2 BRA `(.L_x_430) ;  /* 0x000000000004a947 */ /* 0x000fea0003800000 */
[----:B------:R-:W-:Y:S01]  /*f160*/  BPT.TRAP 0x1 ;  /* 0x000000040000795c */ /* 0x000fe20000300000 */
.L_x_430:
[----:B------:R1:W5:Y:S01]  /*f170*/  LDL.LU R0, [R1+0x4] ;  /* 0x0000040001007983 */ /* 0x0003620000300800 */
[----:B------:R-:W-:Y:S01]  /*f180*/  LOP3.LUT P0, RZ, R16, 0x100, RZ, 0xc0, !PT ;  /* 0x0000010010ff7812 */ /* 0x000fe2000780c0ff */
[----:B------:R1:W-:Y:S02]  /*f190*/  SYNCS.ARRIVE.TRANS64.A1T0 RZ, [R19+URZ+0x28c30], RZ ;  /* 0x028c30ff13ff79a7 */ /* 0x0003e4000810003f */
[----:B0-----:R1:W5:Y:S10]  /*f1a0*/  LDL R3, [R1] ;  /* 0x0000000001037983 */ /* 0x0013740000100800 */
[----:B------:R-:W-:Y:S05]  /*f1b0*/  WARPSYNC.ALL ;  /* 0x0000000000007948 */ /* 0x000fea0003800000 */
[----:B------:R-:W-:Y:S01]  /*f1c0*/  SEL R2, R29, RZ, !P0 ;  /* 0x000000ff1d027207 */ /* 0x000fe20004000000 */
[----:B------:R-:W-:Y:S01]  /*f1d0*/  ULDC.64 UR4, c[0x0][0x298] ;  /* 0x0000a60000047ab9 */ /* 0x000fe20000000a00 */
[----:B------:R-:W-:Y:S01]  /*f1e0*/  BSSY B6, `(.L_x_431) ;  /* 0x0000020000067945 */ /* 0x000fe20003800000 */
[----:B------:R-:W-:Y:S02]  /*f1f0*/  IMAD.WIDE.U32 R4, R37, UR4, RZ ;  /* 0x0000000425047c25 */ /* 0x000fe4000f8e00ff */
[----:B------:R0:W-:Y:S02]  /*f200*/  STL [R1+0x18], R2 ;  /* 0x0000180201007387 */ /* 0x0001e40000100800 */
[----:B0-----:R-:W-:Y:S01]  /*f210*/  VIADD R2, R17, 0x20400 ;  /* 0x0002040011027836 */ /* 0x001fe20000000000 */
[----:B------:R-:W-:Y:S01]  /*f220*/  BAR.SYNC.DEFER_BLOCKING 0x8, 0x100 ;  /* 0x0204000000007b1d */ /* 0x000fe20000010000 */
[----:B-----5:R-:W-:-:S03]  /*f230*/  SEL R0, R0, RZ, !P0 ;  /* 0x000000ff00007207 */ /* 0x020fc60004000000 */
[----:B------:R-:W-:Y:S02]  /*f240*/  LOP3.LUT P0, RZ, R2, 0x3ff, RZ, 0xc0, !PT ;  /* 0x000003ff02ff7812 */ /* 0x000fe4000780c0ff */
[----:B------:R-:W-:Y:S01]  /*f250*/  PRMT R29, R3, 0x8880, RZ ;  /* 0x00008880031d7816 */ /* 0x000fe200000000ff */
[----:B------:R0:W-:Y:S03]  /*f260*/  STL [R1+0x4], R0 ;  /* 0x0000040001007387 */ /* 0x0001e60000100800 */
[----:B------:R-:W-:Y:S01]  /*f270*/  PRMT R29, R29, 0x7710, RZ ;  /* 0x000077101d1d7816 */ /* 0x000fe200000000ff */
[----:B------:R2:W-:Y:S01]  /*f280*/  STL.64 [R1+0x10], R4 ;  /* 0x0000100401007387 */ /* 0x0005e20000100a00 */
[----:B0-----:R-:W-:-:S05]  /*f290*/  SHF.R.S32.HI R0, RZ, 0x1f, R37 ;  /* 0x0000001fff007819 */ /* 0x001fca0000011425 */
[----:B------:R-:W-:-:S04]  /*f2a0*/  IMAD R0, R0, UR4, RZ ;  /* 0x0000000400007c24 */ /* 0x000fc8000f8e02ff */
[----:B------:R-:W-:-:S04]  /*f2b0*/  IMAD R0, R37, UR5, R0 ;  /* 0x0000000525007c24 */ /* 0x000fc8000f8e0200 */
[----:B------:R-:W-:Y:S01]  /*f2c0*/  IMAD.IADD R37, R5, 0x1, R0 ;  /* 0x0000000105257824 */ /* 0x000fe200078e0200 */
[----:B--2---:R-:W-:Y:S06]  /*f2d0*/  @!P0 BRA `(.L_x_432) ;  /* 0x0000000000408947 */ /* 0x004fec0003800000 */
        /* <DEDUP_REMOVED lines=15> */
[----:B01----:R-:W-:Y:S05]  /*f3d0*/  CALL.ABS.NOINC R2 ;  /* 0x0000000002007343 */ /* 0x003fea0003c00000 */
.L_x_432:
[----:B------:R-:W-:Y:S05]  /*f3e0*/  BSYNC B6 ;  /* 0x0000000000067941 */ /* 0x000fea0003800000 */
.L_x_431:
[----:B------:R-:W2:Y:S01]  /*f3f0*/  LDL.LU.64 R2, [R1+0x10] ;  /* 0x0000100001027983 */ /* 0x000ea20000300a00 */
[----:B------:R-:W0:Y:S01]  /*f400*/  LDC R7, c[0x0][0x448] ;  /* 0x00011200ff077b82 */ /* 0x000e220000000800 */
[----:B------:R-:W-:Y:S02]  /*f410*/  ULDC.64 UR4, c[0x0][0x2d8] ;  /* 0x0000b60000047ab9 */ /* 0x000fe40000000a00 */
[----:B------:R-:W3:Y:S04]  /*f420*/  LDL.LU R21, [R1+0x4] ;  /* 0x0000040001157983 */ /* 0x000ee80000300800 */
[----:B------:R-:W4:Y:S04]  /*f430*/  LDL.LU R20, [R1+0x18] ;  /* 0x0000180001147983 */ /* 0x000f280000300800 */
[----:B------:R0:W5:Y:S04]  /*f440*/  LDL R10, [R1+0x8] ;  /* 0x00000800010a7983 */ /* 0x0001680000100800 */
[----:B------:R0:W5:Y:S02]  /*f450*/  LDL R8, [R1+0x2c] ;  /* 0x00002c0001087983 */ /* 0x0001640000100800 */
[----:B0-----:R-:W-:-:S13]  /*f460*/  ISETP.NE.AND P0, PT, R7, 0x1, PT ;  /* 0x000000010700780c */ /* 0x001fda0003f05270 */
[----:B------:R-:W0:Y:S01]  /*f470*/  @P0 LDC R6, c[0x0][0x44c] ;  /* 0x00011300ff060b82 */ /* 0x000e220000000800 */
[----:B------:R-:W1:Y:S02]  /*f480*/  S2R R9, SR_TID.X ;  /* 0x0000000000097919 */ /* 0x000e640000002100 */
[----:B-1----:R-:W-:-:S05]  /*f490*/  IMAD.SHL.U32 R9, R9, 0x8, RZ ;  /* 0x0000000809097824 */ /* 0x002fca00078e00ff */
[----:B------:R-:W-:Y:S01]  /*f4a0*/  LOP3.LUT R9, R9, 0x38, RZ, 0xc0, !PT ;  /* 0x0000003809097812 */ /* 0x000fe200078ec0ff */
[----:B--2---:R-:W-:Y:S02]  /*f4b0*/  IMAD.MOV.U32 R3, RZ, RZ, R37 ;  /* 0x000000ffff037224 */ /* 0x004fe400078e0025 */
[----:B------:R-:W-:-:S04]  /*f4c0*/  IMAD.WIDE.U32 R2, R26, UR4, R2 ;  /* 0x000000041a027c25 */ /* 0x000fc8000f8e0002 */
[----:B------:R-:W-:Y:S01]  /*f4d0*/  IMAD R3, R26, UR5, R3 ;  /* 0x000000051a037c24 */ /* 0x000fe2000f8e0203 */
[----:B------:R-:W-:Y:S02]  /*f4e0*/  ULDC.64 UR4, c[0x0][0x2e0] ;  /* 0x0000b80000047ab9 */ /* 0x000fe40000000a00 */
[----:B---3--:R-:W-:Y:S02]  /*f4f0*/  IMAD R0, R21, UR4, RZ ;  /* 0x0000000415007c24 */ /* 0x008fe4000f8e02ff */
[----:B----4-:R-:W-:-:S04]  /*f500*/  IMAD.WIDE.U32 R2, R20, UR4, R2 ;  /* 0x0000000414027c25 */ /* 0x010fc8000f8e0002 */
[----:B------:R-:W-:Y:S01]  /*f510*/  IMAD R0, R20, UR5, R0 ;  /* 0x0000000514007c24 */ /* 0x000fe2000f8e0200 */
[----:B------:R-:W-:Y:S01]  /*f520*/  ULDC.64 UR4, c[0x0][0x2d0] ;  /* 0x0000b40000047ab9 */ /* 0x000fe20000000a00 */
[----:B------:R-:W1:Y:S02]  /*f530*/  S2R R20, SR_TID.X ;  /* 0x0000000000147919 */ /* 0x000e640000002100 */
[----:B------:R-:W-:Y:S02]  /*f540*/  IMAD.IADD R3, R3, 0x1, R0 ;  /* 0x0000000103037824 */ /* 0x000fe400078e0200 */
[----:B------:R-:W2:Y:S01]  /*f550*/  @P0 LDC R0, c[0x0][0x450] ;  /* 0x00011400ff000b82 */ /* 0x000ea20000000800 */
[----:B-1----:R-:W-:-:S05]  /*f560*/  IMAD.SHL.U32 R20, R20, 0x10, RZ ;  /* 0x0000001014147824 */ /* 0x002fca00078e00ff */
[----:B------:R-:W-:-:S05]  /*f570*/  LOP3.LUT R20, R36, 0x70, R20, 0xf8, !PT ;  /* 0x0000007024147812 */ /* 0x000fca00078ef814 */
[----:B------:R-:W-:-:S04]  /*f580*/  IMAD R5, R25, 0x40, R20 ;  /* 0x0000004019057824 */ /* 0x000fc800078e0214 */
[----:B0-----:R-:W-:-:S04]  /*f590*/  @P0 IMAD.HI.U32 R6, R5, R6, RZ ;  /* 0x0000000605060227 */ /* 0x001fc800078e00ff */
[----:B------:R-:W-:Y:S01]  /*f5a0*/  IMAD.MOV.U32 R4, RZ, RZ, R5 ;  /* 0x000000ffff047224 */ /* 0x000fe200078e0005 */
[----:B--2---:R-:W-:-:S05]  /*f5b0*/  @P0 SHF.R.U32.HI R4, RZ, R0, R6 ;  /* 0x00000000ff040219 */ /* 0x004fca0000011606 */
[----:B------:R-:W-:-:S04]  /*f5c0*/  IMAD.MOV R0, RZ, RZ, -R4 ;  /* 0x000000ffff007224 */ /* 0x000fc800078e0a04 */
[----:B------:R-:W-:Y:S01]  /*f5d0*/  IMAD R0, R7, R0, R5 ;  /* 0x0000000007007224 */ /* 0x000fe200078e0205 */
[----:B------:R-:W-:Y:S01]  /*f5e0*/  SHF.R.S32.HI R5, RZ, 0x1f, R4 ;  /* 0x0000001fff057819 */ /* 0x000fe20000011404 */
[----:B------:R-:W-:-:S04]  /*f5f0*/  IMAD.WIDE.U32 R2, R4, UR4, R2 ;  /* 0x0000000404027c25 */ /* 0x000fc8000f8e0002 */
[----:B------:R-:W-:-:S04]  /*f600*/  IMAD R5, R5, UR4, RZ ;  /* 0x0000000405057c24 */ /* 0x000fc8000f8e02ff */
[----:B------:R-:W-:Y:S01]  /*f610*/  IMAD R5, R4, UR5, R5 ;  /* 0x0000000504057c24 */ /* 0x000fe2000f8e0205 */
[----:B------:R-:W-:Y:S01]  /*f620*/  SHF.R.S32.HI R4, RZ, 0x1f, R0 ;  /* 0x0000001fff047819 */ /* 0x000fe20000011400 */
[----:B------:R-:W-:Y:S02]  /*f630*/  ULDC.64 UR4, c[0x0][0x2c8] ;  /* 0x0000b20000047ab9 */ /* 0x000fe40000000a00 */
[----:B------:R-:W-:Y:S02]  /*f640*/  IMAD.IADD R3, R3, 0x1, R5 ;  /* 0x0000000103037824 */ /* 0x000fe400078e0205 */
        /* <DEDUP_REMOVED lines=11> */
[----:B------:R-:W0:Y:S01]  /*f700*/  SHFL.IDX PT, R3, R0, RZ, 0x181f ;  /* 0x00181fff00037589 */ /* 0x000e2200000e0000 */
[----:B-----5:R-:W-:Y:S02]  /*f710*/  IMAD R5, R10, R7, RZ ;  /* 0x000000070a057224 */ /* 0x020fe400078e02ff */
[----:B------:R-:W-:Y:S01]  /*f720*/  IMAD R25, R25, 0x40, R36 ;  /* 0x0000004019197824 */ /* 0x000fe200078e0224 */
[----:B------:R-:W1:Y:S04]  /*f730*/  SHFL.IDX PT, R2, R4, RZ, 0x181f ;  /* 0x00181fff04027589 */ /* 0x000e6800000e0000 */
[----:B------:R-:W-:-:S13]  /*f740*/  ISETP.GE.AND P0, PT, R25, R5, PT ;  /* 0x000000051900720c */ /* 0x000fda0003f06270 */
[----:B0-----:R-:W-:-:S05]  /*f750*/  @!P0 LEA R3, P2, R9, R3, 0x1 ;  /* 0x0000000309038211 */ /* 0x001fca00078408ff */
[----:B-1----:R-:W-:-:S05]  /*f760*/  @!P0 IMAD.X R2, RZ, RZ, R2, P2 ;  /* 0x000000ffff028224 */ /* 0x002fca00010e0602 */
[----:B------:R-:W-:-:S04]  /*f770*/  @!P0 LOP3.LUT R3, R3, R2, RZ, 0x3c, !PT ;  /* 0x0000000203038212 */ /* 0x000fc800078e3cff */
[----:B------:R-:W-:-:S04]  /*f780*/  @!P0 LOP3.LUT R2, R3, R2, RZ, 0x3c, !PT ;  /* 0x0000000203028212 */ /* 0x000fc800078e3cff */
[----:B------:R-:W-:-:S05]  /*f790*/  @!P0 LOP3.LUT R3, R3, R2, RZ, 0x3c, !PT ;  /* 0x0000000203038212 */ /* 0x000fca00078e3cff */
[----:B------:R-:W-:Y:S01]  /*f7a0*/  @!PT LDS RZ, [RZ] ;  /* 0x00000000fffff984 */ /* 0x000fe20000000800 */
[----:B------:R0:W-:Y:S02]  /*f7b0*/  @!P0 LDGSTS.E.BYPASS.LTC128B.128 [R8+0x20400], desc[UR50][R2.64], !P1 ;  /* 0x2040000002088fae */ /* 0x0001e4000c901d72 */
[----:B0-----:R-:W-:Y:S02]  /*f7c0*/  VIADD R2, R25, 0x10 ;  /* 0x0000001019027836 */ /* 0x001fe40000000000 */
[----:B------:R-:W0:Y:S03]  /*f7d0*/  SHFL.IDX PT, R3, R0, 0x1, 0x181f ;  /* 0x00381f0000037f89 */ /* 0x000e2600000e0000 */
[----:B------:R-:W-:Y:S02]  /*f7e0*/  ISETP.GE.AND P0, PT, R2, R5, PT ;  /* 0x000000050200720c */ /* 0x000fe40003f06270 */
[----:B------:R-:W1:Y:S11]  /*f7f0*/  SHFL.IDX PT, R2, R4, 0x1, 0x181f ;  /* 0x00381f0004027f89 */ /* 0x000e7600000e0000 */
[----:B0-----:R-:W-:-:S05]  /*f800*/  @!P0 LEA R3, P2, R9, R3, 0x1 ;  /* 0x0000000309038211 */ /* 0x001fca00078408ff */
[----:B-1----:R-:W-:-:S05]  /*f810*/  @!P0 IMAD.X R2, RZ, RZ, R2, P2 ;  /* 0x000000ffff028224 */ /* 0x002fca00010e0602 */
[----:B------:R-:W-:-:S04]  /*f820*/  @!P0 LOP3.LUT R3, R3, R2, RZ, 0x3c, !PT ;  /* 0x0000000203038212 */ /* 0x000fc800078e3cff */
[----:B------:R-:W-:-:S04]  /*f830*/  @!P0 LOP3.LUT R2, R3, R2, RZ, 0x3c, !PT ;  /* 0x0000000203028212 */ /* 0x000fc800078e3cff */
[----:B------:R-:W-:-:S05]  /*f840*/  @!P0 LOP3.LUT R3, R3, R2, RZ, 0x3c, !PT ;  /* 0x0000000203038212 */ /* 0x000fca00078e3cff */
[----:B------:R0:W-:Y:S02]  /*f850*/  @!P0 LDGSTS.E.BYPASS.LTC128B.128 [R8+0x20c00], desc[UR50][R2.64], !P1 ;  /* 0x20c0000002088fae */ /* 0x0001e4000c901d72 */
[----:B0-----:R-:W-:Y:S02]  /*f860*/  VIADD R2, R25, 0x20 ;  /* 0x0000002019027836 */ /* 0x001fe40000000000 */
[----:B------:R-:W0:Y:S03]  /*f870*/  SHFL.IDX PT, R3, R0, 0x2, 0x181f ;  /* 0x00581f0000037f89 */ /* 0x000e2600000e0000 */
[----:B------:R-:W-:Y:S01]  /*f880*/  ISETP.GE.AND P0, PT, R2, R5, PT ;  /* 0x000000050200720c */ /* 0x000fe20003f06270 */
[----:B------:R-:W-:Y:S04]  /*f890*/  SHFL.IDX PT, R0, R0, 0x3, 0x181f ;  /* 0x00781f0000007f89 */ /* 0x000fe800000e0000 */
[----:B------:R-:W1:Y:S04]  /*f8a0*/  SHFL.IDX PT, R2, R4, 0x2, 0x181f ;  /* 0x00581f0004027f89 */ /* 0x000e6800000e0000 */
[----:B------:R-:W2:Y:S04]  /*f8b0*/  SHFL.IDX PT, R4, R4, 0x3, 0x181f ;  /* 0x00781f0004047f89 */ /* 0x000ea800000e0000 */
[----:B0-----:R-:W-:-:S05]  /*f8c0*/  @!P0 LEA R3, P2, R9, R3, 0x1 ;  /* 0x0000000309038211 */ /* 0x001fca00078408ff */
[----:B-1----:R-:W-:-:S05]  /*f8d0*/  @!P0 IMAD.X R2, RZ, RZ, R2, P2 ;  /* 0x000000ffff028224 */ /* 0x002fca00010e0602 */
[----:B------:R-:W-:-:S04]  /*f8e0*/  @!P0 LOP3.LUT R3, R3, R2, RZ, 0x3c, !PT ;  /* 0x0000000203038212 */ /* 0x000fc800078e3cff */
[----:B------:R-:W-:-:S04]  /*f8f0*/  @!P0 LOP3.LUT R2, R3, R2, RZ, 0x3c, !PT ;  /* 0x0000000203028212 */ /* 0x000fc800078e3cff */
[----:B------:R-:W-:-:S05]  /*f900*/  @!P0 LOP3.LUT R3, R3, R2, RZ, 0x3c, !PT ;  /* 0x0000000203038212 */ /* 0x000fca00078e3cff */
[----:B--2---:R1:W-:Y:S02]  /*f910*/  @!P0 LDGSTS.E.BYPASS.LTC128B.128 [R8+0x21400], desc[UR50][R2.64], !P1 ;  /* 0x2140000002088fae */ /* 0x0043e4000c901d72 */
.L_x_509:
[----:B------:R-:W-:-:S05]  /*f920*/  VIADD R25, R25, 0x30 ;  /* 0x0000003019197836 */ /* 0x000fca0000000000 */
[----:B------:R-:W-:-:S13]  /*f930*/  ISETP.GE.AND P0, PT, R25, R5, PT ;  /* 0x000000051900720c */ /* 0x000fda0003f06270 */
[----:B01----:R-:W-:-:S05]  /*f940*/  @!P0 LEA R2, P2, R9, R0, 0x1 ;  /* 0x0000000009028211 */ /* 0x003fca00078408ff */
[----:B------:R-:W-:-:S05]  /*f950*/  @!P0 IMAD.X R3, RZ, RZ, R4, P2 ;  /* 0x000000ffff038224 */ /* 0x000fca00010e0604 */
[----:B------:R-:W-:Y:S01]  /*f960*/  @!PT LDS RZ, [RZ] ;  /* 0x00000000fffff984 */ /* 0x000fe20000000800 */
[----:B------:R-:W-:Y:S01]  /*f970*/  @!PT LDS RZ, [RZ] ;  /* 0x00000000fffff984 */ /* 0x000fe20000000800 */
[----:B------:R-:W-:Y:S01]  /*f980*/  @!PT LDS RZ, [RZ] ;  /* 0x00000000fffff984 */ /* 0x000fe20000000800 */
[----:B------:R0:W-:Y:S01]  /*f990*/  @!P0 LDGSTS.E.BYPASS.LTC128B.128 [R8+0x21c00], desc[UR50][R2.64], !P1 ;  /* 0x21c0000002088fae */ /* 0x0001e2000c901d72 */
[----:B------:R-:W-:Y:S01]  /*f9a0*/  PLOP3.LUT P0, PT, PT, PT, PT, 0x80, 0x0 ;  /* 0x000000000000781c */ /* 0x000fe20003f0f070 */
[----:B------:R-:W-:-:S12]  /*f9b0*/  NOP ;  /* 0x0000000000007918 */ /* 0x000fd80000000000 */
.L_x_434:
[----:B------:R-:W-:Y:S02]  /*f9c0*/  PLOP3.LUT P1, PT, P1, P0, PT, 0xa2, 0x0 ;  /* 0x000000000000781c */ /* 0x000fe40000f21472 */
[----:B------:R-:W-:-:S08]  /*f9d0*/  @P0 R2UR P1, UR4, R17 ;  /* 0x00000000110402ca */ /* 0x000fd00000020000 */
[----:B------:R-:W-:-:S05]  /*f9e0*/  @P0 PLOP3.LUT P0, PT, P1, PT, PT, 0x80, 0x0 ;  /* 0x000000000000081c */ /* 0x000fca0000f0f070 */
[----:B------:R-:W-:Y:S01]  /*f9f0*/  @!P1 SYNCS.ARRIVE.TRANS64.RED.A0T1 RZ, [UR4+0x28c00], RZ ;  /* 0x028c00ffffff99a7 */ /* 0x000fe20008200404 */
[----:B------:R-:W-:Y:S07]  /*fa00*/  @!P1 ARRIVES.LDGSTSBAR.64.TRANSCNT [UR4+0x28c00] ;  /* 0x028c0000ff0099b0 */ /* 0x000fee0008000a84 */
[----:B------:R-:W-:Y:S05]  /*fa10*/  @P0 BRA.U.ANY `(.L_x_434) ;  /* 0xfffffffd00e80947 */ /* 0x000fea000393ffff */
[----:B0-----:R-:W2:Y:S02]  /*fa20*/  LDL.LU R2, [R1+0x24] ;  /* 0x0000240001027983 */ /* 0x001ea40000300800 */
[----:B--2---:R-:W-:-:S05]  /*fa30*/  VIADD R2, R2, 0x1 ;  /* 0x0000000102027836 */ /* 0x004fca0000000000 */
[----:B------:R0:W-:Y:S01]  /*fa40*/  STL [R1+0x24], R2 ;  /* 0x0000240201007387 */ /* 0x0001e20000100800 */
[----:B------:R-:W-:-:S04]  /*fa50*/  LEA.HI R0, R2, R2, RZ, 0x1 ;  /* 0x0000000202007211 */ /* 0x000fc800078f08ff */
[----:B------:R-:W-:-:S05]  /*fa60*/  LOP3.LUT R0, R0, 0xfffffffe, RZ, 0xc0, !PT ;  /* 0xfffffffe00007812 */ /* 0x000fca00078ec0ff */
[----:B------:R-:W-:-:S05]  /*fa70*/  IMAD.IADD R0, R2, 0x1, -R0 ;  /* 0x0000000102007824 */ /* 0x000fca00078e0a00 */
[----:B------:R-:W-:Y:S01]  /*fa80*/  SHF.L.U32 R0, R0, 0x1f, RZ ;  /* 0x0000001f00007819 */ /* 0x000fe200000006ff */
[----:B------:R-:W-:Y:S01]  /*fa90*/  NOP ;  /* 0x0000000000007918 */ /* 0x000fe20000000000 */
[----:B------:R0:W-:Y:S01]  /*faa0*/  SYNCS.ARRIVE.TRANS64.A1T0 RZ, [R17+URZ+0x28c00], RZ ;  /* 0x028c00ff11ff79a7 */ /* 0x0001e2000810003f */
[----:B------:R-:W-:Y:S01]  /*fab0*/  BSSY B0, `(.L_x_435) ;  /* 0x0000003000007945 */ /* 0x000fe20003800000 */
[----:B------:R-:W1:Y:S03]  /*fac0*/  SYNCS.PHASECHK.TRANS64.TRYWAIT P0, [R17+URZ+0x28c20], R0 ;  /* 0x028c2000110075a7 */ /* 0x000e66000800017f */
[----:B01----:R-:W-:Y:S05]  /*fad0*/  @!P0 BRA `(.L_x_436) ;  /* 0x0000003800308947 */ /* 0x003fea0003800000 */
.L_x_510:
[----:B------:R-:W-:Y:S05]  /*fae0*/  BSYNC B0 ;  /* 0x0000000000007941 */ /* 0x000fea0003800000 */
.L_x_435:
[----:B------:R-:W-:-:S05]  /*faf0*/  IMAD.U32 R2, RZ, RZ, UR36 ;  /* 0x00000024ff027e24 */ /* 0x000fca000f8e00ff */
[----:B------:R-:W-:-:S13]  /*fb00*/  ISETP.NE.AND P0, PT, R2, 0x3, PT ;  /* 0x000000030200780c */ /* 0x000fda0003f05270 */
[----:B------:R-:W-:Y:S05]  /*fb10*/  @!P0 BRA `(.L_x_437) ;  /* 0x0000000000048947 */ /* 0x000fea0003800000 */
[----:B------:R-:W-:Y:S01]  /*fb20*/  BPT.TRAP 0x1 ;  /* 0x000000040000795c */ /* 0x000fe20000300000 */
.L_x_437:
[----:B0-----:R-:W-:Y:S01]  /*fb30*/  SHF.L.U32 R0, R22, 0x1f, RZ ;  /* 0x0000001f16007819 */ /* 0x001fe200000006ff */
[----:B------:R-:W-:Y:S03]  /*fb40*/  BSSY B0, `(.L_x_438) ;  /* 0x0000003000007945 */ /* 0x000fe60003800000 */
[----:B------:R-:W0:Y:S02]  /*fb50*/  SYNCS.PHASECHK.TRANS64.TRYWAIT P0, [R19+URZ+0x28c60], R0 ;  /* 0x028c6000130075a7 */ /* 0x000e24000800017f */
[----:B0-----:R-:W-:Y:S05]  /*fb60*/  @!P0 BRA `(.L_x_439) ;  /* 0x0000003800208947 */ /* 0x001fea0003800000 */
.L_x_511:
[----:B------:R-:W-:Y:S05]  /*fb70*/  BSYNC B0 ;  /* 0x0000000000007941 */ /* 0x000fea0003800000 */
.L_x_438:
[----:B------:R-:W0:Y:S01]  /*fb80*/  LDL.LU R2, [R1+0x1c] ;  /* 0x00001c0001027983 */ /* 0x000e220000300800 */
[----:B------:R-:W-:Y:S01]  /*fb90*/  ULDC.64 UR4, c[0x0][0x328] ;  /* 0x0000ca0000047ab9 */ /* 0x000fe20000000a00 */
[----:B------:R-:W-:Y:S02]  /*fba0*/  ULDC.64 UR6, c[0x0][0x318] ;  /* 0x0000c60000067ab9 */ /* 0x000fe40000000a00 */
[----:B------:R-:W2:Y:S01]  /*fbb0*/  LDL.LU R4, [R1+0x20] ;  /* 0x0000200001047983 */ /* 0x000ea20000300800 */
[----:B------:R-:W-:Y:S02]  /*fbc0*/  IMAD R5, R18, 0x8000, R33 ;  /* 0x0000800012057824 */ /* 0x000fe400078e0221 */
[----:B0-----:R-:W-:Y:S02]  /*fbd0*/  IMAD R0, R2, UR4, RZ ;  /* 0x0000000402007c24 */ /* 0x001fe4000f8e02ff */
[----:B------:R-:W-:-:S04]  /*fbe0*/  IMAD.WIDE.U32 R2, R35, UR4, RZ ;  /* 0x0000000423027c25 */ /* 0x000fc8000f8e00ff */
[----:B------:R-:W-:Y:S01]  /*fbf0*/  IMAD R0, R35, UR5, R0 ;  /* 0x0000000523007c24 */ /* 0x000fe2000f8e0200 */
[----:B------:R-:W-:-:S03]  /*fc00*/  ULDC.64 UR4, c[0x0][0x338] ;  /* 0x0000ce0000047ab9 */ /* 0x000fc60000000a00 */
[----:B------:R-:W-:Y:S02]  /*fc10*/  IMAD.IADD R3, R3, 0x1, R0 ;  /* 0x0000000103037824 */ /* 0x000fe400078e0200 */
[----:B--2---:R-:W-:Y:S02]  /*fc20*/  IMAD R0, R4, UR4, RZ ;  /* 0x0000000404007c24 */ /* 0x004fe4000f8e02ff */
[----:B------:R-:W-:-:S04]  /*fc30*/  IMAD.WIDE.U32 R2, R34, UR4, R2 ;  /* 0x0000000422027c25 */ /* 0x000fc8000f8e0002 */
[----:B------:R-:W-:Y:S01]  /*fc40*/  IMAD R0, R34, UR5, R0 ;  /* 0x0000000522007c24 */ /* 0x000fe2000f8e0200 */
[----:B------:R-:W-:-:S03]  /*fc50*/  ULDC.64 UR4, c[0x0][0x330] ;  /* 0x0000cc0000047ab9 */ /* 0x000fc60000000a00 */
[----:B------:R-:W-:Y:S02]  /*fc60*/  IMAD.IADD R3, R3, 0x1, R0 ;  /* 0x0000000103037824 */ /* 0x000fe400078e0200 */
[----:B------:R-:W-:Y:S01]  /*fc70*/  IMAD.WIDE.U32 R2, R26, UR4, R2 ;  /* 0x000000041a027c25 */ /* 0x000fe2000f8e0002 */
[----:B------:R-:W-:-:S03]  /*fc80*/  UMOV UR4, 0xffffffff ;  /* 0xffffffff00047882 */ /* 0x000fc60000000000 */
[----:B------:R-:W-:Y:S01]  /*fc90*/  IMAD R6, R26, UR5, R3 ;  /* 0x000000051a067c24 */ /* 0x000fe2000f8e0203 */
[----:B------:R-:W-:-:S04]  /*fca0*/  LEA R4, P0, R2, UR6, 0x1 ;  /* 0x0000000602047c11 */ /* 0x000fc8000f8008ff */
[----:B------:R-:W-:Y:S01]  /*fcb0*/  LEA.HI.X R6, R2, UR7, R6, 0x1, P0 ;  /* 0x0000000702067c11 */ /* 0x000fe200080f0c06 */
[----:B------:R-:W-:Y:S08]  /*fcc0*/  BRA.DIV UR4, `(.L_x_440) ;  /* 0x0000003604dc7947 */ /* 0x000ff0000b800000 */
[----:B------:R-:W2:Y:S01]  /*fcd0*/  LDL R3, [R1] ;  /* 0x0000000001037983 */ /* 0x000ea20000100800 */
[----:B------:R-:W-:Y:S01]  /*fce0*/  IMAD R5, R5, 0x2, R17 ;  /* 0x0000000205057824 */ /* 0x000fe200078e0211 */
[C---:B------:R-:W-:Y:S01]  /*fcf0*/  LOP3.LUT P5, RZ, R29.reuse, 0x2, RZ, 0xc0, !PT ;  /* 0x000000021dff7812 */ /* 0x040fe200078ac0ff */
[----:B------:R-:W0:Y:S01]  /*fd00*/  S2R R7, SR_TID.X ;  /* 0x0000000000077919 */ /* 0x000e220000002100 */
[C---:B------:R-:W-:Y:S02]  /*fd10*/  LOP3.LUT P4, RZ, R29.reuse, 0x4, RZ, 0xc0, !PT ;  /* 0x000000041dff7812 */ /* 0x040fe4000788c0ff */
[C---:B------:R-:W-:Y:S01]  /*fd20*/  LOP3.LUT P3, RZ, R29.reuse, 0x8, RZ, 0xc0, !PT ;  /* 0x000000081dff7812 */ /* 0x040fe2000786c0ff */
[----:B------:R-:W1:Y:S01]  /*fd30*/  SHFL.IDX PT, R2, R4, RZ, 0x181f ;  /* 0x00181fff04027589 */ /* 0x000e6200000e0000 */
[----:B------:R-:W-:Y:S02]  /*fd40*/  LOP3.LUT R16, R16, 0xfffffeff, RZ, 0xc0, !PT ;  /* 0xfffffeff10107812 */ /* 0x000fe400078ec0ff */
[----:B------:R-:W-:Y:S01]  /*fd50*/  LOP3.LUT P2, RZ, R29, 0x10, RZ, 0xc0, !PT ;  /* 0x000000101dff7812 */ /* 0x000fe2000784c0ff */
[----:B0-----:R-:W-:-:S05]  /*fd60*/  IMAD.SHL.U32 R7, R7, 0x8, RZ ;  /* 0x0000000807077824 */ /* 0x001fca00078e00ff */
[----:B------:R-:W-:-:S05]  /*fd70*/  LOP3.LUT R7, R7, 0x38, RZ, 0xc0, !PT ;  /* 0x0000003807077812 */ /* 0x000fca00078ec0ff */
[----:B------:R-:W-:Y:S01]  /*fd80*/  IMAD.SHL.U32 R0, R7, 0x2, RZ ;  /* 0x0000000207007824 */ /* 0x000fe200078e00ff */
[----:B------:R-:W-:-:S04]  /*fd90*/  LOP3.LUT R7, R29, 0x1, RZ, 0xc0, !PT ;  /* 0x000000011d077812 */ /* 0x000fc800078ec0ff */
[----:B-1----:R-:W-:Y:S02]  /*fda0*/  IADD3 R2, P0, R2, R0, RZ ;  /* 0x0000000002027210 */ /* 0x002fe40007f1e0ff */
[----:B------:R-:W-:-:S13]  /*fdb0*/  ISETP.NE.U32.AND P1, PT, R7, 0x1, PT ;  /* 0x000000010700780c */ /* 0x000fda0003f25070 */
[----:B------:R-:W-:-:S04]  /*fdc0*/  @P1 LOP3.LUT R16, R16, 0x100, RZ, 0xfc, !PT ;  /* 0x0000010010101812 */ /* 0x000fc800078efcff */
[----:B------:R-:W-:Y:S01]  /*fdd0*/  LOP3.LUT R16, R16, 0xfffffdff, RZ, 0xc0, !PT ;  /* 0xfffffdff10107812 */ /* 0x000fe200078ec0ff */
[----:B--2---:R-:W-:Y:S02]  /*fde0*/  IMAD.MOV.U32 R8, RZ, RZ, R3 ;  /* 0x000000ffff087224 */ /* 0x004fe400078e0003 */
[----:B------:R-:W0:Y:S03]  /*fdf0*/  SHFL.IDX PT, R3, R6, RZ, 0x181f ;  /* 0x00181fff06037589 */ /* 0x000e2600000e0000 */
[----:B------:R-:W-:Y:S01]  /*fe00*/  PRMT R7, R8, 0x8880, RZ ;  /* 0x0000888008077816 */ /* 0x000fe200000000ff */
[----:B0-----:R-:W-:Y:S01]  /*fe10*/  IMAD.X R3, RZ, RZ, R3, P0 ;  /* 0x000000ffff037224 */ /* 0x001fe200000e0603 */
[----:B------:R-:W-:Y:S02]  /*fe20*/  ISETP.LT.OR P0, PT, R28, 0x1, P1 ;  /* 0x000000011c00780c */ /* 0x000fe40000f01670 */
[----:B------:R-:W-:-:S04]  /*fe30*/  LOP3.LUT P1, RZ, R29, 0x20, RZ, 0xc0, !PT ;  /* 0x000000201dff7812 */ /* 0x000fc8000782c0ff */
[----:B------:R-:W-:-:S07]  /*fe40*/  ISETP.LT.OR P6, PT, R28, 0x1, !P1 ;  /* 0x000000011c00780c */ /* 0x000fce0004fc1670 */
[----:B------:R-:W-:Y:S01]  /*fe50*/  @!PT LDS RZ, [RZ] ;  /* 0x00000000fffff984 */ /* 0x000fe20000000800 */
        /* <DEDUP_REMOVED lines=9> */
[----:B------:R-:W-:-:S03]  /*fef0*/  LOP3.LUT P0, RZ, R29, 0x40, RZ, 0xc0, !PT ;  /* 0x000000401dff7812 */ /* 0x000fc6000780c0ff */
[----:B------:R-:W-:Y:S01]  /*ff00*/  LDGSTS.E.BYPASS.LTC128B.128 [R5+0xa400], desc[UR50][R2.64+0x280], !P6 ;  /* 0x0a40028002057fae */ /* 0x000fe2000f101d72 */
[----:B------:R-:W-:-:S13]  /*ff10*/  ISETP.LT.OR P6, PT, R28, 0x1, !P0 ;  /* 0x000000011c00780c */ /* 0x000fda00047c1670 */
[----:B------:R-:W-:Y:S01]  /*ff20*/  LDGSTS.E.BYPASS.LTC128B.128 [R5+0xc400], desc[UR50][R2.64+0x300], !P6 ;  /* 0x0c40030002057fae */ /* 0x000fe2000f101d72 */
[----:B------:R-:W-:-:S03]  /*ff30*/  ISETP.GT.AND P6, PT, R7, -0x1, PT ;  /* 0xffffffff0700780c */ /* 0x000fc60003fc4270 */
[----:B------:R-:W-:Y:S10]  /*ff40*/  SHFL.IDX PT, R7, R6, 0x2, 0x181f ;  /* 0x00581f0006077f89 */ /* 0x000ff400000e0000 */
[----:B------:R-:W-:-:S02]  /*ff50*/  @P6 LOP3.LUT R16, R16, 0x200, RZ, 0xfc, !PT ;  /* 0x0000020010106812 */ /* 0x000fc400078efcff */
[----:B------:R-:W-:-:S13]  /*ff60*/  ISETP.LT.OR P6, PT, R28, 0x1, P6 ;  /* 0x000000011c00780c */ /* 0x000fda00037c1670 */
[----:B------:R0:W-:Y:S04]  /*ff70*/  LDGSTS.E.BYPASS.LTC128B.128 [R5+0xe400], desc[UR50][R2.64+0x380], !P6 ;  /* 0x0e40038002057fae */ /* 0x0001e8000f101d72 */
[----:B0-----:R-:W0:Y:S04]  /*ff80*/  SHFL.IDX PT, R2, R4, 0x1, 0x181f ;  /* 0x00381f0004027f89 */ /* 0x001e2800000e0000 */
[----:B------:R-:W1:Y:S04]  /*ff90*/  SHFL.IDX PT, R3, R6, 0x1, 0x181f ;  /* 0x00381f0006037f89 */ /* 0x000e6800000e0000 */
[----:B------:R-:W-:Y:S01]  /*ffa0*/  SHFL.IDX PT, R6, R6, 0x3, 0x181f ;  /* 0x00781f0006067f89 */ /* 0x000fe200000e0000 */
[----:B0-----:R-:W-:-:S05]  /*ffb0*/  IADD3 R2, P6, R2, R0, RZ ;  /* 0x0000000002027210 */ /* 0x001fca0007fde0ff */
[----:B-1----:R-:W-:Y:S01]  /*ffc0*/  IMAD.X R3, RZ, RZ, R3, P6 ;  /* 0x000000ffff037224 */ /* 0x002fe200030e0603 */
        /* <DEDUP_REMOVED lines=17> */
[----:B------:R0:W-:Y:S04]  /*100e0*/  LDGSTS.E.BYPASS.LTC128B.128 [R5+0xec00], desc[UR50][R2.64+0x380], !P6 ;  /* 0x0ec0038002057fae */ /* 0x0001e8000f101d72 */
[----:B0-----:R-:W0:Y:S02]  /*100f0*/  SHFL.IDX PT, R2, R4, 0x2, 0x181f ;  /* 0x00581f0004027f89 */ /* 0x001e2400000e0000 */
[----:B0-----:R-:W-:-:S05]  /*10100*/  IADD3 R2, P6, R2, R0, RZ ;  /* 0x0000000002027210 */ /* 0x001fca0007fde0ff */
        /* <DEDUP_REMOVED lines=19> */
[----:B0-----:R0:W1:Y:S02]  /*10240*/  SHFL.IDX PT, R2, R4, 0x3, 0x181f ;  /* 0x00781f0004027f89 */ /* 0x00106400000e0000 */
.L_x_521:
[C---:B------:R-:W-:Y:S02]  /*10250*/  LOP3.LUT P6, RZ, R16.reuse, 0x100, RZ, 0xc0, !PT ;  /* 0x0000010010ff7812 */ /* 0x040fe400078cc0ff */
[----:B------:R-:W-:Y:S02]  /*10260*/  LOP3.LUT R16, R16, 0xffffefff, RZ, 0xc0, !PT ;  /* 0xffffefff10107812 */ /* 0x000fe400078ec0ff */
[C---:B------:R-:W-:Y:S02]  /*10270*/  ISETP.LT.OR P6, PT, R28.reuse, 0x31, P6 ;  /* 0x000000311c00780c */ /* 0x040fe400037c1670 */
[----:B------:R-:W-:-:S11]  /*10280*/  ISETP.LT.OR P5, PT, R28, 0x31, !P5 ;  /* 0x000000311c00780c */ /* 0x000fd60006fa1670 */
[----:B------:R-:W-:Y:S02]  /*10290*/  @P6 LOP3.LUT R16, R16, 0x1000, RZ, 0xfc, !PT ;  /* 0x0000100010106812 */ /* 0x000fe400078efcff */
[----:B------:R-:W-:Y:S02]  /*102a0*/  ISETP.LT.OR P6, PT, R28, 0x31, !P4 ;  /* 0x000000311c00780c */ /* 0x000fe400067c1670 */
[----:B------:R-:W-:Y:S02]  /*102b0*/  LOP3.LUT R16, R16, 0xffffbfff, RZ, 0xc0, !PT ;  /* 0xffffbfff10107812 */ /* 0x000fe400078ec0ff */
[----:B------:R-:W-:Y:S02]  /*102c0*/  ISETP.LT.OR P4, PT, R28, 0x31, !P2 ;  /* 0x000000311c00780c */ /* 0x000fe40005781670 */
[----:B------:R-:W-:Y:S02]  /*102d0*/  LOP3.LUT R16, R16, 0xfffffeff, RZ, 0xc0, !PT ;  /* 0xfffffeff10107812 */ /* 0x000fe400078ec0ff */
[----:B------:R-:W-:-:S02]  /*102e0*/  ISETP.LT.OR P2, PT, R28, 0x31, !P0 ;  /* 0x000000311c00780c */ /* 0x000fc40004741670 */
[----:B------:R-:W-:Y:S02]  /*102f0*/  @P5 LOP3.LUT R16, R16, 0x100, RZ, 0xfc, !PT ;  /* 0x0000010010105812 */ /* 0x000fe400078efcff */
[----:B-1----:R-:W-:Y:S02]  /*10300*/  IADD3 R2, P0, R2, R0, RZ ;  /* 0x0000000002027210 */ /* 0x002fe40007f1e0ff */
[----:B------:R-:W-:Y:S02]  /*10310*/  @P6 LOP3.LUT R16, R16, 0x4000, RZ, 0xfc, !PT ;  /* 0x0000400010106812 */ /* 0x000fe400078efcff */
[----:B------:R-:W-:Y:S01]  /*10320*/  ISETP.LT.OR P5, PT, R28, 0x31, !P3 ;  /* 0x000000311c00780c */ /* 0x000fe20005fa1670 */
[----:B------:R-:W-:Y:S01]  /*10330*/  IMAD.X R3, RZ, RZ, R6, P0 ;  /* 0x000000ffff037224 */ /* 0x000fe200000e0606 */
[C---:B------:R-:W-:Y:S02]  /*10340*/  LOP3.LUT P6, RZ, R16.reuse, 0x1000, RZ, 0xc0, !PT ;  /* 0x0000100010ff7812 */ /* 0x040fe400078cc0ff */
[----:B------:R-:W-:-:S02]  /*10350*/  LOP3.LUT P0, RZ, R16, 0x100, RZ, 0xc0, !PT ;  /* 0x0000010010ff7812 */ /* 0x000fc4000780c0ff */
[----:B------:R-:W-:Y:S02]  /*10360*/  ISETP.LT.OR P3, PT, R28, 0x31, !P1 ;  /* 0x000000311c00780c */ /* 0x000fe40004f61670 */
[----:B------:R-:W-:-:S04]  /*10370*/  LOP3.LUT P1, RZ, R16, 0x200, RZ, 0xc0, !PT ;  /* 0x0000020010ff7812 */ /* 0x000fc8000782c0ff */
[----:B------:R-:W-:-:S03]  /*10380*/  ISETP.LT.OR P1, PT, R28, 0x31, P1 ;  /* 0x000000311c00780c */ /* 0x000fc60000f21670 */
[----:B------:R-:W-:Y:S01]  /*10390*/  @!PT LDS RZ, [RZ] ;  /* 0x00000000fffff984 */ /* 0x000fe20000000800 */
[----:B------:R-:W-:Y:S01]  /*103a0*/  @!PT LDS RZ, [RZ] ;  /* 0x00000000fffff984 */ /* 0x000fe20000000800 */
[----:B------:R-:W-:Y:S01]  /*103b0*/  @!PT LDS RZ, [RZ] ;  /* 0x00000000fffff984 */ /* 0x000fe20000000800 */
[----:B------:R1:W-:Y:S01]  /*103c0*/  LDGSTS.E.BYPASS.LTC128B.128 [R5+0x1c00], desc[UR50][R2.64], !P6 ;  /* 0x01c0000002057fae */ /* 0x0003e2000f101d72 */
[----:B------:R-:W-:-:S03]  /*103d0*/  LOP3.LUT P6, RZ, R16, 0x4000, RZ, 0xc0, !PT ;  /* 0x0000400010ff7812 */ /* 0x000fc600078cc0ff */
[----:B------:R1:W-:Y:S01]  /*103e0*/  LDGSTS.E.BYPASS.LTC128B.128 [R5+0x3c00], desc[UR50][R2.64+0x80], !P0 ;  /* 0x03c0008002057fae */ /* 0x0003e2000c101d72 */
[----:B------:R-:W-:-:S09]  /*103f0*/  PLOP3.LUT P0, PT, PT, PT, PT, 0x80, 0x0 ;  /* 0x000000000000781c */ /* 0x000fd20003f0f070 */
[----:B------:R1:W-:Y:S04]  /*10400*/  LDGSTS.E.BYPASS.LTC128B.128 [R5+0x5c00], desc[UR50][R2.64+0x100], !P6 ;  /* 0x05c0010002057fae */ /* 0x0003e8000f101d72 */
[----:B------:R1:W-:Y:S04]  /*10410*/  LDGSTS.E.BYPASS.LTC128B.128 [R5+0x7c00], desc[UR50][R2.64+0x180], !P5 ;  /* 0x07c0018002057fae */ /* 0x0003e8000e901d72 */
[----:B------:R1:W-:Y:S04]  /*10420*/  LDGSTS.E.BYPASS.LTC128B.128 [R5+0x9c00], desc[UR50][R2.64+0x200], !P4 ;  /* 0x09c0020002057fae */ /* 0x0003e8000e101d72 */
[----:B------:R1:W-:Y:S04]  /*10430*/  LDGSTS.E.BYPASS.LTC128B.128 [R5+0xbc00], desc[UR50][R2.64+0x280], !P3 ;  /* 0x0bc0028002057fae */ /* 0x0003e8000d901d72 */
[----:B------:R1:W-:Y:S04]  /*10440*/  LDGSTS.E.BYPASS.LTC128B.128 [R5+0xdc00], desc[UR50][R2.64+0x300], !P2 ;  /* 0x0dc0030002057fae */ /* 0x0003e8000d101d72 */
[----:B------:R1:W-:Y:S01]  /*10450*/  LDGSTS.E.BYPASS.LTC128B.128 [R5+0xfc00], desc[UR50][R2.64+0x380], !P1 ;  /* 0x0fc0038002057fae */ /* 0x0003e2000c901d72 */
[----:B------:R-:W-:Y:S01]  /*10460*/  NOP ;  /* 0x0000000000007918 */ /* 0x000fe20000000000 */
.L_x_441:
[----:B------:R-:W-:Y:S02]  /*10470*/  PLOP3.LUT P1, PT, P1, P0, PT, 0xa2, 0x0 ;  /* 0x000000000000781c */ /* 0x000fe40000f21472 */
[----:B------:R-:W-:-:S08]  /*10480*/  @P0 R2UR P1, UR4, R19 ;  /* 0x00000000130402ca */ /* 0x000fd00000020000 */
[----:B------:R-:W-:-:S05]  /*10490*/  @P0 PLOP3.LUT P0, PT, P1, PT, PT, 0x80, 0x0 ;  /* 0x000000000000081c */ /* 0x000fca0000f0f070 */
[----:B------:R-:W-:Y:S01]  /*104a0*/  @!P1 SYNCS.ARRIVE.TRANS64.RED.A0T1 RZ, [UR4+0x28c50], RZ ;  /* 0x028c50ffffff99a7 */ /* 0x000fe20008200404 */
[----:B------:R-:W-:Y:S07]  /*104b0*/  @!P1 ARRIVES.LDGSTSBAR.64.TRANSCNT [UR4+0x28c50] ;  /* 0x028c5000ff0099b0 */ /* 0x000fee0008000a84 */
[----:B------:R-:W-:Y:S05]  /*104c0*/  @P0 BRA.U.ANY `(.L_x_441) ;  /* 0xfffffffd00e80947 */ /* 0x000fea000393ffff */
[----:B------:R-:W-:Y:S01]  /*104d0*/  NOP ;  /* 0x0000000000007918 */ /* 0x000fe20000000000 */
[----:B-1----:R-:W-:-:S05]  /*104e0*/  IMAD.U32 R2, RZ, RZ, UR36 ;  /* 0x00000024ff027e24 */ /* 0x002fca000f8e00ff */
[----:B------:R-:W-:-:S13]  /*104f0*/  ISETP.NE.AND P2, PT, R2, 0x3, PT ;  /* 0x000000030200780c */ /* 0x000fda0003f45270 */
[----:B------:R-:W-:Y:S05]  /*10500*/  @!P2 BRA `(.L_x_442) ;  /* 0x000000000004a947 */ /* 0x000fea0003800000 */
[----:B------:R-:W-:Y:S01]  /*10510*/  BPT.TRAP 0x1 ;  /* 0x000000040000795c */ /* 0x000fe20000300000 */
.L_x_442:
[----:B------:R-:W2:Y:S01]  /*10520*/  LDL.LU R2, [R1+0xc] ;  /* 0x00000c0001027983 */ /* 0x000ea20000300800 */
[----:B------:R1:W-:Y:S01]  /*10530*/  SYNCS.ARRIVE.TRANS64.A1T0 RZ, [R19+URZ+0x28c50], RZ ;  /* 0x028c50ff13ff79a7 */ /* 0x0003e2000810003f */
[----:B------:R-:W-:Y:S01]  /*10540*/  BSSY B0, `(.L_x_443) ;  /* 0x00000f1000007945 */ /* 0x000fe20003800000 */
[----:B--2---:R-:W-:-:S05]  /*10550*/  VIADD R7, R2, 0xfffffffe ;  /* 0xfffffffe02077836 */ /* 0x004fca0000000000 */
[----:B------:R-:W-:-:S13]  /*10560*/  ISETP.GE.AND P0, PT, R7, R30, PT ;  /* 0x0000001e0700720c */ /* 0x000fda0003f06270 */
[----:B-1----:R-:W-:Y:S05]  /*10570*/  @!P0 BRA `(.L_x_444) ;  /* 0x0000000c00b48947 */ /* 0x002fea0003800000 */
[----:B------:R-:W2:Y:S04]  /*10580*/  LDL.LU R3, [R1+0x28] ;  /* 0x0000280001037983 */ /* 0x000ea80000300800 */
[----:B------:R-:W3:Y:S01]  /*10590*/  LDL.LU R2, [R1] ;  /* 0x0000000001027983 */ /* 0x000ee20000300800 */
[----:B--2---:R-:W-:Y:S02]  /*105a0*/  LOP3.LUT R29, R3, 0x40, RZ, 0xc0, !PT ;  /* 0x00000040031d7812 */ /* 0x004fe400078ec0ff */
[----:B---3--:R-:W-:Y:S02]  /*105b0*/  LOP3.LUT R28, R2, 0x80, RZ, 0xc0, !PT ;  /* 0x00000080021c7812 */ /* 0x008fe400078ec0ff */
[----:B------:R-:W-:Y:S02]  /*105c0*/  SHF.R.U32.HI R29, RZ, 0x2, R29 ;  /* 0x00000002ff1d7819 */ /* 0x000fe4000001161d */
[----:B------:R-:W-:-:S07]  /*105d0*/  SHF.R.U32.HI R28, RZ, 0x3, R28 ;  /* 0x00000003ff1c7819 */ /* 0x000fce000001161c */
.L_x_457:
[----:B0-----:R-:W0:Y:S01]  /*105e0*/  S2R R4, SR_TID.X ;  /* 0x0000000000047919 */ /* 0x001e220000002100 */
[----:B-1----:R-:W1:Y:S01]  /*105f0*/  LDC R2, c[0x0][0x430] ;  /* 0x00010c00ff027b82 */ /* 0x002e620000000800 */
[----:B--23--:R-:W-:Y:S01]  /*10600*/  IMAD R6, R7, 0x40, R31 ;  /* 0x0000004007067824 */ /* 0x00cfe200078e021f */
[----:B------:R-:W-:Y:S05]  /*10610*/  YIELD ;  /* 0x0000000000007946 */ /* 0x000fea0003800000 */
[----:B------:R-:W-:Y:S01]  /*10620*/  IMAD.U32 R11, RZ, RZ, UR36 ;  /* 0x00000024ff0b7e24 */ /* 0x000fe2000f8e00ff */
[----:B------:R-:W-:Y:S01]  /*10630*/  ULDC UR4, c[0x0][0x430] ;  /* 0x00010c0000047ab9 */ /* 0x000fe20000000800 */
[----:B------:R-:W-:Y:S01]  /*10640*/  VIADD R18, R18, 0x1 ;  /* 0x0000000112127836 */ /* 0x000fe20000000000 */
[----:B-1----:R-:W-:Y:S01]  /*10650*/  ISETP.NE.AND P0, PT, R2, 0x1, PT ;  /* 0x000000010200780c */ /* 0x002fe20003f05270 */
[----:B0-----:R-:W-:-:S05]  /*10660*/  IMAD.SHL.U32 R4, R4, 0x10, RZ ;  /* 0x0000001004047824 */ /* 0x001fca00078e00ff */
[----:B------:R-:W-:-:S07]  /*10670*/  LOP3.LUT R4, R36, 0x70, R4, 0xf8, !PT ;  /* 0x0000007024047812 */ /* 0x000fce00078ef804 */
[----:B------:R-:W0:Y:S01]  /*10680*/  @P0 LDC R3, c[0x0][0x434] ;  /* 0x00010d00ff030b82 */ /* 0x000e220000000800 */
[C---:B------:R-:W-:Y:S01]  /*10690*/  ISETP.GT.U32.AND P1, PT, R4.reuse, 0x3f, PT ;  /* 0x0000003f0400780c */ /* 0x040fe20003f24070 */
[----:B------:R-:W-:-:S06]  /*106a0*/  IMAD.IADD R6, R4, 0x1, R6 ;  /* 0x0000000104067824 */ /* 0x000fcc00078e0206 */
[----:B------:R-:W1:Y:S01]  /*106b0*/  @P0 LDC R2, c[0x0][0x438] ;  /* 0x00010e00ff020b82 */ /* 0x000e620000000800 */
[----:B------:R-:W-:-:S07]  /*106c0*/  IMAD.MOV.U32 R10, RZ, RZ, R6 ;  /* 0x000000ffff0a7224 */ /* 0x000fce00078e0006 */
[----:B------:R-:W2:Y:S01]  /*106d0*/  @!P1 LDC.64 R4, c[0x0][0x428] ;  /* 0x00010a00ff049b82 */ /* 0x000ea20000000a00 */
[----:B0-----:R-:W-:-:S07]  /*106e0*/  @P0 IMAD.HI.U32 R3, R6, R3, RZ ;  /* 0x0000000306030227 */ /* 0x001fce00078e00ff */
[----:B------:R-:W0:Y:S01]  /*106f0*/  @!P1 LDC.64 R8, c[0x0][0x418] ;  /* 0x00010600ff089b82 */ /* 0x000e220000000a00 */
[----:B-1----:R-:W-:-:S04]  /*10700*/  @P0 SHF.R.U32.HI R10, RZ, R2, R3 ;  /* 0x00000002ff0a0219 */ /* 0x002fc80000011603 */
[--C-:B------:R-:W-:Y:S01]  /*10710*/  @!P1 SHF.R.S32.HI R3, RZ, 0x1f, R10.reuse ;  /* 0x0000001fff039819 */ /* 0x100fe2000001140a */
[----:B------:R-:W-:-:S04]  /*10720*/  @!P1 IMAD.MOV.U32 R2, RZ, RZ, R10 ;  /* 0x000000ffff029224 */ /* 0x000fc800078e000a */
[----:B--2---:R-:W-:-:S04]  /*10730*/  @!P1 IMAD.WIDE.U32 R2, R23, R4, R2 ;  /* 0x0000000417029225 */ /* 0x004fc800078e0002 */
[----:B------:R-:W-:-:S04]  /*10740*/  @!P1 IMAD R4, R32, R4, RZ ;  /* 0x0000000420049224 */ /* 0x000fc800078e02ff */
[----:B------:R-:W-:Y:S01]  /*10750*/  @!P1 IMAD R5, R23, R5, R4 ;  /* 0x0000000517059224 */ /* 0x000fe200078e0204 */
[----:B0-----:R-:W-:Y:S01]  /*10760*/  @!P1 LEA R8, P0, R2, R8, 0x2 ;  /* 0x0000000802089211 */ /* 0x001fe200078010ff */
[----:B------:R-:W-:Y:S02]  /*10770*/  IMAD.MOV.U32 R4, RZ, RZ, RZ ;  /* 0x000000ffff047224 */ /* 0x000fe400078e00ff */
[----:B------:R-:W-:Y:S02]  /*10780*/  @!P1 IMAD.IADD R3, R5, 0x1, R3 ;  /* 0x0000000105039824 */ /* 0x000fe400078e0203 */
[----:B------:R-:W-:-:S03]  /*10790*/  IMAD.MOV R5, RZ, RZ, -R10 ;  /* 0x000000ffff057224 */ /* 0x000fc600078e0a0a */
[----:B------:R-:W-:Y:S01]  /*107a0*/  @!P1 LEA.HI.X R9, R2, R9, R3, 0x2, P0 ;  /* 0x0000000902099211 */ /* 0x000fe200000f1403 */
[----:B------:R-:W-:Y:S01]  /*107b0*/  IMAD R5, R5, UR4, R6 ;  /* 0x0000000405057c24 */ /* 0x000fe2000f8e0206 */
[----:B------:R-:W-:-:S03]  /*107c0*/  ISETP.NE.AND P0, PT, R18, 0x2, PT ;  /* 0x000000021200780c */ /* 0x000fc60003f05270 */
[----:B------:R0:W5:Y:S01]  /*107d0*/  @!P1 LDG.E R4, desc[UR50][R8.64] ;  /* 0x0000003208049981 */ /* 0x000162000c1e1900 */
[----:B------:R-:W-:Y:S01]  /*107e0*/  ISETP.NE.AND P1, PT, R11, 0x3, PT ;  /* 0x000000030b00780c */ /* 0x000fe20003f25270 */
[----:B------:R-:W-:Y:S01]  /*107f0*/  IMAD.MOV.U32 R3, RZ, RZ, R7 ;  /* 0x000000ffff037224 */ /* 0x000fe200078e0007 */
[----:B------:R-:W-:Y:S01]  /*10800*/  SEL R2, RZ, 0x1, P0 ;  /* 0x00000001ff027807 */ /* 0x000fe20000000000 */
[----:B------:R-:W-:Y:S01]  /*10810*/  VIADD R7, R7, 0xffffffff ;  /* 0xffffffff07077836 */ /* 0x000fe20000000000 */
[----:B------:R-:W-:Y:S02]  /*10820*/  SEL R18, R18, RZ, P0 ;  /* 0x000000ff12127207 */ /* 0x000fe40000000000 */
[----:B------:R-:W-:Y:S02]  /*10830*/  LOP3.LUT R22, R22, R2, RZ, 0x3c, !PT ;  /* 0x0000000216167212 */ /* 0x000fe400078e3cff */
[----:B------:R-:W-:-:S05]  /*10840*/  ISETP.GT.AND P3, PT, R3, R30, PT ;  /* 0x0000001e0300720c */ /* 0x000fca0003f64270 */
[----:B0-----:R-:W-:Y:S08]  /*10850*/  @!P1 BRA `(.L_x_445) ;  /* 0x0000000000049947 */ /* 0x001ff00003800000 */
[----:B------:R-:W-:Y:S01]  /*10860*/  BPT.TRAP 0x1 ;  /* 0x000000040000795c */ /* 0x000fe20000300000 */
.L_x_445:
[----:B------:R-:W-:Y:S01]  /*10870*/  IMAD R6, R18, 0x8, R17 ;  /* 0x0000000812067824 */ /* 0x000fe200078e0211 */
[----:B------:R-:W-:Y:S01]  /*10880*/  SHF.L.U32 R19, R22, 0x1f, RZ ;  /* 0x0000001f16137819 */ /* 0x000fe200000006ff */
[----:B------:R-:W-:Y:S01]  /*10890*/  BSSY B1, `(.L_x_446) ;  /* 0x0000004000017945 */ /* 0x000fe20003800000 */
[----:B------:R-:W-:Y:S02]  /*108a0*/  SHF.R.S32.HI R9, RZ, 0x1f, R5 ;  /* 0x0000001fff097819 */ /* 0x000fe40000011405 */
[----:B------:R-:W0:Y:S02]  /*108b0*/  SYNCS.PHASECHK.TRANS64.TRYWAIT P0, [R6+URZ+0x28c40], R19 ;  /* 0x028c4013060075a7 */ /* 0x000e24000800017f */
[----:B0-----:R-:W-:Y:S05]  /*108c0*/  @!P0 BRA `(.L_x_447) ;  /* 0x0000003400088947 */ /* 0x001fea0003800000 */
.L_x_522:
[----:B------:R-:W-:Y:S05]  /*108d0*/  BSYNC B1 ;  /* 0x0000000000017941 */ /* 0x000fea0003800000 */
.L_x_446:
[----:B------:R-:W-:Y:S01]  /*108e0*/  ULDC.64 UR4, c[0x0][0x300] ;  /* 0x0000c00000047ab9 */ /* 0x000fe20000000a00 */
[----:B-----5:R-:W-:Y:S01]  /*108f0*/  SHF.R.S32.HI R10, RZ, 0x1f, R4 ;  /* 0x0000001fff0a7819 */ /* 0x020fe20000011404 */
[----:B------:R-:W-:Y:S01]  /*10900*/  IMAD R8, R9, UR4, RZ ;  /* 0x0000000409087c24 */ /* 0x000fe2000f8e02ff */
[----:B------:R-:W-:Y:S01]  /*10910*/  ULDC.64 UR6, c[0x0][0x2e8] ;  /* 0x0000ba0000067ab9 */ /* 0x000fe20000000a00 */
[----:B------:R-:W-:Y:S01]  /*10920*/  IMAD.WIDE.U32 R2, R5, UR4, RZ ;  /* 0x0000000405027c25 */ /* 0x000fe2000f8e00ff */
[----:B------:R-:W-:-:S03]  /*10930*/  LOP3.LUT P1, RZ, R16, 0x2, RZ, 0xc0, !PT ;  /* 0x0000000210ff7812 */ /* 0x000fc6000782c0ff */
[----:B------:R-:W-:Y:S01]  /*10940*/  IMAD R8, R5, UR5, R8 ;  /* 0x0000000505087c24 */ /* 0x000fe2000f8e0208 */
[----:B------:R-:W-:-:S03]  /*10950*/  ULDC.64 UR4, c[0x0][0x310] ;  /* 0x0000c40000047ab9 */ /* 0x000fc60000000a00 */
[----:B------:R-:W-:Y:S02]  /*10960*/  IMAD.IADD R3, R3, 0x1, R8 ;  /* 0x0000000103037824 */ /* 0x000fe400078e0208 */
[----:B------:R-:W-:Y:S02]  /*10970*/  IMAD R8, R10, UR4, RZ ;  /* 0x000000040a087c24 */ /* 0x000fe4000f8e02ff */
[----:B------:R-:W-:-:S04]  /*10980*/  IMAD.WIDE.U32 R2, R4, UR4, R2 ;  /* 0x0000000404027c25 */ /* 0x000fc8000f8e0002 */
[----:B------:R-:W-:Y:S01]  /*10990*/  IMAD R8, R4, UR5, R8 ;  /* 0x0000000504087c24 */ /* 0x000fe2000f8e0208 */
[----:B------:R-:W-:-:S03]  /*109a0*/  ULDC.64 UR4, c[0x0][0x308] ;  /* 0x0000c20000047ab9 */ /* 0x000fc60000000a00 */
[----:B------:R-:W-:Y:S02]  /*109b0*/  IMAD.IADD R3, R3, 0x1, R8 ;  /* 0x0000000103037824 */ /* 0x000fe400078e0208 */
[----:B------:R-:W-:Y:S02]  /*109c0*/  IMAD R8, R18, 0x1000, R33 ;  /* 0x0000100012087824 */ /* 0x000fe400078e0221 */
[----:B------:R-:W-:Y:S01]  /*109d0*/  IMAD.WIDE.U32 R2, R26, UR4, R2 ;  /* 0x000000041a027c25 */ /* 0x000fe2000f8e0002 */
[----:B------:R-:W-:-:S03]  /*109e0*/  UMOV UR4, 0xffffffff ;  /* 0xffffffff00047882 */ /* 0x000fc60000000000 */
[----:B------:R-:W-:Y:S01]  /*109f0*/  IMAD R25, R26, UR5, R3 ;  /* 0x000000051a197c24 */ /* 0x000fe2000f8e0203 */
[----:B------:R-:W-:-:S04]  /*10a00*/  LEA R20, P0, R2, UR6, 0x1 ;  /* 0x0000000602147c11 */ /* 0x000fc8000f8008ff */
[----:B------:R-:W-:Y:S01]  /*10a10*/  LEA.HI.X R25, R2, UR7, R25, 0x1, P0 ;  /* 0x0000000702197c11 */ /* 0x000fe200080f0c19 */
[----:B------:R-:W-:Y:S08]  /*10a20*/  BRA.DIV UR4, `(.L_x_448) ;  /* 0x0000003204c47947 */ /* 0x000ff0000b800000 */
[----:B------:R-:W1:Y:S01]  /*10a30*/  SHFL.IDX PT, R2, R20, RZ, 0x181f ;  /* 0x00181fff14027589 */ /* 0x000e6200000e0000 */
[----:B------:R-:W-:-:S03]  /*10a40*/  IMAD R21, R8, 0x2, R17 ;  /* 0x0000000208157824 */ /* 0x000fc600078e0211 */
[----:B------:R-:W2:Y:S01]  /*10a50*/  SHFL.IDX PT, R3, R25, RZ, 0x181f ;  /* 0x00181fff19037589 */ /* 0x000ea200000e0000 */
[----:B-1----:R-:W-:-:S05]  /*10a60*/  IADD3 R2, P0, R2, R0, RZ ;  /* 0x0000000002027210 */ /* 0x002fca0007f1e0ff */
[----:B--2---:R-:W-:-:S05]  /*10a70*/  IMAD.X R3, RZ, RZ, R3, P0 ;  /* 0x000000ffff037224 */ /* 0x004fca00000e0603 */
[----:B------:R-:W-:Y:S01]  /*10a80*/  @!PT LDS RZ, [RZ] ;  /* 0x00000000fffff984 */ /* 0x000fe20000000800 */
[----:B------:R1:W-:Y:S04]  /*10a90*/  LDGSTS.E.BYPASS.LTC128B.128 [R21+0x22400], desc[UR50][R2.64], !P1 ;  /* 0x2240000002157fae */ /* 0x0003e8000c901d72 */
[----:B-1----:R-:W1:Y:S04]  /*10aa0*/  SHFL.IDX PT, R2, R20, 0x1, 0x181f ;  /* 0x00381f0014027f89 */ /* 0x002e6800000e0000 */
[----:B------:R-:W2:Y:S01]  /*10ab0*/  SHFL.IDX PT, R3, R25, 0x1, 0x181f ;  /* 0x00381f0019037f89 */ /* 0x000ea200000e0000 */
[----:B-1----:R-:W-:-:S05]  /*10ac0*/  IADD3 R2, P0, R2, R0, RZ ;  /* 0x0000000002027210 */ /* 0x002fca0007f1e0ff */
[----:B--2---:R-:W-:-:S05]  /*10ad0*/  IMAD.X R3, RZ, RZ, R3, P0 ;  /* 0x000000ffff037224 */ /* 0x004fca00000e0603 */
[----:B------:R1:W-:Y:S04]  /*10ae0*/  LDGSTS.E.BYPASS.LTC128B.128 [R21+0x22c00], desc[UR50][R2.64], !P1 ;  /* 0x22c0000002157fae */ /* 0x0003e8000c901d72 */
[----:B-1----:R-:W1:Y:S04]  /*10af0*/  SHFL.IDX PT, R2, R20, 0x2, 0x181f ;  /* 0x00581f0014027f89 */ /* 0x002e6800000e0000 */
[----:B------:R-:W2:Y:S04]  /*10b00*/  SHFL.IDX PT, R3, R25, 0x2, 0x181f ;  /* 0x00581f0019037f89 */ /* 0x000ea800000e0000 */
[----:B------:R-:W3:Y:S01]  /*10b10*/  SHFL.IDX PT, R25, R25, 0x3, 0x181f ;  /* 0x00781f0019197f89 */ /* 0x000ee200000e0000 */
[----:B-1----:R-:W-:-:S05]  /*10b20*/  IADD3 R2, P0, R2, R0, RZ ;  /* 0x0000000002027210 */ /* 0x002fca0007f1e0ff */
[----:B--2---:R-:W-:-:S05]  /*10b30*/  IMAD.X R3, RZ, RZ, R3, P0 ;  /* 0x000000ffff037224 */ /* 0x004fca00000e0603 */
[----:B------:R1:W-:Y:S04]  /*10b40*/  LDGSTS.E.BYPASS.LTC128B.128 [R21+0x23400], desc[UR50][R2.64], !P1 ;  /* 0x2340000002157fae */ /* 0x0003e8000c901d72 */
[----:B-1-3--:R1:W2:Y:S02]  /*10b50*/  SHFL.IDX PT, R2, R20, 0x3, 0x181f ;  /* 0x00781f0014027f89 */ /* 0x00a2a400000e0000 */
.L_x_532:
[----:B--2---:R-:W-:-:S05]  /*10b60*/  IADD3 R2, P0, R2, R0, RZ ;  /* 0x0000000002027210 */ /* 0x004fca0007f1e0ff */
[----:B------:R-:W-:Y:S01]  /*10b70*/  IMAD.X R3, RZ, RZ, R25, P0 ;  /* 0x000000ffff037224 */ /* 0x000fe200000e0619 */
[----:B------:R-:W-:-:S04]  /*10b80*/  PLOP3.LUT P0, PT, PT, PT, PT, 0x80, 0x0 ;  /* 0x000000000000781c */ /* 0x000fc80003f0f070 */
[----:B------:R-:W-:Y:S01]  /*10b90*/  @!PT LDS RZ, [RZ] ;  /* 0x00000000fffff984 */ /* 0x000fe20000000800 */
[----:B------:R-:W-:Y:S01]  /*10ba0*/  @!PT LDS RZ, [RZ] ;  /* 0x00000000fffff984 */ /* 0x000fe20000000800 */
[----:B------:R-:W-:Y:S01]  /*10bb0*/  @!PT LDS RZ, [RZ] ;  /* 0x00000000fffff984 */ /* 0x000fe20000000800 */
[----:B------:R2:W-:Y:S01]  /*10bc0*/  LDGSTS.E.BYPASS.LTC128B.128 [R21+0x23c00], desc[UR50][R2.64], !P1 ;  /* 0x23c0000002157fae */ /* 0x0005e2000c901d72 */
[----:B------:R-:W-:-:S08]  /*10bd0*/  NOP ;  /* 0x0000000000007918 */ /* 0x000fd00000000000 */
.L_x_449:
[----:B------:R-:W-:Y:S02]  /*10be0*/  PLOP3.LUT P1, PT, P1, P0, PT, 0xa2, 0x0 ;  /* 0x000000000000781c */ /* 0x000fe40000f21472 */
[----:B------:R-:W-:-:S08]  /*10bf0*/  @P0 R2UR P1, UR4, R6 ;  /* 0x00000000060402ca */ /* 0x000fd00000020000 */
[----:B------:R-:W-:-:S05]  /*10c00*/  @P0 PLOP3.LUT P0, PT, P1, PT, PT, 0x80, 0x0 ;  /* 0x000000000000081c */ /* 0x000fca0000f0f070 */
[----:B------:R-:W-:Y:S01]  /*10c10*/  @!P1 SYNCS.ARRIVE.TRANS64.RED.A0T1 RZ, [UR4+0x28c30], RZ ;  /* 0x028c30ffffff99a7 */ /* 0x000fe20008200404 */
[----:B------:R-:W-:Y:S07]  /*10c20*/  @!P1 ARRIVES.LDGSTSBAR.64.TRANSCNT [UR4+0x28c30] ;  /* 0x028c3000ff0099b0 */ /* 0x000fee0008000a84 */
[----:B------:R-:W-:Y:S05]  /*10c30*/  @P0 BRA.U.ANY `(.L_x_449) ;  /* 0xfffffffd00e80947 */ /* 0x000fea000393ffff */
[----:B------:R-:W-:Y:S01]  /*10c40*/  NOP ;  /* 0x0000000000007918 */ /* 0x000fe20000000000 */
[----:B--2---:R-:W-:-:S05]  /*10c50*/  IMAD.U32 R2, RZ, RZ, UR36 ;  /* 0x00000024ff027e24 */ /* 0x004fca000f8e00ff */
[----:B------:R-:W-:-:S13]  /*10c60*/  ISETP.NE.AND P2, PT, R2, 0x3, PT ;  /* 0x000000030200780c */ /* 0x000fda0003f45270 */
[----:B------:R-:W-:Y:S05]  /*10c70*/  @!P2 BRA `(.L_x_450) ;  /* 0x000000000004a947 */ /* 0x000fea0003800000 */
[----:B------:R-:W-:Y:S01]  /*10c80*/  BPT.TRAP 0x1 ;  /* 0x000000040000795c */ /* 0x000fe20000300000 */
.L_x_450:
[----:B------:R2:W-:Y:S01]  /*10c90*/  SYNCS.ARRIVE.TRANS64.A1T0 RZ, [R6+URZ+0x28c30], RZ ;  /* 0x028c30ff06ff79a7 */ /* 0x0005e2000810003f */
[----:B------:R-:W-:Y:S05]  /*10ca0*/  @!P2 BRA `(.L_x_451) ;  /* 0x000000000004a947 */ /* 0x000fea0003800000 */
[----:B------:R-:W-:Y:S01]  /*10cb0*/  BPT.TRAP 0x1 ;  /* 0x000000040000795c */ /* 0x000fe20000300000 */
.L_x_451:
[----:B------:R-:W3:Y:S01]  /*10cc0*/  SYNCS.PHASECHK.TRANS64.TRYWAIT P0, [R6+URZ+0x28c60], R19 ;  /* 0x028c6013060075a7 */ /* 0x000ee2000800017f */
[----:B------:R-:W-:Y:S04]  /*10cd0*/  BSSY B1, `(.L_x_452) ;  /* 0x0000002000017945 */ /* 0x000fe80003800000 */
[----:B---3--:R-:W-:Y:S05]  /*10ce0*/  @!P0 BRA `(.L_x_453) ;  /* 0x0000003400308947 */ /* 0x008fea0003800000 */
.L_x_533:
[----:B------:R-:W-:Y:S05]  /*10cf0*/  BSYNC B1 ;  /* 0x0000000000017941 */ /* 0x000fea0003800000 */
.L_x_452:
[----:B------:R-:W-:Y:S01]  /*10d00*/  ULDC.64 UR4, c[0x0][0x328] ;  /* 0x0000ca0000047ab9 */ /* 0x000fe20000000a00 */
[----:B------:R-:W-:Y:S01]  /*10d10*/  ULDC.64 UR6, c[0x0][0x318] ;  /* 0x0000c60000067ab9 */ /* 0x000fe20000000a00 */
[----:B------:R-:W-:Y:S01]  /*10d20*/  IMAD R9, R9, UR4, RZ ;  /* 0x0000000409097c24 */ /* 0x000fe2000f8e02ff */
[C---:B------:R-:W-:Y:S01]  /*10d30*/  LOP3.LUT P5, RZ, R16.reuse, 0x8, RZ, 0xc0, !PT ;  /* 0x0000000810ff7812 */ /* 0x040fe200078ac0ff */
[----:B------:R-:W-:Y:S01]  /*10d40*/  IMAD.WIDE.U32 R2, R5, UR4, RZ ;  /* 0x0000000405027c25 */ /* 0x000fe2000f8e00ff */
[----:B------:R-:W-:-:S03]  /*10d50*/  LOP3.LUT P4, RZ, R16, 0x4, RZ, 0xc0, !PT ;  /* 0x0000000410ff7812 */ /* 0x000fc6000788c0ff */
[----:B------:R-:W-:Y:S01]  /*10d60*/  IMAD R9, R5, UR5, R9 ;  /* 0x0000000505097c24 */ /* 0x000fe2000f8e0209 */
[----:B------:R-:W-:Y:S01]  /*10d70*/  ULDC.64 UR4, c[0x0][0x338] ;  /* 0x0000ce0000047ab9 */ /* 0x000fe20000000a00 */
[----:B0--3--:R-:W-:Y:S02]  /*10d80*/  IMAD R19, R18, 0x7000, R8 ;  /* 0x0000700012137824 */ /* 0x009fe400078e0208 */
[----:B------:R-:W-:Y:S02]  /*10d90*/  IMAD.IADD R3, R3, 0x1, R9 ;  /* 0x0000000103037824 */ /* 0x000fe400078e0209 */
[----:B------:R-:W-:Y:S02]  /*10da0*/  IMAD R10, R10, UR4, RZ ;  /* 0x000000040a0a7c24 */ /* 0x000fe4000f8e02ff */
        /* <DEDUP_REMOVED lines=10> */
[----:B------:R-:W0:Y:S01]  /*10e50*/  SHFL.IDX PT, R2, R9, RZ, 0x181f ;  /* 0x00181fff09027589 */ /* 0x000e2200000e0000 */
[C---:B------:R-:W-:Y:S01]  /*10e60*/  LOP3.LUT P1, RZ, R16.reuse, 0x80, RZ, 0xc0, !PT ;  /* 0x0000008010ff7812 */ /* 0x040fe2000782c0ff */
[----:B------:R-:W-:Y:S01]  /*10e70*/  IMAD R19, R19, 0x2, R17 ;  /* 0x0000000213137824 */ /* 0x000fe200078e0211 */
[C---:B------:R-:W-:Y:S01]  /*10e80*/  LOP3.LUT P2, RZ, R16.reuse, 0x40, RZ, 0xc0, !PT ;  /* 0x0000004010ff7812 */ /* 0x040fe2000784c0ff */
[----:B------:R-:W3:Y:S01]  /*10e90*/  SHFL.IDX PT, R3, R10, RZ, 0x181f ;  /* 0x00181fff0a037589 */ /* 0x000ee200000e0000 */
[----:B------:R-:W-:-:S03]  /*10ea0*/  LOP3.LUT R16, R16, 0xffffbfff, RZ, 0xc0, !PT ;  /* 0xffffbfff10107812 */ /* 0x000fc600078ec0ff */
[----:B------:R-:W4:Y:S01]  /*10eb0*/  SHFL.IDX PT, R14, R9, 0x1, 0x181f ;  /* 0x00381f00090e7f89 */ /* 0x000f2200000e0000 */
[----:B------:R-:W-:-:S03]  /*10ec0*/  @P3 LOP3.LUT R16, R16, 0x4000, RZ, 0xfc, !PT ;  /* 0x0000400010103812 */ /* 0x000fc600078efcff */
[----:B------:R-:W5:Y:S01]  /*10ed0*/  SHFL.IDX PT, R5, R10, 0x1, 0x181f ;  /* 0x00381f000a057f89 */ /* 0x000f6200000e0000 */
[C---:B------:R-:W-:Y:S02]  /*10ee0*/  LOP3.LUT P3, RZ, R16.reuse, 0x20, RZ, 0xc0, !PT ;  /* 0x0000002010ff7812 */ /* 0x040fe4000786c0ff */
[C---:B------:R-:W-:Y:S01]  /*10ef0*/  LOP3.LUT P6, RZ, R16.reuse, 0x10, RZ, 0xc0, !PT ;  /* 0x0000001010ff7812 */ /* 0x040fe200078cc0ff */
[----:B------:R-:W-:Y:S01]  /*10f00*/  SHFL.IDX PT, R8, R10, 0x2, 0x181f ;  /* 0x00581f000a087f89 */ /* 0x000fe200000e0000 */
[----:B------:R-:W-:-:S03]  /*10f10*/  LOP3.LUT R16, R16, 0xfffeffff, RZ, 0xc0, !PT ;  /* 0xfffeffff10107812 */ /* 0x000fc600078ec0ff */
[----:B------:R-:W-:Y:S01]  /*10f20*/  SHFL.IDX PT, R10, R10, 0x3, 0x181f ;  /* 0x00781f000a0a7f89 */ /* 0x000fe200000e0000 */
[----:B0-----:R-:W-:-:S05]  /*10f30*/  IADD3 R2, P0, R2, R0, RZ ;  /* 0x0000000002027210 */ /* 0x001fca0007f1e0ff */
[----:B------:R-:W-:Y:S01]  /*10f40*/  @P3 LOP3.LUT R16, R16, 0x10000, RZ, 0xfc, !PT ;  /* 0x0001000010103812 */ /* 0x000fe200078efcff */
[----:B---3--:R-:W-:Y:S01]  /*10f50*/  IMAD.X R3, RZ, RZ, R3, P0 ;  /* 0x000000ffff037224 */ /* 0x008fe200000e0603 */
[----:B------:R-:W-:-:S04]  /*10f60*/  ISETP.NE.U32.AND P0, PT, R29, RZ, PT ;  /* 0x000000ff1d00720c */ /* 0x000fc80003f05070 */
[----:B------:R-:W-:Y:S01]  /*10f70*/  LDGSTS.E.BYPASS.LTC128B.128 [R19+0x400], desc[UR50][R2.64], !P1 ;  /* 0x0040000002137fae */ /* 0x000fe2000c901d72 */
[----:B------:R-:W-:-:S03]  /*10f80*/  ISETP.NE.U32.AND P1, PT, R28, RZ, PT ;  /* 0x000000ff1c00720c */ /* 0x000fc60003f25070 */
[----:B------:R-:W-:Y:S01]  /*10f90*/  LDGSTS.E.BYPASS.LTC128B.128 [R19+0x2400], desc[UR50][R2.64+0x80], !P2 ;  /* 0x0240008002137fae */ /* 0x000fe2000d101d72 */
[----:B----4-:R-:W-:-:S03]  /*10fa0*/  IADD3 R4, P2, R14, R0, RZ ;  /* 0x000000000e047210 */ /* 0x010fc60007f5e0ff */
[----:B------:R-:W-:Y:S01]  /*10fb0*/  LDGSTS.E.BYPASS.LTC128B.128 [R19+0x4400], desc[UR50][R2.64+0x100], !P3 ;  /* 0x0440010002137fae */ /* 0x000fe2000d901d72 */
[C---:B------:R-:W-:Y:S01]  /*10fc0*/  LOP3.LUT P3, RZ, R16.reuse, 0x80, RZ, 0xc0, !PT ;  /* 0x0000008010ff7812 */ /* 0x040fe2000786c0ff */
[----:B-----5:R-:W-:Y:S01]  /*10fd0*/  IMAD.X R5, RZ, RZ, R5, P2 ;  /* 0x000000ffff057224 */ /* 0x020fe200010e0605 */
[C---:B------:R-:W-:Y:S01]  /*10fe0*/  LOP3.LUT P2, RZ, R16.reuse, 0x40, RZ, 0xc0, !PT ;  /* 0x0000004010ff7812 */ /* 0x040fe2000784c0ff */
[----:B------:R-:W-:Y:S04]  /*10ff0*/  LDGSTS.E.BYPASS.LTC128B.128 [R19+0x6400], desc[UR50][R2.64+0x180], !P6 ;  /* 0x0640018002137fae */ /* 0x000fe8000f101d72 */
[----:B------:R-:W-:Y:S04]  /*11000*/  LDGSTS.E.BYPASS.LTC128B.128 [R19+0x8400], desc[UR50][R2.64+0x200], !P5 ;  /* 0x0840020002137fae */ /* 0x000fe8000e901d72 */
[----:B------:R-:W-:Y:S04]  /*11010*/  LDGSTS.E.BYPASS.LTC128B.128 [R19+0xa400], desc[UR50][R2.64+0x280], !P4 ;  /* 0x0a40028002137fae */ /* 0x000fe8000e101d72 */
[----:B------:R-:W0:Y:S04]  /*11020*/  SHFL.IDX PT, R14, R9, 0x2, 0x181f ;  /* 0x00581f00090e7f89 */ /* 0x000e2800000e0000 */
[----:B------:R-:W-:Y:S04]  /*11030*/  LDGSTS.E.BYPASS.LTC128B.128 [R19+0xc400], desc[UR50][R2.64+0x300], P0 ;  /* 0x0c40030002137fae */ /* 0x000fe80008101d72 */
[----:B------:R0:W-:Y:S04]  /*11040*/  LDGSTS.E.BYPASS.LTC128B.128 [R19+0xe400], desc[UR50][R2.64+0x380], P1 ;  /* 0x0e40038002137fae */ /* 0x0001e80008901d72 */
[----:B------:R3:W-:Y:S01]  /*11050*/  LDGSTS.E.BYPASS.LTC128B.128 [R19+0xc00], desc[UR50][R4.64], !P3 ;  /* 0x00c0000004137fae */ /* 0x0007e2000d901d72 */
[----:B------:R-:W-:-:S02]  /*11060*/  LOP3.LUT P3, RZ, R16, 0x10000, RZ, 0xc0, !PT ;  /* 0x0001000010ff7812 */ /* 0x000fc4000786c0ff */
[----:B------:R-:W-:Y:S01]  /*11070*/  LOP3.LUT R16, R16, 0xffff7fff, RZ, 0xc0, !PT ;  /* 0xffff7fff10107812 */ /* 0x000fe200078ec0ff */
[----:B------:R3:W-:Y:S01]  /*11080*/  LDGSTS.E.BYPASS.LTC128B.128 [R19+0x2c00], desc[UR50][R4.64+0x80], !P2 ;  /* 0x02c0008004137fae */ /* 0x0007e2000d101d72 */
[----:B0-----:R-:W-:-:S09]  /*11090*/  IADD3 R2, P2, R14, R0, RZ ;  /* 0x000000000e027210 */ /* 0x001fd20007f5e0ff */
[----:B------:R-:W-:Y:S01]  /*110a0*/  @P3 LOP3.LUT R16, R16, 0x8000, RZ, 0xfc, !PT ;  /* 0x0000800010103812 */ /* 0x000fe200078efcff */
[----:B------:R3:W-:Y:S01]  /*110b0*/  LDGSTS.E.BYPASS.LTC128B.128 [R19+0x4c00], desc[UR50][R4.64+0x100], !P3 ;  /* 0x04c0010004137fae */ /* 0x0007e2000d901d72 */
[----:B------:R-:W-:Y:S02]  /*110c0*/  IMAD.X R3, RZ, RZ, R8, P2 ;  /* 0x000000ffff037224 */ /* 0x000fe400010e0608 */
[C---:B------:R-:W-:Y:S01]  /*110d0*/  LOP3.LUT P3, RZ, R16.reuse, 0x80, RZ, 0xc0, !PT ;  /* 0x0000008010ff7812 */ /* 0x040fe2000786c0ff */
[----:B------:R3:W-:Y:S01]  /*110e0*/  LDGSTS.E.BYPASS.LTC128B.128 [R19+0x6c00], desc[UR50][R4.64+0x180], !P6 ;  /* 0x06c0018004137fae */ /* 0x0007e2000f101d72 */
[----:B------:R-:W-:-:S03]  /*110f0*/  LOP3.LUT P2, RZ, R16, 0x40, RZ, 0xc0, !PT ;  /* 0x0000004010ff7812 */ /* 0x000fc6000784c0ff */
[----:B------:R3:W-:Y:S04]  /*11100*/  LDGSTS.E.BYPASS.LTC128B.128 [R19+0x8c00], desc[UR50][R4.64+0x200], !P5 ;  /* 0x08c0020004137fae */ /* 0x0007e8000e901d72 */
[----:B------:R3:W-:Y:S04]  /*11110*/  LDGSTS.E.BYPASS.LTC128B.128 [R19+0xac00], desc[UR50][R4.64+0x280], !P4 ;  /* 0x0ac0028004137fae */ /* 0x0007e8000e101d72 */
[----:B------:R3:W-:Y:S04]  /*11120*/  LDGSTS.E.BYPASS.LTC128B.128 [R19+0xcc00], desc[UR50][R4.64+0x300], P0 ;  /* 0x0cc0030004137fae */ /* 0x0007e80008101d72 */
[----:B------:R3:W-:Y:S04]  /*11130*/  LDGSTS.E.BYPASS.LTC128B.128 [R19+0xec00], desc[UR50][R4.64+0x380], P1 ;  /* 0x0ec0038004137fae */ /* 0x0007e80008901d72 */
[----:B------:R3:W-:Y:S01]  /*11140*/  LDGSTS.E.BYPASS.LTC128B.128 [R19+0x1400], desc[UR50][R2.64], !P3 ;  /* 0x0140000002137fae */ /* 0x0007e2000d901d72 */
[----:B------:R-:W-:-:S03]  /*11150*/  LOP3.LUT P3, RZ, R16, 0x8000, RZ, 0xc0, !PT ;  /* 0x0000800010ff7812 */ /* 0x000fc6000786c0ff */
[----:B------:R3:W-:Y:S04]  /*11160*/  LDGSTS.E.BYPASS.LTC128B.128 [R19+0x3400], desc[UR50][R2.64+0x80], !P2 ;  /* 0x0340008002137fae */ /* 0x0007e8000d101d72 */
[----:B------:R3:W0:Y:S06]  /*11170*/  SHFL.IDX PT, R14, R9, 0x3, 0x181f ;  /* 0x00781f00090e7f89 */ /* 0x00062c00000e0000 */
[----:B------:R3:W-:Y:S01]  /*11180*/  LDGSTS.E.BYPASS.LTC128B.128 [R19+0x5400], desc[UR50][R2.64+0x100], !P3 ;  /* 0x0540010002137fae */ /* 0x0007e2000d901d72 */
[----:B------:R-:W-:-:S03]  /*11190*/  LOP3.LUT P3, RZ, R16, 0x4000, RZ, 0xc0, !PT ;  /* 0x0000400010ff7812 */ /* 0x000fc6000786c0ff */
[----:B------:R3:W-:Y:S04]  /*111a0*/  LDGSTS.E.BYPASS.LTC128B.128 [R19+0x7400], desc[UR50][R2.64+0x180], !P6 ;  /* 0x0740018002137fae */ /* 0x0007e8000f101d72 */
[----:B------:R3:W-:Y:S04]  /*111b0*/  LDGSTS.E.BYPASS.LTC128B.128 [R19+0x9400], desc[UR50][R2.64+0x200], !P5 ;  /* 0x0940020002137fae */ /* 0x0007e8000e901d72 */
[----:B------:R3:W-:Y:S04]  /*111c0*/  LDGSTS.E.BYPASS.LTC128B.128 [R19+0xb400], desc[UR50][R2.64+0x280], !P4 ;  /* 0x0b40028002137fae */ /* 0x0007e8000e101d72 */
[----:B------:R3:W-:Y:S04]  /*111d0*/  LDGSTS.E.BYPASS.LTC128B.128 [R19+0xd400], desc[UR50][R2.64+0x300], P0 ;  /* 0x0d40030002137fae */ /* 0x0007e80008101d72 */
[----:B0-----:R3:W-:Y:S02]  /*111e0*/  LDGSTS.E.BYPASS.LTC128B.128 [R19+0xf400], desc[UR50][R2.64+0x380], P1 ;  /* 0x0f40038002137fae */ /* 0x0017e40008901d72 */
.L_x_543:
[----:B------:R-:W-:Y:S02]  /*111f0*/  LOP3.LUT R16, R16, 0xffff7fff, RZ, 0xc0, !PT ;  /* 0xffff7fff10107812 */ /* 0x000fe400078ec0ff */
[----:B---3--:R-:W-:Y:S02]  /*11200*/  IADD3 R2, P2, R14, R0, RZ ;  /* 0x000000000e027210 */ /* 0x008fe40007f5e0ff */
[----:B------:R-:W-:-:S03]  /*11210*/  @P1 LOP3.LUT R16, R16, 0x8000, RZ, 0xfc, !PT ;  /* 0x0000800010101812 */ /* 0x000fc600078efcff */
[----:B------:R-:W-:Y:S01]  /*11220*/  IMAD.X R3, RZ, RZ, R10, P2 ;  /* 0x000000ffff037224 */ /* 0x000fe200010e060a */
[C---:B------:R-:W-:Y:S02]  /*11230*/  LOP3.LUT P1, RZ, R16.reuse, 0x80, RZ, 0xc0, !PT ;  /* 0x0000008010ff7812 */ /* 0x040fe4000782c0ff */
[----:B------:R-:W-:-:S04]  /*11240*/  LOP3.LUT R16, R16, 0xffffbfff, RZ, 0xc0, !PT ;  /* 0xffffbfff10107812 */ /* 0x000fc800078ec0ff */
[----:B------:R-:W-:-:S04]  /*11250*/  @P3 LOP3.LUT R16, R16, 0x4000, RZ, 0xfc, !PT ;  /* 0x0000400010103812 */ /* 0x000fc800078efcff */
[C---:B------:R-:W-:Y:S02]  /*11260*/  LOP3.LUT P3, RZ, R16.reuse, 0x40, RZ, 0xc0, !PT ;  /* 0x0000004010ff7812 */ /* 0x040fe4000786c0ff */
[C---:B------:R-:W-:Y:S01]  /*11270*/  LOP3.LUT P2, RZ, R16.reuse, 0x20, RZ, 0xc0, !PT ;  /* 0x0000002010ff7812 */ /* 0x040fe2000784c0ff */
[----:B------:R-:W-:Y:S01]  /*11280*/  @!PT LDS RZ, [RZ] ;  /* 0x00000000fffff984 */ /* 0x000fe20000000800 */
[----:B------:R-:W-:Y:S01]  /*11290*/  @!PT LDS RZ, [RZ] ;  /* 0x00000000fffff984 */ /* 0x000fe20000000800 */
[----:B------:R-:W-:Y:S01]  /*112a0*/  @!PT LDS RZ, [RZ] ;  /* 0x00000000fffff984 */ /* 0x000fe20000000800 */
[----:B------:R0:W-:Y:S01]  /*112b0*/  LDGSTS.E.BYPASS.LTC128B.128 [R19+0x1c00], desc[UR50][R2.64], !P1 ;  /* 0x01c0000002137fae */ /* 0x0001e2000c901d72 */
[C---:B------:R-:W-:Y:S02]  /*112c0*/  LOP3.LUT P6, RZ, R16.reuse, 0x10, RZ, 0xc0, !PT ;  /* 0x0000001010ff7812 */ /* 0x040fe400078cc0ff */
[----:B------:R-:W-:-:S07]  /*112d0*/  LOP3.LUT P1, RZ, R16, 0x8000, RZ, 0xc0, !PT ;  /* 0x0000800010ff7812 */ /* 0x000fce000782c0ff */
[----:B------:R0:W-:Y:S01]  /*112e0*/  LDGSTS.E.BYPASS.LTC128B.128 [R19+0x3c00], desc[UR50][R2.64+0x80], !P3 ;  /* 0x03c0008002137fae */ /* 0x0001e2000d901d72 */
[----:B------:R-:W-:-:S03]  /*112f0*/  LOP3.LUT P3, RZ, R16, 0x4000, RZ, 0xc0, !PT ;  /* 0x0000400010ff7812 */ /* 0x000fc6000786c0ff */
        /* <DEDUP_REMOVED lines=8> */
.L_x_455:
[----:B------:R-:W-:Y:S02]  /*11380*/  PLOP3.LUT P1, PT, P1, P0, PT, 0xa2, 0x0 ;  /* 0x000000000000781c */ /* 0x000fe40000f21472 */
[----:B------:R-:W-:-:S08]  /*11390*/  @P0 R2UR P1, UR4, R6 ;  /* 0x00000000060402ca */ /* 0x000fd00000020000 */
[----:B------:R-:W-:-:S05]  /*113a0*/  @P0 PLOP3.LUT P0, PT, P1, PT, PT, 0x80, 0x0 ;  /* 0x000000000000081c */ /* 0x000fca0000f0f070 */
[----:B------:R-:W-:Y:S01]  /*113b0*/  @!P1 SYNCS.ARRIVE.TRANS64.RED.A0T1 RZ, [UR4+0x28c50], RZ ;  /* 0x028c50ffffff99a7 */ /* 0x000fe20008200404 */
[----:B------:R-:W-:Y:S07]  /*113c0*/  @!P1 ARRIVES.LDGSTSBAR.64.TRANSCNT [UR4+0x28c50] ;  /* 0x028c5000ff0099b0 */ /* 0x000fee0008000a84 */
[----:B------:R-:W-:Y:S05]  /*113d0*/  @P0 BRA.U.ANY `(.L_x_455) ;  /* 0xfffffffd00e80947 */ /* 0x000fea000393ffff */
[----:B------:R-:W-:Y:S01]  /*113e0*/  NOP ;  /* 0x0000000000007918 */ /* 0x000fe20000000000 */
[----:B0-----:R-:W-:-:S05]  /*113f0*/  IMAD.U32 R2, RZ, RZ, UR36 ;  /* 0x00000024ff027e24 */ /* 0x001fca000f8e00ff */
[----:B------:R-:W-:-:S13]  /*11400*/  ISETP.NE.AND P2, PT, R2, 0x3, PT ;  /* 0x000000030200780c */ /* 0x000fda0003f45270 */
[----:B------:R-:W-:Y:S05]  /*11410*/  @!P2 BRA `(.L_x_456) ;  /* 0x000000000004a947 */ /* 0x000fea0003800000 */
[----:B------:R-:W-:Y:S01]  /*11420*/  BPT.TRAP 0x1 ;  /* 0x000000040000795c */ /* 0x000fe20000300000 */
.L_x_456:
[----:B------:R3:W-:Y:S01]  /*11430*/  SYNCS.ARRIVE.TRANS64.A1T0 RZ, [R6+URZ+0x28c50], RZ ;  /* 0x028c50ff06ff79a7 */ /* 0x0007e2000810003f */
[----:B------:R-:W-:Y:S05]  /*11440*/  @P3 BRA `(.L_x_457) ;  /* 0xfffffff000643947 */ /* 0x000fea000383ffff */
.L_x_444:
[----:B------:R-:W-:Y:S05]  /*11450*/  BSYNC B0 ;  /* 0x0000000000007941 */ /* 0x000fea0003800000 */
.L_x_443:
[----:B------:R-:W4:Y:S01]  /*11460*/  S2R R2, SR_TID.X ;  /* 0x0000000000027919 */ /* 0x000f220000002100 */
[----:B------:R-:W-:Y:S01]  /*11470*/  VIADD R18, R18, 0x1 ;  /* 0x0000000112127836 */ /* 0x000fe20000000000 */
[----:B------:R-:W-:Y:S04]  /*11480*/  BSSY B0, `(.L_x_458) ;  /* 0x0000013000007945 */ /* 0x000fe80003800000 */
[----:B------:R-:W-:-:S04]  /*11490*/  ISETP.NE.AND P0, PT, R18, 0x2, PT ;  /* 0x000000021200780c */ /* 0x000fc80003f05270 */
[----:B------:R-:W-:-:S04]  /*114a0*/  SEL R3, RZ, 0x1, P0 ;  /* 0x00000001ff037807 */ /* 0x000fc80000000000 */
[----:B------:R-:W-:Y:S02]  /*114b0*/  LOP3.LUT R22, R22, R3, RZ, 0x3c, !PT ;  /* 0x0000000316167212 */ /* 0x000fe400078e3cff */
[----:B----4-:R-:W-:-:S04]  /*114c0*/  LOP3.LUT R2, R2, 0x7f, RZ, 0xc0, !PT ;  /* 0x0000007f02027812 */ /* 0x010fc800078ec0ff */
[----:B------:R-:W-:-:S13]  /*114d0*/  ISETP.NE.AND P1, PT, R2, RZ, PT ;  /* 0x000000ff0200720c */ /* 0x000fda0003f25270 */
[----:B------:R-:W-:Y:S05]  /*114e0*/  @P1 BRA `(.L_x_459) ;  /* 0x0000000000301947 */ /* 0x000fea0003800000 */
[----:B------:R-:W4:Y:S01]  /*114f0*/  S2R R5, SR_LANEID ;  /* 0x0000000000057919 */ /* 0x000f220000000000 */
[----:B------:R-:W-:Y:S01]  /*11500*/  VOTEU.ANY UR4, UPT, PT ;  /* 0x0000000000047886 */ /* 0x000fe200038e0100 */
[----:B------:R-:W5:Y:S01]  /*11510*/  LDC.64 R2, c[0x0][0xc60] ;  /* 0x00031800ff027b82 */ /* 0x000f620000000a00 */
[----:B------:R-:W4:Y:S02]  /*11520*/  FLO.U32 R0, UR4 ;  /* 0x0000000400007d00 */ /* 0x000f2400080e0000 */
[----:B----4-:R-:W-:-:S06]  /*11530*/  ISETP.EQ.U32.AND P1, PT, R0, R5, PT ;  /* 0x000000050000720c */ /* 0x010fcc0003f22070 */
[----:B------:R-:W5:Y:S07]  /*11540*/  POPC R5, UR4 ;  /* 0x0000000400057d09 */ /* 0x000f6e0008000000 */
[----:B-----5:R-:W4:Y:S01]  /*11550*/  @P1 ATOMG.E.ADD.STRONG.GPU PT, R3, desc[UR50][R2.64], R5 ;  /* 0x00000005020319a8 */ /* 0x020f2200081ee1f2 */
[----:B0-----:R-:W0:Y:S02]  /*11560*/  S2R R4, SR_LTMASK ;  /* 0x0000000000047919 */ /* 0x001e240000003900 */
[----:B0-----:R-:W-:-:S04]  /*11570*/  LOP3.LUT R4, R4, UR4, RZ, 0xc0, !PT ;  /* 0x0000000404047c12 */ /* 0x001fc8000f8ec0ff */
[----:B------:R-:W0:Y:S01]  /*11580*/  POPC R7, R4 ;  /* 0x0000000400077309 */ /* 0x000e220000000000 */
[----:B----4-:R-:W0:Y:S02]  /*11590*/  SHFL.IDX PT, R0, R3, R0, 0x1f ;  /* 0x00001f0003007589 */ /* 0x010e2400000e0000 */
[----:B0-----:R-:W-:-:S07]  /*115a0*/  IADD3 R24, R0, UR38, R7 ;  /* 0x0000002600187c10 */ /* 0x001fce000fffe007 */
.L_x_459:
[----:B------:R-:W-:Y:S05]  /*115b0*/  BSYNC B0 ;  /* 0x0000000000007941 */ /* 0x000fea0003800000 */
.L_x_458:
[----:B------:R-:W-:-:S07]  /*115c0*/  SEL R18, R18, RZ, P0 ;  /* 0x000000ff12127207 */ /* 0x000fce0000000000 */
.L_x_418:
[----:B------:R-:W-:Y:S05]  /*115d0*/  BSYNC B7 ;  /* 0x0000000000077941 */ /* 0x000fea0003800000 */
.L_x_416:
[----:B------:R-:W-:-:S13]  /*115e0*/  LOP3.LUT P0, RZ, R16, 0x2000, RZ, 0xc0, !PT ;  /* 0x0000200010ff7812 */ /* 0x000fda000780c0ff */
[----:B------:R-:W-:Y:S05]  /*115f0*/  @!P0 BRA `(.L_x_460) ;  /* 0x0000000000248947 */ /* 0x000fea0003800000 */
[----:B------:R-:W-:Y:S05]  /*11600*/  WARPSYNC.ALL ;  /* 0x0000000000007948 */ /* 0x000fea0003800000 */
[----:B------:R-:W4:Y:S08]  /*11610*/  S2UR UR5, SR_CgaCtaId ;  /* 0x00000000000579c3 */ /* 0x000f300000008800 */
[----:B------:R-:W-:Y:S06]  /*11620*/  BAR.SYNC.DEFER_BLOCKING 0x5, 0x180 ;  /* 0x0146000000007b1d */ /* 0x000fec0000010000 */
[----:B------:R-:W-:-:S02]  /*11630*/  UMOV UR4, 0x400 ;  /* 0x0000040000047882 */ /* 0x000fc40000000000 */
[----:B----4-:R-:W-:-:S06]  /*11640*/  ULEA UR4, UR5, UR4, 0x18 ;  /* 0x0000000405047291 */ /* 0x010fcc000f8ec03f */
[----:B------:R-:W-:-:S05]  /*11650*/  IMAD.U32 R17, RZ, RZ, UR4 ;  /* 0x00000004ff117e24 */ /* 0x000fca000f8e00ff */
[----:B------:R4:W0:Y:S01]  /*11660*/  LDS.128 R24, [R17+0x28cd0] ;  /* 0x028cd00011187984 */ /* 0x0008220000000c00 */
[----:B------:R-:W-:Y:S06]  /*11670*/  BAR.ARV 0x4, 0x180 ;  /* 0x0106000000007b1d */ /* 0x000fec0000002000 */
[----:B------:R-:W-:Y:S05]  /*11680*/  BRA `(.L_x_461) ;  /* 0x0000000800d07947 */ /* 0x000fea0003800000 */
.L_x_460:
[----:B------:R-:W4:Y:S01]  /*11690*/  S2R R9, SR_TID.X ;  /* 0x0000000000097919 */ /* 0x000f220000002100 */
[----:B------:R-:W-:Y:S01]  /*116a0*/  UMOV UR4, 0xffffffff ;  /* 0xffffffff00047882 */ /* 0x000fe20000000000 */
[----:B----4-:R-:W-:-:S04]  /*116b0*/  LOP3.LUT R9, R9, 0x1f, RZ, 0xc0, !PT ;  /* 0x0000001f09097812 */ /* 0x010fc800078ec0ff */
[----:B------:R-:W-:Y:S01]  /*116c0*/  ISETP.NE.AND P0, PT, R9, 0x1f, PT ;  /* 0x0000001f0900780c */ /* 0x000fe20003f05270 */
[----:B------:R-:W-:-:S12]  /*116d0*/  BRA.DIV UR4, `(.L_x_462) ;  /* 0x0000003204a47947 */ /* 0x000fd8000b800000 */
[----:B------:R-:W-:Y:S01]  /*116e0*/  IMAD.IADD R7, R27, 0x1, R9 ;  /* 0x000000011b077824 */ /* 0x000fe200078e0209 */
[----:B------:R-:W-:-:S04]  /*116f0*/  ULDC UR4, c[0x0][0xc3c] ;  /* 0x00030f0000047ab9 */ /* 0x000fc80000000800 */
[----:B------:R-:W-:-:S13]  /*11700*/  ISETP.GE.OR P1, PT, R7, UR4, !P0 ;  /* 0x0000000407007c0c */ /* 0x000fda000c726670 */
[----:B------:R-:W4:Y:S08]  /*11710*/  @!P1 LDC.64 R2, c[0x0][0xc80] ;  /* 0x00032000ff029b82 */ /* 0x000f300000000a00 */
[----:B0-----:R-:W0:Y:S01]  /*11720*/  @!P1 LDC.64 R4, c[0x0][0xc78] ;  /* 0x00031e00ff049b82 */ /* 0x001e220000000a00 */
[----:B----4-:R-:W-:-:S05]  /*11730*/  @!P1 IMAD.WIDE R2, R7, 0x4, R2 ;  /* 0x0000000407029825 */ /* 0x010fca00078e0202 */
[----:B------:R0:W4:Y:S02]  /*11740*/  @!P1 LDG.E R8, desc[UR50][R2.64] ;  /* 0x0000003202089981 */ /* 0x000124000c1e1900 */
[----:B0-----:R-:W-:-:S05]  /*11750*/  @!P1 IMAD.WIDE R2, R7, 0x4, R4 ;  /* 0x0000000407029825 */ /* 0x001fca00078e0204 */
[----:B------:R-:W5:Y:S01]  /*11760*/  @!P1 LDG.E R5, desc[UR50][R2.64] ;  /* 0x0000003202059981 */ /* 0x000f62000c1e1900 */
[----:B------:R-:W-:Y:S01]  /*11770*/  IMAD.MOV.U32 R7, RZ, RZ, RZ ;  /* 0x000000ffff077224 */ /* 0x000fe200078e00ff */
[C---:B------:R-:W-:Y:S01]  /*11780*/  ISETP.GE.U32.AND P2, PT, R9.reuse, 0x2, PT ;  /* 0x000000020900780c */ /* 0x040fe20003f46070 */
[----:B------:R-:W-:Y:S01]  /*11790*/  IMAD.MOV.U32 R4, RZ, RZ, RZ ;  /* 0x000000ffff047224 */ /* 0x000fe200078e00ff */
[C---:B------:R-:W-:Y:S01]  /*117a0*/  ISETP.GE.U32.AND P3, PT, R9.reuse, 0x4, PT ;  /* 0x000000040900780c */ /* 0x040fe20003f66070 */
[----:B------:R-:W-:Y:S01]  /*117b0*/  SHFL.IDX PT, R0, R24, RZ, 0x1f ;  /* 0x00001fff18007589 */ /* 0x000fe200000e0000 */
[C---:B------:R-:W-:Y:S02]  /*117c0*/  ISETP.GE.U32.AND P4, PT, R9.reuse, 0x8, PT ;  /* 0x000000080900780c */ /* 0x040fe40003f86070 */
[----:B------:R-:W-:Y:S01]  /*117d0*/  ISETP.GE.U32.AND P5, PT, R9, 0x10, PT ;  /* 0x000000100900780c */ /* 0x000fe20003fa6070 */
[----:B--23--:R0:W-:Y:S02]  /*117e0*/  SHFL.IDX PT, R6, R24, 0x1, 0x1f ;  /* 0x00201f0018067f89 */ /* 0x00c1e400000e0000 */
[----:B0-----:R-:W-:-:S02]  /*117f0*/  IMAD.MOV.U32 R24, RZ, RZ, RZ ;  /* 0x000000ffff187224 */ /* 0x001fc400078e00ff */
[----:B----4-:R-:W-:Y:S02]  /*11800*/  @!P1 IMAD.MOV.U32 R7, RZ, RZ, R8 ;  /* 0x000000ffff079224 */ /* 0x010fe400078e0008 */
[----:B-----5:R-:W-:Y:S01]  /*11810*/  @!P1 IMAD.MOV.U32 R4, RZ, RZ, R5 ;  /* 0x000000ffff049224 */ /* 0x020fe200078e0005 */
[----:B------:R-:W-:-:S03]  /*11820*/  ISETP.NE.AND P1, PT, R9, RZ, PT ;  /* 0x000000ff0900720c */ /* 0x000fc60003f25270 */
[----:B------:R-:W-:-:S05]  /*11830*/  IMAD R13, R4, R7, RZ ;  /* 0x00000007040d7224 */ /* 0x000fca00078e02ff */
        /* <DEDUP_REMOVED lines=15> */
[----:B------:R0:W2:Y:S02]  /*11930*/  SHFL.IDX PT, R14, R3, 0x1f, 0x1f ;  /* 0x03e01f00030e7f89 */ /* 0x0000a400000e0000 */
.L_x_553:
[----:B------:R-:W-:Y:S02]  /*11940*/  ULDC UR4, c[0x0][0xc38] ;  /* 0x00030e0000047ab9 */ /* 0x000fe40000000800 */
[----:B------:R-:W-:-:S04]  /*11950*/  IMAD.U32 R5, RZ, RZ, UR4 ;  /* 0x00000004ff057e24 */ /* 0x000fc8000f8e00ff */
[----:B--2---:R-:W-:-:S04]  /*11960*/  IMAD R9, R14, R5, RZ ;  /* 0x000000050e097224 */ /* 0x004fc800078e02ff */
[----:B------:R-:W-:-:S05]  /*11970*/  IMAD.IADD R6, R6, 0x1, R9 ;  /* 0x0000000106067824 */ /* 0x000fca00078e0209 */
[----:B------:R-:W-:-:S13]  /*11980*/  ISETP.GT.AND P6, PT, R6, R0, PT ;  /* 0x000000000600720c */ /* 0x000fda0003fc4270 */
[----:B------:R-:W-:Y:S05]  /*11990*/  @P6 BRA `(.L_x_463) ;  /* 0x0000000000a46947 */ /* 0x000fea0003800000 */
.L_x_466:
[----:B------:R-:W2:Y:S01]  /*119a0*/  LDC R2, c[0x0][0xc3c] ;  /* 0x00030f00ff027b82 */ /* 0x000ea20000000800 */
[----:B------:R-:W-:-:S05]  /*119b0*/  VIADD R27, R27, 0x1f ;  /* 0x0000001f1b1b7836 */ /* 0x000fca0000000000 */
[----:B--2---:R-:W-:-:S13]  /*119c0*/  ISETP.GE.AND P6, PT, R27, R2, PT ;  /* 0x000000021b00720c */ /* 0x004fda0003fc6270 */
[----:B------:R-:W-:Y:S05]  /*119d0*/  @P6 BRA `(.L_x_464) ;  /* 0x0000000400b86947 */ /* 0x000fea0003800000 */
[----:B0-----:R-:W0:Y:S01]  /*119e0*/  S2R R3, SR_TID.X ;  /* 0x0000000000037919 */ /* 0x001e220000002100 */
[----:B------:R-:W-:Y:S01]  /*119f0*/  IMAD.MOV.U32 R7, RZ, RZ, RZ ;  /* 0x000000ffff077224 */ /* 0x000fe200078e00ff */
[----:B0-----:R-:W-:-:S05]  /*11a00*/  LOP3.LUT R3, R3, 0x1f, RZ, 0xc0, !PT ;  /* 0x0000001f03037812 */ /* 0x001fca00078ec0ff */
[----:B------:R-:W-:-:S05]  /*11a10*/  IMAD.IADD R9, R27, 0x1, R3 ;  /* 0x000000011b097824 */ /* 0x000fca00078e0203 */
[----:B------:R-:W-:-:S13]  /*11a20*/  ISETP.GE.OR P6, PT, R9, R2, !P0 ;  /* 0x000000020900720c */ /* 0x000fda00047c6670 */
[----:B------:R-:W0:Y:S08]  /*11a30*/  @!P6 LDC.64 R2, c[0x0][0xc80] ;  /* 0x00032000ff02eb82 */ /* 0x000e300000000a00 */
[----:B------:R-:W2:Y:S01]  /*11a40*/  @!P6 LDC.64 R4, c[0x0][0xc78] ;  /* 0x00031e00ff04eb82 */ /* 0x000ea20000000a00 */
[----:B0-----:R-:W-:-:S05]  /*11a50*/  @!P6 IMAD.WIDE R2, R9, 0x4, R2 ;  /* 0x000000040902e825 */ /* 0x001fca00078e0202 */
[----:B------:R2:W3:Y:S02]  /*11a60*/  @!P6 LDG.E R7, desc[UR50][R2.64] ;  /* 0x000000320207e981 */ /* 0x0004e4000c1e1900 */
[----:B--2---:R-:W-:-:S04]  /*11a70*/  @!P6 IMAD.WIDE R2, R9, 0x4, R4 ;  /* 0x000000040902e825 */ /* 0x004fc800078e0204 */
[----:B------:R-:W-:-:S06]  /*11a80*/  IMAD.MOV.U32 R4, RZ, RZ, RZ ;  /* 0x000000ffff047224 */ /* 0x000fcc00078e00ff */
[----:B------:R-:W3:Y:S01]  /*11a90*/  @!P6 LDG.E R4, desc[UR50][R2.64] ;  /* 0x000000320204e981 */ /* 0x000ee2000c1e1900 */
[----:B------:R-:W-:Y:S01]  /*11aa0*/  UMOV UR4, 0xffffffff ;  /* 0xffffffff00047882 */ /* 0x000fe20000000000 */
[----:B---3--:R-:W-:Y:S02]  /*11ab0*/  IMAD R13, R4, R7, RZ ;  /* 0x00000007040d7224 */ /* 0x008fe400078e02ff */
[----:B------:R-:W-:Y:S05]  /*11ac0*/  BRA.DIV UR4, `(.L_x_465) ;  /* 0x0000003204e47947 */ /* 0x000fea000b800000 */
        /* <DEDUP_REMOVED lines=16> */
.L_x_561:
[----:B------:R-:W-:Y:S02]  /*11bd0*/  ULDC UR4, c[0x0][0xc38] ;  /* 0x00030e0000047ab9 */ /* 0x000fe40000000800 */
[----:B------:R-:W-:-:S04]  /*11be0*/  IMAD.U32 R5, RZ, RZ, UR4 ;  /* 0x00000004ff057e24 */ /* 0x000fc8000f8e00ff */
[----:B--2---:R-:W-:-:S04]  /*11bf0*/  IMAD R9, R14, R5, RZ ;  /* 0x000000050e097224 */ /* 0x004fc800078e02ff */
[----:B------:R-:W-:-:S05]  /*11c00*/  IMAD.IADD R6, R9, 0x1, R6 ;  /* 0x0000000109067824 */ /* 0x000fca00078e0206 */
[----:B------:R-:W-:-:S13]  /*11c10*/  ISETP.GT.AND P6, PT, R6, R0, PT ;  /* 0x000000000600720c */ /* 0x000fda0003fc4270 */
[----:B------:R-:W-:Y:S05]  /*11c20*/  @!P6 BRA `(.L_x_466) ;  /* 0xfffffffc005ce947 */ /* 0x000fea000383ffff */
.L_x_463:
[----:B------:R-:W-:Y:S01]  /*11c30*/  IMAD.IADD R2, R6, 0x1, -R9 ;  /* 0x0000000106027824 */ /* 0x000fe200078e0a09 */
[----:B------:R-:W-:-:S03]  /*11c40*/  UMOV UR4, 0xffffffff ;  /* 0xffffffff00047882 */ /* 0x000fc60000000000 */
[----:B------:R-:W-:-:S05]  /*11c50*/  IMAD R9, R3, R5, R2 ;  /* 0x0000000503097224 */ /* 0x000fca00078e0202 */
[----:B------:R-:W-:Y:S01]  /*11c60*/  ISETP.GT.AND P6, PT, R9, R0, PT ;  /* 0x000000000900720c */ /* 0x000fe20003fc4270 */
[----:B------:R-:W-:-:S12]  /*11c70*/  BRA.DIV UR4, `(.L_x_467) ;  /* 0x0000003604307947 */ /* 0x000fd8000b800000 */
[----:B------:R-:W-:-:S04]  /*11c80*/  VOTE.ANY R8, PT, !P6 ;  /* 0x0000000000087806 */ /* 0x000fc800070e0100 */
[----:B------:R-:W2:Y:S02]  /*11c90*/  POPC R6, R8 ;  /* 0x0000000800067309 */ /* 0x000ea40000000000 */
[----:B--2---:R2:W3:Y:S04]  /*11ca0*/  SHFL.IDX PT, R7, R7, R6, 0x1f ;  /* 0x00001f0607077589 */ /* 0x0044e800000e0000 */
[----:B------:R2:W4:Y:S02]  /*11cb0*/  SHFL.IDX PT, R4, R4, R6, 0x1f ;  /* 0x00001f0604047589 */ /* 0x00052400000e0000 */
.L_x_566:
[----:B------:R-:W-:-:S13]  /*11cc0*/  ISETP.NE.AND P0, PT, R8, RZ, PT ;  /* 0x000000ff0800720c */ /* 0x000fda0003f05270 */
[----:B------:R-:W-:Y:S05]  /*11cd0*/  @!P0 BRA `(.L_x_468) ;  /* 0x0000000000108947 */ /* 0x000fea0003800000 */
[----:B------:R-:W-:Y:S01]  /*11ce0*/  UMOV UR4, 0xffffffff ;  /* 0xffffffff00047882 */ /* 0x000fe20000000000 */
[----:B------:R-:W-:Y:S02]  /*11cf0*/  VIADD R12, R6, 0xffffffff ;  /* 0xffffffff060c7836 */ /* 0x000fe40000000000 */
[----:B------:R-:W-:Y:S05]  /*11d00*/  BRA.DIV UR4, `(.L_x_469) ;  /* 0x0000003604687947 */ /* 0x000fea000b800000 */
[----:B------:R0:W0:Y:S02]  /*11d10*/  SHFL.IDX PT, R24, R3, R12, 0x1f ;  /* 0x00001f0c03187589 */ /* 0x00002400000e0000 */
.L_x_468:
[----:B---3--:R-:W-:Y:S01]  /*11d20*/  IABS R8, R7 ;  /* 0x0000000700087213 */ /* 0x008fe20000000000 */
[----:B0-----:R-:W-:Y:S01]  /*11d30*/  IMAD R24, R24, R5, R2 ;  /* 0x0000000518187224 */ /* 0x001fe200078e0202 */
[----:B----4-:R-:W-:Y:S01]  /*11d40*/  IABS R5, R4 ;  /* 0x0000000400057213 */ /* 0x010fe20000000000 */
[----:B------:R-:W-:Y:S01]  /*11d50*/  IMAD.MOV.U32 R2, RZ, RZ, RZ ;  /* 0x000000ffff027224 */ /* 0x000fe200078e00ff */
[----:B------:R-:W0:Y:S01]  /*11d60*/  I2F.RP R9, R8 ;  /* 0x0000000800097306 */ /* 0x000e220000209400 */
[----:B------:R-:W-:Y:S02]  /*11d70*/  IMAD.IADD R0, R0, 0x1, -R24 ;  /* 0x0000000100007824 */ /* 0x000fe400078e0a18 */
[----:B------:R-:W-:-:S05]  /*11d80*/  IMAD.IADD R27, R6, 0x1, R27 ;  /* 0x00000001061b7824 */ /* 0x000fca00078e021b */
[----:B------:R-:W3:Y:S08]  /*11d90*/  I2F.RP R10, R5 ;  /* 0x00000005000a7306 */ /* 0x000ef00000209400 */
[----:B0-----:R-:W0:Y:S08]  /*11da0*/  MUFU.RCP R9, R9 ;  /* 0x0000000900097308 */ /* 0x001e300000001000 */
[----:B---3--:R-:W-:Y:S01]  /*11db0*/  MUFU.RCP R10, R10 ;  /* 0x0000000a000a7308 */ /* 0x008fe20000001000 */
[----:B0-----:R-:W-:-:S07]  /*11dc0*/  VIADD R3, R9, 0xffffffe ;  /* 0x0ffffffe09037836 */ /* 0x001fce0000000000 */
[----:B------:R-:W0:Y:S02]  /*11dd0*/  F2I.FTZ.U32.TRUNC.NTZ R3, R3 ;  /* 0x0000000300037305 */ /* 0x000e24000021f000 */
[----:B0-----:R-:W-:-:S04]  /*11de0*/  IMAD.MOV R11, RZ, RZ, -R3 ;  /* 0x000000ffff0b7224 */ /* 0x001fc800078e0a03 */
[----:B------:R-:W-:-:S04]  /*11df0*/  IMAD R11, R11, R8, RZ ;  /* 0x000000080b0b7224 */ /* 0x000fc800078e02ff */
[----:B------:R-:W-:Y:S01]  /*11e00*/  IMAD.HI.U32 R2, R3, R11, R2 ;  /* 0x0000000b03027227 */ /* 0x000fe200078e0002 */
[----:B------:R-:W-:Y:S02]  /*11e10*/  IABS R3, R7 ;  /* 0x0000000700037213 */ /* 0x000fe40000000000 */
[----:B------:R-:W-:-:S03]  /*11e20*/  IABS R11, R0 ;  /* 0x00000000000b7213 */ /* 0x000fc60000000000 */
[----:B------:R-:W-:Y:S02]  /*11e30*/  IMAD.MOV R12, RZ, RZ, -R3 ;  /* 0x000000ffff0c7224 */ /* 0x000fe400078e0a03 */
[----:B------:R-:W-:-:S04]  /*11e40*/  IMAD.HI.U32 R9, R2, R11, RZ ;  /* 0x0000000b02097227 */ /* 0x000fc800078e00ff */
[----:B------:R-:W-:Y:S02]  /*11e50*/  VIADD R3, R10, 0xffffffe ;  /* 0x0ffffffe0a037836 */ /* 0x000fe40000000000 */
[----:B------:R-:W-:-:S04]  /*11e60*/  IMAD R11, R9, R12, R11 ;  /* 0x0000000c090b7224 */ /* 0x000fc800078e020b */
[----:B------:R-:W0:Y:S01]  /*11e70*/  F2I.FTZ.U32.TRUNC.NTZ R3, R3 ;  /* 0x0000000300037305 */ /* 0x000e22000021f000 */
[----:B------:R-:W-:-:S13]  /*11e80*/  ISETP.GT.U32.AND P1, PT, R8, R11, PT ;  /* 0x0000000b0800720c */ /* 0x000fda0003f24070 */
[----:B------:R-:W-:Y:S02]  /*11e90*/  @!P1 IMAD.IADD R11, R11, 0x1, -R8 ;  /* 0x000000010b0b9824 */ /* 0x000fe400078e0a08 */
[----:B0-----:R-:W-:Y:S02]  /*11ea0*/  IMAD.MOV R2, RZ, RZ, -R3 ;  /* 0x000000ffff027224 */ /* 0x001fe400078e0a03 */
[----:B------:R-:W-:Y:S01]  /*11eb0*/  @!P1 VIADD R9, R9, 0x1 ;  /* 0x0000000109099836 */ /* 0x000fe20000000000 */
[----:B------:R-:W-:Y:S01]  /*11ec0*/  ISETP.GE.U32.AND P0, PT, R11, R8, PT ;  /* 0x000000080b00720c */ /* 0x000fe20003f06070 */
[----:B------:R-:W-:Y:S01]  /*11ed0*/  IMAD R11, R2, R5, RZ ;  /* 0x00000005020b7224 */ /* 0x000fe200078e02ff */
[----:B------:R-:W-:Y:S01]  /*11ee0*/  ISETP.NE.AND P1, PT, R7, RZ, PT ;  /* 0x000000ff0700720c */ /* 0x000fe20003f25270 */
[----:B------:R-:W-:-:S04]  /*11ef0*/  IMAD.MOV.U32 R2, RZ, RZ, RZ ;  /* 0x000000ffff027224 */ /* 0x000fc800078e00ff */
[----:B------:R-:W-:Y:S01]  /*11f00*/  IMAD.HI.U32 R8, R3, R11, R2 ;  /* 0x0000000b03087227 */ /* 0x000fe200078e0002 */
[----:B------:R-:W-:-:S04]  /*11f10*/  LOP3.LUT R2, R0, R7, RZ, 0x3c, !PT ;  /* 0x0000000700027212 */ /* 0x000fc800078e3cff */
[----:B------:R-:W-:Y:S01]  /*11f20*/  ISETP.GE.AND P2, PT, R2, RZ, PT ;  /* 0x000000ff0200720c */ /* 0x000fe20003f46270 */
[----:B------:R-:W-:Y:S01]  /*11f30*/  @P0 VIADD R9, R9, 0x1 ;  /* 0x0000000109090836 */ /* 0x000fe20000000000 */
[----:B------:R-:W-:-:S05]  /*11f40*/  IABS R2, R4 ;  /* 0x0000000400027213 */ /* 0x000fca0000000000 */
[----:B------:R-:W-:-:S06]  /*11f50*/  IMAD.MOV R2, RZ, RZ, -R2 ;  /* 0x000000ffff027224 */ /* 0x000fcc00078e0a02 */
[----:B------:R-:W-:Y:S01]  /*11f60*/  @!P2 IMAD.MOV R9, RZ, RZ, -R9 ;  /* 0x000000ffff09a224 */ /* 0x000fe200078e0a09 */
[----:B------:R-:W-:-:S04]  /*11f70*/  @!P1 LOP3.LUT R9, RZ, R7, RZ, 0x33, !PT ;  /* 0x00000007ff099212 */ /* 0x000fc800078e33ff */
[-C--:B------:R-:W-:Y:S01]  /*11f80*/  IABS R3, R9.reuse ;  /* 0x0000000900037213 */ /* 0x080fe20000000000 */
[----:B------:R-:W-:-:S04]  /*11f90*/  IMAD R7, R7, R9, RZ ;  /* 0x0000000907077224 */ /* 0x000fc800078e02ff */
        /* <DEDUP_REMOVED lines=18> */
.L_x_464:
[----:B------:R-:W-:Y:S01]  /*120c0*/  UMOV UR4, URZ ;  /* 0x0000003f00047c82 */ /* 0x000fe20008000000 */
[----:B------:R-:W-:Y:S01]  /*120d0*/  UMOV UR5, URZ ;  /* 0x0000003f00057c82 */ /* 0x000fe20008000000 */
[----:B------:R-:W-:Y:S01]  /*120e0*/  ULDC UR6, c[0x0][0xc3c] ;  /* 0x00030f0000067ab9 */ /* 0x000fe20000000800 */
[----:B------:R-:W-:Y:S02]  /*120f0*/  IMAD.MOV.U32 R24, RZ, RZ, R0 ;  /* 0x000000ffff187224 */ /* 0x000fe400078e0000 */
[----:B------:R-:W-:Y:S02]  /*12100*/  IMAD.U32 R25, RZ, RZ, UR4 ;  /* 0x00000004ff197e24 */ /* 0x000fe4000f8e00ff */
[----:B------:R-:W-:Y:S02]  /*12110*/  IMAD.U32 R26, RZ, RZ, UR5 ;  /* 0x00000005ff1a7e24 */ /* 0x000fe4000f8e00ff */
[----:B------:R-:W-:-:S07]  /*12120*/  IMAD.U32 R27, RZ, RZ, UR6 ;  /* 0x00000006ff1b7e24 */ /* 0x000fce000f8e00ff */
.L_x_470:
[----:B------:R-:W3:Y:S01]  /*12130*/  S2R R0, SR_TID.X ;  /* 0x0000000000007919 */ /* 0x000ee20000002100 */
[----:B------:R-:W-:Y:S05]  /*12140*/  WARPSYNC.ALL ;  /* 0x0000000000007948 */ /* 0x000fea0003800000 */
[----:B------:R-:W-:Y:S01]  /*12150*/  BAR.SYNC.DEFER_BLOCKING 0x4, 0x180 ;  /* 0x0106000000007b1d */ /* 0x000fe20000010000 */
[----:B---3--:R-:W-:-:S04]  /*12160*/  LOP3.LUT R0, R0, 0x1f, RZ, 0xc0, !PT ;  /* 0x0000001f00007812 */ /* 0x008fc800078ec0ff */
[----:B------:R-:W-:-:S13]  /*12170*/  ISETP.NE.AND P0, PT, R0, RZ, PT ;  /* 0x000000ff0000720c */ /* 0x000fda0003f05270 */
[----:B0-----:R-:W0:Y:S01]  /*12180*/  @!P0 S2R R3, SR_CgaCtaId ;  /* 0x0000000000038919 */ /* 0x001e220000008800 */
[----:B------:R-:W-:-:S04]  /*12190*/  @!P0 MOV R0, 0x400 ;  /* 0x0000040000008802 */ /* 0x000fc80000000f00 */
[----:B0-----:R-:W-:-:S05]  /*121a0*/  @!P0 LEA R17, R3, R0, 0x18 ;  /* 0x0000000003118211 */ /* 0x001fca00078ec0ff */
[----:B------:R0:W-:Y:S01]  /*121b0*/  @!P0 STS.128 [R17+0x28cd0], R24 ;  /* 0x028cd01811008388 */ /* 0x0001e20000000c00 */
[----:B------:R-:W-:Y:S06]  /*121c0*/  BAR.ARV 0x5, 0x180 ;  /* 0x0146000000007b1d */ /* 0x000fec0000002000 */
.L_x_461:
[----:B------:R-:W-:Y:S02]  /*121d0*/  ULDC UR4, c[0x0][0xc3c] ;  /* 0x00030f0000047ab9 */ /* 0x000fe40000000800 */
[----:B0-----:R-:W-:-:S13]  /*121e0*/  ISETP.GE.AND P0, PT, R27, UR4, PT ;  /* 0x000000041b007c0c */ /* 0x001fda000bf06270 */
[----:B------:R-:W-:Y:S05]  /*121f0*/  @!P0 BRA `(.L_x_471) ;  /* 0xffffffb400bc8947 */ /* 0x000fea000383ffff */
[----:B------:R-:W-:Y:S05]  /*12200*/  BSYNC B8 ;  /* 0x0000000000087941 */ /* 0x000fea0003800000 */
.L_x_410:
[----:B------:R-:W5:Y:S01]  /*12210*/  LDL.LU R0, [R1+0x24] ;  /* 0x0000240001007983 */ /* 0x000f620000300800 */
[----:B------:R-:W-:Y:S01]  /*12220*/  BSSY B0, `(.L_x_472) ;  /* 0x000000b000007945 */ /* 0x000fe20003800000 */
[----:B------:R-:W0:Y:S01]  /*12230*/  S2R R5, SR_CgaCtaId ;  /* 0x0000000000057919 */ /* 0x000e220000008800 */
[----:B-----5:R-:W-:-:S05]  /*12240*/  VIADD R0, R0, 0x1 ;  /* 0x0000000100007836 */ /* 0x020fca0000000000 */
[----:B-1----:R-:W-:-:S04]  /*12250*/  LEA.HI R2, R0, R0, RZ, 0x1 ;  /* 0x0000000000027211 */ /* 0x002fc800078f08ff */
[----:B------:R-:W-:Y:S02]  /*12260*/  LOP3.LUT R3, R2, 0xfffffffe, RZ, 0xc0, !PT ;  /* 0xfffffffe02037812 */ /* 0x000fe400078ec0ff */
[----:B------:R-:W-:-:S03]  /*12270*/  MOV R2, 0x400 ;  /* 0x0000040000027802 */ /* 0x000fc60000000f00 */
[----:B------:R-:W-:Y:S01]  /*12280*/  IMAD.IADD R0, R0, 0x1, -R3 ;  /* 0x0000000100007824 */ /* 0x000fe200078e0a03 */
[----:B0-----:R-:W-:-:S04]  /*12290*/  LEA R7, R5, R2, 0x18 ;  /* 0x0000000205077211 */ /* 0x001fc800078ec0ff */
[----:B------:R-:W-:-:S04]  /*122a0*/  SHF.L.U32 R0, R0, 0x1f, RZ ;  /* 0x0000001f00007819 */ /* 0x000fc800000006ff */
[----:B------:R-:W0:Y:S02]  /*122b0*/  SYNCS.PHASECHK.TRANS64.TRYWAIT P0, [R7+URZ+0x28c20], R0 ;  /* 0x028c2000070075a7 */ /* 0x000e24000800017f */
[----:B0-----:R-:W-:Y:S05]  /*122c0*/  @!P0 BRA `(.L_x_473) ;  /* 0x0000003000208947 */ /* 0x001fea0003800000 */
.L_x_569:
[----:B------:R-:W-:Y:S05]  /*122d0*/  BSYNC B0 ;  /* 0x0000000000007941 */ /* 0x000fea0003800000 */
.L_x_472:
[----:B------:R-:W-:-:S03]  /*122e0*/  UMOV UR4, 0xffffffff ;  /* 0xffffffff00047882 */ /* 0x000fc60000000000 */
[----:B------:R-:W-:Y:S05]  /*122f0*/  BRA.DIV UR4, `(.L_x_474) ;  /* 0x0000003204287947 */ /* 0x000fea000b800000 */
[----:B0-----:R-:W0:Y:S02]  /*12300*/  S2R R0, SR_TID.X ;  /* 0x0000000000007919 */ /* 0x001e240000002100 */
[----:B0-----:R-:W-:-:S04]  /*12310*/  SHF.R.U32.HI R0, RZ, 0x5, R0 ;  /* 0x00000005ff007819 */ /* 0x001fc80000011600 */
[----:B------:R-:W-:-:S05]  /*12320*/  LOP3.LUT R0, R0, 0x3, RZ, 0xc0, !PT ;  /* 0x0000000300007812 */ /* 0x000fca00078ec0ff */
[----:B------:R0:W1:Y:S02]  /*12330*/  SHFL.IDX PT, R14, R0, RZ, 0x1f ;  /* 0x00001fff000e7589 */ /* 0x00006400000e0000 */
.L_x_572:
[----:B-1----:R-:W-:Y:S01]  /*12340*/  ISETP.NE.AND P0, PT, R14, RZ, PT ;  /* 0x000000ff0e00720c */ /* 0x002fe20003f05270 */
[----:B------:R-:W-:-:S12]  /*12350*/  BSSY B0, `(.L_x_475) ;  /* 0x0000024000007945 */ /* 0x000fd80003800000 */
[----:B------:R-:W-:Y:S05]  /*12360*/  @P0 BRA `(.L_x_476) ;  /* 0x0000000000880947 */ /* 0x000fea0003800000 */
[----:B------:R-:W-:-:S03]  /*12370*/  UMOV UR4, 0xffffffff ;  /* 0xffffffff00047882 */ /* 0x000fc60000000000 */
[----:B------:R-:W-:Y:S05]  /*12380*/  BRA.DIV UR4, `(.L_x_477) ;  /* 0x0000003204387947 */ /* 0x000fea000b800000 */
[----:B------:R-:W-:-:S13]  /*12390*/  ELECT P6, URZ, PT ;  /* 0x00000000003f782f */ /* 0x000fda00038c0000 */
.L_x_575:
[----:B------:R-:W-:Y:S05]  /*123a0*/  @!P6 BRA `(.L_x_476) ;  /* 0x000000000078e947 */ /* 0x000fea0003800000 */
[----:B------:R-:W-:-:S06]  /*123b0*/  ULOP3.LUT UR4, UR37, 0x2, URZ, 0xfc, !UPT ;  /* 0x0000000225047892 */ /* 0x000fcc000f8efc3f */
[----:B0-----:R-:W-:-:S05]  /*123c0*/  IMAD.U32 R0, RZ, RZ, UR4 ;  /* 0x00000004ff007e24 */ /* 0x001fca000f8e00ff */
[----:B------:R-:W-:-:S13]  /*123d0*/  ISETP.NE.AND P0, PT, R0, 0x3, PT ;  /* 0x000000030000780c */ /* 0x000fda0003f05270 */
[----:B------:R-:W-:Y:S05]  /*123e0*/  @!P0 BRA `(.L_x_478) ;  /* 0x0000000000048947 */ /* 0x000fea0003800000 */
[----:B------:R-:W-:Y:S01]  /*123f0*/  BPT.TRAP 0x1 ;  /* 0x000000040000795c */ /* 0x000fe20000300000 */
.L_x_478:
[----:B------:R-:W-:Y:S01]  /*12400*/  IMAD R5, R18, 0x8, R7 ;  /* 0x0000000812057824 */ /* 0x000fe200078e0207 */
[----:B------:R-:W-:Y:S01]  /*12410*/  SHF.L.U32 R0, R22, 0x1f, RZ ;  /* 0x0000001f16007819 */ /* 0x000fe200000006ff */
[----:B------:R-:W-:-:S03]  /*12420*/  VIADD R18, R18, 0x1 ;  /* 0x0000000112127836 */ /* 0x000fc60000000000 */
[----:B------:R-:W0:Y:S02]  /*12430*/  SYNCS.PHASECHK.TRANS64.TRYWAIT P1, [R5+URZ+0x28c40], R0 ;  /* 0x028c4000050075a7 */ /* 0x000e24000802017f */
[----:B------:R-:W-:-:S04]  /*12440*/  ISETP.NE.AND P2, PT, R18, 0x2, PT ;  /* 0x000000021200780c */ /* 0x000fc80003f45270 */
[----:B------:R-:W-:Y:S01]  /*12450*/  SEL R3, RZ, 0x1, P2 ;  /* 0x00000001ff037807 */ /* 0x000fe20001000000 */
[----:B0-----:R-:W-:Y:S08]  /*12460*/  @!P1 BRA `(.L_x_479) ;  /* 0x0000003000209947 */ /* 0x001ff00003800000 */
.L_x_576:
[----:B------:R-:W-:Y:S02]  /*12470*/  SEL R18, R18, RZ, P2 ;  /* 0x000000ff12127207 */ /* 0x000fe40001000000 */
[----:B------:R-:W-:Y:S01]  /*12480*/  LOP3.LUT R2, R22, R3, RZ, 0x3c, !PT ;  /* 0x0000000316027212 */ /* 0x000fe200078e3cff */
[----:B------:R-:W-:Y:S06]  /*12490*/  @!P0 BRA `(.L_x_480) ;  /* 0x0000000000048947 */ /* 0x000fec0003800000 */
[----:B------:R-:W-:Y:S01]  /*124a0*/  BPT.TRAP 0x1 ;  /* 0x000000040000795c */ /* 0x000fe20000300000 */
.L_x_480:
[----:B------:R-:W-:Y:S01]  /*124b0*/  IMAD R3, R18, 0x8, R7 ;  /* 0x0000000812037824 */ /* 0x000fe200078e0207 */
[----:B------:R-:W-:-:S04]  /*124c0*/  SHF.L.U32 R2, R2, 0x1f, RZ ;  /* 0x0000001f02027819 */ /* 0x000fc800000006ff */
[----:B------:R-:W1:Y:S02]  /*124d0*/  SYNCS.PHASECHK.TRANS64.TRYWAIT P1, [R3+URZ+0x28c40], R2 ;  /* 0x028c4002030075a7 */ /* 0x000e64000802017f */
[----:B-1----:R-:W-:Y:S05]  /*124e0*/  @!P1 BRA `(.L_x_481) ;  /* 0x0000003000149947 */ /* 0x002fea0003800000 */
.L_x_577:
[----:B------:R-:W-:Y:S05]  /*124f0*/  @!P0 BRA `(.L_x_482) ;  /* 0x0000000000048947 */ /* 0x000fea0003800000 */
[----:B------:R-:W-:Y:S01]  /*12500*/  BPT.TRAP 0x1 ;  /* 0x000000040000795c */ /* 0x000fe20000300000 */
.L_x_482:
[----:B------:R-:W5:Y:S02]  /*12510*/  SYNCS.PHASECHK.TRANS64.TRYWAIT P1, [R5+URZ+0x28c60], R0 ;  /* 0x028c6000050075a7 */ /* 0x000f64000802017f */
[----:B-----5:R-:W-:Y:S05]  /*12520*/  @!P1 BRA `(.L_x_483) ;  /* 0x0000003000189947 */ /* 0x020fea0003800000 */
.L_x_578:
[----:B------:R-:W-:Y:S05]  /*12530*/  @!P0 BRA `(.L_x_484) ;  /* 0x0000000000048947 */ /* 0x000fea0003800000 */
[----:B------:R-:W-:Y:S01]  /*12540*/  BPT.TRAP 0x1 ;  /* 0x000000040000795c */ /* 0x000fe20000300000 */
.L_x_484:
[----:B------:R0:W0:Y:S02]  /*12550*/  SYNCS.PHASECHK.TRANS64.TRYWAIT P0, [R3+URZ+0x28c60], R2 ;  /* 0x028c6002030075a7 */ /* 0x000024000800017f */
[----:B0-----:R-:W-:Y:S05]  /*12560*/  @!P0 NANOSLEEP.SYNCS 0x989680 ;  /* 0x009896800000895d */ /* 0x001fea0003900000 */
[----:B------:R-:W0:Y:S02]  /*12570*/  @!P0 SYNCS.PHASECHK.TRANS64 P0, [R3+URZ+0x28c60], R2 ;  /* 0x028c6002030085a7 */ /* 0x000e24000800007f */
[----:B0-----:R-:W-:Y:S05]  /*12580*/  @!P0 BRA `(.L_x_484) ;  /* 0xfffffffc00f08947 */ /* 0x001fea000383ffff */
.L_x_476:
[----:B------:R-:W-:Y:S05]  /*12590*/  BSYNC B0 ;  /* 0x0000000000007941 */ /* 0x000fea0003800000 */
.L_x_475:
[----:B------:R-:W-:Y:S05]  /*125a0*/  EXIT ;  /* 0x000000000000794d */ /* 0x000fea0003800000 */
.L_x_353:
[----:B0-----:R-:W-:-:S04]  /*125b0*/  IMAD.U32 R3, RZ, RZ, UR17 ;  /* 0x00000011ff037e24 */ /* 0x001fc8000f8e00ff */
[----:B------:R0:W1:Y:S03]  /*125c0*/  SYNCS.PHASECHK.TRANS64.TRYWAIT P1, [R3+URZ+0x28c50], R0 ;  /* 0x028c5000030075a7 */ /* 0x000066000802017f */
[----:B-1----:R-:W-:Y:S05]  /*125d0*/  @!P1 NANOSLEEP.SYNCS 0x989680 ;  /* 0x009896800000995d */ /* 0x002fea0003900000 */
[----:B------:R-:W1:Y:S02]  /*125e0*/  @!P1 SYNCS.PHASECHK.TRANS64 P1, [R3+URZ+0x28c50], R0 ;  /* 0x028c5000030095a7 */ /* 0x000e64000802007f */
[----:B-1----:R-:W-:Y:S05]  /*125f0*/  @!P1 BRA `(.L_x_353) ;  /* 0xfffffffc00ec9947 */ /* 0x002fea000383ffff */
[----:B------:R-:W-:Y:S05]  /*12600*/  BRA `(.L_x_485) ;  /* 0xfffffef800547947 */ /* 0x000fea000383ffff */
.L_x_359:
[----:B-1----:R-:W-:-:S04]  /*12610*/  IMAD.U32 R3, RZ, RZ, UR6 ;  /* 0x00000006ff037e24 */ /* 0x002fc8000f8e00ff */
[----:B------:R1:W2:Y:S03]  /*12620*/  SYNCS.PHASECHK.TRANS64.TRYWAIT P1, [R3+URZ+0x28c50], R0 ;  /* 0x028c5000030075a7 */ /* 0x0002a6000802017f */
[----:B--2---:R-:W-:Y:S05]  /*12630*/  @!P1 NANOSLEEP.SYNCS 0x989680 ;  /* 0x009896800000995d */ /* 0x004fea0003900000 */
[----:B------:R-:W2:Y:S02]  /*12640*/  @!P1 SYNCS.PHASECHK.TRANS64 P1, [R3+URZ+0x28c50], R0 ;  /* 0x028c5000030095a7 */ /* 0x000ea4000802007f */
[----:B--2---:R-:W-:Y:S05]  /*12650*/  @!P1 BRA `(.L_x_359) ;  /* 0xfffffffc00ec9947 */ /* 0x004fea000383ffff */
[----:B------:R-:W-:Y:S05]  /*12660*/  BRA `(.L_x_358) ;  /* 0xffffff0400547947 */ /* 0x000fea000383ffff */
.L_x_364:
[----:B0-----:R-:W-:-:S04]  /*12670*/  IMAD.U32 R3, RZ, RZ, UR39 ;  /* 0x00000027ff037e24 */ /* 0x001fc8000f8e00ff */
[----:B------:R0:W1:Y:S03]  /*12680*/  SYNCS.PHASECHK.TRANS64.TRYWAIT P1, [R3+URZ+0x28c00], R0 ;  /* 0x028c0000030075a7 */ /* 0x000066000802017f */
[----:B-1----:R-:W-:Y:S05]  /*12690*/  @!P1 NANOSLEEP.SYNCS 0x989680 ;  /* 0x009896800000995d */ /* 0x002fea0003900000 */
[----:B------:R-:W1:Y:S02]  /*126a0*/  @!P1 SYNCS.PHASECHK.TRANS64 P1, [R3+URZ+0x28c00], R0 ;  /* 0x028c0000030095a7 */ /* 0x000e64000802007f */
[----:B-1----:R-:W-:Y:S05]  /*126b0*/  @!P1 BRA `(.L_x_364) ;  /* 0xfffffffc00ec9947 */ /* 0x002fea000383ffff */
[----:B------:R-:W-:Y:S05]  /*126c0*/  BRA `(.L_x_486) ;  /* 0xffffff1800747947 */ /* 0x000fea000383ffff */
.L_x_368:
[----:B--2---:R2:W3:Y:S02]  /*126d0*/  SYNCS.PHASECHK.TRANS64.TRYWAIT P1, [R6+URZ+0x28c30], R9 ;  /* 0x028c3009060075a7 */ /* 0x0044e4000802017f */
[----:B---3--:R-:W-:Y:S05]  /*126e0*/  @!P1 NANOSLEEP.SYNCS 0x989680 ;  /* 0x009896800000995d */ /* 0x008fea0003900000 */
[----:B------:R-:W3:Y:S02]  /*126f0*/  @!P1 SYNCS.PHASECHK.TRANS64 P1, [R6+URZ+0x28c30], R9 ;  /* 0x028c3009060095a7 */ /* 0x000ee4000802007f */
[----:B---3--:R-:W-:Y:S05]  /*12700*/  @!P1 BRA `(.L_x_368) ;  /* 0xfffffffc00f09947 */ /* 0x008fea000383ffff */
[----:B------:R-:W-:Y:S05]  /*12710*/  BRA `(.L_x_367) ;  /* 0xffffff1800907947 */ /* 0x000fea000383ffff */
.L_x_373:
[----:B----4-:R4:W0:Y:S02]  /*12720*/  SYNCS.PHASECHK.TRANS64.TRYWAIT P1, [R6+URZ+0x28c50], R9 ;  /* 0x028c5009060075a7 */ /* 0x010824000802017f */
[----:B0-----:R-:W-:Y:S05]  /*12730*/  @!P1 NANOSLEEP.SYNCS 0x989680 ;  /* 0x009896800000995d */ /* 0x001fea0003900000 */
[----:B------:R-:W0:Y:S02]  /*12740*/  @!P1 SYNCS.PHASECHK.TRANS64 P1, [R6+URZ+0x28c50], R9 ;  /* 0x028c5009060095a7 */ /* 0x000e24000802007f */
[----:B0-----:R-:W-:Y:S05]  /*12750*/  @!P1 BRA `(.L_x_373) ;  /* 0xfffffffc00f09947 */ /* 0x001fea000383ffff */
[----:B------:R-:W-:Y:S05]  /*12760*/  BRA `(.L_x_372) ;  /* 0xffffff2c00a87947 */ /* 0x000fea000383ffff */
.L_x_379:
[----:B--2---:R-:W-:-:S04]  /*12770*/  IMAD.U32 R7, RZ, RZ, UR22 ;  /* 0x00000016ff077e24 */ /* 0x004fc8000f8e00ff */
[----:B------:R2:W3:Y:S03]  /*12780*/  SYNCS.PHASECHK.TRANS64.TRYWAIT P1, [R7+URZ+0x28c30], R6 ;  /* 0x028c3006070075a7 */ /* 0x0004e6000802017f */
[----:B---3--:R-:W-:Y:S05]  /*12790*/  @!P1 NANOSLEEP.SYNCS 0x989680 ;  /* 0x009896800000995d */ /* 0x008fea0003900000 */
[----:B------:R-:W3:Y:S02]  /*127a0*/  @!P1 SYNCS.PHASECHK.TRANS64 P1, [R7+URZ+0x28c30], R6 ;  /* 0x028c3006070095a7 */ /* 0x000ee4000802007f */
[----:B---3--:R-:W-:Y:S05]  /*127b0*/  @!P1 BRA `(.L_x_379) ;  /* 0xfffffffc00ec9947 */ /* 0x008fea000383ffff */
[----:B------:R-:W-:Y:S05]  /*127c0*/  BRA `(.L_x_378) ;  /* 0xffffff3000987947 */ /* 0x000fea000383ffff */
.L_x_384:
[----:B---3--:R-:W-:-:S04]  /*127d0*/  IMAD.U32 R9, RZ, RZ, UR22 ;  /* 0x00000016ff097e24 */ /* 0x008fc8000f8e00ff */
[----:B------:R3:W4:Y:S03]  /*127e0*/  SYNCS.PHASECHK.TRANS64.TRYWAIT P1, [R9+URZ+0x28c50], R6 ;  /* 0x028c5006090075a7 */ /* 0x000726000802017f */
[----:B----4-:R-:W-:Y:S05]  /*127f0*/  @!P1 NANOSLEEP.SYNCS 0x989680 ;  /* 0x009896800000995d */ /* 0x010fea0003900000 */
[----:B------:R-:W4:Y:S02]  /*12800*/  @!P1 SYNCS.PHASECHK.TRANS64 P1, [R9+URZ+0x28c50], R6 ;  /* 0x028c5006090095a7 */ /* 0x000f24000802007f */
[----:B----4-:R-:W-:Y:S05]  /*12810*/  @!P1 BRA `(.L_x_384) ;  /* 0xfffffffc00ec9947 */ /* 0x010fea000383ffff */
[----:B------:R-:W-:Y:S05]  /*12820*/  BRA `(.L_x_383) ;  /* 0xffffff4800cc7947 */ /* 0x000fea000383ffff */
.L_x_424:
[----:B------:R-:W0:Y:S01]  /*12830*/  S2R R21, SR_TID.X ;  /* 0x0000000000157919 */ /* 0x000e220000002100 */
[----:B------:R-:W-:Y:S01]  /*12840*/  BSSY B0, `(.L_x_487) ;  /* 0x000000a000007945 */ /* 0x000fe20003800000 */
[----:B------:R-:W-:Y:S02]  /*12850*/  IMAD.MOV.U32 R12, RZ, RZ, RZ ;  /* 0x000000ffff0c7224 */ /* 0x000fe400078e00ff */
[----:B------:R-:W-:Y:S02]  /*12860*/  IMAD.MOV.U32 R11, RZ, RZ, 0x1f ;  /* 0x0000001fff0b7424 */ /* 0x000fe400078e00ff */
[----:B------:R-:W-:Y:S01]  /*12870*/  IMAD.MOV.U32 R15, RZ, RZ, -0x1 ;  /* 0xffffffffff0f7424 */ /* 0x000fe200078e00ff */
[----:B0-----:R-:W-:-:S04]  /*12880*/  SHF.R.U32.HI R21, RZ, 0x5, R21 ;  /* 0x00000005ff157819 */ /* 0x001fc80000011615 */
[----:B------:R-:W-:-:S05]  /*12890*/  LOP3.LUT R21, R21, 0x3, RZ, 0xc0, !PT ;  /* 0x0000000315157812 */ /* 0x000fca00078ec0ff */
[----:B------:R-:W-:-:S07]  /*128a0*/  IMAD.MOV.U32 R13, RZ, RZ, R21 ;  /* 0x000000ffff0d7224 */ /* 0x000fce00078e0015 */
[----:B-----5:R-:W-:Y:S05]  /*128b0*/  WARPSYNC.COLLECTIVE R15, `(.L_x_488) ;  /* 0x000000000f087348 */ /* 0x020fea0003c00000 */
[----:B------:R0:W1:Y:S02]  /*128c0*/  SHFL.IDX P6, R14, R13, R12, R11 ;  /* 0x0000000c0d0e7389 */ /* 0x00006400000c000b */
[----:B01---5:R-:W-:Y:S01]  /*128d0*/  ENDCOLLECTIVE ;  /* 0x000000000000791b */ /* 0x023fe20003800000 */
.L_x_488:
[----:B------:R-:W-:Y:S05]  /*128e0*/  BSYNC B0 ;  /* 0x0000000000007941 */ /* 0x000fea0003800000 */
.L_x_487:
[----:B------:R-:W-:Y:S05]  /*128f0*/  BRA `(.L_x_489) ;  /* 0xffffffbc00d07947 */ /* 0x000fea000383ffff */
.L_x_427:
[----:B0-----:R0:W1:Y:S02]  /*12900*/  SYNCS.PHASECHK.TRANS64.TRYWAIT P0, [R19+URZ+0x28c40], R0 ;  /* 0x028c4000130075a7 */ /* 0x001064000800017f */
[----:B-1----:R-:W-:Y:S05]  /*12910*/  @!P0 NANOSLEEP.SYNCS 0x989680 ;  /* 0x009896800000895d */ /* 0x002fea0003900000 */
[----:B------:R-:W1:Y:S02]  /*12920*/  @!P0 SYNCS.PHASECHK.TRANS64 P0, [R19+URZ+0x28c40], R0 ;  /* 0x028c4000130085a7 */ /* 0x000e64000800007f */
[----:B-1----:R-:W-:Y:S05]  /*12930*/  @!P0 BRA `(.L_x_427) ;  /* 0xfffffffc00f08947 */ /* 0x002fea000383ffff */
[----:B------:R-:W-:Y:S05]  /*12940*/  BRA `(.L_x_490) ;  /* 0xffffffc000b47947 */ /* 0x000fea000383ffff */
.L_x_428:
        /* <DEDUP_REMOVED lines=8> */
.L_x_492:
[----:B------:R-:W-:Y:S05]  /*129d0*/  BSYNC B0 ;  /* 0x0000000000007941 */ /* 0x000fea0003800000 */
.L_x_491:
[----:B------:R-:W-:Y:S02]  /*129e0*/  IMAD.MOV.U32 R13, RZ, RZ, R0 ;  /* 0x000000ffff0d7224 */ /* 0x000fe400078e0000 */
[----:B------:R-:W-:Y:S02]  /*129f0*/  IMAD.MOV.U32 R12, RZ, RZ, RZ ;  /* 0x000000ffff0c7224 */ /* 0x000fe400078e00ff */
[----:B------:R-:W-:Y:S02]  /*12a00*/  IMAD.MOV.U32 R11, RZ, RZ, 0x181f ;  /* 0x0000181fff0b7424 */ /* 0x000fe400078e00ff */
[----:B------:R-:W-:Y:S02]  /*12a10*/  IMAD.MOV.U32 R15, RZ, RZ, -0x1 ;  /* 0xffffffffff0f7424 */ /* 0x000fe400078e00ff */
[----:B------:R-:W-:Y:S02]  /*12a20*/  IMAD.MOV.U32 R2, RZ, RZ, R14 ;  /* 0x000000ffff027224 */ /* 0x000fe400078e000e */
[----:B------:R-:W-:-:S07]  /*12a30*/  @P0 IMAD R6, R4, 0x2, R17 ;  /* 0x0000000204060824 */ /* 0x000fce00078e0211 */
[----:B------:R-:W-:Y:S05]  /*12a40*/  WARPSYNC.COLLECTIVE R15, `(.L_x_493) ;  /* 0x000000000f087348 */ /* 0x000fea0003c00000 */
[----:B------:R0:W1:Y:S02]  /*12a50*/  SHFL.IDX P6, R14, R13, R12, R11 ;  /* 0x0000000c0d0e7389 */ /* 0x00006400000c000b */
[----:B01----:R-:W-:Y:S01]  /*12a60*/  ENDCOLLECTIVE ;  /* 0x000000000000791b */ /* 0x003fe20003800000 */
.L_x_493:
[----:B------:R-:W-:Y:S02]  /*12a70*/  IMAD.MOV.U32 R13, RZ, RZ, R5 ;  /* 0x000000ffff0d7224 */ /* 0x000fe400078e0005 */
[----:B------:R-:W-:Y:S02]  /*12a80*/  IMAD.MOV.U32 R12, RZ, RZ, 0x1 ;  /* 0x00000001ff0c7424 */ /* 0x000fe400078e00ff */
[----:B------:R-:W-:-:S07]  /*12a90*/  IMAD.MOV.U32 R3, RZ, RZ, R14 ;  /* 0x000000ffff037224 */ /* 0x000fce00078e000e */
[----:B------:R-:W-:Y:S05]  /*12aa0*/  WARPSYNC.COLLECTIVE R15, `(.L_x_494) ;  /* 0x000000000f087348 */ /* 0x000fea0003c00000 */
[----:B------:R0:W1:Y:S02]  /*12ab0*/  SHFL.IDX P6, R14, R13, R12, R11 ;  /* 0x0000000c0d0e7389 */ /* 0x00006400000c000b */
[----:B01----:R-:W-:Y:S01]  /*12ac0*/  ENDCOLLECTIVE ;  /* 0x000000000000791b */ /* 0x003fe20003800000 */
.L_x_494:
[----:B------:R-:W-:-:S05]  /*12ad0*/  @P0 LEA R3, P1, R7, R3, 0x1 ;  /* 0x0000000307030211 */ /* 0x000fca00078208ff */
[----:B------:R-:W-:-:S05]  /*12ae0*/  @P0 IMAD.X R2, RZ, RZ, R2, P1 ;  /* 0x000000ffff020224 */ /* 0x000fca00008e0602 */
[----:B------:R-:W-:Y:S01]  /*12af0*/  @P0 LOP3.LUT R3, R3, R2, RZ, 0x3c, !PT ;  /* 0x0000000203030212 */ /* 0x000fe200078e3cff */
[----:B------:R-:W-:-:S03]  /*12b00*/  IMAD.MOV.U32 R13, RZ, RZ, R0 ;  /* 0x000000ffff0d7224 */ /* 0x000fc600078e0000 */
[----:B------:R-:W-:-:S04]  /*12b10*/  @P0 LOP3.LUT R2, R3, R2, RZ, 0x3c, !PT ;  /* 0x0000000203020212 */ /* 0x000fc800078e3cff */
[----:B------:R-:W-:-:S05]  /*12b20*/  @P0 LOP3.LUT R3, R3, R2, RZ, 0x3c, !PT ;  /* 0x0000000203030212 */ /* 0x000fca00078e3cff */
[----:B------:R-:W-:Y:S01]  /*12b30*/  @!PT LDS RZ, [RZ] ;  /* 0x00000000fffff984 */ /* 0x000fe20000000800 */
[----:B------:R-:W-:Y:S01]  /*12b40*/  @!PT LDS RZ, [RZ] ;  /* 0x00000000fffff984 */ /* 0x000fe20000000800 */
[----:B------:R-:W-:Y:S01]  /*12b50*/  @!PT LDS RZ, [RZ] ;  /* 0x00000000fffff984 */ /* 0x000fe20000000800 */
[----:B------:R0:W-:Y:S01]  /*12b60*/  @P0 LDGSTS.E.BYPASS.LTC128B.128 [R6+0x22400], desc[UR50][R2.64], !P2 ;  /* 0x2240000002060fae */ /* 0x0001e2000d101d72 */
[----:B------:R-:W-:Y:S01]  /*12b70*/  ISETP.GE.AND P0, PT, R28, 0x11, PT ;  /* 0x000000111c00780c */ /* 0x000fe20003f06270 */
[----:B0-----:R-:W-:-:S12]  /*12b80*/  IMAD.MOV.U32 R2, RZ, RZ, R14 ;  /* 0x000000ffff027224 */ /* 0x001fd800078e000e */
[----:B------:R-:W-:Y:S05]  /*12b90*/  WARPSYNC.COLLECTIVE R15, `(.L_x_495) ;  /* 0x000000000f087348 */ /* 0x000fea0003c00000 */
[----:B------:R0:W1:Y:S02]  /*12ba0*/  SHFL.IDX P6, R14, R13, R12, R11 ;  /* 0x0000000c0d0e7389 */ /* 0x00006400000c000b */
[----:B01----:R-:W-:Y:S01]  /*12bb0*/  ENDCOLLECTIVE ;  /* 0x000000000000791b */ /* 0x003fe20003800000 */
.L_x_495:
[----:B------:R-:W-:Y:S02]  /*12bc0*/  @P0 IMAD R6, R4, 0x2, R17 ;  /* 0x0000000204060824 */ /* 0x000fe400078e0211 */
[----:B------:R-:W-:Y:S02]  /*12bd0*/  IMAD.MOV.U32 R13, RZ, RZ, R5 ;  /* 0x000000ffff0d7224 */ /* 0x000fe400078e0005 */
[----:B------:R-:W-:Y:S02]  /*12be0*/  IMAD.MOV.U32 R12, RZ, RZ, 0x2 ;  /* 0x00000002ff0c7424 */ /* 0x000fe400078e00ff */
[----:B------:R-:W-:-:S07]  /*12bf0*/  IMAD.MOV.U32 R3, RZ, RZ, R14 ;  /* 0x000000ffff037224 */ /* 0x000fce00078e000e */
[----:B------:R-:W-:Y:S05]  /*12c00*/  WARPSYNC.COLLECTIVE R15, `(.L_x_496) ;  /* 0x000000000f087348 */ /* 0x000fea0003c00000 */
[----:B------:R0:W1:Y:S02]  /*12c10*/  SHFL.IDX P6, R14, R13, R12, R11 ;  /* 0x0000000c0d0e7389 */ /* 0x00006400000c000b */
[----:B01----:R-:W-:Y:S01]  /*12c20*/  ENDCOLLECTIVE ;  /* 0x000000000000791b */ /* 0x003fe20003800000 */
.L_x_496:
        /* <DEDUP_REMOVED lines=15> */
.L_x_497:
[----:B------:R-:W-:Y:S02]  /*12d20*/  @P0 IMAD R6, R4, 0x2, R17 ;  /* 0x0000000204060824 */ /* 0x000fe400078e0211 */
[----:B------:R-:W-:Y:S02]  /*12d30*/  IMAD.MOV.U32 R13, RZ, RZ, R5 ;  /* 0x000000ffff0d7224 */ /* 0x000fe400078e0005 */
[----:B------:R-:W-:Y:S02]  /*12d40*/  IMAD.MOV.U32 R12, RZ, RZ, 0x3 ;  /* 0x00000003ff0c7424 */ /* 0x000fe400078e00ff */
[----:B------:R-:W-:-:S07]  /*12d50*/  IMAD.MOV.U32 R3, RZ, RZ, R14 ;  /* 0x000000ffff037224 */ /* 0x000fce00078e000e */
[----:B------:R-:W-:Y:S05]  /*12d60*/  WARPSYNC.COLLECTIVE R15, `(.L_x_498) ;  /* 0x000000000f087348 */ /* 0x000fea0003c00000 */
[----:B------:R0:W1:Y:S02]  /*12d70*/  SHFL.IDX P6, R14, R13, R12, R11 ;  /* 0x0000000c0d0e7389 */ /* 0x00006400000c000b */
[----:B01----:R-:W-:Y:S01]  /*12d80*/  ENDCOLLECTIVE ;  /* 0x000000000000791b */ /* 0x003fe20003800000 */
.L_x_498:
[----:B------:R-:W-:-:S05]  /*12d90*/  @P0 LEA R3, P1, R7, R3, 0x1 ;  /* 0x0000000307030211 */ /* 0x000fca00078208ff */
[----:B------:R-:W-:-:S05]  /*12da0*/  @P0 IMAD.X R2, RZ, RZ, R2, P1 ;  /* 0x000000ffff020224 */ /* 0x000fca00008e0602 */
[----:B------:R-:W-:Y:S01]  /*12db0*/  @P0 LOP3.LUT R3, R3, R2, RZ, 0x3c, !PT ;  /* 0x0000000203030212 */ /* 0x000fe200078e3cff */
[----:B------:R-:W-:-:S03]  /*12dc0*/  IMAD.MOV.U32 R13, RZ, RZ, R0 ;  /* 0x000000ffff0d7224 */ /* 0x000fc600078e0000 */
[----:B------:R-:W-:-:S04]  /*12dd0*/  @P0 LOP3.LUT R2, R3, R2, RZ, 0x3c, !PT ;  /* 0x0000000203020212 */ /* 0x000fc800078e3cff */
[----:B------:R-:W-:Y:S01]  /*12de0*/  @P0 LOP3.LUT R3, R3, R2, RZ, 0x3c, !PT ;  /* 0x0000000203030212 */ /* 0x000fe200078e3cff */
[----:B------:R-:W-:-:S07]  /*12df0*/  IMAD.MOV.U32 R5, RZ, RZ, R14 ;  /* 0x000000ffff057224 */ /* 0x000fce00078e000e */
[----:B------:R-:W-:Y:S05]  /*12e00*/  WARPSYNC.COLLECTIVE R15, `(.L_x_499) ;  /* 0x000000000f087348 */ /* 0x000fea0003c00000 */
[----:B------:R0:W1:Y:S02]  /*12e10*/  SHFL.IDX P6, R14, R13, R12, R11 ;  /* 0x0000000c0d0e7389 */ /* 0x00006400000c000b */
[----:B01----:R-:W-:Y:S01]  /*12e20*/  ENDCOLLECTIVE ;  /* 0x000000000000791b */ /* 0x003fe20003800000 */
.L_x_499:
[----:B------:R-:W-:Y:S01]  /*12e30*/  @!PT LDS RZ, [RZ] ;  /* 0x00000000fffff984 */ /* 0x000fe20000000800 */
[----:B------:R-:W-:Y:S01]  /*12e40*/  @!PT LDS RZ, [RZ] ;  /* 0x00000000fffff984 */ /* 0x000fe20000000800 */
[----:B------:R-:W-:Y:S01]  /*12e50*/  @!PT LDS RZ, [RZ] ;  /* 0x00000000fffff984 */ /* 0x000fe20000000800 */
[----:B------:R1:W-:Y:S01]  /*12e60*/  @P0 LDGSTS.E.BYPASS.LTC128B.128 [R6+0x23400], desc[UR50][R2.64], !P2 ;  /* 0x2340000002060fae */ /* 0x0003e2000d101d72 */
[----:B------:R-:W-:Y:S01]  /*12e70*/  IMAD.MOV.U32 R0, RZ, RZ, R14 ;  /* 0x000000ffff007224 */ /* 0x000fe200078e000e */
[----:B------:R-:W-:Y:S06]  /*12e80*/  BRA `(.L_x_500) ;  /* 0xffffffc000647947 */ /* 0x000fec000383ffff */
.L_x_433:
[----:B------:R-:W-:Y:S02]  /*12e90*/  IMAD.MOV.U32 R13, RZ, RZ, R4 ;  /* 0x000000ffff0d7224 */ /* 0x000fe400078e0004 */
[----:B------:R-:W-:Y:S02]  /*12ea0*/  IMAD.MOV.U32 R12, RZ, RZ, RZ ;  /* 0x000000ffff0c7224 */ /* 0x000fe400078e00ff */
[----:B------:R-:W-:Y:S02]  /*12eb0*/  IMAD.MOV.U32 R11, RZ, RZ, 0x181f ;  /* 0x0000181fff0b7424 */ /* 0x000fe400078e00ff */
[----:B------:R-:W-:Y:S02]  /*12ec0*/  IMAD.MOV.U32 R15, RZ, RZ, -0x1 ;  /* 0xffffffffff0f7424 */ /* 0x000fe400078e00ff */
[----:B-----5:R-:W-:Y:S02]  /*12ed0*/  IMAD R5, R10, R7, RZ ;  /* 0x000000070a057224 */ /* 0x020fe400078e02ff */
[----:B------:R-:W-:-:S07]  /*12ee0*/  IMAD R25, R25, 0x40, R36 ;  /* 0x0000004019197824 */ /* 0x000fce00078e0224 */
[----:B------:R-:W-:Y:S05]  /*12ef0*/  WARPSYNC.COLLECTIVE R15, `(.L_x_501) ;  /* 0x000000000f087348 */ /* 0x000fea0003c00000 */
[----:B------:R0:W1:Y:S02]  /*12f00*/  SHFL.IDX P6, R14, R13, R12, R11 ;  /* 0x0000000c0d0e7389 */ /* 0x00006400000c000b */
[----:B01----:R-:W-:Y:S01]  /*12f10*/  ENDCOLLECTIVE ;  /* 0x000000000000791b */ /* 0x003fe20003800000 */
.L_x_501:
[C---:B------:R-:W-:Y:S01]  /*12f20*/  VIADD R6, R25.reuse, 0x10 ;  /* 0x0000001019067836 */ /* 0x040fe20000000000 */
[----:B------:R-:W-:Y:S01]  /*12f30*/  ISETP.GE.AND P0, PT, R25, R5, PT ;  /* 0x000000051900720c */ /* 0x000fe20003f06270 */
[----:B------:R-:W-:Y:S02]  /*12f40*/  IMAD.MOV.U32 R13, RZ, RZ, R0 ;  /* 0x000000ffff0d7224 */ /* 0x000fe400078e0000 */
[----:B------:R-:W-:-:S10]  /*12f50*/  IMAD.MOV.U32 R2, RZ, RZ, R14 ;  /* 0x000000ffff027224 */ /* 0x000fd400078e000e */
[----:B------:R-:W-:Y:S05]  /*12f60*/  WARPSYNC.COLLECTIVE R15, `(.L_x_502) ;  /* 0x000000000f087348 */ /* 0x000fea0003c00000 */
[----:B------:R0:W1:Y:S02]  /*12f70*/  SHFL.IDX P6, R14, R13, R12, R11 ;  /* 0x0000000c0d0e7389 */ /* 0x00006400000c000b */
[----:B01----:R-:W-:Y:S01]  /*12f80*/  ENDCOLLECTIVE ;  /* 0x000000000000791b */ /* 0x003fe20003800000 */
.L_x_502:
[----:B------:R-:W-:Y:S02]  /*12f90*/  IMAD.MOV.U32 R13, RZ, RZ, R4 ;  /* 0x000000ffff0d7224 */ /* 0x000fe400078e0004 */
[----:B------:R-:W-:Y:S02]  /*12fa0*/  IMAD.MOV.U32 R12, RZ, RZ, 0x1 ;  /* 0x00000001ff0c7424 */ /* 0x000fe400078e00ff */
[----:B------:R-:W-:-:S07]  /*12fb0*/  IMAD.MOV.U32 R3, RZ, RZ, R14 ;  /* 0x000000ffff037224 */ /* 0x000fce00078e000e */
[----:B------:R-:W-:Y:S05]  /*12fc0*/  WARPSYNC.COLLECTIVE R15, `(.L_x_503) ;  /* 0x000000000f087348 */ /* 0x000fea0003c00000 */
[----:B------:R0:W1:Y:S02]  /*12fd0*/  SHFL.IDX P6, R14, R13, R12, R11 ;  /* 0x0000000c0d0e7389 */ /* 0x00006400000c000b */
[----:B01----:R-:W-:Y:S01]  /*12fe0*/  ENDCOLLECTIVE ;  /* 0x000000000000791b */ /* 0x003fe20003800000 */
.L_x_503:
[----:B------:R-:W-:-:S05]  /*12ff0*/  @!P0 LEA R3, P2, R9, R3, 0x1 ;  /* 0x0000000309038211 */ /* 0x000fca00078408ff */
[----:B------:R-:W-:-:S05]  /*13000*/  @!P0 IMAD.X R2, RZ, RZ, R2, P2 ;  /* 0x000000ffff028224 */ /* 0x000fca00010e0602 */
[----:B------:R-:W-:Y:S01]  /*13010*/  @!P0 LOP3.LUT R3, R3, R2, RZ, 0x3c, !PT ;  /* 0x0000000203038212 */ /* 0x000fe200078e3cff */
[----:B------:R-:W-:-:S03]  /*13020*/  IMAD.MOV.U32 R13, RZ, RZ, R0 ;  /* 0x000000ffff0d7224 */ /* 0x000fc600078e0000 */
[----:B------:R-:W-:-:S04]  /*13030*/  @!P0 LOP3.LUT R2, R3, R2, RZ, 0x3c, !PT ;  /* 0x0000000203028212 */ /* 0x000fc800078e3cff */
[----:B------:R-:W-:-:S05]  /*13040*/  @!P0 LOP3.LUT R3, R3, R2, RZ, 0x3c, !PT ;  /* 0x0000000203038212 */ /* 0x000fca00078e3cff */
        /* <DEDUP_REMOVED lines=9> */
.L_x_504:
[----:B------:R-:W-:Y:S02]  /*130e0*/  IMAD.MOV.U32 R13, RZ, RZ, R4 ;  /* 0x000000ffff0d7224 */ /* 0x000fe400078e0004 */
[----:B------:R-:W-:Y:S02]  /*130f0*/  IMAD.MOV.U32 R12, RZ, RZ, 0x2 ;  /* 0x00000002ff0c7424 */ /* 0x000fe400078e00ff */
[----:B------:R-:W-:-:S07]  /*13100*/  IMAD.MOV.U32 R3, RZ, RZ, R14 ;  /* 0x000000ffff037224 */ /* 0x000fce00078e000e */
[----:B------:R-:W-:Y:S05]  /*13110*/  WARPSYNC.COLLECTIVE R15, `(.L_x_505) ;  /* 0x000000000f087348 */ /* 0x000fea0003c00000 */
[----:B------:R0:W1:Y:S02]  /*13120*/  SHFL.IDX P6, R14, R13, R12, R11 ;  /* 0x0000000c0d0e7389 */ /* 0x00006400000c000b */
[----:B01----:R-:W-:Y:S01]  /*13130*/  ENDCOLLECTIVE ;  /* 0x000000000000791b */ /* 0x003fe20003800000 */
.L_x_505:
        /* <DEDUP_REMOVED lines=9> */
[----:B------:R0:W-:Y:S02]  /*131d0*/  @!P0 LDGSTS.E.BYPASS.LTC128B.128 [R8+0x20c00], desc[UR50][R2.64], !P1 ;  /* 0x20c0000002088fae */ /* 0x0001e4000c901d72 */
[----:B0-----:R-:W-:-:S05]  /*131e0*/  VIADD R2, R25, 0x20 ;  /* 0x0000002019027836 */ /* 0x001fca0000000000 */
[----:B------:R-:W-:Y:S01]  /*131f0*/  ISETP.GE.AND P0, PT, R2, R5, PT ;  /* 0x000000050200720c */ /* 0x000fe20003f06270 */
[----:B------:R-:W-:-:S12]  /*13200*/  IMAD.MOV.U32 R2, RZ, RZ, R14 ;  /* 0x000000ffff027224 */ /* 0x000fd800078e000e */
[----:B------:R-:W-:Y:S05]  /*13210*/  WARPSYNC.COLLECTIVE R15, `(.L_x_506) ;  /* 0x000000000f087348 */ /* 0x000fea0003c00000 */
[----:B------:R0:W1:Y:S02]  /*13220*/  SHFL.IDX P6, R14, R13, R12, R11 ;  /* 0x0000000c0d0e7389 */ /* 0x00006400000c000b */
[----:B01----:R-:W-:Y:S01]  /*13230*/  ENDCOLLECTIVE ;  /* 0x000000000000791b */ /* 0x003fe20003800000 */
.L_x_506:
[----:B------:R-:W-:Y:S02]  /*13240*/  IMAD.MOV.U32 R13, RZ, RZ, R4 ;  /* 0x000000ffff0d7224 */ /* 0x000fe400078e0004 */
[----:B------:R-:W-:Y:S02]  /*13250*/  IMAD.MOV.U32 R12, RZ, RZ, 0x3 ;  /* 0x00000003ff0c7424 */ /* 0x000fe400078e00ff */
[----:B------:R-:W-:-:S07]  /*13260*/  IMAD.MOV.U32 R3, RZ, RZ, R14 ;  /* 0x000000ffff037224 */ /* 0x000fce00078e000e */
[----:B------:R-:W-:Y:S05]  /*13270*/  WARPSYNC.COLLECTIVE R15, `(.L_x_507) ;  /* 0x000000000f087348 */ /* 0x000fea0003c00000 */
[----:B------:R0:W1:Y:S02]  /*13280*/  SHFL.IDX P6, R14, R13, R12, R11 ;  /* 0x0000000c0d0e7389 */ /* 0x00006400000c000b */
[----:B01----:R-:W-:Y:S01]  /*13290*/  ENDCOLLECTIVE ;  /* 0x000000000000791b */ /* 0x003fe20003800000 */
.L_x_507:
[----:B------:R-:W-:-:S05]  /*132a0*/  @!P0 LEA R3, P2, R9, R3, 0x1 ;  /* 0x0000000309038211 */ /* 0x000fca00078408ff */
[----:B------:R-:W-:-:S05]  /*132b0*/  @!P0 IMAD.X R2, RZ, RZ, R2, P2 ;  /* 0x000000ffff028224 */ /* 0x000fca00010e0602 */
[----:B------:R-:W-:Y:S01]  /*132c0*/  @!P0 LOP3.LUT R3, R3, R2, RZ, 0x3c, !PT ;  /* 0x0000000203038212 */ /* 0x000fe200078e3cff */
[----:B------:R-:W-:-:S03]  /*132d0*/  IMAD.MOV.U32 R13, RZ, RZ, R0 ;  /* 0x000000ffff0d7224 */ /* 0x000fc600078e0000 */
[----:B------:R-:W-:-:S04]  /*132e0*/  @!P0 LOP3.LUT R2, R3, R2, RZ, 0x3c, !PT ;  /* 0x0000000203028212 */ /* 0x000fc800078e3cff */
[----:B------:R-:W-:Y:S01]  /*132f0*/  @!P0 LOP3.LUT R3, R3, R2, RZ, 0x3c, !PT ;  /* 0x0000000203038212 */ /* 0x000fe200078e3cff */
[----:B------:R-:W-:-:S07]  /*13300*/  IMAD.MOV.U32 R4, RZ, RZ, R14 ;  /* 0x000000ffff047224 */ /* 0x000fce00078e000e */
[----:B------:R-:W-:Y:S05]  /*13310*/  WARPSYNC.COLLECTIVE R15, `(.L_x_508) ;  /* 0x000000000f087348 */ /* 0x000fea0003c00000 */
[----:B------:R0:W1:Y:S02]  /*13320*/  SHFL.IDX P6, R14, R13, R12, R11 ;  /* 0x0000000c0d0e7389 */ /* 0x00006400000c000b */
[----:B01----:R-:W-:Y:S01]  /*13330*/  ENDCOLLECTIVE ;  /* 0x000000000000791b */ /* 0x003fe20003800000 */
.L_x_508:
[----:B------:R-:W-:Y:S01]  /*13340*/  @!PT LDS RZ, [RZ] ;  /* 0x00000000fffff984 */ /* 0x000fe20000000800 */
[----:B------:R-:W-:Y:S01]  /*13350*/  @!PT LDS RZ, [RZ] ;  /* 0x00000000fffff984 */ /* 0x000fe20000000800 */
[----:B------:R-:W-:Y:S01]  /*13360*/  @!PT LDS RZ, [RZ] ;  /* 0x00000000fffff984 */ /* 0x000fe20000000800 */
[----:B------:R0:W-:Y:S01]  /*13370*/  @!P0 LDGSTS.E.BYPASS.LTC128B.128 [R8+0x21400], desc[UR50][R2.64], !P1 ;  /* 0x2140000002088fae */ /* 0x0001e2000c901d72 */
[----:B------:R-:W-:Y:S01]  /*13380*/  IMAD.MOV.U32 R0, RZ, RZ, R14 ;  /* 0x000000ffff007224 */ /* 0x000fe200078e000e */
[----:B------:R-:W-:Y:S06]  /*13390*/  BRA `(.L_x_509) ;  /* 0xffffffc400607947 */ /* 0x000fec000383ffff */
.L_x_436:
[----:B0-----:R0:W1:Y:S02]  /*133a0*/  SYNCS.PHASECHK.TRANS64.TRYWAIT P0, [R17+URZ+0x28c20], R0 ;  /* 0x028c2000110075a7 */ /* 0x001064000800017f */
[----:B-1----:R-:W-:Y:S05]  /*133b0*/  @!P0 NANOSLEEP.SYNCS 0x989680 ;  /* 0x009896800000895d */ /* 0x002fea0003900000 */
[----:B------:R-:W1:Y:S02]  /*133c0*/  @!P0 SYNCS.PHASECHK.TRANS64 P0, [R17+URZ+0x28c20], R0 ;  /* 0x028c2000110085a7 */ /* 0x000e64000800007f */
[----:B-1----:R-:W-:Y:S05]  /*133d0*/  @!P0 BRA `(.L_x_436) ;  /* 0xfffffffc00f08947 */ /* 0x002fea000383ffff */
[----:B------:R-:W-:Y:S05]  /*133e0*/  BRA `(.L_x_510) ;  /* 0xffffffc400bc7947 */ /* 0x000fea000383ffff */
.L_x_439:
[----:B0-----:R0:W1:Y:S02]  /*133f0*/  SYNCS.PHASECHK.TRANS64.TRYWAIT P0, [R19+URZ+0x28c60], R0 ;  /* 0x028c6000130075a7 */ /* 0x001064000800017f */
[----:B-1----:R-:W-:Y:S05]  /*13400*/  @!P0 NANOSLEEP.SYNCS 0x989680 ;  /* 0x009896800000895d */ /* 0x002fea0003900000 */
[----:B------:R-:W1:Y:S02]  /*13410*/  @!P0 SYNCS.PHASECHK.TRANS64 P0, [R19+URZ+0x28c60], R0 ;  /* 0x028c6000130085a7 */ /* 0x000e64000800007f */
[----:B-1----:R-:W-:Y:S05]  /*13420*/  @!P0 BRA `(.L_x_439) ;  /* 0xfffffffc00f08947 */ /* 0x002fea000383ffff */
[----:B------:R-:W-:Y:S05]  /*13430*/  BRA `(.L_x_511) ;  /* 0xffffffc400cc7947 */ /* 0x000fea000383ffff */
.L_x_440:
        /* <DEDUP_REMOVED lines=8> */
.L_x_513:
[----:B------:R-:W-:Y:S05]  /*134c0*/  BSYNC B0 ;  /* 0x0000000000007941 */ /* 0x000fea0003800000 */
.L_x_512:
[----:B------:R0:W5:Y:S01]  /*134d0*/  LDL R8, [R1] ;  /* 0x0000000001087983 */ /* 0x0001620000100800 */
[----:B------:R-:W-:Y:S01]  /*134e0*/  IMAD.MOV.U32 R13, RZ, RZ, R4 ;  /* 0x000000ffff0d7224 */ /* 0x000fe200078e0004 */
[C---:B------:R-:W-:Y:S01]  /*134f0*/  LOP3.LUT P5, RZ, R29.reuse, 0x2, RZ, 0xc0, !PT ;  /* 0x000000021dff7812 */ /* 0x040fe200078ac0ff */
[----:B------:R-:W-:Y:S01]  /*13500*/  IMAD.MOV.U32 R12, RZ, RZ, RZ ;  /* 0x000000ffff0c7224 */ /* 0x000fe200078e00ff */
[----:B------:R-:W1:Y:S01]  /*13510*/  S2R R7, SR_TID.X ;  /* 0x0000000000077919 */ /* 0x000e620000002100 */
[----:B------:R-:W-:Y:S01]  /*13520*/  IMAD.MOV.U32 R11, RZ, RZ, 0x181f ;  /* 0x0000181fff0b7424 */ /* 0x000fe200078e00ff */
[C---:B------:R-:W-:Y:S01]  /*13530*/  LOP3.LUT P4, RZ, R29.reuse, 0x4, RZ, 0xc0, !PT ;  /* 0x000000041dff7812 */ /* 0x040fe2000788c0ff */
[----:B------:R-:W-:Y:S01]  /*13540*/  IMAD.MOV.U32 R15, RZ, RZ, -0x1 ;  /* 0xffffffffff0f7424 */ /* 0x000fe200078e00ff */
[----:B------:R-:W-:Y:S01]  /*13550*/  LOP3.LUT P3, RZ, R29, 0x8, RZ, 0xc0, !PT ;  /* 0x000000081dff7812 */ /* 0x000fe2000786c0ff */
[----:B------:R-:W-:Y:S01]  /*13560*/  IMAD.MOV.U32 R3, RZ, RZ, R14 ;  /* 0x000000ffff037224 */ /* 0x000fe200078e000e */
[----:B------:R-:W-:Y:S01]  /*13570*/  LOP3.LUT R16, R16, 0xfffffeff, RZ, 0xc0, !PT ;  /* 0xfffffeff10107812 */ /* 0x000fe200078ec0ff */
[----:B0-----:R-:W-:-:S10]  /*13580*/  IMAD R5, R5, 0x2, R17 ;  /* 0x0000000205057824 */ /* 0x001fd400078e0211 */
[----:B-1---5:R-:W-:Y:S05]  /*13590*/  WARPSYNC.COLLECTIVE R15, `(.L_x_514) ;  /* 0x000000000f087348 */ /* 0x022fea0003c00000 */
[----:B------:R0:W2:Y:S02]  /*135a0*/  SHFL.IDX P6, R14, R13, R12, R11 ;  /* 0x0000000c0d0e7389 */ /* 0x0000a400000c000b */
[----:B012--5:R-:W-:Y:S01]  /*135b0*/  ENDCOLLECTIVE ;  /* 0x000000000000791b */ /* 0x027fe20003800000 */
.L_x_514:
[----:B------:R-:W-:Y:S01]  /*135c0*/  LOP3.LUT P2, RZ, R29, 0x10, RZ, 0xc0, !PT ;  /* 0x000000101dff7812 */ /* 0x000fe2000784c0ff */
[----:B------:R-:W-:Y:S02]  /*135d0*/  IMAD.MOV.U32 R13, RZ, RZ, R6 ;  /* 0x000000ffff0d7224 */ /* 0x000fe400078e0006 */
[----:B------:R-:W-:Y:S02]  /*135e0*/  IMAD.MOV.U32 R12, RZ, RZ, 0x1 ;  /* 0x00000001ff0c7424 */ /* 0x000fe400078e00ff */
[----:B------:R-:W-:Y:S02]  /*135f0*/  IMAD.SHL.U32 R7, R7, 0x8, RZ ;  /* 0x0000000807077824 */ /* 0x000fe400078e00ff */
[----:B------:R-:W-:-:S03]  /*13600*/  IMAD.MOV.U32 R2, RZ, RZ, R14 ;  /* 0x000000ffff027224 */ /* 0x000fc600078e000e */
[----:B------:R-:W-:-:S05]  /*13610*/  LOP3.LUT R7, R7, 0x38, RZ, 0xc0, !PT ;  /* 0x0000003807077812 */ /* 0x000fca00078ec0ff */
[----:B------:R-:W-:Y:S01]  /*13620*/  IMAD.SHL.U32 R0, R7, 0x2, RZ ;  /* 0x0000000207007824 */ /* 0x000fe200078e00ff */
[----:B------:R-:W-:-:S04]  /*13630*/  LOP3.LUT R7, R29, 0x1, RZ, 0xc0, !PT ;  /* 0x000000011d077812 */ /* 0x000fc800078ec0ff */
[----:B------:R-:W-:Y:S02]  /*13640*/  IADD3 R2, P0, R2, R0, RZ ;  /* 0x0000000002027210 */ /* 0x000fe40007f1e0ff */
[----:B------:R-:W-:-:S03]  /*13650*/  ISETP.NE.U32.AND P1, PT, R7, 0x1, PT ;  /* 0x000000010700780c */ /* 0x000fc60003f25070 */
[----:B------:R-:W-:Y:S01]  /*13660*/  IMAD.X R3, RZ, RZ, R3, P0 ;  /* 0x000000ffff037224 */ /* 0x000fe200000e0603 */
[----:B------:R-:W-:-:S09]  /*13670*/  ISETP.LT.OR P0, PT, R28, 0x1, P1 ;  /* 0x000000011c00780c */ /* 0x000fd20000f01670 */
[----:B------:R-:W-:Y:S02]  /*13680*/  @P1 LOP3.LUT R16, R16, 0x100, RZ, 0xfc, !PT ;  /* 0x0000010010101812 */ /* 0x000fe400078efcff */
[----:B------:R-:W-:Y:S02]  /*13690*/  LOP3.LUT P1, RZ, R29, 0x20, RZ, 0xc0, !PT ;  /* 0x000000201dff7812 */ /* 0x000fe4000782c0ff */
[----:B------:R-:W-:Y:S01]  /*136a0*/  @!PT LDS RZ, [RZ] ;  /* 0x00000000fffff984 */ /* 0x000fe20000000800 */
[----:B------:R-:W-:Y:S01]  /*136b0*/  @!PT LDS RZ, [RZ] ;  /* 0x00000000fffff984 */ /* 0x000fe20000000800 */
[----:B------:R-:W-:Y:S01]  /*136c0*/  @!PT LDS RZ, [RZ] ;  /* 0x00000000fffff984 */ /* 0x000fe20000000800 */
[----:B------:R0:W-:Y:S01]  /*136d0*/  LDGSTS.E.BYPASS.LTC128B.128 [R5+0x400], desc[UR50][R2.64], !P0 ;  /* 0x0040000002057fae */ /* 0x0001e2000c101d72 */
[C---:B------:R-:W-:Y:S02]  /*136e0*/  ISETP.LT.OR P0, PT, R28.reuse, 0x1, !P5 ;  /* 0x000000011c00780c */ /* 0x040fe40006f01670 */
[----:B------:R-:W-:Y:S02]  /*136f0*/  ISETP.LT.OR P6, PT, R28, 0x1, !P1 ;  /* 0x000000011c00780c */ /* 0x000fe40004fc1670 */
[----:B------:R-:W-:-:S09]  /*13700*/  LOP3.LUT R16, R16, 0xfffffdff, RZ, 0xc0, !PT ;  /* 0xfffffdff10107812 */ /* 0x000fd200078ec0ff */
[----:B------:R0:W-:Y:S01]  /*13710*/  LDGSTS.E.BYPASS.LTC128B.128 [R5+0x2400], desc[UR50][R2.64+0x80], !P0 ;  /* 0x0240008002057fae */ /* 0x0001e2000c101d72 */
[----:B------:R-:W-:-:S13]  /*13720*/  ISETP.LT.OR P0, PT, R28, 0x1, !P4 ;  /* 0x000000011c00780c */ /* 0x000fda0006701670 */
[----:B------:R0:W-:Y:S01]  /*13730*/  LDGSTS.E.BYPASS.LTC128B.128 [R5+0x4400], desc[UR50][R2.64+0x100], !P0 ;  /* 0x0440010002057fae */ /* 0x0001e2000c101d72 */
[----:B------:R-:W-:-:S13]  /*13740*/  ISETP.LT.OR P0, PT, R28, 0x1, !P3 ;  /* 0x000000011c00780c */ /* 0x000fda0005f01670 */
[----:B------:R0:W-:Y:S01]  /*13750*/  LDGSTS.E.BYPASS.LTC128B.128 [R5+0x6400], desc[UR50][R2.64+0x180], !P0 ;  /* 0x0640018002057fae */ /* 0x0001e2000c101d72 */
[----:B------:R-:W-:-:S13]  /*13760*/  ISETP.LT.OR P0, PT, R28, 0x1, !P2 ;  /* 0x000000011c00780c */ /* 0x000fda0005701670 */
[----:B------:R0:W-:Y:S01]  /*13770*/  LDGSTS.E.BYPASS.LTC128B.128 [R5+0x8400], desc[UR50][R2.64+0x200], !P0 ;  /* 0x0840020002057fae */ /* 0x0001e2000c101d72 */
[----:B------:R-:W-:-:S03]  /*13780*/  LOP3.LUT P0, RZ, R29, 0x40, RZ, 0xc0, !PT ;  /* 0x000000401dff7812 */ /* 0x000fc6000780c0ff */
[----:B------:R0:W-:Y:S01]  /*13790*/  LDGSTS.E.BYPASS.LTC128B.128 [R5+0xa400], desc[UR50][R2.64+0x280], !P6 ;  /* 0x0a40028002057fae */ /* 0x0001e2000f101d72 */
[----:B------:R-:W-:-:S13]  /*137a0*/  ISETP.LT.OR P6, PT, R28, 0x1, !P0 ;  /* 0x000000011c00780c */ /* 0x000fda00047c1670 */
[----:B------:R0:W-:Y:S01]  /*137b0*/  LDGSTS.E.BYPASS.LTC128B.128 [R5+0xc400], desc[UR50][R2.64+0x300], !P6 ;  /* 0x0c40030002057fae */ /* 0x0001e2000f101d72 */
[----:B------:R-:W-:-:S04]  /*137c0*/  PRMT R7, R8, 0x8880, RZ ;  /* 0x0000888008077816 */ /* 0x000fc800000000ff */
[----:B------:R-:W-:-:S13]  /*137d0*/  ISETP.GT.AND P6, PT, R7, -0x1, PT ;  /* 0xffffffff0700780c */ /* 0x000fda0003fc4270 */
[----:B------:R-:W-:Y:S02]  /*137e0*/  @P6 LOP3.LUT R16, R16, 0x200, RZ, 0xfc, !PT ;  /* 0x0000020010106812 */ /* 0x000fe400078efcff */
[----:B------:R-:W-:-:S13]  /*137f0*/  ISETP.LT.OR P6, PT, R28, 0x1, P6 ;  /* 0x000000011c00780c */ /* 0x000fda00037c1670 */
[----:B------:R0:W-:Y:S02]  /*13800*/  LDGSTS.E.BYPASS.LTC128B.128 [R5+0xe400], desc[UR50][R2.64+0x380], !P6 ;  /* 0x0e40038002057fae */ /* 0x0001e4000f101d72 */
[----:B0-----:R-:W-:Y:S05]  /*13810*/  WARPSYNC.COLLECTIVE R15, `(.L_x_515) ;  /* 0x000000000f087348 */ /* 0x001fea0003c00000 */
[----:B------:R1:W2:Y:S02]  /*13820*/  SHFL.IDX P6, R14, R13, R12, R11 ;  /* 0x0000000c0d0e7389 */ /* 0x0002a400000c000b */
[----:B012---:R-:W-:Y:S01]  /*13830*/  ENDCOLLECTIVE ;  /* 0x000000000000791b */ /* 0x007fe20003800000 */
.L_x_515:
[----:B------:R-:W-:Y:S02]  /*13840*/  IMAD.MOV.U32 R13, RZ, RZ, R4 ;  /* 0x000000ffff0d7224 */ /* 0x000fe400078e0004 */
[----:B------:R-:W-:-:S07]  /*13850*/  IMAD.MOV.U32 R3, RZ, RZ, R14 ;  /* 0x000000ffff037224 */ /* 0x000fce00078e000e */
[----:B------:R-:W-:Y:S05]  /*13860*/  WARPSYNC.COLLECTIVE R15, `(.L_x_516) ;  /* 0x000000000f087348 */ /* 0x000fea0003c00000 */
[----:B------:R0:W1:Y:S02]  /*13870*/  SHFL.IDX P6, R14, R13, R12, R11 ;  /* 0x0000000c0d0e7389 */ /* 0x00006400000c000b */
[----:B01----:R-:W-:Y:S01]  /*13880*/  ENDCOLLECTIVE ;  /* 0x000000000000791b */ /* 0x003fe20003800000 */
.L_x_516:
[----:B------:R-:W-:Y:S02]  /*13890*/  IMAD.MOV.U32 R13, RZ, RZ, R6 ;  /* 0x000000ffff0d7224 */ /* 0x000fe400078e0006 */
[----:B------:R-:W-:Y:S02]  /*138a0*/  IMAD.MOV.U32 R12, RZ, RZ, 0x2 ;  /* 0x00000002ff0c7424 */ /* 0x000fe400078e00ff */
[----:B------:R-:W-:-:S05]  /*138b0*/  IMAD.MOV.U32 R2, RZ, RZ, R14 ;  /* 0x000000ffff027224 */ /* 0x000fca00078e000e */
        /* <DEDUP_REMOVED lines=26> */
.L_x_517:
[----:B------:R-:W-:Y:S02]  /*13a60*/  IMAD.MOV.U32 R13, RZ, RZ, R4 ;  /* 0x000000ffff0d7224 */ /* 0x000fe400078e0004 */
[----:B------:R-:W-:-:S07]  /*13a70*/  IMAD.MOV.U32 R7, RZ, RZ, R14 ;  /* 0x000000ffff077224 */ /* 0x000fce00078e000e */
[----:B------:R-:W-:Y:S05]  /*13a80*/  WARPSYNC.COLLECTIVE R15, `(.L_x_518) ;  /* 0x000000000f087348 */ /* 0x000fea0003c00000 */
[----:B------:R0:W1:Y:S02]  /*13a90*/  SHFL.IDX P6, R14, R13, R12, R11 ;  /* 0x0000000c0d0e7389 */ /* 0x00006400000c000b */
[----:B01----:R-:W-:Y:S01]  /*13aa0*/  ENDCOLLECTIVE ;  /* 0x000000000000791b */ /* 0x003fe20003800000 */
.L_x_518:
        /* <DEDUP_REMOVED lines=29> */
.L_x_519:
[----:B------:R-:W-:Y:S02]  /*13c80*/  IMAD.MOV.U32 R13, RZ, RZ, R4 ;  /* 0x000000ffff0d7224 */ /* 0x000fe400078e0004 */
[----:B------:R-:W-:-:S07]  /*13c90*/  IMAD.MOV.U32 R6, RZ, RZ, R14 ;  /* 0x000000ffff067224 */ /* 0x000fce00078e000e */
[----:B------:R-:W-:Y:S05]  /*13ca0*/  WARPSYNC.COLLECTIVE R15, `(.L_x_520) ;  /* 0x000000000f087348 */ /* 0x000fea0003c00000 */
[----:B------:R0:W1:Y:S02]  /*13cb0*/  SHFL.IDX P6, R14, R13, R12, R11 ;  /* 0x0000000c0d0e7389 */ /* 0x00006400000c000b */
[----:B01----:R-:W-:Y:S01]  /*13cc0*/  ENDCOLLECTIVE ;  /* 0x000000000000791b */ /* 0x003fe20003800000 */
.L_x_520:
[----:B------:R-:W-:Y:S01]  /*13cd0*/  IMAD.MOV.U32 R2, RZ, RZ, R14 ;  /* 0x000000ffff027224 */ /* 0x000fe200078e000e */
[----:B------:R-:W-:Y:S06]  /*13ce0*/  BRA `(.L_x_521) ;  /* 0xffffffc400587947 */ /* 0x000fec000383ffff */
.L_x_447:
[----:B0-----:R0:W1:Y:S02]  /*13cf0*/  SYNCS.PHASECHK.TRANS64.TRYWAIT P0, [R6+URZ+0x28c40], R19 ;  /* 0x028c4013060075a7 */ /* 0x001064000800017f */
[----:B-1----:R-:W-:Y:S05]  /*13d00*/  @!P0 NANOSLEEP.SYNCS 0x989680 ;  /* 0x009896800000895d */ /* 0x002fea0003900000 */
[----:B------:R-:W1:Y:S02]  /*13d10*/  @!P0 SYNCS.PHASECHK.TRANS64 P0, [R6+URZ+0x28c40], R19 ;  /* 0x028c4013060085a7 */ /* 0x000e64000800007f */
[----:B-1----:R-:W-:Y:S05]  /*13d20*/  @!P0 BRA `(.L_x_447) ;  /* 0xfffffffc00f08947 */ /* 0x002fea000383ffff */
[----:B------:R-:W-:Y:S05]  /*13d30*/  BRA `(.L_x_522) ;  /* 0xffffffc800e47947 */ /* 0x000fea000383ffff */
.L_x_448:
[----:B------:R-:W-:Y:S01]  /*13d40*/  BSSY B1, `(.L_x_523) ;  /* 0x0000008000017945 */ /* 0x000fe20003800000 */
[----:B------:R-:W-:Y:S02]  /*13d50*/  IMAD.MOV.U32 R13, RZ, RZ, R25 ;  /* 0x000000ffff0d7224 */ /* 0x000fe400078e0019 */
[----:B------:R-:W-:Y:S02]  /*13d60*/  IMAD.MOV.U32 R12, RZ, RZ, RZ ;  /* 0x000000ffff0c7224 */ /* 0x000fe400078e00ff */
[----:B------:R-:W-:Y:S02]  /*13d70*/  IMAD.MOV.U32 R11, RZ, RZ, 0x181f ;  /* 0x0000181fff0b7424 */ /* 0x000fe400078e00ff */
[----:B------:R-:W-:-:S07]  /*13d80*/  IMAD.MOV.U32 R15, RZ, RZ, -0x1 ;  /* 0xffffffffff0f7424 */ /* 0x000fce00078e00ff */
[----:B0-----:R-:W-:Y:S05]  /*13d90*/  WARPSYNC.COLLECTIVE R15, `(.L_x_524) ;  /* 0x000000000f087348 */ /* 0x001fea0003c00000 */
[----:B------:R1:W2:Y:S02]  /*13da0*/  SHFL.IDX P6, R14, R13, R12, R11 ;  /* 0x0000000c0d0e7389 */ /* 0x0002a400000c000b */
[----:B012---:R-:W-:Y:S01]  /*13db0*/  ENDCOLLECTIVE ;  /* 0x000000000000791b */ /* 0x007fe20003800000 */
.L_x_524:
[----:B------:R-:W-:Y:S05]  /*13dc0*/  BSYNC B1 ;  /* 0x0000000000017941 */ /* 0x000fea0003800000 */
.L_x_523:
[----:B------:R-:W-:Y:S02]  /*13dd0*/  IMAD.MOV.U32 R13, RZ, RZ, R20 ;  /* 0x000000ffff0d7224 */ /* 0x000fe400078e0014 */
[----:B------:R-:W-:Y:S02]  /*13de0*/  IMAD.MOV.U32 R12, RZ, RZ, RZ ;  /* 0x000000ffff0c7224 */ /* 0x000fe400078e00ff */
[----:B------:R-:W-:Y:S02]  /*13df0*/  IMAD.MOV.U32 R11, RZ, RZ, 0x181f ;  /* 0x0000181fff0b7424 */ /* 0x000fe400078e00ff */
[----:B------:R-:W-:Y:S02]  /*13e00*/  IMAD.MOV.U32 R15, RZ, RZ, -0x1 ;  /* 0xffffffffff0f7424 */ /* 0x000fe400078e00ff */
[----:B------:R-:W-:Y:S02]  /*13e10*/  IMAD.MOV.U32 R3, RZ, RZ, R14 ;  /* 0x000000ffff037224 */ /* 0x000fe400078e000e */
[----:B------:R-:W-:-:S07]  /*13e20*/  IMAD R21, R8, 0x2, R17 ;  /* 0x0000000208157824 */ /* 0x000fce00078e0211 */
[----:B------:R-:W-:Y:S05]  /*13e30*/  WARPSYNC.COLLECTIVE R15, `(.L_x_525) ;  /* 0x000000000f087348 */ /* 0x000fea0003c00000 */
[----:B------:R0:W1:Y:S02]  /*13e40*/  SHFL.IDX P6, R14, R13, R12, R11 ;  /* 0x0000000c0d0e7389 */ /* 0x00006400000c000b */
[----:B01----:R-:W-:Y:S01]  /*13e50*/  ENDCOLLECTIVE ;  /* 0x000000000000791b */ /* 0x003fe20003800000 */
.L_x_525:
[----:B------:R-:W-:Y:S02]  /*13e60*/  IMAD.MOV.U32 R13, RZ, RZ, R25 ;  /* 0x000000ffff0d7224 */ /* 0x000fe400078e0019 */
[----:B------:R-:W-:Y:S02]  /*13e70*/  IMAD.MOV.U32 R12, RZ, RZ, 0x1 ;  /* 0x00000001ff0c7424 */ /* 0x000fe400078e00ff */
[----:B------:R-:W-:-:S07]  /*13e80*/  IMAD.MOV.U32 R2, RZ, RZ, R14 ;  /* 0x000000ffff027224 */ /* 0x000fce00078e000e */
[----:B------:R-:W-:Y:S05]  /*13e90*/  WARPSYNC.COLLECTIVE R15, `(.L_x_526) ;  /* 0x000000000f087348 */ /* 0x000fea0003c00000 */
[----:B------:R0:W1:Y:S02]  /*13ea0*/  SHFL.IDX P6, R14, R13, R12, R11 ;  /* 0x0000000c0d0e7389 */ /* 0x00006400000c000b */
[----:B01----:R-:W-:Y:S01]  /*13eb0*/  ENDCOLLECTIVE ;  /* 0x000000000000791b */ /* 0x003fe20003800000 */
.L_x_526:
[----:B------:R-:W-:-:S05]  /*13ec0*/  IADD3 R2, P0, R2, R0, RZ ;  /* 0x0000000002027210 */ /* 0x000fca0007f1e0ff */
        /* <DEDUP_REMOVED lines=10> */
.L_x_527:
[----:B------:R-:W-:Y:S02]  /*13f70*/  IMAD.MOV.U32 R13, RZ, RZ, R25 ;  /* 0x000000ffff0d7224 */ /* 0x000fe400078e0019 */
[----:B------:R-:W-:Y:S02]  /*13f80*/  IMAD.MOV.U32 R12, RZ, RZ, 0x2 ;  /* 0x00000002ff0c7424 */ /* 0x000fe400078e00ff */
[----:B------:R-:W-:-:S07]  /*13f90*/  IMAD.MOV.U32 R2, RZ, RZ, R14 ;  /* 0x000000ffff027224 */ /* 0x000fce00078e000e */
[----:B------:R-:W-:Y:S05]  /*13fa0*/  WARPSYNC.COLLECTIVE R15, `(.L_x_528) ;  /* 0x000000000f087348 */ /* 0x000fea0003c00000 */
[----:B------:R0:W1:Y:S02]  /*13fb0*/  SHFL.IDX P6, R14, R13, R12, R11 ;  /* 0x0000000c0d0e7389 */ /* 0x00006400000c000b */
[----:B01----:R-:W-:Y:S01]  /*13fc0*/  ENDCOLLECTIVE ;  /* 0x000000000000791b */ /* 0x003fe20003800000 */
.L_x_528:
        /* <DEDUP_REMOVED lines=11> */
.L_x_529:
[----:B------:R-:W-:Y:S02]  /*14080*/  IMAD.MOV.U32 R13, RZ, RZ, R25 ;  /* 0x000000ffff0d7224 */ /* 0x000fe400078e0019 */
[----:B------:R-:W-:Y:S02]  /*14090*/  IMAD.MOV.U32 R12, RZ, RZ, 0x3 ;  /* 0x00000003ff0c7424 */ /* 0x000fe400078e00ff */
[----:B------:R-:W-:-:S07]  /*140a0*/  IMAD.MOV.U32 R2, RZ, RZ, R14 ;  /* 0x000000ffff027224 */ /* 0x000fce00078e000e */
[----:B------:R-:W-:Y:S05]  /*140b0*/  WARPSYNC.COLLECTIVE R15, `(.L_x_530) ;  /* 0x000000000f087348 */ /* 0x000fea0003c00000 */
[----:B------:R0:W1:Y:S02]  /*140c0*/  SHFL.IDX P6, R14, R13, R12, R11 ;  /* 0x0000000c0d0e7389 */ /* 0x00006400000c000b */
[----:B01----:R-:W-:Y:S01]  /*140d0*/  ENDCOLLECTIVE ;  /* 0x000000000000791b */ /* 0x003fe20003800000 */
.L_x_530:
[----:B------:R-:W-:-:S05]  /*140e0*/  IADD3 R2, P0, R2, R0, RZ ;  /* 0x0000000002027210 */ /* 0x000fca0007f1e0ff */
        /* <DEDUP_REMOVED lines=10> */
.L_x_531:
[----:B------:R-:W-:Y:S01]  /*14190*/  IMAD.MOV.U32 R2, RZ, RZ, R14 ;  /* 0x000000ffff027224 */ /* 0x000fe200078e000e */
[----:B------:R-:W-:Y:S06]  /*141a0*/  BRA `(.L_x_532) ;  /* 0xffffffc8006c7947 */ /* 0x000fec000383ffff */
.L_x_453:
[----:B---3--:R3:W4:Y:S02]  /*141b0*/  SYNCS.PHASECHK.TRANS64.TRYWAIT P0, [R6+URZ+0x28c60], R19 ;  /* 0x028c6013060075a7 */ /* 0x008724000800017f */
[----:B----4-:R-:W-:Y:S05]  /*141c0*/  @!P0 NANOSLEEP.SYNCS 0x989680 ;  /* 0x009896800000895d */ /* 0x010fea0003900000 */
[----:B------:R-:W4:Y:S02]  /*141d0*/  @!P0 SYNCS.PHASECHK.TRANS64 P0, [R6+URZ+0x28c60], R19 ;  /* 0x028c6013060085a7 */ /* 0x000f24000800007f */
[----:B----4-:R-:W-:Y:S05]  /*141e0*/  @!P0 BRA `(.L_x_453) ;  /* 0xfffffffc00f08947 */ /* 0x010fea000383ffff */
[----:B------:R-:W-:Y:S05]  /*141f0*/  BRA `(.L_x_533) ;  /* 0xffffffc800bc7947 */ /* 0x000fea000383ffff */
.L_x_454:
[----:B------:R-:W-:Y:S01]  /*14200*/  BSSY B1, `(.L_x_534) ;  /* 0x0000008000017945 */ /* 0x000fe20003800000 */
[----:B------:R-:W-:Y:S02]  /*14210*/  IMAD.MOV.U32 R13, RZ, RZ, R10 ;  /* 0x000000ffff0d7224 */ /* 0x000fe400078e000a */
[----:B------:R-:W-:Y:S02]  /*14220*/  IMAD.MOV.U32 R12, RZ, RZ, RZ ;  /* 0x000000ffff0c7224 */ /* 0x000fe400078e00ff */
[----:B------:R-:W-:Y:S02]  /*14230*/  IMAD.MOV.U32 R11, RZ, RZ, 0x181f ;  /* 0x0000181fff0b7424 */ /* 0x000fe400078e00ff */
[----:B------:R-:W-:-:S07]  /*14240*/  IMAD.MOV.U32 R15, RZ, RZ, -0x1 ;  /* 0xffffffffff0f7424 */ /* 0x000fce00078e00ff */
[----:B-12---:R-:W-:Y:S05]  /*14250*/  WARPSYNC.COLLECTIVE R15, `(.L_x_535) ;  /* 0x000000000f087348 */ /* 0x006fea0003c00000 */
[----:B------:R0:W3:Y:S02]  /*14260*/  SHFL.IDX P6, R14, R13, R12, R11 ;  /* 0x0000000c0d0e7389 */ /* 0x0000e400000c000b */
[----:B0123--:R-:W-:Y:S01]  /*14270*/  ENDCOLLECTIVE ;  /* 0x000000000000791b */ /* 0x00ffe20003800000 */
.L_x_535:
[----:B------:R-:W-:Y:S05]  /*14280*/  BSYNC B1 ;  /* 0x0000000000017941 */ /* 0x000fea0003800000 */
.L_x_534:
[----:B------:R-:W-:Y:S01]  /*14290*/  IMAD.MOV.U32 R13, RZ, RZ, R9 ;  /* 0x000000ffff0d7224 */ /* 0x000fe200078e0009 */
[C---:B------:R-:W-:Y:S01]  /*142a0*/  LOP3.LUT P2, RZ, R16.reuse, 0x40, RZ, 0xc0, !PT ;  /* 0x0000004010ff7812 */ /* 0x040fe2000784c0ff */
[----:B------:R-:W-:Y:S01]  /*142b0*/  IMAD.MOV.U32 R12, RZ, RZ, RZ ;  /* 0x000000ffff0c7224 */ /* 0x000fe200078e00ff */
[C---:B------:R-:W-:Y:S01]  /*142c0*/  LOP3.LUT P1, RZ, R16.reuse, 0x20, RZ, 0xc0, !PT ;  /* 0x0000002010ff7812 */ /* 0x040fe2000782c0ff */
[----:B------:R-:W-:Y:S01]  /*142d0*/  IMAD.MOV.U32 R11, RZ, RZ, 0x181f ;  /* 0x0000181fff0b7424 */ /* 0x000fe200078e00ff */
[----:B------:R-:W-:Y:S01]  /*142e0*/  LOP3.LUT R16, R16, 0xffffbfff, RZ, 0xc0, !PT ;  /* 0xffffbfff10107812 */ /* 0x000fe200078ec0ff */
[----:B------:R-:W-:Y:S02]  /*142f0*/  IMAD.MOV.U32 R15, RZ, RZ, -0x1 ;  /* 0xffffffffff0f7424 */ /* 0x000fe400078e00ff */
[----:B------:R-:W-:Y:S01]  /*14300*/  IMAD.MOV.U32 R3, RZ, RZ, R14 ;  /* 0x000000ffff037224 */ /* 0x000fe200078e000e */
[----:B------:R-:W-:Y:S01]  /*14310*/  @P3 LOP3.LUT R16, R16, 0x4000, RZ, 0xfc, !PT ;  /* 0x0000400010103812 */ /* 0x000fe200078efcff */
[----:B------:R-:W-:-:S07]  /*14320*/  IMAD R19, R19, 0x2, R17 ;  /* 0x0000000213137824 */ /* 0x000fce00078e0211 */
[----:B------:R-:W-:Y:S05]  /*14330*/  WARPSYNC.COLLECTIVE R15, `(.L_x_536) ;  /* 0x000000000f087348 */ /* 0x000fea0003c00000 */
[----:B------:R0:W1:Y:S02]  /*14340*/  SHFL.IDX P6, R14, R13, R12, R11 ;  /* 0x0000000c0d0e7389 */ /* 0x00006400000c000b */
[----:B01----:R-:W-:Y:S01]  /*14350*/  ENDCOLLECTIVE ;  /* 0x000000000000791b */ /* 0x003fe20003800000 */
.L_x_536:
[C---:B------:R-:W-:Y:S01]  /*14360*/  LOP3.LUT P3, RZ, R16.reuse, 0x10, RZ, 0xc0, !PT ;  /* 0x0000001010ff7812 */ /* 0x040fe2000786c0ff */
[----:B------:R-:W-:Y:S02]  /*14370*/  IMAD.MOV.U32 R13, RZ, RZ, R10 ;  /* 0x000000ffff0d7224 */ /* 0x000fe400078e000a */
[----:B------:R-:W-:Y:S02]  /*14380*/  IMAD.MOV.U32 R12, RZ, RZ, 0x1 ;  /* 0x00000001ff0c7424 */ /* 0x000fe400078e00ff */
[----:B------:R-:W-:Y:S01]  /*14390*/  IMAD.MOV.U32 R2, RZ, RZ, R14 ;  /* 0x000000ffff027224 */ /* 0x000fe200078e000e */
[C---:B------:R-:W-:Y:S02]  /*143a0*/  LOP3.LUT P6, RZ, R16.reuse, 0x80, RZ, 0xc0, !PT ;  /* 0x0000008010ff7812 */ /* 0x040fe400078cc0ff */
[----:B------:R-:W-:Y:S02]  /*143b0*/  LOP3.LUT R16, R16, 0xfffeffff, RZ, 0xc0, !PT ;  /* 0xfffeffff10107812 */ /* 0x000fe400078ec0ff */
[----:B------:R-:W-:-:S03]  /*143c0*/  IADD3 R2, P0, R2, R0, RZ ;  /* 0x0000000002027210 */ /* 0x000fc60007f1e0ff */
[----:B------:R-:W-:Y:S02]  /*143d0*/  @P3 LOP3.LUT R16, R16, 0x10000, RZ, 0xfc, !PT ;  /* 0x0001000010103812 */ /* 0x000fe400078efcff */
[----:B------:R-:W-:Y:S01]  /*143e0*/  IMAD.X R3, RZ, RZ, R3, P0 ;  /* 0x000000ffff037224 */ /* 0x000fe200000e0603 */
[----:B------:R-:W-:-:S04]  /*143f0*/  ISETP.NE.U32.AND P0, PT, R29, RZ, PT ;  /* 0x000000ff1d00720c */ /* 0x000fc80003f05070 */
[----:B------:R-:W-:Y:S01]  /*14400*/  @!PT LDS RZ, [RZ] ;  /* 0x00000000fffff984 */ /* 0x000fe20000000800 */
[----:B------:R-:W-:Y:S01]  /*14410*/  @!PT LDS RZ, [RZ] ;  /* 0x00000000fffff984 */ /* 0x000fe20000000800 */
[----:B------:R-:W-:Y:S01]  /*14420*/  @!PT LDS RZ, [RZ] ;  /* 0x00000000fffff984 */ /* 0x000fe20000000800 */
[----:B------:R0:W-:Y:S09]  /*14430*/  LDGSTS.E.BYPASS.LTC128B.128 [R19+0x400], desc[UR50][R2.64], !P6 ;  /* 0x0040000002137fae */ /* 0x0001f2000f101d72 */
[----:B0-----:R-:W-:Y:S05]  /*14440*/  WARPSYNC.COLLECTIVE R15, `(.L_x_537) ;  /* 0x000000000f087348 */ /* 0x001fea0003c00000 */
[----:B------:R1:W2:Y:S02]  /*14450*/  SHFL.IDX P6, R14, R13, R12, R11 ;  /* 0x0000000c0d0e7389 */ /* 0x0002a400000c000b */
[----:B012---:R-:W-:Y:S01]  /*14460*/  ENDCOLLECTIVE ;  /* 0x000000000000791b */ /* 0x007fe20003800000 */
.L_x_537:
[----:B------:R-:W-:Y:S01]  /*14470*/  @!PT LDS RZ, [RZ] ;  /* 0x00000000fffff984 */ /* 0x000fe20000000800 */
[----:B------:R-:W-:Y:S01]  /*14480*/  @!PT LDS RZ, [RZ] ;  /* 0x00000000fffff984 */ /* 0x000fe20000000800 */
[----:B------:R-:W-:Y:S01]  /*14490*/  @!PT LDS RZ, [RZ] ;  /* 0x00000000fffff984 */ /* 0x000fe20000000800 */
[----:B------:R0:W-:Y:S04]  /*144a0*/  LDGSTS.E.BYPASS.LTC128B.128 [R19+0x2400], desc[UR50][R2.64+0x80], !P2 ;  /* 0x0240008002137fae */ /* 0x0001e8000d101d72 */
[----:B------:R0:W-:Y:S01]  /*144b0*/  LDGSTS.E.BYPASS.LTC128B.128 [R19+0x4400], desc[UR50][R2.64+0x100], !P1 ;  /* 0x0440010002137fae */ /* 0x0001e2000c901d72 */
[----:B------:R-:W-:-:S03]  /*144c0*/  ISETP.NE.U32.AND P1, PT, R28, RZ, PT ;  /* 0x000000ff1c00720c */ /* 0x000fc60003f25070 */
[----:B------:R0:W-:Y:S01]  /*144d0*/  LDGSTS.E.BYPASS.LTC128B.128 [R19+0x6400], desc[UR50][R2.64+0x180], !P3 ;  /* 0x0640018002137fae */ /* 0x0001e2000d901d72 */
[----:B------:R-:W-:Y:S01]  /*144e0*/  LOP3.LUT P3, RZ, R16, 0x80, RZ, 0xc0, !PT ;  /* 0x0000008010ff7812 */ /* 0x000fe2000786c0ff */
[----:B------:R-:W-:Y:S02]  /*144f0*/  IMAD.MOV.U32 R13, RZ, RZ, R9 ;  /* 0x000000ffff0d7224 */ /* 0x000fe400078e0009 */
[----:B------:R0:W-:Y:S04]  /*14500*/  LDGSTS.E.BYPASS.LTC128B.128 [R19+0x8400], desc[UR50][R2.64+0x200], !P5 ;  /* 0x0840020002137fae */ /* 0x0001e8000e901d72 */
[----:B------:R0:W-:Y:S01]  /*14510*/  LDGSTS.E.BYPASS.LTC128B.128 [R19+0xa400], desc[UR50][R2.64+0x280], !P4 ;  /* 0x0a40028002137fae */ /* 0x0001e2000e101d72 */
[----:B------:R-:W-:-:S03]  /*14520*/  IMAD.MOV.U32 R5, RZ, RZ, R14 ;  /* 0x000000ffff057224 */ /* 0x000fc600078e000e */
[----:B------:R0:W-:Y:S04]  /*14530*/  LDGSTS.E.BYPASS.LTC128B.128 [R19+0xc400], desc[UR50][R2.64+0x300], P0 ;  /* 0x0c40030002137fae */ /* 0x0001e80008101d72 */
[----:B0-----:R-:W-:Y:S05]  /*14540*/  WARPSYNC.COLLECTIVE R15, `(.L_x_538) ;  /* 0x000000000f087348 */ /* 0x001fea0003c00000 */
[----:B------:R1:W2:Y:S02]  /*14550*/  SHFL.IDX P6, R14, R13, R12, R11 ;  /* 0x0000000c0d0e7389 */ /* 0x0002a400000c000b */
[----:B012---:R-:W-:Y:S01]  /*14560*/  ENDCOLLECTIVE ;  /* 0x000000000000791b */ /* 0x007fe20003800000 */
.L_x_538:
        /* <DEDUP_REMOVED lines=11> */
[C---:B------:R-:W-:Y:S02]  /*14620*/  LOP3.LUT P3, RZ, R16.reuse, 0x10000, RZ, 0xc0, !PT ;  /* 0x0001000010ff7812 */ /* 0x040fe4000786c0ff */
[----:B------:R-:W-:-:S06]  /*14630*/  LOP3.LUT R16, R16, 0xffff7fff, RZ, 0xc0, !PT ;  /* 0xffff7fff10107812 */ /* 0x000fcc00078ec0ff */
[----:B------:R0:W-:Y:S04]  /*14640*/  LDGSTS.E.BYPASS.LTC128B.128 [R19+0x2c00], desc[UR50][R2.64+0x80], !P2 ;  /* 0x02c0008002137fae */ /* 0x0001e8000d101d72 */
[----:B------:R0:W-:Y:S01]  /*14650*/  LDGSTS.E.BYPASS.LTC128B.128 [R19+0x4c00], desc[UR50][R2.64+0x100], !P6 ;  /* 0x04c0010002137fae */ /* 0x0001e2000f101d72 */
[----:B------:R-:W-:-:S07]  /*14660*/  @P3 LOP3.LUT R16, R16, 0x8000, RZ, 0xfc, !PT ;  /* 0x0000800010103812 */ /* 0x000fce00078efcff */
[----:B0-----:R-:W-:Y:S05]  /*14670*/  WARPSYNC.COLLECTIVE R15, `(.L_x_539) ;  /* 0x000000000f087348 */ /* 0x001fea0003c00000 */
[----:B------:R1:W2:Y:S02]  /*14680*/  SHFL.IDX P6, R14, R13, R12, R11 ;  /* 0x0000000c0d0e7389 */ /* 0x0002a400000c000b */
[----:B012---:R-:W-:Y:S01]  /*14690*/  ENDCOLLECTIVE ;  /* 0x000000000000791b */ /* 0x007fe20003800000 */
.L_x_539:
        /* <DEDUP_REMOVED lines=14> */
.L_x_540:
        /* <DEDUP_REMOVED lines=10> */
[----:B------:R-:W-:-:S08]  /*14820*/  LOP3.LUT P3, RZ, R16, 0x8000, RZ, 0xc0, !PT ;  /* 0x0000800010ff7812 */ /* 0x000fd0000786c0ff */
[----:B------:R0:W-:Y:S04]  /*14830*/  LDGSTS.E.BYPASS.LTC128B.128 [R19+0x3400], desc[UR50][R2.64+0x80], !P2 ;  /* 0x0340008002137fae */ /* 0x0001e8000d101d72 */
[----:B------:R0:W-:Y:S02]  /*14840*/  LDGSTS.E.BYPASS.LTC128B.128 [R19+0x5400], desc[UR50][R2.64+0x100], !P6 ;  /* 0x0540010002137fae */ /* 0x0001e4000f101d72 */
[----:B0-----:R-:W-:Y:S05]  /*14850*/  WARPSYNC.COLLECTIVE R15, `(.L_x_541) ;  /* 0x000000000f087348 */ /* 0x001fea0003c00000 */
[----:B------:R1:W2:Y:S02]  /*14860*/  SHFL.IDX P6, R14, R13, R12, R11 ;  /* 0x0000000c0d0e7389 */ /* 0x0002a400000c000b */
[----:B012---:R-:W-:Y:S01]  /*14870*/  ENDCOLLECTIVE ;  /* 0x000000000000791b */ /* 0x007fe20003800000 */
.L_x_541:
        /* <DEDUP_REMOVED lines=14> */
.L_x_542:
[----:B------:R-:W-:Y:S05]  /*14960*/  BRA `(.L_x_543) ;  /* 0xffffffc800207947 */ /* 0x000fea000383ffff */
.L_x_462:
[----:B------:R-:W-:Y:S01]  /*14970*/  BSSY B0, `(.L_x_544) ;  /* 0x0000008000007945 */ /* 0x000fe20003800000 */
[----:B------:R-:W-:Y:S02]  /*14980*/  IMAD.MOV.U32 R13, RZ, RZ, R24 ;  /* 0x000000ffff0d7224 */ /* 0x000fe400078e0018 */
[----:B------:R-:W-:Y:S02]  /*14990*/  IMAD.MOV.U32 R12, RZ, RZ, RZ ;  /* 0x000000ffff0c7224 */ /* 0x000fe400078e00ff */
[----:B------:R-:W-:Y:S02]  /*149a0*/  IMAD.MOV.U32 R11, RZ, RZ, 0x1f ;  /* 0x0000001fff0b7424 */ /* 0x000fe400078e00ff */
[----:B------:R-:W-:-:S07]  /*149b0*/  IMAD.MOV.U32 R15, RZ, RZ, -0x1 ;  /* 0xffffffffff0f7424 */ /* 0x000fce00078e00ff */
[----:B0123--:R-:W-:Y:S05]  /*149c0*/  WARPSYNC.COLLECTIVE R15, `(.L_x_545) ;  /* 0x000000000f087348 */ /* 0x00ffea0003c00000 */
[----:B------:R4:W0:Y:S02]  /*149d0*/  SHFL.IDX P6, R14, R13, R12, R11 ;  /* 0x0000000c0d0e7389 */ /* 0x00082400000c000b */
[----:B01234-:R-:W-:Y:S01]  /*149e0*/  ENDCOLLECTIVE ;  /* 0x000000000000791b */ /* 0x01ffe20003800000 */
.L_x_545:
[----:B------:R-:W-:Y:S05]  /*149f0*/  BSYNC B0 ;  /* 0x0000000000007941 */ /* 0x000fea0003800000 */
.L_x_544:
[----:B------:R-:W-:Y:S02]  /*14a00*/  IMAD.MOV.U32 R13, RZ, RZ, R24 ;  /* 0x000000ffff0d7224 */ /* 0x000fe400078e0018 */
[----:B------:R-:W-:Y:S02]  /*14a10*/  IMAD.MOV.U32 R12, RZ, RZ, 0x1 ;  /* 0x00000001ff0c7424 */ /* 0x000fe400078e00ff */
[----:B------:R-:W-:Y:S02]  /*14a20*/  IMAD.MOV.U32 R11, RZ, RZ, 0x1f ;  /* 0x0000001fff0b7424 */ /* 0x000fe400078e00ff */
[----:B------:R-:W-:Y:S02]  /*14a30*/  IMAD.MOV.U32 R15, RZ, RZ, -0x1 ;  /* 0xffffffffff0f7424 */ /* 0x000fe400078e00ff */
[----:B------:R-:W-:Y:S02]  /*14a40*/  IMAD.IADD R7, R27, 0x1, R9 ;  /* 0x000000011b077824 */ /* 0x000fe400078e0209 */
[----:B------:R-:W-:-:S07]  /*14a50*/  IMAD.MOV.U32 R0, RZ, RZ, R14 ;  /* 0x000000ffff007224 */ /* 0x000fce00078e000e */
[----:B------:R-:W-:Y:S05]  /*14a60*/  WARPSYNC.COLLECTIVE R15, `(.L_x_546) ;  /* 0x000000000f087348 */ /* 0x000fea0003c00000 */
[----:B------:R0:W1:Y:S02]  /*14a70*/  SHFL.IDX P6, R14, R13, R12, R11 ;  /* 0x0000000c0d0e7389 */ /* 0x00006400000c000b */
[----:B01----:R-:W-:Y:S01]  /*14a80*/  ENDCOLLECTIVE ;  /* 0x000000000000791b */ /* 0x003fe20003800000 */
.L_x_546:
[----:B------:R-:W-:Y:S02]  /*14a90*/  ULDC UR4, c[0x0][0xc3c] ;  /* 0x00030f0000047ab9 */ /* 0x000fe40000000800 */
[----:B------:R-:W-:-:S13]  /*14aa0*/  ISETP.GE.OR P1, PT, R7, UR4, !P0 ;  /* 0x0000000407007c0c */ /* 0x000fda000c726670 */
[----:B------:R-:W0:Y:S08]  /*14ab0*/  @!P1 LDC.64 R2, c[0x0][0xc80] ;  /* 0x00032000ff029b82 */ /* 0x000e300000000a00 */
[----:B------:R-:W1:Y:S01]  /*14ac0*/  @!P1 LDC.64 R4, c[0x0][0xc78] ;  /* 0x00031e00ff049b82 */ /* 0x000e620000000a00 */
[----:B------:R-:W-:Y:S02]  /*14ad0*/  IMAD.MOV.U32 R11, RZ, RZ, RZ ;  /* 0x000000ffff0b7224 */ /* 0x000fe400078e00ff */
[----:B------:R-:W-:-:S02]  /*14ae0*/  IMAD.MOV.U32 R6, RZ, RZ, R14 ;  /* 0x000000ffff067224 */ /* 0x000fc400078e000e */
[----:B0-----:R-:W-:-:S05]  /*14af0*/  @!P1 IMAD.WIDE R2, R7, 0x4, R2 ;  /* 0x0000000407029825 */ /* 0x001fca00078e0202 */
[----:B------:R1:W2:Y:S02]  /*14b00*/  @!P1 LDG.E R8, desc[UR50][R2.64] ;  /* 0x0000003202089981 */ /* 0x0002a4000c1e1900 */
[----:B-1----:R-:W-:-:S05]  /*14b10*/  @!P1 IMAD.WIDE R2, R7, 0x4, R4 ;  /* 0x0000000407029825 */ /* 0x002fca00078e0204 */
[----:B------:R-:W3:Y:S01]  /*14b20*/  @!P1 LDG.E R5, desc[UR50][R2.64] ;  /* 0x0000003202059981 */ /* 0x000ee2000c1e1900 */
[----:B------:R-:W-:Y:S01]  /*14b30*/  IMAD.MOV.U32 R7, RZ, RZ, RZ ;  /* 0x000000ffff077224 */ /* 0x000fe200078e00ff */
[C---:B------:R-:W-:Y:S01]  /*14b40*/  ISETP.GE.U32.AND P2, PT, R9.reuse, 0x2, PT ;  /* 0x000000020900780c */ /* 0x040fe20003f46070 */
[----:B------:R-:W-:Y:S01]  /*14b50*/  IMAD.MOV.U32 R4, RZ, RZ, RZ ;  /* 0x000000ffff047224 */ /* 0x000fe200078e00ff */
[C---:B------:R-:W-:Y:S01]  /*14b60*/  ISETP.GE.U32.AND P3, PT, R9.reuse, 0x4, PT ;  /* 0x000000040900780c */ /* 0x040fe20003f66070 */
[----:B------:R-:W-:Y:S01]  /*14b70*/  IMAD.MOV.U32 R24, RZ, RZ, RZ ;  /* 0x000000ffff187224 */ /* 0x000fe200078e00ff */
[C---:B------:R-:W-:Y:S02]  /*14b80*/  ISETP.GE.U32.AND P4, PT, R9.reuse, 0x8, PT ;  /* 0x000000080900780c */ /* 0x040fe40003f86070 */
[C---:B------:R-:W-:Y:S01]  /*14b90*/  ISETP.GE.U32.AND P5, PT, R9.reuse, 0x10, PT ;  /* 0x000000100900780c */ /* 0x040fe20003fa6070 */
[----:B--2---:R-:W-:Y:S02]  /*14ba0*/  @!P1 IMAD.MOV.U32 R7, RZ, RZ, R8 ;  /* 0x000000ffff079224 */ /* 0x004fe400078e0008 */
[----:B---3--:R-:W-:Y:S01]  /*14bb0*/  @!P1 IMAD.MOV.U32 R4, RZ, RZ, R5 ;  /* 0x000000ffff049224 */ /* 0x008fe200078e0005 */
[----:B------:R-:W-:-:S03]  /*14bc0*/  ISETP.NE.AND P1, PT, R9, RZ, PT ;  /* 0x000000ff0900720c */ /* 0x000fc60003f25270 */
[----:B------:R-:W-:-:S10]  /*14bd0*/  IMAD R13, R4, R7, RZ ;  /* 0x00000007040d7224 */ /* 0x000fd400078e02ff */
[----:B------:R-:W-:Y:S05]  /*14be0*/  WARPSYNC.COLLECTIVE R15, `(.L_x_547) ;  /* 0x000000000f087348 */ /* 0x000fea0003c00000 */
[----:B------:R0:W1:Y:S02]  /*14bf0*/  SHFL.UP P6, R14, R13, R12, R11 ;  /* 0x0400000c0d0e7389 */ /* 0x00006400000c000b */
[----:B01----:R-:W-:Y:S01]  /*14c00*/  ENDCOLLECTIVE ;  /* 0x000000000000791b */ /* 0x003fe20003800000 */
.L_x_547:
[----:B------:R-:W-:Y:S01]  /*14c10*/  IMAD.MOV.U32 R12, RZ, RZ, 0x2 ;  /* 0x00000002ff0c7424 */ /* 0x000fe200078e00ff */
[----:B------:R-:W-:-:S05]  /*14c20*/  SEL R14, R14, RZ, P1 ;  /* 0x000000ff0e0e7207 */ /* 0x000fca0000800000 */
[----:B------:R-:W-:-:S04]  /*14c30*/  IMAD.IADD R5, R13, 0x1, R14 ;  /* 0x000000010d057824 */ /* 0x000fc800078e020e */
[----:B------:R-:W-:-:S07]  /*14c40*/  IMAD.MOV.U32 R13, RZ, RZ, R5 ;  /* 0x000000ffff0d7224 */ /* 0x000fce00078e0005 */
[----:B------:R-:W-:Y:S05]  /*14c50*/  WARPSYNC.COLLECTIVE R15, `(.L_x_548) ;  /* 0x000000000f087348 */ /* 0x000fea0003c00000 */
[----:B------:R0:W1:Y:S02]  /*14c60*/  SHFL.UP P6, R14, R13, R12, R11 ;  /* 0x0400000c0d0e7389 */ /* 0x00006400000c000b */
[----:B01----:R-:W-:Y:S01]  /*14c70*/  ENDCOLLECTIVE ;  /* 0x000000000000791b */ /* 0x003fe20003800000 */
.L_x_548:
[----:B------:R-:W-:Y:S01]  /*14c80*/  IMAD.MOV.U32 R12, RZ, RZ, 0x4 ;  /* 0x00000004ff0c7424 */ /* 0x000fe200078e00ff */
[----:B------:R-:W-:-:S05]  /*14c90*/  SEL R2, R14, RZ, P2 ;  /* 0x000000ff0e027207 */ /* 0x000fca0001000000 */
[----:B------:R-:W-:-:S04]  /*14ca0*/  IMAD.IADD R2, R5, 0x1, R2 ;  /* 0x0000000105027824 */ /* 0x000fc800078e0202 */
[----:B------:R-:W-:-:S07]  /*14cb0*/  IMAD.MOV.U32 R13, RZ, RZ, R2 ;  /* 0x000000ffff0d7224 */ /* 0x000fce00078e0002 */
[----:B------:R-:W-:Y:S05]  /*14cc0*/  WARPSYNC.COLLECTIVE R15, `(.L_x_549) ;  /* 0x000000000f087348 */ /* 0x000fea0003c00000 */
[----:B------:R0:W1:Y:S02]  /*14cd0*/  SHFL.UP P6, R14, R13, R12, R11 ;  /* 0x0400000c0d0e7389 */ /* 0x00006400000c000b */
[----:B01----:R-:W-:Y:S01]  /*14ce0*/  ENDCOLLECTIVE ;  /* 0x000000000000791b */ /* 0x003fe20003800000 */
.L_x_549:
[----:B------:R-:W-:Y:S01]  /*14cf0*/  IMAD.MOV.U32 R12, RZ, RZ, 0x8 ;  /* 0x00000008ff0c7424 */ /* 0x000fe200078e00ff */
[----:B------:R-:W-:-:S05]  /*14d00*/  SEL R3, R14, RZ, P3 ;  /* 0x000000ff0e037207 */ /* 0x000fca0001800000 */
[----:B------:R-:W-:-:S04]  /*14d10*/  IMAD.IADD R3, R2, 0x1, R3 ;  /* 0x0000000102037824 */ /* 0x000fc800078e0203 */
[----:B------:R-:W-:-:S07]  /*14d20*/  IMAD.MOV.U32 R13, RZ, RZ, R3 ;  /* 0x000000ffff0d7224 */ /* 0x000fce00078e0003 */
[----:B------:R-:W-:Y:S05]  /*14d30*/  WARPSYNC.COLLECTIVE R15, `(.L_x_550) ;  /* 0x000000000f087348 */ /* 0x000fea0003c00000 */
[----:B------:R0:W1:Y:S02]  /*14d40*/  SHFL.UP P6, R14, R13, R12, R11 ;  /* 0x0400000c0d0e7389 */ /* 0x00006400000c000b */
[----:B01----:R-:W-:Y:S01]  /*14d50*/  ENDCOLLECTIVE ;  /* 0x000000000000791b */ /* 0x003fe20003800000 */
.L_x_550:
[----:B------:R-:W-:Y:S01]  /*14d60*/  IMAD.MOV.U32 R12, RZ, RZ, 0x10 ;  /* 0x00000010ff0c7424 */ /* 0x000fe200078e00ff */
[----:B------:R-:W-:-:S05]  /*14d70*/  SEL R14, R14, RZ, P4 ;  /* 0x000000ff0e0e7207 */ /* 0x000fca0002000000 */
[----:B------:R-:W-:-:S04]  /*14d80*/  IMAD.IADD R5, R3, 0x1, R14 ;  /* 0x0000000103057824 */ /* 0x000fc800078e020e */
[----:B------:R-:W-:-:S07]  /*14d90*/  IMAD.MOV.U32 R13, RZ, RZ, R5 ;  /* 0x000000ffff0d7224 */ /* 0x000fce00078e0005 */
[----:B------:R-:W-:Y:S05]  /*14da0*/  WARPSYNC.COLLECTIVE R15, `(.L_x_551) ;  /* 0x000000000f087348 */ /* 0x000fea0003c00000 */
[----:B------:R0:W1:Y:S02]  /*14db0*/  SHFL.UP P6, R14, R13, R12, R11 ;  /* 0x0400000c0d0e7389 */ /* 0x00006400000c000b */
[----:B01----:R-:W-:Y:S01]  /*14dc0*/  ENDCOLLECTIVE ;  /* 0x000000000000791b */ /* 0x003fe20003800000 */
.L_x_551:
[----:B------:R-:W-:Y:S02]  /*14dd0*/  IMAD.MOV.U32 R12, RZ, RZ, 0x1f ;  /* 0x0000001fff0c7424 */ /* 0x000fe400078e00ff */
[----:B------:R-:W-:Y:S01]  /*14de0*/  IMAD.MOV.U32 R11, RZ, RZ, 0x1f ;  /* 0x0000001fff0b7424 */ /* 0x000fe200078e00ff */
[----:B------:R-:W-:-:S05]  /*14df0*/  SEL R14, R14, RZ, P5 ;  /* 0x000000ff0e0e7207 */ /* 0x000fca0002800000 */
[----:B------:R-:W-:-:S04]  /*14e00*/  IMAD.IADD R3, R5, 0x1, R14 ;  /* 0x0000000105037824 */ /* 0x000fc800078e020e */
[----:B------:R-:W-:-:S07]  /*14e10*/  IMAD.MOV.U32 R13, RZ, RZ, R3 ;  /* 0x000000ffff0d7224 */ /* 0x000fce00078e0003 */
[----:B------:R-:W-:Y:S05]  /*14e20*/  WARPSYNC.COLLECTIVE R15, `(.L_x_552) ;  /* 0x000000000f087348 */ /* 0x000fea0003c00000 */
[----:B------:R0:W1:Y:S02]  /*14e30*/  SHFL.IDX P6, R14, R13, R12, R11 ;  /* 0x0000000c0d0e7389 */ /* 0x00006400000c000b */
[----:B01----:R-:W-:Y:S01]  /*14e40*/  ENDCOLLECTIVE ;  /* 0x000000000000791b */ /* 0x003fe20003800000 */
.L_x_552:
[----:B------:R-:W-:Y:S05]  /*14e50*/  BRA `(.L_x_553) ;  /* 0xffffffc800b87947 */ /* 0x000fea000383ffff */
.L_x_465:
[----:B------:R-:W-:Y:S01]  /*14e60*/  BSSY B0, `(.L_x_554) ;  /* 0x0000007000007945 */ /* 0x000fe20003800000 */
[----:B------:R-:W-:Y:S02]  /*14e70*/  IMAD.MOV.U32 R12, RZ, RZ, 0x1 ;  /* 0x00000001ff0c7424 */ /* 0x000fe400078e00ff */
[----:B------:R-:W-:Y:S02]  /*14e80*/  IMAD.MOV.U32 R11, RZ, RZ, RZ ;  /* 0x000000ffff0b7224 */ /* 0x000fe400078e00ff */
[----:B------:R-:W-:-:S07]  /*14e90*/  IMAD.MOV.U32 R15, RZ, RZ, -0x1 ;  /* 0xffffffffff0f7424 */ /* 0x000fce00078e00ff */
[----:B-1----:R-:W-:Y:S05]  /*14ea0*/  WARPSYNC.COLLECTIVE R15, `(.L_x_555) ;  /* 0x000000000f087348 */ /* 0x002fea0003c00000 */
[----:B------:R0:W2:Y:S02]  /*14eb0*/  SHFL.UP P6, R14, R13, R12, R11 ;  /* 0x0400000c0d0e7389 */ /* 0x0000a400000c000b */
[----:B012---:R-:W-:Y:S01]  /*14ec0*/  ENDCOLLECTIVE ;  /* 0x000000000000791b */ /* 0x007fe20003800000 */
.L_x_555:
[----:B------:R-:W-:Y:S05]  /*14ed0*/  BSYNC B0 ;  /* 0x0000000000007941 */ /* 0x000fea0003800000 */
.L_x_554:
[----:B------:R-:W-:Y:S01]  /*14ee0*/  SEL R14, R14, RZ, P1 ;  /* 0x000000ff0e0e7207 */ /* 0x000fe20000800000 */
[----:B------:R-:W-:Y:S02]  /*14ef0*/  IMAD.MOV.U32 R12, RZ, RZ, 0x2 ;  /* 0x00000002ff0c7424 */ /* 0x000fe400078e00ff */
[----:B------:R-:W-:Y:S02]  /*14f00*/  IMAD.MOV.U32 R11, RZ, RZ, RZ ;  /* 0x000000ffff0b7224 */ /* 0x000fe400078e00ff */
[----:B------:R-:W-:Y:S02]  /*14f10*/  IMAD.IADD R13, R13, 0x1, R14 ;  /* 0x000000010d0d7824 */ /* 0x000fe400078e020e */
[----:B------:R-:W-:-:S07]  /*14f20*/  IMAD.MOV.U32 R15, RZ, RZ, -0x1 ;  /* 0xffffffffff0f7424 */ /* 0x000fce00078e00ff */
[----:B------:R-:W-:Y:S05]  /*14f30*/  WARPSYNC.COLLECTIVE R15, `(.L_x_556) ;  /* 0x000000000f087348 */ /* 0x000fea0003c00000 */
[----:B------:R0:W1:Y:S02]  /*14f40*/  SHFL.UP P6, R14, R13, R12, R11 ;  /* 0x0400000c0d0e7389 */ /* 0x00006400000c000b */
[----:B01----:R-:W-:Y:S01]  /*14f50*/  ENDCOLLECTIVE ;  /* 0x000000000000791b */ /* 0x003fe20003800000 */
.L_x_556:
[----:B------:R-:W-:Y:S01]  /*14f60*/  IMAD.MOV.U32 R12, RZ, RZ, 0x4 ;  /* 0x00000004ff0c7424 */ /* 0x000fe200078e00ff */
[----:B------:R-:W-:-:S05]  /*14f70*/  SEL R2, R14, RZ, P2 ;  /* 0x000000ff0e027207 */ /* 0x000fca0001000000 */
[----:B------:R-:W-:-:S04]  /*14f80*/  IMAD.IADD R2, R13, 0x1, R2 ;  /* 0x000000010d027824 */ /* 0x000fc800078e0202 */
[----:B------:R-:W-:-:S07]  /*14f90*/  IMAD.MOV.U32 R13, RZ, RZ, R2 ;  /* 0x000000ffff0d7224 */ /* 0x000fce00078e0002 */
[----:B------:R-:W-:Y:S05]  /*14fa0*/  WARPSYNC.COLLECTIVE R15, `(.L_x_557) ;  /* 0x000000000f087348 */ /* 0x000fea0003c00000 */
[----:B------:R0:W1:Y:S02]  /*14fb0*/  SHFL.UP P6, R14, R13, R12, R11 ;  /* 0x0400000c0d0e7389 */ /* 0x00006400000c000b */
[----:B01----:R-:W-:Y:S01]  /*14fc0*/  ENDCOLLECTIVE ;  /* 0x000000000000791b */ /* 0x003fe20003800000 */
.L_x_557:
[----:B------:R-:W-:Y:S01]  /*14fd0*/  IMAD.MOV.U32 R12, RZ, RZ, 0x8 ;  /* 0x00000008ff0c7424 */ /* 0x000fe200078e00ff */
[----:B------:R-:W-:-:S05]  /*14fe0*/  SEL R3, R14, RZ, P3 ;  /* 0x000000ff0e037207 */ /* 0x000fca0001800000 */
[----:B------:R-:W-:-:S04]  /*14ff0*/  IMAD.IADD R3, R2, 0x1, R3 ;  /* 0x0000000102037824 */ /* 0x000fc800078e0203 */
[----:B------:R-:W-:-:S07]  /*15000*/  IMAD.MOV.U32 R13, RZ, RZ, R3 ;  /* 0x000000ffff0d7224 */ /* 0x000fce00078e0003 */
[----:B------:R-:W-:Y:S05]  /*15010*/  WARPSYNC.COLLECTIVE R15, `(.L_x_558) ;  /* 0x000000000f087348 */ /* 0x000fea0003c00000 */
[----:B------:R0:W1:Y:S02]  /*15020*/  SHFL.UP P6, R14, R13, R12, R11 ;  /* 0x0400000c0d0e7389 */ /* 0x00006400000c000b */
[----:B01----:R-:W-:Y:S01]  /*15030*/  ENDCOLLECTIVE ;  /* 0x000000000000791b */ /* 0x003fe20003800000 */
.L_x_558:
[----:B------:R-:W-:Y:S01]  /*15040*/  IMAD.MOV.U32 R12, RZ, RZ, 0x10 ;  /* 0x00000010ff0c7424 */ /* 0x000fe200078e00ff */
[----:B------:R-:W-:-:S05]  /*15050*/  SEL R14, R14, RZ, P4 ;  /* 0x000000ff0e0e7207 */ /* 0x000fca0002000000 */
[----:B------:R-:W-:-:S04]  /*15060*/  IMAD.IADD R5, R3, 0x1, R14 ;  /* 0x0000000103057824 */ /* 0x000fc800078e020e */
[----:B------:R-:W-:-:S07]  /*15070*/  IMAD.MOV.U32 R13, RZ, RZ, R5 ;  /* 0x000000ffff0d7224 */ /* 0x000fce00078e0005 */
[----:B------:R-:W-:Y:S05]  /*15080*/  WARPSYNC.COLLECTIVE R15, `(.L_x_559) ;  /* 0x000000000f087348 */ /* 0x000fea0003c00000 */
[----:B------:R0:W1:Y:S02]  /*15090*/  SHFL.UP P6, R14, R13, R12, R11 ;  /* 0x0400000c0d0e7389 */ /* 0x00006400000c000b */
[----:B01----:R-:W-:Y:S01]  /*150a0*/  ENDCOLLECTIVE ;  /* 0x000000000000791b */ /* 0x003fe20003800000 */
.L_x_559:
        /* <DEDUP_REMOVED lines=8> */
.L_x_560:
[----:B------:R-:W-:Y:S05]  /*15130*/  BRA `(.L_x_561) ;  /* 0xffffffc800a47947 */ /* 0x000fea000383ffff */
.L_x_467:
[----:B------:R-:W-:Y:S01]  /*15140*/  BSSY B0, `(.L_x_562) ;  /* 0x0000006000007945 */ /* 0x000fe20003800000 */
[----:B------:R-:W-:Y:S01]  /*15150*/  PLOP3.LUT P6, PT, P6, PT, PT, 0x8, 0x0 ;  /* 0x000000000000781c */ /* 0x000fe200037ce170 */
[----:B------:R-:W-:-:S12]  /*15160*/  IMAD.MOV.U32 R15, RZ, RZ, -0x1 ;  /* 0xffffffffff0f7424 */ /* 0x000fd800078e00ff */
[----:B01----:R-:W-:Y:S05]  /*15170*/  WARPSYNC.COLLECTIVE R15, `(.L_x_563) ;  /* 0x000000000f087348 */ /* 0x003fea0003c00000 */
[----:B------:R-:W-:Y:S01]  /*15180*/  VOTE.ANY R14, PT, P6 ;  /* 0x00000000000e7806 */ /* 0x000fe200030e0100 */
[----:B01----:R-:W-:Y:S06]  /*15190*/  ENDCOLLECTIVE ;  /* 0x000000000000791b */ /* 0x003fec0003800000 */
.L_x_563:
[----:B------:R-:W-:Y:S05]  /*151a0*/  BSYNC B0 ;  /* 0x0000000000007941 */ /* 0x000fea0003800000 */
.L_x_562:
[----:B------:R-:W-:Y:S02]  /*151b0*/  IMAD.MOV.U32 R8, RZ, RZ, R14 ;  /* 0x000000ffff087224 */ /* 0x000fe400078e000e */
[----:B------:R-:W-:Y:S02]  /*151c0*/  IMAD.MOV.U32 R13, RZ, RZ, R7 ;  /* 0x000000ffff0d7224 */ /* 0x000fe400078e0007 */
[----:B------:R-:W0:Y:S01]  /*151d0*/  POPC R6, R8 ;  /* 0x0000000800067309 */ /* 0x000e220000000000 */
[----:B------:R-:W-:Y:S02]  /*151e0*/  IMAD.MOV.U32 R11, RZ, RZ, 0x1f ;  /* 0x0000001fff0b7424 */ /* 0x000fe400078e00ff */
[----:B------:R-:W-:Y:S02]  /*151f0*/  IMAD.MOV.U32 R15, RZ, RZ, -0x1 ;  /* 0xffffffffff0f7424 */ /* 0x000fe400078e00ff */
[----:B0-----:R-:W-:-:S07]  /*15200*/  IMAD.MOV.U32 R12, RZ, RZ, R6 ;  /* 0x000000ffff0c7224 */ /* 0x001fce00078e0006 */
[----:B------:R-:W-:Y:S05]  /*15210*/  WARPSYNC.COLLECTIVE R15, `(.L_x_564) ;  /* 0x000000000f087348 */ /* 0x000fea0003c00000 */
[----:B------:R0:W1:Y:S02]  /*15220*/  SHFL.IDX P6, R14, R13, R12, R11 ;  /* 0x0000000c0d0e7389 */ /* 0x00006400000c000b */
[----:B01----:R-:W-:Y:S01]  /*15230*/  ENDCOLLECTIVE ;  /* 0x000000000000791b */ /* 0x003fe20003800000 */
.L_x_564:
[----:B------:R-:W-:Y:S02]  /*15240*/  IMAD.MOV.U32 R13, RZ, RZ, R4 ;  /* 0x000000ffff0d7224 */ /* 0x000fe400078e0004 */
[----:B------:R-:W-:-:S07]  /*15250*/  IMAD.MOV.U32 R7, RZ, RZ, R14 ;  /* 0x000000ffff077224 */ /* 0x000fce00078e000e */
[----:B------:R-:W-:Y:S05]  /*15260*/  WARPSYNC.COLLECTIVE R15, `(.L_x_565) ;  /* 0x000000000f087348 */ /* 0x000fea0003c00000 */
[----:B------:R0:W1:Y:S02]  /*15270*/  SHFL.IDX P6, R14, R13, R12, R11 ;  /* 0x0000000c0d0e7389 */ /* 0x00006400000c000b */
[----:B01----:R-:W-:Y:S01]  /*15280*/  ENDCOLLECTIVE ;  /* 0x000000000000791b */ /* 0x003fe20003800000 */
.L_x_565:
[----:B------:R-:W-:Y:S01]  /*15290*/  IMAD.MOV.U32 R4, RZ, RZ, R14 ;  /* 0x000000ffff047224 */ /* 0x000fe200078e000e */
[----:B------:R-:W-:Y:S06]  /*152a0*/  BRA `(.L_x_566) ;  /* 0xffffffc800847947 */ /* 0x000fec000383ffff */
.L_x_469:
[----:B------:R-:W-:Y:S01]  /*152b0*/  BSSY B0, `(.L_x_567) ;  /* 0x0000007000007945 */ /* 0x000fe20003800000 */
[----:B------:R-:W-:Y:S02]  /*152c0*/  IMAD.MOV.U32 R13, RZ, RZ, R3 ;  /* 0x000000ffff0d7224 */ /* 0x000fe400078e0003 */
[----:B------:R-:W-:Y:S02]  /*152d0*/  IMAD.MOV.U32 R11, RZ, RZ, 0x1f ;  /* 0x0000001fff0b7424 */ /* 0x000fe400078e00ff */
[----:B------:R-:W-:-:S07]  /*152e0*/  IMAD.MOV.U32 R15, RZ, RZ, -0x1 ;  /* 0xffffffffff0f7424 */ /* 0x000fce00078e00ff */
[----:B01234-:R-:W-:Y:S05]  /*152f0*/  WARPSYNC.COLLECTIVE R15, `(.L_x_568) ;  /* 0x000000000f087348 */ /* 0x01ffea0003c00000 */
[----:B------:R0:W0:Y:S02]  /*15300*/  SHFL.IDX P6, R14, R13, R12, R11 ;  /* 0x0000000c0d0e7389 */ /* 0x00002400000c000b */
[----:B01234-:R-:W-:Y:S01]  /*15310*/  ENDCOLLECTIVE ;  /* 0x000000000000791b */ /* 0x01ffe20003800000 */
.L_x_568:
[----:B------:R-:W-:Y:S05]  /*15320*/  BSYNC B0 ;  /* 0x0000000000007941 */ /* 0x000fea0003800000 */
.L_x_567:
[----:B------:R-:W-:Y:S01]  /*15330*/  IMAD.MOV.U32 R24, RZ, RZ, R14 ;  /* 0x000000ffff187224 */ /* 0x000fe200078e000e */
[----:B------:R-:W-:Y:S06]  /*15340*/  BRA `(.L_x_468) ;  /* 0xffffffc800747947 */ /* 0x000fec000383ffff */
.L_x_473:
[----:B0-----:R0:W1:Y:S02]  /*15350*/  SYNCS.PHASECHK.TRANS64.TRYWAIT P0, [R7+URZ+0x28c20], R0 ;  /* 0x028c2000070075a7 */ /* 0x001064000800017f */
[----:B-1----:R-:W-:Y:S05]  /*15360*/  @!P0 NANOSLEEP.SYNCS 0x989680 ;  /* 0x009896800000895d */ /* 0x002fea0003900000 */
[----:B------:R-:W1:Y:S02]  /*15370*/  @!P0 SYNCS.PHASECHK.TRANS64 P0, [R7+URZ+0x28c20], R0 ;  /* 0x028c2000070085a7 */ /* 0x000e64000800007f */
[----:B-1----:R-:W-:Y:S05]  /*15380*/  @!P0 BRA `(.L_x_473) ;  /* 0xfffffffc00f08947 */ /* 0x002fea000383ffff */
[----:B------:R-:W-:Y:S05]  /*15390*/  BRA `(.L_x_569) ;  /* 0xffffffcc00cc7947 */ /* 0x000fea000383ffff */
.L_x_474:
        /* <DEDUP_REMOVED lines=8> */
[----:B0-234-:R-:W-:Y:S05]  /*15420*/  WARPSYNC.COLLECTIVE R15, `(.L_x_571) ;  /* 0x000000000f087348 */ /* 0x01dfea0003c00000 */
[----:B------:R1:W0:Y:S02]  /*15430*/  SHFL.IDX P6, R14, R13, R12, R11 ;  /* 0x0000000c0d0e7389 */ /* 0x00022400000c000b */
[----:B01234-:R-:W-:Y:S01]  /*15440*/  ENDCOLLECTIVE ;  /* 0x000000000000791b */ /* 0x01ffe20003800000 */
.L_x_571:
[----:B------:R-:W-:Y:S05]  /*15450*/  BSYNC B0 ;  /* 0x0000000000007941 */ /* 0x000fea0003800000 */
.L_x_570:
[----:B------:R-:W-:Y:S05]  /*15460*/  BRA `(.L_x_572) ;  /* 0xffffffcc00b47947 */ /* 0x000fea000383ffff */
.L_x_477:
[----:B------:R-:W-:Y:S01]  /*15470*/  BSSY B1, `(.L_x_573) ;  /* 0x0000006000017945 */ /* 0x000fe20003800000 */
[----:B------:R-:W-:-:S07]  /*15480*/  IMAD.MOV.U32 R15, RZ, RZ, -0x1 ;  /* 0xffffffffff0f7424 */ /* 0x000fce00078e00ff */
[----:B0-234-:R-:W-:Y:S05]  /*15490*/  WARPSYNC.COLLECTIVE R15, `(.L_x_574) ;  /* 0x000000000f0c7348 */ /* 0x01dfea0003c00000 */
[----:B------:R-:W-:Y:S02]  /*154a0*/  ELECT P6, UR62, PT ;  /* 0x00000000003e782f */ /* 0x000fe400038c0000 */
[----:B------:R-:W-:Y:S01]  /*154b0*/  MOV R14, UR62 ;  /* 0x0000003e000e7c02 */ /* 0x000fe20008000f00 */
[----:B0-234-:R-:W-:Y:S10]  /*154c0*/  ENDCOLLECTIVE ;  /* 0x000000000000791b */ /* 0x01dff40003800000 */
.L_x_574:
[----:B------:R-:W-:Y:S05]  /*154d0*/  BSYNC B1 ;  /* 0x0000000000017941 */ /* 0x000fea0003800000 */
.L_x_573:
[----:B------:R-:W-:Y:S05]  /*154e0*/  BRA `(.L_x_575) ;  /* 0xffffffcc00ac7947 */ /* 0x000fea000383ffff */
.L_x_479:
[----:B0-----:R0:W1:Y:S02]  /*154f0*/  SYNCS.PHASECHK.TRANS64.TRYWAIT P1, [R5+URZ+0x28c40], R0 ;  /* 0x028c4000050075a7 */ /* 0x001064000802017f */
[----:B-1----:R-:W-:Y:S05]  /*15500*/  @!P1 NANOSLEEP.SYNCS 0x989680 ;  /* 0x009896800000995d */ /* 0x002fea0003900000 */
[----:B------:R-:W1:Y:S02]  /*15510*/  @!P1 SYNCS.PHASECHK.TRANS64 P1, [R5+URZ+0x28c40], R0 ;  /* 0x028c4000050095a7 */ /* 0x000e64000802007f */
[----:B-1----:R-:W-:Y:S05]  /*15520*/  @!P1 BRA `(.L_x_479) ;  /* 0xfffffffc00f09947 */ /* 0x002fea000383ffff */
[----:B------:R-:W-:Y:S05]  /*15530*/  BRA `(.L_x_576) ;  /* 0xffffffcc00cc7947 */ /* 0x000fea000383ffff */
.L_x_481:
[----:B-1----:R1:W0:Y:S02]  /*15540*/  SYNCS.PHASECHK.TRANS64.TRYWAIT P1, [R3+URZ+0x28c40], R2 ;  /* 0x028c4002030075a7 */ /* 0x002224000802017f */
[----:B0-----:R-:W-:Y:S05]  /*15550*/  @!P1 NANOSLEEP.SYNCS 0x989680 ;  /* 0x009896800000995d */ /* 0x001fea0003900000 */
[----:B------:R-:W0:Y:S02]  /*15560*/  @!P1 SYNCS.PHASECHK.TRANS64 P1, [R3+URZ+0x28c40], R2 ;  /* 0x028c4002030095a7 */ /* 0x000e24000802007f */
[----:B0-----:R-:W-:Y:S05]  /*15570*/  @!P1 BRA `(.L_x_481) ;  /* 0xfffffffc00f09947 */ /* 0x001fea000383ffff */
[----:B------:R-:W-:Y:S05]  /*15580*/  BRA `(.L_x_577) ;  /* 0xffffffcc00d87947 */ /* 0x000fea000383ffff */
.L_x_483:
[----:B------:R0:W0:Y:S02]  /*15590*/  SYNCS.PHASECHK.TRANS64.TRYWAIT P1, [R5+URZ+0x28c60], R0 ;  /* 0x028c6000050075a7 */ /* 0x000024000802017f */
[----:B0-----:R-:W-:Y:S05]  /*155a0*/  @!P1 NANOSLEEP.SYNCS 0x989680 ;  /* 0x009896800000995d */ /* 0x001fea0003900000 */
[----:B------:R-:W0:Y:S02]  /*155b0*/  @!P1 SYNCS.PHASECHK.TRANS64 P1, [R5+URZ+0x28c60], R0 ;  /* 0x028c6000050095a7 */ /* 0x000e24000802007f */
[----:B0-----:R-:W-:Y:S05]  /*155c0*/  @!P1 BRA `(.L_x_483) ;  /* 0xfffffffc00f09947 */ /* 0x001fea000383ffff */
[----:B------:R-:W-:Y:S05]  /*155d0*/  BRA `(.L_x_578) ;  /* 0xffffffcc00d47947 */ /* 0x000fea000383ffff */
.L_x_579:
        /* <DEDUP_REMOVED lines=10> */
.L_x_5828:


//--------------------- .text._ZN7cutlass13device_kernelIN5flash11enable_sm90INS1_16FlashAttnFwdSm90INS1_25CollectiveMainloopFwdSm90ILi2EN4cute5tupleIJNS5_1CILi1EEES8_S8_EEENS6_IJNS7_ILi64EEESA_SA_EEELi512ENS_6half_tEfNS_4arch4Sm90ELb0ELb0ELb1ELb1ELb1ELb1ELb0ELb0ELb0ELb1ELb1ELb0EEENS1_21CollectiveEpilogueFwdINS6_IJSA_NS7_ILi512EEESA_EEES9_SC_SE_Li256ELb1ELb1ELb1ELb0EEENS1_36VarlenDynamicPersistentTileSchedulerILi64ELi64ELi256ELi128ELb1ELb1ELb1ELb0ELb1ELb1EEEEEEEEEvNT_6ParamsE --------------------------
	.section	.text._ZN7cutlass13device_kernelIN5flash11enable_sm90INS1_16FlashAttnFwdSm90INS1_25CollectiveMainloopFwdSm90ILi2EN4cute5tupleIJNS5_1CILi1EEES8_S8_EEENS6_IJNS7_ILi64EEESA_SA_EEELi512ENS_6half_tEfNS_4arch4Sm90ELb0ELb0ELb1ELb1ELb1ELb1ELb0ELb0ELb0ELb1ELb1ELb0EEENS1_21CollectiveEpilogueFwdINS6_IJSA_NS7_ILi512EEESA_EEES9_SC_SE_Li256ELb1ELb1ELb1ELb0EEENS1_36VarlenDynamicPersistentTileSchedulerILi64ELi64ELi256ELi128ELb1ELb1ELb1ELb0ELb1ELb1EEEEEEEEEvNT_6ParamsE,"ax",@progbits
	.align	128
.text._ZN7cutlass13device_kernelIN5flash11enable_sm90INS1_16FlashAttnFwdSm90INS1_25CollectiveMainloopFwdSm90ILi2EN4cute5tupleIJNS5_1CILi1EEES8_S8_EEENS6_IJNS7_ILi64EEESA_SA_EEELi512ENS_6half_tEfNS_4arch4Sm90ELb0ELb0ELb1ELb1ELb1ELb1ELb0ELb0ELb0ELb1ELb1ELb0EEENS1_21CollectiveEpilogueFwdINS6_IJSA_NS7_ILi512EEESA_EEES9_SC_SE_Li256ELb1ELb1ELb1ELb0EEENS1_36VarlenDynamicPersistentTileSchedulerILi64ELi64ELi256ELi128ELb1ELb1ELb1ELb0ELb1ELb1EEEEEEEEEvNT_6ParamsE:
        .type           _ZN7cutlass13device_kernelIN5flash11enable_sm90INS1_16FlashAttnFwdSm90INS1_25CollectiveMainloopFwdSm90ILi2EN4cute5tupleIJNS5_1CILi1EEES8_S8_EEENS6_IJNS7_ILi64EEESA_SA_EEELi512ENS_6half_tEfNS_4arch4Sm90ELb0ELb0ELb1ELb1ELb1ELb1ELb0ELb0ELb0ELb1ELb1ELb0EEENS1_21CollectiveEpilogueFwdINS6_IJSA_NS7_ILi512EEESA_EEES9_SC_SE_Li256ELb1ELb1ELb1ELb0EEENS1_36VarlenDynamicPersistentTileSchedulerILi64ELi64ELi256ELi128ELb1ELb1ELb1ELb0ELb1ELb1EEEEEEEEEvNT_6ParamsE,@function
        .size           _ZN7cutlass13device_kernelIN5flash11enable_sm90INS1_16FlashAttnFwdSm90INS1_25CollectiveMainloopFwdSm90ILi2EN4cute5tupleIJNS5_1CILi1EEES8_S8_EEENS6_IJNS7_ILi64EEESA_SA_EEELi512ENS_6half_tEfNS_4arch4Sm90ELb0ELb0ELb1ELb1ELb1ELb1ELb0ELb0ELb0ELb1ELb1ELb0EEENS1_21CollectiveEpilogueFwdINS6_IJSA_NS7_ILi512EEESA_EEES9_SC_SE_Li256ELb1ELb1ELb1ELb0EEENS1_36VarlenDynamicPersistentTileSchedulerILi64ELi64ELi256ELi128ELb1ELb1ELb1ELb0ELb1ELb1EEEEEEEEEvNT_6ParamsE,(.L_x_5829 - _ZN7cutlass13device_kernelIN5flash11enable_sm90INS1_16FlashAttnFwdSm90INS1_25CollectiveMainloopFwdSm90ILi2EN4cute5tupleIJNS5_1CILi1EEES8_S8_EEENS6_IJNS7_ILi64EEESA_SA_EEELi512ENS_6half_tEfNS_4arch4Sm90ELb0ELb0ELb1ELb1ELb1ELb1ELb0ELb0ELb0ELb1ELb1ELb0EEENS1_21CollectiveEpilogueFwdINS6_IJSA_NS7_ILi512EEESA_EEES9_SC_SE_Li256ELb1ELb1ELb1ELb0EEENS1_36VarlenDynamicPersistentTileSchedulerILi64ELi64ELi256ELi128ELb1ELb1ELb1ELb0ELb1ELb1EEEEEEEEEvNT_6ParamsE)
        .other          _ZN7cutlass13device_kernelIN5flash11enable_sm90INS1_16FlashAttnFwdSm90INS1_25CollectiveMainloopFwdSm90ILi2EN4cute5tupleIJNS5_1CILi1EEES8_S8_EEENS6_IJNS7_ILi64EEESA_SA_EEELi512ENS_6half_tEfNS_4arch4Sm90ELb0ELb0ELb1ELb1ELb1ELb1ELb0ELb0ELb0ELb1ELb1ELb0EEENS1_21CollectiveEpilogueFwdINS6_IJSA_NS7_ILi512EEESA_EEES9_SC_SE_Li256ELb1ELb1ELb1ELb0EEENS1_36VarlenDynamicPersistentTileSchedulerILi64ELi64ELi256ELi128ELb1ELb1ELb1ELb0ELb1ELb1EEEEEEEEEvNT_6ParamsE,@"STO_CUDA_ENTRY STV_DEFAULT"
_ZN7cutlass13device_kernelIN5flash11enable_sm90INS1_16FlashAttnFwdSm90INS1_25CollectiveMainloopFwdSm90ILi2EN4cute5tupleIJNS5_1CILi1EEES8_S8_EEENS6_IJNS7_ILi64EEESA_SA_EEELi512ENS_6half_tEfNS_4arch4Sm90ELb0ELb0ELb1ELb1ELb1ELb1ELb0ELb0ELb0ELb1ELb1ELb0EEENS1_21CollectiveEpilogueFwdINS6_IJSA_NS7_ILi512EEESA_EEES9_SC_SE_Li256ELb1ELb1ELb1ELb0EEENS1_36VarlenDynamicPersistentTileSchedulerILi64ELi64ELi256ELi128ELb1ELb1ELb1ELb0ELb1ELb1EEEEEEEEEvNT_6ParamsE:
[----:B------:R-:W0:Y:S02]  /*0000*/  LDC R1, c[0x0][0x28] ;  /* 0x00000a00ff017b82 */ /* 0x000e240000000800 */
[----:B0-----:R-:W-:Y:S01]  /*0010*/  VIADD R1, R1, 0xffffffa0 ;  /* 0xffffffa001017836 */ /* 0x001fe20000000000 */
[----:B------:R-:W0:Y:S01]  /*0020*/  S2R R0, SR_TID.X ;  /* 0x0000000000007919 */ /* 0x000e220000002100 */
[----:B------:R-:W-:Y:S01]  /*0030*/  ELECT P0, URZ, PT ;  /* 0x00000000003f782f */ /* 0x000fe20003800000 */
[----:B------:R-:W-:Y:S01]  /*0040*/  BSSY B0, `(.L_x_580) ;  /* 0x000000e000007945 */ /* 0x000fe20003800000 */
[----:B0-----:R-:W-:-:S05]  /*0050*/  SHF.R.U32.HI R2, RZ, 0x5, R0 ;  /* 0x00000005ff027819 */ /* 0x001fca0000011600 */
[----:B------:R-:W0:Y:S02]  /*0060*/  SHFL.IDX PT, R3, R2, RZ, 0x1f ;  /* 0x00001fff02037589 */ /* 0x000e2400000e0000 */
[----:B0-----:R-:W-:Y:S02]  /*0070*/  ISETP.EQ.AND P0, PT, R3, RZ, P0 ;  /* 0x000000ff0300720c */ /* 0x001fe40000702270 */
[----:B------:R-:W-:-:S11]  /*0080*/  SHF.R.U32.HI R3, RZ, 0x7, R0 ;  /* 0x00000007ff037819 */ /* 0x000fd60000011600 */
[----:B------:R-:W-:Y:S05]  /*0090*/  @!P0 BRA `(.L_x_581) ;  /* 0x0000000000208947 */ /* 0x000fea0003800000 */
[----:B------:R-:W-:Y:S02]  /*00a0*/  ULDC.64 UR4, c[0x0][0x198] ;  /* 0x0000660000047ab9 */ /* 0x000fe40000000a00 */
[----:B------:R-:W-:Y:S02]  /*00b0*/  UIADD3 UR6, UP0, UR4, 0x570, URZ ;  /* 0x0000057004067890 */ /* 0x000fe4000ff1e03f */
[----:B------:R-:W-:Y:S02]  /*00c0*/  UIADD3 UR4, UP1, UR4, 0x670, URZ ;  /* 0x0000067004047890 */ /* 0x000fe4000ff3e03f */
[----:B------:R-:W-:Y:S02]  /*00d0*/  UIADD3.X UR7, URZ, UR5, URZ, UP0, !UPT ;  /* 0x000000053f077290 */ /* 0x000fe400087fe43f */
[----:B------:R-:W-:-:S07]  /*00e0*/  UIADD3.X UR5, URZ, UR5, URZ, UP1, !UPT ;  /* 0x000000053f057290 */ /* 0x000fce0008ffe43f */
[----:B------:R0:W-:Y:S02]  /*00f0*/  UTMACCTL.PF [UR6] ;  /* 0x00000000060079b9 */ /* 0x0001e40008040000 */
[----:B------:R0:W-:Y:S02]  /*0100*/  UTMACCTL.PF [UR4] ;  /* 0x00000000040079b9 */ /* 0x0001e40008040000 */
[----:B0-----:R-:W-:Y:S01]  /*0110*/  NOP ;  /* 0x0000000000007918 */ /* 0x001fe20000000000 */
.L_x_581:
[----:B------:R-:W-:Y:S05]  /*0120*/  BSYNC B0 ;  /* 0x0000000000007941 */ /* 0x000fea0003800000 */
.L_x_580:
[----:B------:R-:W-:Y:S01]  /*0130*/  VOTEU.ANY UP0, P0 ;  /* 0x00000000003f7886 */ /* 0x000fe20000000100 */
[----:B------:R-:W0:Y:S01]  /*0140*/  SHFL.IDX PT, R5, R3, RZ, 0x1f ;  /* 0x00001fff03057589 */ /* 0x000e2200000e0000 */
[----:B------:R-:W-:Y:S01]  /*0150*/  UMOV UR4, 0x80 ;  /* 0x0000008000047882 */ /* 0x000fe20000000000 */
[----:B------:R-:W-:Y:S01]  /*0160*/  UMOV UR7, 0x100 ;  /* 0x0000010000077882 */ /* 0x000fe20000000000 */
[----:B------:R-:W-:Y:S01]  /*0170*/  VOTEU.ANY UP1, P0 ;  /* 0x00000000003f7886 */ /* 0x000fe20000020100 */
[----:B------:R-:W1:Y:S01]  /*0180*/  @UP0 S2UR UR8, SR_CgaCtaId ;  /* 0x00000000000809c3 */ /* 0x000e620000008800 */
[----:B------:R-:W2:Y:S01]  /*0190*/  SHFL.IDX PT, R4, R2, RZ, 0x1f ;  /* 0x00001fff02047589 */ /* 0x000ea200000e0000 */
[----:B------:R-:W-:Y:S01]  /*01a0*/  @UP0 UMOV UR6, 0x400 ;  /* 0x0000040000060882 */ /* 0x000fe20000000000 */
[----:B------:R-:W-:-:S04]  /*01b0*/  @UP0 UIADD3 UR4, -UR4, 0x100000, URZ ;  /* 0x0010000004040890 */ /* 0x000fc8000fffe13f */
[----:B------:R-:W-:Y:S02]  /*01c0*/  @UP0 USHF.L.U32 UR5, UR4, 0xb, URZ ;  /* 0x0000000b04050899 */ /* 0x000fe4000800063f */
[----:B------:R-:W-:Y:S01]  /*01d0*/  @UP0 USHF.L.U32 UR4, UR4, 0x1, URZ ;  /* 0x0000000104040899 */ /* 0x000fe2000800063f */
[----:B------:R-:W-:Y:S01]  /*01e0*/  VOTEU.ANY UP2, P0 ;  /* 0x00000000003f7886 */ /* 0x000fe20000040100 */
[----:B0-----:R-:W-:Y:S01]  /*01f0*/  R2UR UR39, R5 ;  /* 0x00000000052772ca */ /* 0x001fe200000e0000 */
[----:B-1----:R-:W-:Y:S01]  /*0200*/  @UP0 ULEA UR8, UR8, UR6, 0x18 ;  /* 0x0000000608080291 */ /* 0x002fe2000f8ec03f */
[----:B--2---:R-:W-:Y:S01]  /*0210*/  ISETP.NE.AND P1, PT, R4, RZ, PT ;  /* 0x000000ff0400720c */ /* 0x004fe20003f25270 */
[----:B------:R-:W-:-:S04]  /*0220*/  @UP0 UIADD3 UR6, -UR7, 0x100000, URZ ;  /* 0x0010000007060890 */ /* 0x000fc8000fffe13f */
[----:B------:R-:W-:Y:S02]  /*0230*/  @UP0 USHF.L.U32 UR7, UR6, 0xb, URZ ;  /* 0x0000000b06070899 */ /* 0x000fe4000800063f */
[----:B------:R-:W-:-:S04]  /*0240*/  @UP0 USHF.L.U32 UR6, UR6, 0x1, URZ ;  /* 0x0000000106060899 */ /* 0x000fc8000800063f */
[----:B------:R-:W-:Y:S01]  /*0250*/  UISETP.NE.AND UP0, UPT, UR39, URZ, UPT ;  /* 0x0000003f2700728c */ /* 0x000fe2000bf05270 */
[----:B------:R-:W0:Y:S02]  /*0260*/  FENCE.VIEW.ASYNC.S ;  /* 0x00000000000073c6 */ /* 0x000e240000000000 */
[----:B0-----:R0:W1:Y:S05]  /*0270*/  @UP1 SYNCS.EXCH.64 URZ, [UR8+0x28c00], UR4 ;  /* 0x028c0004083f15b2 */ /* 0x00106a0008000100 */
[----:B------:R0:W2:Y:S01]  /*0280*/  @UP2 SYNCS.EXCH.64 URZ, [UR8+0x28c20], UR6 ;  /* 0x028c2006083f25b2 */ /* 0x0000a20008000100 */
        /* <DEDUP_REMOVED lines=10> */
[----:B0-----:R3:W4:Y:S01]  /*0330*/  SYNCS.EXCH.64 URZ, [UR6+0x28c30], UR4 ;  /* 0x028c3004063f75b2 */ /* 0x0017220008000100 */
[----:B------:R3:W0:Y:S01]  /*0340*/  SYNCS.EXCH.64 URZ, [UR6+0x28c40], UR4 ;  /* 0x028c4004063f75b2 */ /* 0x0006220008000100 */
[----:B------:R3:W0:Y:S01]  /*0350*/  SYNCS.EXCH.64 URZ, [UR6+0x28c38], UR4 ;  /* 0x028c3804063f75b2 */ /* 0x0006220008000100 */
[----:B------:R3:W0:Y:S02]  /*0360*/  SYNCS.EXCH.64 URZ, [UR6+0x28c48], UR4 ;  /* 0x028c4804063f75b2 */ /* 0x0006240008000100 */
[----:B---3--:R-:W-:Y:S01]  /*0370*/  NOP ;  /* 0x0000000000007918 */ /* 0x008fe20000000000 */
.L_x_582:
[----:B------:R-:W3:Y:S01]  /*0380*/  SHFL.IDX PT, R4, R2, RZ, 0x1f ;  /* 0x00001fff02047589 */ /* 0x000ee200000e0000 */
[----:B------:R-:W-:Y:S01]  /*0390*/  NOP ;  /* 0x0000000000007918 */ /* 0x000fe20000000000 */
[----:B---3--:R-:W-:-:S13]  /*03a0*/  ISETP.NE.AND P0, PT, R4, RZ, PT ;  /* 0x000000ff0400720c */ /* 0x008fda0003f05270 */
        /* <DEDUP_REMOVED lines=17> */
[----:B------:R3:W0:Y:S02]  /*04c0*/  SYNCS.EXCH.64 URZ, [UR8+0x28c68], UR6 ;  /* 0x028c6806083f75b2 */ /* 0x0006240008000100 */
[----:B---3--:R-:W-:Y:S01]  /*04d0*/  NOP ;  /* 0x0000000000007918 */ /* 0x008fe20000000000 */
.L_x_583:
[----:B------:R-:W3:Y:S01]  /*04e0*/  SHFL.IDX PT, R4, R2, RZ, 0x1f ;  /* 0x00001fff02047589 */ /* 0x000ee200000e0000 */
[----:B------:R-:W-:Y:S01]  /*04f0*/  NOP ;  /* 0x0000000000007918 */ /* 0x000fe20000000000 */
[----:B---3--:R-:W-:-:S13]  /*0500*/  ISETP.NE.AND P0, PT, R4, RZ, PT ;  /* 0x000000ff0400720c */ /* 0x008fda0003f05270 */
        /* <DEDUP_REMOVED lines=13> */
[----:B------:R3:W0:Y:S02]  /*05e0*/  SYNCS.EXCH.64 URZ, [UR6+0x28c88], UR4 ;  /* 0x028c8804063f75b2 */ /* 0x0006240008000100 */
[----:B---3--:R-:W-:Y:S01]  /*05f0*/  NOP ;  /* 0x0000000000007918 */ /* 0x008fe20000000000 */
.L_x_584:
        /* <DEDUP_REMOVED lines=22> */
.L_x_585:
        /* <DEDUP_REMOVED lines=22> */
.L_x_586:
[----:B------:R-:W-:Y:S01]  /*08c0*/  PLOP3.LUT P0, PT, PT, PT, UP0, 0x80, 0x0 ;  /* 0x000000000000781c */ /* 0x000fe20003f0f008 */
[----:B------:R-:W-:Y:S01]  /*08d0*/  UMOV UR36, 0x1 ;  /* 0x0000000100247882 */ /* 0x000fe20000000000 */
[----:B------:R-:W-:Y:S01]  /*08e0*/  NOP ;  /* 0x0000000000007918 */ /* 0x000fe20000000000 */
[----:B------:R-:W-:Y:S01]  /*08f0*/  USEL UR36, UR36, 0x2, !UP0 ;  /* 0x0000000224247887 */ /* 0x000fe2000c000000 */
[----:B------:R-:W-:Y:S01]  /*0900*/  BSSY B9, `(.L_x_587) ;  /* 0x0001a23000097945 */ /* 0x000fe20003800000 */
[----:B------:R-:W-:Y:S01]  /*0910*/  ULDC.64 UR42, c[0x0][0x208] ;  /* 0x00008200002a7ab9 */ /* 0x000fe20000000a00 */
[----:B012-4-:R-:W-:Y:S07]  /*0920*/  BAR.SYNC.DEFER_BLOCKING 0x0 ;  /* 0x0000000000007b1d */ /* 0x017fee0000010000 */
[----:B------:R-:W-:Y:S05]  /*0930*/  @!P0 BRA `(.L_x_588) ;  /* 0x0000012800488947 */ /* 0x000fea0003800000 */
.L_x_589:
[----:B------:R-:W-:-:S08]  /*0940*/  NOP ;  /* 0x0000000000007918 */ /* 0x000fd00000000000 */
[----:B------:R-:W0:Y:S02]  /*0950*/  USETMAXREG.TRY_ALLOC.CTAPOOL UP0, 0xe8 ;  /* 0x000000e8000079c8 */ /* 0x000e240008000600 */
[----:B0-----:R-:W-:-:S13]  /*0960*/  PLOP3.LUT P0, PT, PT, PT, UP0, 0x80, 0x0 ;  /* 0x000000000000781c */ /* 0x001fda0003f0f008 */
[----:B------:R-:W-:Y:S05]  /*0970*/  @!P0 BRA `(.L_x_589) ;  /* 0xfffffffc00f08947 */ /* 0x000fea000383ffff */
[----:B------:R-:W-:Y:S01]  /*0980*/  ISETP.NE.AND P0, PT, R3, 0x1, PT ;  /* 0x000000010300780c */ /* 0x000fe20003f05270 */
[----:B------:R-:W0:Y:S01]  /*0990*/  S2UR UR4, SR_CgaCtaId ;  /* 0x00000000000479c3 */ /* 0x000e220000008800 */
[----:B------:R-:W-:-:S11]  /*09a0*/  MOV R3, 0x400 ;  /* 0x0000040000037802 */ /* 0x000fd60000000f00 */
[----:B------:R-:W-:Y:S06]  /*09b0*/  @!P0 BAR.ARV 0x8, 0x100 ;  /* 0x0204000000008b1d */ /* 0x000fec0000002000 */
[----:B------:R-:W-:Y:S01]  /*09c0*/  ISETP.GE.U32.AND P0, PT, R0, 0x100, PT ;  /* 0x000001000000780c */ /* 0x000fe20003f06070 */
[----:B0-----:R-:W-:Y:S01]  /*09d0*/  IMAD.U32 R190, RZ, RZ, UR4 ;  /* 0x00000004ffbe7e24 */ /* 0x001fe2000f8e00ff */
[----:B------:R-:W-:-:S04]  /*09e0*/  ULDC UR4, c[0x0][0xc3c] ;  /* 0x00030f0000047ab9 */ /* 0x000fc80000000800 */
[----:B------:R-:W-:-:S07]  /*09f0*/  LEA R2, R190, R3, 0x18 ;  /* 0x00000003be027211 */ /* 0x000fce00078ec0ff */
[----:B------:R-:W-:Y:S08]  /*0a00*/  @P0 BAR.ARV 0xf, 0x100 ;  /* 0x03c4000000000b1d */ /* 0x000ff00000002000 */
[----:B------:R-:W-:Y:S06]  /*0a10*/  BAR.SYNC.DEFER_BLOCKING 0x5, 0x180 ;  /* 0x0146000000007b1d */ /* 0x000fec0000010000 */
[----:B------:R-:W0:Y:S02]  /*0a20*/  LDS.128 R152, [R2+0x28cd0] ;  /* 0x028cd00002987984 */ /* 0x000e240000000c00 */
[----:B------:R-:W-:Y:S06]  /*0a30*/  BAR.ARV 0x4, 0x180 ;  /* 0x0106000000007b1d */ /* 0x000fec0000002000 */
[----:B0-----:R-:W-:-:S13]  /*0a40*/  ISETP.GE.AND P0, PT, R155, UR4, PT ;  /* 0x000000049b007c0c */ /* 0x001fda000bf06270 */
[----:B------:R-:W-:Y:S05]  /*0a50*/  @P0 BRA `(.L_x_590) ;  /* 0x000001a000340947 */ /* 0x000fea0003800000 */
[----:B------:R-:W-:Y:S01]  /*0a60*/  VIADD R0, R0, 0xffffff80 ;  /* 0xffffff8000007836 */ /* 0x000fe20000000000 */
[----:B------:R-:W-:Y:S01]  /*0a70*/  ULOP3.LUT UR37, UR36, 0x1, URZ, 0xfc, !UPT ;  /* 0x0000000124257892 */ /* 0x000fe2000f8efc3f */
[----:B------:R-:W-:Y:S02]  /*0a80*/  IMAD.MOV.U32 R201, RZ, RZ, 0x40 ;  /* 0x00000040ffc97424 */ /* 0x000fe400078e00ff */
[----:B------:R-:W-:Y:S01]  /*0a90*/  IMAD.MOV.U32 R23, RZ, RZ, RZ ;  /* 0x000000ffff177224 */ /* 0x000fe200078e00ff */
[----:B------:R-:W-:Y:S01]  /*0aa0*/  SHF.R.S32.HI R3, RZ, 0x1f, R0 ;  /* 0x0000001fff037819 */ /* 0x000fe20000011400 */
[----:B------:R-:W-:Y:S02]  /*0ab0*/  IMAD.MOV.U32 R187, RZ, RZ, RZ ;  /* 0x000000ffffbb7224 */ /* 0x000fe400078e00ff */
[----:B------:R-:W-:Y:S01]  /*0ac0*/  IMAD.MOV.U32 R185, RZ, RZ, RZ ;  /* 0x000000ffffb97224 */ /* 0x000fe200078e00ff */
[CC--:B------:R-:W-:Y:S01]  /*0ad0*/  LEA.HI R5, R3.reuse, R0.reuse, RZ, 0x4 ;  /* 0x0000000003057211 */ /* 0x0c0fe200078f20ff */
[----:B------:R-:W-:Y:S01]  /*0ae0*/  IMAD.MOV.U32 R19, RZ, RZ, RZ ;  /* 0x000000ffff137224 */ /* 0x000fe200078e00ff */
[----:B------:R-:W-:-:S02]  /*0af0*/  LEA.HI R4, R3, R0, RZ, 0x7 ;  /* 0x0000000003047211 */ /* 0x000fc400078f38ff */
[-C--:B------:R-:W-:Y:S02]  /*0b00*/  LEA.HI R8, R3, R0.reuse, RZ, 0x3 ;  /* 0x0000000003087211 */ /* 0x080fe400078f18ff */
[----:B------:R-:W-:Y:S02]  /*0b10*/  LOP3.LUT R7, R5, 0xfffffff0, RZ, 0xc0, !PT ;  /* 0xfffffff005077812 */ /* 0x000fe400078ec0ff */
[CC--:B------:R-:W-:Y:S02]  /*0b20*/  LEA.HI R6, R3.reuse, R0.reuse, RZ, 0x5 ;  /* 0x0000000003067211 */ /* 0x0c0fe400078f28ff */
[----:B------:R-:W-:Y:S02]  /*0b30*/  LEA.HI R14, R3, R0, RZ, 0x2 ;  /* 0x00000000030e7211 */ /* 0x000fe400078f10ff */
[----:B------:R-:W-:Y:S02]  /*0b40*/  LOP3.LUT R3, R4, 0xffffff80, RZ, 0xc0, !PT ;  /* 0xffffff8004037812 */ /* 0x000fe400078ec0ff */
[----:B------:R-:W-:Y:S01]  /*0b50*/  LOP3.LUT R11, R8, 0xfffffff8, RZ, 0xc0, !PT ;  /* 0xfffffff8080b7812 */ /* 0x000fe200078ec0ff */
[----:B------:R-:W-:Y:S01]  /*0b60*/  IMAD.IADD R8, R0, 0x1, -R7 ;  /* 0x0000000100087824 */ /* 0x000fe200078e0a07 */
[----:B------:R-:W-:Y:S01]  /*0b70*/  LOP3.LUT R9, R14, 0xfffffffc, RZ, 0xc0, !PT ;  /* 0xfffffffc0e097812 */ /* 0x000fe200078ec0ff */
[C---:B------:R-:W-:Y:S01]  /*0b80*/  IMAD.IADD R3, R0.reuse, 0x1, -R3 ;  /* 0x0000000100037824 */ /* 0x040fe200078e0a03 */
[----:B------:R-:W-:Y:S01]  /*0b90*/  SHF.R.S32.HI R10, RZ, 0x4, R5 ;  /* 0x00000004ff0a7819 */ /* 0x000fe20000011405 */
[C---:B------:R-:W-:Y:S01]  /*0ba0*/  IMAD.IADD R192, R0.reuse, 0x1, -R11 ;  /* 0x0000000100c07824 */ /* 0x040fe200078e0a0b */
[----:B------:R-:W-:Y:S01]  /*0bb0*/  SHF.R.S32.HI R7, RZ, 0x1f, R8 ;  /* 0x0000001fff077819 */ /* 0x000fe20000011408 */
[----:B------:R-:W-:Y:S01]  /*0bc0*/  IMAD.IADD R188, R0, 0x1, -R9 ;  /* 0x0000000100bc7824 */ /* 0x000fe200078e0a09 */
[--C-:B------:R-:W-:Y:S01]  /*0bd0*/  SHF.R.S32.HI R198, RZ, 0x5, R6.reuse ;  /* 0x00000005ffc67819 */ /* 0x100fe20000011406 */
[----:B------:R-:W-:Y:S01]  /*0be0*/  IMAD.SHL.U32 R192, R192, 0x8, RZ ;  /* 0x00000008c0c07824 */ /* 0x000fe200078e00ff */
[----:B------:R-:W-:Y:S01]  /*0bf0*/  SHF.R.S32.HI R11, RZ, 0x1f, R6 ;  /* 0x0000001fff0b7819 */ /* 0x000fe20000011406 */
[----:B------:R-:W-:Y:S01]  /*0c00*/  IMAD.SHL.U32 R16, R188, 0x8, RZ ;  /* 0x00000008bc107824 */ /* 0x000fe200078e00ff */
[----:B------:R-:W-:Y:S01]  /*0c10*/  SHF.R.S32.HI R0, RZ, 0x1f, R3 ;  /* 0x0000001fff007819 */ /* 0x000fe20000011403 */
[----:B------:R-:W-:Y:S01]  /*0c20*/  VIADD R32, R192, 0x80 ;  /* 0x00000080c0207836 */ /* 0x000fe20000000000 */
[----:B------:R-:W-:Y:S01]  /*0c30*/  LEA.HI R9, R7, R8, RZ, 0x3 ;  /* 0x0000000807097211 */ /* 0x000fe200078f18ff */
[C---:B------:R-:W-:Y:S01]  /*0c40*/  VIADD R215, R16.reuse, 0x60 ;  /* 0x0000006010d77836 */ /* 0x040fe20000000000 */
[----:B------:R-:W-:Y:S01]  /*0c50*/  LEA.HI R6, R5, R10, RZ, 0x1 ;  /* 0x0000000a05067211 */ /* 0x000fe200078f08ff */
[----:B------:R-:W-:Y:S01]  /*0c60*/  VIADD R208, R16, 0x140 ;  /* 0x0000014010d07836 */ /* 0x000fe20000000000 */
[-C--:B------:R-:W-:Y:S01]  /*0c70*/  LEA.HI R5, R0, R3.reuse, RZ, 0x2 ;  /* 0x0000000300057211 */ /* 0x080fe200078f10ff */
[C---:B------:R-:W-:Y:S01]  /*0c80*/  VIADD R213, R16.reuse, 0xa0 ;  /* 0x000000a010d57836 */ /* 0x040fe20000000000 */
[----:B------:R-:W-:Y:S01]  /*0c90*/  LEA.HI R12, R11, R198, RZ, 0x2 ;  /* 0x000000c60b0c7211 */ /* 0x000fe200078f10ff */
[----:B------:R-:W-:Y:S01]  /*0ca0*/  VIADD R214, R16, 0x80 ;  /* 0x0000008010d67836 */ /* 0x000fe20000000000 */
[C---:B------:R-:W-:Y:S01]  /*0cb0*/  LOP3.LUT R11, R9.reuse, 0xfffffff8, RZ, 0xc0, !PT ;  /* 0xfffffff8090b7812 */ /* 0x040fe200078ec0ff */
[----:B------:R-:W-:Y:S01]  /*0cc0*/  IMAD.SHL.U32 R9, R9, 0x40, RZ ;  /* 0x0000004009097824 */ /* 0x000fe200078e00ff */
[----:B------:R-:W-:Y:S01]  /*0cd0*/  LOP3.LUT R13, R6, 0x1ffffffe, RZ, 0xc0, !PT ;  /* 0x1ffffffe060d7812 */ /* 0x000fe200078ec0ff */
[----:B------:R-:W-:Y:S01]  /*0ce0*/  VIADD R207, R16, 0x160 ;  /* 0x0000016010cf7836 */ /* 0x000fe20000000000 */
[----:B------:R-:W-:Y:S01]  /*0cf0*/  SHF.R.S32.HI R18, RZ, 0x7, R4 ;  /* 0x00000007ff127819 */ /* 0x000fe20000011404 */
[----:B------:R-:W-:Y:S01]  /*0d00*/  IMAD.IADD R11, R8, 0x1, -R11 ;  /* 0x00000001080b7824 */ /* 0x000fe200078e0a0b */
[----:B------:R-:W-:Y:S01]  /*0d10*/  SHF.R.S32.HI R6, RZ, 0x2, R5 ;  /* 0x00000002ff067819 */ /* 0x000fe20000011405 */
[----:B------:R-:W-:Y:S01]  /*0d20*/  IMAD.IADD R13, R10, 0x1, -R13 ;  /* 0x000000010a0d7824 */ /* 0x000fe200078e0a0d */
[----:B------:R-:W-:Y:S01]  /*0d30*/  SHF.R.S32.HI R7, RZ, 0x1f, R5 ;  /* 0x0000001fff077819 */ /* 0x000fe20000011405 */
[----:B------:R-:W-:Y:S01]  /*0d40*/  STL [R1+0x44], R18 ;  /* 0x0000441201007387 */ /* 0x000fe20000100800 */
[----:B------:R-:W-:Y:S01]  /*0d50*/  LOP3.LUT R15, R12, 0x3ffffc, RZ, 0xc0, !PT ;  /* 0x003ffffc0c0f7812 */ /* 0x000fe200078ec0ff */
[----:B------:R-:W-:Y:S01]  /*0d60*/  IMAD R12, R18, 0x100, R8 ;  /* 0x00000100120c7824 */ /* 0x000fe200078e0208 */
[----:B------:R-:W-:Y:S01]  /*0d70*/  LEA.HI R7, R7, R6, RZ, 0x3 ;  /* 0x0000000607077211 */ /* 0x000fe200078f18ff */
[----:B------:R-:W-:Y:S01]  /*0d80*/  IMAD.SHL.U32 R8, R11, 0x40, RZ ;  /* 0x000000400b087824 */ /* 0x000fe200078e00ff */
[----:B------:R-:W-:Y:S01]  /*0d90*/  LEA.HI R0, R0, R3, RZ, 0x5 ;  /* 0x0000000300007211 */ /* 0x000fe200078f28ff */
[----:B------:R-:W-:Y:S01]  /*0da0*/  IMAD.IADD R15, R198, 0x1, -R15 ;  /* 0x00000001c60f7824 */ /* 0x000fe200078e0a0f */
[----:B------:R-:W-:Y:S01]  /*0db0*/  LOP3.LUT R7, R7, 0xfffffff8, RZ, 0xc0, !PT ;  /* 0xfffffff807077812 */ /* 0x000fe200078ec0ff */
[----:B------:R-:W-:Y:S01]  /*0dc0*/  IMAD.SHL.U32 R13, R13, 0x8, RZ ;  /* 0x000000080d0d7824 */ /* 0x000fe200078e00ff */
[----:B------:R-:W-:Y:S01]  /*0dd0*/  LOP3.LUT R8, R8, 0x1c0, RZ, 0xc0, !PT ;  /* 0x000001c008087812 */ /* 0x000fe200078ec0ff */
[----:B------:R-:W-:Y:S01]  /*0de0*/  IMAD R12, R15, 0x10, R12 ;  /* 0x000000100f0c7824 */ /* 0x000fe200078e020c */
[----:B------:R-:W-:Y:S01]  /*0df0*/  LOP3.LUT R9, R9, 0x7ffffe00, RZ, 0xc0, !PT ;  /* 0x7ffffe0009097812 */ /* 0x000fe200078ec0ff */
[----:B------:R-:W-:Y:S01]  /*0e00*/  IMAD.IADD R7, R6, 0x1, -R7 ;  /* 0x0000000106077824 */ /* 0x000fe200078e0a07 */
[----:B------:R-:W-:Y:S01]  /*0e10*/  SHF.R.S32.HI R0, RZ, 0x5, R0 ;  /* 0x00000005ff007819 */ /* 0x000fe20000011400 */
[--C-:B------:R-:W-:Y:S01]  /*0e20*/  IMAD.U32 R6, R12, 0x40, R13.reuse ;  /* 0x000000400c067824 */ /* 0x100fe200078e000d */
[----:B------:R-:W-:Y:S01]  /*0e30*/  LOP3.LUT R13, R8, 0x8, R13, 0xf8, !PT ;  /* 0x00000008080d7812 */ /* 0x000fe200078ef80d */
[----:B------:R-:W-:Y:S01]  /*0e40*/  IMAD R9, R198, 0x400, R9 ;  /* 0x00000400c6097824 */ /* 0x000fe200078e0209 */
[----:B------:R-:W-:Y:S01]  /*0e50*/  SHF.R.U32.HI R8, RZ, 0x3, R8 ;  /* 0x00000003ff087819 */ /* 0x000fe20000011608 */
[----:B------:R-:W-:Y:S01]  /*0e60*/  IMAD R195, R0, 0x10, R7 ;  /* 0x0000001000c37824 */ /* 0x000fe200078e0207 */
[----:B------:R-:W-:Y:S01]  /*0e70*/  SHF.R.S32.HI R186, RZ, 0x2, R14 ;  /* 0x00000002ffba7819 */ /* 0x000fe2000001140e */
[----:B------:R0:W-:Y:S01]  /*0e80*/  STL [R1+0x5c], R6 ;  /* 0x00005c0601007387 */ /* 0x0001e20000100800 */
[----:B------:R-:W-:Y:S01]  /*0e90*/  LOP3.LUT R8, R13, R8, RZ, 0x3c, !PT ;  /* 0x000000080d087212 */ /* 0x000fe200078e3cff */
[----:B------:R-:W-:Y:S01]  /*0ea0*/  VIADD R206, R16, 0x180 ;  /* 0x0000018010ce7836 */ /* 0x000fe20000000000 */
[----:B------:R-:W-:Y:S01]  /*0eb0*/  LEA.HI R0, R188, R188, RZ, 0x1 ;  /* 0x000000bcbc007211 */ /* 0x000fe200078f08ff */
[----:B------:R-:W-:Y:S01]  /*0ec0*/  VIADD R205, R16, 0x1a0 ;  /* 0x000001a010cd7836 */ /* 0x000fe20000000000 */
[----:B------:R-:W-:Y:S01]  /*0ed0*/  IADD3 R9, R9, R8, RZ ;  /* 0x0000000809097210 */ /* 0x000fe20007ffe0ff */
[----:B------:R-:W-:Y:S01]  /*0ee0*/  VIADD R8, R186, 0x20 ;  /* 0x00000020ba087836 */ /* 0x000fe20000000000 */
[----:B------:R-:W-:Y:S01]  /*0ef0*/  LEA.HI R4, R4, R18, RZ, 0x1 ;  /* 0x0000001204047211 */ /* 0x000fe200078f08ff */
[C---:B------:R-:W-:Y:S01]  /*0f00*/  VIADD R204, R16.reuse, 0x1c0 ;  /* 0x000001c010cc7836 */ /* 0x040fe20000000000 */
[----:B------:R-:W-:Y:S01]  /*0f10*/  SHF.R.S32.HI R15, RZ, 0x1f, R208 ;  /* 0x0000001fff0f7819 */ /* 0x000fe200000114d0 */
[----:B------:R-:W-:Y:S01]  /*0f20*/  STL [R1+0x3c], RZ ;  /* 0x00003cff01007387 */ /* 0x000fe20000100800 */
[----:B0-----:R-:W-:Y:S01]  /*0f30*/  LOP3.LUT R6, R5, 0x7ffffffc, RZ, 0xc0, !PT ;  /* 0x7ffffffc05067812 */ /* 0x001fe200078ec0ff */
[----:B------:R-:W-:Y:S01]  /*0f40*/  VIADD R203, R16, 0x1e0 ;  /* 0x000001e010cb7836 */ /* 0x000fe20000000000 */
[----:B------:R-:W-:Y:S01]  /*0f50*/  LOP3.LUT R5, R0, 0x1ffffffe, RZ, 0xc0, !PT ;  /* 0x1ffffffe00057812 */ /* 0x000fe200078ec0ff */
[----:B------:R-:W-:Y:S01]  /*0f60*/  VIADD R29, R192, 0x140 ;  /* 0x00000140c01d7836 */ /* 0x000fe20000000000 */
[----:B------:R-:W-:Y:S01]  /*0f70*/  LOP3.LUT R4, R4, 0xfffffe, RZ, 0xc0, !PT ;  /* 0x00fffffe04047812 */ /* 0x000fe200078ec0ff */
[----:B------:R-:W-:Y:S01]  /*0f80*/  IMAD.IADD R6, R3, 0x1, -R6 ;  /* 0x0000000103067824 */ /* 0x000fe200078e0a06 */
[----:B------:R-:W-:Y:S01]  /*0f90*/  SHF.R.S32.HI R3, RZ, 0x1f, R14 ;  /* 0x0000001fff037819 */ /* 0x000fe2000001140e */
[----:B------:R-:W-:Y:S01]  /*0fa0*/  IMAD.IADD R0, R188, 0x1, -R5 ;  /* 0x00000001bc007824 */ /* 0x000fe200078e0a05 */
[----:B------:R-:W-:Y:S01]  /*0fb0*/  SHF.R.S32.HI R7, RZ, 0x1f, R8 ;  /* 0x0000001fff077819 */ /* 0x000fe20000011408 */
[----:B------:R-:W-:Y:S01]  /*0fc0*/  IMAD.SHL.U32 R5, R8, 0x40, RZ ;  /* 0x0000004008057824 */ /* 0x000fe200078e00ff */
[----:B------:R-:W-:Y:S01]  /*0fd0*/  LEA.HI R3, R3, R186, RZ, 0x3 ;  /* 0x000000ba03037211 */ /* 0x000fe200078f18ff */
[----:B------:R-:W-:Y:S01]  /*0fe0*/  IMAD.IADD R4, R18, 0x1, -R4 ;  /* 0x0000000112047824 */ /* 0x000fe200078e0a04 */
[----:B------:R-:W-:Y:S01]  /*0ff0*/  LEA.HI R7, R7, R8, RZ, 0x3 ;  /* 0x0000000807077211 */ /* 0x000fe200078f18ff */
[----:B------:R-:W-:Y:S01]  /*1000*/  IMAD R0, R0, 0x8, R195 ;  /* 0x0000000800007824 */ /* 0x000fe200078e02c3 */
[----:B------:R-:W-:Y:S01]  /*1010*/  LOP3.LUT R3, R3, 0xfffffff8, RZ, 0xc0, !PT ;  /* 0xfffffff803037812 */ /* 0x000fe200078ec0ff */
[----:B------:R-:W-:Y:S01]  /*1020*/  IMAD.SHL.U32 R24, R4, 0x100, RZ ;  /* 0x0000010004187824 */ /* 0x000fe200078e00ff */
[----:B------:R-:W-:Y:S01]  /*1030*/  LOP3.LUT R5, R5, 0x1c0, RZ, 0xc0, !PT ;  /* 0x000001c005057812 */ /* 0x000fe200078ec0ff */
[----:B------:R-:W-:Y:S01]  /*1040*/  IMAD.SHL.U32 R7, R7, 0x40, RZ ;  /* 0x0000004007077824 */ /* 0x000fe200078e00ff */
[----:B------:R-:W-:Y:S01]  /*1050*/  SHF.R.S32.HI R4, RZ, 0x1f, R215 ;  /* 0x0000001fff047819 */ /* 0x000fe200000114d7 */
[----:B------:R-:W-:Y:S01]  /*1060*/  IMAD.IADD R191, R186, 0x1, -R3 ;  /* 0x00000001babf7824 */ /* 0x000fe200078e0a03 */
[----:B------:R-:W-:Y:S01]  /*1070*/  LOP3.LUT R3, R5, 0x38, R16, 0xf8, !PT ;  /* 0x0000003805037812 */ /* 0x000fe200078ef810 */
[----:B------:R-:W-:Y:S01]  /*1080*/  STL [R1+0x58], R24 ;  /* 0x0000581801007387 */ /* 0x000fe20000100800 */
[----:B------:R-:W-:Y:S01]  /*1090*/  SHF.R.U32.HI R26, RZ, 0x3, R5 ;  /* 0x00000003ff1a7819 */ /* 0x000fe20000011605 */
[C---:B------:R-:W-:Y:S01]  /*10a0*/  VIADD R212, R16.reuse, 0xc0 ;  /* 0x000000c010d47836 */ /* 0x040fe20000000000 */
[----:B------:R-:W-:Y:S01]  /*10b0*/  SHF.R.S32.HI R8, RZ, 0x1f, R213 ;  /* 0x0000001fff087819 */ /* 0x000fe200000114d5 */
[C---:B------:R-:W-:Y:S01]  /*10c0*/  VIADD R211, R16.reuse, 0xe0 ;  /* 0x000000e010d37836 */ /* 0x040fe20000000000 */
[----:B------:R-:W-:Y:S01]  /*10d0*/  SHF.R.S32.HI R5, RZ, 0x1f, R214 ;  /* 0x0000001fff057819 */ /* 0x000fe200000114d6 */
[----:B------:R-:W-:Y:S01]  /*10e0*/  VIADD R210, R16, 0x100 ;  /* 0x0000010010d27836 */ /* 0x000fe20000000000 */
[----:B------:R-:W-:Y:S01]  /*10f0*/  SHF.R.S32.HI R14, RZ, 0x1f, R207 ;  /* 0x0000001fff0e7819 */ /* 0x000fe200000114cf */
[----:B------:R-:W-:Y:S01]  /*1100*/  IMAD R199, R9, 0x2, R2 ;  /* 0x0000000209c77824 */ /* 0x000fe200078e0202 */
[----:B------:R-:W-:Y:S01]  /*1110*/  SHF.R.S32.HI R21, RZ, 0x1f, R206 ;  /* 0x0000001fff157819 */ /* 0x000fe200000114ce */
[C---:B------:R-:W-:Y:S01]  /*1120*/  VIADD R33, R192.reuse, 0x40 ;  /* 0x00000040c0217836 */ /* 0x040fe20000000000 */
[----:B------:R-:W-:Y:S01]  /*1130*/  LOP3.LUT R7, R7, 0xfffffe00, RZ, 0xc0, !PT ;  /* 0xfffffe0007077812 */ /* 0x000fe200078ec0ff */
[C---:B------:R-:W-:Y:S01]  /*1140*/  VIADD R31, R192.reuse, 0xc0 ;  /* 0x000000c0c01f7836 */ /* 0x040fe20000000000 */
[----:B------:R-:W-:Y:S01]  /*1150*/  SHF.L.U64.HI R223, R215, 0x1, R4 ;  /* 0x00000001d7df7819 */ /* 0x000fe20000010204 */
[----:B------:R-:W-:Y:S01]  /*1160*/  VIADD R30, R192, 0x100 ;  /* 0x00000100c01e7836 */ /* 0x000fe20000000000 */
[----:B------:R-:W-:Y:S01]  /*1170*/  SHF.L.U64.HI R4, R208, 0x1, R15 ;  /* 0x00000001d0047819 */ /* 0x000fe2000001020f */
[----:B------:R-:W-:Y:S01]  /*1180*/  STL [R1+0x54], R7 ;  /* 0x0000540701007387 */ /* 0x000fe20000100800 */
[----:B------:R-:W-:Y:S01]  /*1190*/  SHF.L.U64.HI R225, R213, 0x1, R8 ;  /* 0x00000001d5e17819 */ /* 0x000fe20000010208 */
[----:B------:R-:W-:Y:S01]  /*11a0*/  VIADD R28, R192, 0x180 ;  /* 0x00000180c01c7836 */ /* 0x000fe20000000000 */
[----:B------:R-:W-:Y:S01]  /*11b0*/  SHF.L.U64.HI R224, R214, 0x1, R5 ;  /* 0x00000001d6e07819 */ /* 0x000fe20000010205 */
[----:B------:R0:W-:Y:S01]  /*11c0*/  STL [R1], R4 ;  /* 0x0000000401007387 */ /* 0x0001e20000100800 */
[----:B------:R-:W-:Y:S01]  /*11d0*/  SHF.L.U64.HI R8, R207, 0x1, R14 ;  /* 0x00000001cf087819 */ /* 0x000fe2000001020e */
[----:B------:R-:W-:Y:S01]  /*11e0*/  VIADD R27, R192, 0x1c0 ;  /* 0x000001c0c01b7836 */ /* 0x000fe20000000000 */
[----:B------:R-:W-:Y:S01]  /*11f0*/  SHF.R.S32.HI R18, RZ, 0x1f, R205 ;  /* 0x0000001fff127819 */ /* 0x000fe200000114cd */
[----:B------:R-:W-:Y:S01]  /*1200*/  VIADD R216, R16, 0x40 ;  /* 0x0000004010d87836 */ /* 0x000fe20000000000 */
[----:B------:R-:W-:Y:S01]  /*1210*/  SHF.L.U64.HI R5, R206, 0x1, R21 ;  /* 0x00000001ce057819 */ /* 0x000fe20000010215 */
[----:B------:R-:W-:Y:S01]  /*1220*/  STL [R1+0x4], R8 ;  /* 0x0000040801007387 */ /* 0x000fe20000100800 */
[----:B------:R-:W-:Y:S01]  /*1230*/  SHF.R.S32.HI R25, RZ, 0x1f, R204 ;  /* 0x0000001fff197819 */ /* 0x000fe200000114cc */
[----:B------:R-:W-:Y:S01]  /*1240*/  VIADD R202, R199, 0x26800 ;  /* 0x00026800c7ca7836 */ /* 0x000fe20000000000 */
[----:B------:R-:W-:Y:S01]  /*1250*/  SHF.R.S32.HI R20, RZ, 0x1f, R203 ;  /* 0x0000001fff147819 */ /* 0x000fe200000114cb */
[----:B0-----:R-:W-:Y:S01]  /*1260*/  IMAD.SHL.U32 R4, R6, 0x2, RZ ;  /* 0x0000000206047824 */ /* 0x001fe200078e00ff */
[----:B------:R-:W-:Y:S01]  /*1270*/  SHF.L.U64.HI R6, R205, 0x1, R18 ;  /* 0x00000001cd067819 */ /* 0x000fe20000010212 */
[----:B------:R0:W-:Y:S01]  /*1280*/  STL [R1+0x8], R5 ;  /* 0x0000080501007387 */ /* 0x0001e20000100800 */
[----:B------:R-:W-:Y:S01]  /*1290*/  LOP3.LUT R3, R7, R3, R26, 0xf6, !PT ;  /* 0x0000000307037212 */ /* 0x000fe200078ef61a */
[----:B------:R-:W-:Y:S01]  /*12a0*/  IMAD.IADD R197, R4, 0x1, R24 ;  /* 0x0000000104c57824 */ /* 0x000fe200078e0218 */
[----:B------:R-:W-:Y:S01]  /*12b0*/  R2P PR, R11, 0x6 ;  /* 0x000000060b007804 */ /* 0x000fe20000000000 */
[----:B------:R-:W-:Y:S01]  /*12c0*/  STL [R1+0xc], R6 ;  /* 0x00000c0601007387 */ /* 0x000fe20000100800 */
[----:B------:R-:W-:Y:S01]  /*12d0*/  IADD3 R209, R16, 0x120, RZ ;  /* 0x0000012010d17810 */ /* 0x000fe20007ffe0ff */
[C---:B------:R-:W-:Y:S01]  /*12e0*/  VIADD R38, R197.reuse, 0x10 ;  /* 0x00000010c5267836 */ /* 0x040fe20000000000 */
[----:B------:R-:W-:Y:S01]  /*12f0*/  SHF.R.S32.HI R32, RZ, 0x1f, R32 ;  /* 0x0000001fff207819 */ /* 0x000fe20000011420 */
[----:B------:R1:W-:Y:S01]  /*1300*/  STL [R1+0x48], R4 ;  /* 0x0000480401007387 */ /* 0x0003e20000100800 */
[C---:B------:R-:W-:Y:S01]  /*1310*/  VIADD R35, R197.reuse, 0x28 ;  /* 0x00000028c5237836 */ /* 0x040fe20000000000 */
[----:B0-----:R-:W-:Y:S01]  /*1320*/  SHF.L.U64.HI R5, R204, 0x1, R25 ;  /* 0x00000001cc057819 */ /* 0x001fe20000010219 */
[C---:B------:R-:W-:Y:S01]  /*1330*/  VIADD R32, R197.reuse, 0x40 ;  /* 0x00000040c5207836 */ /* 0x040fe20000000000 */
[----:B------:R-:W-:Y:S01]  /*1340*/  SHF.R.S32.HI R12, RZ, 0x1f, R209 ;  /* 0x0000001fff0c7819 */ /* 0x000fe200000114d1 */
[C---:B------:R-:W-:Y:S01]  /*1350*/  VIADD R26, R197.reuse, 0x70 ;  /* 0x00000070c51a7836 */ /* 0x040fe20000000000 */
[----:B------:R-:W-:Y:S01]  /*1360*/  SHF.R.S32.HI R29, RZ, 0x1f, R29 ;  /* 0x0000001fff1d7819 */ /* 0x000fe2000001141d */
[----:B------:R0:W-:Y:S01]  /*1370*/  STL [R1+0x10], R5 ;  /* 0x0000100501007387 */ /* 0x0001e20000100800 */
[----:B------:R-:W-:Y:S01]  /*1380*/  VIADD R29, R197, 0x58 ;  /* 0x00000058c51d7836 */ /* 0x000fe20000000000 */
[----:B------:R-:W-:Y:S01]  /*1390*/  SHF.R.S32.HI R11, RZ, 0x1f, R212 ;  /* 0x0000001fff0b7819 */ /* 0x000fe200000114d4 */
[----:B-1----:R-:W-:Y:S01]  /*13a0*/  IMAD R4, R3, 0x2, R2 ;  /* 0x0000000203047824 */ /* 0x002fe200078e0202 */
[----:B------:R-:W-:Y:S01]  /*13b0*/  SHF.R.S32.HI R10, RZ, 0x1f, R211 ;  /* 0x0000001fff0a7819 */ /* 0x000fe200000114d3 */
[C---:B------:R-:W-:Y:S01]  /*13c0*/  VIADD R21, R197.reuse, 0x88 ;  /* 0x00000088c5157836 */ /* 0x040fe20000000000 */
[----:B------:R-:W-:Y:S01]  /*13d0*/  SHF.R.S32.HI R13, RZ, 0x1f, R210 ;  /* 0x0000001fff0d7819 */ /* 0x000fe200000114d2 */
[----:B------:R-:W-:Y:S01]  /*13e0*/  VIADD R15, R197, 0xa0 ;  /* 0x000000a0c50f7836 */ /* 0x000fe20000000000 */
[----:B------:R-:W-:Y:S01]  /*13f0*/  SHF.L.U64.HI R229, R209, 0x1, R12 ;  /* 0x00000001d1e57819 */ /* 0x000fe2000001020c */
[----:B------:R-:W-:Y:S01]  /*1400*/  VIADD R12, R197, 0xb8 ;  /* 0x000000b8c50c7836 */ /* 0x000fe20000000000 */
[----:B0-----:R-:W-:Y:S01]  /*1410*/  SHF.L.U64.HI R5, R203, 0x1, R20 ;  /* 0x00000001cb057819 */ /* 0x001fe20000010214 */
[C---:B------:R-:W-:Y:S01]  /*1420*/  VIADD R8, R197.reuse, 0xd0 ;  /* 0x000000d0c5087836 */ /* 0x040fe20000000000 */
[----:B------:R-:W-:Y:S01]  /*1430*/  SHF.R.S32.HI R33, RZ, 0x1f, R33 ;  /* 0x0000001fff217819 */ /* 0x000fe20000011421 */
[----:B------:R-:W-:Y:S01]  /*1440*/  VIADD R22, R16, 0x20 ;  /* 0x0000002010167836 */ /* 0x000fe20000000000 */
[----:B------:R-:W-:Y:S01]  /*1450*/  SHF.R.S32.HI R31, RZ, 0x1f, R31 ;  /* 0x0000001fff1f7819 */ /* 0x000fe2000001141f */
[----:B------:R0:W-:Y:S01]  /*1460*/  STL [R1+0x14], R5 ;  /* 0x0000140501007387 */ /* 0x0001e20000100800 */
[----:B------:R-:W-:Y:S01]  /*1470*/  SHF.R.S32.HI R30, RZ, 0x1f, R30 ;  /* 0x0000001fff1e7819 */ /* 0x000fe2000001141e */
[C---:B------:R-:W-:Y:S01]  /*1480*/  VIADD R37, R197.reuse, 0x18 ;  /* 0x00000018c5257836 */ /* 0x040fe20000000000 */
[----:B------:R-:W-:Y:S01]  /*1490*/  SHF.R.S32.HI R28, RZ, 0x1f, R28 ;  /* 0x0000001fff1c7819 */ /* 0x000fe2000001141c */
[----:B------:R-:W-:Y:S01]  /*14a0*/  STL [R1+0x4c], R4 ;  /* 0x00004c0401007387 */ /* 0x000fe20000100800 */
[----:B------:R-:W-:Y:S01]  /*14b0*/  SHF.R.S32.HI R27, RZ, 0x1f, R27 ;  /* 0x0000001fff1b7819 */ /* 0x000fe2000001141b */
[----:B------:R-:W-:Y:S01]  /*14c0*/  VIADD R36, R197, 0x20 ;  /* 0x00000020c5247836 */ /* 0x000fe20000000000 */
[----:B------:R-:W-:Y:S01]  /*14d0*/  SHF.L.U64.HI R226, R212, 0x1, R11 ;  /* 0x00000001d4e27819 */ /* 0x000fe2000001020b */
[----:B------:R1:W-:Y:S01]  /*14e0*/  STL [R1+0x50], R0 ;  /* 0x0000500001007387 */ /* 0x0003e20000100800 */
[----:B------:R-:W-:Y:S01]  /*14f0*/  SHF.L.U64.HI R227, R211, 0x1, R10 ;  /* 0x00000001d3e37819 */ /* 0x000fe2000001020a */
[----:B0-----:R-:W-:Y:S01]  /*1500*/  VIADD R5, R197, 0xe8 ;  /* 0x000000e8c5057836 */ /* 0x001fe20000000000 */
[----:B------:R-:W-:Y:S01]  /*1510*/  SEL R201, R201, 0xffffffc0, !P2 ;  /* 0xffffffc0c9c97807 */ /* 0x000fe20005000000 */
[C---:B------:R-:W-:Y:S01]  /*1520*/  VIADD R34, R197.reuse, 0x30 ;  /* 0x00000030c5227836 */ /* 0x040fe20000000000 */
[----:B------:R-:W-:Y:S01]  /*1530*/  SHF.R.S32.HI R3, RZ, 0x1f, R197 ;  /* 0x0000001fff037819 */ /* 0x000fe200000114c5 */
[C---:B------:R-:W-:Y:S01]  /*1540*/  VIADD R33, R197.reuse, 0x38 ;  /* 0x00000038c5217836 */ /* 0x040fe20000000000 */
[----:B------:R-:W-:Y:S01]  /*1550*/  SHF.L.U64.HI R228, R210, 0x1, R13 ;  /* 0x00000001d2e47819 */ /* 0x000fe2000001020d */
[C---:B------:R-:W-:Y:S01]  /*1560*/  VIADD R31, R197.reuse, 0x48 ;  /* 0x00000048c51f7836 */ /* 0x040fe20000000000 */
[----:B------:R-:W-:Y:S01]  /*1570*/  SHF.R.S32.HI R221, RZ, 0x1f, R216 ;  /* 0x0000001fffdd7819 */ /* 0x000fe200000114d8 */
[C---:B------:R-:W-:Y:S01]  /*1580*/  VIADD R30, R197.reuse, 0x50 ;  /* 0x00000050c51e7836 */ /* 0x040fe20000000000 */
[----:B-1----:R-:W-:Y:S01]  /*1590*/  SHF.R.S32.HI R0, RZ, 0x1f, R38 ;  /* 0x0000001fff007819 */ /* 0x002fe20000011426 */
        /* <DEDUP_REMOVED lines=11> */
[C---:B------:R-:W-:Y:S01]  /*1650*/  IADD3 R39, R197.reuse, 0x8, RZ ;  /* 0x00000008c5277810 */ /* 0x040fe20007ffe0ff */
[C---:B------:R-:W-:Y:S01]  /*1660*/  VIADD R14, R197.reuse, 0xa8 ;  /* 0x000000a8c50e7836 */ /* 0x040fe20000000000 */
[C---:B------:R-:W-:Y:S01]  /*1670*/  IADD3 R13, R197.reuse, 0xb0, RZ ;  /* 0x000000b0c50d7810 */ /* 0x040fe20007ffe0ff */
        /* <DEDUP_REMOVED lines=13> */
[----:B------:R-:W-:Y:S01]  /*1750*/  SHF.L.U64.HI R221, R216, 0x1, R221 ;  /* 0x00000001d8dd7819 */ /* 0x000fe200000102dd */
[----:B------:R-:W-:Y:S01]  /*1760*/  IMAD.SHL.U32 R188, R188, 0x4, RZ ;  /* 0x00000004bcbc7824 */ /* 0x000fe200078e00ff */
[----:B------:R-:W-:Y:S01]  /*1770*/  SHF.R.S32.HI R39, RZ, 0x1f, R39 ;  /* 0x0000001fff277819 */ /* 0x000fe20000011427 */
[C---:B------:R-:W-:Y:S01]  /*1780*/  @P1 VIADD R200, R202.reuse, 0xffffffe0 ;  /* 0xffffffe0cac81836 */ /* 0x040fe20000000000 */
[----:B------:R-:W-:Y:S01]  /*1790*/  SHF.R.S32.HI R37, RZ, 0x1f, R37 ;  /* 0x0000001fff257819 */ /* 0x000fe20000011425 */
[----:B------:R-:W-:Y:S01]  /*17a0*/  IMAD.IADD R202, R202, 0x1, R201 ;  /* 0x00000001caca7824 */ /* 0x000fe200078e02c9 */
[----:B------:R-:W-:Y:S01]  /*17b0*/  SHF.R.S32.HI R36, RZ, 0x1f, R36 ;  /* 0x0000001fff247819 */ /* 0x000fe20000011424 */
[----:B------:R-:W-:Y:S01]  /*17c0*/  VIADD R194, R188, 0x10 ;  /* 0x00000010bcc27836 */ /* 0x000fe20000000000 */
[----:B------:R-:W-:Y:S01]  /*17d0*/  SHF.R.S32.HI R34, RZ, 0x1f, R34 ;  /* 0x0000001fff227819 */ /* 0x000fe20000011422 */
[----:B------:R-:W-:Y:S01]  /*17e0*/  IMAD.IADD R201, R201, 0x1, R200 ;  /* 0x00000001c9c97824 */ /* 0x000fe200078e02c8 */
[----:B------:R-:W-:-:S02]  /*17f0*/  SHF.R.S32.HI R33, RZ, 0x1f, R33 ;  /* 0x0000001fff217819 */ /* 0x000fc40000011421 */
[----:B------:R-:W-:Y:S02]  /*1800*/  SHF.R.S32.HI R31, RZ, 0x1f, R31 ;  /* 0x0000001fff1f7819 */ /* 0x000fe4000001141f */
[----:B------:R-:W-:Y:S02]  /*1810*/  SHF.R.S32.HI R30, RZ, 0x1f, R30 ;  /* 0x0000001fff1e7819 */ /* 0x000fe4000001141e */
[----:B------:R-:W-:Y:S02]  /*1820*/  SHF.R.S32.HI R28, RZ, 0x1f, R28 ;  /* 0x0000001fff1c7819 */ /* 0x000fe4000001141c */
[----:B------:R-:W-:Y:S02]  /*1830*/  SHF.R.S32.HI R27, RZ, 0x1f, R27 ;  /* 0x0000001fff1b7819 */ /* 0x000fe4000001141b */
[----:B------:R-:W-:Y:S02]  /*1840*/  SHF.R.S32.HI R25, RZ, 0x1f, R25 ;  /* 0x0000001fff197819 */ /* 0x000fe40000011419 */
        /* <DEDUP_REMOVED lines=10> */
[----:B------:R-:W-:-:S07]  /*18f0*/  SHF.R.S32.HI R0, RZ, 0x1f, R3 ;  /* 0x0000001fff007819 */ /* 0x000fce0000011403 */
.L_x_727:
[----:B012-4-:R-:W0:Y:S01]  /*1900*/  LDC.64 R4, c[0x0][0xc88] ;  /* 0x00032200ff047b82 */ /* 0x017e220000000a00 */
[----:B------:R-:W-:Y:S01]  /*1910*/  ULDC.64 UR4, c[0x0][0xa28] ;  /* 0x00028a0000047ab9 */ /* 0x000fe20000000a00 */
[----:B------:R-:W-:Y:S01]  /*1920*/  ULDC.64 UR8, c[0x0][0xa18] ;  /* 0x0002860000087ab9 */ /* 0x000fe20000000a00 */
[----:B------:R-:W-:Y:S01]  /*1930*/  ULDC.64 UR6, c[0x0][0xa08] ;  /* 0x0002820000067ab9 */ /* 0x000fe20000000a00 */
[----:B0-----:R-:W-:-:S05]  /*1940*/  IMAD.WIDE R4, R155, 0x4, R4 ;  /* 0x000000049b047825 */ /* 0x001fca00078e0204 */
[----:B-----5:R-:W2:Y:S01]  /*1950*/  LDG.E R26, desc[UR42][R4.64] ;  /* 0x0000002a041a7981 */ /* 0x020ea2000c1e1900 */
[----:B------:R-:W-:Y:S01]  /*1960*/  ISETP.NE.U32.AND P2, PT, RZ, UR4, PT ;  /* 0x00000004ff007c0c */ /* 0x000fe2000bf45070 */
[----:B---3--:R-:W-:Y:S01]  /*1970*/  IMAD.MOV.U32 R8, RZ, RZ, RZ ;  /* 0x000000ffff087224 */ /* 0x008fe200078e00ff */
[----:B------:R-:W-:Y:S01]  /*1980*/  ISETP.NE.U32.AND P1, PT, RZ, UR8, PT ;  /* 0x00000008ff007c0c */ /* 0x000fe2000bf25070 */
[----:B------:R-:W-:Y:S01]  /*1990*/  IMAD.MOV.U32 R24, RZ, RZ, RZ ;  /* 0x000000ffff187224 */ /* 0x000fe200078e00ff */
[----:B------:R-:W-:Y:S02]  /*19a0*/  ISETP.NE.AND.EX P2, PT, RZ, UR5, PT, P2 ;  /* 0x00000005ff007c0c */ /* 0x000fe4000bf45320 */
[----:B------:R-:W-:Y:S02]  /*19b0*/  ISETP.NE.AND.EX P1, PT, RZ, UR9, PT, P1 ;  /* 0x00000009ff007c0c */ /* 0x000fe4000bf25310 */
[----:B------:R-:W-:-:S04]  /*19c0*/  ISETP.NE.U32.AND P0, PT, RZ, UR6, PT ;  /* 0x00000006ff007c0c */ /* 0x000fc8000bf05070 */
[----:B------:R-:W-:Y:S02]  /*19d0*/  ISETP.NE.AND.EX P0, PT, RZ, UR7, PT, P0 ;  /* 0x00000007ff007c0c */ /* 0x000fe4000bf05300 */
[----:B--2---:R-:W-:Y:S01]  /*19e0*/  SHF.R.S32.HI R0, RZ, 0x1f, R26 ;  /* 0x0000001fff007819 */ /* 0x004fe2000001141a */
[C---:B------:R-:W-:Y:S02]  /*19f0*/  IMAD.SHL.U32 R28, R26.reuse, 0x4, RZ ;  /* 0x000000041a1c7824 */ /* 0x040fe400078e00ff */
[C---:B------:R-:W-:Y:S01]  /*1a00*/  @P2 LEA R6, P3, R26.reuse, UR4, 0x2 ;  /* 0x000000041a062c11 */ /* 0x040fe2000f8610ff */
[----:B------:R-:W-:Y:S01]  /*1a10*/  STL [R1+0x18], R26 ;  /* 0x0000181a01007387 */ /* 0x000fe20000100800 */
[C-C-:B------:R-:W-:Y:S02]  /*1a20*/  SHF.L.U64.HI R27, R26.reuse, 0x2, R0.reuse ;  /* 0x000000021a1b7819 */ /* 0x140fe40000010200 */
[----:B------:R-:W-:Y:S01]  /*1a30*/  @P2 LEA.HI.X R7, R26, UR5, R0, 0x2, P3 ;  /* 0x000000051a072c11 */ /* 0x000fe200098f1400 */
[----:B------:R-:W-:Y:S01]  /*1a40*/  ULDC UR4, c[0x0][0x288] ;  /* 0x0000a20000047ab9 */ /* 0x000fe20000000800 */
[C---:B------:R-:W-:Y:S01]  /*1a50*/  IADD3 R4, P4, R28.reuse, UR6, RZ ;  /* 0x000000061c047c10 */ /* 0x040fe2000ff9e0ff */
[----:B------:R0:W-:Y:S04]  /*1a60*/  STL [R1+0x40], R0 ;  /* 0x0000400001007387 */ /* 0x0001e80000100800 */
[----:B------:R1:W5:Y:S01]  /*1a70*/  @P2 LDG.E R8, desc[UR42][R6.64] ;  /* 0x0000002a06082981 */ /* 0x000362000c1e1900 */
[----:B------:R-:W-:Y:S01]  /*1a80*/  IMAD.U32 R155, RZ, RZ, UR4 ;  /* 0x00000004ff9b7e24 */ /* 0x000fe2000f8e00ff */
[----:B------:R-:W-:Y:S01]  /*1a90*/  IADD3.X R5, R27, UR7, RZ, P4, !PT ;  /* 0x000000071b057c10 */ /* 0x000fe2000a7fe4ff */
[----:B------:R-:W-:Y:S01]  /*1aa0*/  ULDC.64 UR4, c[0x0][0x418] ;  /* 0x0001060000047ab9 */ /* 0x000fe20000000a00 */
[----:B------:R2:W-:Y:S04]  /*1ab0*/  STL [R1+0x20], R28 ;  /* 0x0000201c01007387 */ /* 0x0005e80000100800 */
[----:B------:R2:W5:Y:S01]  /*1ac0*/  @P0 LDG.E R24, desc[UR42][R4.64] ;  /* 0x0000002a04180981 */ /* 0x000562000c1e1900 */
[----:B-1----:R-:W-:-:S03]  /*1ad0*/  @P1 IADD3 R6, P2, R28, UR8, RZ ;  /* 0x000000081c061c10 */ /* 0x002fc6000ff5e0ff */
[----:B------:R2:W-:Y:S01]  /*1ae0*/  STL [R1+0x24], R27 ;  /* 0x0000241b01007387 */ /* 0x0005e20000100800 */
[----:B------:R-:W-:Y:S01]  /*1af0*/  @P1 IADD3.X R7, R27, UR9, RZ, P2, !PT ;  /* 0x000000091b071c10 */ /* 0x000fe200097fe4ff */
[----:B------:R-:W-:Y:S02]  /*1b00*/  UISETP.NE.U32.AND UP0, UPT, UR4, URZ, UPT ;  /* 0x0000003f0400728c */ /* 0x000fe4000bf05070 */
[----:B------:R2:W-:Y:S01]  /*1b10*/  STL [R1+0x28], R153 ;  /* 0x0000289901007387 */ /* 0x0005e20000100800 */
[----:B------:R-:W-:Y:S01]  /*1b20*/  ULDC.64 UR8, c[0x0][0xa20] ;  /* 0x0002880000087ab9 */ /* 0x000fe20000000a00 */
[----:B------:R-:W-:Y:S02]  /*1b30*/  ULDC UR4, c[0x0][0x424] ;  /* 0x0001090000047ab9 */ /* 0x000fe40000000800 */
[----:B------:R2:W5:Y:S01]  /*1b40*/  @P1 LDG.E R155, desc[UR42][R6.64] ;  /* 0x0000002a069b1981 */ /* 0x000562000c1e1900 */
[----:B------:R-:W-:Y:S01]  /*1b50*/  UISETP.NE.AND.EX UP0, UPT, UR5, URZ, UPT, UP0 ;  /* 0x0000003f0500728c */ /* 0x000fe2000bf05300 */
[----:B------:R-:W-:-:S02]  /*1b60*/  LOP3.LUT R3, R154, 0xff000000, RZ, 0xc0, !PT ;  /* 0xff0000009a037812 */ /* 0x000fc400078ec0ff */
[----:B------:R-:W-:Y:S01]  /*1b70*/  ISETP.NE.U32.AND P2, PT, RZ, UR8, PT ;  /* 0x00000008ff007c0c */ /* 0x000fe2000bf45070 */
[----:B------:R-:W-:Y:S01]  /*1b80*/  USEL UR4, UR4, 0x1, UP0 ;  /* 0x0000000104047887 */ /* 0x000fe20008000000 */
[----:B------:R-:W-:Y:S01]  /*1b90*/  ULDC UR5, c[0x0][0x2f0] ;  /* 0x0000bc0000057ab9 */ /* 0x000fe20000000800 */
[----:B0-----:R-:W-:Y:S02]  /*1ba0*/  LOP3.LUT R0, R154, 0xff0000, RZ, 0xc0, !PT ;  /* 0x00ff00009a007812 */ /* 0x001fe400078ec0ff */
[----:B------:R-:W-:Y:S01]  /*1bb0*/  UIMAD UR4, UR4, UR5, URZ ;  /* 0x00000005040472a4 */ /* 0x000fe2000f8e023f */
[----:B------:R-:W-:Y:S02]  /*1bc0*/  SHF.R.U32.HI R3, RZ, 0x8, R3 ;  /* 0x00000008ff037819 */ /* 0x000fe40000011603 */
[----:B------:R-:W-:Y:S01]  /*1bd0*/  ISETP.NE.AND.EX P2, PT, RZ, UR9, PT, P2 ;  /* 0x00000009ff007c0c */ /* 0x000fe2000bf45320 */
[----:B------:R-:W-:Y:S01]  /*1be0*/  ULDC UR5, c[0x0][0x348] ;  /* 0x0000d20000057ab9 */ /* 0x000fe20000000800 */
[----:B------:R-:W-:-:S02]  /*1bf0*/  LEA.HI R9, R0, R3, RZ, 0x10 ;  /* 0x0000000300097211 */ /* 0x000fc400078f80ff */
[----:B------:R-:W-:Y:S01]  /*1c00*/  LOP3.LUT R184, R154, 0xffff, RZ, 0xc0, !PT ;  /* 0x0000ffff9ab87812 */ /* 0x000fe200078ec0ff */
[----:B--2---:R-:W-:Y:S08]  /*1c10*/  @P1 BRA `(.L_x_591) ;  /* 0x0000000000241947 */ /* 0x004ff00003800000 */
[----:B------:R-:W-:Y:S02]  /*1c20*/  ULDC.64 UR6, c[0x0][0xa00] ;  /* 0x0002800000067ab9 */ /* 0x000fe40000000a00 */
[----:B------:R-:W-:-:S04]  /*1c30*/  ISETP.NE.U32.AND P1, PT, RZ, UR6, PT ;  /* 0x00000006ff007c0c */ /* 0x000fc8000bf25070 */
[----:B------:R-:W-:-:S13]  /*1c40*/  ISETP.NE.AND.EX P1, PT, RZ, UR7, PT, P1 ;  /* 0x00000007ff007c0c */ /* 0x000fda000bf25310 */
[----:B------:R-:W-:Y:S05]  /*1c50*/  @!P1 BRA `(.L_x_591) ;  /* 0x0000000000149947 */ /* 0x000fea0003800000 */
[----:B------:R-:W0:Y:S02]  /*1c60*/  LDC.64 R6, c[0x0][0xa00] ;  /* 0x00028000ff067b82 */ /* 0x000e240000000a00 */
[----:B0-----:R-:W-:-:S05]  /*1c70*/  IMAD.WIDE R6, R26, 0x4, R6 ;  /* 0x000000041a067825 */ /* 0x001fca00078e0206 */
[----:B-----5:R-:W2:Y:S04]  /*1c80*/  LDG.E R155, desc[UR42][R6.64] ;  /* 0x0000002a069b7981 */ /* 0x020ea8000c1e1900 */
[----:B------:R-:W2:Y:S02]  /*1c90*/  LDG.E R0, desc[UR42][R6.64+0x4] ;  /* 0x0000042a06007981 */ /* 0x000ea4000c1e1900 */
[----:B--2---:R-:W-:-:S07]  /*1ca0*/  IADD3 R155, -R155, R0, RZ ;  /* 0x000000009b9b7210 */ /* 0x004fce0007ffe1ff */
.L_x_591:
[----:B------:R-:W-:Y:S02]  /*1cb0*/  IMAD.U32 R36, RZ, RZ, UR5 ;  /* 0x00000005ff247e24 */ /* 0x000fe4000f8e00ff */
[----:B------:R-:W-:Y:S01]  /*1cc0*/  IMAD.U32 R25, RZ, RZ, UR4 ;  /* 0x00000004ff197e24 */ /* 0x000fe2000f8e00ff */
[----:B------:R-:W-:Y:S06]  /*1cd0*/  @!P2 BRA `(.L_x_592) ;  /* 0x000000000010a947 */ /* 0x000fec0003800000 */
[----:B------:R-:W-:-:S04]  /*1ce0*/  IADD3 R4, P0, R28, UR8, RZ ;  /* 0x000000081c047c10 */ /* 0x000fc8000ff1e0ff */
[----:B------:R-:W-:-:S05]  /*1cf0*/  IADD3.X R5, R27, UR9, RZ, P0, !PT ;  /* 0x000000091b057c10 */ /* 0x000fca00087fe4ff */
[----:B------:R0:W5:Y:S01]  /*1d00*/  LDG.E R25, desc[UR42][R4.64] ;  /* 0x0000002a04197981 */ /* 0x000162000c1e1900 */
[----:B------:R-:W-:Y:S05]  /*1d10*/  BRA `(.L_x_593) ;  /* 0x0000000000107947 */ /* 0x000fea0003800000 */
.L_x_592:
[----:B------:R-:W-:Y:S05]  /*1d20*/  @!P0 BRA `(.L_x_593) ;  /* 0x00000000000c8947 */ /* 0x000fea0003800000 */
[----:B------:R-:W2:Y:S04]  /*1d30*/  LDG.E R0, desc[UR42][R4.64] ;  /* 0x0000002a04007981 */ /* 0x000ea8000c1e1900 */
[----:B------:R-:W2:Y:S02]  /*1d40*/  LDG.E R25, desc[UR42][R4.64+0x4] ;  /* 0x0000042a04197981 */ /* 0x000ea4000c1e1900 */
[----:B--2---:R-:W-:-:S07]  /*1d50*/  IMAD.IADD R25, R25, 0x1, -R0 ;  /* 0x0000000119197824 */ /* 0x004fce00078e0a00 */
.L_x_593:
[----:B------:R-:W-:Y:S02]  /*1d60*/  ULDC.64 UR4, c[0x0][0xa10] ;  /* 0x0002840000047ab9 */ /* 0x000fe40000000a00 */
[----:B------:R-:W-:-:S04]  /*1d70*/  ISETP.NE.U32.AND P0, PT, RZ, UR4, PT ;  /* 0x00000004ff007c0c */ /* 0x000fc8000bf05070 */
[----:B------:R-:W-:Y:S01]  /*1d80*/  ISETP.NE.AND.EX P0, PT, RZ, UR5, PT, P0 ;  /* 0x00000005ff007c0c */ /* 0x000fe2000bf05300 */
[----:B------:R-:W-:Y:S02]  /*1d90*/  ULDC.64 UR4, c[0x0][0xa30] ;  /* 0x00028c0000047ab9 */ /* 0x000fe40000000a00 */
[----:B------:R-:W-:-:S10]  /*1da0*/  ISETP.NE.U32.AND P1, PT, RZ, UR4, PT ;  /* 0x00000004ff007c0c */ /* 0x000fd4000bf25070 */
[----:B0-----:R-:W0:Y:S01]  /*1db0*/  @P0 LDC.64 R4, c[0x0][0xa10] ;  /* 0x00028400ff040b82 */ /* 0x001e220000000a00 */
[----:B------:R-:W-:Y:S01]  /*1dc0*/  ISETP.NE.AND.EX P1, PT, RZ, UR5, PT, P1 ;  /* 0x00000005ff007c0c */ /* 0x000fe2000bf25310 */
[----:B0-----:R-:W-:-:S05]  /*1dd0*/  @P0 IMAD.WIDE R4, R26, 0x4, R4 ;  /* 0x000000041a040825 */ /* 0x001fca00078e0204 */
[----:B------:R-:W2:Y:S04]  /*1de0*/  @P0 LDG.E R0, desc[UR42][R4.64] ;  /* 0x0000002a04000981 */ /* 0x000ea8000c1e1900 */
[----:B------:R0:W2:Y:S01]  /*1df0*/  @P0 LDG.E R3, desc[UR42][R4.64+0x4] ;  /* 0x0000042a04030981 */ /* 0x0000a2000c1e1900 */
[----:B-----5:R-:W-:Y:S02]  /*1e00*/  IMAD.MOV.U32 R154, RZ, RZ, R25 ;  /* 0x000000ffff9a7224 */ /* 0x020fe400078e0019 */
[----:B0-----:R-:W-:-:S04]  /*1e10*/  @P1 IADD3 R4, P2, R28, UR4, RZ ;  /* 0x000000041c041c10 */ /* 0x001fc8000ff5e0ff */
[----:B------:R-:W-:-:S05]  /*1e20*/  @P1 IADD3.X R5, R27, UR5, RZ, P2, !PT ;  /* 0x000000051b051c10 */ /* 0x000fca00097fe4ff */
[----:B------:R0:W5:Y:S01]  /*1e30*/  @P1 LDG.E R154, desc[UR42][R4.64] ;  /* 0x0000002a049a1981 */ /* 0x000162000c1e1900 */
[----:B------:R-:W-:Y:S01]  /*1e40*/  LOP3.LUT R12, R9, 0xff, RZ, 0xc0, !PT ;  /* 0x000000ff090c7812 */ /* 0x000fe200078ec0ff */
[----:B------:R-:W-:Y:S01]  /*1e50*/  IMAD.IADD R11, R25, 0x1, -R8 ;  /* 0x00000001190b7824 */ /* 0x000fe200078e0a08 */
[----:B------:R-:W-:Y:S01]  /*1e60*/  SHF.R.U32.HI R6, RZ, 0x10, R9 ;  /* 0x00000010ff067819 */ /* 0x000fe20000011609 */
[----:B------:R-:W-:Y:S01]  /*1e70*/  BSSY B0, `(.L_x_594) ;  /* 0x000002b000007945 */ /* 0x000fe20003800000 */
[----:B------:R-:W-:Y:S01]  /*1e80*/  LOP3.LUT R18, R18, 0xfffffffb, RZ, 0xc0, !PT ;  /* 0xfffffffb12127812 */ /* 0x000fe200078ec0ff */
[----:B------:R0:W-:Y:S04]  /*1e90*/  STL [R1+0x38], R12 ;  /* 0x0000380c01007387 */ /* 0x0001e80000100800 */
[----:B------:R0:W-:Y:S01]  /*1ea0*/  STL [R1+0x1c], R6 ;  /* 0x00001c0601007387 */ /* 0x0001e20000100800 */
[----:B--2---:R-:W-:-:S04]  /*1eb0*/  @P0 IMAD.IADD R36, R3, 0x1, -R0 ;  /* 0x0000000103240824 */ /* 0x004fc800078e0a00 */
[----:B------:R-:W-:-:S04]  /*1ec0*/  IMAD.IADD R152, R11, 0x1, R36 ;  /* 0x000000010b987824 */ /* 0x000fc800078e0224 */
[C---:B------:R-:W-:Y:S01]  /*1ed0*/  VIADD R0, R152.reuse, 0x3f ;  /* 0x0000003f98007836 */ /* 0x040fe20000000000 */
[----:B------:R-:W-:-:S04]  /*1ee0*/  ISETP.GE.AND P3, PT, R152, 0x1, PT ;  /* 0x000000019800780c */ /* 0x000fc80003f66270 */
[----:B------:R-:W-:-:S04]  /*1ef0*/  SHF.R.S32.HI R3, RZ, 0x1f, R0 ;  /* 0x0000001fff037819 */ /* 0x000fc80000011400 */
[----:B------:R-:W-:Y:S01]  /*1f00*/  LEA.HI R3, R3, R0, RZ, 0x6 ;  /* 0x0000000003037211 */ /* 0x000fe200078f30ff */
[----:B------:R-:W-:-:S03]  /*1f10*/  IMAD.MOV.U32 R0, RZ, RZ, RZ ;  /* 0x000000ffff007224 */ /* 0x000fc600078e00ff */
[----:B------:R-:W-:Y:S02]  /*1f20*/  SHF.R.S32.HI R171, RZ, 0x6, R3 ;  /* 0x00000006ffab7819 */ /* 0x000fe40000011403 */
[----:B------:R-:W-:Y:S01]  /*1f30*/  @P3 LOP3.LUT R18, R18, 0x4, RZ, 0xfc, !PT ;  /* 0x0000000412123812 */ /* 0x000fe200078efcff */
[----:B0-----:R-:W-:Y:S06]  /*1f40*/  @!P3 BRA `(.L_x_595) ;  /* 0x000000000074b947 */ /* 0x001fec0003800000 */
[----:B------:R-:W-:Y:S01]  /*1f50*/  ISETP.NE.AND P0, PT, R6, RZ, PT ;  /* 0x000000ff0600720c */ /* 0x000fe20003f05270 */
[----:B------:R-:W-:-:S03]  /*1f60*/  ULDC UR4, c[0x0][0x9f0] ;  /* 0x00027c0000047ab9 */ /* 0x000fc60000000800 */
[----:B------:R-:W-:-:S04]  /*1f70*/  SEL R9, R6, UR4, P0 ;  /* 0x0000000406097c07 */ /* 0x000fc80008000000 */
[-C--:B------:R-:W-:Y:S02]  /*1f80*/  IABS R6, R9.reuse ;  /* 0x0000000900067213 */ /* 0x080fe40000000000 */
[----:B------:R-:W-:Y:S02]  /*1f90*/  IADD3 R0, R171, -0x1, R9 ;  /* 0xffffffffab007810 */ /* 0x000fe40007ffe009 */
[----:B------:R-:W0:Y:S01]  /*1fa0*/  I2F.RP R3, R6 ;  /* 0x0000000600037306 */ /* 0x000e220000209400 */
[-C--:B------:R-:W-:Y:S02]  /*1fb0*/  IABS R10, R9.reuse ;  /* 0x00000009000a7213 */ /* 0x080fe40000000000 */
[----:B------:R-:W-:Y:S02]  /*1fc0*/  IABS R8, R0 ;  /* 0x0000000000087213 */ /* 0x000fe40000000000 */
[----:B------:R-:W-:-:S04]  /*1fd0*/  LOP3.LUT R0, R0, R9, RZ, 0x3c, !PT ;  /* 0x0000000900007212 */ /* 0x000fc800078e3cff */
[----:B------:R-:W-:Y:S01]  /*1fe0*/  ISETP.GE.AND P2, PT, R0, RZ, PT ;  /* 0x000000ff0000720c */ /* 0x000fe20003f46270 */
[----:B0-----:R-:W0:Y:S02]  /*1ff0*/  MUFU.RCP R3, R3 ;  /* 0x0000000300037308 */ /* 0x001e240000001000 */
[----:B0-----:R-:W-:Y:S02]  /*2000*/  VIADD R4, R3, 0xffffffe ;  /* 0x0ffffffe03047836 */ /* 0x001fe40000000000 */
[----:B------:R-:W-:-:S04]  /*2010*/  IMAD.MOV R3, RZ, RZ, -R10 ;  /* 0x000000ffff037224 */ /* 0x000fc800078e0a0a */
[----:B------:R0:W1:Y:S02]  /*2020*/  F2I.FTZ.U32.TRUNC.NTZ R5, R4 ;  /* 0x0000000400057305 */ /* 0x000064000021f000 */
[----:B0-----:R-:W-:Y:S02]  /*2030*/  IMAD.MOV.U32 R4, RZ, RZ, RZ ;  /* 0x000000ffff047224 */ /* 0x001fe400078e00ff */
[----:B-1----:R-:W-:-:S04]  /*2040*/  IMAD.MOV R7, RZ, RZ, -R5 ;  /* 0x000000ffff077224 */ /* 0x002fc800078e0a05 */
[----:B------:R-:W-:-:S04]  /*2050*/  IMAD R7, R7, R6, RZ ;  /* 0x0000000607077224 */ /* 0x000fc800078e02ff */
[----:B------:R-:W-:-:S06]  /*2060*/  IMAD.HI.U32 R5, R5, R7, R4 ;  /* 0x0000000705057227 */ /* 0x000fcc00078e0004 */
[----:B------:R-:W-:-:S04]  /*2070*/  IMAD.HI.U32 R5, R5, R8, RZ ;  /* 0x0000000805057227 */ /* 0x000fc800078e00ff */
        /* <DEDUP_REMOVED lines=10> */
.L_x_595:
[----:B------:R-:W-:Y:S05]  /*2120*/  BSYNC B0 ;  /* 0x0000000000007941 */ /* 0x000fea0003800000 */
.L_x_594:
[----:B------:R-:W-:Y:S01]  /*2130*/  IMAD R3, R12, R0, RZ ;  /* 0x000000000c037224 */ /* 0x000fe200078e02ff */
[----:B------:R-:W-:-:S04]  /*2140*/  PLOP3.LUT P2, PT, PT, PT, PT, 0x80, 0x0 ;  /* 0x000000000000781c */ /* 0x000fc80003f4f070 */
[C---:B------:R-:W-:Y:S01]  /*2150*/  VIADDMNMX R0, R3.reuse, R0, R171, PT ;  /* 0x0000000003007246 */ /* 0x040fe200038001ab */
[----:B------:R-:W-:-:S04]  /*2160*/  IMAD R3, R3, 0x40, -R11 ;  /* 0x0000004003037824 */ /* 0x000fc800078e0a0b */
[----:B------:R-:W-:Y:S01]  /*2170*/  IMAD R5, R0, 0x40, -R11 ;  /* 0x0000004000057824 */ /* 0x000fe200078e0a0b */
[----:B------:R-:W-:-:S04]  /*2180*/  VIMNMX R3, RZ, R3, !PT ;  /* 0x00000003ff037248 */ /* 0x000fc80007fe0100 */
[----:B------:R-:W-:Y:S02]  /*2190*/  VIMNMX R0, R5, R36, PT ;  /* 0x0000002405007248 */ /* 0x000fe40003fe0100 */
[----:B------:R-:W-:Y:S02]  /*21a0*/  SHF.R.U32.HI R35, RZ, 0x6, R3 ;  /* 0x00000006ff237819 */ /* 0x000fe40000011603 */
[----:B------:R-:W-:-:S03]  /*21b0*/  ISETP.GT.AND P0, PT, R0, R3, PT ;  /* 0x000000030000720c */ /* 0x000fc60003f04270 */
[----:B------:R-:W-:-:S10]  /*21c0*/  IMAD.MOV.U32 R34, RZ, RZ, R35 ;  /* 0x000000ffff227224 */ /* 0x000fd400078e0023 */
[----:B------:R-:W-:-:S04]  /*21d0*/  @P0 IADD3 R0, R0, 0x3f, RZ ;  /* 0x0000003f00000810 */ /* 0x000fc80007ffe0ff */
[----:B------:R-:W-:-:S04]  /*21e0*/  @P0 SHF.R.S32.HI R3, RZ, 0x1f, R0 ;  /* 0x0000001fff030819 */ /* 0x000fc80000011400 */
[----:B------:R-:W-:-:S04]  /*21f0*/  @P0 LEA.HI R3, R3, R0, RZ, 0x6 ;  /* 0x0000000003030211 */ /* 0x000fc800078f30ff */
[----:B------:R-:W-:-:S04]  /*2200*/  @P0 SHF.R.S32.HI R34, RZ, 0x6, R3 ;  /* 0x00000006ff220819 */ /* 0x000fc80000011403 */
[----:B------:R-:W-:-:S13]  /*2210*/  ISETP.GT.AND P0, PT, R34, R35, PT ;  /* 0x000000232200720c */ /* 0x000fda0003f04270 */
[----:B------:R-:W-:Y:S05]  /*2220*/  @!P0 BRA `(.L_x_596) ;  /* 0x0000002c009c8947 */ /* 0x000fea0003800000 */
[----:B------:R-:W-:Y:S01]  /*2230*/  VIADD R0, R2, 0x22400 ;  /* 0x0002240002007836 */ /* 0x000fe20000000000 */
[----:B------:R-:W-:Y:S04]  /*2240*/  BSSY B6, `(.L_x_597) ;  /* 0x0000013000067945 */ /* 0x000fe80003800000 */
[----:B------:R-:W-:-:S13]  /*2250*/  LOP3.LUT P0, RZ, R0, 0x3ff, RZ, 0xc0, !PT ;  /* 0x000003ff00ff7812 */ /* 0x000fda000780c0ff */
        /* <DEDUP_REMOVED lines=16> */
[----:B0----5:R-:W-:Y:S05]  /*2360*/  CALL.ABS.NOINC R14 ;  /* 0x000000000e007343 */ /* 0x021fea0003c00000 */
.L_x_598:
[----:B------:R-:W-:Y:S05]  /*2370*/  BSYNC B6 ;  /* 0x0000000000067941 */ /* 0x000fea0003800000 */
.L_x_597:
[----:B------:R-:W-:Y:S01]  /*2380*/  VIADD R0, R2, 0x400 ;  /* 0x0000040002007836 */ /* 0x000fe20000000000 */
[----:B------:R-:W-:Y:S04]  /*2390*/  BSSY B6, `(.L_x_599) ;  /* 0x0000013000067945 */ /* 0x000fe80003800000 */
[----:B------:R-:W-:-:S13]  /*23a0*/  LOP3.LUT P0, RZ, R0, 0x3ff, RZ, 0xc0, !PT ;  /* 0x000003ff00ff7812 */ /* 0x000fda000780c0ff */
[----:B------:R-:W-:Y:S05]  /*23b0*/  @!P0 BRA `(.L_x_600) ;  /* 0x0000000000408947 */ /* 0x000fea0003800000 */
[----:B------:R-:W-:Y:S01]  /*23c0*/  MOV R14, 0x0 ;  /* 0x00000000000e7802 */ /* 0x000fe20000000f00 */
[----:B------:R-:W-:Y:S01]  /*23d0*/  ULDC.64 UR4, c[0x4][0x90] ;  /* 0x0100240000047ab9 */ /* 0x000fe20000000a00 */
[----:B------:R-:W-:Y:S01]  /*23e0*/  ULDC.64 UR6, c[0x4][0x98] ;  /* 0x0100260000067ab9 */ /* 0x000fe20000000a00 */
[----:B------:R-:W-:Y:S01]  /*23f0*/  IMAD.U32 R4, RZ, RZ, UR4 ;  /* 0x00000004ff047e24 */ /* 0x000fe2000f8e00ff */
[----:B------:R-:W-:Y:S01]  /*2400*/  MOV R13, RZ ;  /* 0x000000ff000d7202 */ /* 0x000fe20000000f00 */
        /* <DEDUP_REMOVED lines=8> */
[----:B------:R-:W-:-:S07]  /*2490*/  IMAD.MOV.U32 R12, RZ, RZ, 0x1 ;  /* 0x00000001ff0c7424 */ /* 0x000fce00078e00ff */
[----:B------:R-:W-:-:S07]  /*24a0*/  LEPC R20, `(.L_x_600) ;  /* 0x000000001014794e */ /* 0x000fce0000000000 */
[----:B0----5:R-:W-:Y:S05]  /*24b0*/  CALL.ABS.NOINC R14 ;  /* 0x000000000e007343 */ /* 0x021fea0003c00000 */
.L_x_600:
[----:B------:R-:W-:Y:S05]  /*24c0*/  BSYNC B6 ;  /* 0x0000000000067941 */ /* 0x000fea0003800000 */
.L_x_599:
[----:B------:R-:W-:Y:S01]  /*24d0*/  ULDC.64 UR4, c[0x0][0x9f8] ;  /* 0x00027e0000047ab9 */ /* 0x000fe20000000a00 */
[----:B------:R-:W-:Y:S01]  /*24e0*/  IMAD.MOV.U32 R0, RZ, RZ, R26 ;  /* 0x000000ffff007224 */ /* 0x000fe200078e001a */
[----:B------:R-:W-:Y:S01]  /*24f0*/  ISETP.NE.U32.AND P0, PT, RZ, UR4, PT ;  /* 0x00000004ff007c0c */ /* 0x000fe2000bf05070 */
[----:B------:R-:W0:Y:S01]  /*2500*/  S2R R3, SR_TID.X ;  /* 0x0000000000037919 */ /* 0x000e220000002100 */
[----:B------:R-:W1:Y:S02]  /*2510*/  LDC.64 R6, c[0x0][0x3f8] ;  /* 0x0000fe00ff067b82 */ /* 0x000e640000000a00 */
[----:B------:R-:W-:-:S06]  /*2520*/  ISETP.NE.AND.EX P0, PT, RZ, UR5, PT, P0 ;  /* 0x00000005ff007c0c */ /* 0x000fcc000bf05300 */
[----:B------:R-:W2:Y:S07]  /*2530*/  LDC R45, c[0x0][0x3f4] ;  /* 0x0000fd00ff2d7b82 */ /* 0x000eae0000000800 */
[----:B------:R-:W-:Y:S02]  /*2540*/  @P0 IADD3 R4, P1, R28, UR4, RZ ;  /* 0x000000041c040c10 */ /* 0x000fe4000ff3e0ff */
[----:B------:R-:W-:Y:S02]  /*2550*/  SHF.R.S32.HI R9, RZ, 0x1f, R186 ;  /* 0x0000001fff097819 */ /* 0x000fe400000114ba */
[----:B------:R-:W-:Y:S01]  /*2560*/  SHF.R.S32.HI R189, RZ, 0x1f, R188 ;  /* 0x0000001fffbd7819 */ /* 0x000fe200000114bc */
[----:B------:R-:W3:Y:S01]  /*2570*/  S2R R44, SR_TID.X ;  /* 0x00000000002c7919 */ /* 0x000ee20000002100 */
[----:B------:R-:W-:Y:S01]  /*2580*/  @P0 IADD3.X R5, R27, UR5, RZ, P1, !PT ;  /* 0x000000051b050c10 */ /* 0x000fe20008ffe4ff */
[----:B------:R-:W-:Y:S01]  /*2590*/  IMAD.SHL.U32 R40, R191, 0x40, RZ ;  /* 0x00000040bf287824 */ /* 0x000fe200078e00ff */
[----:B------:R-:W-:-:S03]  /*25a0*/  ULDC UR4, c[0x0][0x2f4] ;  /* 0x0000bd0000047ab9 */ /* 0x000fc60000000800 */
[----:B------:R4:W3:Y:S01]  /*25b0*/  @P0 LDG.E R0, desc[UR42][R4.64] ;  /* 0x0000002a04000981 */ /* 0x0008e2000c1e1900 */
[-C--:B-1----:R-:W-:Y:S01]  /*25c0*/  IMAD.WIDE.U32 R20, R186, R6.reuse, R188 ;  /* 0x00000006ba147225 */ /* 0x082fe200078e00bc */
[----:B------:R-:W-:Y:S02]  /*25d0*/  LOP3.LUT R40, R40, 0x1c0, RZ, 0xc0, !PT ;  /* 0x000001c028287812 */ /* 0x000fe400078ec0ff */
[----:B------:R-:W-:Y:S01]  /*25e0*/  ISETP.GE.AND P1, PT, R22, UR4, PT ;  /* 0x0000000416007c0c */ /* 0x000fe2000bf26270 */
[----:B0-----:R-:W-:Y:S01]  /*25f0*/  VIADD R8, R3, 0xffffff80 ;  /* 0xffffff8003087836 */ /* 0x001fe20000000000 */
[----:B--2---:R-:W-:Y:S01]  /*2600*/  ISETP.GE.AND P2, PT, R16, R45, PT ;  /* 0x0000002d1000720c */ /* 0x004fe20003f46270 */
[-C--:B------:R-:W-:Y:S01]  /*2610*/  IMAD R3, R9, R6.reuse, RZ ;  /* 0x0000000609037224 */ /* 0x080fe200078e02ff */
[----:B------:R-:W-:Y:S01]  /*2620*/  SHF.R.U32.HI R42, RZ, 0x3, R40 ;  /* 0x00000003ff2a7819 */ /* 0x000fe20000011628 */
[----:B------:R-:W-:Y:S01]  /*2630*/  IMAD.WIDE.U32 R28, R186, R6, R16 ;  /* 0x00000006ba1c7225 */ /* 0x000fe200078e0010 */
[----:B----4-:R-:W0:Y:S01]  /*2640*/  LDC.64 R4, c[0x0][0x408] ;  /* 0x00010200ff047b82 */ /* 0x010e220000000a00 */
[----:B------:R-:W-:-:S02]  /*2650*/  SHF.R.S32.HI R13, RZ, 0x1f, R8 ;  /* 0x0000001fff0d7819 */ /* 0x000fc40000011408 */
[----:B------:R-:W-:Y:S01]  /*2660*/  IMAD R11, R186, R7, R3 ;  /* 0x00000007ba0b7224 */ /* 0x000fe200078e0203 */
[----:B------:R-:W-:Y:S01]  /*2670*/  LOP3.LUT R18, R18, 0xfffffffe, RZ, 0xc0, !PT ;  /* 0xfffffffe12127812 */ /* 0x000fe200078ec0ff */
[----:B------:R-:W-:Y:S01]  /*2680*/  IMAD.IADD R3, R24, 0x1, R25 ;  /* 0x0000000118037824 */ /* 0x000fe200078e0219 */
[----:B------:R-:W-:Y:S01]  /*2690*/  LEA.HI R13, R13, R8, RZ, 0x2 ;  /* 0x000000080d0d7211 */ /* 0x000fe200078f10ff */
[----:B------:R-:W-:Y:S01]  /*26a0*/  IMAD.IADD R21, R21, 0x1, R11 ;  /* 0x0000000115157824 */ /* 0x000fe200078e020b */
[----:B------:R-:W-:Y:S01]  /*26b0*/  SHF.L.U64.HI R38, R6, 0x6, R7 ;  /* 0x0000000606267819 */ /* 0x000fe20000010207 */
[----:B------:R-:W-:Y:S01]  /*26c0*/  IMAD.IADD R29, R11, 0x1, R29 ;  /* 0x000000010b1d7824 */ /* 0x000fe200078e021d */
[----:B------:R-:W-:Y:S01]  /*26d0*/  LOP3.LUT R13, R13, 0xfffffffc, RZ, 0xc0, !PT ;  /* 0xfffffffc0d0d7812 */ /* 0x000fe200078ec0ff */
[-C--:B-----5:R-:W-:Y:S01]  /*26e0*/  IMAD.WIDE.U32 R20, R154, R6.reuse, R20 ;  /* 0x000000069a147225 */ /* 0x0a0fe200078e0014 */
[----:B------:R-:W-:Y:S02]  /*26f0*/  SHF.R.S32.HI R11, RZ, 0x1f, R154 ;  /* 0x0000001fff0b7819 */ /* 0x000fe4000001149a */
[----:B------:R-:W-:Y:S01]  /*2700*/  @P2 LOP3.LUT R18, R18, 0x1, RZ, 0xfc, !PT ;  /* 0x0000000112122812 */ /* 0x000fe200078efcff */
[----:B------:R-:W-:Y:S01]  /*2710*/  IMAD.IADD R47, R8, 0x1, -R13 ;  /* 0x00000001082f7824 */ /* 0x000fe200078e0a0d */
[----:B------:R-:W-:Y:S01]  /*2720*/  ISETP.GE.AND P0, PT, R16, UR4, PT ;  /* 0x0000000410007c0c */ /* 0x000fe2000bf06270 */
[-C--:B------:R-:W-:Y:S01]  /*2730*/  IMAD R10, R11, R6.reuse, RZ ;  /* 0x000000060b0a7224 */ /* 0x080fe200078e02ff */
[----:B------:R-:W-:Y:S01]  /*2740*/  LOP3.LUT R18, R18, 0xfffffffd, RZ, 0xc0, !PT ;  /* 0xfffffffd12127812 */ /* 0x000fe200078ec0ff */
[----:B------:R-:W-:Y:S01]  /*2750*/  IMAD.WIDE.U32 R28, R154, R6, R28 ;  /* 0x000000069a1c7225 */ /* 0x000fe200078e001c */
[----:B---3--:R-:W-:-:S02]  /*2760*/  LEA.HI R44, R44, 0x8, RZ, 0x19 ;  /* 0x000000082c2c7811 */ /* 0x008fc400078fc8ff */
[----:B------:R-:W-:Y:S01]  /*2770*/  @P1 LOP3.LUT R18, R18, 0x2, RZ, 0xfc, !PT ;  /* 0x0000000212121812 */ /* 0x000fe200078efcff */
[----:B------:R-:W-:Y:S01]  /*2780*/  IMAD R49, R154, R7, R10 ;  /* 0x000000079a317224 */ /* 0x000fe200078e020a */
[----:B0-----:R-:W-:Y:S01]  /*2790*/  SHF.L.U64.HI R41, R4, 0x6, R5 ;  /* 0x0000000604297819 */ /* 0x001fe20000010205 */
[-C--:B------:R-:W-:Y:S02]  /*27a0*/  IMAD R9, R9, R4.reuse, RZ ;  /* 0x0000000409097224 */ /* 0x080fe400078e02ff */
[-C--:B------:R-:W-:Y:S02]  /*27b0*/  IMAD R11, R11, R4.reuse, RZ ;  /* 0x000000040b0b7224 */ /* 0x080fe400078e02ff */
[-C--:B------:R-:W-:Y:S01]  /*27c0*/  IMAD R13, R186, R5.reuse, R9 ;  /* 0x00000005ba0d7224 */ /* 0x080fe200078e0209 */
[----:B------:R-:W-:Y:S01]  /*27d0*/  SEL R9, R45, RZ, P2 ;  /* 0x000000ff2d097207 */ /* 0x000fe20001000000 */
[----:B------:R-:W-:Y:S01]  /*27e0*/  IMAD R11, R154, R5, R11 ;  /* 0x000000059a0b7224 */ /* 0x000fe200078e020b */
[----:B------:R-:W-:Y:S01]  /*27f0*/  LOP3.LUT R5, R40, 0x18, R16, 0xf8, !PT ;  /* 0x0000001828057812 */ /* 0x000fe200078ef810 */
[----:B------:R-:W-:-:S03]  /*2800*/  IMAD.WIDE.U32 R30, R186, R4, R188 ;  /* 0x00000004ba1e7225 */ /* 0x000fc600078e00bc */
[----:B------:R-:W-:Y:S01]  /*2810*/  LOP3.LUT R5, R5, R42, RZ, 0x3c, !PT ;  /* 0x0000002a05057212 */ /* 0x000fe200078e3cff */
[----:B------:R-:W-:Y:S02]  /*2820*/  IMAD.IADD R9, R16, 0x1, R9 ;  /* 0x0000000110097824 */ /* 0x000fe400078e0209 */
[----:B------:R-:W-:-:S03]  /*2830*/  IMAD.WIDE.U32 R32, R186, R4, R16 ;  /* 0x00000004ba207225 */ /* 0x000fc600078e0010 */
[----:B------:R-:W-:Y:S01]  /*2840*/  SHF.R.S32.HI R8, RZ, 0x1f, R9 ;  /* 0x0000001fff087819 */ /* 0x000fe20000011409 */
[----:B------:R-:W-:Y:S02]  /*2850*/  IMAD R46, R198, 0x200, R5 ;  /* 0x00000200c62e7824 */ /* 0x000fe400078e0205 */
[----:B------:R-:W-:Y:S01]  /*2860*/  IMAD.IADD R31, R31, 0x1, R13 ;  /* 0x000000011f1f7824 */ /* 0x000fe200078e020d */
[----:B------:R-:W-:Y:S01]  /*2870*/  LEA.HI R37, R8, R9, RZ, 0x3 ;  /* 0x0000000908257211 */ /* 0x000fe200078f18ff */
[----:B------:R-:W-:Y:S02]  /*2880*/  IMAD.IADD R33, R13, 0x1, R33 ;  /* 0x000000010d217824 */ /* 0x000fe400078e0221 */
[-C--:B------:R-:W-:Y:S01]  /*2890*/  IMAD.WIDE.U32 R30, R154, R4.reuse, R30 ;  /* 0x000000049a1e7225 */ /* 0x080fe200078e001e */
[----:B------:R-:W-:Y:S02]  /*28a0*/  LOP3.LUT R5, R40, 0x38, R37, 0xf8, !PT ;  /* 0x0000003828057812 */ /* 0x000fe400078ef825 */
[----:B------:R-:W-:Y:S01]  /*28b0*/  LOP3.LUT R51, R37, 0xfffffff8, RZ, 0xc0, !PT ;  /* 0xfffffff825337812 */ /* 0x000fe200078ec0ff */
[----:B------:R-:W-:Y:S01]  /*28c0*/  IMAD.WIDE.U32 R32, R154, R4, R32 ;  /* 0x000000049a207225 */ /* 0x000fe200078e0020 */
[----:B------:R-:W-:-:S02]  /*28d0*/  LOP3.LUT R5, R5, R42, RZ, 0x3c, !PT ;  /* 0x0000002a05057212 */ /* 0x000fc400078e3cff */
[----:B------:R-:W-:Y:S01]  /*28e0*/  SHF.R.S32.HI R54, RZ, 0x1f, R51 ;  /* 0x0000001fff367819 */ /* 0x000fe20000011433 */
[----:B------:R-:W-:Y:S02]  /*28f0*/  IMAD.IADD R48, R21, 0x1, R49 ;  /* 0x0000000115307824 */ /* 0x000fe400078e0231 */
[----:B------:R-:W-:Y:S02]  /*2900*/  IMAD.SHL.U32 R39, R6, 0x40, RZ ;  /* 0x0000004006277824 */ /* 0x000fe400078e00ff */
[----:B------:R-:W-:Y:S02]  /*2910*/  IMAD.SHL.U32 R43, R4, 0x40, RZ ;  /* 0x00000040042b7824 */ /* 0x000fe400078e00ff */
[----:B------:R-:W-:Y:S02]  /*2920*/  IMAD.SHL.U32 R45, R45, 0x2, RZ ;  /* 0x000000022d2d7824 */ /* 0x000fe400078e00ff */
[----:B------:R-:W-:Y:S02]  /*2930*/  IMAD R47, R47, 0x40, R186 ;  /* 0x000000402f2f7824 */ /* 0x000fe400078e02ba */
[----:B------:R-:W-:-:S02]  /*2940*/  IMAD.IADD R49, R49, 0x1, R29 ;  /* 0x0000000131317824 */ /* 0x000fc400078e021d */
[----:B------:R-:W-:Y:S02]  /*2950*/  IMAD.IADD R50, R31, 0x1, R11 ;  /* 0x000000011f327824 */ /* 0x000fe400078e020b */
[----:B------:R-:W-:Y:S02]  /*2960*/  IMAD.IADD R52, R11, 0x1, R33 ;  /* 0x000000010b347824 */ /* 0x000fe400078e0221 */
[----:B------:R-:W-:Y:S01]  /*2970*/  IMAD R55, R198, 0x200, R5 ;  /* 0x00000200c6377824 */ /* 0x000fe200078e0205 */
[----:B------:R-:W-:-:S07]  /*2980*/  SHF.R.S32.HI R53, RZ, 0x1f, R0 ;  /* 0x0000001fff357819 */ /* 0x000fce0000011400 */
.L_x_633:
[----:B0-----:R-:W0:Y:S01]  /*2990*/  LDC R60, c[0x0][0x430] ;  /* 0x00010c00ff3c7b82 */ /* 0x001e220000000800 */
[----:B------:R-:W-:Y:S01]  /*29a0*/  IADD3 R34, R34, -0x1, RZ ;  /* 0xffffffff22227810 */ /* 0x000fe20007ffe0ff */
[----:B------:R-:W-:-:S04]  /*29b0*/  IMAD.MOV.U32 R59, RZ, RZ, RZ ;  /* 0x000000ffff3b7224 */ /* 0x000fc800078e00ff */
[----:B------:R-:W-:Y:S02]  /*29c0*/  IMAD R4, R34, 0x40, R47 ;  /* 0x0000004022047824 */ /* 0x000fe400078e022f */
[----:B-1----:R-:W1:Y:S02]  /*29d0*/  LDC R68, c[0x0][0x3f4] ;  /* 0x0000fd00ff447b82 */ /* 0x002e640000000800 */
[----:B------:R-:W-:Y:S01]  /*29e0*/  IMAD.IADD R12, R3, 0x1, R4 ;  /* 0x00000001030c7824 */ /* 0x000fe200078e0204 */
[----:B------:R-:W-:-:S03]  /*29f0*/  ISETP.GE.AND P1, PT, R4, R36, PT ;  /* 0x000000240400720c */ /* 0x000fc60003f26270 */
[----:B------:R-:W-:Y:S01]  /*2a00*/  IMAD.MOV.U32 R8, RZ, RZ, R12 ;  /* 0x000000ffff087224 */ /* 0x000fe200078e000c */
[----:B------:R-:W-:Y:S02]  /*2a10*/  ISETP.GT.OR P1, PT, R47, 0x3f, P1 ;  /* 0x0000003f2f00780c */ /* 0x000fe40000f24670 */
[----:B0-----:R-:W-:-:S11]  /*2a20*/  ISETP.NE.AND P2, PT, R60, 0x1, PT ;  /* 0x000000013c00780c */ /* 0x001fd60003f45270 */
[----:B------:R-:W0:Y:S08]  /*2a30*/  @!P1 LDC.64 R6, c[0x0][0x428] ;  /* 0x00010a00ff069b82 */ /* 0x000e300000000a00 */
[----:B--2---:R-:W2:Y:S08]  /*2a40*/  @!P1 LDC.64 R4, c[0x0][0x418] ;  /* 0x00010600ff049b82 */ /* 0x004eb00000000a00 */
[----:B---3--:R-:W3:Y:S08]  /*2a50*/  @P2 LDC R9, c[0x0][0x434] ;  /* 0x00010d00ff092b82 */ /* 0x008ef00000000800 */
[----:B------:R-:W4:Y:S01]  /*2a60*/  @P2 LDC R10, c[0x0][0x438] ;  /* 0x00010e00ff0a2b82 */ /* 0x000f220000000800 */
[----:B---3--:R-:W-:-:S05]  /*2a70*/  @P2 IMAD.HI.U32 R9, R12, R9, RZ ;  /* 0x000000090c092227 */ /* 0x008fca00078e00ff */
[----:B----4-:R-:W-:Y:S01]  /*2a80*/  @P2 SHF.R.U32.HI R8, RZ, R10, R9 ;  /* 0x0000000aff082219 */ /* 0x010fe20000011609 */
[----:B0-----:R-:W-:-:S03]  /*2a90*/  @!P1 IMAD R10, R53, R6, RZ ;  /* 0x00000006350a9224 */ /* 0x001fc600078e02ff */
[----:B------:R-:W-:Y:S01]  /*2aa0*/  @!P1 SHF.R.S32.HI R9, RZ, 0x1f, R8 ;  /* 0x0000001fff099819 */ /* 0x000fe20000011408 */
[C---:B------:R-:W-:Y:S02]  /*2ab0*/  @!P1 IMAD R11, R0.reuse, R7, R10 ;  /* 0x00000007000b9224 */ /* 0x040fe400078e020a */
[----:B------:R-:W-:-:S04]  /*2ac0*/  @!P1 IMAD.WIDE.U32 R6, R0, R6, R8 ;  /* 0x0000000600069225 */ /* 0x000fc800078e0008 */
[----:B------:R-:W-:Y:S01]  /*2ad0*/  @!P1 IMAD.IADD R7, R7, 0x1, R11 ;  /* 0x0000000107079824 */ /* 0x000fe200078e020b */
[----:B--2---:R-:W-:-:S04]  /*2ae0*/  @!P1 LEA R4, P2, R6, R4, 0x2 ;  /* 0x0000000406049211 */ /* 0x004fc800078410ff */
[----:B------:R-:W-:Y:S02]  /*2af0*/  @!P1 LEA.HI.X R5, R6, R5, R7, 0x2, P2 ;  /* 0x0000000506059211 */ /* 0x000fe400010f1407 */
[----:B-1----:R-:W-:Y:S01]  /*2b00*/  ISETP.GE.AND P2, PT, R68, 0x1, PT ;  /* 0x000000014400780c */ /* 0x002fe20003f46270 */
[----:B------:R-:W-:Y:S02]  /*2b10*/  IMAD.MOV R7, RZ, RZ, -R8 ;  /* 0x000000ffff077224 */ /* 0x000fe400078e0a08 */
[----:B------:R-:W-:Y:S01]  /*2b20*/  IMAD.SHL.U32 R64, R23, 0x1000, RZ ;  /* 0x0000100017407824 */ /* 0x000fe200078e00ff */
[----:B------:R-:W-:Y:S05]  /*2b30*/  YIELD ;  /* 0x0000000000007946 */ /* 0x000fea0003800000 */
[----:B------:R-:W-:Y:S01]  /*2b40*/  IMAD R60, R60, R7, R12 ;  /* 0x000000073c3c7224 */ /* 0x000fe200078e020c */
[----:B------:R-:W-:Y:S01]  /*2b50*/  BSSY B0, `(.L_x_601) ;  /* 0x00001ac000007945 */ /* 0x000fe20003800000 */
[----:B------:R-:W-:Y:S01]  /*2b60*/  IMAD.IADD R7, R46, 0x1, R64 ;  /* 0x000000012e077824 */ /* 0x000fe200078e0240 */
[----:B------:R0:W5:Y:S01]  /*2b70*/  @!P1 LDG.E R59, desc[UR42][R4.64] ;  /* 0x0000002a043b9981 */ /* 0x000162000c1e1900 */
[----:B------:R-:W-:-:S02]  /*2b80*/  ISETP.GT.AND P1, PT, R34, R35, PT ;  /* 0x000000232200720c */ /* 0x000fc40003f24270 */
[----:B------:R-:W-:Y:S01]  /*2b90*/  IMAD R66, R7, 0x2, R2 ;  /* 0x0000000207427824 */ /* 0x000fe200078e0202 */
[----:B------:R-:W-:Y:S10]  /*2ba0*/  @!P2 BRA `(.L_x_602) ;  /* 0x0000001400c4a947 */ /* 0x000ff40003800000 */
[----:B------:R-:W-:Y:S01]  /*2bb0*/  SHF.R.S32.HI R62, RZ, 0x1f, R60 ;  /* 0x0000001fff3e7819 */ /* 0x000fe2000001143c */
[----:B------:R-:W-:Y:S01]  /*2bc0*/  ULDC.64 UR4, c[0x0][0x300] ;  /* 0x0000c00000047ab9 */ /* 0x000fe20000000a00 */
[----:B-----5:R-:W-:Y:S01]  /*2bd0*/  SHF.R.S32.HI R61, RZ, 0x1f, R59 ;  /* 0x0000001fff3d7819 */ /* 0x020fe2000001143b */
[----:B0-----:R-:W-:Y:S01]  /*2be0*/  IMAD.WIDE.U32 R4, R60, UR4, RZ ;  /* 0x000000043c047c25 */ /* 0x001fe2000f8e00ff */
[----:B------:R-:W-:Y:S01]  /*2bf0*/  ULDC.U8 UR8, c[0x0][0x410] ;  /* 0x0001040000087ab9 */ /* 0x000fe20000000000 */
[----:B------:R-:W-:Y:S01]  /*2c00*/  SHF.R.S32.HI R12, RZ, 0x1f, R34 ;  /* 0x0000001fff0c7819 */ /* 0x000fe20000011422 */
[----:B------:R-:W-:Y:S01]  /*2c10*/  ULDC.64 UR6, c[0x0][0x2e8] ;  /* 0x0000ba0000067ab9 */ /* 0x000fe20000000a00 */
[----:B------:R-:W-:Y:S01]  /*2c20*/  IMAD R7, R62, UR4, RZ ;  /* 0x000000043e077c24 */ /* 0x000fe2000f8e02ff */
[----:B------:R-:W-:Y:S01]  /*2c30*/  ISETP.NE.AND P2, PT, RZ, UR8, PT ;  /* 0x00000008ff007c0c */ /* 0x000fe2000bf45270 */
[----:B------:R-:W-:Y:S02]  /*2c40*/  IMAD R8, R38, R34, RZ ;  /* 0x0000002226087224 */ /* 0x000fe400078e02ff */
[----:B------:R-:W-:Y:S01]  /*2c50*/  IMAD R7, R60, UR5, R7 ;  /* 0x000000053c077c24 */ /* 0x000fe2000f8e0207 */
[----:B------:R-:W-:Y:S01]  /*2c60*/  ULDC.64 UR4, c[0x0][0x310] ;  /* 0x0000c40000047ab9 */ /* 0x000fe20000000a00 */
[----:B------:R-:W-:-:S02]  /*2c70*/  IMAD R9, R12, R39, R8 ;  /* 0x000000270c097224 */ /* 0x000fc400078e0208 */
[----:B------:R-:W-:Y:S02]  /*2c80*/  IMAD R6, R61, UR4, RZ ;  /* 0x000000043d067c24 */ /* 0x000fe4000f8e02ff */
[----:B------:R-:W-:Y:S02]  /*2c90*/  IMAD.IADD R5, R5, 0x1, R7 ;  /* 0x0000000105057824 */ /* 0x000fe400078e0207 */
[C---:B------:R-:W-:Y:S02]  /*2ca0*/  IMAD R7, R59.reuse, UR5, R6 ;  /* 0x000000053b077c24 */ /* 0x040fe4000f8e0206 */
[----:B------:R-:W-:Y:S01]  /*2cb0*/  IMAD.WIDE.U32 R4, R59, UR4, R4 ;  /* 0x000000043b047c25 */ /* 0x000fe2000f8e0004 */
[----:B------:R-:W-:-:S03]  /*2cc0*/  ULDC.64 UR4, c[0x0][0x308] ;  /* 0x0000c20000047ab9 */ /* 0x000fc60000000a00 */
[----:B------:R-:W-:Y:S02]  /*2cd0*/  IMAD.IADD R5, R5, 0x1, R7 ;  /* 0x0000000105057824 */ /* 0x000fe400078e0207 */
[----:B------:R-:W-:-:S04]  /*2ce0*/  IMAD.WIDE.U32 R6, R184, UR4, R4 ;  /* 0x00000004b8067c25 */ /* 0x000fc8000f8e0004 */
[----:B------:R-:W-:Y:S01]  /*2cf0*/  IMAD R13, R184, UR5, R7 ;  /* 0x00000005b80d7c24 */ /* 0x000fe2000f8e0207 */
[----:B------:R-:W-:Y:S01]  /*2d00*/  LEA R67, P3, R6, UR6, 0x1 ;  /* 0x0000000606437c11 */ /* 0x000fe2000f8608ff */
[----:B------:R-:W-:-:S03]  /*2d10*/  IMAD.WIDE.U32 R4, R39, R34, RZ ;  /* 0x0000002227047225 */ /* 0x000fc600078e00ff */
[----:B------:R-:W-:Y:S01]  /*2d20*/  LEA.HI.X R13, R6, UR7, R13, 0x1, P3 ;  /* 0x00000007060d7c11 */ /* 0x000fe200098f0c0d */
[----:B------:R-:W-:Y:S01]  /*2d30*/  IMAD.IADD R10, R5, 0x1, R9 ;  /* 0x00000001050a7824 */ /* 0x000fe200078e0209 */
[----:B------:R-:W-:Y:S07]  /*2d40*/  @!P2 BRA `(.L_x_603) ;  /* 0x0000000800a4a947 */ /* 0x000fee0003800000 */
[----:B------:R-:W-:Y:S01]  /*2d50*/  IMAD R63, R34, -0x40, R36 ;  /* 0xffffffc0223f7824 */ /* 0x000fe200078e0224 */
[----:B------:R-:W-:Y:S01]  /*2d60*/  BSSY B1, `(.L_x_604) ;  /* 0x000001e000017945 */ /* 0x000fe20003800000 */
[----:B------:R-:W-:Y:S02]  /*2d70*/  CS2R R8, SRZ ;  /* 0x0000000000087805 */ /* 0x000fe4000001ff00 */
[----:B------:R-:W-:Y:S02]  /*2d80*/  CS2R R26, SRZ ;  /* 0x00000000001a7805 */ /* 0x000fe4000001ff00 */
[----:B------:R-:W-:Y:S02]  /*2d90*/  CS2R R24, SRZ ;  /* 0x0000000000187805 */ /* 0x000fe4000001ff00 */
[----:B------:R-:W-:Y:S02]  /*2da0*/  VIMNMX R63, R63, 0x40, PT ;  /* 0x000000403f3f7848 */ /* 0x000fe40003fe0100 */
[----:B------:R-:W-:-:S02]  /*2db0*/  CS2R R56, SRZ ;  /* 0x0000000000387805 */ /* 0x000fc4000001ff00 */
[----:B------:R-:W-:-:S13]  /*2dc0*/  ISETP.GE.AND P2, PT, R186, R63, PT ;  /* 0x0000003fba00720c */ /* 0x000fda0003f46270 */
[----:B------:R-:W-:Y:S05]  /*2dd0*/  @P2 BRA `(.L_x_605) ;  /* 0x0000000000582947 */ /* 0x000fea0003800000 */
[----:B------:R-:W-:Y:S01]  /*2de0*/  IMAD R6, R41, R34, RZ ;  /* 0x0000002229067224 */ /* 0x000fe200078e02ff */
[----:B------:R-:W-:Y:S01]  /*2df0*/  IADD3 R8, P3, R20, R4, RZ ;  /* 0x0000000414087210 */ /* 0x000fe20007f7e0ff */
[----:B------:R-:W-:Y:S01]  /*2e00*/  IMAD.MOV.U32 R4, RZ, RZ, R30 ;  /* 0x000000ffff047224 */ /* 0x000fe200078e001e */
[----:B------:R-:W-:Y:S01]  /*2e10*/  ULDC.64 UR6, c[0x0][0x400] ;  /* 0x0001000000067ab9 */ /* 0x000fe20000000a00 */
[----:B------:R-:W-:Y:S01]  /*2e20*/  IMAD.MOV.U32 R5, RZ, RZ, R50 ;  /* 0x000000ffff057224 */ /* 0x000fe200078e0032 */
[----:B------:R-:W-:Y:S01]  /*2e30*/  ULDC.64 UR4, c[0x0][0x3e8] ;  /* 0x0000fa0000047ab9 */ /* 0x000fe20000000a00 */
[-C--:B------:R-:W-:Y:S02]  /*2e40*/  IMAD R11, R12, R43.reuse, R6 ;  /* 0x0000002b0c0b7224 */ /* 0x080fe400078e0206 */
[----:B------:R-:W-:-:S04]  /*2e50*/  IMAD.WIDE.U32 R6, R34, R43, R4 ;  /* 0x0000002b22067225 */ /* 0x000fc800078e0004 */
[----:B------:R-:W-:Y:S01]  /*2e60*/  IMAD.X R9, R10, 0x1, R48, P3 ;  /* 0x000000010a097824 */ /* 0x000fe200018e0630 */
[----:B------:R-:W-:Y:S01]  /*2e70*/  LEA R4, P3, R6, UR6, 0x1 ;  /* 0x0000000606047c11 */ /* 0x000fe2000f8608ff */
[----:B------:R-:W-:-:S05]  /*2e80*/  IMAD.IADD R5, R7, 0x1, R11 ;  /* 0x0000000107057824 */ /* 0x000fca00078e020b */
[----:B------:R-:W-:Y:S02]  /*2e90*/  LEA.HI.X R5, R6, UR7, R5, 0x1, P3 ;  /* 0x0000000706057c11 */ /* 0x000fe400098f0c05 */
[----:B------:R-:W-:-:S04]  /*2ea0*/  LEA R6, P3, R8, UR4, 0x1 ;  /* 0x0000000408067c11 */ /* 0x000fc8000f8608ff */
[----:B------:R-:W-:Y:S02]  /*2eb0*/  LEA.HI.X R7, R8, UR5, R9, 0x1, P3 ;  /* 0x0000000508077c11 */ /* 0x000fe400098f0c09 */
[----:B------:R-:W-:Y:S02]  /*2ec0*/  ISETP.GE.AND P3, PT, R188, R68, PT ;  /* 0x00000044bc00720c */ /* 0x000fe40003f66270 */
[----:B------:R-:W-:Y:S02]  /*2ed0*/  CS2R R8, SRZ ;  /* 0x0000000000087805 */ /* 0x000fe4000001ff00 */
[----:B------:R-:W-:-:S09]  /*2ee0*/  CS2R R24, SRZ ;  /* 0x0000000000187805 */ /* 0x000fd2000001ff00 */
[----:B------:R0:W5:Y:S04]  /*2ef0*/  @!P3 LDG.E.64 R26, desc[UR42][R6.64] ;  /* 0x0000002a061ab981 */ /* 0x000168000c1e1b00 */
[----:B------:R0:W5:Y:S01]  /*2f00*/  @!P3 LDG.E.64 R56, desc[UR42][R4.64] ;  /* 0x0000002a0438b981 */ /* 0x000162000c1e1b00 */
[----:B------:R-:W-:-:S13]  /*2f10*/  ISETP.GE.AND P3, PT, R194, R68, PT ;  /* 0x00000044c200720c */ /* 0x000fda0003f66270 */
[----:B------:R0:W5:Y:S04]  /*2f20*/  @!P3 LDG.E.64 R8, desc[UR42][R6.64+0x20] ;  /* 0x0000202a0608b981 */ /* 0x000168000c1e1b00 */
[----:B------:R0:W5:Y:S02]  /*2f30*/  @!P3 LDG.E.64 R24, desc[UR42][R4.64+0x20] ;  /* 0x0000202a0418b981 */ /* 0x000164000c1e1b00 */
.L_x_605:
[----:B------:R-:W-:Y:S05]  /*2f40*/  BSYNC B1 ;  /* 0x0000000000017941 */ /* 0x000fea0003800000 */
.L_x_604:
[----:B------:R-:W-:Y:S01]  /*2f50*/  UISETP.NE.AND UP0, UPT, UR37, 0x3, UPT ;  /* 0x000000032500788c */ /* 0x000fe2000bf05270 */
[----:B0----5:R-:W-:Y:S02]  /*2f60*/  IMAD.MOV.U32 R4, RZ, RZ, R8 ;  /* 0x000000ffff047224 */ /* 0x021fe400078e0008 */
[----:B------:R-:W-:Y:S02]  /*2f70*/  IMAD.MOV.U32 R5, RZ, RZ, R9 ;  /* 0x000000ffff057224 */ /* 0x000fe400078e0009 */
[----:B------:R-:W-:Y:S01]  /*2f80*/  IMAD.MOV.U32 R6, RZ, RZ, R26 ;  /* 0x000000ffff067224 */ /* 0x000fe200078e001a */
[----:B------:R-:W-:Y:S01]  /*2f90*/  PLOP3.LUT P3, PT, PT, PT, UP0, 0x80, 0x0 ;  /* 0x000000000000781c */ /* 0x000fe20003f6f008 */
[----:B------:R-:W-:Y:S01]  /*2fa0*/  IMAD.MOV.U32 R7, RZ, RZ, R57 ;  /* 0x000000ffff077224 */ /* 0x000fe200078e0039 */
[----:B------:R-:W-:Y:S01]  /*2fb0*/  PRMT R70, R4, 0x5410, R5 ;  /* 0x0000541004467816 */ /* 0x000fe20000000005 */
[----:B------:R-:W-:Y:S02]  /*2fc0*/  IMAD.MOV.U32 R4, RZ, RZ, R27 ;  /* 0x000000ffff047224 */ /* 0x000fe400078e001b */
[----:B------:R-:W-:-:S03]  /*2fd0*/  IMAD.MOV.U32 R5, RZ, RZ, R25 ;  /* 0x000000ffff057224 */ /* 0x000fc600078e0019 */
[----:B------:R-:W-:Y:S01]  /*2fe0*/  PRMT R71, R6, 0x5410, R4 ;  /* 0x0000541006477816 */ /* 0x000fe20000000004 */
[----:B------:R-:W-:Y:S01]  /*2ff0*/  IMAD.MOV.U32 R6, RZ, RZ, R56 ;  /* 0x000000ffff067224 */ /* 0x000fe200078e0038 */
[----:B------:R-:W-:-:S04]  /*3000*/  MOV R4, R24 ;  /* 0x0000001800047202 */ /* 0x000fc80000000f00 */
[----:B------:R-:W-:Y:S02]  /*3010*/  PRMT R72, R4, 0x5410, R5 ;  /* 0x0000541004487816 */ /* 0x000fe40000000005 */
[----:B------:R-:W-:Y:S01]  /*3020*/  PRMT R73, R6, 0x5410, R7 ;  /* 0x0000541006497816 */ /* 0x000fe20000000007 */
[----:B------:R-:W-:Y:S06]  /*3030*/  @!P3 BRA `(.L_x_606) ;  /* 0x000000000004b947 */ /* 0x000fec0003800000 */
[----:B------:R-:W-:Y:S01]  /*3040*/  BPT.TRAP 0x1 ;  /* 0x000000040000795c */ /* 0x000fe20000300000 */
.L_x_606:
[----:B------:R-:W-:Y:S01]  /*3050*/  IMAD R58, R23, 0x8, R2 ;  /* 0x00000008173a7824 */ /* 0x000fe200078e0202 */
[----:B------:R-:W-:Y:S01]  /*3060*/  SHF.L.U32 R65, R187, 0x1f, RZ ;  /* 0x0000001fbb417819 */ /* 0x000fe200000006ff */
[----:B------:R-:W-:Y:S03]  /*3070*/  BSSY B1, `(.L_x_607) ;  /* 0x0000003000017945 */ /* 0x000fe60003800000 */
[----:B------:R-:W0:Y:S02]  /*3080*/  SYNCS.PHASECHK.TRANS64.TRYWAIT P4, [R58+URZ+0x28c90], R65 ;  /* 0x028c90413a0075a7 */ /* 0x000e24000808017f */
[----:B0-----:R-:W-:Y:S05]  /*3090*/  @!P4 BRA `(.L_x_608) ;  /* 0x0000017800acc947 */ /* 0x001fea0003800000 */
.L_x_856:
[----:B------:R-:W-:Y:S05]  /*30a0*/  BSYNC B1 ;  /* 0x0000000000017941 */ /* 0x000fea0003800000 */
.L_x_607:
[----:B------:R-:W-:-:S03]  /*30b0*/  UMOV UR4, 0xffffffff ;  /* 0xffffffff00047882 */ /* 0x000fc60000000000 */
[----:B------:R-:W-:Y:S05]  /*30c0*/  BRA.DIV UR4, `(.L_x_609) ;  /* 0x0000017a04b47947 */ /* 0x000fea000b800000 */
[----:B------:R1:W2:Y:S04]  /*30d0*/  SHFL.IDX PT, R69, R13, RZ, 0x1c1f ;  /* 0x001c1fff0d457589 */ /* 0x0002a800000e0000 */
[----:B------:R1:W3:Y:S02]  /*30e0*/  SHFL.IDX PT, R14, R67, RZ, 0x1c1f ;  /* 0x001c1fff430e7589 */ /* 0x0002e400000e0000 */
.L_x_860:
[----:B------:R-:W-:Y:S05]  /*30f0*/  @P2 BRA `(.L_x_610) ;  /* 0x0000001400442947 */ /* 0x000fea0003800000 */
[----:B------:R-:W-:Y:S04]  /*3100*/  BSSY B1, `(.L_x_611) ;  /* 0x0000034000017945 */ /* 0x000fe80003800000 */
[----:B------:R-:W-:Y:S05]  /*3110*/  @P0 BRA `(.L_x_612) ;  /* 0x0000000000c80947 */ /* 0x000fea0003800000 */
[----:B------:R4:W0:Y:S01]  /*3120*/  LDS.128 R4, [R66+0x22400] ;  /* 0x0224000042047984 */ /* 0x0008220000000c00 */
[C---:B---3--:R-:W-:Y:S01]  /*3130*/  LEA R10, P2, R16.reuse, R14, 0x1 ;  /* 0x0000000e100a7211 */ /* 0x048fe200078408ff */
[----:B------:R-:W-:Y:S03]  /*3140*/  BSSY B2, `(.L_x_613) ;  /* 0x000002e000027945 */ /* 0x000fe60003800000 */
[----:B--2---:R-:W-:Y:S02]  /*3150*/  LEA.HI.X R11, R16, R69, R17, 0x1, P2 ;  /* 0x00000045100b7211 */ /* 0x004fe400010f0c11 */
[----:B------:R-:W-:-:S13]  /*3160*/  ISETP.GE.AND P2, PT, R188, R68, PT ;  /* 0x00000044bc00720c */ /* 0x000fda0003f46270 */
[----:B----4-:R-:W-:Y:S05]  /*3170*/  @P2 BRA `(.L_x_614) ;  /* 0x0000000000a82947 */ /* 0x010fea0003800000 */
[----:B------:R-:W-:Y:S01]  /*3180*/  SHF.R.U64 R15, R56, 0x10, R57 ;  /* 0x00000010380f7819 */ /* 0x000fe20000001239 */
[--C-:B0-----:R-:W-:Y:S01]  /*3190*/  HADD2.F32 R12, -RZ, R5.reuse.H1_H1 ;  /* 0x30000005ff0c7230 */ /* 0x101fe20000004100 */
[--C-:B-1----:R-:W-:Y:S01]  /*31a0*/  SHF.R.U64 R13, R26, 0x10, R27.reuse ;  /* 0x000000101a0d7819 */ /* 0x102fe2000000121b */
[----:B------:R-:W-:Y:S01]  /*31b0*/  HADD2.F32 R5, -RZ, R5.H0_H0 ;  /* 0x20000005ff057230 */ /* 0x000fe20000004100 */
[----:B------:R-:W-:Y:S01]  /*31c0*/  SHF.R.U32.HI R27, RZ, 0x10, R27 ;  /* 0x00000010ff1b7819 */ /* 0x000fe2000001161b */
[----:B------:R-:W-:Y:S02]  /*31d0*/  HADD2.F32 R15, -RZ, R15.H0_H0 ;  /* 0x2000000fff0f7230 */ /* 0x000fe40000004100 */
[----:B------:R-:W-:-:S03]  /*31e0*/  HADD2.F32 R13, -RZ, R13.H0_H0 ;  /* 0x2000000dff0d7230 */ /* 0x000fc60000004100 */
[-C--:B------:R-:W-:Y:S01]  /*31f0*/  FMUL.FTZ R26, R12, R15.reuse ;  /* 0x0000000f0c1a7220 */ /* 0x080fe20000410000 */
[----:B------:R-:W-:-:S03]  /*3200*/  FMUL.FTZ R15, R5, R15 ;  /* 0x0000000f050f7220 */ /* 0x000fc60000410000 */
[-C--:B------:R-:W-:Y:S01]  /*3210*/  FFMA.FTZ R5, R5, R13.reuse, -R26 ;  /* 0x0000000d05057223 */ /* 0x080fe2000001081a */
[----:B------:R-:W-:Y:S01]  /*3220*/  SHF.R.U32.HI R26, RZ, 0x10, R57 ;  /* 0x00000010ff1a7819 */ /* 0x000fe20000011639 */
[----:B------:R-:W-:Y:S01]  /*3230*/  FFMA.FTZ R12, R12, R13, R15 ;  /* 0x0000000d0c0c7223 */ /* 0x000fe2000001000f */
[----:B------:R-:W-:Y:S02]  /*3240*/  IMAD.MOV.U32 R13, RZ, RZ, R4 ;  /* 0x000000ffff0d7224 */ /* 0x000fe400078e0004 */
[--C-:B------:R-:W-:Y:S02]  /*3250*/  HADD2.F32 R15, -RZ, R7.reuse.H1_H1 ;  /* 0x30000007ff0f7230 */ /* 0x100fe40000004100 */
[----:B------:R-:W-:Y:S01]  /*3260*/  HADD2.F32 R26, -RZ, R26.H0_H0 ;  /* 0x2000001aff1a7230 */ /* 0x000fe20000004100 */
[----:B------:R-:W-:Y:S01]  /*3270*/  F2FP.F16.F32.PACK_AB R5, R12, R5 ;  /* 0x000000050c05723e */ /* 0x000fe200000000ff */
[----:B------:R-:W-:Y:S02]  /*3280*/  HADD2.F32 R4, -RZ, R7.H0_H0 ;  /* 0x20000007ff047230 */ /* 0x000fe40000004100 */
[----:B------:R-:W-:-:S02]  /*3290*/  HADD2.F32 R7, -RZ, R27.H0_H0 ;  /* 0x2000001bff077230 */ /* 0x000fc40000004100 */
[-C--:B------:R-:W-:Y:S01]  /*32a0*/  FMUL.FTZ R27, R15, R26.reuse ;  /* 0x0000001a0f1b7220 */ /* 0x080fe20000410000 */
[----:B------:R-:W-:-:S03]  /*32b0*/  FMUL.FTZ R26, R4, R26 ;  /* 0x0000001a041a7220 */ /* 0x000fc60000410000 */
[-C--:B------:R-:W-:Y:S01]  /*32c0*/  FFMA.FTZ R4, R4, R7.reuse, -R27 ;  /* 0x0000000704047223 */ /* 0x080fe2000001081b */
[----:B------:R-:W-:Y:S02]  /*32d0*/  HADD2.F32 R27, -RZ, R73.H0_H0 ;  /* 0x20000049ff1b7230 */ /* 0x000fe40000004100 */
[----:B------:R-:W-:Y:S01]  /*32e0*/  FFMA.FTZ R7, R15, R7, R26 ;  /* 0x000000070f077223 */ /* 0x000fe2000001001a */
[----:B------:R-:W-:Y:S02]  /*32f0*/  IMAD.MOV.U32 R15, RZ, RZ, R6 ;  /* 0x000000ffff0f7224 */ /* 0x000fe400078e0006 */
[--C-:B------:R-:W-:Y:S02]  /*3300*/  HADD2.F32 R6, -RZ, R13.reuse.H0_H0 ;  /* 0x2000000dff067230 */ /* 0x100fe40000004100 */
[----:B------:R-:W-:Y:S01]  /*3310*/  HADD2.F32 R13, -RZ, R13.H1_H1 ;  /* 0x3000000dff0d7230 */ /* 0x000fe20000004100 */
[----:B------:R-:W-:Y:S01]  /*3320*/  F2FP.F16.F32.PACK_AB R7, R7, R4 ;  /* 0x000000040707723e */ /* 0x000fe200000000ff */
[----:B------:R-:W-:-:S02]  /*3330*/  HADD2.F32 R26, -RZ, R71.H0_H0 ;  /* 0x20000047ff1a7230 */ /* 0x000fc40000004100 */
[-C--:B------:R-:W-:Y:S01]  /*3340*/  FMUL.FTZ R56, R6, R27.reuse ;  /* 0x0000001b06387220 */ /* 0x080fe20000410000 */
[----:B------:R-:W-:-:S03]  /*3350*/  FMUL.FTZ R57, R13, R27 ;  /* 0x0000001b0d397220 */ /* 0x000fc60000410000 */
[-C--:B------:R-:W-:Y:S01]  /*3360*/  FFMA.FTZ R56, R13, R26.reuse, R56 ;  /* 0x0000001a0d387223 */ /* 0x080fe20000010038 */
[----:B------:R-:W-:Y:S02]  /*3370*/  HADD2.F32 R13, -RZ, R71.H1_H1 ;  /* 0x30000047ff0d7230 */ /* 0x000fe40000004100 */
[----:B------:R-:W-:Y:S01]  /*3380*/  FFMA.FTZ R57, R6, R26, -R57 ;  /* 0x0000001a06397223 */ /* 0x000fe20000010839 */
[--C-:B------:R-:W-:Y:S02]  /*3390*/  HADD2.F32 R6, -RZ, R15.reuse.H0_H0 ;  /* 0x2000000fff067230 */ /* 0x100fe40000004100 */
[----:B------:R-:W-:Y:S02]  /*33a0*/  HADD2.F32 R15, -RZ, R15.H1_H1 ;  /* 0x3000000fff0f7230 */ /* 0x000fe40000004100 */
[----:B------:R-:W-:Y:S01]  /*33b0*/  HADD2.F32 R26, -RZ, R73.H1_H1 ;  /* 0x30000049ff1a7230 */ /* 0x000fe20000004100 */
[----:B------:R-:W-:-:S04]  /*33c0*/  F2FP.F16.F32.PACK_AB R4, R56, R57 ;  /* 0x000000393804723e */ /* 0x000fc800000000ff */
[-C--:B------:R-:W-:Y:S01]  /*33d0*/  FMUL.FTZ R27, R15, R26.reuse ;  /* 0x0000001a0f1b7220 */ /* 0x080fe20000410000 */
[----:B------:R-:W-:-:S03]  /*33e0*/  FMUL.FTZ R26, R6, R26 ;  /* 0x0000001a061a7220 */ /* 0x000fc60000410000 */
[-C--:B------:R-:W-:Y:S01]  /*33f0*/  FFMA.FTZ R27, R6, R13.reuse, -R27 ;  /* 0x0000000d061b7223 */ /* 0x080fe2000001081b */
[----:B------:R-:W-:-:S05]  /*3400*/  FFMA.FTZ R26, R15, R13, R26 ;  /* 0x0000000d0f1a7223 */ /* 0x000fca000001001a */
[----:B------:R-:W-:-:S07]  /*3410*/  F2FP.F16.F32.PACK_AB R6, R26, R27 ;  /* 0x0000001b1a06723e */ /* 0x000fce00000000ff */
.L_x_614:
[----:B------:R-:W-:Y:S05]  /*3420*/  BSYNC B2 ;  /* 0x0000000000027941 */ /* 0x000fea0003800000 */
.L_x_613:
[----:B0-----:R4:W-:Y:S02]  /*3430*/  ST.E.128 desc[UR42][R10.64], R4 ;  /* 0x000000040a007985 */ /* 0x0019e4000c101d2a */
.L_x_612:
[----:B------:R-:W-:Y:S05]  /*3440*/  BSYNC B1 ;  /* 0x0000000000017941 */ /* 0x000fea0003800000 */
.L_x_611:
[----:B------:R-:W-:-:S13]  /*3450*/  LOP3.LUT P2, RZ, R18, 0x2, RZ, 0xc0, !PT ;  /* 0x0000000212ff7812 */ /* 0x000fda000784c0ff */
[----:B------:R-:W-:Y:S05]  /*3460*/  @P2 BRA `(.L_x_610) ;  /* 0x0000001000682947 */ /* 0x000fea0003800000 */
[----:B----4-:R-:W-:Y:S01]  /*3470*/  IMAD.MOV.U32 R5, RZ, RZ, 0x20 ;  /* 0x00000020ff057424 */ /* 0x010fe200078e00ff */
[----:B------:R-:W-:Y:S01]  /*3480*/  LOP3.LUT P2, RZ, R191, 0x4, RZ, 0xc0, !PT ;  /* 0x00000004bfff7812 */ /* 0x000fe2000784c0ff */
[----:B------:R-:W-:Y:S03]  /*3490*/  BSSY B1, `(.L_x_615) ;  /* 0x0000032000017945 */ /* 0x000fe60003800000 */
[----:B------:R-:W-:Y:S02]  /*34a0*/  SEL R5, R5, 0xffffffe0, !P2 ;  /* 0xffffffe005057807 */ /* 0x000fe40005000000 */
[C---:B---3--:R-:W-:Y:S02]  /*34b0*/  LEA R10, P2, R22.reuse, R14, 0x1 ;  /* 0x0000000e160a7211 */ /* 0x048fe400078408ff */
[----:B------:R-:W-:Y:S02]  /*34c0*/  IADD3 R5, R5, R46, R64 ;  /* 0x0000002e05057210 */ /* 0x000fe40007ffe040 */
[----:B--2---:R-:W-:-:S02]  /*34d0*/  LEA.HI.X R11, R22, R69, R193, 0x1, P2 ;  /* 0x00000045160b7211 */ /* 0x004fc400010f0cc1 */
[----:B------:R-:W-:Y:S01]  /*34e0*/  ISETP.GE.AND P2, PT, R194, R68, PT ;  /* 0x00000044c200720c */ /* 0x000fe20003f46270 */
[----:B------:R-:W-:-:S06]  /*34f0*/  IMAD R4, R5, 0x2, R2 ;  /* 0x0000000205047824 */ /* 0x000fcc00078e0202 */
[----:B------:R-:W2:Y:S06]  /*3500*/  LDS.128 R4, [R4+0x22400] ;  /* 0x0224000004047984 */ /* 0x000eac0000000c00 */
[----:B------:R-:W-:Y:S05]  /*3510*/  @P2 BRA `(.L_x_616) ;  /* 0x0000000000a42947 */ /* 0x000fea0003800000 */
[----:B-1----:R-:W-:Y:S02]  /*3520*/  SHF.R.U64 R13, R24, 0x10, R25 ;  /* 0x00000010180d7819 */ /* 0x002fe40000001219 */
[----:B------:R-:W-:Y:S01]  /*3530*/  SHF.R.U64 R12, R8, 0x10, R9 ;  /* 0x00000010080c7819 */ /* 0x000fe20000001209 */
[----:B--2---:R-:W-:Y:S01]  /*3540*/  IMAD.MOV.U32 R8, RZ, RZ, R6 ;  /* 0x000000ffff087224 */ /* 0x004fe200078e0006 */
[----:B------:R-:W-:Y:S01]  /*3550*/  SHF.R.U32.HI R24, RZ, 0x10, R25 ;  /* 0x00000010ff187819 */ /* 0x000fe20000011619 */
[----:B------:R-:W-:Y:S01]  /*3560*/  HADD2.F32 R13, -RZ, R13.H0_H0 ;  /* 0x2000000dff0d7230 */ /* 0x000fe20000004100 */
[----:B------:R-:W-:Y:S01]  /*3570*/  SHF.R.U32.HI R14, RZ, 0x10, R9 ;  /* 0x00000010ff0e7819 */ /* 0x000fe20000011609 */
[--C-:B------:R-:W-:Y:S02]  /*3580*/  HADD2.F32 R6, -RZ, R5.reuse.H1_H1 ;  /* 0x30000005ff067230 */ /* 0x100fe40000004100 */
[----:B------:R-:W-:Y:S02]  /*3590*/  HADD2.F32 R5, -RZ, R5.H0_H0 ;  /* 0x20000005ff057230 */ /* 0x000fe40000004100 */
[----:B------:R-:W-:-:S02]  /*35a0*/  HADD2.F32 R12, -RZ, R12.H0_H0 ;  /* 0x2000000cff0c7230 */ /* 0x000fc40000004100 */
[CC--:B------:R-:W-:Y:S01]  /*35b0*/  FMUL.FTZ R26, R6.reuse, R13.reuse ;  /* 0x0000000d061a7220 */ /* 0x0c0fe20000410000 */
[----:B------:R-:W-:Y:S02]  /*35c0*/  HADD2.F32 R24, -RZ, R24.H0_H0 ;  /* 0x20000018ff187230 */ /* 0x000fe40000004100 */
[C---:B------:R-:W-:Y:S01]  /*35d0*/  FMUL.FTZ R13, R5.reuse, R13 ;  /* 0x0000000d050d7220 */ /* 0x040fe20000410000 */
[--C-:B------:R-:W-:Y:S02]  /*35e0*/  HADD2.F32 R9, -RZ, R7.reuse.H1_H1 ;  /* 0x30000007ff097230 */ /* 0x100fe40000004100 */
[-C--:B------:R-:W-:Y:S01]  /*35f0*/  FFMA.FTZ R26, R5, R12.reuse, -R26 ;  /* 0x0000000c051a7223 */ /* 0x080fe2000001081a */
[----:B------:R-:W-:Y:S02]  /*3600*/  HADD2.F32 R7, -RZ, R7.H0_H0 ;  /* 0x20000007ff077230 */ /* 0x000fe40000004100 */
[----:B------:R-:W-:Y:S01]  /*3610*/  FFMA.FTZ R25, R6, R12, R13 ;  /* 0x0000000c06197223 */ /* 0x000fe2000001000d */
[----:B------:R-:W-:-:S02]  /*3620*/  HADD2.F32 R14, -RZ, R14.H0_H0 ;  /* 0x2000000eff0e7230 */ /* 0x000fc40000004100 */
[-C--:B------:R-:W-:Y:S01]  /*3630*/  FMUL.FTZ R56, R9, R24.reuse ;  /* 0x0000001809387220 */ /* 0x080fe20000410000 */
[--C-:B------:R-:W-:Y:S02]  /*3640*/  HADD2.F32 R12, -RZ, R72.reuse.H0_H0 ;  /* 0x20000048ff0c7230 */ /* 0x100fe40000004100 */
[C---:B------:R-:W-:Y:S01]  /*3650*/  FMUL.FTZ R24, R7.reuse, R24 ;  /* 0x0000001807187220 */ /* 0x040fe20000410000 */
[----:B------:R-:W-:Y:S02]  /*3660*/  HADD2.F32 R13, -RZ, R72.H1_H1 ;  /* 0x30000048ff0d7230 */ /* 0x000fe40000004100 */
[-C--:B------:R-:W-:Y:S01]  /*3670*/  FFMA.FTZ R56, R7, R14.reuse, -R56 ;  /* 0x0000000e07387223 */ /* 0x080fe20000010838 */
[----:B------:R-:W-:Y:S02]  /*3680*/  HADD2.F32 R5, -RZ, R4.H1_H1 ;  /* 0x30000004ff057230 */ /* 0x000fe40000004100 */
[----:B------:R-:W-:Y:S01]  /*3690*/  FFMA.FTZ R57, R9, R14, R24 ;  /* 0x0000000e09397223 */ /* 0x000fe20000010018 */
[----:B------:R-:W-:-:S02]  /*36a0*/  HADD2.F32 R6, -RZ, R8.H1_H1 ;  /* 0x30000008ff067230 */ /* 0x000fc40000004100 */
[----:B------:R-:W-:Y:S02]  /*36b0*/  HADD2.F32 R4, -RZ, R4.H0_H0 ;  /* 0x20000004ff047230 */ /* 0x000fe40000004100 */
[CC--:B------:R-:W-:Y:S01]  /*36c0*/  FMUL.FTZ R15, R5.reuse, R12.reuse ;  /* 0x0000000c050f7220 */ /* 0x0c0fe20000410000 */
[----:B------:R-:W-:Y:S02]  /*36d0*/  HADD2.F32 R8, -RZ, R8.H0_H0 ;  /* 0x20000008ff087230 */ /* 0x000fe40000004100 */
[-C--:B------:R-:W-:Y:S01]  /*36e0*/  FMUL.FTZ R27, R6, R13.reuse ;  /* 0x0000000d061b7220 */ /* 0x080fe20000410000 */
[--C-:B------:R-:W-:Y:S02]  /*36f0*/  HADD2.F32 R7, -RZ, R70.reuse.H0_H0 ;  /* 0x20000046ff077230 */ /* 0x100fe40000004100 */
[----:B------:R-:W-:Y:S01]  /*3700*/  FMUL.FTZ R12, R4, R12 ;  /* 0x0000000c040c7220 */ /* 0x000fe20000410000 */
[----:B------:R-:W-:Y:S02]  /*3710*/  HADD2.F32 R9, -RZ, R70.H1_H1 ;  /* 0x30000046ff097230 */ /* 0x000fe40000004100 */
[----:B------:R-:W-:Y:S01]  /*3720*/  FMUL.FTZ R13, R8, R13 ;  /* 0x0000000d080d7220 */ /* 0x000fe20000410000 */
[-C--:B------:R-:W-:Y:S01]  /*3730*/  FFMA.FTZ R15, R4, R7.reuse, -R15 ;  /* 0x00000007040f7223 */ /* 0x080fe2000001080f */
[----:B------:R-:W-:Y:S01]  /*3740*/  FFMA.FTZ R12, R5, R7, R12 ;  /* 0x00000007050c7223 */ /* 0x000fe2000001000c */
[-C--:B------:R-:W-:Y:S01]  /*3750*/  FFMA.FTZ R27, R8, R9.reuse, -R27 ;  /* 0x00000009081b7223 */ /* 0x080fe2000001081b */
[----:B------:R-:W-:Y:S01]  /*3760*/  FFMA.FTZ R6, R6, R9, R13 ;  /* 0x0000000906067223 */ /* 0x000fe2000001000d */
[----:B------:R-:W-:-:S02]  /*3770*/  F2FP.F16.F32.PACK_AB R5, R25, R26 ;  /* 0x0000001a1905723e */ /* 0x000fc400000000ff */
[----:B------:R-:W-:Y:S02]  /*3780*/  F2FP.F16.F32.PACK_AB R7, R57, R56 ;  /* 0x000000383907723e */ /* 0x000fe400000000ff */
[----:B------:R-:W-:Y:S02]  /*3790*/  F2FP.F16.F32.PACK_AB R4, R12, R15 ;  /* 0x0000000f0c04723e */ /* 0x000fe400000000ff */
[----:B------:R-:W-:-:S07]  /*37a0*/  F2FP.F16.F32.PACK_AB R6, R6, R27 ;  /* 0x0000001b0606723e */ /* 0x000fce00000000ff */
.L_x_616:
[----:B------:R-:W-:Y:S05]  /*37b0*/  BSYNC B1 ;  /* 0x0000000000017941 */ /* 0x000fea0003800000 */
.L_x_615:
[----:B--2---:R2:W-:Y:S01]  /*37c0*/  ST.E.128 desc[UR42][R10.64], R4 ;  /* 0x000000040a007985 */ /* 0x0045e2000c101d2a */
[----:B------:R-:W-:Y:S05]  /*37d0*/  BRA `(.L_x_610) ;  /* 0x0000000c008c7947 */ /* 0x000fea0003800000 */
.L_x_603:
[----:B------:R-:W-:Y:S01]  /*37e0*/  IMAD R63, R34, -0x40, R36 ;  /* 0xffffffc0223f7824 */ /* 0x000fe200078e0224 */
[----:B------:R-:W-:-:S04]  /*37f0*/  ISETP.GE.AND P2, PT, R16, R68, PT ;  /* 0x000000441000720c */ /* 0x000fc80003f46270 */
[----:B------:R-:W-:-:S04]  /*3800*/  VIMNMX R63, R63, 0x40, PT ;  /* 0x000000403f3f7848 */ /* 0x000fc80003fe0100 */
[----:B------:R-:W-:-:S13]  /*3810*/  ISETP.GE.OR P3, PT, R186, R63, P2 ;  /* 0x0000003fba00720c */ /* 0x000fda0001766670 */
[----:B------:R-:W-:Y:S01]  /*3820*/  @!P3 IADD3 R4, P4, R28, R4, RZ ;  /* 0x000000041c04b210 */ /* 0x000fe20007f9e0ff */
[----:B------:R-:W0:Y:S04]  /*3830*/  @!P3 LDC.64 R8, c[0x0][0x400] ;  /* 0x00010000ff08bb82 */ /* 0x000e280000000a00 */
[----:B------:R-:W-:-:S04]  /*3840*/  @!P3 IMAD.X R5, R10, 0x1, R49, P4 ;  /* 0x000000010a05b824 */ /* 0x000fc800020e0631 */
[----:B------:R-:W1:Y:S02]  /*3850*/  @!P3 LDC.64 R10, c[0x0][0x3e8] ;  /* 0x0000fa00ff0abb82 */ /* 0x000e640000000a00 */
[----:B-1----:R-:W-:-:S04]  /*3860*/  @!P3 LEA R10, P4, R4, R10, 0x1 ;  /* 0x0000000a040ab211 */ /* 0x002fc800078808ff */
[----:B------:R-:W-:Y:S01]  /*3870*/  @!P3 LEA.HI.X R11, R4, R11, R5, 0x1, P4 ;  /* 0x0000000b040bb211 */ /* 0x000fe200020f0c05 */
[----:B------:R-:W-:Y:S02]  /*3880*/  @!P3 IMAD R4, R41, R34, RZ ;  /* 0x000000222904b224 */ /* 0x000fe400078e02ff */
[----:B------:R-:W-:Y:S02]  /*3890*/  @!P3 IMAD.MOV.U32 R5, RZ, RZ, R52 ;  /* 0x000000ffff05b224 */ /* 0x000fe400078e0034 */
[----:B------:R-:W-:Y:S02]  /*38a0*/  @!P3 IMAD R7, R12, R43, R4 ;  /* 0x0000002b0c07b224 */ /* 0x000fe400078e0204 */
[----:B------:R-:W-:-:S04]  /*38b0*/  @!P3 IMAD.MOV.U32 R4, RZ, RZ, R32 ;  /* 0x000000ffff04b224 */ /* 0x000fc800078e0020 */
[----:B------:R-:W-:-:S04]  /*38c0*/  @!P3 IMAD.WIDE.U32 R4, R34, R43, R4 ;  /* 0x0000002b2204b225 */ /* 0x000fc800078e0004 */
[----:B------:R-:W-:Y:S01]  /*38d0*/  @!P3 IMAD.IADD R5, R7, 0x1, R5 ;  /* 0x000000010705b824 */ /* 0x000fe200078e0205 */
[C---:B0-----:R-:W-:Y:S02]  /*38e0*/  @!P3 LEA R8, P4, R4.reuse, R8, 0x1 ;  /* 0x000000080408b211 */ /* 0x041fe400078808ff */
[----:B------:R-:W-:Y:S02]  /*38f0*/  CS2R R6, SRZ ;  /* 0x0000000000067805 */ /* 0x000fe4000001ff00 */
[----:B------:R-:W-:Y:S02]  /*3900*/  @!P3 LEA.HI.X R9, R4, R9, R5, 0x1, P4 ;  /* 0x000000090409b211 */ /* 0x000fe400020f0c05 */
[----:B------:R-:W-:Y:S02]  /*3910*/  CS2R R4, SRZ ;  /* 0x0000000000047805 */ /* 0x000fe4000001ff00 */
[----:B------:R-:W-:Y:S02]  /*3920*/  CS2R R26, SRZ ;  /* 0x00000000001a7805 */ /* 0x000fe4000001ff00 */
[----:B------:R-:W-:-:S02]  /*3930*/  CS2R R24, SRZ ;  /* 0x0000000000187805 */ /* 0x000fc4000001ff00 */
[----:B------:R-:W2:Y:S04]  /*3940*/  @!P3 LDG.E.128 R4, desc[UR42][R10.64] ;  /* 0x0000002a0a04b981 */ /* 0x000ea8000c1e1d00 */
[----:B------:R-:W3:Y:S01]  /*3950*/  @!P3 LDG.E.128 R24, desc[UR42][R8.64] ;  /* 0x0000002a0818b981 */ /* 0x000ee2000c1e1d00 */
[----:B------:R-:W-:-:S06]  /*3960*/  UISETP.NE.AND UP0, UPT, UR37, 0x3, UPT ;  /* 0x000000032500788c */ /* 0x000fcc000bf05270 */
[----:B------:R-:W-:Y:S01]  /*3970*/  PLOP3.LUT P3, PT, PT, PT, UP0, 0x80, 0x0 ;  /* 0x000000000000781c */ /* 0x000fe20003f6f008 */
[----:B--2---:R-:W-:Y:S02]  /*3980*/  IMAD.MOV.U32 R12, RZ, RZ, R6 ;  /* 0x000000ffff0c7224 */ /* 0x004fe400078e0006 */
[----:B------:R-:W-:Y:S02]  /*3990*/  IMAD.MOV.U32 R14, RZ, RZ, R7 ;  /* 0x000000ffff0e7224 */ /* 0x000fe400078e0007 */
[----:B------:R-:W-:Y:S01]  /*39a0*/  IMAD.MOV.U32 R15, RZ, RZ, R4 ;  /* 0x000000ffff0f7224 */ /* 0x000fe200078e0004 */
[----:B------:R-:W-:Y:S01]  /*39b0*/  PRMT R77, R77, 0x5410, R12 ;  /* 0x000054104d4d7816 */ /* 0x000fe2000000000c */
[----:B------:R-:W-:Y:S01]  /*39c0*/  IMAD.MOV.U32 R56, RZ, RZ, R5 ;  /* 0x000000ffff387224 */ /* 0x000fe200078e0005 */
[----:B---3--:R-:W-:Y:S01]  /*39d0*/  MOV R11, R25 ;  /* 0x00000019000b7202 */ /* 0x008fe20000000f00 */
[----:B------:R-:W-:Y:S01]  /*39e0*/  IMAD.MOV.U32 R8, RZ, RZ, R26 ;  /* 0x000000ffff087224 */ /* 0x000fe200078e001a */
[----:B------:R-:W-:Y:S01]  /*39f0*/  PRMT R76, R14, 0x7610, R76 ;  /* 0x000076100e4c7816 */ /* 0x000fe2000000004c */
[----:B------:R-:W-:Y:S01]  /*3a00*/  IMAD.MOV.U32 R9, RZ, RZ, R27 ;  /* 0x000000ffff097224 */ /* 0x000fe200078e001b */
[----:B------:R-:W-:Y:S01]  /*3a10*/  PRMT R78, R15, 0x7610, R78 ;  /* 0x000076100f4e7816 */ /* 0x000fe2000000004e */
[----:B------:R-:W-:Y:S01]  /*3a20*/  IMAD.MOV.U32 R10, RZ, RZ, R24 ;  /* 0x000000ffff0a7224 */ /* 0x000fe200078e0018 */
[----:B------:R-:W-:-:S02]  /*3a30*/  PRMT R69, R56, 0x7610, R69 ;  /* 0x0000761038457816 */ /* 0x000fc40000000045 */
[----:B------:R-:W-:Y:S02]  /*3a40*/  PRMT R77, R8, 0x7610, R77 ;  /* 0x00007610084d7816 */ /* 0x000fe4000000004d */
[----:B------:R-:W-:Y:S02]  /*3a50*/  PRMT R75, R9, 0x5410, R10 ;  /* 0x00005410094b7816 */ /* 0x000fe4000000000a */
[----:B------:R-:W-:Y:S01]  /*3a60*/  PRMT R71, R11, 0x7610, R71 ;  /* 0x000076100b477816 */ /* 0x000fe20000000047 */
[----:B------:R-:W-:Y:S06]  /*3a70*/  @!P3 BRA `(.L_x_617) ;  /* 0x000000000004b947 */ /* 0x000fec0003800000 */
[----:B------:R-:W-:Y:S01]  /*3a80*/  BPT.TRAP 0x1 ;  /* 0x000000040000795c */ /* 0x000fe20000300000 */
.L_x_617:
[----:B------:R-:W-:Y:S01]  /*3a90*/  IMAD R58, R23, 0x8, R2 ;  /* 0x00000008173a7824 */ /* 0x000fe200078e0202 */
[----:B------:R-:W-:Y:S01]  /*3aa0*/  SHF.L.U32 R65, R187, 0x1f, RZ ;  /* 0x0000001fbb417819 */ /* 0x000fe200000006ff */
[----:B------:R-:W-:Y:S03]  /*3ab0*/  BSSY B1, `(.L_x_618) ;  /* 0x0000003000017945 */ /* 0x000fe60003800000 */
[----:B------:R-:W0:Y:S02]  /*3ac0*/  SYNCS.PHASECHK.TRANS64.TRYWAIT P4, [R58+URZ+0x28c90], R65 ;  /* 0x028c90413a0075a7 */ /* 0x000e24000808017f */
[----:B0-----:R-:W-:Y:S05]  /*3ad0*/  @!P4 BRA `(.L_x_619) ;  /* 0x000001700074c947 */ /* 0x001fea0003800000 */
.L_x_861:
[----:B------:R-:W-:Y:S05]  /*3ae0*/  BSYNC B1 ;  /* 0x0000000000017941 */ /* 0x000fea0003800000 */
.L_x_618:
[----:B------:R-:W-:-:S03]  /*3af0*/  UMOV UR4, 0xffffffff ;  /* 0xffffffff00047882 */ /* 0x000fc60000000000 */
[----:B------:R-:W-:Y:S05]  /*3b00*/  BRA.DIV UR4, `(.L_x_620) ;  /* 0x00000172047c7947 */ /* 0x000fea000b800000 */
[----:B------:R1:W2:Y:S04]  /*3b10*/  SHFL.IDX PT, R56, R13, RZ, 0x1c1f ;  /* 0x001c1fff0d387589 */ /* 0x0002a800000e0000 */
[----:B------:R-:W3:Y:S02]  /*3b20*/  SHFL.IDX PT, R67, R67, RZ, 0x1c1f ;  /* 0x001c1fff43437589 */ /* 0x000ee400000e0000 */
.L_x_865:
[----:B------:R-:W-:-:S13]  /*3b30*/  ISETP.GE.OR P4, PT, R186, R63, P0 ;  /* 0x0000003fba00720c */ /* 0x000fda0000786670 */
[----:B------:R-:W-:Y:S05]  /*3b40*/  @P4 BRA `(.L_x_610) ;  /* 0x0000000800b04947 */ /* 0x000fea0003800000 */
[----:B------:R-:W4:Y:S01]  /*3b50*/  LDC R66, c[0x0][0x2f4] ;  /* 0x0000bd00ff427b82 */ /* 0x000f220000000800 */
[----:B------:R-:W-:Y:S01]  /*3b60*/  LOP3.LUT P5, RZ, R18, 0x1, RZ, 0xc0, !PT ;  /* 0x0000000112ff7812 */ /* 0x000fe200078ac0ff */
[----:B------:R-:W-:Y:S01]  /*3b70*/  BSSY B1, `(.L_x_621) ;  /* 0x000006a000017945 */ /* 0x000fe20003800000 */
[----:B----4-:R-:W-:-:S05]  /*3b80*/  IMAD.IADD R8, R66, 0x1, -R45 ;  /* 0x0000000142087824 */ /* 0x010fca00078e0a2d */
[----:B------:R-:W-:-:S04]  /*3b90*/  SEL R8, R45, R8, !P5 ;  /* 0x000000082d087207 */ /* 0x000fc80006800000 */
[----:B------:R-:W-:-:S04]  /*3ba0*/  SHF.R.S32.HI R9, RZ, 0x1f, R8 ;  /* 0x0000001fff097819 */ /* 0x000fc80000011408 */
[----:B------:R-:W-:-:S04]  /*3bb0*/  LEA.HI R9, R9, R8, RZ, 0x4 ;  /* 0x0000000809097211 */ /* 0x000fc800078f20ff */
[----:B------:R-:W-:-:S04]  /*3bc0*/  SHF.R.S32.HI R8, RZ, 0x4, R9 ;  /* 0x00000004ff087819 */ /* 0x000fc80000011409 */
[----:B------:R-:W-:-:S05]  /*3bd0*/  LEA.HI.SX32 R8, R37, R8, 0x1d ;  /* 0x0000000825087211 */ /* 0x000fca00078feaff */
[----:B------:R-:W-:-:S05]  /*3be0*/  IMAD.SHL.U32 R57, R8, 0x8, RZ ;  /* 0x0000000808397824 */ /* 0x000fca00078e00ff */
[----:B------:R-:W-:-:S04]  /*3bf0*/  LOP3.LUT R9, R40, 0x38, R57, 0xf8, !PT ;  /* 0x0000003828097812 */ /* 0x000fc800078ef839 */
[----:B------:R-:W-:-:S05]  /*3c00*/  LOP3.LUT R9, R9, R42, RZ, 0x3c, !PT ;  /* 0x0000002a09097212 */ /* 0x000fca00078e3cff */
[----:B------:R-:W-:Y:S02]  /*3c10*/  IMAD R11, R198, 0x200, R9 ;  /* 0x00000200c60b7824 */ /* 0x000fe400078e0209 */
[----:B------:R-:W-:Y:S02]  /*3c20*/  IMAD.IADD R9, R55, 0x1, R64 ;  /* 0x0000000137097824 */ /* 0x000fe400078e0240 */
[----:B------:R-:W-:Y:S02]  /*3c30*/  IMAD.IADD R11, R64, 0x1, R11 ;  /* 0x00000001400b7824 */ /* 0x000fe400078e020b */
[--C-:B------:R-:W-:Y:S02]  /*3c40*/  IMAD R9, R9, 0x2, R2.reuse ;  /* 0x0000000209097824 */ /* 0x100fe400078e0202 */
[----:B------:R-:W-:-:S04]  /*3c50*/  IMAD R12, R11, 0x2, R2 ;  /* 0x000000020b0c7824 */ /* 0x000fc800078e0202 */
[----:B------:R-:W4:Y:S04]  /*3c60*/  LDS.128 R8, [R9+0x22400] ;  /* 0x0224000009087984 */ /* 0x000f280000000c00 */
[----:B-1----:R-:W1:Y:S01]  /*3c70*/  LDS.128 R12, [R12+0x22400] ;  /* 0x022400000c0c7984 */ /* 0x002e620000000c00 */
[----:B------:R-:W-:Y:S05]  /*3c80*/  @P2 BRA `(.L_x_622) ;  /* 0x0000000400602947 */ /* 0x000fea0003800000 */
[----:B------:R-:W-:Y:S01]  /*3c90*/  HADD2.F32 R71, -RZ, R71.H0_H0 ;  /* 0x20000047ff477230 */ /* 0x000fe20000004100 */
[----:B------:R-:W-:Y:S01]  /*3ca0*/  SHF.R.U32.HI R72, RZ, 0x10, R25 ;  /* 0x00000010ff487819 */ /* 0x000fe20000011619 */
[----:B-1----:R-:W-:Y:S01]  /*3cb0*/  HADD2.F32 R64, -RZ, R13.H0_H0 ;  /* 0x2000000dff407230 */ /* 0x002fe20000004100 */
[----:B------:R-:W-:Y:S01]  /*3cc0*/  SHF.R.U32.HI R70, RZ, 0x10, R5 ;  /* 0x00000010ff467819 */ /* 0x000fe20000011605 */
[----:B----4-:R-:W-:Y:S01]  /*3cd0*/  HADD2.F32 R68, -RZ, R9.H0_H0 ;  /* 0x20000009ff447230 */ /* 0x010fe20000004100 */
[----:B------:R-:W-:Y:S01]  /*3ce0*/  SHF.R.U64 R24, R24, 0x10, R25 ;  /* 0x0000001018187819 */ /* 0x000fe20000001219 */
[----:B------:R-:W-:Y:S02]  /*3cf0*/  HADD2.F32 R69, -RZ, R69.H0_H0 ;  /* 0x20000045ff457230 */ /* 0x000fe40000004100 */
[-C--:B------:R-:W-:Y:S01]  /*3d00*/  FMUL.FTZ R73, R64, R71.reuse ;  /* 0x0000004740497220 */ /* 0x080fe20000410000 */
[----:B------:R-:W-:Y:S02]  /*3d10*/  HADD2.F32 R72, -RZ, R72.H0_H0 ;  /* 0x20000048ff487230 */ /* 0x000fe40000004100 */
[----:B------:R-:W-:Y:S01]  /*3d20*/  FMUL.FTZ R71, R68, R71 ;  /* 0x0000004744477220 */ /* 0x000fe20000410000 */
[----:B------:R-:W-:-:S02]  /*3d30*/  HADD2.F32 R70, -RZ, R70.H0_H0 ;  /* 0x20000046ff467230 */ /* 0x000fc40000004100 */
[-C--:B------:R-:W-:Y:S01]  /*3d40*/  FFMA.FTZ R68, R68, R69.reuse, -R73 ;  /* 0x0000004544447223 */ /* 0x080fe20000010849 */
[----:B------:R-:W-:Y:S01]  /*3d50*/  SHF.R.U32.HI R73, RZ, 0x10, R7 ;  /* 0x00000010ff497819 */ /* 0x000fe20000011607 */
[----:B------:R-:W-:Y:S01]  /*3d60*/  FFMA.FTZ R64, R64, R69, R71 ;  /* 0x0000004540407223 */ /* 0x000fe20000010047 */
[----:B------:R-:W-:Y:S01]  /*3d70*/  HADD2.F32 R69, -RZ, R13.H1_H1 ;  /* 0x3000000dff457230 */ /* 0x000fe20000004100 */
[----:B------:R-:W-:Y:S01]  /*3d80*/  SHF.R.U32.HI R71, RZ, 0x10, R27 ;  /* 0x00000010ff477819 */ /* 0x000fe2000001161b */
[----:B------:R-:W-:Y:S01]  /*3d90*/  HADD2.F32 R13, -RZ, R9.H1_H1 ;  /* 0x30000009ff0d7230 */ /* 0x000fe20000004100 */
[----:B------:R-:W-:Y:S01]  /*3da0*/  SHF.R.U64 R4, R4, 0x10, R5 ;  /* 0x0000001004047819 */ /* 0x000fe20000001205 */
[----:B------:R-:W-:Y:S02]  /*3db0*/  HADD2.F32 R25, -RZ, R78.H0_H0 ;  /* 0x2000004eff197230 */ /* 0x000fe40000004100 */
[----:B------:R-:W-:Y:S01]  /*3dc0*/  FMUL.FTZ R74, R69, R72 ;  /* 0x00000048454a7220 */ /* 0x000fe20000410000 */
[----:B------:R-:W-:-:S02]  /*3dd0*/  HADD2.F32 R71, -RZ, R71.H0_H0 ;  /* 0x20000047ff477230 */ /* 0x000fc40000004100 */
[C---:B------:R-:W-:Y:S01]  /*3de0*/  FMUL.FTZ R72, R13.reuse, R72 ;  /* 0x000000480d487220 */ /* 0x040fe20000410000 */
[----:B------:R-:W-:Y:S02]  /*3df0*/  HADD2.F32 R24, -RZ, R24.H0_H0 ;  /* 0x20000018ff187230 */ /* 0x000fe40000004100 */
[-C--:B------:R-:W-:Y:S01]  /*3e00*/  FFMA.FTZ R13, R13, R70.reuse, -R74 ;  /* 0x000000460d0d7223 */ /* 0x080fe2000001084a */
[----:B------:R-:W-:Y:S02]  /*3e10*/  HADD2.F32 R74, -RZ, R75.H0_H0 ;  /* 0x2000004bff4a7230 */ /* 0x000fe40000004100 */
[----:B------:R-:W-:Y:S01]  /*3e20*/  FFMA.FTZ R9, R69, R70, R72 ;  /* 0x0000004645097223 */ /* 0x000fe20000010048 */
[----:B------:R-:W-:Y:S01]  /*3e30*/  IMAD.MOV.U32 R70, RZ, RZ, R15 ;  /* 0x000000ffff467224 */ /* 0x000fe200078e000f */
[----:B------:R-:W-:Y:S01]  /*3e40*/  SHF.R.U64 R26, R26, 0x10, R27 ;  /* 0x000000101a1a7819 */ /* 0x000fe2000000121b */
[----:B------:R-:W-:Y:S01]  /*3e50*/  IMAD.MOV.U32 R69, RZ, RZ, R11 ;  /* 0x000000ffff457224 */ /* 0x000fe200078e000b */
[----:B------:R-:W-:Y:S01]  /*3e60*/  SHF.R.U64 R7, R6, 0x10, R7 ;  /* 0x0000001006077819 */ /* 0x000fe20000001207 */
[----:B------:R-:W-:Y:S01]  /*3e70*/  HADD2.F32 R72, -RZ, R76.H0_H0 ;  /* 0x2000004cff487230 */ /* 0x000fe20000004100 */
[----:B------:R-:W-:Y:S01]  /*3e80*/  F2FP.F16.F32.PACK_AB R13, R13, R68 ;  /* 0x000000440d0d723e */ /* 0x000fe200000000ff */
[----:B------:R-:W-:Y:S01]  /*3e90*/  HADD2.F32 R15, -RZ, R70.H0_H0 ;  /* 0x20000046ff0f7230 */ /* 0x000fe20000004100 */
[----:B------:R-:W-:Y:S01]  /*3ea0*/  F2FP.F16.F32.PACK_AB R64, R9, R64 ;  /* 0x000000400940723e */ /* 0x000fe200000000ff */
[----:B------:R-:W-:-:S02]  /*3eb0*/  HADD2.F32 R11, -RZ, R69.H0_H0 ;  /* 0x20000045ff0b7230 */ /* 0x000fc40000004100 */
[----:B------:R-:W-:Y:S02]  /*3ec0*/  HADD2.F32 R4, -RZ, R4.H0_H0 ;  /* 0x20000004ff047230 */ /* 0x000fe40000004100 */
[-C--:B------:R-:W-:Y:S01]  /*3ed0*/  FMUL.FTZ R76, R15, R74.reuse ;  /* 0x0000004a0f4c7220 */ /* 0x080fe20000410000 */
[----:B------:R-:W-:Y:S02]  /*3ee0*/  HADD2.F32 R27, -RZ, R77.H1_H1 ;  /* 0x3000004dff1b7230 */ /* 0x000fe40000004100 */
[C---:B------:R-:W-:Y:S01]  /*3ef0*/  FMUL.FTZ R74, R11.reuse, R74 ;  /* 0x0000004a0b4a7220 */ /* 0x040fe20000410000 */
[----:B------:R-:W-:Y:S02]  /*3f00*/  HADD2.F32 R7, -RZ, R7.H0_H0 ;  /* 0x20000007ff077230 */ /* 0x000fe40000004100 */
[-C--:B------:R-:W-:Y:S01]  /*3f10*/  FFMA.FTZ R11, R11, R72.reuse, -R76 ;  /* 0x000000480b0b7223 */ /* 0x080fe2000001084c */
[----:B------:R-:W-:Y:S02]  /*3f20*/  IMAD.MOV.U32 R9, RZ, RZ, R13 ;  /* 0x000000ffff097224 */ /* 0x000fe400078e000d */
[----:B------:R-:W-:Y:S01]  /*3f30*/  FFMA.FTZ R15, R15, R72, R74 ;  /* 0x000000480f0f7223 */ /* 0x000fe2000001004a */
[----:B------:R-:W-:-:S02]  /*3f40*/  HADD2.F32 R72, -RZ, R70.H1_H1 ;  /* 0x30000046ff487230 */ /* 0x000fc40000004100 */
[----:B------:R-:W-:Y:S02]  /*3f50*/  HADD2.F32 R70, -RZ, R69.H1_H1 ;  /* 0x30000045ff467230 */ /* 0x000fe40000004100 */
[----:B------:R-:W-:Y:S02]  /*3f60*/  HADD2.F32 R69, -RZ, R73.H0_H0 ;  /* 0x20000049ff457230 */ /* 0x000fe40000004100 */
[-C--:B------:R-:W-:Y:S01]  /*3f70*/  FMUL.FTZ R73, R72, R71.reuse ;  /* 0x0000004748497220 */ /* 0x080fe20000410000 */
[----:B------:R-:W-:Y:S02]  /*3f80*/  IMAD.MOV.U32 R13, RZ, RZ, R64 ;  /* 0x000000ffff0d7224 */ /* 0x000fe400078e0040 */
[C---:B------:R-:W-:Y:S01]  /*3f90*/  FMUL.FTZ R71, R70.reuse, R71 ;  /* 0x0000004746477220 */ /* 0x040fe20000410000 */
[-C--:B------:R-:W-:Y:S01]  /*3fa0*/  FFMA.FTZ R70, R70, R69.reuse, -R73 ;  /* 0x0000004546467223 */ /* 0x080fe20000010849 */
[----:B------:R-:W-:Y:S02]  /*3fb0*/  HADD2.F32 R73, -RZ, R75.H1_H1 ;  /* 0x3000004bff497230 */ /* 0x000fe40000004100 */
[----:B------:R-:W-:Y:S01]  /*3fc0*/  FFMA.FTZ R72, R72, R69, R71 ;  /* 0x0000004548487223 */ /* 0x000fe20000010047 */
[----:B------:R-:W-:-:S02]  /*3fd0*/  IMAD.MOV.U32 R69, RZ, RZ, R12 ;  /* 0x000000ffff457224 */ /* 0x000fc400078e000c */
[----:B------:R-:W-:Y:S01]  /*3fe0*/  IMAD.MOV.U32 R71, RZ, RZ, R8 ;  /* 0x000000ffff477224 */ /* 0x000fe200078e0008 */
[----:B------:R-:W-:Y:S02]  /*3ff0*/  F2FP.F16.F32.PACK_AB R11, R70, R11 ;  /* 0x0000000b460b723e */ /* 0x000fe400000000ff */
[----:B------:R-:W-:Y:S01]  /*4000*/  HADD2.F32 R12, -RZ, R69.H0_H0 ;  /* 0x20000045ff0c7230 */ /* 0x000fe20000004100 */
[----:B------:R-:W-:Y:S01]  /*4010*/  F2FP.F16.F32.PACK_AB R15, R72, R15 ;  /* 0x0000000f480f723e */ /* 0x000fe200000000ff */
[--C-:B------:R-:W-:Y:S02]  /*4020*/  HADD2.F32 R8, -RZ, R71.reuse.H0_H0 ;  /* 0x20000047ff087230 */ /* 0x100fe40000004100 */
[----:B------:R-:W-:Y:S02]  /*4030*/  HADD2.F32 R5, -RZ, R71.H1_H1 ;  /* 0x30000047ff057230 */ /* 0x000fe40000004100 */
[-C--:B------:R-:W-:Y:S01]  /*4040*/  FMUL.FTZ R75, R12, R73.reuse ;  /* 0x000000490c4b7220 */ /* 0x080fe20000410000 */
[----:B------:R-:W-:-:S03]  /*4050*/  FMUL.FTZ R73, R8, R73 ;  /* 0x0000004908497220 */ /* 0x000fc60000410000 */
[-C--:B------:R-:W-:Y:S01]  /*4060*/  FFMA.FTZ R8, R8, R25.reuse, -R75 ;  /* 0x0000001908087223 */ /* 0x080fe2000001084b */
[----:B------:R-:W-:Y:S01]  /*4070*/  FFMA.FTZ R12, R12, R25, R73 ;  /* 0x000000190c0c7223 */ /* 0x000fe20000010049 */
[----:B------:R-:W-:Y:S02]  /*4080*/  HADD2.F32 R25, -RZ, R69.H1_H1 ;  /* 0x30000045ff197230 */ /* 0x000fe40000004100 */
[----:B------:R-:W-:-:S03]  /*4090*/  HADD2.F32 R69, -RZ, R77.H0_H0 ;  /* 0x2000004dff457230 */ /* 0x000fc60000004100 */
[-C--:B------:R-:W-:Y:S01]  /*40a0*/  FMUL.FTZ R74, R25, R24.reuse ;  /* 0x00000018194a7220 */ /* 0x080fe20000410000 */
[----:B------:R-:W-:-:S03]  /*40b0*/  FMUL.FTZ R24, R5, R24 ;  /* 0x0000001805187220 */ /* 0x000fc60000410000 */
[-C--:B------:R-:W-:Y:S01]  /*40c0*/  FFMA.FTZ R5, R5, R4.reuse, -R74 ;  /* 0x0000000405057223 */ /* 0x080fe2000001084a */
[----:B------:R-:W-:Y:S01]  /*40d0*/  FFMA.FTZ R25, R25, R4, R24 ;  /* 0x0000000419197223 */ /* 0x000fe20000010018 */
[----:B------:R-:W-:Y:S02]  /*40e0*/  IMAD.MOV.U32 R24, RZ, RZ, R10 ;  /* 0x000000ffff187224 */ /* 0x000fe400078e000a */
[--C-:B------:R-:W-:Y:S01]  /*40f0*/  HADD2.F32 R10, -RZ, R14.reuse.H0_H0 ;  /* 0x2000000eff0a7230 */ /* 0x100fe20000004100 */
[----:B------:R-:W-:Y:S01]  /*4100*/  F2FP.F16.F32.PACK_AB R8, R5, R8 ;  /* 0x000000080508723e */ /* 0x000fe200000000ff */
[----:B------:R-:W-:Y:S01]  /*4110*/  HADD2.F32 R14, -RZ, R14.H1_H1 ;  /* 0x3000000eff0e7230 */ /* 0x000fe20000004100 */
[----:B------:R-:W-:Y:S01]  /*4120*/  F2FP.F16.F32.PACK_AB R12, R25, R12 ;  /* 0x0000000c190c723e */ /* 0x000fe200000000ff */
[--C-:B------:R-:W-:Y:S02]  /*4130*/  HADD2.F32 R4, -RZ, R24.reuse.H0_H0 ;  /* 0x20000018ff047230 */ /* 0x100fe40000004100 */
[----:B------:R-:W-:Y:S01]  /*4140*/  FMUL.FTZ R71, R10, R69 ;  /* 0x000000450a477220 */ /* 0x000fe20000410000 */
[----:B------:R-:W-:-:S02]  /*4150*/  HADD2.F32 R24, -RZ, R24.H1_H1 ;  /* 0x30000018ff187230 */ /* 0x000fc40000004100 */
[C---:B------:R-:W-:Y:S01]  /*4160*/  FMUL.FTZ R69, R4.reuse, R69 ;  /* 0x0000004504457220 */ /* 0x040fe20000410000 */
[----:B------:R-:W-:-:S03]  /*4170*/  FFMA.FTZ R4, R4, R27, -R71 ;  /* 0x0000001b04047223 */ /* 0x000fc60000010847 */
[----:B------:R-:W-:Y:S01]  /*4180*/  FFMA.FTZ R10, R10, R27, R69 ;  /* 0x0000001b0a0a7223 */ /* 0x000fe20000010045 */
[----:B------:R-:W-:-:S05]  /*4190*/  HADD2.F32 R27, -RZ, R26.H0_H0 ;  /* 0x2000001aff1b7230 */ /* 0x000fca0000004100 */
[-C--:B------:R-:W-:Y:S01]  /*41a0*/  FMUL.FTZ R69, R14, R27.reuse ;  /* 0x0000001b0e457220 */ /* 0x080fe20000410000 */
[----:B------:R-:W-:-:S03]  /*41b0*/  FMUL.FTZ R27, R24, R27 ;  /* 0x0000001b181b7220 */ /* 0x000fc60000410000 */
[-C--:B------:R-:W-:Y:S01]  /*41c0*/  FFMA.FTZ R69, R24, R7.reuse, -R69 ;  /* 0x0000000718457223 */ /* 0x080fe20000010845 */
[----:B------:R-:W-:-:S04]  /*41d0*/  FFMA.FTZ R27, R14, R7, R27 ;  /* 0x000000070e1b7223 */ /* 0x000fc8000001001b */
[----:B------:R-:W-:Y:S02]  /*41e0*/  F2FP.F16.F32.PACK_AB R4, R69, R4 ;  /* 0x000000044504723e */ /* 0x000fe400000000ff */
[----:B------:R-:W-:-:S03]  /*41f0*/  F2FP.F16.F32.PACK_AB R14, R27, R10 ;  /* 0x0000000a1b0e723e */ /* 0x000fc600000000ff */
[----:B------:R-:W-:-:S07]  /*4200*/  IMAD.MOV.U32 R10, RZ, RZ, R4 ;  /* 0x000000ffff0a7224 */ /* 0x000fce00078e0004 */
.L_x_622:
[----:B------:R-:W-:Y:S05]  /*4210*/  BSYNC B1 ;  /* 0x0000000000017941 */ /* 0x000fea0003800000 */
.L_x_621:
[----:B---3--:R-:W-:-:S04]  /*4220*/  LEA R4, P2, R51, R67, 0x1 ;  /* 0x0000004333047211 */ /* 0x008fc800078408ff */
[----:B--2---:R-:W-:Y:S02]  /*4230*/  LEA.HI.X R5, R51, R56, R54, 0x1, P2 ;  /* 0x0000003833057211 */ /* 0x004fe400010f0c36 */
[----:B------:R-:W-:-:S03]  /*4240*/  ISETP.GE.AND P2, PT, R57, R66, PT ;  /* 0x000000423900720c */ /* 0x000fc60003f46270 */
[----:B----4-:R2:W-:Y:S02]  /*4250*/  ST.E.128 desc[UR42][R4.64], R8 ;  /* 0x0000000804007985 */ /* 0x0105e4000c101d2a */
[----:B--2---:R-:W-:Y:S02]  /*4260*/  IMAD.MOV.U32 R4, RZ, RZ, R67 ;  /* 0x000000ffff047224 */ /* 0x004fe400078e0043 */
[----:B------:R-:W-:-:S06]  /*4270*/  IMAD.MOV.U32 R5, RZ, RZ, R56 ;  /* 0x000000ffff057224 */ /* 0x000fcc00078e0038 */
[----:B------:R-:W-:Y:S05]  /*4280*/  @P2 BRA `(.L_x_610) ;  /* 0x0000000000e02947 */ /* 0x000fea0003800000 */
[----:B------:R-:W-:-:S05]  /*4290*/  IMAD.WIDE R4, R57, 0x2, R4 ;  /* 0x0000000239047825 */ /* 0x000fca00078e0204 */
[----:B-1----:R1:W-:Y:S01]  /*42a0*/  ST.E.128 desc[UR42][R4.64], R12 ;  /* 0x0000000c04007985 */ /* 0x0023e2000c101d2a */
[----:B------:R-:W-:Y:S05]  /*42b0*/  BRA `(.L_x_610) ;  /* 0x0000000000d47947 */ /* 0x000fea0003800000 */
.L_x_602:
[----:B------:R-:W-:-:S06]  /*42c0*/  UISETP.NE.AND UP0, UPT, UR37, 0x3, UPT ;  /* 0x000000032500788c */ /* 0x000fcc000bf05270 */
[----:B------:R-:W-:-:S13]  /*42d0*/  PLOP3.LUT P3, PT, PT, PT, UP0, 0x80, 0x0 ;  /* 0x000000000000781c */ /* 0x000fda0003f6f008 */
[----:B------:R-:W-:Y:S05]  /*42e0*/  @!P3 BRA `(.L_x_623) ;  /* 0x000000000004b947 */ /* 0x000fea0003800000 */
[----:B------:R-:W-:Y:S01]  /*42f0*/  BPT.TRAP 0x1 ;  /* 0x000000040000795c */ /* 0x000fe20000300000 */
.L_x_623:
[----:B------:R-:W-:Y:S01]  /*4300*/  IMAD R58, R23, 0x8, R2 ;  /* 0x00000008173a7824 */ /* 0x000fe200078e0202 */
[----:B------:R-:W-:Y:S01]  /*4310*/  SHF.L.U32 R65, R187, 0x1f, RZ ;  /* 0x0000001fbb417819 */ /* 0x000fe200000006ff */
[----:B------:R-:W-:Y:S01]  /*4320*/  BSSY B1, `(.L_x_624) ;  /* 0x0000004000017945 */ /* 0x000fe20003800000 */
[----:B------:R-:W-:Y:S02]  /*4330*/  SHF.R.S32.HI R62, RZ, 0x1f, R60 ;  /* 0x0000001fff3e7819 */ /* 0x000fe4000001143c */
[----:B------:R-:W1:Y:S02]  /*4340*/  SYNCS.PHASECHK.TRANS64.TRYWAIT P2, [R58+URZ+0x28c90], R65 ;  /* 0x028c90413a0075a7 */ /* 0x000e64000804017f */
[----:B-1----:R-:W-:Y:S05]  /*4350*/  @!P2 BRA `(.L_x_625) ;  /* 0x0000016800b0a947 */ /* 0x002fea0003800000 */
.L_x_866:
[----:B------:R-:W-:Y:S05]  /*4360*/  BSYNC B1 ;  /* 0x0000000000017941 */ /* 0x000fea0003800000 */
.L_x_624:
[----:B------:R-:W-:Y:S01]  /*4370*/  ULDC.64 UR4, c[0x0][0x300] ;  /* 0x0000c00000047ab9 */ /* 0x000fe20000000a00 */
[----:B-----5:R-:W-:Y:S01]  /*4380*/  SHF.R.S32.HI R61, RZ, 0x1f, R59 ;  /* 0x0000001fff3d7819 */ /* 0x020fe2000001143b */
[----:B------:R-:W-:Y:S01]  /*4390*/  IMAD R7, R62, UR4, RZ ;  /* 0x000000043e077c24 */ /* 0x000fe2000f8e02ff */
[----:B------:R-:W-:Y:S01]  /*43a0*/  ULDC.64 UR6, c[0x0][0x2e8] ;  /* 0x0000ba0000067ab9 */ /* 0x000fe20000000a00 */
[----:B0-----:R-:W-:-:S04]  /*43b0*/  IMAD.WIDE.U32 R4, R60, UR4, RZ ;  /* 0x000000043c047c25 */ /* 0x001fc8000f8e00ff */
[----:B------:R-:W-:Y:S01]  /*43c0*/  IMAD R7, R60, UR5, R7 ;  /* 0x000000053c077c24 */ /* 0x000fe2000f8e0207 */
[----:B------:R-:W-:Y:S01]  /*43d0*/  ULDC.64 UR4, c[0x0][0x310] ;  /* 0x0000c40000047ab9 */ /* 0x000fe20000000a00 */
[----:B------:R-:W-:Y:S02]  /*43e0*/  IMAD R63, R34, -0x40, R36 ;  /* 0xffffffc0223f7824 */ /* 0x000fe400078e0224 */
[----:B------:R-:W-:Y:S02]  /*43f0*/  IMAD R6, R61, UR4, RZ ;  /* 0x000000043d067c24 */ /* 0x000fe4000f8e02ff */
[----:B------:R-:W-:Y:S01]  /*4400*/  IMAD.IADD R5, R5, 0x1, R7 ;  /* 0x0000000105057824 */ /* 0x000fe200078e0207 */
[----:B------:R-:W-:Y:S01]  /*4410*/  VIMNMX R63, R63, 0x40, PT ;  /* 0x000000403f3f7848 */ /* 0x000fe20003fe0100 */
[C---:B------:R-:W-:Y:S02]  /*4420*/  IMAD R7, R59.reuse, UR5, R6 ;  /* 0x000000053b077c24 */ /* 0x040fe4000f8e0206 */
[----:B------:R-:W-:Y:S01]  /*4430*/  IMAD.WIDE.U32 R4, R59, UR4, R4 ;  /* 0x000000043b047c25 */ /* 0x000fe2000f8e0004 */
[----:B------:R-:W-:-:S04]  /*4440*/  ULDC.64 UR4, c[0x0][0x308] ;  /* 0x0000c20000047ab9 */ /* 0x000fc80000000a00 */
[----:B------:R-:W-:-:S03]  /*4450*/  IADD3 R5, R5, R7, RZ ;  /* 0x0000000705057210 */ /* 0x000fc60007ffe0ff */
[----:B------:R-:W-:Y:S01]  /*4460*/  IMAD.WIDE.U32 R4, R184, UR4, R4 ;  /* 0x00000004b8047c25 */ /* 0x000fe2000f8e0004 */
[----:B------:R-:W-:-:S03]  /*4470*/  UMOV UR4, 0xffffffff ;  /* 0xffffffff00047882 */ /* 0x000fc60000000000 */
[----:B------:R-:W-:Y:S01]  /*4480*/  IMAD R13, R184, UR5, R5 ;  /* 0x00000005b80d7c24 */ /* 0x000fe2000f8e0205 */
[----:B------:R-:W-:-:S04]  /*4490*/  LEA R5, P2, R4, UR6, 0x1 ;  /* 0x0000000604057c11 */ /* 0x000fc8000f8408ff */
[----:B------:R-:W-:Y:S02]  /*44a0*/  LEA.HI.X R13, R4, UR7, R13, 0x1, P2 ;  /* 0x00000007040d7c11 */ /* 0x000fe400090f0c0d */
[----:B------:R-:W-:Y:S01]  /*44b0*/  ISETP.GT.AND P2, PT, R63, R186, PT ;  /* 0x000000ba3f00720c */ /* 0x000fe20003f44270 */
[----:B------:R-:W-:-:S12]  /*44c0*/  BRA.DIV UR4, `(.L_x_626) ;  /* 0x0000016a04687947 */ /* 0x000fd8000b800000 */
[----:B------:R0:W2:Y:S04]  /*44d0*/  SHFL.IDX PT, R25, R13, RZ, 0x1c1f ;  /* 0x001c1fff0d197589 */ /* 0x0000a800000e0000 */
[----:B------:R0:W3:Y:S02]  /*44e0*/  SHFL.IDX PT, R14, R5, RZ, 0x1c1f ;  /* 0x001c1fff050e7589 */ /* 0x0000e400000e0000 */
.L_x_870:
[----:B------:R-:W-:Y:S05]  /*44f0*/  @!P2 BRA `(.L_x_610) ;  /* 0x000000000044a947 */ /* 0x000fea0003800000 */
[----:B------:R-:W-:Y:S02]  /*4500*/  ULDC UR4, c[0x0][0x2f4] ;  /* 0x0000bd0000047ab9 */ /* 0x000fe40000000800 */
[----:B------:R-:W-:-:S13]  /*4510*/  ISETP.GE.AND P2, PT, R16, UR4, PT ;  /* 0x0000000410007c0c */ /* 0x000fda000bf46270 */
[----:B0-----:R-:W0:Y:S01]  /*4520*/  @!P2 LDS.128 R4, [R66+0x22400] ;  /* 0x022400004204a984 */ /* 0x001e220000000c00 */
[----:B---3--:R-:W-:-:S04]  /*4530*/  @!P2 LEA R8, P4, R16, R14, 0x1 ;  /* 0x0000000e1008a211 */ /* 0x008fc800078808ff */
[----:B--2---:R-:W-:-:S05]  /*4540*/  @!P2 LEA.HI.X R9, R16, R25, R17, 0x1, P4 ;  /* 0x000000191009a211 */ /* 0x004fca00020f0c11 */
[----:B0-----:R4:W-:Y:S01]  /*4550*/  @!P2 ST.E.128 desc[UR42][R8.64], R4 ;  /* 0x000000040800a985 */ /* 0x0019e2000c101d2a */
[----:B------:R-:W-:-:S13]  /*4560*/  ISETP.GE.AND P2, PT, R22, UR4, PT ;  /* 0x0000000416007c0c */ /* 0x000fda000bf46270 */
[----:B------:R-:W-:Y:S05]  /*4570*/  @P2 BRA `(.L_x_610) ;  /* 0x0000000000242947 */ /* 0x000fea0003800000 */
[----:B------:R-:W-:Y:S01]  /*4580*/  LOP3.LUT P2, RZ, R191, 0x4, RZ, 0xc0, !PT ;  /* 0x00000004bfff7812 */ /* 0x000fe2000784c0ff */
[----:B----4-:R-:W-:-:S12]  /*4590*/  VIADD R5, R46, 0x20 ;  /* 0x000000202e057836 */ /* 0x010fd80000000000 */
[----:B------:R-:W-:Y:S01]  /*45a0*/  @P2 VIADD R5, R46, 0xffffffe0 ;  /* 0xffffffe02e052836 */ /* 0x000fe20000000000 */
[----:B------:R-:W-:-:S03]  /*45b0*/  LEA R8, P2, R22, R14, 0x1 ;  /* 0x0000000e16087211 */ /* 0x000fc600078408ff */
[----:B------:R-:W-:Y:S01]  /*45c0*/  IMAD.IADD R5, R64, 0x1, R5 ;  /* 0x0000000140057824 */ /* 0x000fe200078e0205 */
[----:B------:R-:W-:-:S03]  /*45d0*/  LEA.HI.X R9, R22, R25, R193, 0x1, P2 ;  /* 0x0000001916097211 */ /* 0x000fc600010f0cc1 */
[----:B------:R-:W-:-:S06]  /*45e0*/  IMAD R5, R5, 0x2, R2 ;  /* 0x0000000205057824 */ /* 0x000fcc00078e0202 */
[----:B------:R-:W0:Y:S04]  /*45f0*/  LDS.128 R4, [R5+0x22400] ;  /* 0x0224000005047984 */ /* 0x000e280000000c00 */
[----:B0-----:R0:W-:Y:S02]  /*4600*/  ST.E.128 desc[UR42][R8.64], R4 ;  /* 0x0000000408007985 */ /* 0x0011e4000c101d2a */
.L_x_610:
[----:B------:R-:W-:Y:S05]  /*4610*/  BSYNC B0 ;  /* 0x0000000000007941 */ /* 0x000fea0003800000 */
.L_x_601:
[----:B012-4-:R-:W0:Y:S01]  /*4620*/  S2R R4, SR_TID.X ;  /* 0x0000000000047919 */ /* 0x017e220000002100 */
[----:B------:R-:W-:Y:S01]  /*4630*/  @!PT LDS RZ, [RZ] ;  /* 0x00000000fffff984 */ /* 0x000fe20000000800 */
[----:B------:R-:W-:Y:S01]  /*4640*/  @!PT LDS RZ, [RZ] ;  /* 0x00000000fffff984 */ /* 0x000fe20000000800 */
[----:B------:R-:W-:Y:S01]  /*4650*/  @!PT LDS RZ, [RZ] ;  /* 0x00000000fffff984 */ /* 0x000fe20000000800 */
[----:B------:R-:W-:Y:S01]  /*4660*/  @!PT LDS RZ, [RZ] ;  /* 0x00000000fffff984 */ /* 0x000fe20000000800 */
[----:B------:R1:W-:Y:S06]  /*4670*/  MEMBAR.ALL.CTA ;  /* 0x0000000000007992 */ /* 0x0003ec0000008000 */
[----:B-1----:R-:W1:Y:S01]  /*4680*/  FENCE.VIEW.ASYNC.S ;  /* 0x00000000000073c6 */ /* 0x002e620000000000 */
[----:B------:R-:W-:Y:S05]  /*4690*/  WARPSYNC.ALL ;  /* 0x0000000000007948 */ /* 0x000fea0003800000 */
[----:B------:R-:W-:Y:S01]  /*46a0*/  BSSY B0, `(.L_x_627) ;  /* 0x0000009000007945 */ /* 0x000fe20003800000 */
[----:B0-----:R-:W-:Y:S01]  /*46b0*/  LOP3.LUT R4, R4, 0x7f, RZ, 0xc0, !PT ;  /* 0x0000007f04047812 */ /* 0x001fe200078ec0ff */
[----:B-1----:R0:W-:Y:S03]  /*46c0*/  BAR.SYNC.DEFER_BLOCKING R44, 0x80 ;  /* 0x0002002c0000751d */ /* 0x0021e60000010000 */
[----:B------:R-:W-:-:S13]  /*46d0*/  ISETP.NE.AND P2, PT, R4, RZ, PT ;  /* 0x000000ff0400720c */ /* 0x000fda0003f45270 */
[----:B------:R-:W-:-:S05]  /*46e0*/  @!P2 VIADD R4, R58, 0x28ca0 ;  /* 0x00028ca03a04a836 */ /* 0x000fca0000000000 */
[----:B------:R-:W-:-:S04]  /*46f0*/  @!P2 PRMT R4, RZ, 0x654, R4 ;  /* 0x00000654ff04a816 */ /* 0x000fc80000000004 */
[----:B------:R0:W-:Y:S01]  /*4700*/  @!P2 SYNCS.ARRIVE.TRANS64.RED.A1T0 RZ, [R4+URZ], RZ ;  /* 0x000000ff04ffa9a7 */ /* 0x0001e2000810043f */
[----:B------:R-:W-:Y:S05]  /*4710*/  @!P3 BRA `(.L_x_628) ;  /* 0x000000000004b947 */ /* 0x000fea0003800000 */
[----:B------:R-:W-:Y:S01]  /*4720*/  BPT.TRAP 0x1 ;  /* 0x000000040000795c */ /* 0x000fe20000300000 */
.L_x_628:
[----:B------:R-:W-:Y:S05]  /*4730*/  BSYNC B0 ;  /* 0x0000000000007941 */ /* 0x000fea0003800000 */
.L_x_627:
[----:B------:R-:W1:Y:S01]  /*4740*/  SYNCS.PHASECHK.TRANS64.TRYWAIT P3, [R58+URZ+0x28cb0], R65 ;  /* 0x028cb0413a0075a7 */ /* 0x000e62000806017f */
[----:B------:R-:W-:Y:S04]  /*4750*/  BSSY B0, `(.L_x_629) ;  /* 0x0000002000007945 */ /* 0x000fe80003800000 */
[----:B-1----:R-:W-:Y:S05]  /*4760*/  @!P3 BRA `(.L_x_630) ;  /* 0x000001680004b947 */ /* 0x002fea0003800000 */
.L_x_871:
[----:B------:R-:W-:Y:S05]  /*4770*/  BSYNC B0 ;  /* 0x0000000000007941 */ /* 0x000fea0003800000 */
.L_x_629:
[----:B------:R-:W-:Y:S01]  /*4780*/  ULDC.64 UR4, c[0x0][0x328] ;  /* 0x0000ca0000047ab9 */ /* 0x000fe20000000a00 */
[----:B------:R-:W-:Y:S01]  /*4790*/  ULDC.64 UR6, c[0x0][0x318] ;  /* 0x0000c60000067ab9 */ /* 0x000fe20000000a00 */
[----:B------:R-:W-:Y:S01]  /*47a0*/  IMAD R7, R62, UR4, RZ ;  /* 0x000000043e077c24 */ /* 0x000fe2000f8e02ff */
[----:B------:R-:W-:Y:S01]  /*47b0*/  BSSY B0, `(.L_x_631) ;  /* 0x000007d000007945 */ /* 0x000fe20003800000 */
[----:B0-----:R-:W-:-:S04]  /*47c0*/  IMAD.WIDE.U32 R4, R60, UR4, RZ ;  /* 0x000000043c047c25 */ /* 0x001fc8000f8e00ff */
[----:B------:R-:W-:Y:S01]  /*47d0*/  IMAD R7, R60, UR5, R7 ;  /* 0x000000053c077c24 */ /* 0x000fe2000f8e0207 */
[----:B------:R-:W-:Y:S02]  /*47e0*/  ULDC.64 UR4, c[0x0][0x338] ;  /* 0x0000ce0000047ab9 */ /* 0x000fe40000000a00 */
        /* <DEDUP_REMOVED lines=8> */
[----:B------:R-:W-:-:S04]  /*4870*/  LEA R25, P3, R4, UR6, 0x1 ;  /* 0x0000000604197c11 */ /* 0x000fc8000f8608ff */
[----:B------:R-:W-:Y:S02]  /*4880*/  LEA.HI.X R24, R4, UR7, R5, 0x1, P3 ;  /* 0x0000000704187c11 */ /* 0x000fe400098f0c05 */
[----:B------:R-:W-:Y:S01]  /*4890*/  ISETP.GT.AND P3, PT, R63, R186, PT ;  /* 0x000000ba3f00720c */ /* 0x000fe20003f64270 */
[----:B------:R-:W0:Y:S04]  /*48a0*/  SHFL.IDX PT, R25, R25, RZ, 0x1c1f ;  /* 0x001c1fff19197589 */ /* 0x000e2800000e0000 */
[----:B------:R-:W2:Y:S08]  /*48b0*/  SHFL.IDX PT, R24, R24, RZ, 0x1c1f ;  /* 0x001c1fff18187589 */ /* 0x000eb000000e0000 */
[----:B------:R-:W-:Y:S05]  /*48c0*/  @!P3 BRA `(.L_x_632) ;  /* 0x0000000400acb947 */ /* 0x000fea0003800000 */
[----:B------:R-:W-:Y:S01]  /*48d0*/  LOP3.LUT P3, RZ, R191, 0x4, RZ, 0xc0, !PT ;  /* 0x00000004bfff7812 */ /* 0x000fe2000786c0ff */
[----:B------:R-:W-:Y:S01]  /*48e0*/  IMAD R5, R23, 0x8000, R46 ;  /* 0x0000800017057824 */ /* 0x000fe200078e022e */
[----:B------:R-:W-:Y:S01]  /*48f0*/  ULDC UR4, c[0x0][0x320] ;  /* 0x0000c80000047ab9 */ /* 0x000fe20000000800 */
[----:B---3--:R-:W3:Y:S02]  /*4900*/  LDL R67, [R1] ;  /* 0x0000000001437983 */ /* 0x008ee40000100800 */
[C---:B------:R-:W-:Y:S02]  /*4910*/  VIADD R15, R5.reuse, 0x20 ;  /* 0x00000020050f7836 */ /* 0x040fe40000000000 */
[----:B------:R-:W4:Y:S04]  /*4920*/  LDL R66, [R1+0x4] ;  /* 0x0000040001427983 */ /* 0x000f280000100800 */
[----:B------:R-:W5:Y:S02]  /*4930*/  LDL R64, [R1+0x8] ;  /* 0x0000080001407983 */ /* 0x000f640000100800 */
[C---:B------:R-:W-:Y:S01]  /*4940*/  @P3 VIADD R15, R5.reuse, 0xffffffe0 ;  /* 0xffffffe0050f3836 */ /* 0x040fe20000000000 */
[----:B------:R-:W-:Y:S01]  /*4950*/  ISETP.GE.AND P3, PT, R16, UR4, PT ;  /* 0x0000000410007c0c */ /* 0x000fe2000bf66270 */
[--C-:B------:R-:W-:Y:S01]  /*4960*/  IMAD R14, R5, 0x2, R2.reuse ;  /* 0x00000002050e7824 */ /* 0x100fe200078e0202 */
[----:B------:R-:W5:Y:S04]  /*4970*/  LDL R57, [R1+0xc] ;  /* 0x00000c0001397983 */ /* 0x000f680000100800 */
[----:B------:R-:W5:Y:S04]  /*4980*/  LDL R56, [R1+0x10] ;  /* 0x0000100001387983 */ /* 0x000f680000100800 */
[----:B------:R-:W5:Y:S01]  /*4990*/  LDL R27, [R1+0x14] ;  /* 0x00001400011b7983 */ /* 0x000f620000100800 */
[----:B------:R-:W-:Y:S01]  /*49a0*/  ISETP.GE.AND P5, PT, R22, UR4, PT ;  /* 0x0000000416007c0c */ /* 0x000fe2000bfa6270 */
[----:B------:R-:W-:Y:S01]  /*49b0*/  IMAD R15, R15, 0x2, R2 ;  /* 0x000000020f0f7824 */ /* 0x000fe200078e0202 */
[C---:B0-----:R-:W-:Y:S01]  /*49c0*/  @!P3 LEA R8, P4, R16.reuse, R25, 0x1 ;  /* 0x000000191008b211 */ /* 0x041fe200078808ff */
[----:B------:R-:W0:Y:S01]  /*49d0*/  @!P3 LDS.128 R4, [R14+0x400] ;  /* 0x000400000e04b984 */ /* 0x000e220000000c00 */
[----:B------:R-:W-:-:S02]  /*49e0*/  VIADD R10, R16, 0x40 ;  /* 0x00000040100a7836 */ /* 0x000fc40000000000 */
[C---:B--2---:R-:W-:Y:S01]  /*49f0*/  @!P3 LEA.HI.X R9, R16.reuse, R24, R17, 0x1, P4 ;  /* 0x000000181009b211 */ /* 0x044fe200020f0c11 */
[----:B------:R-:W-:-:S06]  /*4a00*/  VIADD R26, R16, 0x80 ;  /* 0x00000080101a7836 */ /* 0x000fcc0000000000 */
[----:B------:R-:W-:-:S04]  /*4a10*/  @!P5 LEA R12, P4, R22, R25, 0x1 ;  /* 0x00000019160cd211 */ /* 0x000fc800078808ff */
[----:B------:R-:W-:Y:S02]  /*4a20*/  @!P5 LEA.HI.X R13, R22, R24, R193, 0x1, P4 ;  /* 0x00000018160dd211 */ /* 0x000fe400020f0cc1 */
[----:B------:R-:W-:Y:S01]  /*4a30*/  ISETP.GE.AND P4, PT, R10, UR4, PT ;  /* 0x000000040a007c0c */ /* 0x000fe2000bf86270 */
[----:B------:R-:W-:Y:S01]  /*4a40*/  VIADD R10, R16, 0x60 ;  /* 0x00000060100a7836 */ /* 0x000fe20000000000 */
[----:B0-----:R0:W-:Y:S04]  /*4a50*/  @!P3 ST.E.128 desc[UR42][R8.64], R4 ;  /* 0x000000040800b985 */ /* 0x0011e8000c101d2a */
[----:B------:R-:W2:Y:S07]  /*4a60*/  @!P5 LDS.128 R4, [R15+0x400] ;  /* 0x000400000f04d984 */ /* 0x000eae0000000c00 */
[----:B0-----:R-:W-:-:S05]  /*4a70*/  @!P4 LEA R8, P3, R216, R25, 0x1 ;  /* 0x00000019d808c211 */ /* 0x001fca00078608ff */
[----:B------:R-:W-:Y:S01]  /*4a80*/  @!P4 IMAD.X R9, R24, 0x1, R221, P3 ;  /* 0x000000011809c824 */ /* 0x000fe200018e06dd */
[----:B------:R-:W-:-:S13]  /*4a90*/  ISETP.GE.AND P3, PT, R10, UR4, PT ;  /* 0x000000040a007c0c */ /* 0x000fda000bf66270 */
[----:B------:R-:W-:-:S05]  /*4aa0*/  @!P3 LEA R10, P6, R215, R25, 0x1 ;  /* 0x00000019d70ab211 */ /* 0x000fca00078c08ff */
[----:B------:R-:W-:Y:S01]  /*4ab0*/  @!P3 IMAD.X R11, R24, 0x1, R223, P6 ;  /* 0x00000001180bb824 */ /* 0x000fe200030e06df */
[----:B--2---:R0:W-:Y:S01]  /*4ac0*/  @!P5 ST.E.128 desc[UR42][R12.64], R4 ;  /* 0x000000040c00d985 */ /* 0x0041e2000c101d2a */
[----:B------:R-:W-:Y:S01]  /*4ad0*/  ISETP.GE.AND P5, PT, R26, UR4, PT ;  /* 0x000000041a007c0c */ /* 0x000fe2000bfa6270 */
[----:B------:R-:W-:Y:S02]  /*4ae0*/  VIADD R26, R16, 0xa0 ;  /* 0x000000a0101a7836 */ /* 0x000fe40000000000 */
[----:B------:R-:W2:Y:S10]  /*4af0*/  @!P4 LDS.128 R4, [R14+0x2400] ;  /* 0x002400000e04c984 */ /* 0x000eb40000000c00 */
[----:B0-----:R-:W-:-:S05]  /*4b00*/  @!P5 LEA R12, P6, R214, R25, 0x1 ;  /* 0x00000019d60cd211 */ /* 0x001fca00078c08ff */
[----:B------:R-:W-:Y:S01]  /*4b10*/  @!P5 IMAD.X R13, R24, 0x1, R224, P6 ;  /* 0x00000001180dd824 */ /* 0x000fe200030e06e0 */
[----:B--2---:R0:W-:Y:S01]  /*4b20*/  @!P4 ST.E.128 desc[UR42][R8.64], R4 ;  /* 0x000000040800c985 */ /* 0x0041e2000c101d2a */
[----:B------:R-:W-:Y:S02]  /*4b30*/  ISETP.GE.AND P4, PT, R26, UR4, PT ;  /* 0x000000041a007c0c */ /* 0x000fe4000bf86270 */
[----:B------:R-:W-:Y:S01]  /*4b40*/  IADD3 R26, R16, 0xc0, RZ ;  /* 0x000000c0101a7810 */ /* 0x000fe20007ffe0ff */
[----:B------:R-:W2:Y:S10]  /*4b50*/  @!P3 LDS.128 R4, [R15+0x2400] ;  /* 0x002400000f04b984 */ /* 0x000eb40000000c00 */
[----:B0-----:R-:W-:-:S05]  /*4b60*/  @!P4 LEA R8, P6, R213, R25, 0x1 ;  /* 0x00000019d508c211 */ /* 0x001fca00078c08ff */
        /* <DEDUP_REMOVED lines=30> */
[----:B---3--:R-:W-:Y:S01]  /*4d50*/  @!P5 IMAD.X R13, R24, 0x1, R67, P6 ;  /* 0x00000001180dd824 */ /* 0x008fe200030e0643 */
[----:B--2---:R0:W-:Y:S01]  /*4d60*/  @!P4 ST.E.128 desc[UR42][R8.64], R4 ;  /* 0x000000040800c985 */ /* 0x0041e2000c101d2a */
[----:B------:R-:W-:Y:S01]  /*4d70*/  ISETP.GE.AND P4, PT, R26, UR4, PT ;  /* 0x000000041a007c0c */ /* 0x000fe2000bf86270 */
[----:B------:R-:W-:Y:S02]  /*4d80*/  VIADD R26, R16, 0x180 ;  /* 0x00000180101a7836 */ /* 0x000fe40000000000 */
[----:B------:R-:W2:Y:S10]  /*4d90*/  @!P3 LDS.128 R4, [R15+0x8400] ;  /* 0x008400000f04b984 */ /* 0x000eb40000000c00 */
[----:B0-----:R-:W-:-:S05]  /*4da0*/  @!P4 LEA R8, P6, R207, R25, 0x1 ;  /* 0x00000019cf08c211 */ /* 0x001fca00078c08ff */
[----:B----4-:R-:W-:Y:S01]  /*4db0*/  @!P4 IMAD.X R9, R24, 0x1, R66, P6 ;  /* 0x000000011809c824 */ /* 0x010fe200030e0642 */
[----:B--2---:R0:W-:Y:S01]  /*4dc0*/  @!P3 ST.E.128 desc[UR42][R10.64], R4 ;  /* 0x000000040a00b985 */ /* 0x0041e2000c101d2a */
[----:B------:R-:W-:Y:S01]  /*4dd0*/  ISETP.GE.AND P3, PT, R26, UR4, PT ;  /* 0x000000041a007c0c */ /* 0x000fe2000bf66270 */
[----:B------:R-:W-:Y:S02]  /*4de0*/  VIADD R26, R16, 0x1a0 ;  /* 0x000001a0101a7836 */ /* 0x000fe40000000000 */
[----:B------:R-:W2:Y:S10]  /*4df0*/  @!P5 LDS.128 R4, [R14+0xa400] ;  /* 0x00a400000e04d984 */ /* 0x000eb40000000c00 */
[----:B0-----:R-:W-:-:S05]  /*4e00*/  @!P3 LEA R10, P6, R206, R25, 0x1 ;  /* 0x00000019ce0ab211 */ /* 0x001fca00078c08ff */
[----:B-----5:R-:W-:Y:S01]  /*4e10*/  @!P3 IMAD.X R11, R24, 0x1, R64, P6 ;  /* 0x00000001180bb824 */ /* 0x020fe200030e0640 */
        /* <DEDUP_REMOVED lines=13> */
[----:B------:R-:W-:-:S03]  /*4ef0*/  ISETP.GE.AND P3, PT, R26, UR4, PT ;  /* 0x000000041a007c0c */ /* 0x000fc6000bf66270 */
[----:B------:R-:W2:Y:S10]  /*4f00*/  @!P5 LDS.128 R4, [R15+0xc400] ;  /* 0x00c400000f04d984 */ /* 0x000eb40000000c00 */
[----:B0-----:R-:W-:-:S05]  /*4f10*/  @!P3 LEA R10, P6, R203, R25, 0x1 ;  /* 0x00000019cb0ab211 */ /* 0x001fca00078c08ff */
[----:B------:R-:W-:Y:S01]  /*4f20*/  @!P3 IMAD.X R11, R24, 0x1, R27, P6 ;  /* 0x00000001180bb824 */ /* 0x000fe200030e061b */
[----:B--2---:R-:W-:Y:S04]  /*4f30*/  @!P5 ST.E.128 desc[UR42][R12.64], R4 ;  /* 0x000000040c00d985 */ /* 0x004fe8000c101d2a */
[----:B------:R-:W0:Y:S04]  /*4f40*/  @!P4 LDS.128 R4, [R14+0xe400] ;  /* 0x00e400000e04c984 */ /* 0x000e280000000c00 */
[----:B0-----:R-:W-:Y:S04]  /*4f50*/  @!P4 ST.E.128 desc[UR42][R8.64], R4 ;  /* 0x000000040800c985 */ /* 0x001fe8000c101d2a */
[----:B------:R-:W0:Y:S04]  /*4f60*/  @!P3 LDS.128 R4, [R15+0xe400] ;  /* 0x00e400000f04b984 */ /* 0x000e280000000c00 */
[----:B0-----:R4:W-:Y:S02]  /*4f70*/  @!P3 ST.E.128 desc[UR42][R10.64], R4 ;  /* 0x000000040a00b985 */ /* 0x0019e4000c101d2a */
.L_x_632:
[----:B------:R-:W-:Y:S05]  /*4f80*/  BSYNC B0 ;  /* 0x0000000000007941 */ /* 0x000fea0003800000 */
.L_x_631:
[----:B------:R-:W-:Y:S01]  /*4f90*/  @!PT LDS RZ, [RZ] ;  /* 0x00000000fffff984 */ /* 0x000fe20000000800 */
[----:B------:R-:W-:Y:S01]  /*4fa0*/  @!PT LDS RZ, [RZ] ;  /* 0x00000000fffff984 */ /* 0x000fe20000000800 */
[----:B------:R-:W-:Y:S01]  /*4fb0*/  @!PT LDS RZ, [RZ] ;  /* 0x00000000fffff984 */ /* 0x000fe20000000800 */
[----:B------:R-:W-:Y:S01]  /*4fc0*/  @!PT LDS RZ, [RZ] ;  /* 0x00000000fffff984 */ /* 0x000fe20000000800 */
[----:B------:R5:W-:Y:S06]  /*4fd0*/  MEMBAR.ALL.CTA ;  /* 0x0000000000007992 */ /* 0x000bec0000008000 */
[----:B-----5:R-:W5:Y:S01]  /*4fe0*/  FENCE.VIEW.ASYNC.S ;  /* 0x00000000000073c6 */ /* 0x020f620000000000 */
[----:B-1----:R-:W-:Y:S01]  /*4ff0*/  @!P2 VIADD R58, R58, 0x28cc0 ;  /* 0x00028cc03a3aa836 */ /* 0x002fe20000000000 */
[----:B------:R-:W-:Y:S01]  /*5000*/  IADD3 R23, R23, 0x1, RZ ;  /* 0x0000000117177810 */ /* 0x000fe20007ffe0ff */
[----:B-----5:R1:W-:Y:S03]  /*5010*/  BAR.SYNC.DEFER_BLOCKING R44, 0x80 ;  /* 0x0002002c0000751d */ /* 0x0203e60000010000 */
[----:B------:R-:W-:-:S02]  /*5020*/  ISETP.NE.AND P3, PT, R23, 0x2, PT ;  /* 0x000000021700780c */ /* 0x000fc40003f65270 */
[----:B------:R-:W-:Y:S02]  /*5030*/  @!P2 PRMT R58, RZ, 0x654, R58 ;  /* 0x00000654ff3aa816 */ /* 0x000fe4000000003a */
[----:B----4-:R-:W-:Y:S02]  /*5040*/  SEL R4, RZ, 0x1, P3 ;  /* 0x00000001ff047807 */ /* 0x010fe40001800000 */
[----:B------:R-:W-:Y:S02]  /*5050*/  SEL R23, R23, RZ, P3 ;  /* 0x000000ff17177207 */ /* 0x000fe40001800000 */
[----:B------:R-:W-:Y:S01]  /*5060*/  LOP3.LUT R187, R187, R4, RZ, 0x3c, !PT ;  /* 0x00000004bbbb7212 */ /* 0x000fe200078e3cff */
[----:B------:R1:W-:Y:S01]  /*5070*/  @!P2 SYNCS.ARRIVE.TRANS64.RED.A1T0 RZ, [R58+URZ], RZ ;  /* 0x000000ff3affa9a7 */ /* 0x0003e2000810043f */
[----:B------:R-:W-:Y:S01]  /*5080*/  PLOP3.LUT P2, PT, PT, PT, PT, 0x8, 0x0 ;  /* 0x000000000000781c */ /* 0x000fe20003f4e170 */
[----:B------:R-:W-:-:S12]  /*5090*/  @P1 BRA `(.L_x_633) ;  /* 0xffffffd8003c1947 */ /* 0x000fd8000383ffff */
.L_x_596:
[----:B------:R-:W-:Y:S04]  /*50a0*/  BSSY B0, `(.L_x_634) ;  /* 0x0000004000007945 */ /* 0x000fe80003800000 */
[----:B------:R-:W-:Y:S05]  /*50b0*/  @P2 BRA `(.L_x_635) ;  /* 0x0000000000082947 */ /* 0x000fea0003800000 */
[----:B------:R-:W4:Y:S02]  /*50c0*/  FENCE.VIEW.ASYNC.G ;  /* 0x00000000000073c6 */ /* 0x000f240000000100 */
[----:B----4-:R-:W-:Y:S06]  /*50d0*/  BAR.ARV 0xc, 0x180 ;  /* 0x0306000000007b1d */ /* 0x010fec0000002000 */
.L_x_635:
[----:B------:R-:W-:Y:S05]  /*50e0*/  BSYNC B0 ;  /* 0x0000000000007941 */ /* 0x000fea0003800000 */
.L_x_634:
[----:B------:R-:W4:Y:S01]  /*50f0*/  LDL R0, [R1+0x1c] ;  /* 0x00001c0001007983 */ /* 0x000f220000100800 */
[----:B------:R-:W-:Y:S01]  /*5100*/  UISETP.NE.AND UP0, UPT, UR39, 0x1, UPT ;  /* 0x000000012700788c */ /* 0x000fe2000bf05270 */
[----:B------:R-:W-:Y:S01]  /*5110*/  BSSY B7, `(.L_x_636) ;  /* 0x0000907000077945 */ /* 0x000fe20003800000 */
[----:B------:R-:W-:-:S04]  /*5120*/  ULDC UR4, c[0x0][0x9f0] ;  /* 0x00027c0000047ab9 */ /* 0x000fc80000000800 */
[----:B------:R-:W-:Y:S02]  /*5130*/  PLOP3.LUT P1, PT, PT, PT, UP0, 0x80, 0x0 ;  /* 0x000000000000781c */ /* 0x000fe40003f2f008 */
[----:B----4-:R-:W-:-:S04]  /*5140*/  ISETP.NE.AND P0, PT, R0, RZ, PT ;  /* 0x000000ff0000720c */ /* 0x010fc80003f05270 */
[----:B------:R-:W-:-:S07]  /*5150*/  SEL R10, R0, UR4, P0 ;  /* 0x00000004000a7c07 */ /* 0x000fce0008000000 */
[----:B------:R-:W-:Y:S05]  /*5160*/  @!P1 BRA `(.L_x_637) ;  /* 0x00000020003c9947 */ /* 0x000fea0003800000 */
[----:B------:R-:W-:Y:S01]  /*5170*/  LOP3.LUT P2, RZ, R18, 0x4, RZ, 0xc0, !PT ;  /* 0x0000000412ff7812 */ /* 0x000fe2000784c0ff */
[----:B------:R-:W-:Y:S01]  /*5180*/  BSSY B0, `(.L_x_638) ;  /* 0x000001d000007945 */ /* 0x000fe20003800000 */
[----:B------:R-:W-:-:S11]  /*5190*/  IMAD.MOV.U32 R3, RZ, RZ, RZ ;  /* 0x000000ffff037224 */ /* 0x000fd600078e00ff */
[----:B------:R-:W-:Y:S05]  /*51a0*/  @!P2 BRA `(.L_x_639) ;  /* 0x000000000068a947 */ /* 0x000fea0003800000 */
[-C--:B------:R-:W-:Y:S02]  /*51b0*/  IABS R6, R10.reuse ;  /* 0x0000000a00067213 */ /* 0x080fe40000000000 */
[----:B------:R-:W-:Y:S02]  /*51c0*/  IADD3 R0, R171, -0x1, R10 ;  /* 0xffffffffab007810 */ /* 0x000fe40007ffe00a */
[----:B------:R-:W4:Y:S01]  /*51d0*/  I2F.RP R3, R6 ;  /* 0x0000000600037306 */ /* 0x000f220000209400 */
[----:B------:R-:W-:Y:S02]  /*51e0*/  IABS R9, R10 ;  /* 0x0000000a00097213 */ /* 0x000fe40000000000 */
[----:B------:R-:W-:Y:S02]  /*51f0*/  IABS R8, R0 ;  /* 0x0000000000087213 */ /* 0x000fe40000000000 */
[----:B------:R-:W-:-:S04]  /*5200*/  LOP3.LUT R0, R0, R10, RZ, 0x3c, !PT ;  /* 0x0000000a00007212 */ /* 0x000fc800078e3cff */
[----:B------:R-:W-:Y:S01]  /*5210*/  ISETP.GE.AND P2, PT, R0, RZ, PT ;  /* 0x000000ff0000720c */ /* 0x000fe20003f46270 */
[----:B----4-:R-:W4:Y:S02]  /*5220*/  MUFU.RCP R3, R3 ;  /* 0x0000000300037308 */ /* 0x010f240000001000 */
[----:B----4-:R-:W-:Y:S02]  /*5230*/  VIADD R4, R3, 0xffffffe ;  /* 0x0ffffffe03047836 */ /* 0x010fe40000000000 */
[----:B------:R-:W-:-:S04]  /*5240*/  IMAD.MOV R3, RZ, RZ, -R9 ;  /* 0x000000ffff037224 */ /* 0x000fc800078e0a09 */
[----:B------:R4:W0:Y:S02]  /*5250*/  F2I.FTZ.U32.TRUNC.NTZ R5, R4 ;  /* 0x0000000400057305 */ /* 0x000824000021f000 */
[----:B----4-:R-:W-:Y:S02]  /*5260*/  IMAD.MOV.U32 R4, RZ, RZ, RZ ;  /* 0x000000ffff047224 */ /* 0x010fe400078e00ff */
[----:B0-----:R-:W-:-:S04]  /*5270*/  IMAD.MOV R7, RZ, RZ, -R5 ;  /* 0x000000ffff077224 */ /* 0x001fc800078e0a05 */
        /* <DEDUP_REMOVED lines=13> */
.L_x_639:
[----:B------:R-:W-:Y:S05]  /*5350*/  BSYNC B0 ;  /* 0x0000000000007941 */ /* 0x000fea0003800000 */
.L_x_638:
[----:B------:R-:W4:Y:S01]  /*5360*/  LDL R0, [R1+0x38] ;  /* 0x0000380001007983 */ /* 0x000f220000100800 */
[----:B------:R-:W-:Y:S02]  /*5370*/  PLOP3.LUT P0, PT, PT, PT, PT, 0x80, 0x0 ;  /* 0x000000000000781c */ /* 0x000fe40003f0f070 */
        /* <DEDUP_REMOVED lines=43> */
[----:B---3--:R-:W-:Y:S02]  /*5630*/  CS2R R66, SRZ ;  /* 0x0000000000427805 */ /* 0x008fe4000001ff00 */
[----:B------:R-:W-:Y:S02]  /*5640*/  CS2R R64, SRZ ;  /* 0x0000000000407805 */ /* 0x000fe4000001ff00 */
[----:B------:R-:W-:Y:S02]  /*5650*/  CS2R R62, SRZ ;  /* 0x00000000003e7805 */ /* 0x000fe4000001ff00 */
[----:B------:R-:W-:-:S02]  /*5660*/  CS2R R60, SRZ ;  /* 0x00000000003c7805 */ /* 0x000fc4000001ff00 */
[----:B-1----:R-:W-:Y:S02]  /*5670*/  CS2R R58, SRZ ;  /* 0x00000000003a7805 */ /* 0x002fe4000001ff00 */
        /* <DEDUP_REMOVED lines=16> */
[----:B0-2---:R-:W-:Y:S01]  /*5780*/  CS2R R24, SRZ ;  /* 0x0000000000187805 */ /* 0x005fe2000001ff00 */
[----:B----4-:R-:W-:-:S05]  /*5790*/  IMAD R0, R0, R3, RZ ;  /* 0x0000000300007224 */ /* 0x010fca00078e02ff */
[----:B------:R-:W-:-:S04]  /*57a0*/  VIADDMNMX R3, R0, R3, R171, PT ;  /* 0x0000000300037246 */ /* 0x000fc800038001ab */
[----:B------:R-:W-:-:S13]  /*57b0*/  ISETP.GT.AND P1, PT, R3, R0, PT ;  /* 0x000000000300720c */ /* 0x000fda0003f24270 */
[----:B------:R-:W-:Y:S05]  /*57c0*/  @!P1 BRA `(.L_x_640) ;  /* 0x00000088006c9947 */ /* 0x000fea0003800000 */
[----:B------:R-:W2:Y:S04]  /*57d0*/  LDL R4, [R1+0x44] ;  /* 0x0000440001047983 */ /* 0x000ea80000100800 */
[----:B--2---:R-:W0:Y:S02]  /*57e0*/  SHFL.IDX PT, R4, R4, RZ, 0x1f ;  /* 0x00001fff04047589 */ /* 0x004e2400000e0000 */
[----:B0-----:R-:W-:-:S04]  /*57f0*/  LEA.HI R5, R4, R4, RZ, 0x1 ;  /* 0x0000000404057211 */ /* 0x001fc800078f08ff */
[----:B------:R-:W-:-:S05]  /*5800*/  LOP3.LUT R5, R5, 0x1fffe, RZ, 0xc0, !PT ;  /* 0x0001fffe05057812 */ /* 0x000fca00078ec0ff */
[----:B------:R-:W-:Y:S02]  /*5810*/  IMAD.IADD R5, R4, 0x1, -R5 ;  /* 0x0000000104057824 */ /* 0x000fe400078e0a05 */
[----:B------:R-:W-:Y:S02]  /*5820*/  IMAD.U32 R4, RZ, RZ, UR37 ;  /* 0x00000025ff047e24 */ /* 0x000fe4000f8e00ff */
[----:B------:R-:W-:-:S03]  /*5830*/  IMAD R5, R5, 0x8000, R2 ;  /* 0x0000800005057824 */ /* 0x000fc600078e0202 */
[----:B------:R-:W-:Y:S01]  /*5840*/  ISETP.NE.AND P0, PT, R4, 0x3, PT ;  /* 0x000000030400780c */ /* 0x000fe20003f05270 */
[----:B------:R-:W-:-:S05]  /*5850*/  VIADD R5, R5, 0x400 ;  /* 0x0000040005057836 */ /* 0x000fca0000000000 */
[----:B------:R-:W-:-:S04]  /*5860*/  SHF.R.U32.HI R5, RZ, 0x4, R5 ;  /* 0x00000004ff057819 */ /* 0x000fc80000011605 */
[----:B------:R-:W-:-:S04]  /*5870*/  LOP3.LUT R5, R5, 0x3fff, RZ, 0xc0, !PT ;  /* 0x00003fff05057812 */ /* 0x000fc800078ec0ff */
[----:B------:R-:W-:Y:S01]  /*5880*/  LOP3.LUT R14, R5, 0x2000000, RZ, 0xfc, !PT ;  /* 0x02000000050e7812 */ /* 0x000fe200078efcff */
[----:B------:R-:W-:Y:S06]  /*5890*/  @!P0 BRA `(.L_x_641) ;  /* 0x0000000000048947 */ /* 0x000fec0003800000 */
[----:B------:R-:W-:Y:S01]  /*58a0*/  BPT.TRAP 0x1 ;  /* 0x000000040000795c */ /* 0x000fe20000300000 */
.L_x_641:
[----:B------:R-:W-:Y:S01]  /*58b0*/  IMAD R10, R19, 0x8, R2 ;  /* 0x00000008130a7824 */ /* 0x000fe200078e0202 */
[----:B------:R-:W-:Y:S01]  /*58c0*/  SHF.L.U32 R7, R185, 0x1f, RZ ;  /* 0x0000001fb9077819 */ /* 0x000fe200000006ff */
[----:B------:R-:W-:Y:S01]  /*58d0*/  VIADD R4, R2, 0x26800 ;  /* 0x0002680002047836 */ /* 0x000fe20000000000 */
[----:B------:R-:W-:Y:S02]  /*58e0*/  BSSY B0, `(.L_x_642) ;  /* 0x0000008000007945 */ /* 0x000fe40003800000 */
[----:B------:R-:W0:Y:S02]  /*58f0*/  SYNCS.PHASECHK.TRANS64.TRYWAIT P1, [R10+URZ+0x28c50], R7 ;  /* 0x028c50070a0075a7 */ /* 0x000e24000802017f */
[----:B------:R-:W-:Y:S01]  /*5900*/  SHF.R.U32.HI R5, RZ, 0x4, R4 ;  /* 0x00000004ff057819 */ /* 0x000fe20000011604 */
[----:B------:R-:W-:-:S03]  /*5910*/  IMAD R4, R19, 0x1000, R14 ;  /* 0x0000100013047824 */ /* 0x000fc600078e020e */
[----:B------:R-:W-:-:S04]  /*5920*/  LOP3.LUT R5, R5, 0x3fff, RZ, 0xc0, !PT ;  /* 0x00003fff05057812 */ /* 0x000fc800078ec0ff */
[----:B------:R-:W-:Y:S01]  /*5930*/  LOP3.LUT R11, R5, 0x10000, RZ, 0xfc, !PT ;  /* 0x00010000050b7812 */ /* 0x000fe200078efcff */
[----:B------:R-:W-:Y:S01]  /*5940*/  IMAD.MOV.U32 R5, RZ, RZ, 0x40000040 ;  /* 0x40000040ff057424 */ /* 0x000fe200078e00ff */
[----:B0-----:R-:W-:Y:S06]  /*5950*/  @!P1 BRA `(.L_x_643) ;  /* 0x00000154009c9947 */ /* 0x001fec0003800000 */
.L_x_872:
[----:B------:R-:W-:Y:S05]  /*5960*/  BSYNC B0 ;  /* 0x0000000000007941 */ /* 0x000fea0003800000 */
.L_x_642:
[----:B------:R-:W-:Y:S01]  /*5970*/  BAR.SYNC.DEFER_BLOCKING 0xe, 0x100 ;  /* 0x0384000000007b1d */ /* 0x000fe20000010000 */
[----:B------:R-:W-:Y:S01]  /*5980*/  IMAD.MOV.U32 R6, RZ, RZ, R11 ;  /* 0x000000ffff067224 */ /* 0x000fe200078e000b */
[C---:B------:R-:W-:Y:S01]  /*5990*/  R2UR UR6, R4.reuse ;  /* 0x00000000040672ca */ /* 0x040fe200000e0000 */
[----:B0-----:R-:W-:Y:S01]  /*59a0*/  IMAD.MOV.U32 R7, RZ, RZ, 0x40000040 ;  /* 0x40000040ff077424 */ /* 0x001fe200078e00ff */
[----:B------:R-:W-:Y:S01]  /*59b0*/  R2UR UR7, R5 ;  /* 0x00000000050772ca */ /* 0x000fe200000e0000 */
[----:B------:R-:W-:Y:S01]  /*59c0*/  VIADD R8, R4, 0x100 ;  /* 0x0000010004087836 */ /* 0x000fe20000000000 */
[----:B------:R-:W-:Y:S01]  /*59d0*/  R2UR UR4, R6 ;  /* 0x00000000060472ca */ /* 0x000fe200000e0000 */
[----:B------:R-:W-:Y:S01]  /*59e0*/  IMAD.MOV.U32 R9, RZ, RZ, 0x40000040 ;  /* 0x40000040ff097424 */ /* 0x000fe200078e00ff */
[----:B------:R-:W-:Y:S01]  /*59f0*/  R2UR UR5, R7 ;  /* 0x00000000070572ca */ /* 0x000fe200000e0000 */
[----:B------:R-:W-:Y:S01]  /*5a00*/  IMAD.MOV.U32 R5, RZ, RZ, 0x40000040 ;  /* 0x40000040ff057424 */ /* 0x000fe200078e00ff */
[----:B------:R-:W-:Y:S01]  /*5a10*/  R2UR UR14, R8 ;  /* 0x00000000080e72ca */ /* 0x000fe200000e0000 */
[----:B------:R-:W-:Y:S01]  /*5a20*/  VIADD R8, R11, 0x2 ;  /* 0x000000020b087836 */ /* 0x000fe20000000000 */
[----:B------:R-:W-:Y:S01]  /*5a30*/  R2UR UR15, R9 ;  /* 0x00000000090f72ca */ /* 0x000fe200000e0000 */
[----:B------:R-:W-:Y:S01]  /*5a40*/  IMAD.MOV.U32 R9, RZ, RZ, 0x40000040 ;  /* 0x40000040ff097424 */ /* 0x000fe200078e00ff */
[C---:B------:R-:W-:Y:S01]  /*5a50*/  IADD3 R6, R4.reuse, 0x80, RZ ;  /* 0x0000008004067810 */ /* 0x040fe20007ffe0ff */
[----:B------:R-:W-:Y:S01]  /*5a60*/  VIADD R4, R4, 0x180 ;  /* 0x0000018004047836 */ /* 0x000fe20000000000 */
[----:B------:R-:W-:Y:S01]  /*5a70*/  R2UR UR11, R7 ;  /* 0x00000000070b72ca */ /* 0x000fe200000e0000 */
[----:B------:R-:W-:Y:S01]  /*5a80*/  IMAD.MOV.U32 R7, RZ, RZ, 0x40000040 ;  /* 0x40000040ff077424 */ /* 0x000fe200078e00ff */
[----:B------:R-:W-:Y:S01]  /*5a90*/  R2UR UR10, R6 ;  /* 0x00000000060a72ca */ /* 0x000fe200000e0000 */
[----:B------:R-:W-:Y:S01]  /*5aa0*/  VIADD R6, R11, 0x4 ;  /* 0x000000040b067836 */ /* 0x000fe20000000000 */
[----:B------:R-:W-:-:S02]  /*5ab0*/  R2UR UR8, R8 ;  /* 0x00000000080872ca */ /* 0x000fc400000e0000 */
[----:B------:R-:W-:Y:S01]  /*5ac0*/  R2UR UR9, R9 ;  /* 0x00000000090972ca */ /* 0x000fe200000e0000 */
[----:B------:R-:W-:Y:S01]  /*5ad0*/  WARPGROUP.ARRIVE ;  /* 0x00000000000079c5 */ /* 0x000fe20000000000 */
[----:B------:R-:W-:Y:S02]  /*5ae0*/  R2UR UR12, R6 ;  /* 0x00000000060c72ca */ /* 0x000fe400000e0000 */
[----:B------:R-:W-:-:S03]  /*5af0*/  R2UR UR13, R7 ;  /* 0x00000000070d72ca */ /* 0x000fc600000e0000 */
[----:B------:R-:W-:Y:S01]  /*5b00*/  HGMMA.64x256x16.F32 R24, gdesc[UR4].tnspB, RZ, !UPT, gsb0 ;  /* 0x43e00000041879f0 */ /* 0x000fe2000c0008ff */
[----:B------:R-:W-:Y:S01]  /*5b10*/  R2UR UR6, R4 ;  /* 0x00000000040672ca */ /* 0x000fe200000e0000 */
[----:B------:R-:W-:Y:S01]  /*5b20*/  VIADD R4, R11, 0x6 ;  /* 0x000000060b047836 */ /* 0x000fe20000000000 */
[----:B------:R-:W-:Y:S01]  /*5b30*/  R2UR UR7, R5 ;  /* 0x00000000050772ca */ /* 0x000fe200000e0000 */
[----:B------:R-:W-:-:S03]  /*5b40*/  IMAD.MOV.U32 R5, RZ, RZ, 0x40000040 ;  /* 0x40000040ff057424 */ /* 0x000fc600078e00ff */
[----:B------:R-:W-:Y:S02]  /*5b50*/  R2UR UR4, R4 ;  /* 0x00000000040472ca */ /* 0x000fe400000e0000 */
[----:B------:R-:W-:Y:S01]  /*5b60*/  R2UR UR5, R5 ;  /* 0x00000000050572ca */ /* 0x000fe200000e0000 */
        /* <DEDUP_REMOVED lines=16> */
.L_x_644:
[----:B------:R-:W-:Y:S01]  /*5c70*/  VIADD R3, R3, 0xfffffffe ;  /* 0xfffffffe03037836 */ /* 0x000fe20000000000 */
[----:B------:R-:W-:Y:S01]  /*5c80*/  BSSY B0, `(.L_x_645) ;  /* 0x00000cf000007945 */ /* 0x000fe20003800000 */
[----:B------:R-:W-:-:S03]  /*5c90*/  VIADD R10, R10, 0x28c60 ;  /* 0x00028c600a0a7836 */ /* 0x000fc60000000000 */
[----:B------:R-:W-:Y:S02]  /*5ca0*/  ISETP.GE.AND P1, PT, R3, R0, PT ;  /* 0x000000000300720c */ /* 0x000fe40003f26270 */
[----:B------:R-:W-:-:S04]  /*5cb0*/  PRMT R10, R190, 0x654, R10 ;  /* 0x00000654be0a7816 */ /* 0x000fc8000000000a */
[----:B------:R0:W-:Y:S07]  /*5cc0*/  SYNCS.ARRIVE.TRANS64.RED.A1T0 RZ, [R10+URZ], RZ ;  /* 0x000000ff0aff79a7 */ /* 0x0001ee000810043f */
[----:B------:R-:W-:Y:S05]  /*5cd0*/  @!P1 BRA `(.L_x_646) ;  /* 0x0000000c00249947 */ /* 0x000fea0003800000 */
.L_x_653:
[----:B------:R-:W-:Y:S01]  /*5ce0*/  BAR.SYNC.DEFER_BLOCKING 0xe, 0x100 ;  /* 0x0384000000007b1d */ /* 0x000fe20000010000 */
[C---:B01----:R-:W-:Y:S02]  /*5cf0*/  IMAD R10, R19.reuse, 0x40, R195 ;  /* 0x00000040130a7824 */ /* 0x043fe400078e02c3 */
[----:B------:R-:W-:Y:S02]  /*5d00*/  VIADD R19, R19, 0x1 ;  /* 0x0000000113137836 */ /* 0x000fe40000000000 */
[----:B------:R-:W-:-:S03]  /*5d10*/  IMAD R10, R10, 0x4, R2 ;  /* 0x000000040a0a7824 */ /* 0x000fc600078e0202 */
[----:B------:R-:W-:-:S04]  /*5d20*/  ISETP.NE.AND P1, PT, R19, 0x2, PT ;  /* 0x000000021300780c */ /* 0x000fc80003f25270 */
[----:B------:R-:W-:Y:S01]  /*5d30*/  SEL R19, R19, RZ, P1 ;  /* 0x000000ff13137207 */ /* 0x000fe20000800000 */
[----:B------:R-:W0:Y:S04]  /*5d40*/  LDS R11, [R10+0x28800] ;  /* 0x028800000a0b7984 */ /* 0x000e280000000800 */
[----:B------:R-:W1:Y:S01]  /*5d50*/  LDS R10, [R10+0x28820] ;  /* 0x028820000a0a7984 */ /* 0x000e620000000800 */
[-C--:B0-----:R-:W-:Y:S01]  /*5d60*/  FMUL.FTZ R24, R24, R11.reuse ;  /* 0x0000000b18187220 */ /* 0x081fe20000410000 */
[-C--:B------:R-:W-:Y:S01]  /*5d70*/  FMUL.FTZ R25, R25, R11.reuse ;  /* 0x0000000b19197220 */ /* 0x080fe20000410000 */
[-C--:B------:R-:W-:Y:S01]  /*5d80*/  FMUL.FTZ R28, R28, R11.reuse ;  /* 0x0000000b1c1c7220 */ /* 0x080fe20000410000 */
[-C--:B------:R-:W-:Y:S01]  /*5d90*/  FMUL.FTZ R29, R29, R11.reuse ;  /* 0x0000000b1d1d7220 */ /* 0x080fe20000410000 */
        /* <DEDUP_REMOVED lines=64> */
[----:B------:R-:W-:Y:S01]  /*61a0*/  SEL R10, RZ, 0x1, P1 ;  /* 0x00000001ff0a7807 */ /* 0x000fe20000800000 */
        /* <DEDUP_REMOVED lines=60> */
[----:B------:R-:W-:Y:S01]  /*6570*/  LOP3.LUT R185, R185, R10, RZ, 0x3c, !PT ;  /* 0x0000000ab9b97212 */ /* 0x000fe200078e3cff */
[----:B------:R-:W-:Y:S06]  /*6580*/  @!P0 BRA `(.L_x_647) ;  /* 0x0000000000048947 */ /* 0x000fec0003800000 */
[----:B------:R-:W-:Y:S01]  /*6590*/  BPT.TRAP 0x1 ;  /* 0x000000040000795c */ /* 0x000fe20000300000 */
.L_x_647:
[----:B------:R-:W-:Y:S01]  /*65a0*/  IMAD R10, R19, 0x8, R2 ;  /* 0x00000008130a7824 */ /* 0x000fe200078e0202 */
[----:B------:R-:W-:-:S04]  /*65b0*/  SHF.L.U32 R11, R185, 0x1f, RZ ;  /* 0x0000001fb90b7819 */ /* 0x000fc800000006ff */
[----:B------:R0:W1:Y:S01]  /*65c0*/  SYNCS.PHASECHK.TRANS64.TRYWAIT P1, [R10+URZ+0x28c50], R11 ;  /* 0x028c500b0a0075a7 */ /* 0x000062000802017f */
[----:B------:R-:W-:Y:S05]  /*65d0*/  @!P0 BRA `(.L_x_648) ;  /* 0x0000000000048947 */ /* 0x000fea0003800000 */
[----:B------:R-:W-:Y:S01]  /*65e0*/  BPT.TRAP 0x1 ;  /* 0x000000040000795c */ /* 0x000fe20000300000 */
.L_x_648:
[----:B------:R-:W-:Y:S04]  /*65f0*/  BSSY B1, `(.L_x_649) ;  /* 0x0000004000017945 */ /* 0x000fe80003800000 */
[----:B-1----:R-:W-:Y:S05]  /*6600*/  @P1 BRA `(.L_x_650) ;  /* 0x0000000000081947 */ /* 0x002fea0003800000 */
[----:B------:R-:W1:Y:S02]  /*6610*/  SYNCS.PHASECHK.TRANS64.TRYWAIT P1, [R10+URZ+0x28c50], R11 ;  /* 0x028c500b0a0075a7 */ /* 0x000e64000802017f */
[----:B-1----:R-:W-:Y:S05]  /*6620*/  @!P1 BRA `(.L_x_651) ;  /* 0x00000148007c9947 */ /* 0x002fea0003800000 */
.L_x_650:
[----:B------:R-:W-:Y:S05]  /*6630*/  BSYNC B1 ;  /* 0x0000000000017941 */ /* 0x000fea0003800000 */
.L_x_649:
[----:B01----:R-:W-:Y:S01]  /*6640*/  IMAD R10, R19, 0x1000, R14 ;  /* 0x00001000130a7824 */ /* 0x003fe200078e020e */
[----:B------:R-:W-:Y:S01]  /*6650*/  WARPGROUP.ARRIVE ;  /* 0x00000000000079c5 */ /* 0x000fe20000000000 */
[----:B------:R-:W-:Y:S01]  /*6660*/  IMAD.MOV.U32 R11, RZ, RZ, 0x40000040 ;  /* 0x40000040ff0b7424 */ /* 0x000fe200078e00ff */
[----:B------:R-:W-:Y:S01]  /*6670*/  R2UR UR8, R8 ;  /* 0x00000000080872ca */ /* 0x000fe200000e0000 */
[C---:B------:R-:W-:Y:S01]  /*6680*/  VIADD R12, R10.reuse, 0x80 ;  /* 0x000000800a0c7836 */ /* 0x040fe20000000000 */
[----:B------:R-:W-:Y:S01]  /*6690*/  R2UR UR6, R10 ;  /* 0x000000000a0672ca */ /* 0x000fe200000e0000 */
[----:B------:R-:W-:Y:S01]  /*66a0*/  IMAD.MOV.U32 R13, RZ, RZ, 0x40000040 ;  /* 0x40000040ff0d7424 */ /* 0x000fe200078e00ff */
[C---:B------:R-:W-:Y:S02]  /*66b0*/  R2UR UR7, R11.reuse ;  /* 0x000000000b0772ca */ /* 0x040fe400000e0000 */
[----:B------:R-:W-:Y:S02]  /*66c0*/  R2UR UR10, R12 ;  /* 0x000000000c0a72ca */ /* 0x000fe400000e0000 */
[C---:B------:R-:W-:Y:S01]  /*66d0*/  IADD3 R12, R10.reuse, 0x100, RZ ;  /* 0x000001000a0c7810 */ /* 0x040fe20007ffe0ff */
[----:B------:R-:W-:Y:S01]  /*66e0*/  VIADD R10, R10, 0x180 ;  /* 0x000001800a0a7836 */ /* 0x000fe20000000000 */
[----:B------:R-:W-:-:S02]  /*66f0*/  R2UR UR5, R11 ;  /* 0x000000000b0572ca */ /* 0x000fc400000e0000 */
[----:B------:R-:W-:Y:S02]  /*6700*/  R2UR UR11, R13 ;  /* 0x000000000d0b72ca */ /* 0x000fe400000e0000 */
[----:B------:R-:W-:Y:S01]  /*6710*/  R2UR UR18, R10 ;  /* 0x000000000a1272ca */ /* 0x000fe200000e0000 */
[----:B------:R-:W-:Y:S01]  /*6720*/  VIADD R10, R2, 0x26800 ;  /* 0x00026800020a7836 */ /* 0x000fe20000000000 */
[----:B------:R-:W-:Y:S02]  /*6730*/  R2UR UR9, R9 ;  /* 0x00000000090972ca */ /* 0x000fe400000e0000 */
[----:B------:R-:W-:Y:S02]  /*6740*/  R2UR UR14, R12 ;  /* 0x000000000c0e72ca */ /* 0x000fe400000e0000 */
[----:B------:R-:W-:Y:S02]  /*6750*/  SHF.R.U32.HI R10, RZ, 0x4, R10 ;  /* 0x00000004ff0a7819 */ /* 0x000fe4000001160a */
[----:B------:R-:W-:-:S02]  /*6760*/  R2UR UR15, R13 ;  /* 0x000000000d0f72ca */ /* 0x000fc400000e0000 */
[----:B------:R-:W-:Y:S02]  /*6770*/  LOP3.LUT R10, R10, 0x3fff, RZ, 0xc0, !PT ;  /* 0x00003fff0a0a7812 */ /* 0x000fe400078ec0ff */
[----:B------:R-:W-:Y:S02]  /*6780*/  R2UR UR12, R6 ;  /* 0x00000000060c72ca */ /* 0x000fe400000e0000 */
[----:B------:R-:W-:Y:S02]  /*6790*/  LOP3.LUT R10, R10, 0x10000, RZ, 0xfc, !PT ;  /* 0x000100000a0a7812 */ /* 0x000fe400078efcff */
[----:B------:R-:W-:Y:S02]  /*67a0*/  R2UR UR13, R7 ;  /* 0x00000000070d72ca */ /* 0x000fe400000e0000 */
[----:B------:R-:W-:Y:S02]  /*67b0*/  R2UR UR4, R10 ;  /* 0x000000000a0472ca */ /* 0x000fe400000e0000 */
[----:B------:R-:W-:-:S02]  /*67c0*/  R2UR UR19, R11 ;  /* 0x000000000b1372ca */ /* 0x000fc400000e0000 */
[----:B------:R-:W-:Y:S02]  /*67d0*/  R2UR UR16, R4 ;  /* 0x00000000041072ca */ /* 0x000fe400000e0000 */
[----:B------:R-:W-:-:S07]  /*67e0*/  R2UR UR17, R5 ;  /* 0x00000000051172ca */ /* 0x000fce00000e0000 */
        /* <DEDUP_REMOVED lines=17> */
.L_x_652:
[----:B------:R-:W-:Y:S01]  /*6900*/  IMAD R10, R19, 0x8, R2 ;  /* 0x00000008130a7824 */ /* 0x000fe200078e0202 */
[C---:B------:R-:W-:Y:S01]  /*6910*/  ISETP.GT.AND P1, PT, R3.reuse, R0, PT ;  /* 0x000000000300720c */ /* 0x040fe20003f24270 */
[----:B------:R-:W-:Y:S02]  /*6920*/  VIADD R3, R3, 0xffffffff ;  /* 0xffffffff03037836 */ /* 0x000fe40000000000 */
[----:B------:R-:W-:-:S05]  /*6930*/  VIADD R10, R10, 0x28c60 ;  /* 0x00028c600a0a7836 */ /* 0x000fca0000000000 */
[----:B------:R-:W-:-:S04]  /*6940*/  PRMT R10, R190, 0x654, R10 ;  /* 0x00000654be0a7816 */ /* 0x000fc8000000000a */
[----:B------:R1:W-:Y:S01]  /*6950*/  SYNCS.ARRIVE.TRANS64.RED.A1T0 RZ, [R10+URZ], RZ ;  /* 0x000000ff0aff79a7 */ /* 0x0003e2000810043f */
[----:B------:R-:W-:Y:S05]  /*6960*/  @P1 BRA `(.L_x_653) ;  /* 0xfffffff000dc1947 */ /* 0x000fea000383ffff */
.L_x_646:
[----:B------:R-:W-:Y:S05]  /*6970*/  BSYNC B0 ;  /* 0x0000000000007941 */ /* 0x000fea0003800000 */
.L_x_645:
[----:B------:R-:W-:Y:S01]  /*6980*/  BAR.SYNC.DEFER_BLOCKING 0xe, 0x100 ;  /* 0x0384000000007b1d */ /* 0x000fe20000010000 */
[C---:B------:R-:W-:Y:S01]  /*6990*/  IMAD R0, R19.reuse, 0x40, R195 ;  /* 0x0000004013007824 */ /* 0x040fe200078e02c3 */
[----:B------:R-:W-:Y:S01]  /*69a0*/  PLOP3.LUT P0, PT, PT, PT, PT, 0x8, 0x0 ;  /* 0x000000000000781c */ /* 0x000fe20003f0e170 */
[----:B------:R-:W-:Y:S01]  /*69b0*/  VIADD R19, R19, 0x1 ;  /* 0x0000000113137836 */ /* 0x000fe20000000000 */
[----:B------:R-:W-:Y:S01]  /*69c0*/  CS2R R20, SRZ ;  /* 0x0000000000147805 */ /* 0x000fe2000001ff00 */
[----:B------:R-:W-:-:S03]  /*69d0*/  IMAD R2, R0, 0x4, R2 ;  /* 0x0000000400027824 */ /* 0x000fc600078e0202 */
[----:B------:R-:W-:-:S04]  /*69e0*/  ISETP.NE.AND P1, PT, R19, 0x2, PT ;  /* 0x000000021300780c */ /* 0x000fc80003f25270 */
[----:B------:R-:W-:Y:S01]  /*69f0*/  SEL R19, R19, RZ, P1 ;  /* 0x000000ff13137207 */ /* 0x000fe20000800000 */
[----:B------:R-:W2:Y:S02]  /*6a00*/  LDS R0, [R2+0x28800] ;  /* 0x0288000002007984 */ /* 0x000ea40000000800 */
        /* <DEDUP_REMOVED lines=63> */
[----:B------:R-:W-:-:S02]  /*6e00*/  FMUL.FTZ R149, R149, R0 ;  /* 0x0000000095957220 */ /* 0x000fc40000410000 */
        /* <DEDUP_REMOVED lines=65> */
[----:B------:R-:W-:-:S04]  /*7220*/  SEL R0, RZ, 0x1, P1 ;  /* 0x00000001ff007807 */ /* 0x000fc80000800000 */
[----:B------:R-:W-:Y:S01]  /*7230*/  LOP3.LUT R185, R185, R0, RZ, 0x3c, !PT ;  /* 0x00000000b9b97212 */ /* 0x000fe200078e3cff */
[----:B------:R-:W-:Y:S06]  /*7240*/  BAR.ARV 0xf, 0x100 ;  /* 0x03c4000000007b1d */ /* 0x000fec0000002000 */
[----:B------:R-:W-:Y:S05]  /*7250*/  BRA `(.L_x_640) ;  /* 0x0000006c00c87947 */ /* 0x000fea0003800000 */
.L_x_637:
[----:B------:R-:W-:Y:S01]  /*7260*/  LOP3.LUT P1, RZ, R18, 0x4, RZ, 0xc0, !PT ;  /* 0x0000000412ff7812 */ /* 0x000fe2000782c0ff */
[----:B------:R-:W-:Y:S01]  /*7270*/  BSSY B0, `(.L_x_654) ;  /* 0x000001e000007945 */ /* 0x000fe20003800000 */
[----:B------:R-:W-:-:S11]  /*7280*/  IMAD.MOV.U32 R0, RZ, RZ, RZ ;  /* 0x000000ffff007224 */ /* 0x000fd600078e00ff */
[----:B------:R-:W-:Y:S05]  /*7290*/  @!P1 BRA `(.L_x_655) ;  /* 0x00000000006c9947 */ /* 0x000fea0003800000 */
[-C--:B------:R-:W-:Y:S02]  /*72a0*/  IABS R0, R10.reuse ;  /* 0x0000000a00007213 */ /* 0x080fe40000000000 */
[----:B------:R-:W-:Y:S02]  /*72b0*/  IADD3 R3, R171, -0x1, R10 ;  /* 0xffffffffab037810 */ /* 0x000fe40007ffe00a */
[----:B------:R-:W4:Y:S01]  /*72c0*/  I2F.RP R6, R0 ;  /* 0x0000000000067306 */ /* 0x000f220000209400 */
[----:B------:R-:W-:-:S05]  /*72d0*/  IABS R8, R10 ;  /* 0x0000000a00087213 */ /* 0x000fca0000000000 */
[----:B------:R-:W-:Y:S02]  /*72e0*/  IMAD.MOV R8, RZ, RZ, -R8 ;  /* 0x000000ffff087224 */ /* 0x000fe400078e0a08 */
[----:B----4-:R-:W4:Y:S02]  /*72f0*/  MUFU.RCP R6, R6 ;  /* 0x0000000600067308 */ /* 0x010f240000001000 */
[----:B----4-:R-:W-:Y:S01]  /*7300*/  VIADD R4, R6, 0xffffffe ;  /* 0x0ffffffe06047836 */ /* 0x010fe20000000000 */
[----:B------:R-:W-:Y:S02]  /*7310*/  IABS R6, R3 ;  /* 0x0000000300067213 */ /* 0x000fe40000000000 */
[----:B------:R-:W-:-:S03]  /*7320*/  LOP3.LUT R3, R3, R10, RZ, 0x3c, !PT ;  /* 0x0000000a03037212 */ /* 0x000fc600078e3cff */
[----:B------:R4:W0:Y:S01]  /*7330*/  F2I.FTZ.U32.TRUNC.NTZ R5, R4 ;  /* 0x0000000400057305 */ /* 0x000822000021f000 */
[----:B------:R-:W-:Y:S01]  /*7340*/  ISETP.GE.AND P2, PT, R3, RZ, PT ;  /* 0x000000ff0300720c */ /* 0x000fe20003f46270 */
[----:B----4-:R-:W-:Y:S02]  /*7350*/  IMAD.MOV.U32 R4, RZ, RZ, RZ ;  /* 0x000000ffff047224 */ /* 0x010fe400078e00ff */
[----:B0-----:R-:W-:-:S04]  /*7360*/  IMAD.MOV R7, RZ, RZ, -R5 ;  /* 0x000000ffff077224 */ /* 0x001fc800078e0a05 */
        /* <DEDUP_REMOVED lines=14> */
.L_x_655:
[----:B------:R-:W-:Y:S05]  /*7450*/  BSYNC B0 ;  /* 0x0000000000007941 */ /* 0x000fea0003800000 */
.L_x_654:
        /* <DEDUP_REMOVED lines=71> */
[----:B------:R-:W2:Y:S01]  /*78d0*/  LDL R3, [R1+0x44] ;  /* 0x0000440001037983 */ /* 0x000ea20000100800 */
[----:B------:R-:W-:Y:S03]  /*78e0*/  BSSY B6, `(.L_x_656) ;  /* 0x000001c000067945 */ /* 0x000fe60003800000 */
[----:B--2---:R-:W0:Y:S02]  /*78f0*/  SHFL.IDX PT, R0, R3, RZ, 0x1f ;  /* 0x00001fff03007589 */ /* 0x004e2400000e0000 */
[----:B0-----:R-:W-:-:S04]  /*7900*/  LEA.HI R3, R0, R0, RZ, 0x1 ;  /* 0x0000000000037211 */ /* 0x001fc800078f08ff */
[----:B------:R-:W-:-:S05]  /*7910*/  LOP3.LUT R3, R3, 0x1fffe, RZ, 0xc0, !PT ;  /* 0x0001fffe03037812 */ /* 0x000fca00078ec0ff */
        /* <DEDUP_REMOVED lines=24> */
.L_x_657:
[----:B------:R-:W-:Y:S05]  /*7aa0*/  BSYNC B6 ;  /* 0x0000000000067941 */ /* 0x000fea0003800000 */
.L_x_656:
[----:B------:R-:W-:Y:S02]  /*7ab0*/  ULDC UR4, c[0x0][0x3f4] ;  /* 0x0000fd0000047ab9 */ /* 0x000fe40000000800 */
[----:B------:R-:W-:-:S13]  /*7ac0*/  ISETP.LT.AND P0, PT, RZ, UR4, PT ;  /* 0x00000004ff007c0c */ /* 0x000fda000bf01270 */
[----:B------:R-:W-:Y:S05]  /*7ad0*/  @P0 BRA `(.L_x_658) ;  /* 0x0000000000400947 */ /* 0x000fea0003800000 */
[----:B------:R-:W2:Y:S02]  /*7ae0*/  LDL R20, [R1+0x3c] ;  /* 0x00003c0001147983 */ /* 0x000ea40000100800 */
[----:B--2---:R-:W-:-:S04]  /*7af0*/  LEA.HI R0, R20, R20, RZ, 0x1 ;  /* 0x0000001414007211 */ /* 0x004fc800078f08ff */
[----:B------:R-:W-:-:S05]  /*7b00*/  LOP3.LUT R0, R0, 0xfffffffe, RZ, 0xc0, !PT ;  /* 0xfffffffe00007812 */ /* 0x000fca00078ec0ff */
[----:B------:R-:W-:-:S05]  /*7b10*/  IMAD.IADD R0, R20, 0x1, -R0 ;  /* 0x0000000114007824 */ /* 0x000fca00078e0a00 */
[----:B------:R-:W-:-:S04]  /*7b20*/  SHF.L.U32 R3, R0, 0x1f, RZ ;  /* 0x0000001f00037819 */ /* 0x000fc800000006ff */
[----:B------:R0:W1:Y:S03]  /*7b30*/  SYNCS.PHASECHK.TRANS64.TRYWAIT P0, [R2+URZ+0x28c00], R3 ;  /* 0x028c0003020075a7 */ /* 0x000066000800017f */
[----:B-1----:R-:W-:Y:S05]  /*7b40*/  @!P0 NANOSLEEP.SYNCS 0x989680 ;  /* 0x009896800000895d */ /* 0x002fea0003900000 */
[----:B------:R-:W1:Y:S01]  /*7b50*/  @!P0 SYNCS.PHASECHK.TRANS64 P0, [R2+URZ+0x28c00], R3 ;  /* 0x028c0003020085a7 */ /* 0x000e62000800007f */
[----:B------:R-:W-:Y:S04]  /*7b60*/  BSSY B0, `(.L_x_659) ;  /* 0x0000006000007945 */ /* 0x000fe80003800000 */
[----:B-1----:R-:W-:Y:S05]  /*7b70*/  @P0 BRA `(.L_x_660) ;  /* 0x0000000000100947 */ /* 0x002fea0003800000 */
.L_x_661:
[----:B-1----:R1:W2:Y:S02]  /*7b80*/  SYNCS.PHASECHK.TRANS64.TRYWAIT P0, [R2+URZ+0x28c00], R3 ;  /* 0x028c0003020075a7 */ /* 0x0022a4000800017f */
[----:B--2---:R-:W-:Y:S05]  /*7b90*/  @!P0 NANOSLEEP.SYNCS 0x989680 ;  /* 0x009896800000895d */ /* 0x004fea0003900000 */
[----:B------:R-:W2:Y:S02]  /*7ba0*/  @!P0 SYNCS.PHASECHK.TRANS64 P0, [R2+URZ+0x28c00], R3 ;  /* 0x028c0003020085a7 */ /* 0x000ea4000800007f */
[----:B--2---:R-:W-:Y:S05]  /*7bb0*/  @!P0 BRA `(.L_x_661) ;  /* 0xfffffffc00f08947 */ /* 0x004fea000383ffff */
.L_x_660:
[----:B------:R-:W-:Y:S05]  /*7bc0*/  BSYNC B0 ;  /* 0x0000000000007941 */ /* 0x000fea0003800000 */
.L_x_659:
[----:B------:R-:W-:Y:S05]  /*7bd0*/  BRA `(.L_x_662) ;  /* 0x0000002000c07947 */ /* 0x000fea0003800000 */
.L_x_658:
[----:B-----5:R-:W-:Y:S01]  /*7be0*/  SHF.R.S32.HI R0, RZ, 0x1f, R154 ;  /* 0x0000001fff007819 */ /* 0x020fe2000001149a */
[----:B------:R-:W-:Y:S01]  /*7bf0*/  VIADD R4, R2, 0x20400 ;  /* 0x0002040002047836 */ /* 0x000fe20000000000 */
[----:B------:R-:W-:Y:S01]  /*7c00*/  ULDC.64 UR4, c[0x0][0x3f8] ;  /* 0x0000fe0000047ab9 */ /* 0x000fe20000000a00 */
[----:B------:R-:W-:Y:S01]  /*7c10*/  ULDC.64 UR6, c[0x0][0x408] ;  /* 0x0001020000067ab9 */ /* 0x000fe20000000a00 */
[----:B------:R-:W-:Y:S01]  /*7c20*/  BSSY B6, `(.L_x_663) ;  /* 0x0000021000067945 */ /* 0x000fe20003800000 */
[----:B------:R-:W-:Y:S01]  /*7c30*/  IMAD R3, R0, UR4, RZ ;  /* 0x0000000400037c24 */ /* 0x000fe2000f8e02ff */
[----:B------:R-:W-:Y:S01]  /*7c40*/  LOP3.LUT P0, RZ, R4, 0x3ff, RZ, 0xc0, !PT ;  /* 0x000003ff04ff7812 */ /* 0x000fe2000780c0ff */
[----:B------:R-:W-:Y:S02]  /*7c50*/  IMAD R9, R0, UR6, RZ ;  /* 0x0000000600097c24 */ /* 0x000fe4000f8e02ff */
[----:B------:R-:W-:-:S04]  /*7c60*/  IMAD.WIDE.U32 R4, R154, UR4, RZ ;  /* 0x000000049a047c25 */ /* 0x000fc8000f8e00ff */
[C---:B------:R-:W-:Y:S01]  /*7c70*/  IMAD R3, R154.reuse, UR5, R3 ;  /* 0x000000059a037c24 */ /* 0x040fe2000f8e0203 */
[----:B------:R-:W-:Y:S01]  /*7c80*/  ULDC.64 UR4, c[0x0][0x3e8] ;  /* 0x0000fa0000047ab9 */ /* 0x000fe20000000a00 */
[----:B------:R-:W-:Y:S01]  /*7c90*/  IMAD.WIDE.U32 R6, R154, UR6, RZ ;  /* 0x000000069a067c25 */ /* 0x000fe2000f8e00ff */
[----:B------:R-:W-:-:S03]  /*7ca0*/  LEA R25, P1, R4, UR4, 0x1 ;  /* 0x0000000404197c11 */ /* 0x000fc6000f8208ff */
[----:B------:R-:W-:Y:S01]  /*7cb0*/  IMAD R9, R154, UR7, R9 ;  /* 0x000000079a097c24 */ /* 0x000fe2000f8e0209 */
[----:B------:R-:W-:Y:S01]  /*7cc0*/  ULDC.64 UR6, c[0x0][0x400] ;  /* 0x0001000000067ab9 */ /* 0x000fe20000000a00 */
[----:B------:R-:W-:Y:S01]  /*7cd0*/  IMAD.IADD R5, R3, 0x1, R5 ;  /* 0x0000000103057824 */ /* 0x000fe200078e0205 */
[----:B------:R-:W-:Y:S01]  /*7ce0*/  LEA R27, P2, R6, UR6, 0x1 ;  /* 0x00000006061b7c11 */ /* 0x000fe2000f8408ff */
[----:B------:R-:W-:-:S03]  /*7cf0*/  IMAD.IADD R3, R9, 0x1, R7 ;  /* 0x0000000109037824 */ /* 0x000fc600078e0207 */
[----:B------:R-:W-:Y:S02]  /*7d00*/  LEA.HI.X R26, R4, UR5, R5, 0x1, P1 ;  /* 0x00000005041a7c11 */ /* 0x000fe400088f0c05 */
[----:B------:R-:W-:Y:S01]  /*7d10*/  LEA.HI.X R24, R6, UR7, R3, 0x1, P2 ;  /* 0x0000000706187c11 */ /* 0x000fe200090f0c03 */
[----:B------:R-:W-:Y:S06]  /*7d20*/  @!P0 BRA `(.L_x_664) ;  /* 0x0000000000408947 */ /* 0x000fec0003800000 */
        /* <DEDUP_REMOVED lines=16> */
.L_x_664:
[----:B------:R-:W-:Y:S05]  /*7e30*/  BSYNC B6 ;  /* 0x0000000000067941 */ /* 0x000fea0003800000 */
.L_x_663:
[----:B------:R-:W-:Y:S01]  /*7e40*/  ULDC.U8 UR4, c[0x0][0x410] ;  /* 0x0001040000047ab9 */ /* 0x000fe20000000000 */
[----:B------:R-:W-:Y:S01]  /*7e50*/  BSSY B0, `(.L_x_665) ;  /* 0x0000200000007945 */ /* 0x000fe20003800000 */
[----:B------:R-:W-:Y:S01]  /*7e60*/  ISETP.NE.AND P0, PT, RZ, UR4, PT ;  /* 0x00000004ff007c0c */ /* 0x000fe2000bf05270 */
[----:B------:R-:W-:-:S12]  /*7e70*/  IMAD R4, R153, 0x40, R186 ;  /* 0x0000004099047824 */ /* 0x000fd800078e02ba */
[----:B------:R-:W-:Y:S05]  /*7e80*/  @!P0 BRA `(.L_x_666) ;  /* 0x0000001000108947 */ /* 0x000fea0003800000 */
[----:B------:R-:W-:-:S03]  /*7e90*/  UMOV UR4, 0xffffffff ;  /* 0xffffffff00047882 */ /* 0x000fc60000000000 */
[----:B------:R-:W-:Y:S05]  /*7ea0*/  BRA.DIV UR4, `(.L_x_667) ;  /* 0x0000013204707947 */ /* 0x000fea000b800000 */
[----:B------:R0:W1:Y:S04]  /*7eb0*/  SHFL.IDX PT, R0, R26, RZ, 0x1c1f ;  /* 0x001c1fff1a007589 */ /* 0x00006800000e0000 */
[----:B------:R0:W2:Y:S04]  /*7ec0*/  SHFL.IDX PT, R3, R25, RZ, 0x1c1f ;  /* 0x001c1fff19037589 */ /* 0x0000a800000e0000 */
[----:B------:R-:W3:Y:S04]  /*7ed0*/  SHFL.IDX PT, R24, R24, RZ, 0x1c1f ;  /* 0x001c1fff18187589 */ /* 0x000ee800000e0000 */
[----:B------:R0:W4:Y:S02]  /*7ee0*/  SHFL.IDX PT, R21, R27, RZ, 0x1c1f ;  /* 0x001c1fff1b157589 */ /* 0x00012400000e0000 */
.L_x_878:
[----:B------:R-:W5:Y:S01]  /*7ef0*/  LDL R11, [R1+0x3c] ;  /* 0x00003c00010b7983 */ /* 0x000f620000100800 */
[----:B------:R-:W-:Y:S01]  /*7f00*/  ULDC UR4, c[0x0][0x448] ;  /* 0x0001120000047ab9 */ /* 0x000fe20000000800 */
[----:B------:R-:W-:Y:S01]  /*7f10*/  IMAD.SHL.U32 R5, R191, 0x40, RZ ;  /* 0x00000040bf057824 */ /* 0x000fe200078e00ff */
[----:B------:R-:W-:Y:S01]  /*7f20*/  BSSY B1, `(.L_x_668) ;  /* 0x0000028000017945 */ /* 0x000fe20003800000 */
[----:B0-----:R-:W-:Y:S01]  /*7f30*/  IMAD R25, R155, UR4, RZ ;  /* 0x000000049b197c24 */ /* 0x001fe2000f8e02ff */
[----:B------:R-:W-:Y:S02]  /*7f40*/  CS2R R8, SRZ ;  /* 0x0000000000087805 */ /* 0x000fe4000001ff00 */
[----:B------:R-:W-:Y:S02]  /*7f50*/  LOP3.LUT R5, R5, 0x1c0, RZ, 0xc0, !PT ;  /* 0x000001c005057812 */ /* 0x000fe400078ec0ff */
[----:B------:R-:W-:Y:S01]  /*7f60*/  ISETP.GE.AND P0, PT, R4, R25, PT ;  /* 0x000000190400720c */ /* 0x000fe20003f06270 */
[----:B------:R-:W-:Y:S01]  /*7f70*/  IMAD R25, R153, -0x40, R25 ;  /* 0xffffffc099197824 */ /* 0x000fe200078e0219 */
[----:B------:R-:W-:-:S02]  /*7f80*/  LOP3.LUT R6, R5, 0x18, R16, 0xf8, !PT ;  /* 0x0000001805067812 */ /* 0x000fc400078ef810 */
[----:B------:R-:W-:-:S04]  /*7f90*/  SHF.R.U32.HI R7, RZ, 0x3, R5 ;  /* 0x00000003ff077819 */ /* 0x000fc80000011605 */
[----:B------:R-:W-:Y:S02]  /*7fa0*/  LOP3.LUT R27, R6, R7, RZ, 0x3c, !PT ;  /* 0x00000007061b7212 */ /* 0x000fe400078e3cff */
[----:B------:R-:W-:Y:S02]  /*7fb0*/  CS2R R6, SRZ ;  /* 0x0000000000067805 */ /* 0x000fe4000001ff00 */
[----:B-----5:R-:W-:-:S04]  /*7fc0*/  LEA.HI R5, R11, R11, RZ, 0x1 ;  /* 0x0000000b0b057211 */ /* 0x020fc800078f08ff */
[----:B------:R-:W-:Y:S02]  /*7fd0*/  LOP3.LUT R10, R5, 0xfffffffe, RZ, 0xc0, !PT ;  /* 0xfffffffe050a7812 */ /* 0x000fe400078ec0ff */
[----:B------:R-:W-:-:S03]  /*7fe0*/  CS2R R4, SRZ ;  /* 0x0000000000047805 */ /* 0x000fc6000001ff00 */
[----:B------:R-:W-:Y:S01]  /*7ff0*/  IMAD.IADD R26, R11, 0x1, -R10 ;  /* 0x000000010b1a7824 */ /* 0x000fe200078e0a0a */
[----:B------:R-:W-:Y:S01]  /*8000*/  CS2R R10, SRZ ;  /* 0x00000000000a7805 */ /* 0x000fe2000001ff00 */
[----:B------:R-:W-:Y:S06]  /*8010*/  @P0 BRA `(.L_x_669) ;  /* 0x0000000000600947 */ /* 0x000fec0003800000 */
[----:B------:R-:W-:Y:S01]  /*8020*/  ULDC UR4, c[0x0][0x3f4] ;  /* 0x0000fd0000047ab9 */ /* 0x000fe20000000800 */
[----:B------:R-:W-:Y:S01]  /*8030*/  IMAD.SHL.U32 R14, R194, 0x2, RZ ;  /* 0x00000002c20e7824 */ /* 0x000fe200078e00ff */
[----:B------:R-:W-:Y:S01]  /*8040*/  ISETP.GE.AND P2, PT, R188, UR4, PT ;  /* 0x00000004bc007c0c */ /* 0x000fe2000bf46270 */
[----:B--2---:R-:W-:Y:S01]  /*8050*/  IMAD.MOV.U32 R4, RZ, RZ, R3 ;  /* 0x000000ffff047224 */ /* 0x004fe200078e0003 */
[C---:B------:R-:W-:Y:S01]  /*8060*/  ISETP.GE.AND P3, PT, R194.reuse, UR4, PT ;  /* 0x00000004c2007c0c */ /* 0x040fe2000bf66270 */
[----:B-1----:R-:W-:Y:S01]  /*8070*/  IMAD.MOV.U32 R5, RZ, RZ, R0 ;  /* 0x000000ffff057224 */ /* 0x002fe200078e0000 */
[----:B------:R-:W-:Y:S02]  /*8080*/  SHF.R.S32.HI R7, RZ, 0x1f, R194 ;  /* 0x0000001fff077819 */ /* 0x000fe400000114c2 */
[----:B------:R-:W-:Y:S01]  /*8090*/  CS2R R8, SRZ ;  /* 0x0000000000087805 */ /* 0x000fe2000001ff00 */
[----:B----4-:R-:W-:Y:S01]  /*80a0*/  IMAD.MOV.U32 R6, RZ, RZ, R21 ;  /* 0x000000ffff067224 */ /* 0x010fe200078e0015 */
[----:B------:R-:W-:Y:S01]  /*80b0*/  SHF.L.U64.HI R15, R194, 0x1, R7 ;  /* 0x00000001c20f7819 */ /* 0x000fe20000010207 */
[----:B---3--:R-:W-:-:S04]  /*80c0*/  IMAD.MOV.U32 R7, RZ, RZ, R24 ;  /* 0x000000ffff077224 */ /* 0x008fc800078e0018 */
[C---:B------:R-:W-:Y:S02]  /*80d0*/  @!P2 IMAD.WIDE R4, R188.reuse, 0x2, R4 ;  /* 0x00000002bc04a825 */ /* 0x040fe400078e0204 */
[-C--:B------:R-:W-:Y:S02]  /*80e0*/  @!P3 IADD3 R12, P0, R3, R14.reuse, RZ ;  /* 0x0000000e030cb210 */ /* 0x080fe40007f1e0ff */
[----:B------:R-:W-:Y:S01]  /*80f0*/  @!P3 IADD3 R14, P1, R21, R14, RZ ;  /* 0x0000000e150eb210 */ /* 0x000fe20007f3e0ff */
[----:B------:R0:W5:Y:S01]  /*8100*/  @!P2 LD.E.64 R8, desc[UR42][R4.64] ;  /* 0x0000002a0408a980 */ /* 0x000162000c101b00 */
[----:B------:R-:W-:Y:S01]  /*8110*/  @!P2 IMAD.WIDE R20, R188, 0x2, R6 ;  /* 0x00000002bc14a825 */ /* 0x000fe200078e0206 */
[----:B------:R-:W-:Y:S02]  /*8120*/  CS2R R10, SRZ ;  /* 0x00000000000a7805 */ /* 0x000fe4000001ff00 */
[----:B------:R-:W-:Y:S01]  /*8130*/  CS2R R6, SRZ ;  /* 0x0000000000067805 */ /* 0x000fe2000001ff00 */
[----:B------:R-:W-:-:S02]  /*8140*/  @!P3 IMAD.X R13, R0, 0x1, R15, P0 ;  /* 0x00000001000db824 */ /* 0x000fc400000e060f */
[----:B------:R-:W-:Y:S01]  /*8150*/  @!P3 IMAD.X R15, R24, 0x1, R15, P1 ;  /* 0x00000001180fb824 */ /* 0x000fe200008e060f */
[----:B0-----:R-:W-:Y:S02]  /*8160*/  CS2R R4, SRZ ;  /* 0x0000000000047805 */ /* 0x001fe4000001ff00 */
[----:B------:R0:W5:Y:S04]  /*8170*/  @!P3 LD.E.64 R10, desc[UR42][R12.64] ;  /* 0x0000002a0c0ab980 */ /* 0x000168000c101b00 */
[----:B------:R0:W5:Y:S04]  /*8180*/  @!P3 LD.E.64 R6, desc[UR42][R14.64] ;  /* 0x0000002a0e06b980 */ /* 0x000168000c101b00 */
[----:B------:R0:W5:Y:S02]  /*8190*/  @!P2 LD.E.64 R4, desc[UR42][R20.64] ;  /* 0x0000002a1404a980 */ /* 0x000164000c101b00 */
.L_x_669:
[----:B------:R-:W-:Y:S05]  /*81a0*/  BSYNC B1 ;  /* 0x0000000000017941 */ /* 0x000fea0003800000 */
.L_x_668:
[----:B0-----:R-:W-:Y:S01]  /*81b0*/  SHF.L.U32 R13, R26, 0x1f, RZ ;  /* 0x0000001f1a0d7819 */ /* 0x001fe200000006ff */
[----:B--2---:R-:W-:Y:S01]  /*81c0*/  IMAD R3, R198, 0x200, R27 ;  /* 0x00000200c6037824 */ /* 0x004fe200078e021b */
[----:B------:R-:W-:Y:S01]  /*81d0*/  LOP3.LUT P1, RZ, R191, 0x4, RZ, 0xc0, !PT ;  /* 0x00000004bfff7812 */ /* 0x000fe2000782c0ff */
[--C-:B-----5:R-:W-:Y:S01]  /*81e0*/  IMAD.MOV.U32 R12, RZ, RZ, R9.reuse ;  /* 0x000000ffff0c7224 */ /* 0x120fe200078e0009 */
[----:B------:R-:W0:Y:S01]  /*81f0*/  SYNCS.PHASECHK.TRANS64.TRYWAIT P0, [R2+URZ+0x28c00], R13 ;  /* 0x028c000d020075a7 */ /* 0x000e22000800017f */
[--C-:B------:R-:W-:Y:S01]  /*8200*/  SHF.R.U64 R31, R8, 0x10, R9.reuse ;  /* 0x00000010081f7819 */ /* 0x100fe20000001209 */
[----:B------:R-:W-:Y:S01]  /*8210*/  IMAD R3, R3, 0x2, R2 ;  /* 0x0000000203037824 */ /* 0x000fe200078e0202 */
[----:B------:R-:W-:Y:S01]  /*8220*/  SHF.R.U32.HI R9, RZ, 0x10, R9 ;  /* 0x00000010ff097819 */ /* 0x000fe20000011609 */
[----:B------:R-:W-:Y:S01]  /*8230*/  IMAD.MOV.U32 R30, RZ, RZ, R10 ;  /* 0x000000ffff1e7224 */ /* 0x000fe200078e000a */
[--C-:B------:R-:W-:Y:S01]  /*8240*/  SHF.R.U64 R32, R10, 0x10, R11.reuse ;  /* 0x000000100a207819 */ /* 0x100fe2000000120b */
[----:B------:R-:W-:Y:S01]  /*8250*/  IMAD.MOV.U32 R29, RZ, RZ, R8 ;  /* 0x000000ffff1d7224 */ /* 0x000fe200078e0008 */
[--C-:B------:R-:W-:Y:S01]  /*8260*/  SHF.R.U32.HI R10, RZ, 0x10, R11.reuse ;  /* 0x00000010ff0a7819 */ /* 0x100fe2000001160b */
[----:B------:R-:W-:Y:S01]  /*8270*/  IMAD.MOV.U32 R14, RZ, RZ, R11 ;  /* 0x000000ffff0e7224 */ /* 0x000fe200078e000b */
[----:B------:R-:W-:Y:S01]  /*8280*/  MOV R8, R5 ;  /* 0x0000000500087202 */ /* 0x000fe20000000f00 */
[----:B------:R-:W-:Y:S01]  /*8290*/  IMAD.MOV.U32 R26, RZ, RZ, R4 ;  /* 0x000000ffff1a7224 */ /* 0x000fe200078e0004 */
[--C-:B------:R-:W-:Y:S01]  /*82a0*/  SHF.R.U64 R33, R4, 0x10, R5.reuse ;  /* 0x0000001004217819 */ /* 0x100fe20000001205 */
[----:B------:R-:W-:Y:S01]  /*82b0*/  IMAD.MOV.U32 R28, RZ, RZ, R6 ;  /* 0x000000ffff1c7224 */ /* 0x000fe200078e0006 */
[----:B------:R-:W-:Y:S01]  /*82c0*/  SHF.R.U32.HI R11, RZ, 0x10, R5 ;  /* 0x00000010ff0b7819 */ /* 0x000fe20000011605 */
[----:B------:R-:W-:Y:S01]  /*82d0*/  VIADD R4, R3, 0x20400 ;  /* 0x0002040003047836 */ /* 0x000fe20000000000 */
[----:B------:R-:W-:Y:S01]  /*82e0*/  PRMT R31, R31, 0x5410, R9 ;  /* 0x000054101f1f7816 */ /* 0x000fe20000000009 */
[--C-:B------:R-:W-:Y:S01]  /*82f0*/  IMAD.MOV.U32 R5, RZ, RZ, R7.reuse ;  /* 0x000000ffff057224 */ /* 0x100fe200078e0007 */
[----:B------:R-:W-:Y:S01]  /*8300*/  VIMNMX R9, R25, 0x40, PT ;  /* 0x0000004019097848 */ /* 0x000fe20003fe0100 */
[----:B------:R-:W-:Y:S01]  /*8310*/  BSSY B1, `(.L_x_670) ;  /* 0x000000d000017945 */ /* 0x000fe20003800000 */
[----:B-1----:R-:W-:Y:S01]  /*8320*/  VIADD R0, R3, 0x20440 ;  /* 0x0002044003007836 */ /* 0x002fe20000000000 */
[--C-:B------:R-:W-:Y:S01]  /*8330*/  SHF.R.U64 R34, R6, 0x10, R7.reuse ;  /* 0x0000001006227819 */ /* 0x100fe20000001207 */
[----:B------:R-:W-:Y:S01]  /*8340*/  @P1 VIADD R0, R4, 0xffffffc0 ;  /* 0xffffffc004001836 */ /* 0x000fe20000000000 */
[----:B------:R-:W-:-:S02]  /*8350*/  SHF.R.U32.HI R6, RZ, 0x10, R7 ;  /* 0x00000010ff067819 */ /* 0x000fc40000011607 */
[----:B------:R-:W-:Y:S02]  /*8360*/  PRMT R29, R29, 0x5410, R12 ;  /* 0x000054101d1d7816 */ /* 0x000fe4000000000c */
[----:B------:R-:W-:Y:S02]  /*8370*/  PRMT R30, R30, 0x5410, R14 ;  /* 0x000054101e1e7816 */ /* 0x000fe4000000000e */
[----:B------:R-:W-:Y:S02]  /*8380*/  PRMT R32, R32, 0x5410, R10 ;  /* 0x0000541020207816 */ /* 0x000fe4000000000a */
[----:B------:R-:W-:Y:S02]  /*8390*/  ISETP.GE.AND P1, PT, R186, R9, PT ;  /* 0x00000009ba00720c */ /* 0x000fe40003f26270 */
[----:B------:R-:W-:Y:S02]  /*83a0*/  PRMT R26, R26, 0x5410, R8 ;  /* 0x000054101a1a7816 */ /* 0x000fe40000000008 */
[----:B------:R-:W-:-:S02]  /*83b0*/  PRMT R33, R33, 0x5410, R11 ;  /* 0x0000541021217816 */ /* 0x000fc4000000000b */
[----:B------:R-:W-:Y:S01]  /*83c0*/  PRMT R28, R28, 0x5410, R5 ;  /* 0x000054101c1c7816 */ /* 0x000fe20000000005 */
[----:B0-----:R-:W-:Y:S06]  /*83d0*/  @!P0 BRA `(.L_x_671) ;  /* 0x0000012c00988947 */ /* 0x001fec0003800000 */
.L_x_879:
[----:B------:R-:W-:Y:S05]  /*83e0*/  BSYNC B1 ;  /* 0x0000000000017941 */ /* 0x000fea0003800000 */
.L_x_670:
[----:B------:R-:W-:Y:S01]  /*83f0*/  BSSY B1, `(.L_x_672) ;  /* 0x0000056000017945 */ /* 0x000fe20003800000 */
[----:B------:R-:W-:-:S03]  /*8400*/  PRMT R34, R34, 0x5410, R6 ;  /* 0x0000541022227816 */ /* 0x000fc60000000006 */
[----:B------:R-:W-:Y:S05]  /*8410*/  @P1 BRA `(.L_x_673) ;  /* 0x00000004004c1947 */ /* 0x000fea0003800000 */
[----:B------:R-:W1:Y:S01]  /*8420*/  LDC R5, c[0x0][0x3f4] ;  /* 0x0000fd00ff057b82 */ /* 0x000e620000000800 */
[----:B------:R-:W-:Y:S01]  /*8430*/  BSSY B2, `(.L_x_674) ;  /* 0x000002a000027945 */ /* 0x000fe20003800000 */
[-C--:B-1----:R-:W-:Y:S02]  /*8440*/  ISETP.GE.AND P0, PT, R188, R5.reuse, PT ;  /* 0x00000005bc00720c */ /* 0x082fe40003f06270 */
[----:B------:R-:W-:-:S11]  /*8450*/  ISETP.GE.AND P1, PT, R194, R5, PT ;  /* 0x00000005c200720c */ /* 0x000fd60003f26270 */
[----:B------:R-:W-:Y:S05]  /*8460*/  @P0 BRA `(.L_x_675) ;  /* 0x0000000000980947 */ /* 0x000fea0003800000 */
[----:B------:R-:W1:Y:S01]  /*8470*/  LDS.128 R4, [R3+0x20400] ;  /* 0x0204000003047984 */ /* 0x000e620000000c00 */
[----:B------:R-:W-:Y:S02]  /*8480*/  HADD2.F32 R15, -RZ, R26.H0_H0 ;  /* 0x2000001aff0f7230 */ /* 0x000fe40000004100 */
[----:B0-----:R-:W-:Y:S02]  /*8490*/  HADD2.F32 R13, -RZ, R29.H0_H0 ;  /* 0x2000001dff0d7230 */ /* 0x001fe40000004100 */
[----:B------:R-:W-:Y:S02]  /*84a0*/  HADD2.F32 R14, -RZ, R31.H0_H0 ;  /* 0x2000001fff0e7230 */ /* 0x000fe40000004100 */
[----:B------:R-:W-:Y:S02]  /*84b0*/  HADD2.F32 R20, -RZ, R33.H0_H0 ;  /* 0x20000021ff147230 */ /* 0x000fe40000004100 */
[--C-:B-1----:R-:W-:Y:S02]  /*84c0*/  HADD2.F32 R8, -RZ, R4.reuse.H0_H0 ;  /* 0x20000004ff087230 */ /* 0x102fe40000004100 */
[----:B------:R-:W-:-:S02]  /*84d0*/  HADD2.F32 R4, -RZ, R4.H1_H1 ;  /* 0x30000004ff047230 */ /* 0x000fc40000004100 */
[--C-:B------:R-:W-:Y:S02]  /*84e0*/  HADD2.F32 R10, -RZ, R5.reuse.H0_H0 ;  /* 0x20000005ff0a7230 */ /* 0x100fe40000004100 */
[----:B------:R-:W-:Y:S02]  /*84f0*/  HADD2.F32 R5, -RZ, R5.H1_H1 ;  /* 0x30000005ff057230 */ /* 0x000fe40000004100 */
[C---:B----4-:R-:W-:Y:S01]  /*8500*/  FMUL.FTZ R21, R4.reuse, R15 ;  /* 0x0000000f04157220 */ /* 0x050fe20000410000 */
[----:B------:R-:W-:Y:S01]  /*8510*/  FMUL.FTZ R4, R4, R13 ;  /* 0x0000000d04047220 */ /* 0x000fe20000410000 */
[--C-:B------:R-:W-:Y:S02]  /*8520*/  HADD2.F32 R11, -RZ, R6.reuse.H0_H0 ;  /* 0x20000006ff0b7230 */ /* 0x100fe40000004100 */
[----:B------:R-:W-:Y:S02]  /*8530*/  HADD2.F32 R12, -RZ, R7.H0_H0 ;  /* 0x20000007ff0c7230 */ /* 0x000fe40000004100 */
[C---:B---3--:R-:W-:Y:S01]  /*8540*/  FFMA.FTZ R24, R8.reuse, R15, R4 ;  /* 0x0000000f08187223 */ /* 0x048fe20000010004 */
[C---:B------:R-:W-:Y:S01]  /*8550*/  FMUL.FTZ R25, R5.reuse, R20 ;  /* 0x0000001405197220 */ /* 0x040fe20000410000 */
[----:B------:R-:W-:Y:S01]  /*8560*/  FFMA.FTZ R21, R8, R13, -R21 ;  /* 0x0000000d08157223 */ /* 0x000fe20000010815 */
[----:B------:R-:W-:Y:S01]  /*8570*/  FMUL.FTZ R15, R5, R14 ;  /* 0x0000000e050f7220 */ /* 0x000fe20000410000 */
[----:B------:R-:W-:-:S02]  /*8580*/  HADD2.F32 R6, -RZ, R6.H1_H1 ;  /* 0x30000006ff067230 */ /* 0x000fc40000004100 */
[C---:B------:R-:W-:Y:S01]  /*8590*/  FFMA.FTZ R25, R10.reuse, R14, -R25 ;  /* 0x0000000e0a197223 */ /* 0x040fe20000010819 */
[----:B------:R-:W-:Y:S02]  /*85a0*/  HADD2.F32 R7, -RZ, R7.H1_H1 ;  /* 0x30000007ff077230 */ /* 0x000fe40000004100 */
[----:B------:R-:W-:Y:S01]  /*85b0*/  FFMA.FTZ R10, R10, R20, R15 ;  /* 0x000000140a0a7223 */ /* 0x000fe2000001000f */
[----:B------:R-:W-:Y:S02]  /*85c0*/  HADD2.F32 R8, -RZ, R26.H1_H1 ;  /* 0x3000001aff087230 */ /* 0x000fe40000004100 */
[----:B------:R-:W-:Y:S02]  /*85d0*/  HADD2.F32 R4, -RZ, R29.H1_H1 ;  /* 0x3000001dff047230 */ /* 0x000fe40000004100 */
[----:B------:R-:W-:Y:S02]  /*85e0*/  HADD2.F32 R13, -RZ, R33.H1_H1 ;  /* 0x30000021ff0d7230 */ /* 0x000fe40000004100 */
[----:B------:R-:W-:Y:S01]  /*85f0*/  FMUL.FTZ R14, R6, R8 ;  /* 0x00000008060e7220 */ /* 0x000fe20000410000 */
[----:B------:R-:W-:-:S02]  /*8600*/  HADD2.F32 R5, -RZ, R31.H1_H1 ;  /* 0x3000001fff057230 */ /* 0x000fc40000004100 */
[-C--:B------:R-:W-:Y:S01]  /*8610*/  FMUL.FTZ R15, R6, R4.reuse ;  /* 0x00000004060f7220 */ /* 0x080fe20000410000 */
[----:B------:R-:W-:Y:S01]  /*8620*/  FMUL.FTZ R27, R7, R13 ;  /* 0x0000000d071b7220 */ /* 0x000fe20000410000 */
[----:B------:R-:W-:Y:S01]  /*8630*/  FFMA.FTZ R6, R11, R4, -R14 ;  /* 0x000000040b067223 */ /* 0x000fe2000001080e */
[-C--:B------:R-:W-:Y:S01]  /*8640*/  FMUL.FTZ R20, R7, R5.reuse ;  /* 0x0000000507147220 */ /* 0x080fe20000410000 */
[----:B------:R-:W-:Y:S01]  /*8650*/  FFMA.FTZ R15, R11, R8, R15 ;  /* 0x000000080b0f7223 */ /* 0x000fe2000001000f */
[----:B------:R-:W-:Y:S01]  /*8660*/  FFMA.FTZ R7, R12, R5, -R27 ;  /* 0x000000050c077223 */ /* 0x000fe2000001081b */
[----:B------:R-:W-:Y:S01]  /*8670*/  F2FP.F16.F32.PACK_AB R4, R24, R21 ;  /* 0x000000151804723e */ /* 0x000fe200000000ff */
[----:B------:R-:W-:Y:S01]  /*8680*/  FFMA.FTZ R20, R12, R13, R20 ;  /* 0x0000000d0c147223 */ /* 0x000fe20000010014 */
[----:B------:R-:W-:Y:S02]  /*8690*/  F2FP.F16.F32.PACK_AB R5, R10, R25 ;  /* 0x000000190a05723e */ /* 0x000fe400000000ff */
[----:B------:R-:W-:-:S02]  /*86a0*/  F2FP.F16.F32.PACK_AB R6, R15, R6 ;  /* 0x000000060f06723e */ /* 0x000fc400000000ff */
[----:B------:R-:W-:-:S05]  /*86b0*/  F2FP.F16.F32.PACK_AB R7, R20, R7 ;  /* 0x000000071407723e */ /* 0x000fca00000000ff */
[----:B------:R1:W-:Y:S02]  /*86c0*/  STS.128 [R3+0x20400], R4 ;  /* 0x0204000403007388 */ /* 0x0003e40000000c00 */
.L_x_675:
[----:B------:R-:W-:Y:S05]  /*86d0*/  BSYNC B2 ;  /* 0x0000000000027941 */ /* 0x000fea0003800000 */
.L_x_674:
[----:B------:R-:W-:Y:S05]  /*86e0*/  @P1 BRA `(.L_x_673) ;  /* 0x0000000000981947 */ /* 0x000fea0003800000 */
[----:B-1----:R-:W1:Y:S01]  /*86f0*/  LDS.128 R4, [R0] ;  /* 0x0000000000047984 */ /* 0x002e620000000c00 */
        /* <DEDUP_REMOVED lines=36> */
[----:B------:R2:W-:Y:S02]  /*8940*/  STS.128 [R0], R4 ;  /* 0x0000000400007388 */ /* 0x0005e40000000c00 */
.L_x_673:
[----:B------:R-:W-:Y:S05]  /*8950*/  BSYNC B1 ;  /* 0x0000000000017941 */ /* 0x000fea0003800000 */
.L_x_672:
[----:B-12---:R-:W-:-:S05]  /*8960*/  VIADD R4, R186, 0x20 ;  /* 0x00000020ba047836 */ /* 0x006fca0000000000 */
[----:B------:R-:W-:-:S13]  /*8970*/  ISETP.GE.AND P0, PT, R4, R9, PT ;  /* 0x000000090400720c */ /* 0x000fda0003f06270 */
        /* <DEDUP_REMOVED lines=8> */
[--C-:B------:R-:W-:Y:S02]  /*8a00*/  HADD2.F32 R20, -RZ, R26.reuse.H0_H0 ;  /* 0x2000001aff147230 */ /* 0x100fe40000004100 */
[----:B------:R-:W-:Y:S02]  /*8a10*/  HADD2.F32 R25, -RZ, R33.H0_H0 ;  /* 0x20000021ff197230 */ /* 0x000fe40000004100 */
[----:B----4-:R-:W-:Y:S02]  /*8a20*/  HADD2.F32 R21, -RZ, R31.H0_H0 ;  /* 0x2000001fff157230 */ /* 0x010fe40000004100 */
[----:B---3--:R-:W-:Y:S02]  /*8a30*/  HADD2.F32 R24, -RZ, R26.H1_H1 ;  /* 0x3000001aff187230 */ /* 0x008fe40000004100 */
[----:B------:R-:W-:-:S02]  /*8a40*/  HADD2.F32 R27, -RZ, R33.H1_H1 ;  /* 0x30000021ff1b7230 */ /* 0x000fc40000004100 */
[--C-:B-1----:R-:W-:Y:S02]  /*8a50*/  HADD2.F32 R8, -RZ, R4.reuse.H0_H0 ;  /* 0x20000004ff087230 */ /* 0x102fe40000004100 */
[----:B------:R-:W-:Y:S02]  /*8a60*/  HADD2.F32 R4, -RZ, R4.H1_H1 ;  /* 0x30000004ff047230 */ /* 0x000fe40000004100 */
[--C-:B------:R-:W-:Y:S02]  /*8a70*/  HADD2.F32 R9, -RZ, R5.reuse.H0_H0 ;  /* 0x20000005ff097230 */ /* 0x100fe40000004100 */
[----:B------:R-:W-:Y:S02]  /*8a80*/  HADD2.F32 R5, -RZ, R5.H1_H1 ;  /* 0x30000005ff057230 */ /* 0x000fe40000004100 */
[-C--:B0-----:R-:W-:Y:S01]  /*8a90*/  FMUL.FTZ R13, R20, R4.reuse ;  /* 0x00000004140d7220 */ /* 0x081fe20000410000 */
[----:B------:R-:W-:Y:S01]  /*8aa0*/  FMUL.FTZ R15, R14, R4 ;  /* 0x000000040e0f7220 */ /* 0x000fe20000410000 */
[----:B------:R-:W-:-:S02]  /*8ab0*/  HADD2.F32 R10, -RZ, R6.H0_H0 ;  /* 0x20000006ff0a7230 */ /* 0x000fc40000004100 */
[-C--:B------:R-:W-:Y:S01]  /*8ac0*/  FMUL.FTZ R12, R25, R5.reuse ;  /* 0x00000005190c7220 */ /* 0x080fe20000410000 */
[-C--:B------:R-:W-:Y:S01]  /*8ad0*/  FFMA.FTZ R4, R14, R8.reuse, -R13 ;  /* 0x000000080e047223 */ /* 0x080fe2000001080d */
[----:B------:R-:W-:Y:S01]  /*8ae0*/  FFMA.FTZ R15, R20, R8, R15 ;  /* 0x00000008140f7223 */ /* 0x000fe2000001000f */
[C---:B------:R-:W-:Y:S01]  /*8af0*/  FMUL.FTZ R8, R21.reuse, R5 ;  /* 0x0000000515087220 */ /* 0x040fe20000410000 */
[--C-:B------:R-:W-:Y:S02]  /*8b00*/  HADD2.F32 R11, -RZ, R7.reuse.H0_H0 ;  /* 0x20000007ff0b7230 */ /* 0x100fe40000004100 */
[-C--:B------:R-:W-:Y:S01]  /*8b10*/  FFMA.FTZ R5, R21, R9.reuse, -R12 ;  /* 0x0000000915057223 */ /* 0x080fe2000001080c */
[----:B------:R-:W-:Y:S02]  /*8b20*/  HADD2.F32 R6, -RZ, R6.H1_H1 ;  /* 0x30000006ff067230 */ /* 0x000fe40000004100 */
[----:B------:R-:W-:Y:S01]  /*8b30*/  FFMA.FTZ R8, R25, R9, R8 ;  /* 0x0000000919087223 */ /* 0x000fe20000010008 */
[----:B------:R-:W-:Y:S01]  /*8b40*/  HADD2.F32 R7, -RZ, R7.H1_H1 ;  /* 0x30000007ff077230 */ /* 0x000fe20000004100 */
[----:B------:R-:W-:Y:S01]  /*8b50*/  F2FP.F16.F32.PACK_AB R4, R15, R4 ;  /* 0x000000040f04723e */ /* 0x000fe200000000ff */
[----:B------:R-:W-:-:S02]  /*8b60*/  HADD2.F32 R20, -RZ, R29.H1_H1 ;  /* 0x3000001dff147230 */ /* 0x000fc40000004100 */
[-C--:B------:R-:W-:Y:S01]  /*8b70*/  FMUL.FTZ R9, R24, R6.reuse ;  /* 0x0000000618097220 */ /* 0x080fe20000410000 */
[----:B------:R-:W-:Y:S02]  /*8b80*/  HADD2.F32 R21, -RZ, R31.H1_H1 ;  /* 0x3000001fff157230 */ /* 0x000fe40000004100 */
[----:B------:R-:W-:Y:S01]  /*8b90*/  FMUL.FTZ R12, R27, R7 ;  /* 0x000000071b0c7220 */ /* 0x000fe20000410000 */
[----:B------:R-:W-:Y:S01]  /*8ba0*/  F2FP.F16.F32.PACK_AB R5, R8, R5 ;  /* 0x000000050805723e */ /* 0x000fe200000000ff */
[C---:B------:R-:W-:Y:S01]  /*8bb0*/  FMUL.FTZ R13, R20.reuse, R6 ;  /* 0x00000006140d7220 */ /* 0x040fe20000410000 */
[-C--:B------:R-:W-:Y:S01]  /*8bc0*/  FFMA.FTZ R6, R20, R10.reuse, -R9 ;  /* 0x0000000a14067223 */ /* 0x080fe20000010809 */
[C---:B------:R-:W-:Y:S01]  /*8bd0*/  FMUL.FTZ R14, R21.reuse, R7 ;  /* 0x00000007150e7220 */ /* 0x040fe20000410000 */
[-C--:B------:R-:W-:Y:S01]  /*8be0*/  FFMA.FTZ R7, R21, R11.reuse, -R12 ;  /* 0x0000000b15077223 */ /* 0x080fe2000001080c */
[----:B------:R-:W-:Y:S02]  /*8bf0*/  FFMA.FTZ R13, R24, R10, R13 ;  /* 0x0000000a180d7223 */ /* 0x000fe4000001000d */
[----:B------:R-:W-:-:S03]  /*8c00*/  FFMA.FTZ R14, R27, R11, R14 ;  /* 0x0000000b1b0e7223 */ /* 0x000fc6000001000e */
[----:B------:R-:W-:Y:S02]  /*8c10*/  F2FP.F16.F32.PACK_AB R6, R13, R6 ;  /* 0x000000060d06723e */ /* 0x000fe400000000ff */
[----:B------:R-:W-:-:S05]  /*8c20*/  F2FP.F16.F32.PACK_AB R7, R14, R7 ;  /* 0x000000070e07723e */ /* 0x000fca00000000ff */
[----:B------:R1:W-:Y:S02]  /*8c30*/  STS.128 [R3+0x21400], R4 ;  /* 0x0214000403007388 */ /* 0x0003e40000000c00 */
.L_x_678:
[----:B------:R-:W-:Y:S05]  /*8c40*/  BSYNC B1 ;  /* 0x0000000000017941 */ /* 0x000fea0003800000 */
.L_x_677:
[----:B------:R-:W-:Y:S05]  /*8c50*/  @P1 BRA `(.L_x_676) ;  /* 0x00000010007c1947 */ /* 0x000fea0003800000 */
[----:B-1----:R-:W1:Y:S01]  /*8c60*/  LDS.128 R4, [R0+0x1000] ;  /* 0x0010000000047984 */ /* 0x002e620000000c00 */
[----:B------:R-:W-:Y:S02]  /*8c70*/  HADD2.F32 R15, -RZ, R28.H0_H0 ;  /* 0x2000001cff0f7230 */ /* 0x000fe40000004100 */
[----:B0-----:R-:W-:Y:S02]  /*8c80*/  HADD2.F32 R13, -RZ, R30.H0_H0 ;  /* 0x2000001eff0d7230 */ /* 0x001fe40000004100 */
[----:B---3--:R-:W-:Y:S02]  /*8c90*/  HADD2.F32 R24, -RZ, R34.H0_H0 ;  /* 0x20000022ff187230 */ /* 0x008fe40000004100 */
[----:B------:R-:W-:Y:S02]  /*8ca0*/  HADD2.F32 R20, -RZ, R32.H0_H0 ;  /* 0x20000020ff147230 */ /* 0x000fe40000004100 */
[----:B----4-:R-:W-:Y:S02]  /*8cb0*/  HADD2.F32 R21, -RZ, R28.H1_H1 ;  /* 0x3000001cff157230 */ /* 0x010fe40000004100 */
[----:B------:R-:W-:-:S02]  /*8cc0*/  HADD2.F32 R26, -RZ, R34.H1_H1 ;  /* 0x30000022ff1a7230 */ /* 0x000fc40000004100 */
[--C-:B-1----:R-:W-:Y:S02]  /*8cd0*/  HADD2.F32 R3, -RZ, R4.reuse.H0_H0 ;  /* 0x20000004ff037230 */ /* 0x102fe40000004100 */
[----:B------:R-:W-:Y:S02]  /*8ce0*/  HADD2.F32 R4, -RZ, R4.H1_H1 ;  /* 0x30000004ff047230 */ /* 0x000fe40000004100 */
[--C-:B------:R-:W-:Y:S02]  /*8cf0*/  HADD2.F32 R8, -RZ, R5.reuse.H0_H0 ;  /* 0x20000005ff087230 */ /* 0x100fe40000004100 */
[----:B------:R-:W-:Y:S02]  /*8d00*/  HADD2.F32 R5, -RZ, R5.H1_H1 ;  /* 0x30000005ff057230 */ /* 0x000fe40000004100 */
[-C--:B------:R-:W-:Y:S01]  /*8d10*/  FMUL.FTZ R12, R15, R4.reuse ;  /* 0x000000040f0c7220 */ /* 0x080fe20000410000 */
[----:B------:R-:W-:Y:S01]  /*8d20*/  FMUL.FTZ R14, R13, R4 ;  /* 0x000000040d0e7220 */ /* 0x000fe20000410000 */
[----:B------:R-:W-:-:S02]  /*8d30*/  HADD2.F32 R9, -RZ, R6.H0_H0 ;  /* 0x20000006ff097230 */ /* 0x000fc40000004100 */
[----:B------:R-:W-:Y:S01]  /*8d40*/  FMUL.FTZ R11, R24, R5 ;  /* 0x00000005180b7220 */ /* 0x000fe20000410000 */
[----:B------:R-:W-:Y:S01]  /*8d50*/  FFMA.FTZ R4, R13, R3, -R12 ;  /* 0x000000030d047223 */ /* 0x000fe2000001080c */
[--C-:B------:R-:W-:Y:S02]  /*8d60*/  HADD2.F32 R10, -RZ, R7.reuse.H0_H0 ;  /* 0x20000007ff0a7230 */ /* 0x100fe40000004100 */
[C---:B------:R-:W-:Y:S01]  /*8d70*/  FMUL.FTZ R13, R20.reuse, R5 ;  /* 0x00000005140d7220 */ /* 0x040fe20000410000 */
[----:B------:R-:W-:Y:S02]  /*8d80*/  HADD2.F32 R6, -RZ, R6.H1_H1 ;  /* 0x30000006ff067230 */ /* 0x000fe40000004100 */
[----:B------:R-:W-:Y:S01]  /*8d90*/  FFMA.FTZ R3, R15, R3, R14 ;  /* 0x000000030f037223 */ /* 0x000fe2000001000e */
[----:B------:R-:W-:Y:S02]  /*8da0*/  HADD2.F32 R7, -RZ, R7.H1_H1 ;  /* 0x30000007ff077230 */ /* 0x000fe40000004100 */
[----:B------:R-:W-:Y:S01]  /*8db0*/  FFMA.FTZ R5, R20, R8, -R11 ;  /* 0x0000000814057223 */ /* 0x000fe2000001080b */
[----:B------:R-:W-:-:S02]  /*8dc0*/  HADD2.F32 R15, -RZ, R30.H1_H1 ;  /* 0x3000001eff0f7230 */ /* 0x000fc40000004100 */
[----:B------:R-:W-:Y:S01]  /*8dd0*/  FFMA.FTZ R8, R24, R8, R13 ;  /* 0x0000000818087223 */ /* 0x000fe2000001000d */
[----:B------:R-:W-:Y:S02]  /*8de0*/  HADD2.F32 R20, -RZ, R32.H1_H1 ;  /* 0x30000020ff147230 */ /* 0x000fe40000004100 */
[-C--:B------:R-:W-:Y:S01]  /*8df0*/  FMUL.FTZ R12, R21, R6.reuse ;  /* 0x00000006150c7220 */ /* 0x080fe20000410000 */
[-C--:B------:R-:W-:Y:S01]  /*8e00*/  FMUL.FTZ R11, R26, R7.reuse ;  /* 0x000000071a0b7220 */ /* 0x080fe20000410000 */
[----:B------:R-:W-:Y:S01]  /*8e10*/  FMUL.FTZ R14, R15, R6 ;  /* 0x000000060f0e7220 */ /* 0x000fe20000410000 */
[----:B------:R-:W-:Y:S01]  /*8e20*/  F2FP.F16.F32.PACK_AB R4, R3, R4 ;  /* 0x000000040304723e */ /* 0x000fe200000000ff */
[C---:B------:R-:W-:Y:S01]  /*8e30*/  FMUL.FTZ R13, R20.reuse, R7 ;  /* 0x00000007140d7220 */ /* 0x040fe20000410000 */
[-C--:B------:R-:W-:Y:S01]  /*8e40*/  FFMA.FTZ R6, R15, R9.reuse, -R12 ;  /* 0x000000090f067223 */ /* 0x080fe2000001080c */
[-C--:B------:R-:W-:Y:S01]  /*8e50*/  FFMA.FTZ R7, R20, R10.reuse, -R11 ;  /* 0x0000000a14077223 */ /* 0x080fe2000001080b */
[----:B------:R-:W-:Y:S01]  /*8e60*/  FFMA.FTZ R9, R21, R9, R14 ;  /* 0x0000000915097223 */ /* 0x000fe2000001000e */
[----:B------:R-:W-:Y:S01]  /*8e70*/  FFMA.FTZ R10, R26, R10, R13 ;  /* 0x0000000a1a0a7223 */ /* 0x000fe2000001000d */
[----:B------:R-:W-:-:S03]  /*8e80*/  F2FP.F16.F32.PACK_AB R5, R8, R5 ;  /* 0x000000050805723e */ /* 0x000fc600000000ff */
[----:B------:R-:W-:Y:S02]  /*8e90*/  F2FP.F16.F32.PACK_AB R6, R9, R6 ;  /* 0x000000060906723e */ /* 0x000fe400000000ff */
[----:B------:R-:W-:-:S05]  /*8ea0*/  F2FP.F16.F32.PACK_AB R7, R10, R7 ;  /* 0x000000070a07723e */ /* 0x000fca00000000ff */
[----:B------:R0:W-:Y:S01]  /*8eb0*/  STS.128 [R0+0x1000], R4 ;  /* 0x0010000400007388 */ /* 0x0001e20000000c00 */
[----:B------:R-:W-:Y:S05]  /*8ec0*/  BRA `(.L_x_676) ;  /* 0x0000000c00e07947 */ /* 0x000fea0003800000 */
.L_x_666:
[----:B------:R-:W-:-:S03]  /*8ed0*/  UMOV UR4, 0xffffffff ;  /* 0xffffffff00047882 */ /* 0x000fc60000000000 */
[----:B------:R-:W-:Y:S05]  /*8ee0*/  BRA.DIV UR4, `(.L_x_679) ;  /* 0x0000012204e87947 */ /* 0x000fea000b800000 */
[----:B------:R0:W1:Y:S04]  /*8ef0*/  SHFL.IDX PT, R0, R26, RZ, 0x1c1f ;  /* 0x001c1fff1a007589 */ /* 0x00006800000e0000 */
[----:B------:R0:W2:Y:S04]  /*8f00*/  SHFL.IDX PT, R3, R25, RZ, 0x1c1f ;  /* 0x001c1fff19037589 */ /* 0x0000a800000e0000 */
[----:B------:R0:W3:Y:S04]  /*8f10*/  SHFL.IDX PT, R20, R24, RZ, 0x1c1f ;  /* 0x001c1fff18147589 */ /* 0x0000e800000e0000 */
[----:B------:R0:W4:Y:S02]  /*8f20*/  SHFL.IDX PT, R14, R27, RZ, 0x1c1f ;  /* 0x001c1fff1b0e7589 */ /* 0x00012400000e0000 */
.L_x_885:
[----:B------:R-:W5:Y:S01]  /*8f30*/  LDL R6, [R1+0x3c] ;  /* 0x00003c0001067983 */ /* 0x000f620000100800 */
[----:B------:R-:W-:Y:S01]  /*8f40*/  ULDC UR4, c[0x0][0x448] ;  /* 0x0001120000047ab9 */ /* 0x000fe20000000800 */
[----:B------:R-:W-:Y:S01]  /*8f50*/  BSSY B1, `(.L_x_680) ;  /* 0x0000019000017945 */ /* 0x000fe20003800000 */
[----:B------:R-:W-:Y:S01]  /*8f60*/  IMAD R21, R155, UR4, RZ ;  /* 0x000000049b157c24 */ /* 0x000fe2000f8e02ff */
[----:B------:R-:W-:Y:S02]  /*8f70*/  CS2R R10, SRZ ;  /* 0x00000000000a7805 */ /* 0x000fe4000001ff00 */
[----:B------:R-:W-:Y:S02]  /*8f80*/  CS2R R8, SRZ ;  /* 0x0000000000087805 */ /* 0x000fe4000001ff00 */
[----:B------:R-:W-:Y:S01]  /*8f90*/  ISETP.GE.AND P0, PT, R4, R21, PT ;  /* 0x000000150400720c */ /* 0x000fe20003f06270 */
[----:B------:R-:W-:Y:S01]  /*8fa0*/  IMAD R21, R153, -0x40, R21 ;  /* 0xffffffc099157824 */ /* 0x000fe200078e0215 */
[----:B-----5:R-:W-:-:S04]  /*8fb0*/  LEA.HI R5, R6, R6, RZ, 0x1 ;  /* 0x0000000606057211 */ /* 0x020fc800078f08ff */
[----:B------:R-:W-:-:S05]  /*8fc0*/  LOP3.LUT R5, R5, 0xfffffffe, RZ, 0xc0, !PT ;  /* 0xfffffffe05057812 */ /* 0x000fca00078ec0ff */
[----:B0-----:R-:W-:Y:S01]  /*8fd0*/  IMAD.IADD R25, R6, 0x1, -R5 ;  /* 0x0000000106197824 */ /* 0x001fe200078e0a05 */
[----:B------:R-:W-:Y:S02]  /*8fe0*/  CS2R R6, SRZ ;  /* 0x0000000000067805 */ /* 0x000fe4000001ff00 */
[----:B------:R-:W-:Y:S02]  /*8ff0*/  CS2R R4, SRZ ;  /* 0x0000000000047805 */ /* 0x000fe4000001ff00 */
[----:B------:R-:W-:Y:S01]  /*9000*/  SHF.L.U32 R25, R25, 0x1f, RZ ;  /* 0x0000001f19197819 */ /* 0x000fe200000006ff */
[----:B------:R-:W-:Y:S06]  /*9010*/  @P0 BRA `(.L_x_681) ;  /* 0x0000000000300947 */ /* 0x000fec0003800000 */
[----:B------:R-:W-:Y:S01]  /*9020*/  ULDC UR4, c[0x0][0x3f4] ;  /* 0x0000fd0000047ab9 */ /* 0x000fe20000000800 */
[C---:B------:R-:W-:Y:S01]  /*9030*/  IMAD.SHL.U32 R15, R16.reuse, 0x2, RZ ;  /* 0x00000002100f7824 */ /* 0x040fe200078e00ff */
[C---:B------:R-:W-:Y:S02]  /*9040*/  ISETP.GE.AND P2, PT, R16.reuse, UR4, PT ;  /* 0x0000000410007c0c */ /* 0x040fe4000bf46270 */
[----:B------:R-:W-:Y:S02]  /*9050*/  SHF.L.U64.HI R7, R16, 0x1, R17 ;  /* 0x0000000110077819 */ /* 0x000fe40000010211 */
[-C--:B--2---:R-:W-:Y:S02]  /*9060*/  IADD3 R12, P0, R3, R15.reuse, RZ ;  /* 0x0000000f030c7210 */ /* 0x084fe40007f1e0ff */
[----:B----4-:R-:W-:-:S03]  /*9070*/  IADD3 R14, P1, R14, R15, RZ ;  /* 0x0000000f0e0e7210 */ /* 0x010fc60007f3e0ff */
[--C-:B-1----:R-:W-:Y:S02]  /*9080*/  IMAD.X R13, R0, 0x1, R7.reuse, P0 ;  /* 0x00000001000d7824 */ /* 0x102fe400000e0607 */
[----:B---3--:R-:W-:Y:S01]  /*9090*/  IMAD.X R15, R20, 0x1, R7, P1 ;  /* 0x00000001140f7824 */ /* 0x008fe200008e0607 */
[----:B------:R-:W-:Y:S01]  /*90a0*/  CS2R R6, SRZ ;  /* 0x0000000000067805 */ /* 0x000fe2000001ff00 */
[----:B------:R-:W-:Y:S06]  /*90b0*/  @P2 BRA `(.L_x_681) ;  /* 0x0000000000082947 */ /* 0x000fec0003800000 */
[----:B------:R0:W5:Y:S04]  /*90c0*/  LD.E.128 R8, desc[UR42][R12.64] ;  /* 0x0000002a0c087980 */ /* 0x000168000c101d00 */
[----:B------:R0:W5:Y:S02]  /*90d0*/  LD.E.128 R4, desc[UR42][R14.64] ;  /* 0x0000002a0e047980 */ /* 0x000164000c101d00 */
.L_x_681:
[----:B------:R-:W-:Y:S05]  /*90e0*/  BSYNC B1 ;  /* 0x0000000000017941 */ /* 0x000fea0003800000 */
.L_x_680:
[----:B------:R-:W3:Y:S01]  /*90f0*/  SYNCS.PHASECHK.TRANS64.TRYWAIT P1, [R2+URZ+0x28c00], R25 ;  /* 0x028c0019020075a7 */ /* 0x000ee2000802017f */
[----:B0----5:R-:W-:Y:S01]  /*9100*/  IMAD.MOV.U32 R12, RZ, RZ, R8 ;  /* 0x000000ffff0c7224 */ /* 0x021fe200078e0008 */
[--C-:B----4-:R-:W-:Y:S01]  /*9110*/  SHF.R.U64 R14, R8, 0x10, R9.reuse ;  /* 0x00000010080e7819 */ /* 0x110fe20000001209 */
[--C-:B------:R-:W-:Y:S01]  /*9120*/  IMAD.MOV.U32 R41, RZ, RZ, R9.reuse ;  /* 0x000000ffff297224 */ /* 0x100fe200078e0009 */
[----:B------:R-:W-:Y:S01]  /*9130*/  SHF.R.U32.HI R42, RZ, 0x10, R9 ;  /* 0x00000010ff2a7819 */ /* 0x000fe20000011609 */
[----:B-1----:R-:W-:Y:S01]  /*9140*/  IMAD.MOV.U32 R0, RZ, RZ, R4 ;  /* 0x000000ffff007224 */ /* 0x002fe200078e0004 */
[----:B------:R-:W-:Y:S01]  /*9150*/  SHF.R.U64 R43, R4, 0x10, R5 ;  /* 0x00000010042b7819 */ /* 0x000fe20000001205 */
[----:B------:R-:W-:Y:S01]  /*9160*/  IMAD.MOV.U32 R38, RZ, RZ, R7 ;  /* 0x000000ffff267224 */ /* 0x000fe200078e0007 */
[----:B------:R-:W-:Y:S01]  /*9170*/  SHF.R.U64 R9, R10, 0x10, R11 ;  /* 0x000000100a097819 */ /* 0x000fe2000000120b */
[----:B------:R-:W-:Y:S01]  /*9180*/  IMAD.MOV.U32 R40, RZ, RZ, R10 ;  /* 0x000000ffff287224 */ /* 0x000fe200078e000a */
[----:B------:R-:W-:Y:S01]  /*9190*/  SHF.R.U32.HI R4, RZ, 0x10, R5 ;  /* 0x00000010ff047819 */ /* 0x000fe20000011605 */
[----:B------:R-:W-:Y:S01]  /*91a0*/  IMAD.MOV.U32 R13, RZ, RZ, R11 ;  /* 0x000000ffff0d7224 */ /* 0x000fe200078e000b */
[----:B------:R-:W-:Y:S01]  /*91b0*/  VIMNMX R21, R21, 0x40, PT ;  /* 0x0000004015157848 */ /* 0x000fe20003fe0100 */
[----:B------:R-:W-:Y:S01]  /*91c0*/  IMAD.MOV.U32 R8, RZ, RZ, R5 ;  /* 0x000000ffff087224 */ /* 0x000fe200078e0005 */
[----:B------:R-:W-:Y:S01]  /*91d0*/  SHF.R.U32.HI R10, RZ, 0x10, R11 ;  /* 0x00000010ff0a7819 */ /* 0x000fe2000001160b */
[----:B------:R-:W-:Y:S01]  /*91e0*/  IMAD.MOV.U32 R39, RZ, RZ, R6 ;  /* 0x000000ffff277224 */ /* 0x000fe200078e0006 */
[----:B--2---:R-:W0:Y:S01]  /*91f0*/  LDC R3, c[0x0][0x3f4] ;  /* 0x0000fd00ff037b82 */ /* 0x004e220000000800 */
[----:B------:R-:W-:Y:S01]  /*9200*/  VIADD R15, R186, 0x20 ;  /* 0x00000020ba0f7836 */ /* 0x000fe20000000000 */
[--C-:B------:R-:W-:Y:S01]  /*9210*/  SHF.R.U64 R44, R6, 0x10, R7.reuse ;  /* 0x00000010062c7819 */ /* 0x100fe20000001207 */
[----:B------:R-:W-:Y:S01]  /*9220*/  BSSY B1, `(.L_x_682) ;  /* 0x000000f000017945 */ /* 0x000fe20003800000 */
[----:B------:R-:W-:-:S02]  /*9230*/  SHF.R.U32.HI R5, RZ, 0x10, R7 ;  /* 0x00000010ff057819 */ /* 0x000fc40000011607 */
[----:B------:R-:W-:Y:S02]  /*9240*/  PRMT R38, R38, 0x5410, R0 ;  /* 0x0000541026267816 */ /* 0x000fe40000000000 */
[----:B------:R-:W-:Y:S02]  /*9250*/  PRMT R40, R40, 0x5410, R12 ;  /* 0x0000541028287816 */ /* 0x000fe4000000000c */
[----:B------:R-:W-:Y:S02]  /*9260*/  PRMT R41, R41, 0x5410, R14 ;  /* 0x0000541029297816 */ /* 0x000fe4000000000e */
[----:B------:R-:W-:Y:S02]  /*9270*/  PRMT R13, R10, 0x5410, R13 ;  /* 0x000054100a0d7816 */ /* 0x000fe4000000000d */
[----:B------:R-:W-:Y:S02]  /*9280*/  PRMT R42, R42, 0x5410, R9 ;  /* 0x000054102a2a7816 */ /* 0x000fe40000000009 */
[----:B------:R-:W-:-:S02]  /*9290*/  PRMT R39, R39, 0x5410, R8 ;  /* 0x0000541027277816 */ /* 0x000fc40000000008 */
[----:B------:R-:W-:Y:S02]  /*92a0*/  PRMT R43, R43, 0x5410, R4 ;  /* 0x000054102b2b7816 */ /* 0x000fe40000000004 */
[----:B------:R-:W-:Y:S02]  /*92b0*/  PRMT R44, R44, 0x5410, R5 ;  /* 0x000054102c2c7816 */ /* 0x000fe40000000005 */
[C---:B0-----:R-:W-:Y:S01]  /*92c0*/  ISETP.GE.AND P0, PT, R16.reuse, R3, PT ;  /* 0x000000031000720c */ /* 0x041fe20003f06270 */
[----:B------:R-:W-:-:S03]  /*92d0*/  IMAD.IADD R0, R16, 0x1, R3 ;  /* 0x0000000110007824 */ /* 0x000fc600078e0203 */
[-C--:B------:R-:W-:Y:S02]  /*92e0*/  ISETP.GE.OR P2, PT, R186, R21.reuse, P0 ;  /* 0x00000015ba00720c */ /* 0x080fe40000746670 */
[----:B------:R-:W-:Y:S01]  /*92f0*/  ISETP.GE.OR P0, PT, R15, R21, P0 ;  /* 0x000000150f00720c */ /* 0x000fe20000706670 */
[----:B---3--:R-:W-:-:S12]  /*9300*/  @!P1 BRA `(.L_x_683) ;  /* 0x0000012000509947 */ /* 0x008fd80003800000 */
.L_x_886:
[----:B------:R-:W-:Y:S05]  /*9310*/  BSYNC B1 ;  /* 0x0000000000017941 */ /* 0x000fea0003800000 */
.L_x_682:
[----:B------:R-:W-:Y:S01]  /*9320*/  BSSY B1, `(.L_x_684) ;  /* 0x0000059000017945 */ /* 0x000fe20003800000 */
[----:B------:R-:W-:-:S03]  /*9330*/  LOP3.LUT R0, R0, 0x38, RZ, 0xc0, !PT ;  /* 0x0000003800007812 */ /* 0x000fc600078ec0ff */
[----:B------:R-:W-:Y:S05]  /*9340*/  @P2 BRA `(.L_x_685) ;  /* 0x0000000400582947 */ /* 0x000fea0003800000 */
[----:B------:R-:W-:Y:S01]  /*9350*/  SHF.L.U32 R3, R191, 0x6, RZ ;  /* 0x00000006bf037819 */ /* 0x000fe200000006ff */
[----:B------:R-:W-:Y:S02]  /*9360*/  HADD2.F32 R31, -RZ, R38.H1_H1 ;  /* 0x30000026ff1f7230 */ /* 0x000fe40000004100 */
[----:B------:R-:W-:Y:S01]  /*9370*/  HADD2.F32 R29, -RZ, R40.H1_H1 ;  /* 0x30000028ff1d7230 */ /* 0x000fe20000004100 */
[----:B------:R-:W-:Y:S01]  /*9380*/  LOP3.LUT R9, R3, 0x1c0, RZ, 0xc0, !PT ;  /* 0x000001c003097812 */ /* 0x000fe200078ec0ff */
[----:B------:R-:W-:Y:S02]  /*9390*/  HADD2.F32 R32, -RZ, R43.H0_H0 ;  /* 0x2000002bff207230 */ /* 0x000fe40000004100 */
[----:B------:R-:W-:Y:S01]  /*93a0*/  HADD2.F32 R30, -RZ, R41.H1_H1 ;  /* 0x30000029ff1e7230 */ /* 0x000fe20000004100 */
[----:B------:R-:W-:Y:S02]  /*93b0*/  LOP3.LUT R3, R9, 0x38, R16, 0xf8, !PT ;  /* 0x0000003809037812 */ /* 0x000fe400078ef810 */
[----:B------:R-:W-:-:S04]  /*93c0*/  SHF.R.U32.HI R4, RZ, 0x3, R9 ;  /* 0x00000003ff047819 */ /* 0x000fc80000011609 */
[----:B------:R-:W-:Y:S02]  /*93d0*/  LOP3.LUT R3, R3, R4, RZ, 0x3c, !PT ;  /* 0x0000000403037212 */ /* 0x000fe400078e3cff */
[----:B------:R-:W-:-:S03]  /*93e0*/  LOP3.LUT R9, R4, R0, R9, 0x1e, !PT ;  /* 0x0000000004097212 */ /* 0x000fc600078e1e09 */
[C---:B------:R-:W-:Y:S02]  /*93f0*/  IMAD R3, R198.reuse, 0x200, R3 ;  /* 0x00000200c6037824 */ /* 0x040fe400078e0203 */
[----:B------:R-:W-:Y:S02]  /*9400*/  IMAD R9, R198, 0x200, R9 ;  /* 0x00000200c6097824 */ /* 0x000fe400078e0209 */
[--C-:B------:R-:W-:Y:S02]  /*9410*/  IMAD R3, R3, 0x2, R2.reuse ;  /* 0x0000000203037824 */ /* 0x100fe400078e0202 */
[----:B------:R-:W-:-:S03]  /*9420*/  IMAD R12, R9, 0x2, R2 ;  /* 0x00000002090c7824 */ /* 0x000fc600078e0202 */
[----:B------:R-:W1:Y:S04]  /*9430*/  LDS.128 R4, [R3+0x20400] ;  /* 0x0204000003047984 */ /* 0x000e680000000c00 */
[----:B------:R-:W2:Y:S01]  /*9440*/  LDS.128 R8, [R12+0x20400] ;  /* 0x020400000c087984 */ /* 0x000ea20000000c00 */
[--C-:B-1----:R-:W-:Y:S02]  /*9450*/  HADD2.F32 R20, -RZ, R5.reuse.H0_H0 ;  /* 0x20000005ff147230 */ /* 0x102fe40000004100 */
[----:B------:R-:W-:Y:S02]  /*9460*/  HADD2.F32 R21, -RZ, R5.H1_H1 ;  /* 0x30000005ff157230 */ /* 0x000fe40000004100 */
[----:B--2---:R-:W-:Y:S02]  /*9470*/  HADD2.F32 R5, -RZ, R8.H0_H0 ;  /* 0x20000008ff057230 */ /* 0x004fe40000004100 */
[----:B------:R-:W-:-:S02]  /*9480*/  HADD2.F32 R14, -RZ, R4.H0_H0 ;  /* 0x20000004ff0e7230 */ /* 0x000fc40000004100 */
[----:B0-----:R-:W-:Y:S02]  /*9490*/  HADD2.F32 R25, -RZ, R8.H1_H1 ;  /* 0x30000008ff197230 */ /* 0x001fe40000004100 */
[C---:B------:R-:W-:Y:S01]  /*94a0*/  FMUL.FTZ R33, R5.reuse, R31 ;  /* 0x0000001f05217220 */ /* 0x040fe20000410000 */
[-C--:B------:R-:W-:Y:S01]  /*94b0*/  FMUL.FTZ R35, R5, R29.reuse ;  /* 0x0000001d05237220 */ /* 0x080fe20000410000 */
[----:B------:R-:W-:Y:S02]  /*94c0*/  HADD2.F32 R26, -RZ, R9.H0_H0 ;  /* 0x20000009ff1a7230 */ /* 0x000fe40000004100 */
[C---:B------:R-:W-:Y:S01]  /*94d0*/  FFMA.FTZ R5, R14.reuse, R29, -R33 ;  /* 0x0000001d0e057223 */ /* 0x040fe20000010821 */
[----:B------:R-:W-:Y:S02]  /*94e0*/  HADD2.F32 R33, -RZ, R39.H1_H1 ;  /* 0x30000027ff217230 */ /* 0x000fe40000004100 */
[----:B------:R-:W-:Y:S01]  /*94f0*/  FFMA.FTZ R8, R14, R31, R35 ;  /* 0x0000001f0e087223 */ /* 0x000fe20000010023 */
[----:B------:R-:W-:-:S02]  /*9500*/  HADD2.F32 R29, -RZ, R41.H0_H0 ;  /* 0x20000029ff1d7230 */ /* 0x000fc40000004100 */
[C---:B------:R-:W-:Y:S01]  /*9510*/  FMUL.FTZ R34, R25.reuse, R32 ;  /* 0x0000002019227220 */ /* 0x040fe20000410000 */
[----:B------:R-:W-:Y:S02]  /*9520*/  HADD2.F32 R15, -RZ, R4.H1_H1 ;  /* 0x30000004ff0f7230 */ /* 0x000fe40000004100 */
[-C--:B------:R-:W-:Y:S01]  /*9530*/  FMUL.FTZ R14, R25, R30.reuse ;  /* 0x0000001e190e7220 */ /* 0x080fe20000410000 */
[C---:B------:R-:W-:Y:S01]  /*9540*/  FMUL.FTZ R25, R26.reuse, R33 ;  /* 0x000000211a197220 */ /* 0x040fe20000410000 */
[-C--:B------:R-:W-:Y:S01]  /*9550*/  FMUL.FTZ R36, R26, R29.reuse ;  /* 0x0000001d1a247220 */ /* 0x080fe20000410000 */
[----:B------:R-:W-:Y:S02]  /*9560*/  HADD2.F32 R27, -RZ, R9.H1_H1 ;  /* 0x30000009ff1b7230 */ /* 0x000fe40000004100 */
[C---:B------:R-:W-:Y:S01]  /*9570*/  FFMA.FTZ R34, R15.reuse, R30, -R34 ;  /* 0x0000001e0f227223 */ /* 0x040fe20000010822 */
[----:B------:R-:W-:Y:S01]  /*9580*/  FFMA.FTZ R31, R15, R32, R14 ;  /* 0x000000200f1f7223 */ /* 0x000fe2000001000e */
[----:B------:R-:W-:Y:S01]  /*9590*/  FFMA.FTZ R26, R20, R29, -R25 ;  /* 0x0000001d141a7223 */ /* 0x000fe20000010819 */
[----:B------:R-:W-:-:S02]  /*95a0*/  HADD2.F32 R28, -RZ, R10.H0_H0 ;  /* 0x2000000aff1c7230 */ /* 0x000fc40000004100 */
[----:B------:R-:W-:Y:S01]  /*95b0*/  FFMA.FTZ R36, R20, R33, R36 ;  /* 0x0000002114247223 */ /* 0x000fe20000010024 */
[----:B------:R-:W-:Y:S01]  /*95c0*/  HADD2.F32 R30, -RZ, R43.H1_H1 ;  /* 0x3000002bff1e7230 */ /* 0x000fe20000004100 */
[----:B------:R-:W-:Y:S01]  /*95d0*/  F2FP.F16.F32.PACK_AB R8, R31, R8 ;  /* 0x000000081f08723e */ /* 0x000fe200000000ff */
[----:B------:R-:W-:Y:S02]  /*95e0*/  HADD2.F32 R14, -RZ, R42.H0_H0 ;  /* 0x2000002aff0e7230 */ /* 0x000fe40000004100 */
[----:B------:R-:W-:Y:S02]  /*95f0*/  HADD2.F32 R29, -RZ, R39.H0_H0 ;  /* 0x20000027ff1d7230 */ /* 0x000fe40000004100 */
[C---:B------:R-:W-:Y:S01]  /*9600*/  FMUL.FTZ R20, R27.reuse, R30 ;  /* 0x0000001e1b147220 */ /* 0x040fe20000410000 */
[----:B------:R-:W-:Y:S02]  /*9610*/  HADD2.F32 R15, -RZ, R40.H0_H0 ;  /* 0x20000028ff0f7230 */ /* 0x000fe40000004100 */
[----:B------:R-:W-:Y:S01]  /*9620*/  FMUL.FTZ R32, R27, R14 ;  /* 0x0000000e1b207220 */ /* 0x000fe20000410000 */
[----:B------:R-:W-:-:S02]  /*9630*/  HADD2.F32 R24, -RZ, R6.H0_H0 ;  /* 0x20000006ff187230 */ /* 0x000fc40000004100 */
[C---:B------:R-:W-:Y:S01]  /*9640*/  FMUL.FTZ R35, R28.reuse, R29 ;  /* 0x0000001d1c237220 */ /* 0x040fe20000410000 */
[----:B------:R-:W-:Y:S02]  /*9650*/  HADD2.F32 R10, -RZ, R10.H1_H1 ;  /* 0x3000000aff0a7230 */ /* 0x000fe40000004100 */
[----:B------:R-:W-:Y:S01]  /*9660*/  FMUL.FTZ R28, R28, R15 ;  /* 0x0000000f1c1c7220 */ /* 0x000fe20000410000 */
[----:B------:R-:W-:Y:S02]  /*9670*/  HADD2.F32 R27, -RZ, R44.H0_H0 ;  /* 0x2000002cff1b7230 */ /* 0x000fe40000004100 */
[----:B------:R-:W-:Y:S01]  /*9680*/  FFMA.FTZ R33, R21, R14, -R20 ;  /* 0x0000000e15217223 */ /* 0x000fe20000010814 */
[----:B------:R-:W-:Y:S02]  /*9690*/  HADD2.F32 R25, -RZ, R42.H1_H1 ;  /* 0x3000002aff197230 */ /* 0x000fe40000004100 */
[----:B------:R-:W-:Y:S01]  /*96a0*/  FFMA.FTZ R28, R24, R29, R28 ;  /* 0x0000001d181c7223 */ /* 0x000fe2000001001c */
[----:B------:R-:W-:-:S02]  /*96b0*/  HADD2.F32 R6, -RZ, R6.H1_H1 ;  /* 0x30000006ff067230 */ /* 0x000fc40000004100 */
[----:B------:R-:W-:Y:S01]  /*96c0*/  FMUL.FTZ R37, R10, R27 ;  /* 0x0000001b0a257220 */ /* 0x000fe20000410000 */
[--C-:B------:R-:W-:Y:S02]  /*96d0*/  HADD2.F32 R9, -RZ, R11.reuse.H0_H0 ;  /* 0x2000000bff097230 */ /* 0x100fe40000004100 */
[----:B------:R-:W-:Y:S01]  /*96e0*/  FFMA.FTZ R35, R24, R15, -R35 ;  /* 0x0000000f18237223 */ /* 0x000fe20000010823 */
[-C--:B------:R-:W-:Y:S01]  /*96f0*/  FMUL.FTZ R29, R10, R25.reuse ;  /* 0x000000190a1d7220 */ /* 0x080fe20000410000 */
[----:B------:R-:W-:Y:S02]  /*9700*/  HADD2.F32 R11, -RZ, R11.H1_H1 ;  /* 0x3000000bff0b7230 */ /* 0x000fe40000004100 */
[----:B------:R-:W-:Y:S01]  /*9710*/  FFMA.FTZ R21, R21, R30, R32 ;  /* 0x0000001e15157223 */ /* 0x000fe20000010020 */
[----:B------:R-:W-:Y:S02]  /*9720*/  HADD2.F32 R15, -RZ, R38.H0_H0 ;  /* 0x20000026ff0f7230 */ /* 0x000fe40000004100 */
[----:B------:R-:W-:Y:S01]  /*9730*/  FFMA.FTZ R24, R6, R25, -R37 ;  /* 0x0000001906187223 */ /* 0x000fe20000010825 */
[----:B------:R-:W-:-:S02]  /*9740*/  HADD2.F32 R10, -RZ, R13.H1_H1 ;  /* 0x3000000dff0a7230 */ /* 0x000fc40000004100 */
[----:B------:R-:W-:Y:S01]  /*9750*/  FFMA.FTZ R29, R6, R27, R29 ;  /* 0x0000001b061d7223 */ /* 0x000fe2000001001d */
[----:B------:R-:W-:Y:S02]  /*9760*/  HADD2.F32 R20, -RZ, R44.H1_H1 ;  /* 0x3000002cff147230 */ /* 0x000fe40000004100 */
[C---:B------:R-:W-:Y:S01]  /*9770*/  FMUL.FTZ R25, R9.reuse, R15 ;  /* 0x0000000f09197220 */ /* 0x040fe20000410000 */
[----:B------:R-:W-:Y:S02]  /*9780*/  HADD2.F32 R14, -RZ, R13.H0_H0 ;  /* 0x2000000dff0e7230 */ /* 0x000fe40000004100 */
[----:B------:R-:W-:Y:S01]  /*9790*/  FMUL.FTZ R6, R9, R10 ;  /* 0x0000000a09067220 */ /* 0x000fe20000410000 */
[--C-:B------:R-:W-:Y:S02]  /*97a0*/  HADD2.F32 R4, -RZ, R7.reuse.H0_H0 ;  /* 0x20000007ff047230 */ /* 0x100fe40000004100 */
[----:B------:R-:W-:Y:S01]  /*97b0*/  FMUL.FTZ R30, R11, R20 ;  /* 0x000000140b1e7220 */ /* 0x000fe20000410000 */
[----:B------:R-:W-:-:S02]  /*97c0*/  HADD2.F32 R7, -RZ, R7.H1_H1 ;  /* 0x30000007ff077230 */ /* 0x000fc40000004100 */
[----:B------:R-:W-:Y:S01]  /*97d0*/  FMUL.FTZ R9, R11, R14 ;  /* 0x0000000e0b097220 */ /* 0x000fe20000410000 */
[C---:B------:R-:W-:Y:S01]  /*97e0*/  FFMA.FTZ R25, R4.reuse, R10, -R25 ;  /* 0x0000000a04197223 */ /* 0x040fe20000010819 */
[----:B------:R-:W-:Y:S01]  /*97f0*/  FFMA.FTZ R11, R4, R15, R6 ;  /* 0x0000000f040b7223 */ /* 0x000fe20000010006 */
[C---:B------:R-:W-:Y:S01]  /*9800*/  FFMA.FTZ R30, R7.reuse, R14, -R30 ;  /* 0x0000000e071e7223 */ /* 0x040fe2000001081e */
[----:B------:R-:W-:Y:S01]  /*9810*/  FFMA.FTZ R20, R7, R20, R9 ;  /* 0x0000001407147223 */ /* 0x000fe20000010009 */
[----:B------:R-:W-:Y:S02]  /*9820*/  F2FP.F16.F32.PACK_AB R4, R34, R5 ;  /* 0x000000052204723e */ /* 0x000fe400000000ff */
[----:B------:R-:W-:Y:S02]  /*9830*/  F2FP.F16.F32.PACK_AB R5, R33, R26 ;  /* 0x0000001a2105723e */ /* 0x000fe400000000ff */
[----:B------:R-:W-:Y:S02]  /*9840*/  F2FP.F16.F32.PACK_AB R6, R24, R35 ;  /* 0x000000231806723e */ /* 0x000fe400000000ff */
[----:B------:R-:W-:-:S02]  /*9850*/  F2FP.F16.F32.PACK_AB R7, R30, R25 ;  /* 0x000000191e07723e */ /* 0x000fc400000000ff */
[----:B------:R-:W-:Y:S02]  /*9860*/  F2FP.F16.F32.PACK_AB R9, R21, R36 ;  /* 0x000000241509723e */ /* 0x000fe400000000ff */
[----:B------:R-:W-:Y:S01]  /*9870*/  F2FP.F16.F32.PACK_AB R10, R29, R28 ;  /* 0x0000001c1d0a723e */ /* 0x000fe200000000ff */
[----:B------:R1:W-:Y:S01]  /*9880*/  STS.128 [R3+0x20400], R4 ;  /* 0x0204000403007388 */ /* 0x0003e20000000c00 */
[----:B------:R-:W-:-:S05]  /*9890*/  F2FP.F16.F32.PACK_AB R11, R20, R11 ;  /* 0x0000000b140b723e */ /* 0x000fca00000000ff */
[----:B------:R1:W-:Y:S02]  /*98a0*/  STS.128 [R12+0x20400], R8 ;  /* 0x020400080c007388 */ /* 0x0003e40000000c00 */
.L_x_685:
[----:B------:R-:W-:Y:S05]  /*98b0*/  BSYNC B1 ;  /* 0x0000000000017941 */ /* 0x000fea0003800000 */
.L_x_684:
[----:B------:R-:W-:Y:S05]  /*98c0*/  @P0 BRA `(.L_x_676) ;  /* 0x0000000400600947 */ /* 0x000fea0003800000 */
[----:B-1----:R-:W2:Y:S01]  /*98d0*/  LDL R3, [R1+0x54] ;  /* 0x0000540001037983 */ /* 0x002ea20000100800 */
[C---:B------:R-:W-:Y:S02]  /*98e0*/  VIADD R4, R186.reuse, 0x20 ;  /* 0x00000020ba047836 */ /* 0x040fe40000000000 */
[----:B------:R-:W-:Y:S01]  /*98f0*/  VIADD R5, R186, 0x20 ;  /* 0x00000020ba057836 */ /* 0x000fe20000000000 */
[----:B------:R-:W3:Y:S01]  /*9900*/  LDL R34, [R1+0x4c] ;  /* 0x00004c0001227983 */ /* 0x000ee20000100800 */
[----:B------:R-:W-:Y:S02]  /*9910*/  IMAD.SHL.U32 R4, R4, 0x40, RZ ;  /* 0x0000004004047824 */ /* 0x000fe400078e00ff */
[----:B------:R-:W-:-:S03]  /*9920*/  IMAD.SHL.U32 R5, R5, 0x40, RZ ;  /* 0x0000004005057824 */ /* 0x000fc600078e00ff */
[----:B------:R-:W-:Y:S02]  /*9930*/  LOP3.LUT R4, R4, 0x1c0, RZ, 0xc0, !PT ;  /* 0x000001c004047812 */ /* 0x000fe400078ec0ff */
[----:B------:R-:W-:Y:S02]  /*9940*/  LOP3.LUT R5, R5, 0x1c0, RZ, 0xc0, !PT ;  /* 0x000001c005057812 */ /* 0x000fe400078ec0ff */
[----:B------:R-:W-:-:S04]  /*9950*/  SHF.R.U32.HI R4, RZ, 0x3, R4 ;  /* 0x00000003ff047819 */ /* 0x000fc80000011604 */
[----:B------:R-:W-:Y:S01]  /*9960*/  LOP3.LUT R0, R4, R0, R5, 0x1e, !PT ;  /* 0x0000000004007212 */ /* 0x000fe200078e1e05 */
[----:B------:R-:W-:Y:S02]  /*9970*/  HADD2.F32 R26, -RZ, R40.H1_H1 ;  /* 0x30000028ff1a7230 */ /* 0x000fe40000004100 */
[----:B------:R-:W-:Y:S02]  /*9980*/  HADD2.F32 R28, -RZ, R38.H1_H1 ;  /* 0x30000026ff1c7230 */ /* 0x000fe40000004100 */
[----:B------:R-:W-:Y:S02]  /*9990*/  HADD2.F32 R30, -RZ, R43.H0_H0 ;  /* 0x2000002bff1e7230 */ /* 0x000fe40000004100 */
[----:B------:R-:W-:Y:S02]  /*99a0*/  HADD2.F32 R32, -RZ, R39.H1_H1 ;  /* 0x30000027ff207230 */ /* 0x000fe40000004100 */
[----:B------:R-:W-:Y:S02]  /*99b0*/  HADD2.F32 R37, -RZ, R43.H1_H1 ;  /* 0x3000002bff257230 */ /* 0x000fe40000004100 */
[----:B------:R-:W-:-:S02]  /*99c0*/  HADD2.F32 R35, -RZ, R40.H0_H0 ;  /* 0x20000028ff237230 */ /* 0x000fc40000004100 */
[----:B------:R-:W-:Y:S02]  /*99d0*/  HADD2.F32 R39, -RZ, R39.H0_H0 ;  /* 0x20000027ff277230 */ /* 0x000fe40000004100 */
[----:B--2---:R-:W-:-:S04]  /*99e0*/  IMAD.IADD R3, R3, 0x1, R0 ;  /* 0x0000000103037824 */ /* 0x004fc800078e0200 */
[----:B------:R-:W-:Y:S01]  /*99f0*/  IMAD R0, R3, 0x2, R2 ;  /* 0x0000000203007824 */ /* 0x000fe200078e0202 */
[----:B---3--:R-:W-:Y:S04]  /*9a00*/  LDS.128 R4, [R34+0x20400] ;  /* 0x0204000022047984 */ /* 0x008fe80000000c00 */
[----:B------:R-:W1:Y:S02]  /*9a10*/  LDS.128 R8, [R0+0x20400] ;  /* 0x0204000000087984 */ /* 0x000e640000000c00 */
[--C-:B-1----:R-:W-:Y:S02]  /*9a20*/  HADD2.F32 R20, -RZ, R8.reuse.H0_H0 ;  /* 0x20000008ff147230 */ /* 0x102fe40000004100 */
[----:B------:R-:W-:-:S03]  /*9a30*/  HADD2.F32 R8, -RZ, R8.H1_H1 ;  /* 0x30000008ff087230 */ /* 0x000fc60000004100 */
[-C--:B------:R-:W-:Y:S01]  /*9a40*/  FMUL.FTZ R27, R28, R20.reuse ;  /* 0x000000141c1b7220 */ /* 0x080fe20000410000 */
[----:B------:R-:W-:Y:S01]  /*9a50*/  FMUL.FTZ R29, R26, R20 ;  /* 0x000000141a1d7220 */ /* 0x000fe20000410000 */
[----:B------:R-:W-:Y:S02]  /*9a60*/  HADD2.F32 R20, -RZ, R41.H1_H1 ;  /* 0x30000029ff147230 */ /* 0x000fe40000004100 */
[--C-:B------:R-:W-:Y:S02]  /*9a70*/  HADD2.F32 R12, -RZ, R4.reuse.H0_H0 ;  /* 0x20000004ff0c7230 */ /* 0x100fe40000004100 */
[----:B------:R-:W-:Y:S02]  /*9a80*/  HADD2.F32 R4, -RZ, R4.H1_H1 ;  /* 0x30000004ff047230 */ /* 0x000fe40000004100 */
[----:B------:R-:W-:Y:S01]  /*9a90*/  FMUL.FTZ R33, R20, R8 ;  /* 0x0000000814217220 */ /* 0x000fe20000410000 */
[----:B------:R-:W-:Y:S02]  /*9aa0*/  HADD2.F32 R21, -RZ, R9.H0_H0 ;  /* 0x20000009ff157230 */ /* 0x000fe40000004100 */
[----:B------:R-:W-:Y:S01]  /*9ab0*/  FFMA.FTZ R27, R26, R12, -R27 ;  /* 0x0000000c1a1b7223 */ /* 0x000fe2000001081b */
[----:B------:R-:W-:Y:S01]  /*9ac0*/  FMUL.FTZ R31, R30, R8 ;  /* 0x000000081e1f7220 */ /* 0x000fe20000410000 */
[----:B------:R-:W-:Y:S01]  /*9ad0*/  FFMA.FTZ R29, R28, R12, R29 ;  /* 0x0000000c1c1d7223 */ /* 0x000fe2000001001d */
[----:B------:R-:W-:-:S02]  /*9ae0*/  HADD2.F32 R26, -RZ, R41.H0_H0 ;  /* 0x20000029ff1a7230 */ /* 0x000fc40000004100 */
[-C--:B------:R-:W-:Y:S01]  /*9af0*/  FFMA.FTZ R12, R30, R4.reuse, R33 ;  /* 0x000000041e0c7223 */ /* 0x080fe20000010021 */
[----:B------:R-:W-:Y:S02]  /*9b00*/  HADD2.F32 R9, -RZ, R9.H1_H1 ;  /* 0x30000009ff097230 */ /* 0x000fe40000004100 */
[----:B------:R-:W-:Y:S01]  /*9b10*/  FFMA.FTZ R8, R20, R4, -R31 ;  /* 0x0000000414087223 */ /* 0x000fe2000001081f */
[----:B------:R-:W-:Y:S02]  /*9b20*/  HADD2.F32 R33, -RZ, R42.H0_H0 ;  /* 0x2000002aff217230 */ /* 0x000fe40000004100 */
[-C--:B------:R-:W-:Y:S01]  /*9b30*/  FMUL.FTZ R31, R32, R21.reuse ;  /* 0x00000015201f7220 */ /* 0x080fe20000410000 */
[--C-:B------:R-:W-:Y:S02]  /*9b40*/  HADD2.F32 R14, -RZ, R5.reuse.H0_H0 ;  /* 0x20000005ff0e7230 */ /* 0x100fe40000004100 */
[----:B------:R-:W-:Y:S01]  /*9b50*/  FMUL.FTZ R21, R26, R21 ;  /* 0x000000151a157220 */ /* 0x000fe20000410000 */
[----:B------:R-:W-:-:S02]  /*9b60*/  HADD2.F32 R5, -RZ, R5.H1_H1 ;  /* 0x30000005ff057230 */ /* 0x000fc40000004100 */
[-C--:B------:R-:W-:Y:S01]  /*9b70*/  FMUL.FTZ R4, R37, R9.reuse ;  /* 0x0000000925047220 */ /* 0x080fe20000410000 */
[--C-:B------:R-:W-:Y:S02]  /*9b80*/  HADD2.F32 R24, -RZ, R10.reuse.H0_H0 ;  /* 0x2000000aff187230 */ /* 0x100fe40000004100 */
[----:B------:R-:W-:Y:S01]  /*9b90*/  FMUL.FTZ R20, R33, R9 ;  /* 0x0000000921147220 */ /* 0x000fe20000410000 */
[----:B------:R-:W-:Y:S02]  /*9ba0*/  HADD2.F32 R10, -RZ, R10.H1_H1 ;  /* 0x3000000aff0a7230 */ /* 0x000fe40000004100 */
[----:B------:R-:W-:Y:S02]  /*9bb0*/  HADD2.F32 R30, -RZ, R44.H0_H0 ;  /* 0x2000002cff1e7230 */ /* 0x000fe40000004100 */
[-C--:B------:R-:W-:Y:S01]  /*9bc0*/  FFMA.FTZ R31, R26, R14.reuse, -R31 ;  /* 0x0000000e1a1f7223 */ /* 0x080fe2000001081f */
[----:B------:R-:W-:Y:S01]  /*9bd0*/  FFMA.FTZ R21, R32, R14, R21 ;  /* 0x0000000e20157223 */ /* 0x000fe20000010015 */
[----:B------:R-:W-:-:S02]  /*9be0*/  HADD2.F32 R15, -RZ, R6.H0_H0 ;  /* 0x20000006ff0f7230 */ /* 0x000fc40000004100 */
[-C--:B------:R-:W-:Y:S01]  /*9bf0*/  FFMA.FTZ R14, R33, R5.reuse, -R4 ;  /* 0x00000005210e7223 */ /* 0x080fe20000010804 */
[----:B------:R-:W-:Y:S02]  /*9c00*/  HADD2.F32 R6, -RZ, R6.H1_H1 ;  /* 0x30000006ff067230 */ /* 0x000fe40000004100 */
[-C--:B------:R-:W-:Y:S01]  /*9c10*/  FMUL.FTZ R4, R39, R24.reuse ;  /* 0x0000001827047220 */ /* 0x080fe20000410000 */
[----:B------:R-:W-:Y:S02]  /*9c20*/  HADD2.F32 R28, -RZ, R42.H1_H1 ;  /* 0x3000002aff1c7230 */ /* 0x000fe40000004100 */
[----:B------:R-:W-:Y:S01]  /*9c30*/  FMUL.FTZ R26, R35, R24 ;  /* 0x00000018231a7220 */ /* 0x000fe20000410000 */
[----:B------:R-:W-:Y:S01]  /*9c40*/  FFMA.FTZ R20, R37, R5, R20 ;  /* 0x0000000525147223 */ /* 0x000fe20000010014 */
[----:B------:R-:W-:Y:S01]  /*9c50*/  FMUL.FTZ R5, R30, R10 ;  /* 0x0000000a1e057220 */ /* 0x000fe20000410000 */
[--C-:B0-----:R-:W-:Y:S02]  /*9c60*/  HADD2.F32 R25, -RZ, R11.reuse.H0_H0 ;  /* 0x2000000bff197230 */ /* 0x101fe40000004100 */
[-C--:B------:R-:W-:Y:S01]  /*9c70*/  FFMA.FTZ R24, R35, R15.reuse, -R4 ;  /* 0x0000000f23187223 */ /* 0x080fe20000010804 */
[----:B------:R-:W-:Y:S01]  /*9c80*/  FFMA.FTZ R26, R39, R15, R26 ;  /* 0x0000000f271a7223 */ /* 0x000fe2000001001a */
[----:B------:R-:W-:-:S02]  /*9c90*/  HADD2.F32 R11, -RZ, R11.H1_H1 ;  /* 0x3000000bff0b7230 */ /* 0x000fc40000004100 */
[C---:B------:R-:W-:Y:S01]  /*9ca0*/  FFMA.FTZ R15, R28.reuse, R6, -R5 ;  /* 0x000000061c0f7223 */ /* 0x040fe20000010805 */
[----:B------:R-:W-:Y:S02]  /*9cb0*/  HADD2.F32 R35, -RZ, R38.H0_H0 ;  /* 0x20000026ff237230 */ /* 0x000fe40000004100 */
[----:B------:R-:W-:Y:S01]  /*9cc0*/  FMUL.FTZ R9, R28, R10 ;  /* 0x0000000a1c097220 */ /* 0x000fe20000410000 */
[----:B------:R-:W-:Y:S02]  /*9cd0*/  HADD2.F32 R37, -RZ, R44.H1_H1 ;  /* 0x3000002cff257230 */ /* 0x000fe40000004100 */
[--C-:B------:R-:W-:Y:S02]  /*9ce0*/  HADD2.F32 R5, -RZ, R13.reuse.H1_H1 ;  /* 0x3000000dff057230 */ /* 0x100fe40000004100 */
[----:B------:R-:W-:Y:S02]  /*9cf0*/  HADD2.F32 R33, -RZ, R13.H0_H0 ;  /* 0x2000000dff217230 */ /* 0x000fe40000004100 */
[----:B------:R-:W-:-:S02]  /*9d00*/  HADD2.F32 R3, -RZ, R7.H0_H0 ;  /* 0x20000007ff037230 */ /* 0x000fc40000004100 */
[----:B------:R-:W-:Y:S01]  /*9d10*/  FFMA.FTZ R13, R30, R6, R9 ;  /* 0x000000061e0d7223 */ /* 0x000fe20000010009 */
[----:B------:R-:W-:Y:S02]  /*9d20*/  HADD2.F32 R7, -RZ, R7.H1_H1 ;  /* 0x30000007ff077230 */ /* 0x000fe40000004100 */
[----:B------:R-:W-:Y:S01]  /*9d30*/  FMUL.FTZ R4, R35, R25 ;  /* 0x0000001923047220 */ /* 0x000fe20000410000 */
[----:B------:R-:W-:Y:S01]  /*9d40*/  FMUL.FTZ R10, R37, R11 ;  /* 0x0000000b250a7220 */ /* 0x000fe20000410000 */
[----:B------:R-:W-:Y:S01]  /*9d50*/  FMUL.FTZ R6, R5, R25 ;  /* 0x0000001905067220 */ /* 0x000fe20000410000 */
[----:B------:R-:W-:Y:S01]  /*9d60*/  FMUL.FTZ R30, R33, R11 ;  /* 0x0000000b211e7220 */ /* 0x000fe20000410000 */
[----:B------:R-:W-:Y:S01]  /*9d70*/  FFMA.FTZ R11, R5, R3, -R4 ;  /* 0x00000003050b7223 */ /* 0x000fe20000010804 */
[----:B------:R-:W-:Y:S01]  /*9d80*/  FFMA.FTZ R28, R33, R7, -R10 ;  /* 0x00000007211c7223 */ /* 0x000fe2000001080a */
[----:B------:R-:W-:Y:S01]  /*9d90*/  FFMA.FTZ R3, R35, R3, R6 ;  /* 0x0000000323037223 */ /* 0x000fe20000010006 */
[----:B------:R-:W-:Y:S01]  /*9da0*/  FFMA.FTZ R30, R37, R7, R30 ;  /* 0x00000007251e7223 */ /* 0x000fe2000001001e */
[----:B------:R-:W-:-:S02]  /*9db0*/  F2FP.F16.F32.PACK_AB R4, R8, R27 ;  /* 0x0000001b0804723e */ /* 0x000fc400000000ff */
[----:B------:R-:W-:Y:S02]  /*9dc0*/  F2FP.F16.F32.PACK_AB R5, R14, R31 ;  /* 0x0000001f0e05723e */ /* 0x000fe400000000ff */
[----:B------:R-:W-:Y:S02]  /*9dd0*/  F2FP.F16.F32.PACK_AB R6, R15, R24 ;  /* 0x000000180f06723e */ /* 0x000fe400000000ff */
[----:B------:R-:W-:Y:S02]  /*9de0*/  F2FP.F16.F32.PACK_AB R7, R28, R11 ;  /* 0x0000000b1c07723e */ /* 0x000fe400000000ff */
[----:B------:R-:W-:Y:S02]  /*9df0*/  F2FP.F16.F32.PACK_AB R8, R12, R29 ;  /* 0x0000001d0c08723e */ /* 0x000fe400000000ff */
[----:B------:R-:W-:Y:S02]  /*9e00*/  F2FP.F16.F32.PACK_AB R9, R20, R21 ;  /* 0x000000151409723e */ /* 0x000fe400000000ff */
[----:B------:R-:W-:-:S02]  /*9e10*/  F2FP.F16.F32.PACK_AB R10, R13, R26 ;  /* 0x0000001a0d0a723e */ /* 0x000fc400000000ff */
[----:B------:R-:W-:Y:S01]  /*9e20*/  F2FP.F16.F32.PACK_AB R11, R30, R3 ;  /* 0x000000031e0b723e */ /* 0x000fe200000000ff */
[----:B------:R2:W-:Y:S04]  /*9e30*/  STS.128 [R34+0x20400], R4 ;  /* 0x0204000422007388 */ /* 0x0005e80000000c00 */
[----:B------:R2:W-:Y:S02]  /*9e40*/  STS.128 [R0+0x20400], R8 ;  /* 0x0204000800007388 */ /* 0x0005e40000000c00 */
.L_x_676:
[----:B------:R-:W-:Y:S05]  /*9e50*/  BSYNC B0 ;  /* 0x0000000000007941 */ /* 0x000fea0003800000 */
.L_x_665:
[----:B------:R-:W-:Y:S01]  /*9e60*/  @!PT LDS RZ, [RZ] ;  /* 0x00000000fffff984 */ /* 0x000fe20000000800 */
[----:B------:R-:W-:Y:S01]  /*9e70*/  @!PT LDS RZ, [RZ] ;  /* 0x00000000fffff984 */ /* 0x000fe20000000800 */
[----:B------:R-:W-:Y:S01]  /*9e80*/  @!PT LDS RZ, [RZ] ;  /* 0x00000000fffff984 */ /* 0x000fe20000000800 */
[----:B------:R-:W-:Y:S01]  /*9e90*/  @!PT LDS RZ, [RZ] ;  /* 0x00000000fffff984 */ /* 0x000fe20000000800 */
[----:B------:R5:W-:Y:S06]  /*9ea0*/  MEMBAR.ALL.CTA ;  /* 0x0000000000007992 */ /* 0x000bec0000008000 */
[----:B-----5:R-:W5:Y:S01]  /*9eb0*/  FENCE.VIEW.ASYNC.S ;  /* 0x00000000000073c6 */ /* 0x020f620000000000 */
[----:B------:R-:W-:Y:S05]  /*9ec0*/  WARPSYNC.ALL ;  /* 0x0000000000007948 */ /* 0x000fea0003800000 */
[----:B-----5:R-:W-:Y:S06]  /*9ed0*/  BAR.SYNC.DEFER_BLOCKING 0xd, 0x80 ;  /* 0x0342000000007b1d */ /* 0x020fec0000010000 */
.L_x_662:
[----:B0-2---:R-:W-:-:S05]  /*9ee0*/  IMAD.U32 R0, RZ, RZ, UR37 ;  /* 0x00000025ff007e24 */ /* 0x005fca000f8e00ff */
[----:B------:R-:W-:-:S13]  /*9ef0*/  ISETP.NE.AND P0, PT, R0, 0x3, PT ;  /* 0x000000030000780c */ /* 0x000fda0003f05270 */
[----:B------:R-:W-:Y:S05]  /*9f00*/  @!P0 BRA `(.L_x_686) ;  /* 0x0000000000048947 */ /* 0x000fea0003800000 */
[----:B------:R-:W-:Y:S01]  /*9f10*/  BPT.TRAP 0x1 ;  /* 0x000000040000795c */ /* 0x000fe20000300000 */
.L_x_686:
[----:B-1----:R-:W-:Y:S01]  /*9f20*/  IMAD R12, R19, 0x8, R2 ;  /* 0x00000008130c7824 */ /* 0x002fe200078e0202 */
[----:B------:R-:W-:-:S04]  /*9f30*/  SHF.L.U32 R13, R185, 0x1f, RZ ;  /* 0x0000001fb90d7819 */ /* 0x000fc800000006ff */
[----:B------:R0:W1:Y:S01]  /*9f40*/  SYNCS.PHASECHK.TRANS64.TRYWAIT P1, [R12+URZ+0x28c30], R13 ;  /* 0x028c300d0c0075a7 */ /* 0x000062000802017f */
[----:B------:R-:W-:Y:S05]  /*9f50*/  @!P0 BRA `(.L_x_687) ;  /* 0x0000000000048947 */ /* 0x000fea0003800000 */
[----:B------:R-:W-:Y:S01]  /*9f60*/  BPT.TRAP 0x1 ;  /* 0x000000040000795c */ /* 0x000fe20000300000 */
.L_x_687:
[C---:B------:R-:W-:Y:S02]  /*9f70*/  VIADD R0, R2.reuse, 0x22400 ;  /* 0x0002240002007836 */ /* 0x040fe40000000000 */
[----:B------:R-:W-:-:S03]  /*9f80*/  VIADD R3, R2, 0x20400 ;  /* 0x0002040002037836 */ /* 0x000fc60000000000 */
[----:B------:R-:W-:Y:S02]  /*9f90*/  SHF.R.U32.HI R0, RZ, 0x4, R0 ;  /* 0x00000004ff007819 */ /* 0x000fe40000011600 */
[----:B------:R-:W-:Y:S02]  /*9fa0*/  SHF.R.U32.HI R3, RZ, 0x4, R3 ;  /* 0x00000004ff037819 */ /* 0x000fe40000011603 */
[----:B------:R-:W-:Y:S02]  /*9fb0*/  LOP3.LUT R0, R0, 0x3fff, RZ, 0xc0, !PT ;  /* 0x00003fff00007812 */ /* 0x000fe400078ec0ff */
[----:B------:R-:W-:Y:S02]  /*9fc0*/  LOP3.LUT R3, R3, 0x3fff, RZ, 0xc0, !PT ;  /* 0x00003fff03037812 */ /* 0x000fe400078ec0ff */
[----:B------:R-:W-:Y:S01]  /*9fd0*/  LOP3.LUT R0, R0, 0x10000, RZ, 0xfc, !PT ;  /* 0x0001000000007812 */ /* 0x000fe200078efcff */
[----:B-1----:R-:W-:Y:S06]  /*9fe0*/  @P1 BRA `(.L_x_688) ;  /* 0x0000000000081947 */ /* 0x002fec0003800000 */
[----:B------:R-:W1:Y:S02]  /*9ff0*/  SYNCS.PHASECHK.TRANS64.TRYWAIT P1, [R12+URZ+0x28c30], R13 ;  /* 0x028c300d0c0075a7 */ /* 0x000e64000802017f */
[----:B-1----:R-:W-:Y:S05]  /*a000*/  @!P1 BRA `(.L_x_689) ;  /* 0x0000011400249947 */ /* 0x002fea0003800000 */
.L_x_688:
[----:B------:R-:W-:Y:S01]  /*a010*/  IMAD R10, R19, 0x200, R0 ;  /* 0x00000200130a7824 */ /* 0x000fe200078e0200 */
[----:B------:R-:W-:Y:S01]  /*a020*/  LOP3.LUT R4, R3, 0x10000, RZ, 0xfc, !PT ;  /* 0x0001000003047812 */ /* 0x000fe200078efcff */
[----:B------:R-:W-:Y:S01]  /*a030*/  IMAD.MOV.U32 R5, RZ, RZ, 0x40000040 ;  /* 0x40000040ff057424 */ /* 0x000fe200078e00ff */
[----:B------:R-:W-:Y:S05]  /*a040*/  WARPSYNC.ALL ;  /* 0x0000000000007948 */ /* 0x000fea0003800000 */
[----:B------:R-:W-:Y:S01]  /*a050*/  IMAD.MOV.U32 R11, RZ, RZ, 0x40000040 ;  /* 0x40000040ff0b7424 */ /* 0x000fe200078e00ff */
[C---:B------:R-:W-:Y:S01]  /*a060*/  R2UR UR4, R4.reuse ;  /* 0x00000000040472ca */ /* 0x040fe200000e0000 */
[----:B---3--:R-:W-:Y:S01]  /*a070*/  WARPGROUP.ARRIVE ;  /* 0x00000000000079c5 */ /* 0x008fe20000000000 */
[----:B------:R-:W-:Y:S01]  /*a080*/  R2UR UR5, R5 ;  /* 0x00000000050572ca */ /* 0x000fe200000e0000 */
[----:B------:R-:W-:Y:S01]  /*a090*/  VIADD R8, R4, 0x2 ;  /* 0x0000000204087836 */ /* 0x000fe20000000000 */
[C---:B------:R-:W-:Y:S01]  /*a0a0*/  R2UR UR6, R10.reuse ;  /* 0x000000000a0672ca */ /* 0x040fe200000e0000 */
[C---:B------:R-:W-:Y:S01]  /*a0b0*/  VIADD R6, R10.reuse, 0x2 ;  /* 0x000000020a067836 */ /* 0x040fe20000000000 */
[----:B------:R-:W-:Y:S01]  /*a0c0*/  R2UR UR7, R11 ;  /* 0x000000000b0772ca */ /* 0x000fe200000e0000 */
[----:B------:R-:W-:Y:S01]  /*a0d0*/  IMAD.MOV.U32 R7, RZ, RZ, 0x40000040 ;  /* 0x40000040ff077424 */ /* 0x000fe200078e00ff */
[----:B------:R-:W-:Y:S01]  /*a0e0*/  MOV R9, 0x40000040 ;  /* 0x4000004000097802 */ /* 0x000fe20000000f00 */
[----:B------:R-:W-:-:S02]  /*a0f0*/  VIADD R14, R10, 0x4 ;  /* 0x000000040a0e7836 */ /* 0x000fc40000000000 */
[----:B------:R-:W-:Y:S02]  /*a100*/  IMAD.MOV.U32 R15, RZ, RZ, 0x40000040 ;  /* 0x40000040ff0f7424 */ /* 0x000fe400078e00ff */
[----:B------:R-:W-:Y:S02]  /*a110*/  VIADD R10, R10, 0x6 ;  /* 0x000000060a0a7836 */ /* 0x000fe40000000000 */
[----:B------:R-:W-:Y:S02]  /*a120*/  IMAD.MOV.U32 R5, RZ, RZ, 0x40000040 ;  /* 0x40000040ff057424 */ /* 0x000fe400078e00ff */
[----:B------:R-:W-:Y:S02]  /*a130*/  IMAD.MOV.U32 R11, RZ, RZ, 0x40000040 ;  /* 0x40000040ff0b7424 */ /* 0x000fe400078e00ff */
[----:B------:R-:W-:Y:S01]  /*a140*/  HGMMA.64x64x16.F32 R24, gdesc[UR4], RZ, !UPT, gsb0 ;  /* 0x00e00000041879f0 */ /* 0x000fe2000c0008ff */
[----:B------:R-:W-:Y:S02]  /*a150*/  R2UR UR4, R8 ;  /* 0x00000000080472ca */ /* 0x000fe400000e0000 */
[----:B------:R-:W-:-:S02]  /*a160*/  R2UR UR5, R9 ;  /* 0x00000000090572ca */ /* 0x000fc400000e0000 */
[----:B------:R-:W-:Y:S01]  /*a170*/  R2UR UR6, R6 ;  /* 0x00000000060672ca */ /* 0x000fe200000e0000 */
[C---:B------:R-:W-:Y:S01]  /*a180*/  VIADD R6, R4.reuse, 0x4 ;  /* 0x0000000404067836 */ /* 0x040fe20000000000 */
[----:B------:R-:W-:Y:S01]  /*a190*/  R2UR UR7, R7 ;  /* 0x00000000070772ca */ /* 0x000fe200000e0000 */
[----:B------:R-:W-:Y:S02]  /*a1a0*/  IMAD.MOV.U32 R7, RZ, RZ, 0x40000040 ;  /* 0x40000040ff077424 */ /* 0x000fe400078e00ff */
[----:B------:R-:W-:Y:S01]  /*a1b0*/  VIADD R4, R4, 0x6 ;  /* 0x0000000604047836 */ /* 0x000fe20000000000 */
[----:B------:R-:W-:Y:S02]  /*a1c0*/  WARPGROUP.DEPBAR.LE gsb0, 0x0 ;  /* 0x00008000000079c5 */ /* 0x000fe40000010000 */
[----:B------:R-:W-:-:S07]  /*a1d0*/  WARPGROUP.ARRIVE ;  /* 0x00000000000079c5 */ /* 0x000fce0000000000 */
[----:B------:R-:W-:Y:S01]  /*a1e0*/  HGMMA.64x64x16.F32 R24, gdesc[UR4], R24, gsb0 ;  /* 0x00e00000041879f0 */ /* 0x000fe20008000818 */
[----:B------:R-:W-:Y:S02]  /*a1f0*/  R2UR UR4, R6 ;  /* 0x00000000060472ca */ /* 0x000fe400000e0000 */
[----:B------:R-:W-:Y:S02]  /*a200*/  R2UR UR5, R7 ;  /* 0x00000000070572ca */ /* 0x000fe400000e0000 */
[----:B------:R-:W-:Y:S02]  /*a210*/  R2UR UR6, R14 ;  /* 0x000000000e0672ca */ /* 0x000fe400000e0000 */
[----:B------:R-:W-:Y:S01]  /*a220*/  R2UR UR7, R15 ;  /* 0x000000000f0772ca */ /* 0x000fe200000e0000 */
[----:B------:R-:W-:Y:S02]  /*a230*/  WARPGROUP.DEPBAR.LE gsb0, 0x0 ;  /* 0x00008000000079c5 */ /* 0x000fe40000010000 */
[----:B------:R-:W-:-:S10]  /*a240*/  WARPGROUP.ARRIVE ;  /* 0x00000000000079c5 */ /* 0x000fd40000000000 */
[----:B------:R-:W-:Y:S01]  /*a250*/  HGMMA.64x64x16.F32 R24, gdesc[UR4], R24, gsb0 ;  /* 0x00e00000041879f0 */ /* 0x000fe20008000818 */
[----:B------:R-:W-:Y:S02]  /*a260*/  R2UR UR4, R4 ;  /* 0x00000000040472ca */ /* 0x000fe400000e0000 */
[----:B------:R-:W-:Y:S02]  /*a270*/  R2UR UR5, R5 ;  /* 0x00000000050572ca */ /* 0x000fe400000e0000 */
[----:B------:R-:W-:Y:S02]  /*a280*/  R2UR UR6, R10 ;  /* 0x000000000a0672ca */ /* 0x000fe400000e0000 */
[----:B------:R-:W-:Y:S01]  /*a290*/  R2UR UR7, R11 ;  /* 0x000000000b0772ca */ /* 0x000fe200000e0000 */
[----:B------:R-:W-:Y:S02]  /*a2a0*/  WARPGROUP.DEPBAR.LE gsb0, 0x0 ;  /* 0x00008000000079c5 */ /* 0x000fe40000010000 */
[----:B------:R-:W-:-:S10]  /*a2b0*/  WARPGROUP.ARRIVE ;  /* 0x00000000000079c5 */ /* 0x000fd40000000000 */
[----:B------:R-:W-:Y:S03]  /*a2c0*/  HGMMA.64x64x16.F32 R24, gdesc[UR4], R24, gsb0 ;  /* 0x00e00000041879f0 */ /* 0x000fe60008000818 */
[----:B------:R-:W-:Y:S02]  /*a2d0*/  WARPGROUP.DEPBAR.LE gsb0, 0x0 ;  /* 0x00008000000079c5 */ /* 0x000fe40000010000 */
[----:B------:R-:W-:Y:S05]  /*a2e0*/  @!P0 BRA `(.L_x_690) ;  /* 0x0000000000048947 */ /* 0x000fea0003800000 */
[----:B------:R-:W-:Y:S01]  /*a2f0*/  BPT.TRAP 0x1 ;  /* 0x000000040000795c */ /* 0x000fe20000300000 */
.L_x_690:
[----:B------:R-:W2:Y:S01]  /*a300*/  LDL R58, [R1+0x48] ;  /* 0x00004800013a7983 */ /* 0x000ea20000100800 */
[----:B------:R-:W-:Y:S01]  /*a310*/  ULDC UR4, c[0x0][0x9d8] ;  /* 0x0002760000047ab9 */ /* 0x000fe20000000800 */
[----:B------:R-:W-:Y:S01]  /*a320*/  ULDC UR5, c[0x0][0x988] ;  /* 0x0002620000057ab9 */ /* 0x000fe20000000800 */
[----:B------:R-:W-:Y:S01]  /*a330*/  FMUL.FTZ R11, R24, UR4 ;  /* 0x00000004180b7c20 */ /* 0x000fe20008410000 */
[----:B------:R-:W-:Y:S01]  /*a340*/  FMUL.FTZ R14, R25, UR4 ;  /* 0x00000004190e7c20 */ /* 0x000fe20008410000 */
[----:B----4-:R-:W-:Y:S01]  /*a350*/  FMUL.FTZ R21, R28, UR4 ;  /* 0x000000041c157c20 */ /* 0x010fe20008410000 */
[----:B------:R-:W-:Y:S01]  /*a360*/  FMUL.FTZ R3, R26, UR4 ;  /* 0x000000041a037c20 */ /* 0x000fe20008410000 */
[----:B------:R-:W-:Y:S01]  /*a370*/  FMUL.FTZ R10, R27, UR4 ;  /* 0x000000041b0a7c20 */ /* 0x000fe20008410000 */
[----:B------:R-:W-:Y:S01]  /*a380*/  FMUL.FTZ R26, R29, UR4 ;  /* 0x000000041d1a7c20 */ /* 0x000fe20008410000 */
[----:B------:R-:W3:Y:S01]  /*a390*/  MUFU.TANH R11, R11 ;  /* 0x0000000b000b7308 */ /* 0x000ee20000002400 */
[----:B------:R-:W-:Y:S01]  /*a3a0*/  FMUL.FTZ R27, R38, UR4 ;  /* 0x00000004261b7c20 */ /* 0x000fe20008410000 */
[----:B------:R-:W-:Y:S01]  /*a3b0*/  FMUL.FTZ R38, R40, UR4 ;  /* 0x0000000428267c20 */ /* 0x000fe20008410000 */
[----:B------:R-:W-:-:S02]  /*a3c0*/  IMAD R40, R171, -0x40, R152 ;  /* 0xffffffc0ab287824 */ /* 0x000fc400078e0298 */
[----:B------:R-:W-:Y:S01]  /*a3d0*/  FMUL.FTZ R28, R32, UR4 ;  /* 0x00000004201c7c20 */ /* 0x000fe20008410000 */
[----:B------:R-:W-:Y:S01]  /*a3e0*/  FMUL.FTZ R15, R30, UR4 ;  /* 0x000000041e0f7c20 */ /* 0x000fe20008410000 */
[----:B------:R-:W-:Y:S01]  /*a3f0*/  FMUL.FTZ R30, R33, UR4 ;  /* 0x00000004211e7c20 */ /* 0x000fe20008410000 */
[----:B------:R-:W-:Y:S01]  /*a400*/  FMUL.FTZ R36, R36, UR4 ;  /* 0x0000000424247c20 */ /* 0x000fe20008410000 */
[----:B------:R-:W4:Y:S01]  /*a410*/  MUFU.TANH R14, R14 ;  /* 0x0000000e000e7308 */ /* 0x000f220000002400 */
        /* <DEDUP_REMOVED lines=21> */
[----:B------:R-:W-:-:S02]  /*a570*/  IMAD.U32 R168, RZ, RZ, UR5 ;  /* 0x00000005ffa87e24 */ /* 0x000fc4000f8e00ff */
[----:B------:R-:W1:Y:S08]  /*a580*/  MUFU.TANH R28, R28 ;  /* 0x0000001c001c7308 */ /* 0x000e700000002400 */
        /* <DEDUP_REMOVED lines=16> */
[----:B------:R1:W-:Y:S08]  /*a690*/  MUFU.TANH R67, R53 ;  /* 0x0000003500437308 */ /* 0x0003f00000002400 */
[----:B------:R-:W1:Y:S08]  /*a6a0*/  MUFU.TANH R31, R31 ;  /* 0x0000001f001f7308 */ /* 0x000e700000002400 */
[----:B------:R-:W1:Y:S08]  /*a6b0*/  MUFU.TANH R65, R65 ;  /* 0x0000004100417308 */ /* 0x000e700000002400 */
[----:B------:R-:W1:Y:S08]  /*a6c0*/  MUFU.TANH R33, R33 ;  /* 0x0000002100217308 */ /* 0x000e700000002400 */
[----:B------:R-:W1:Y:S08]  /*a6d0*/  MUFU.TANH R69, R69 ;  /* 0x0000004500457308 */ /* 0x000e700000002400 */
[----:B------:R-:W-:Y:S08]  /*a6e0*/  MUFU.TANH R46, R46 ;  /* 0x0000002e002e7308 */ /* 0x000ff00000002400 */
[----:B------:R-:W1:Y:S08]  /*a6f0*/  MUFU.TANH R50, R50 ;  /* 0x0000003200327308 */ /* 0x000e700000002400 */
[----:B------:R-:W1:Y:S08]  /*a700*/  MUFU.TANH R51, R51 ;  /* 0x0000003300337308 */ /* 0x000e700000002400 */
[----:B------:R-:W1:Y:S01]  /*a710*/  MUFU.TANH R54, R54 ;  /* 0x0000003600367308 */ /* 0x000e620000002400 */
[----:B--2---:R-:W-:-:S04]  /*a720*/  IADD3 R40, -R58, 0x40, R40 ;  /* 0x000000403a287810 */ /* 0x004fc80007ffe128 */
[C---:B------:R-:W-:Y:S02]  /*a730*/  ISETP.GT.AND P5, PT, R40.reuse, RZ, PT ;  /* 0x000000ff2800720c */ /* 0x040fe40003fa4270 */
[C---:B------:R-:W-:Y:S02]  /*a740*/  ISETP.GT.AND P4, PT, R40.reuse, 0x1, PT ;  /* 0x000000012800780c */ /* 0x040fe40003f84270 */
[----:B------:R-:W-:Y:S02]  /*a750*/  ISETP.GT.AND P3, PT, R40, 0x8, PT ;  /* 0x000000082800780c */ /* 0x000fe40003f64270 */
[----:B---3--:R-:W-:Y:S02]  /*a760*/  FSEL R32, R11, -INF , P5 ;  /* 0xff8000000b207808 */ /* 0x008fe40002800000 */
[----:B----4-:R-:W-:Y:S02]  /*a770*/  FSEL R41, R14, -INF , P4 ;  /* 0xff8000000e297808 */ /* 0x010fe40002000000 */
[----:B------:R-:W-:-:S02]  /*a780*/  ISETP.GT.AND P2, PT, R40, 0x9, PT ;  /* 0x000000092800780c */ /* 0x000fc40003f44270 */
[----:B0-----:R-:W-:Y:S02]  /*a790*/  FSEL R35, R21, -INF , P3 ;  /* 0xff80000015237808 */ /* 0x001fe40001800000 */
[----:B------:R-:W-:Y:S02]  /*a7a0*/  FMNMX.FTZ R14, R32, R41, !PT ;  /* 0x00000029200e7209 */ /* 0x000fe40007810000 */
[----:B------:R-:W-:Y:S02]  /*a7b0*/  ISETP.GT.AND P1, PT, R40, 0x10, PT ;  /* 0x000000102800780c */ /* 0x000fe40003f24270 */
[----:B-1----:R-:W-:Y:S02]  /*a7c0*/  FSEL R37, R26, -INF , P2 ;  /* 0xff8000001a257808 */ /* 0x002fe40001000000 */
[----:B------:R-:W-:Y:S02]  /*a7d0*/  FMNMX.FTZ R14, R35, R14, !PT ;  /* 0x0000000e230e7209 */ /* 0x000fe40007810000 */
[----:B------:R-:W-:-:S02]  /*a7e0*/  ISETP.GT.AND P6, PT, R40, 0x11, PT ;  /* 0x000000112800780c */ /* 0x000fc40003fc4270 */
[----:B------:R-:W-:Y:S02]  /*a7f0*/  FSEL R39, R28, -INF , P1 ;  /* 0xff8000001c277808 */ /* 0x000fe40000800000 */
[----:B------:R-:W-:Y:S02]  /*a800*/  FMNMX.FTZ R14, R37, R14, !PT ;  /* 0x0000000e250e7209 */ /* 0x000fe40007810000 */
[----:B------:R-:W-:Y:S02]  /*a810*/  FSEL R3, R3, -INF , P5 ;  /* 0xff80000003037808 */ /* 0x000fe40002800000 */
[----:B------:R-:W-:Y:S02]  /*a820*/  ISETP.GT.AND P5, PT, R40, 0x18, PT ;  /* 0x000000182800780c */ /* 0x000fe40003fa4270 */
[----:B------:R-:W-:Y:S02]  /*a830*/  FSEL R43, R30, -INF , P6 ;  /* 0xff8000001e2b7808 */ /* 0x000fe40003000000 */
[----:B------:R-:W-:-:S02]  /*a840*/  FMNMX.FTZ R14, R39, R14, !PT ;  /* 0x0000000e270e7209 */ /* 0x000fc40007810000 */
[----:B------:R-:W-:Y:S02]  /*a850*/  FSEL R10, R10, -INF , P4 ;  /* 0xff8000000a0a7808 */ /* 0x000fe40002000000 */
[----:B------:R-:W-:Y:S02]  /*a860*/  ISETP.GT.AND P4, PT, R40, 0x19, PT ;  /* 0x000000192800780c */ /* 0x000fe40003f84270 */
[----:B------:R-:W-:Y:S02]  /*a870*/  FSEL R45, R36, -INF , P5 ;  /* 0xff800000242d7808 */ /* 0x000fe40002800000 */
[----:B------:R-:W-:Y:S02]  /*a880*/  FMNMX.FTZ R14, R43, R14, !PT ;  /* 0x0000000e2b0e7209 */ /* 0x000fe40007810000 */
[----:B------:R-:W-:Y:S02]  /*a890*/  FSEL R11, R15, -INF , P3 ;  /* 0xff8000000f0b7808 */ /* 0x000fe40001800000 */
        /* <DEDUP_REMOVED lines=8> */
[C---:B------:R-:W-:Y:S02]  /*a920*/  ISETP.GT.AND P1, PT, R40.reuse, 0x28, PT ;  /* 0x000000282800780c */ /* 0x040fe40003f24270 */
        /* <DEDUP_REMOVED lines=23> */
[----:B------:R-:W-:Y:S02]  /*aaa0*/  FMNMX.FTZ R14, R69, R14, !PT ;  /* 0x0000000e450e7209 */ /* 0x000fe40007810000 */
[----:B------:R-:W-:Y:S02]  /*aab0*/  FSEL R73, R50, -INF , P5 ;  /* 0xff80000032497808 */ /* 0x000fe40002800000 */
[----:B------:R-:W-:Y:S02]  /*aac0*/  FMNMX.FTZ R20, R67, R14, !PT ;  /* 0x0000000e43147209 */ /* 0x000fe40007810000 */
[----:B------:R-:W-:Y:S02]  /*aad0*/  FMNMX.FTZ R14, R3, R10, !PT ;  /* 0x0000000a030e7209 */ /* 0x000fe40007810000 */
[----:B------:R-:W-:Y:S01]  /*aae0*/  FSEL R51, R51, -INF , P4 ;  /* 0xff80000033337808 */ /* 0x000fe20002000000 */
[----:B------:R-:W0:Y:S01]  /*aaf0*/  SHFL.BFLY PT, R71, R20, 0x2, 0x1f ;  /* 0x0c401f0014477f89 */ /* 0x000e2200000e0000 */
[----:B------:R-:W-:-:S04]  /*ab00*/  FMNMX.FTZ R14, R11, R14, !PT ;  /* 0x0000000e0b0e7209 */ /* 0x000fc80007810000 */
[----:B------:R-:W-:-:S04]  /*ab10*/  FMNMX.FTZ R14, R15, R14, !PT ;  /* 0x0000000e0f0e7209 */ /* 0x000fc80007810000 */
[----:B------:R-:W-:-:S04]  /*ab20*/  FMNMX.FTZ R14, R21, R14, !PT ;  /* 0x0000000e150e7209 */ /* 0x000fc80007810000 */
[----:B------:R-:W-:-:S04]  /*ab30*/  FMNMX.FTZ R14, R25, R14, !PT ;  /* 0x0000000e190e7209 */ /* 0x000fc80007810000 */
[----:B------:R-:W-:Y:S02]  /*ab40*/  FMNMX.FTZ R14, R27, R14, !PT ;  /* 0x0000000e1b0e7209 */ /* 0x000fe40007810000 */
[----:B0-----:R-:W-:Y:S02]  /*ab50*/  FMNMX.FTZ R169, R20, R71, !PT ;  /* 0x0000004714a97209 */ /* 0x001fe40007810000 */
[----:B------:R0:W1:Y:S01]  /*ab60*/  MUFU.TANH R71, R47 ;  /* 0x0000002f00477308 */ /* 0x0000620000002400 */
[----:B------:R-:W-:Y:S01]  /*ab70*/  FMNMX.FTZ R20, R29, R14, !PT ;  /* 0x0000000e1d147209 */ /* 0x000fe20007810000 */
[----:B------:R-:W-:Y:S01]  /*ab80*/  FMUL.FTZ R14, R55, UR4 ;  /* 0x00000004370e7c20 */ /* 0x000fe20008410000 */
[----:B------:R-:W2:Y:S01]  /*ab90*/  SHFL.BFLY PT, R24, R169, 0x1, 0x1f ;  /* 0x0c201f00a9187f89 */ /* 0x000ea200000e0000 */
[----:B------:R-:W-:Y:S02]  /*aba0*/  FSEL R55, R54, -INF , P3 ;  /* 0xff80000036377808 */ /* 0x000fe40001800000 */
[----:B------:R-:W-:-:S02]  /*abb0*/  FMNMX.FTZ R20, R31, R20, !PT ;  /* 0x000000141f147209 */ /* 0x000fc40007810000 */
[----:B------:R-:W3:Y:S01]  /*abc0*/  MUFU.TANH R14, R14 ;  /* 0x0000000e000e7308 */ /* 0x000ee20000002400 */
[----:B0-----:R-:W-:Y:S02]  /*abd0*/  FSEL R47, R46, -INF , P1 ;  /* 0xff8000002e2f7808 */ /* 0x001fe40000800000 */
[----:B------:R-:W-:-:S04]  /*abe0*/  FMNMX.FTZ R20, R33, R20, !PT ;  /* 0x0000001421147209 */ /* 0x000fc80007810000 */
[----:B------:R-:W-:Y:S02]  /*abf0*/  FMNMX.FTZ R20, R47, R20, !PT ;  /* 0x000000142f147209 */ /* 0x000fe40007810000 */
[----:B-1----:R-:W-:-:S04]  /*ac00*/  FSEL R71, R71, -INF , P6 ;  /* 0xff80000047477808 */ /* 0x002fc80003000000 */
[----:B------:R-:W-:-:S04]  /*ac10*/  FMNMX.FTZ R20, R71, R20, !PT ;  /* 0x0000001447147209 */ /* 0x000fc80007810000 */
[----:B------:R-:W-:Y:S02]  /*ac20*/  FMNMX.FTZ R20, R73, R20, !PT ;  /* 0x0000001449147209 */ /* 0x000fe40007810000 */
[----:B--2---:R-:W-:Y:S02]  /*ac30*/  FMNMX.FTZ R169, R169, R24, !PT ;  /* 0x00000018a9a97209 */ /* 0x004fe40007810000 */
[----:B------:R-:W-:Y:S02]  /*ac40*/  FMNMX.FTZ R20, R51, R20, !PT ;  /* 0x0000001433147209 */ /* 0x000fe40007810000 */
[C---:B------:R-:W-:Y:S01]  /*ac50*/  FSETP.NEU.FTZ.AND P1, PT, R169.reuse, -INF , PT ;  /* 0xff800000a900780b */ /* 0x040fe20003f3d000 */
[----:B------:R-:W-:Y:S01]  /*ac60*/  FMUL.FTZ R26, R169, R168 ;  /* 0x000000a8a91a7220 */ /* 0x000fe20000410000 */
[----:B---3--:R-:W-:Y:S02]  /*ac70*/  FSEL R75, R14, -INF , P2 ;  /* 0xff8000000e4b7808 */ /* 0x008fe40001000000 */
[----:B------:R-:W-:-:S02]  /*ac80*/  FMNMX.FTZ R20, R55, R20, !PT ;  /* 0x0000001437147209 */ /* 0x000fc40007810000 */
[----:B------:R-:W-:Y:S02]  /*ac90*/  FSEL R26, R26, RZ, P1 ;  /* 0x000000ff1a1a7208 */ /* 0x000fe40000800000 */
[----:B------:R-:W-:-:S03]  /*aca0*/  FMNMX.FTZ R20, R75, R20, !PT ;  /* 0x000000144b147209 */ /* 0x000fc60007810000 */
[-CC-:B-----5:R-:W-:Y:S01]  /*acb0*/  FFMA.FTZ R154, R35, R168.reuse, -R26.reuse ;  /* 0x000000a8239a7223 */ /* 0x1a0fe2000001081a */
[-CC-:B------:R-:W-:Y:S01]  /*acc0*/  FFMA.FTZ R158, R45, R168.reuse, -R26.reuse ;  /* 0x000000a82d9e7223 */ /* 0x180fe2000001081a */
[----:B------:R-:W0:Y:S01]  /*acd0*/  SHFL.BFLY PT, R35, R20, 0x2, 0x1f ;  /* 0x0c401f0014237f89 */ /* 0x000e2200000e0000 */
[-CC-:B------:R-:W-:Y:S01]  /*ace0*/  FFMA.FTZ R77, R37, R168.reuse, -R26.reuse ;  /* 0x000000a8254d7223 */ /* 0x180fe2000001081a */
        /* <DEDUP_REMOVED lines=12> */
[----:B------:R-:W-:Y:S08]  /*adb0*/  MUFU.EX2 R152, R152 ;  /* 0x0000009800987308 */ /* 0x000ff00000000800 */
[----:B------:R-:W1:Y:S01]  /*adc0*/  MUFU.EX2 R41, R41 ;  /* 0x0000002900297308 */ /* 0x000e620000000800 */
[----:B0-----:R-:W-:Y:S01]  /*add0*/  FMNMX.FTZ R35, R20, R35, !PT ;  /* 0x0000002314237209 */ /* 0x001fe20007810000 */
[----:B------:R-:W-:-:S04]  /*ade0*/  FFMA.FTZ R20, R63, R168, -R26 ;  /* 0x000000a83f147223 */ /* 0x000fc8000001081a */
[----:B------:R-:W0:Y:S02]  /*adf0*/  SHFL.BFLY PT, R170, R35, 0x1, 0x1f ;  /* 0x0c201f0023aa7f89 */ /* 0x000e2400000e0000 */
[----:B------:R-:W2:Y:S08]  /*ae00*/  MUFU.EX2 R154, R154 ;  /* 0x0000009a009a7308 */ /* 0x000eb00000000800 */
[----:B------:R-:W3:Y:S08]  /*ae10*/  MUFU.EX2 R77, R77 ;  /* 0x0000004d004d7308 */ /* 0x000ef00000000800 */
[----:B------:R-:W4:Y:S01]  /*ae20*/  MUFU.EX2 R156, R156 ;  /* 0x0000009c009c7308 */ /* 0x000f220000000800 */
[----:B0-----:R-:W-:-:S07]  /*ae30*/  FMNMX.FTZ R170, R35, R170, !PT ;  /* 0x000000aa23aa7209 */ /* 0x001fce0007810000 */
[----:B------:R-:W0:Y:S01]  /*ae40*/  MUFU.EX2 R43, R43 ;  /* 0x0000002b002b7308 */ /* 0x000e220000000800 */
[C---:B------:R-:W-:Y:S01]  /*ae50*/  FSETP.NEU.FTZ.AND P1, PT, R170.reuse, -INF , PT ;  /* 0xff800000aa00780b */ /* 0x040fe20003f3d000 */
[----:B------:R-:W-:-:S06]  /*ae60*/  FMUL.FTZ R28, R170, R168 ;  /* 0x000000a8aa1c7220 */ /* 0x000fcc0000410000 */
[----:B------:R-:W0:Y:S01]  /*ae70*/  MUFU.EX2 R158, R158 ;  /* 0x0000009e009e7308 */ /* 0x000e220000000800 */
[----:B------:R-:W-:-:S05]  /*ae80*/  FSEL R26, R28, RZ, P1 ;  /* 0x000000ff1c1a7208 */ /* 0x000fca0000800000 */
[-CC-:B------:R-:W-:Y:S01]  /*ae90*/  FFMA.FTZ R153, R3, R168.reuse, -R26.reuse ;  /* 0x000000a803997223 */ /* 0x180fe2000001081a */
[-CC-:B------:R-:W-:Y:S01]  /*aea0*/  FFMA.FTZ R10, R10, R168.reuse, -R26.reuse ;  /* 0x000000a80a0a7223 */ /* 0x180fe2000001081a */
[-CC-:B------:R-:W-:Y:S01]  /*aeb0*/  FFMA.FTZ R155, R11, R168.reuse, -R26.reuse ;  /* 0x000000a80b9b7223 */ /* 0x180fe2000001081a */
[-CC-:B------:R-:W-:Y:S01]  /*aec0*/  FFMA.FTZ R28, R15, R168.reuse, -R26.reuse ;  /* 0x000000a80f1c7223 */ /* 0x180fe2000001081a */
[-CC-:B------:R-:W-:Y:S01]  /*aed0*/  FFMA.FTZ R157, R21, R168.reuse, -R26.reuse ;  /* 0x000000a8159d7223 */ /* 0x180fe2000001081a */
[-CC-:B------:R-:W-:Y:S01]  /*aee0*/  FFMA.FTZ R30, R25, R168.reuse, -R26.reuse ;  /* 0x000000a8191e7223 */ /* 0x180fe2000001081a */
[----:B------:R-:W-:Y:S01]  /*aef0*/  MUFU.EX2 R153, R153 ;  /* 0x0000009900997308 */ /* 0x000fe20000000800 */
[-CC-:B------:R-:W-:Y:S01]  /*af00*/  FFMA.FTZ R159, R27, R168.reuse, -R26.reuse ;  /* 0x000000a81b9f7223 */ /* 0x180fe2000001081a */
[----:B-1----:R-:W-:Y:S01]  /*af10*/  FADD.FTZ R15, R152, R41 ;  /* 0x00000029980f7221 */ /* 0x002fe20000010000 */
[-CC-:B------:R-:W-:Y:S01]  /*af20*/  FFMA.FTZ R32, R29, R168.reuse, -R26.reuse ;  /* 0x000000a81d207223 */ /* 0x180fe2000001081a */
[-CC-:B------:R-:W-:Y:S01]  /*af30*/  FFMA.FTZ R161, R31, R168.reuse, -R26.reuse ;  /* 0x000000a81fa17223 */ /* 0x180fe2000001081a */
[-CC-:B------:R-:W-:Y:S01]  /*af40*/  FFMA.FTZ R34, R33, R168.reuse, -R26.reuse ;  /* 0x000000a821227223 */ /* 0x180fe2000001081a */
[----:B--2---:R-:W-:Y:S01]  /*af50*/  FADD.FTZ R38, R154, R15 ;  /* 0x0000000f9a267221 */ /* 0x004fe20000010000 */
[----:B------:R-:W-:Y:S01]  /*af60*/  FFMA.FTZ R36, R47, R168, -R26 ;  /* 0x000000a82f247223 */ /* 0x000fe2000001081a */
[----:B------:R-:W1:Y:S01]  /*af70*/  MUFU.EX2 R10, R10 ;  /* 0x0000000a000a7308 */ /* 0x000e620000000800 */
[----:B------:R-:W-:-:S02]  /*af80*/  VIADD R15, R12, 0x28c40 ;  /* 0x00028c400c0f7836 */ /* 0x000fc40000000000 */
[----:B---3--:R-:W-:Y:S01]  /*af90*/  FADD.FTZ R25, R77, R38 ;  /* 0x000000264d197221 */ /* 0x008fe20000010000 */
[-CC-:B------:R-:W-:Y:S01]  /*afa0*/  FFMA.FTZ R3, R71, R168.reuse, -R26.reuse ;  /* 0x000000a847037223 */ /* 0x180fe2000001081a */
[-CC-:B------:R-:W-:Y:S01]  /*afb0*/  FFMA.FTZ R11, R73, R168.reuse, -R26.reuse ;  /* 0x000000a8490b7223 */ /* 0x180fe2000001081a */
[----:B------:R-:W-:Y:S01]  /*afc0*/  FFMA.FTZ R38, R51, R168, -R26 ;  /* 0x000000a833267223 */ /* 0x000fe2000001081a */
[----:B----4-:R-:W-:Y:S01]  /*afd0*/  FADD.FTZ R42, R156, R25 ;  /* 0x000000199c2a7221 */ /* 0x010fe20000010000 */
[----:B------:R-:W-:Y:S01]  /*afe0*/  PRMT R15, R190, 0x654, R15 ;  /* 0x00000654be0f7816 */ /* 0x000fe2000000000f */
[----:B------:R-:W2:Y:S01]  /*aff0*/  MUFU.EX2 R155, R155 ;  /* 0x0000009b009b7308 */ /* 0x000ea20000000800 */
[----:B------:R-:W-:Y:S01]  /*b000*/  F2FP.F16.F32.PACK_AB R152, R41, R152 ;  /* 0x000000982998723e */ /* 0x000fe200000000ff */
[----:B0-----:R-:W-:Y:S01]  /*b010*/  FADD.FTZ R25, R43, R42 ;  /* 0x0000002a2b197221 */ /* 0x001fe20000010000 */
[----:B------:R0:W-:Y:S01]  /*b020*/  SYNCS.ARRIVE.TRANS64.RED.A1T0 RZ, [R15+URZ], RZ ;  /* 0x000000ff0fff79a7 */ /* 0x0001e2000810043f */
[----:B------:R-:W-:-:S02]  /*b030*/  F2FP.F16.F32.PACK_AB R154, R77, R154 ;  /* 0x0000009a4d9a723e */ /* 0x000fc400000000ff */
[----:B------:R-:W-:Y:S01]  /*b040*/  FADD.FTZ R42, R158, R25 ;  /* 0x000000199e2a7221 */ /* 0x000fe20000010000 */
[----:B------:R-:W-:Y:S01]  /*b050*/  F2FP.F16.F32.PACK_AB R156, R43, R156 ;  /* 0x0000009c2b9c723e */ /* 0x000fe200000000ff */
[----:B------:R-:W3:Y:S01]  /*b060*/  MUFU.EX2 R28, R28 ;  /* 0x0000001c001c7308 */ /* 0x000ee20000000800 */
[----:B-1----:R-:W-:Y:S01]  /*b070*/  FADD.FTZ R40, R153, R10 ;  /* 0x0000000a99287221 */ /* 0x002fe20000010000 */
[----:B------:R-:W-:Y:S01]  /*b080*/  F2FP.F16.F32.PACK_AB R153, R10, R153 ;  /* 0x000000990a99723e */ /* 0x000fe200000000ff */
[-CC-:B0-----:R-:W-:Y:S01]  /*b090*/  FFMA.FTZ R15, R55, R168.reuse, -R26.reuse ;  /* 0x000000a8370f7223 */ /* 0x181fe2000001081a */
[----:B------:R-:W-:-:S04]  /*b0a0*/  FFMA.FTZ R26, R75, R168, -R26 ;  /* 0x000000a84b1a7223 */ /* 0x000fc8000001081a */
[----:B------:R-:W0:Y:S01]  /*b0b0*/  MUFU.EX2 R157, R157 ;  /* 0x0000009d009d7308 */ /* 0x000e220000000800 */
[----:B--2---:R-:W-:-:S07]  /*b0c0*/  FADD.FTZ R21, R155, R40 ;  /* 0x000000289b157221 */ /* 0x004fce0000010000 */
[----:B------:R-:W1:Y:S01]  /*b0d0*/  MUFU.EX2 R30, R30 ;  /* 0x0000001e001e7308 */ /* 0x000e620000000800 */
[C---:B---3--:R-:W-:Y:S01]  /*b0e0*/  FADD.FTZ R40, R28.reuse, R21 ;  /* 0x000000151c287221 */ /* 0x048fe20000010000 */
[----:B------:R-:W-:Y:S01]  /*b0f0*/  F2FP.F16.F32.PACK_AB R155, R28, R155 ;  /* 0x0000009b1c9b723e */ /* 0x000fe200000000ff */
[----:B------:R-:W-:Y:S06]  /*b100*/  BAR.SYNC.DEFER_BLOCKING 0xf, 0x100 ;  /* 0x03c4000000007b1d */ /* 0x000fec0000010000 */
[----:B------:R-:W2:Y:S01]  /*b110*/  MUFU.EX2 R159, R159 ;  /* 0x0000009f009f7308 */ /* 0x000ea20000000800 */
[----:B0-----:R-:W-:-:S07]  /*b120*/  FADD.FTZ R21, R157, R40 ;  /* 0x000000289d157221 */ /* 0x001fce0000010000 */
[----:B------:R-:W0:Y:S01]  /*b130*/  MUFU.EX2 R45, R45 ;  /* 0x0000002d002d7308 */ /* 0x000e220000000800 */
[C---:B-1----:R-:W-:Y:S01]  /*b140*/  FADD.FTZ R40, R30.reuse, R21 ;  /* 0x000000151e287221 */ /* 0x042fe20000010000 */
[----:B------:R-:W-:-:S06]  /*b150*/  F2FP.F16.F32.PACK_AB R157, R30, R157 ;  /* 0x0000009d1e9d723e */ /* 0x000fcc00000000ff */
[----:B------:R-:W1:Y:S01]  /*b160*/  MUFU.EX2 R32, R32 ;  /* 0x0000002000207308 */ /* 0x000e620000000800 */
[----:B--2---:R-:W-:Y:S01]  /*b170*/  FADD.FTZ R21, R159, R40 ;  /* 0x000000289f157221 */ /* 0x004fe20000010000 */
[----:B------:R2:W-:Y:S06]  /*b180*/  STSM.16.M88.4 [R199+0x26800], R152 ;  /* 0x02680098c7007844 */ /* 0x0005ec0000000200 */
[----:B------:R-:W3:Y:S01]  /*b190*/  MUFU.EX2 R160, R160 ;  /* 0x000000a000a07308 */ /* 0x000ee20000000800 */
[C---:B0-----:R-:W-:Y:S01]  /*b1a0*/  FADD.FTZ R25, R45.reuse, R42 ;  /* 0x0000002a2d197221 */ /* 0x041fe20000010000 */
[----:B------:R-:W-:-:S06]  /*b1b0*/  F2FP.F16.F32.PACK_AB R158, R45, R158 ;  /* 0x0000009e2d9e723e */ /* 0x000fcc00000000ff */
[----:B------:R-:W0:Y:S01]  /*b1c0*/  MUFU.EX2 R161, R161 ;  /* 0x000000a100a17308 */ /* 0x000e220000000800 */
[C---:B-1----:R-:W-:Y:S01]  /*b1d0*/  FADD.FTZ R40, R32.reuse, R21 ;  /* 0x0000001520287221 */ /* 0x042fe20000010000 */
[----:B------:R-:W-:-:S05]  /*b1e0*/  F2FP.F16.F32.PACK_AB R159, R32, R159 ;  /* 0x0000009f209f723e */ /* 0x000fca00000000ff */
[----:B------:R2:W-:Y:S01]  /*b1f0*/  STSM.16.M88.4 [R200], R156 ;  /* 0x0000009cc8007844 */ /* 0x0005e20000000200 */
[----:B------:R-:W1:Y:S01]  /*b200*/  MUFU.EX2 R49, R49 ;  /* 0x0000003100317308 */ /* 0x000e620000000800 */
[----:B---3--:R-:W-:-:S07]  /*b210*/  FADD.FTZ R42, R160, R25 ;  /* 0x00000019a02a7221 */ /* 0x008fce0000010000 */
[----:B------:R-:W3:Y:S01]  /*b220*/  MUFU.EX2 R34, R34 ;  /* 0x0000002200227308 */ /* 0x000ee20000000800 */
[----:B0-----:R-:W-:-:S07]  /*b230*/  FADD.FTZ R21, R161, R40 ;  /* 0x00000028a1157221 */ /* 0x001fce0000010000 */
[----:B------:R-:W0:Y:S01]  /*b240*/  MUFU.EX2 R37, R37 ;  /* 0x0000002500257308 */ /* 0x000e220000000800 */
[C---:B-1----:R-:W-:Y:S01]  /*b250*/  FADD.FTZ R42, R49.reuse, R42 ;  /* 0x0000002a312a7221 */ /* 0x042fe20000010000 */
[----:B------:R-:W-:-:S06]  /*b260*/  F2FP.F16.F32.PACK_AB R160, R49, R160 ;  /* 0x000000a031a0723e */ /* 0x000fcc00000000ff */
[----:B------:R-:W1:Y:S01]  /*b270*/  MUFU.EX2 R36, R36 ;  /* 0x0000002400247308 */ /* 0x000e620000000800 */
[C---:B---3--:R-:W-:Y:S01]  /*b280*/  FADD.FTZ R21, R34.reuse, R21 ;  /* 0x0000001522157221 */ /* 0x048fe20000010000 */
[----:B------:R-:W-:-:S06]  /*b290*/  F2FP.F16.F32.PACK_AB R161, R34, R161 ;  /* 0x000000a122a1723e */ /* 0x000fcc00000000ff */
[----:B------:R-:W3:Y:S01]  /*b2a0*/  MUFU.EX2 R14, R14 ;  /* 0x0000000e000e7308 */ /* 0x000ee20000000800 */
[----:B0-----:R-:W-:-:S07]  /*b2b0*/  FADD.FTZ R25, R37, R42 ;  /* 0x0000002a25197221 */ /* 0x001fce0000010000 */
[----:B------:R-:W0:Y:S01]  /*b2c0*/  MUFU.EX2 R3, R3 ;  /* 0x0000000300037308 */ /* 0x000e220000000800 */
[----:B-1----:R-:W-:-:S07]  /*b2d0*/  FADD.FTZ R10, R36, R21 ;  /* 0x00000015240a7221 */ /* 0x002fce0000010000 */
[----:B------:R-:W-:Y:S01]  /*b2e0*/  MUFU.EX2 R20, R20 ;  /* 0x0000001400147308 */ /* 0x000fe20000000800 */
[C---:B---3--:R-:W-:Y:S01]  /*b2f0*/  FADD.FTZ R25, R14.reuse, R25 ;  /* 0x000000190e197221 */ /* 0x048fe20000010000 */
[----:B------:R-:W-:-:S06]  /*b300*/  F2FP.F16.F32.PACK_AB R162, R14, R37 ;  /* 0x000000250ea2723e */ /* 0x000fcc00000000ff */
[----:B------:R-:W1:Y:S01]  /*b310*/  MUFU.EX2 R35, R65 ;  /* 0x0000004100237308 */ /* 0x000e620000000800 */
[C---:B0-----:R-:W-:Y:S01]  /*b320*/  FADD.FTZ R10, R3.reuse, R10 ;  /* 0x0000000a030a7221 */ /* 0x041fe20000010000 */
[----:B------:R-:W-:-:S05]  /*b330*/  F2FP.F16.F32.PACK_AB R163, R3, R36 ;  /* 0x0000002403a3723e */ /* 0x000fca00000000ff */
[----:B------:R2:W-:Y:S01]  /*b340*/  STSM.16.M88.4 [R202], R160 ;  /* 0x000000a0ca007844 */ /* 0x0005e20000000200 */
[----:B------:R-:W-:Y:S08]  /*b350*/  MUFU.EX2 R11, R11 ;  /* 0x0000000b000b7308 */ /* 0x000ff00000000800 */
[----:B------:R-:W0:Y:S01]  /*b360*/  MUFU.EX2 R38, R38 ;  /* 0x0000002600267308 */ /* 0x000e220000000800 */
[----:B-1----:R-:W-:Y:S01]  /*b370*/  F2FP.F16.F32.PACK_AB R164, R35, R20 ;  /* 0x0000001423a4723e */ /* 0x002fe200000000ff */
[----:B------:R-:W-:-:S04]  /*b380*/  FADD.FTZ R20, R20, R25 ;  /* 0x0000001914147221 */ /* 0x000fc80000010000 */
[----:B------:R-:W-:Y:S02]  /*b390*/  FADD.FTZ R35, R35, R20 ;  /* 0x0000001423237221 */ /* 0x000fe40000010000 */
[----:B------:R-:W-:Y:S08]  /*b3a0*/  MUFU.EX2 R24, R24 ;  /* 0x0000001800187308 */ /* 0x000ff00000000800 */
[----:B------:R-:W1:Y:S01]  /*b3b0*/  MUFU.EX2 R39, R39 ;  /* 0x0000002700277308 */ /* 0x000e620000000800 */
[----:B0-----:R-:W-:Y:S01]  /*b3c0*/  F2FP.F16.F32.PACK_AB R165, R38, R11 ;  /* 0x0000000b26a5723e */ /* 0x001fe200000000ff */
[----:B------:R-:W-:-:S04]  /*b3d0*/  FADD.FTZ R11, R11, R10 ;  /* 0x0000000a0b0b7221 */ /* 0x000fc80000010000 */
[----:B------:R-:W-:Y:S02]  /*b3e0*/  FADD.FTZ R38, R38, R11 ;  /* 0x0000000b26267221 */ /* 0x000fe40000010000 */
[----:B------:R-:W-:Y:S08]  /*b3f0*/  MUFU.EX2 R15, R15 ;  /* 0x0000000f000f7308 */ /* 0x000ff00000000800 */
[----:B------:R-:W0:Y:S01]  /*b400*/  MUFU.EX2 R26, R26 ;  /* 0x0000001a001a7308 */ /* 0x000e220000000800 */
[----:B-1----:R-:W-:Y:S01]  /*b410*/  F2FP.F16.F32.PACK_AB R166, R39, R24 ;  /* 0x0000001827a6723e */ /* 0x002fe200000000ff */
[----:B------:R-:W-:-:S04]  /*b420*/  FADD.FTZ R24, R24, R35 ;  /* 0x0000002318187221 */ /* 0x000fc80000010000 */
[----:B------:R-:W-:Y:S01]  /*b430*/  FADD.FTZ R3, R39, R24 ;  /* 0x0000001827037221 */ /* 0x000fe20000010000 */
[----:B0-----:R-:W-:Y:S01]  /*b440*/  F2FP.F16.F32.PACK_AB R167, R26, R15 ;  /* 0x0000000f1aa7723e */ /* 0x001fe200000000ff */
[----:B------:R-:W-:-:S04]  /*b450*/  FADD.FTZ R15, R15, R38 ;  /* 0x000000260f0f7221 */ /* 0x000fc80000010000 */
[----:B------:R2:W-:Y:S01]  /*b460*/  STSM.16.M88.4 [R201], R164 ;  /* 0x000000a4c9007844 */ /* 0x0005e20000000200 */
[----:B------:R-:W-:Y:S01]  /*b470*/  FADD.FTZ R10, R26, R15 ;  /* 0x0000000f1a0a7221 */ /* 0x000fe20000010000 */
[----:B------:R-:W-:Y:S06]  /*b480*/  @!P0 BRA `(.L_x_691) ;  /* 0x0000000000048947 */ /* 0x000fec0003800000 */
[----:B------:R-:W-:Y:S01]  /*b490*/  BPT.TRAP 0x1 ;  /* 0x000000040000795c */ /* 0x000fe20000300000 */
.L_x_691:
[----:B------:R0:W1:Y:S01]  /*b4a0*/  SYNCS.PHASECHK.TRANS64.TRYWAIT P1, [R12+URZ+0x28c50], R13 ;  /* 0x028c500d0c0075a7 */ /* 0x000062000802017f */
[----:B------:R-:W-:Y:S05]  /*b4b0*/  @!P0 BRA `(.L_x_692) ;  /* 0x0000000000048947 */ /* 0x000fea0003800000 */
[----:B------:R-:W-:Y:S01]  /*b4c0*/  BPT.TRAP 0x1 ;  /* 0x000000040000795c */ /* 0x000fe20000300000 */
.L_x_692:
[----:B------:R-:W-:Y:S01]  /*b4d0*/  LOP3.LUT R11, R56, 0x2000000, RZ, 0xfc, !PT ;  /* 0x02000000380b7812 */ /* 0x000fe200078efcff */
[----:B------:R-:W-:Y:S01]  /*b4e0*/  ULDC UR40, c[0x0][0x9d8] ;  /* 0x0002760000287ab9 */ /* 0x000fe20000000800 */
[----:B------:R-:W-:Y:S01]  /*b4f0*/  ULDC UR38, c[0x0][0x988] ;  /* 0x0002620000267ab9 */ /* 0x000fe20000000800 */
[----:B------:R-:W-:Y:S01]  /*b500*/  BSSY B0, `(.L_x_693) ;  /* 0x0000006000007945 */ /* 0x000fe20003800000 */
[----:B------:R-:W-:Y:S02]  /*b510*/  IMAD.MOV.U32 R25, RZ, RZ, 0x40000040 ;  /* 0x40000040ff197424 */ /* 0x000fe400078e00ff */
[----:B------:R-:W-:Y:S01]  /*b520*/  IMAD R24, R19, 0x1000, R11 ;  /* 0x0000100013187824 */ /* 0x000fe200078e020b */
[----:B-1----:R-:W-:Y:S06]  /*b530*/  @P1 BRA `(.L_x_694) ;  /* 0x0000000000081947 */ /* 0x002fec0003800000 */
[----:B------:R-:W1:Y:S02]  /*b540*/  SYNCS.PHASECHK.TRANS64.TRYWAIT P1, [R12+URZ+0x28c50], R13 ;  /* 0x028c500d0c0075a7 */ /* 0x000e64000802017f */
[----:B-1----:R-:W-:Y:S05]  /*b550*/  @!P1 BRA `(.L_x_695) ;  /* 0x000000fc00e49947 */ /* 0x002fea0003800000 */
.L_x_694:
[----:B------:R-:W-:Y:S05]  /*b560*/  BSYNC B0 ;  /* 0x0000000000007941 */ /* 0x000fea0003800000 */
.L_x_693:
[C---:B------:R-:W-:Y:S01]  /*b570*/  R2UR UR6, R24.reuse ;  /* 0x00000000180672ca */ /* 0x040fe200000e0000 */
[C---:B------:R-:W-:Y:S01]  /*b580*/  VIADD R20, R24.reuse, 0x80 ;  /* 0x0000008018147836 */ /* 0x040fe20000000000 */
[----:B------:R-:W-:Y:S01]  /*b590*/  R2UR UR7, R25 ;  /* 0x00000000190772ca */ /* 0x000fe200000e0000 */
[C---:B------:R-:W-:Y:S02]  /*b5a0*/  VIADD R14, R24.reuse, 0x100 ;  /* 0x00000100180e7836 */ /* 0x040fe40000000000 */
[----:B------:R-:W-:Y:S01]  /*b5b0*/  VIADD R24, R24, 0x180 ;  /* 0x0000018018187836 */ /* 0x000fe20000000000 */
[----:B------:R-:W-:Y:S01]  /*b5c0*/  R2UR UR10, R20 ;  /* 0x00000000140a72ca */ /* 0x000fe200000e0000 */
[----:B------:R-:W-:Y:S01]  /*b5d0*/  IMAD.MOV.U32 R25, RZ, RZ, 0x40000040 ;  /* 0x40000040ff197424 */ /* 0x000fe200078e00ff */
[----:B------:R-:W-:Y:S01]  /*b5e0*/  R2UR UR14, R14 ;  /* 0x000000000e0e72ca */ /* 0x000fe200000e0000 */
[----:B------:R-:W-:Y:S01]  /*b5f0*/  IMAD.MOV.U32 R21, RZ, RZ, 0x40000040 ;  /* 0x40000040ff157424 */ /* 0x000fe200078e00ff */
[----:B------:R-:W-:Y:S01]  /*b600*/  R2UR UR18, R24 ;  /* 0x00000000181272ca */ /* 0x000fe200000e0000 */
[----:B------:R-:W-:Y:S01]  /*b610*/  IMAD.MOV.U32 R15, RZ, RZ, 0x40000040 ;  /* 0x40000040ff0f7424 */ /* 0x000fe200078e00ff */
[----:B------:R-:W-:-:S02]  /*b620*/  R2UR UR19, R25 ;  /* 0x00000000191372ca */ /* 0x000fc400000e0000 */
[----:B------:R-:W-:Y:S01]  /*b630*/  WARPGROUP.ARRIVE ;  /* 0x00000000000079c5 */ /* 0x000fe20000000000 */
[----:B------:R-:W-:Y:S02]  /*b640*/  R2UR UR11, R21 ;  /* 0x00000000150b72ca */ /* 0x000fe400000e0000 */
[----:B------:R-:W-:-:S03]  /*b650*/  R2UR UR15, R15 ;  /* 0x000000000f0f72ca */ /* 0x000fc600000e0000 */
[----:B------:R-:W-:Y:S03]  /*b660*/  HGMMA.64x256x16.F32 R24, R152, gdesc[UR4].tnspB, RZ, !UPT, gsb0 ;  /* 0x43e0000498187df0 */ /* 0x000fe6000c0008ff */
[----:B------:R-:W-:Y:S02]  /*b670*/  WARPGROUP.DEPBAR.LE gsb0, 0x0 ;  /* 0x00008000000079c5 */ /* 0x000fe40000010000 */
[----:B------:R-:W-:-:S15]  /*b680*/  WARPGROUP.ARRIVE ;  /* 0x00000000000079c5 */ /* 0x000fde0000000000 */
[----:B------:R-:W-:-:S08]  /*b690*/  NOP ;  /* 0x0000000000007918 */ /* 0x000fd00000000000 */
[----:B------:R-:W-:Y:S03]  /*b6a0*/  HGMMA.64x256x16.F32 R24, R156, gdesc[UR8].tnspB, R24, gsb0 ;  /* 0x43e000089c187df0 */ /* 0x000fe60008000818 */
        /* <DEDUP_REMOVED lines=19> */
.L_x_696:
[----:B------:R-:W-:Y:S01]  /*b7e0*/  VIADD R15, R171, 0xfffffffe ;  /* 0xfffffffeab0f7836 */ /* 0x000fe20000000000 */
[----:B01----:R-:W-:Y:S01]  /*b7f0*/  IADD3 R12, R12, 0x28c60, RZ ;  /* 0x00028c600c0c7810 */ /* 0x003fe20007ffe0ff */
[----:B------:R-:W-:Y:S03]  /*b800*/  BSSY B0, `(.L_x_697) ;  /* 0x00001ee000007945 */ /* 0x000fe60003800000 */
[----:B------:R-:W-:Y:S02]  /*b810*/  ISETP.GE.AND P1, PT, R15, R196, PT ;  /* 0x000000c40f00720c */ /* 0x000fe40003f26270 */
[----:B------:R-:W-:-:S04]  /*b820*/  PRMT R12, R190, 0x654, R12 ;  /* 0x00000654be0c7816 */ /* 0x000fc8000000000c */
[----:B------:R0:W-:Y:S07]  /*b830*/  SYNCS.ARRIVE.TRANS64.RED.A1T0 RZ, [R12+URZ], RZ ;  /* 0x000000ff0cff79a7 */ /* 0x0001ee000810043f */
[----:B------:R-:W-:Y:S05]  /*b840*/  @!P1 BRA `(.L_x_698) ;  /* 0x0000001c00a49947 */ /* 0x000fea0003800000 */
[----:B------:R-:W-:Y:S02]  /*b850*/  IMAD.MOV.U32 R13, RZ, RZ, R170 ;  /* 0x000000ffff0d7224 */ /* 0x000fe400078e00aa */
[----:B------:R-:W-:Y:S02]  /*b860*/  IMAD.MOV.U32 R218, RZ, RZ, R169 ;  /* 0x000000ffffda7224 */ /* 0x000fe400078e00a9 */
[----:B------:R-:W-:-:S07]  /*b870*/  IMAD.MOV.U32 R217, RZ, RZ, R19 ;  /* 0x000000ffffd97224 */ /* 0x000fce00078e0013 */
.L_x_711:
[----:B------:R-:W-:Y:S02]  /*b880*/  VIADD R19, R217, 0x1 ;  /* 0x00000001d9137836 */ /* 0x000fe40000000000 */
[----:B0-----:R-:W-:Y:S02]  /*b890*/  IMAD.MOV.U32 R12, RZ, RZ, R15 ;  /* 0x000000ffff0c7224 */ /* 0x001fe400078e000f */
[----:B------:R-:W-:Y:S01]  /*b8a0*/  VIADD R15, R15, 0xffffffff ;  /* 0xffffffff0f0f7836 */ /* 0x000fe20000000000 */
[C---:B------:R-:W-:Y:S02]  /*b8b0*/  ISETP.NE.AND P2, PT, R19.reuse, 0x2, PT ;  /* 0x000000021300780c */ /* 0x040fe40003f45270 */
[----:B------:R-:W-:Y:S02]  /*b8c0*/  ISETP.GT.AND P1, PT, R12, R196, PT ;  /* 0x000000c40c00720c */ /* 0x000fe40003f24270 */
[----:B------:R-:W-:Y:S02]  /*b8d0*/  SEL R12, RZ, 0x1, P2 ;  /* 0x00000001ff0c7807 */ /* 0x000fe40001000000 */
[----:B------:R-:W-:-:S02]  /*b8e0*/  SEL R19, R19, RZ, P2 ;  /* 0x000000ff13137207 */ /* 0x000fc40001000000 */
[----:B------:R-:W-:Y:S01]  /*b8f0*/  LOP3.LUT R185, R185, R12, RZ, 0x3c, !PT ;  /* 0x0000000cb9b97212 */ /* 0x000fe200078e3cff */
[----:B-1----:R-:W-:Y:S06]  /*b900*/  @!P0 BRA `(.L_x_699) ;  /* 0x0000000000048947 */ /* 0x002fec0003800000 */
[----:B------:R-:W-:Y:S01]  /*b910*/  BPT.TRAP 0x1 ;  /* 0x000000040000795c */ /* 0x000fe20000300000 */
.L_x_699:
[----:B------:R-:W-:Y:S01]  /*b920*/  IMAD R14, R19, 0x8, R2 ;  /* 0x00000008130e7824 */ /* 0x000fe200078e0202 */
[----:B------:R-:W-:-:S04]  /*b930*/  SHF.L.U32 R12, R185, 0x1f, RZ ;  /* 0x0000001fb90c7819 */ /* 0x000fc800000006ff */
[----:B------:R0:W1:Y:S01]  /*b940*/  SYNCS.PHASECHK.TRANS64.TRYWAIT P2, [R14+URZ+0x28c30], R12 ;  /* 0x028c300c0e0075a7 */ /* 0x000062000804017f */
[----:B------:R-:W-:Y:S05]  /*b950*/  @!P0 BRA `(.L_x_700) ;  /* 0x0000000000048947 */ /* 0x000fea0003800000 */
[----:B------:R-:W-:Y:S01]  /*b960*/  BPT.TRAP 0x1 ;  /* 0x000000040000795c */ /* 0x000fe20000300000 */
.L_x_700:
[----:B------:R-:W-:Y:S01]  /*b970*/  VIADD R20, R2, 0x20400 ;  /* 0x0002040002147836 */ /* 0x000fe20000000000 */
[----:B------:R-:W-:Y:S01]  /*b980*/  BSSY B1, `(.L_x_701) ;  /* 0x0000009000017945 */ /* 0x000fe20003800000 */
[----:B--2---:R-:W-:Y:S02]  /*b990*/  IMAD R154, R19, 0x200, R0 ;  /* 0x00000200139a7824 */ /* 0x004fe400078e0200 */
[----:B------:R-:W-:Y:S01]  /*b9a0*/  IMAD.MOV.U32 R155, RZ, RZ, 0x40000040 ;  /* 0x40000040ff9b7424 */ /* 0x000fe200078e00ff */
[----:B------:R-:W-:-:S04]  /*b9b0*/  SHF.R.U32.HI R20, RZ, 0x4, R20 ;  /* 0x00000004ff147819 */ /* 0x000fc80000011614 */
[----:B------:R-:W-:-:S04]  /*b9c0*/  LOP3.LUT R20, R20, 0x3fff, RZ, 0xc0, !PT ;  /* 0x00003fff14147812 */ /* 0x000fc800078ec0ff */
[----:B------:R-:W-:Y:S01]  /*b9d0*/  LOP3.LUT R20, R20, 0x10000, RZ, 0xfc, !PT ;  /* 0x0001000014147812 */ /* 0x000fe200078efcff */
[----:B-1----:R-:W-:Y:S06]  /*b9e0*/  @P2 BRA `(.L_x_702) ;  /* 0x0000000000082947 */ /* 0x002fec0003800000 */
[----:B------:R-:W1:Y:S02]  /*b9f0*/  SYNCS.PHASECHK.TRANS64.TRYWAIT P2, [R14+URZ+0x28c30], R12 ;  /* 0x028c300c0e0075a7 */ /* 0x000e64000804017f */
[----:B-1----:R-:W-:Y:S05]  /*ba00*/  @!P2 BRA `(.L_x_703) ;  /* 0x000000f800cca947 */ /* 0x002fea0003800000 */
.L_x_702:
[----:B------:R-:W-:Y:S05]  /*ba10*/  BSYNC B1 ;  /* 0x0000000000017941 */ /* 0x000fea0003800000 */
.L_x_701:
[----:B------:R-:W-:Y:S01]  /*ba20*/  IMAD.MOV.U32 R21, RZ, RZ, 0x40000040 ;  /* 0x40000040ff157424 */ /* 0x000fe200078e00ff */
[----:B------:R-:W-:Y:S01]  /*ba30*/  R2UR UR4, R20 ;  /* 0x00000000140472ca */ /* 0x000fe200000e0000 */
[C---:B------:R-:W-:Y:S01]  /*ba40*/  VIADD R152, R154.reuse, 0x2 ;  /* 0x000000029a987836 */ /* 0x040fe20000000000 */
[C---:B------:R-:W-:Y:S01]  /*ba50*/  R2UR UR6, R154.reuse ;  /* 0x000000009a0672ca */ /* 0x040fe200000e0000 */
[C---:B------:R-:W-:Y:S01]  /*ba60*/  VIADD R20, R154.reuse, 0x4 ;  /* 0x000000049a147836 */ /* 0x040fe20000000000 */
[----:B------:R-:W-:Y:S01]  /*ba70*/  R2UR UR7, R155 ;  /* 0x000000009b0772ca */ /* 0x000fe200000e0000 */
[----:B------:R-:W-:Y:S01]  /*ba80*/  VIADD R154, R154, 0x6 ;  /* 0x000000069a9a7836 */ /* 0x000fe20000000000 */
[----:B------:R-:W-:Y:S01]  /*ba90*/  R2UR UR5, R21 ;  /* 0x00000000150572ca */ /* 0x000fe200000e0000 */
[----:B------:R-:W-:Y:S01]  /*baa0*/  IMAD.MOV.U32 R153, RZ, RZ, 0x40000040 ;  /* 0x40000040ff997424 */ /* 0x000fe200078e00ff */
[----:B------:R-:W-:Y:S01]  /*bab0*/  R2UR UR10, R152 ;  /* 0x00000000980a72ca */ /* 0x000fe200000e0000 */
[----:B------:R-:W-:Y:S01]  /*bac0*/  IMAD.MOV.U32 R155, RZ, RZ, 0x40000040 ;  /* 0x40000040ff9b7424 */ /* 0x000fe200078e00ff */
[----:B------:R-:W-:-:S02]  /*bad0*/  R2UR UR18, R154 ;  /* 0x000000009a1272ca */ /* 0x000fc400000e0000 */
[----:B------:R-:W-:Y:S02]  /*bae0*/  R2UR UR11, R153 ;  /* 0x00000000990b72ca */ /* 0x000fe400000e0000 */
[----:B------:R-:W-:Y:S02]  /*baf0*/  R2UR UR19, R155 ;  /* 0x000000009b1372ca */ /* 0x000fe400000e0000 */
[----:B------:R-:W-:Y:S01]  /*bb00*/  WARPGROUP.ARRIVE ;  /* 0x00000000000079c5 */ /* 0x000fe20000000000 */
[----:B------:R-:W-:Y:S02]  /*bb10*/  R2UR UR8, R8 ;  /* 0x00000000080872ca */ /* 0x000fe400000e0000 */
[----:B------:R-:W-:Y:S02]  /*bb20*/  R2UR UR9, R9 ;  /* 0x00000000090972ca */ /* 0x000fe400000e0000 */
[----:B------:R-:W-:Y:S01]  /*bb30*/  R2UR UR14, R20 ;  /* 0x00000000140e72ca */ /* 0x000fe200000e0000 */
[----:B------:R-:W-:Y:S01]  /*bb40*/  HGMMA.64x64x16.F32 R152, gdesc[UR4], RZ, !UPT, gsb0 ;  /* 0x00e00000049879f0 */ /* 0x000fe2000c0008ff */
[----:B------:R-:W-:-:S02]  /*bb50*/  R2UR UR15, R21 ;  /* 0x00000000150f72ca */ /* 0x000fc400000e0000 */
[----:B------:R-:W-:Y:S02]  /*bb60*/  R2UR UR12, R6 ;  /* 0x00000000060c72ca */ /* 0x000fe400000e0000 */
[----:B------:R-:W-:Y:S02]  /*bb70*/  R2UR UR13, R7 ;  /* 0x00000000070d72ca */ /* 0x000fe400000e0000 */
[----:B------:R-:W-:Y:S02]  /*bb80*/  R2UR UR16, R4 ;  /* 0x00000000041072ca */ /* 0x000fe400000e0000 */
[----:B------:R-:W-:Y:S01]  /*bb90*/  R2UR UR17, R5 ;  /* 0x00000000051172ca */ /* 0x000fe200000e0000 */
        /* <DEDUP_REMOVED lines=12> */
.L_x_704:
        /* <DEDUP_REMOVED lines=16> */
[----:B------:R-:W-:Y:S01]  /*bd60*/  FMUL.FTZ R180, R180, UR40 ;  /* 0x00000028b4b47c20 */ /* 0x000fe20008410000 */
[----:B------:R-:W-:Y:S01]  /*bd70*/  FMUL.FTZ R181, R181, UR40 ;  /* 0x00000028b5b57c20 */ /* 0x000fe20008410000 */
[----:B------:R-:W-:Y:S01]  /*bd80*/  FMUL.FTZ R154, R154, UR40 ;  /* 0x000000289a9a7c20 */ /* 0x000fe20008410000 */
[----:B------:R-:W-:Y:S01]  /*bd90*/  FMUL.FTZ R155, R155, UR40 ;  /* 0x000000289b9b7c20 */ /* 0x000fe20008410000 */
[----:B------:R-:W-:Y:S01]  /*bda0*/  FMUL.FTZ R158, R158, UR40 ;  /* 0x000000289e9e7c20 */ /* 0x000fe20008410000 */
[----:B------:R-:W-:Y:S01]  /*bdb0*/  FMUL.FTZ R159, R159, UR40 ;  /* 0x000000289f9f7c20 */ /* 0x000fe20008410000 */
[----:B------:R-:W4:Y:S01]  /*bdc0*/  MUFU.TANH R152, R152 ;  /* 0x0000009800987308 */ /* 0x000f220000002400 */
[----:B--2---:R-:W-:Y:S01]  /*bdd0*/  FMNMX.FTZ R168, R20, R218, !PT ;  /* 0x000000da14a87209 */ /* 0x004fe20007810000 */
[----:B------:R-:W-:Y:S01]  /*bde0*/  FMUL.FTZ R162, R162, UR40 ;  /* 0x00000028a2a27c20 */ /* 0x000fe20008410000 */
[----:B------:R-:W-:Y:S01]  /*bdf0*/  FMUL.FTZ R163, R163, UR40 ;  /* 0x00000028a3a37c20 */ /* 0x000fe20008410000 */
[----:B------:R-:W-:Y:S01]  /*be00*/  FMUL.FTZ R166, R166, UR40 ;  /* 0x00000028a6a67c20 */ /* 0x000fe20008410000 */
[----:B------:R-:W-:Y:S01]  /*be10*/  FMUL.FTZ R167, R167, UR40 ;  /* 0x00000028a7a77c20 */ /* 0x000fe20008410000 */
[----:B------:R-:W-:Y:S01]  /*be20*/  FMUL.FTZ R171, R171, UR40 ;  /* 0x00000028abab7c20 */ /* 0x000fe20008410000 */
[----:B------:R-:W-:Y:S01]  /*be30*/  FMUL.FTZ R174, R174, UR40 ;  /* 0x00000028aeae7c20 */ /* 0x000fe20008410000 */
[----:B------:R-:W2:Y:S01]  /*be40*/  MUFU.TANH R153, R153 ;  /* 0x0000009900997308 */ /* 0x000ea20000002400 */
[----:B---3--:R-:W-:Y:S01]  /*be50*/  FMNMX.FTZ R168, R21, R168, !PT ;  /* 0x000000a815a87209 */ /* 0x008fe20007810000 */
[----:B------:R-:W-:Y:S01]  /*be60*/  FMUL.FTZ R175, R175, UR40 ;  /* 0x00000028afaf7c20 */ /* 0x000fe20008410000 */
[----:B------:R-:W-:Y:S01]  /*be70*/  FMUL.FTZ R178, R178, UR40 ;  /* 0x00000028b2b27c20 */ /* 0x000fe20008410000 */
[----:B------:R-:W-:Y:S01]  /*be80*/  FMUL.FTZ R179, R179, UR40 ;  /* 0x00000028b3b37c20 */ /* 0x000fe20008410000 */
[----:B------:R-:W-:Y:S01]  /*be90*/  FMUL.FTZ R182, R182, UR40 ;  /* 0x00000028b6b67c20 */ /* 0x000fe20008410000 */
[----:B------:R-:W-:Y:S01]  /*bea0*/  FMUL.FTZ R183, R183, UR40 ;  /* 0x00000028b7b77c20 */ /* 0x000fe20008410000 */
[----:B------:R-:W-:Y:S01]  /*beb0*/  ISETP.NE.AND P2, PT, R197, RZ, PT ;  /* 0x000000ffc500720c */ /* 0x000fe20003f45270 */
[----:B------:R-:W3:Y:S01]  /*bec0*/  MUFU.TANH R156, R156 ;  /* 0x0000009c009c7308 */ /* 0x000ee20000002400 */
[----:B----4-:R-:W-:-:S07]  /*bed0*/  FMNMX.FTZ R168, R152, R168, !PT ;  /* 0x000000a898a87209 */ /* 0x010fce0007810000 */
[----:B------:R-:W4:Y:S01]  /*bee0*/  MUFU.TANH R157, R157 ;  /* 0x0000009d009d7308 */ /* 0x000f220000002400 */
[----:B--2---:R-:W-:-:S03]  /*bef0*/  FMNMX.FTZ R168, R153, R168, !PT ;  /* 0x000000a899a87209 */ /* 0x004fc60007810000 */
[----:B------:R-:W-:-:S04]  /*bf00*/  @!P2 LEA R217, R217, R195, 0x6 ;  /* 0x000000c3d9d9a211 */ /* 0x000fc800078e30ff */
[----:B------:R-:W2:Y:S01]  /*bf10*/  MUFU.TANH R160, R160 ;  /* 0x000000a000a07308 */ /* 0x000ea20000002400 */
[----:B---3--:R-:W-:Y:S01]  /*bf20*/  FMNMX.FTZ R168, R156, R168, !PT ;  /* 0x000000a89ca87209 */ /* 0x008fe20007810000 */
[----:B------:R-:W-:-:S06]  /*bf30*/  @!P2 IMAD R217, R217, 0x4, R2 ;  /* 0x00000004d9d9a824 */ /* 0x000fcc00078e0202 */
[----:B------:R-:W3:Y:S01]  /*bf40*/  MUFU.TANH R161, R161 ;  /* 0x000000a100a17308 */ /* 0x000ee20000002400 */
[----:B----4-:R-:W-:-:S07]  /*bf50*/  FMNMX.FTZ R168, R157, R168, !PT ;  /* 0x000000a89da87209 */ /* 0x010fce0007810000 */
[----:B------:R-:W4:Y:S01]  /*bf60*/  MUFU.TANH R164, R164 ;  /* 0x000000a400a47308 */ /* 0x000f220000002400 */
[----:B--2---:R-:W-:-:S07]  /*bf70*/  FMNMX.FTZ R168, R160, R168, !PT ;  /* 0x000000a8a0a87209 */ /* 0x004fce0007810000 */
[----:B------:R-:W2:Y:S01]  /*bf80*/  MUFU.TANH R165, R165 ;  /* 0x000000a500a57308 */ /* 0x000ea20000002400 */
[----:B---3--:R-:W-:-:S07]  /*bf90*/  FMNMX.FTZ R168, R161, R168, !PT ;  /* 0x000000a8a1a87209 */ /* 0x008fce0007810000 */
        /* <DEDUP_REMOVED lines=15> */
[----:B--2---:R-:W-:-:S05]  /*c090*/  FMNMX.FTZ R169, R181, R168, !PT ;  /* 0x000000a8b5a97209 */ /* 0x004fca0007810000 */
[----:B------:R-:W2:Y:S02]  /*c0a0*/  SHFL.BFLY PT, R168, R169, 0x2, 0x1f ;  /* 0x0c401f00a9a87f89 */ /* 0x000ea400000e0000 */
[----:B------:R-:W5:Y:S08]  /*c0b0*/  MUFU.TANH R158, R158 ;  /* 0x0000009e009e7308 */ /* 0x000f700000002400 */
[----:B------:R-:W0:Y:S08]  /*c0c0*/  MUFU.TANH R159, R159 ;  /* 0x0000009f009f7308 */ /* 0x000e300000002400 */
[----:B------:R-:W1:Y:S01]  /*c0d0*/  MUFU.TANH R162, R162 ;  /* 0x000000a200a27308 */ /* 0x000e620000002400 */
[----:B--2---:R-:W-:-:S07]  /*c0e0*/  FMNMX.FTZ R169, R169, R168, !PT ;  /* 0x000000a8a9a97209 */ /* 0x004fce0007810000 */
[----:B------:R-:W2:Y:S01]  /*c0f0*/  MUFU.TANH R163, R163 ;  /* 0x000000a300a37308 */ /* 0x000ea20000002400 */
[----:B------:R-:W3:Y:S07]  /*c100*/  SHFL.BFLY PT, R168, R169, 0x1, 0x1f ;  /* 0x0c201f00a9a87f89 */ /* 0x000eee00000e0000 */
[----:B------:R-:W2:Y:S08]  /*c110*/  MUFU.TANH R166, R166 ;  /* 0x000000a600a67308 */ /* 0x000eb00000002400 */
[----:B------:R-:W2:Y:S08]  /*c120*/  MUFU.TANH R167, R167 ;  /* 0x000000a700a77308 */ /* 0x000eb00000002400 */
[----:B------:R-:W-:Y:S01]  /*c130*/  MUFU.TANH R171, R171 ;  /* 0x000000ab00ab7308 */ /* 0x000fe20000002400 */
[----:B---3--:R-:W-:Y:S01]  /*c140*/  FMNMX.FTZ R169, R169, R168, !PT ;  /* 0x000000a8a9a97209 */ /* 0x008fe20007810000 */
[----:B------:R-:W-:-:S04]  /*c150*/  IMAD.U32 R168, RZ, RZ, UR38 ;  /* 0x00000026ffa87e24 */ /* 0x000fc8000f8e00ff */
[C---:B------:R-:W-:Y:S01]  /*c160*/  FADD.FTZ R222, -R169.reuse, R218 ;  /* 0x000000daa9de7221 */ /* 0x040fe20000010100 */
[-C--:B------:R-:W-:Y:S01]  /*c170*/  FMUL.FTZ R218, R169, R168.reuse ;  /* 0x000000a8a9da7220 */ /* 0x080fe20000410000 */
[----:B------:R-:W-:Y:S02]  /*c180*/  MUFU.TANH R174, R174 ;  /* 0x000000ae00ae7308 */ /* 0x000fe40000002400 */
[-C--:B------:R-:W-:Y:S01]  /*c190*/  FMUL.FTZ R222, R222, R168.reuse ;  /* 0x000000a8dede7220 */ /* 0x080fe20000410000 */
        /* <DEDUP_REMOVED lines=15> */
[----:B------:R-:W-:Y:S01]  /*c290*/  FFMA.FTZ R181, R181, R168, -R218 ;  /* 0x000000a8b5b57223 */ /* 0x000fe200000108da */
[----:B------:R-:W-:Y:S01]  /*c2a0*/  FMUL.FTZ R218, R170, UR40 ;  /* 0x00000028aada7c20 */ /* 0x000fe20008410000 */
[----:B------:R-:W-:Y:S01]  /*c2b0*/  VIADD R170, R14, 0x28c40 ;  /* 0x00028c400eaa7836 */ /* 0x000fe20000000000 */
[----:B------:R-:W-:Y:S04]  /*c2c0*/  MUFU.TANH R175, R175 ;  /* 0x000000af00af7308 */ /* 0x000fe80000002400 */
[----:B------:R-:W-:-:S04]  /*c2d0*/  PRMT R170, R190, 0x654, R170 ;  /* 0x00000654beaa7816 */ /* 0x000fc800000000aa */
[----:B------:R3:W-:Y:S01]  /*c2e0*/  SYNCS.ARRIVE.TRANS64.RED.A1T0 RZ, [R170+URZ], RZ ;  /* 0x000000ffaaff79a7 */ /* 0x0007e2000810043f */
[----:B------:R-:W2:Y:S01]  /*c2f0*/  MUFU.TANH R218, R218 ;  /* 0x000000da00da7308 */ /* 0x000ea20000002400 */
[----:B---3--:R-:W-:-:S07]  /*c300*/  FMNMX.FTZ R170, R154, R13, !PT ;  /* 0x0000000d9aaa7209 */ /* 0x008fce0007810000 */
[----:B------:R-:W3:Y:S01]  /*c310*/  MUFU.TANH R178, R178 ;  /* 0x000000b200b27308 */ /* 0x000ee20000002400 */
[----:B----4-:R-:W-:-:S04]  /*c320*/  FMNMX.FTZ R170, R155, R170, !PT ;  /* 0x000000aa9baa7209 */ /* 0x010fc80007810000 */
[----:B-----5:R-:W-:-:S03]  /*c330*/  FMNMX.FTZ R170, R158, R170, !PT ;  /* 0x000000aa9eaa7209 */ /* 0x020fc60007810000 */
[----:B------:R-:W4:Y:S01]  /*c340*/  MUFU.TANH R179, R179 ;  /* 0x000000b300b37308 */ /* 0x000f220000002400 */
[----:B0-----:R-:W-:-:S04]  /*c350*/  FMNMX.FTZ R170, R159, R170, !PT ;  /* 0x000000aa9faa7209 */ /* 0x001fc80007810000 */
[----:B-1----:R-:W-:-:S03]  /*c360*/  FMNMX.FTZ R170, R162, R170, !PT ;  /* 0x000000aaa2aa7209 */ /* 0x002fc60007810000 */
[----:B------:R-:W0:Y:S01]  /*c370*/  MUFU.TANH R182, R182 ;  /* 0x000000b600b67308 */ /* 0x000e220000002400 */
[----:B--2---:R-:W-:-:S04]  /*c380*/  FMNMX.FTZ R170, R163, R170, !PT ;  /* 0x000000aaa3aa7209 */ /* 0x004fc80007810000 */
[----:B------:R-:W-:-:S03]  /*c390*/  FMNMX.FTZ R170, R166, R170, !PT ;  /* 0x000000aaa6aa7209 */ /* 0x000fc60007810000 */
[----:B------:R-:W-:Y:S01]  /*c3a0*/  MUFU.TANH R183, R183 ;  /* 0x000000b700b77308 */ /* 0x000fe20000002400 */
[----:B------:R-:W-:-:S04]  /*c3b0*/  FMNMX.FTZ R170, R167, R170, !PT ;  /* 0x000000aaa7aa7209 */ /* 0x000fc80007810000 */
[----:B------:R-:W-:-:S03]  /*c3c0*/  FMNMX.FTZ R170, R218, R170, !PT ;  /* 0x000000aadaaa7209 */ /* 0x000fc60007810000 */
[----:B------:R-:W-:Y:S01]  /*c3d0*/  MUFU.EX2 R152, R219 ;  /* 0x000000db00987308 */ /* 0x000fe20000000800 */
[----:B------:R-:W-:-:S04]  /*c3e0*/  FMNMX.FTZ R170, R171, R170, !PT ;  /* 0x000000aaabaa7209 */ /* 0x000fc80007810000 */
[----:B------:R-:W-:-:S03]  /*c3f0*/  FMNMX.FTZ R170, R174, R170, !PT ;  /* 0x000000aaaeaa7209 */ /* 0x000fc60007810000 */
[----:B------:R-:W1:Y:S01]  /*c400*/  MUFU.EX2 R20, R222 ;  /* 0x000000de00147308 */ /* 0x000e620000000800 */
[----:B------:R-:W-:-:S04]  /*c410*/  FMNMX.FTZ R170, R175, R170, !PT ;  /* 0x000000aaafaa7209 */ /* 0x000fc80007810000 */
[----:B---3--:R-:W-:-:S03]  /*c420*/  FMNMX.FTZ R170, R178, R170, !PT ;  /* 0x000000aab2aa7209 */ /* 0x008fc60007810000 */
[----:B------:R-:W2:Y:S01]  /*c430*/  MUFU.EX2 R220, R220 ;  /* 0x000000dc00dc7308 */ /* 0x000ea20000000800 */
[----:B----4-:R-:W-:-:S04]  /*c440*/  FMNMX.FTZ R170, R179, R170, !PT ;  /* 0x000000aab3aa7209 */ /* 0x010fc80007810000 */
[----:B0-----:R-:W-:-:S03]  /*c450*/  FMNMX.FTZ R170, R182, R170, !PT ;  /* 0x000000aab6aa7209 */ /* 0x001fc60007810000 */
[----:B------:R-:W0:Y:S01]  /*c460*/  MUFU.EX2 R21, R21 ;  /* 0x0000001500157308 */ /* 0x000e220000000800 */
[----:B-1----:R-:W-:Y:S01]  /*c470*/  @!P2 STS [R217+0x28800], R20 ;  /* 0x02880014d900a388 */ /* 0x002fe20000000800 */
[----:B------:R-:W-:Y:S01]  /*c480*/  FFMA.FTZ R3, R20, R3, R152 ;  /* 0x0000000314037223 */ /* 0x000fe20000010098 */
[----:B------:R-:W-:Y:S01]  /*c490*/  FMNMX.FTZ R170, R183, R170, !PT ;  /* 0x000000aab7aa7209 */ /* 0x000fe20007810000 */
[-C--:B------:R-:W-:Y:S01]  /*c4a0*/  FMUL.FTZ R24, R24, R20.reuse ;  /* 0x0000001418187220 */ /* 0x080fe20000410000 */
[-C--:B------:R-:W-:Y:S01]  /*c4b0*/  FMUL.FTZ R25, R25, R20.reuse ;  /* 0x0000001419197220 */ /* 0x080fe20000410000 */
[-C--:B------:R-:W-:Y:S01]  /*c4c0*/  FMUL.FTZ R28, R28, R20.reuse ;  /* 0x000000141c1c7220 */ /* 0x080fe20000410000 */
[----:B------:R-:W-:Y:S01]  /*c4d0*/  FMUL.FTZ R29, R29, R20 ;  /* 0x000000141d1d7220 */ /* 0x000fe20000410000 */
[----:B------:R-:W1:Y:S01]  /*c4e0*/  SHFL.BFLY PT, R219, R170, 0x2, 0x1f ;  /* 0x0c401f00aadb7f89 */ /* 0x000e6200000e0000 */
[----:B------:R-:W3:Y:S01]  /*c4f0*/  MUFU.EX2 R153, R153 ;  /* 0x0000009900997308 */ /* 0x000ee20000000800 */
[C---:B--2---:R-:W-:Y:S01]  /*c500*/  FADD.FTZ R3, R220.reuse, R3 ;  /* 0x00000003dc037221 */ /* 0x044fe20000010000 */
[----:B------:R-:W-:Y:S01]  /*c510*/  F2FP.F16.F32.PACK_AB R152, R220, R152 ;  /* 0x00000098dc98723e */ /* 0x000fe200000000ff */
[-C--:B------:R-:W-:Y:S01]  /*c520*/  FMUL.FTZ R32, R32, R20.reuse ;  /* 0x0000001420207220 */ /* 0x080fe20000410000 */
[-C--:B------:R-:W-:Y:S01]  /*c530*/  FMUL.FTZ R33, R33, R20.reuse ;  /* 0x0000001421217220 */ /* 0x080fe20000410000 */
[-C--:B------:R-:W-:Y:S01]  /*c540*/  FMUL.FTZ R36, R36, R20.reuse ;  /* 0x0000001424247220 */ /* 0x080fe20000410000 */
[-C--:B------:R-:W-:Y:S01]  /*c550*/  FMUL.FTZ R37, R37, R20.reuse ;  /* 0x0000001425257220 */ /* 0x080fe20000410000 */
[-C--:B------:R-:W-:Y:S01]  /*c560*/  FMUL.FTZ R40, R40, R20.reuse ;  /* 0x0000001428287220 */ /* 0x080fe20000410000 */
[----:B------:R-:W2:Y:S01]  /*c570*/  MUFU.EX2 R156, R156 ;  /* 0x0000009c009c7308 */ /* 0x000ea20000000800 */
[----:B0-----:R-:W-:Y:S01]  /*c580*/  FADD.FTZ R3, R21, R3 ;  /* 0x0000000315037221 */ /* 0x001fe20000010000 */
[-C--:B------:R-:W-:Y:S01]  /*c590*/  FMUL.FTZ R41, R41, R20.reuse ;  /* 0x0000001429297220 */ /* 0x080fe20000410000 */
[-C--:B------:R-:W-:Y:S01]  /*c5a0*/  FMUL.FTZ R44, R44, R20.reuse ;  /* 0x000000142c2c7220 */ /* 0x080fe20000410000 */
[-C--:B------:R-:W-:Y:S01]  /*c5b0*/  FMUL.FTZ R45, R45, R20.reuse ;  /* 0x000000142d2d7220 */ /* 0x080fe20000410000 */
[-C--:B------:R-:W-:Y:S01]  /*c5c0*/  FMUL.FTZ R48, R48, R20.reuse ;  /* 0x0000001430307220 */ /* 0x080fe20000410000 */
[-C--:B------:R-:W-:Y:S01]  /*c5d0*/  FMUL.FTZ R49, R49, R20.reuse ;  /* 0x0000001431317220 */ /* 0x080fe20000410000 */
[-C--:B------:R-:W-:Y:S01]  /*c5e0*/  FMUL.FTZ R52, R52, R20.reuse ;  /* 0x0000001434347220 */ /* 0x080fe20000410000 */
[----:B------:R-:W0:Y:S01]  /*c5f0*/  MUFU.EX2 R157, R157 ;  /* 0x0000009d009d7308 */ /* 0x000e220000000800 */
[----:B---3--:R-:W-:Y:S01]  /*c600*/  FADD.FTZ R3, R153, R3 ;  /* 0x0000000399037221 */ /* 0x008fe20000010000 */
[-C--:B------:R-:W-:Y:S01]  /*c610*/  FMUL.FTZ R53, R53, R20.reuse ;  /* 0x0000001435357220 */ /* 0x080fe20000410000 */
[-C--:B------:R-:W-:Y:S01]  /*c620*/  FMUL.FTZ R56, R56, R20.reuse ;  /* 0x0000001438387220 */ /* 0x080fe20000410000 */
[-C--:B------:R-:W-:Y:S01]  /*c630*/  FMUL.FTZ R57, R57, R20.reuse ;  /* 0x0000001439397220 */ /* 0x080fe20000410000 */
[-C--:B------:R-:W-:Y:S01]  /*c640*/  FMUL.FTZ R60, R60, R20.reuse ;  /* 0x000000143c3c7220 */ /* 0x080fe20000410000 */
[-C--:B------:R-:W-:Y:S01]  /*c650*/  FMUL.FTZ R61, R61, R20.reuse ;  /* 0x000000143d3d7220 */ /* 0x080fe20000410000 */
[----:B-1----:R-:W-:Y:S01]  /*c660*/  FMNMX.FTZ R170, R170, R219, !PT ;  /* 0x000000dbaaaa7209 */ /* 0x002fe20007810000 */
[----:B------:R-:W1:Y:S01]  /*c670*/  MUFU.EX2 R160, R160 ;  /* 0x000000a000a07308 */ /* 0x000e620000000800 */
[----:B--2---:R-:W-:Y:S01]  /*c680*/  FADD.FTZ R3, R156, R3 ;  /* 0x000000039c037221 */ /* 0x004fe20000010000 */
[-C--:B------:R-:W-:Y:S01]  /*c690*/  FMUL.FTZ R64, R64, R20.reuse ;  /* 0x0000001440407220 */ /* 0x080fe20000410000 */
[-C--:B------:R-:W-:Y:S01]  /*c6a0*/  FMUL.FTZ R65, R65, R20.reuse ;  /* 0x0000001441417220 */ /* 0x080fe20000410000 */
[----:B------:R-:W2:Y:S01]  /*c6b0*/  SHFL.BFLY PT, R219, R170, 0x1, 0x1f ;  /* 0x0c201f00aadb7f89 */ /* 0x000ea200000e0000 */
[-C--:B------:R-:W-:Y:S01]  /*c6c0*/  FMUL.FTZ R68, R68, R20.reuse ;  /* 0x0000001444447220 */ /* 0x080fe20000410000 */
[-C--:B------:R-:W-:Y:S01]  /*c6d0*/  FMUL.FTZ R69, R69, R20.reuse ;  /* 0x0000001445457220 */ /* 0x080fe20000410000 */
[----:B------:R-:W-:Y:S01]  /*c6e0*/  FMUL.FTZ R72, R72, R20 ;  /* 0x0000001448487220 */ /* 0x000fe20000410000 */
[----:B------:R-:W3:Y:S01]  /*c6f0*/  MUFU.EX2 R161, R161 ;  /* 0x000000a100a17308 */ /* 0x000ee20000000800 */
[C---:B0-----:R-:W-:Y:S01]  /*c700*/  FADD.FTZ R3, R157.reuse, R3 ;  /* 0x000000039d037221 */ /* 0x041fe20000010000 */
[----:B------:R-:W-:Y:S01]  /*c710*/  F2FP.F16.F32.PACK_AB R156, R157, R156 ;  /* 0x0000009c9d9c723e */ /* 0x000fe200000000ff */
[-C--:B------:R-:W-:Y:S01]  /*c720*/  FMUL.FTZ R73, R73, R20.reuse ;  /* 0x0000001449497220 */ /* 0x080fe20000410000 */
[-C--:B------:R-:W-:Y:S01]  /*c730*/  FMUL.FTZ R76, R76, R20.reuse ;  /* 0x000000144c4c7220 */ /* 0x080fe20000410000 */
[-C--:B------:R-:W-:Y:S01]  /*c740*/  FMUL.FTZ R77, R77, R20.reuse ;  /* 0x000000144d4d7220 */ /* 0x080fe20000410000 */
[-C--:B------:R-:W-:Y:S01]  /*c750*/  FMUL.FTZ R80, R80, R20.reuse ;  /* 0x0000001450507220 */ /* 0x080fe20000410000 */
[-C--:B------:R-:W-:Y:S01]  /*c760*/  FMUL.FTZ R81, R81, R20.reuse ;  /* 0x0000001451517220 */ /* 0x080fe20000410000 */
[----:B------:R-:W0:Y:S01]  /*c770*/  MUFU.EX2 R164, R164 ;  /* 0x000000a400a47308 */ /* 0x000e220000000800 */
        /* <DEDUP_REMOVED lines=8> */
[----:B---3--:R-:W-:Y:S01]  /*c800*/  FADD.FTZ R3, R161, R3 ;  /* 0x00000003a1037221 */ /* 0x008fe20000010000 */
[-C--:B------:R-:W-:Y:S01]  /*c810*/  FMUL.FTZ R96, R96, R20.reuse ;  /* 0x0000001460607220 */ /* 0x080fe20000410000 */
[-C--:B------:R-:W-:Y:S01]  /*c820*/  FMUL.FTZ R97, R97, R20.reuse ;  /* 0x0000001461617220 */ /* 0x080fe20000410000 */
[----:B--2---:R-:W-:Y:S01]  /*c830*/  FMNMX.FTZ R170, R170, R219, !PT ;  /* 0x000000dbaaaa7209 */ /* 0x004fe20007810000 */
[-C--:B------:R-:W-:Y:S01]  /*c840*/  FMUL.FTZ R100, R100, R20.reuse ;  /* 0x0000001464647220 */ /* 0x080fe20000410000 */
[-C--:B------:R-:W-:Y:S01]  /*c850*/  FMUL.FTZ R101, R101, R20.reuse ;  /* 0x0000001465657220 */ /* 0x080fe20000410000 */
[-C--:B------:R-:W-:Y:S01]  /*c860*/  FMUL.FTZ R104, R104, R20.reuse ;  /* 0x0000001468687220 */ /* 0x080fe20000410000 */
[----:B------:R-:W2:Y:S01]  /*c870*/  MUFU.EX2 R172, R172 ;  /* 0x000000ac00ac7308 */ /* 0x000ea20000000800 */
[----:B------:R-:W-:Y:S01]  /*c880*/  FADD.FTZ R13, -R170, R13 ;  /* 0x0000000daa0d7221 */ /* 0x000fe20000010100 */
[----:B0-----:R-:W-:Y:S01]  /*c890*/  FADD.FTZ R3, R164, R3 ;  /* 0x00000003a4037221 */ /* 0x001fe20000010000 */
[-C--:B------:R-:W-:Y:S01]  /*c8a0*/  FMUL.FTZ R105, R105, R20.reuse ;  /* 0x0000001469697220 */ /* 0x080fe20000410000 */
[----:B------:R-:W-:Y:S01]  /*c8b0*/  FMUL.FTZ R108, R108, R20 ;  /* 0x000000146c6c7220 */ /* 0x000fe20000410000 */
[----:B------:R-:W-:Y:S01]  /*c8c0*/  FMUL.FTZ R13, R13, R168 ;  /* 0x000000a80d0d7220 */ /* 0x000fe20000410000 */
        /* <DEDUP_REMOVED lines=11> */
[----:B--2---:R-:W-:Y:S01]  /*c980*/  FADD.FTZ R3, R172, R3 ;  /* 0x00000003ac037221 */ /* 0x004fe20000010000 */
[-C--:B------:R-:W-:Y:S01]  /*c990*/  FMUL.FTZ R125, R125, R20.reuse ;  /* 0x000000147d7d7220 */ /* 0x080fe20000410000 */
        /* <DEDUP_REMOVED lines=14> */
[----:B-1----:R1:W-:Y:S01]  /*ca80*/  @!P2 STS [R217+0x28820], R13 ;  /* 0x0288200dd900a388 */ /* 0x0023e20000000800 */
[----:B------:R-:W-:Y:S01]  /*ca90*/  FMUL.FTZ R149, R149, R20 ;  /* 0x0000001495957220 */ /* 0x000fe20000410000 */
[-C--:B------:R-:W-:Y:S01]  /*caa0*/  FMUL.FTZ R26, R26, R13.reuse ;  /* 0x0000000d1a1a7220 */ /* 0x080fe20000410000 */
[-C--:B------:R-:W-:Y:S01]  /*cab0*/  FMUL.FTZ R27, R27, R13.reuse ;  /* 0x0000000d1b1b7220 */ /* 0x080fe20000410000 */
[-C--:B------:R-:W-:Y:S01]  /*cac0*/  FMUL.FTZ R30, R30, R13.reuse ;  /* 0x0000000d1e1e7220 */ /* 0x080fe20000410000 */
[-C--:B------:R-:W-:Y:S01]  /*cad0*/  FMUL.FTZ R31, R31, R13.reuse ;  /* 0x0000000d1f1f7220 */ /* 0x080fe20000410000 */
[-C--:B------:R-:W-:Y:S01]  /*cae0*/  FMUL.FTZ R34, R34, R13.reuse ;  /* 0x0000000d22227220 */ /* 0x080fe20000410000 */
[----:B------:R-:W3:Y:S01]  /*caf0*/  MUFU.EX2 R180, R180 ;  /* 0x000000b400b47308 */ /* 0x000ee20000000800 */
[----:B--2---:R-:W-:Y:S01]  /*cb00*/  FADD.FTZ R3, R176, R3 ;  /* 0x00000003b0037221 */ /* 0x004fe20000010000 */
[-C--:B------:R-:W-:Y:S01]  /*cb10*/  FMUL.FTZ R35, R35, R13.reuse ;  /* 0x0000000d23237220 */ /* 0x080fe20000410000 */
[-C--:B-1----:R-:W-:Y:S01]  /*cb20*/  FMUL.FTZ R217, R170, R168.reuse ;  /* 0x000000a8aad97220 */ /* 0x082fe20000410000 */
[-C--:B------:R-:W-:Y:S01]  /*cb30*/  FMUL.FTZ R38, R38, R13.reuse ;  /* 0x0000000d26267220 */ /* 0x080fe20000410000 */
[-C--:B------:R-:W-:Y:S01]  /*cb40*/  FMUL.FTZ R39, R39, R13.reuse ;  /* 0x0000000d27277220 */ /* 0x080fe20000410000 */
[-C--:B------:R-:W-:Y:S01]  /*cb50*/  FMUL.FTZ R42, R42, R13.reuse ;  /* 0x0000000d2a2a7220 */ /* 0x080fe20000410000 */
[-CC-:B------:R-:W-:Y:S01]  /*cb60*/  FFMA.FTZ R154, R154, R168.reuse, -R217.reuse ;  /* 0x000000a89a9a7223 */ /* 0x180fe200000108d9 */
[-CC-:B------:R-:W-:Y:S01]  /*cb70*/  FFMA.FTZ R155, R155, R168.reuse, -R217.reuse ;  /* 0x000000a89b9b7223 */ /* 0x180fe200000108d9 */
[-CC-:B------:R-:W-:Y:S01]  /*cb80*/  FFMA.FTZ R219, R166, R168.reuse, -R217.reuse ;  /* 0x000000a8a6db7223 */ /* 0x180fe200000108d9 */
[-CC-:B------:R-:W-:Y:S01]  /*cb90*/  FFMA.FTZ R158, R158, R168.reuse, -R217.reuse ;  /* 0x000000a89e9e7223 */ /* 0x180fe200000108d9 */
[----:B------:R-:W1:Y:S01]  /*cba0*/  MUFU.EX2 R166, R181 ;  /* 0x000000b500a67308 */ /* 0x000e620000000800 */
[-CC-:B------:R-:W-:Y:S01]  /*cbb0*/  FFMA.FTZ R159, R159, R168.reuse, -R217.reuse ;  /* 0x000000a89f9f7223 */ /* 0x180fe200000108d9 */
[-CC-:B------:R-:W-:Y:S01]  /*cbc0*/  FFMA.FTZ R162, R162, R168.reuse, -R217.reuse ;  /* 0x000000a8a2a27223 */ /* 0x180fe200000108d9 */
[-CC-:B------:R-:W-:Y:S01]  /*cbd0*/  FFMA.FTZ R163, R163, R168.reuse, -R217.reuse ;  /* 0x000000a8a3a37223 */ /* 0x180fe200000108d9 */
[-CC-:B------:R-:W-:Y:S01]  /*cbe0*/  FFMA.FTZ R167, R167, R168.reuse, -R217.reuse ;  /* 0x000000a8a7a77223 */ /* 0x180fe200000108d9 */
[-CC-:B------:R-:W-:Y:S01]  /*cbf0*/  FFMA.FTZ R218, R218, R168.reuse, -R217.reuse ;  /* 0x000000a8dada7223 */ /* 0x180fe200000108d9 */
[-CC-:B------:R-:W-:Y:S01]  /*cc00*/  FFMA.FTZ R171, R171, R168.reuse, -R217.reuse ;  /* 0x000000a8abab7223 */ /* 0x180fe200000108d9 */
[-CC-:B------:R-:W-:Y:S01]  /*cc10*/  FFMA.FTZ R174, R174, R168.reuse, -R217.reuse ;  /* 0x000000a8aeae7223 */ /* 0x180fe200000108d9 */
[----:B------:R2:W4:Y:S01]  /*cc20*/  MUFU.EX2 R181, R154 ;  /* 0x0000009a00b57308 */ /* 0x0005220000000800 */
[-CC-:B------:R-:W-:Y:S01]  /*cc30*/  FFMA.FTZ R175, R175, R168.reuse, -R217.reuse ;  /* 0x000000a8afaf7223 */ /* 0x180fe200000108d9 */
[-CC-:B------:R-:W-:Y:S01]  /*cc40*/  FFMA.FTZ R178, R178, R168.reuse, -R217.reuse ;  /* 0x000000a8b2b27223 */ /* 0x180fe200000108d9 */
[-CC-:B------:R-:W-:Y:S01]  /*cc50*/  FFMA.FTZ R179, R179, R168.reuse, -R217.reuse ;  /* 0x000000a8b3b37223 */ /* 0x180fe200000108d9 */
[-CC-:B------:R-:W-:Y:S01]  /*cc60*/  FFMA.FTZ R183, R183, R168.reuse, -R217.reuse ;  /* 0x000000a8b7b77223 */ /* 0x180fe200000108d9 */
[----:B------:R-:W-:Y:S01]  /*cc70*/  FFMA.FTZ R182, R182, R168, -R217 ;  /* 0x000000a8b6b67223 */ /* 0x000fe200000108d9 */
[----:B0-----:R-:W-:Y:S01]  /*cc80*/  FADD.FTZ R3, R177, R3 ;  /* 0x00000003b1037221 */ /* 0x001fe20000010000 */
[----:B------:R-:W-:Y:S01]  /*cc90*/  FMUL.FTZ R43, R43, R13 ;  /* 0x0000000d2b2b7220 */ /* 0x000fe20000410000 */
[----:B------:R-:W0:Y:S01]  /*cca0*/  MUFU.EX2 R155, R155 ;  /* 0x0000009b009b7308 */ /* 0x000e220000000800 */
[----:B--2---:R-:W-:Y:S01]  /*ccb0*/  F2FP.F16.F32.PACK_AB R154, R153, R21 ;  /* 0x00000015999a723e */ /* 0x004fe200000000ff */
[----:B---3--:R-:W-:Y:S01]  /*ccc0*/  FADD.FTZ R3, R180, R3 ;  /* 0x00000003b4037221 */ /* 0x008fe20000010000 */
[-C--:B------:R-:W-:Y:S01]  /*ccd0*/  FMUL.FTZ R46, R46, R13.reuse ;  /* 0x0000000d2e2e7220 */ /* 0x080fe20000410000 */
[-C--:B------:R-:W-:Y:S01]  /*cce0*/  FMUL.FTZ R47, R47, R13.reuse ;  /* 0x0000000d2f2f7220 */ /* 0x080fe20000410000 */
[-C--:B------:R-:W-:Y:S01]  /*ccf0*/  FMUL.FTZ R50, R50, R13.reuse ;  /* 0x0000000d32327220 */ /* 0x080fe20000410000 */
[C---:B-1----:R-:W-:Y:S01]  /*cd00*/  FADD.FTZ R3, R166.reuse, R3 ;  /* 0x00000003a6037221 */ /* 0x042fe20000010000 */
[----:B------:R-:W-:Y:S01]  /*cd10*/  F2FP.F16.F32.PACK_AB R166, R166, R180 ;  /* 0x000000b4a6a6723e */ /* 0x000fe200000000ff */
[----:B------:R-:W1:Y:S01]  /*cd20*/  MUFU.EX2 R158, R158 ;  /* 0x0000009e009e7308 */ /* 0x000e620000000800 */
[----:B----4-:R-:W-:Y:S01]  /*cd30*/  FFMA.FTZ R10, R13, R10, R181 ;  /* 0x0000000a0d0a7223 */ /* 0x010fe200000100b5 */
[-C--:B------:R-:W-:Y:S01]  /*cd40*/  FMUL.FTZ R51, R51, R13.reuse ;  /* 0x0000000d33337220 */ /* 0x080fe20000410000 */
[-C--:B------:R-:W-:Y:S01]  /*cd50*/  FMUL.FTZ R54, R54, R13.reuse ;  /* 0x0000000d36367220 */ /* 0x080fe20000410000 */
[-C--:B------:R-:W-:Y:S01]  /*cd60*/  FMUL.FTZ R55, R55, R13.reuse ;  /* 0x0000000d37377220 */ /* 0x080fe20000410000 */
[-C--:B------:R-:W-:Y:S01]  /*cd70*/  FMUL.FTZ R58, R58, R13.reuse ;  /* 0x0000000d3a3a7220 */ /* 0x080fe20000410000 */
[-C--:B------:R-:W-:Y:S01]  /*cd80*/  FMUL.FTZ R59, R59, R13.reuse ;  /* 0x0000000d3b3b7220 */ /* 0x080fe20000410000 */
[----:B------:R-:W-:Y:S01]  /*cd90*/  FMUL.FTZ R62, R62, R13 ;  /* 0x0000000d3e3e7220 */ /* 0x000fe20000410000 */
[----:B------:R-:W2:Y:S01]  /*cda0*/  MUFU.EX2 R159, R159 ;  /* 0x0000009f009f7308 */ /* 0x000ea20000000800 */
        /* <DEDUP_REMOVED lines=18> */
[----:B------:R-:W-:Y:S01]  /*ced0*/  BAR.SYNC.DEFER_BLOCKING 0xf, 0x100 ;  /* 0x03c4000000007b1d */ /* 0x000fe20000010000 */
[----:B------:R-:W-:Y:S01]  /*cee0*/  F2FP.F16.F32.PACK_AB R158, R161, R160 ;  /* 0x000000a0a19e723e */ /* 0x000fe200000000ff */
[-C--:B------:R-:W-:Y:S01]  /*cef0*/  FMUL.FTZ R86, R86, R13.reuse ;  /* 0x0000000d56567220 */ /* 0x080fe20000410000 */
[----:B------:R-:W-:Y:S01]  /*cf00*/  F2FP.F16.F32.PACK_AB R160, R165, R164 ;  /* 0x000000a4a5a0723e */ /* 0x000fe200000000ff */
[-C--:B------:R-:W-:Y:S01]  /*cf10*/  FMUL.FTZ R87, R87, R13.reuse ;  /* 0x0000000d57577220 */ /* 0x080fe20000410000 */
[----:B------:R-:W-:Y:S01]  /*cf20*/  F2FP.F16.F32.PACK_AB R164, R177, R176 ;  /* 0x000000b0b1a4723e */ /* 0x000fe200000000ff */
        /* <DEDUP_REMOVED lines=9> */
[C---:B-1----:R-:W-:Y:S01]  /*cfc0*/  FADD.FTZ R10, R163.reuse, R10 ;  /* 0x0000000aa30a7221 */ /* 0x042fe20000010000 */
[----:B------:R-:W-:Y:S01]  /*cfd0*/  F2FP.F16.F32.PACK_AB R157, R163, R162 ;  /* 0x000000a2a39d723e */ /* 0x000fe200000000ff */
[-C--:B------:R-:W-:Y:S01]  /*cfe0*/  FMUL.FTZ R102, R102, R13.reuse ;  /* 0x0000000d66667220 */ /* 0x080fe20000410000 */
[----:B------:R-:W-:Y:S01]  /*cff0*/  F2FP.F16.F32.PACK_AB R162, R173, R172 ;  /* 0x000000acada2723e */ /* 0x000fe200000000ff */
[-C--:B------:R-:W-:Y:S01]  /*d000*/  FMUL.FTZ R103, R103, R13.reuse ;  /* 0x0000000d67677220 */ /* 0x080fe20000410000 */
[-C--:B------:R-:W-:Y:S01]  /*d010*/  FMUL.FTZ R106, R106, R13.reuse ;  /* 0x0000000d6a6a7220 */ /* 0x080fe20000410000 */
[-C--:B------:R-:W-:Y:S01]  /*d020*/  FMUL.FTZ R107, R107, R13.reuse ;  /* 0x0000000d6b6b7220 */ /* 0x080fe20000410000 */
[----:B------:R-:W1:Y:S01]  /*d030*/  MUFU.EX2 R218, R218 ;  /* 0x000000da00da7308 */ /* 0x000e620000000800 */
[----:B--2---:R-:W-:Y:S01]  /*d040*/  FADD.FTZ R10, R219, R10 ;  /* 0x0000000adb0a7221 */ /* 0x004fe20000010000 */
[----:B------:R2:W-:Y:S01]  /*d050*/  STSM.16.M88.4 [R199+0x26800], R152 ;  /* 0x02680098c7007844 */ /* 0x0005e20000000200 */
        /* <DEDUP_REMOVED lines=12> */
[----:B------:R2:W-:Y:S01]  /*d120*/  STSM.16.M88.4 [R200], R156 ;  /* 0x0000009cc8007844 */ /* 0x0005e20000000200 */
        /* <DEDUP_REMOVED lines=11> */
[-C--:B------:R-:W-:Y:S01]  /*d1e0*/  FMUL.FTZ R139, R139, R13.reuse ;  /* 0x0000000d8b8b7220 */ /* 0x080fe20000410000 */
[-C--:B------:R-:W-:Y:S01]  /*d1f0*/  FMUL.FTZ R142, R142, R13.reuse ;  /* 0x0000000d8e8e7220 */ /* 0x080fe20000410000 */
[-C--:B------:R-:W-:Y:S01]  /*d200*/  FMUL.FTZ R143, R143, R13.reuse ;  /* 0x0000000d8f8f7220 */ /* 0x080fe20000410000 */
[-C--:B------:R-:W-:Y:S01]  /*d210*/  FMUL.FTZ R146, R146, R13.reuse ;  /* 0x0000000d92927220 */ /* 0x080fe20000410000 */
[-C--:B------:R-:W-:Y:S01]  /*d220*/  FMUL.FTZ R147, R147, R13.reuse ;  /* 0x0000000d93937220 */ /* 0x080fe20000410000 */
[----:B------:R-:W3:Y:S01]  /*d230*/  MUFU.EX2 R178, R178 ;  /* 0x000000b200b27308 */ /* 0x000ee20000000800 */
[----:B0-----:R-:W-:Y:S01]  /*d240*/  FADD.FTZ R10, R174, R10 ;  /* 0x0000000aae0a7221 */ /* 0x001fe20000010000 */
[-C--:B------:R-:W-:Y:S01]  /*d250*/  FMUL.FTZ R150, R150, R13.reuse ;  /* 0x0000000d96967220 */ /* 0x080fe20000410000 */
[----:B------:R-:W-:-:S05]  /*d260*/  FMUL.FTZ R151, R151, R13 ;  /* 0x0000000d97977220 */ /* 0x000fca0000410000 */
[----:B------:R-:W0:Y:S01]  /*d270*/  MUFU.EX2 R179, R179 ;  /* 0x000000b300b37308 */ /* 0x000e220000000800 */
[C---:B-1----:R-:W-:Y:S01]  /*d280*/  FADD.FTZ R10, R175.reuse, R10 ;  /* 0x0000000aaf0a7221 */ /* 0x042fe20000010000 */
[----:B------:R-:W-:-:S05]  /*d290*/  F2FP.F16.F32.PACK_AB R163, R175, R174 ;  /* 0x000000aeafa3723e */ /* 0x000fca00000000ff */
[----:B------:R2:W-:Y:S01]  /*d2a0*/  STSM.16.M88.4 [R202], R160 ;  /* 0x000000a0ca007844 */ /* 0x0005e20000000200 */
[----:B------:R-:W1:Y:S01]  /*d2b0*/  MUFU.EX2 R167, R182 ;  /* 0x000000b600a77308 */ /* 0x000e620000000800 */
[----:B---3--:R-:W-:-:S07]  /*d2c0*/  FADD.FTZ R10, R178, R10 ;  /* 0x0000000ab20a7221 */ /* 0x008fce0000010000 */
[----:B------:R-:W3:Y:S01]  /*d2d0*/  MUFU.EX2 R183, R183 ;  /* 0x000000b700b77308 */ /* 0x000ee20000000800 */
[C---:B0-----:R-:W-:Y:S01]  /*d2e0*/  FADD.FTZ R10, R179.reuse, R10 ;  /* 0x0000000ab30a7221 */ /* 0x041fe20000010000 */
[----:B------:R-:W-:-:S03]  /*d2f0*/  F2FP.F16.F32.PACK_AB R165, R179, R178 ;  /* 0x000000b2b3a5723e */ /* 0x000fc600000000ff */
[----:B-1----:R-:W-:Y:S01]  /*d300*/  FADD.FTZ R10, R167, R10 ;  /* 0x0000000aa70a7221 */ /* 0x002fe20000010000 */
[----:B---3--:R-:W-:-:S03]  /*d310*/  F2FP.F16.F32.PACK_AB R167, R183, R167 ;  /* 0x000000a7b7a7723e */ /* 0x008fc600000000ff */
[----:B------:R-:W-:Y:S02]  /*d320*/  FADD.FTZ R10, R183, R10 ;  /* 0x0000000ab70a7221 */ /* 0x000fe40000010000 */
[----:B------:R2:W-:Y:S01]  /*d330*/  STSM.16.M88.4 [R201], R164 ;  /* 0x000000a4c9007844 */ /* 0x0005e20000000200 */
[----:B------:R-:W-:Y:S05]  /*d340*/  @!P0 BRA `(.L_x_705) ;  /* 0x0000000000048947 */ /* 0x000fea0003800000 */
[----:B------:R-:W-:Y:S01]  /*d350*/  BPT.TRAP 0x1 ;  /* 0x000000040000795c */ /* 0x000fe20000300000 */
.L_x_705:
[----:B------:R0:W1:Y:S01]  /*d360*/  SYNCS.PHASECHK.TRANS64.TRYWAIT P2, [R14+URZ+0x28c50], R12 ;  /* 0x028c500c0e0075a7 */ /* 0x000062000804017f */
[----:B------:R-:W-:Y:S05]  /*d370*/  @!P0 BRA `(.L_x_706) ;  /* 0x0000000000048947 */ /* 0x000fea0003800000 */
[----:B------:R-:W-:Y:S01]  /*d380*/  BPT.TRAP 0x1 ;  /* 0x000000040000795c */ /* 0x000fe20000300000 */
.L_x_706:
[----:B------:R-:W-:Y:S04]  /*d390*/  BSSY B1, `(.L_x_707) ;  /* 0x0000004000017945 */ /* 0x000fe80003800000 */
[----:B-1----:R-:W-:Y:S05]  /*d3a0*/  @P2 BRA `(.L_x_708) ;  /* 0x0000000000082947 */ /* 0x002fea0003800000 */
[----:B------:R-:W1:Y:S02]  /*d3b0*/  SYNCS.PHASECHK.TRANS64.TRYWAIT P2, [R14+URZ+0x28c50], R12 ;  /* 0x028c500c0e0075a7 */ /* 0x000e64000804017f */
[----:B-1----:R-:W-:Y:S05]  /*d3c0*/  @!P2 BRA `(.L_x_709) ;  /* 0x000000e00070a947 */ /* 0x002fea0003800000 */
.L_x_708:
[----:B------:R-:W-:Y:S05]  /*d3d0*/  BSYNC B1 ;  /* 0x0000000000017941 */ /* 0x000fea0003800000 */
.L_x_707:
[----:B01----:R-:W-:Y:S01]  /*d3e0*/  IMAD R12, R19, 0x1000, R11 ;  /* 0x00001000130c7824 */ /* 0x003fe200078e020b */
[----:B------:R-:W-:Y:S01]  /*d3f0*/  WARPGROUP.ARRIVE ;  /* 0x00000000000079c5 */ /* 0x000fe20000000000 */
[----:B------:R-:W-:Y:S02]  /*d400*/  IMAD.MOV.U32 R13, RZ, RZ, 0x40000040 ;  /* 0x40000040ff0d7424 */ /* 0x000fe400078e00ff */
[C---:B------:R-:W-:Y:S01]  /*d410*/  VIADD R20, R12.reuse, 0x80 ;  /* 0x000000800c147836 */ /* 0x040fe20000000000 */
[----:B------:R-:W-:Y:S01]  /*d420*/  R2UR UR6, R12 ;  /* 0x000000000c0672ca */ /* 0x000fe200000e0000 */
[----:B------:R-:W-:Y:S01]  /*d430*/  IMAD.MOV.U32 R21, RZ, RZ, 0x40000040 ;  /* 0x40000040ff157424 */ /* 0x000fe200078e00ff */
[----:B------:R-:W-:Y:S01]  /*d440*/  R2UR UR7, R13 ;  /* 0x000000000d0772ca */ /* 0x000fe200000e0000 */
[----:B------:R-:W-:-:S12]  /*d450*/  IMAD.MOV.U32 R13, RZ, RZ, 0x40000040 ;  /* 0x40000040ff0d7424 */ /* 0x000fd800078e00ff */
[----:B------:R-:W-:Y:S01]  /*d460*/  HGMMA.64x256x16.F32 R24, R152, gdesc[UR4].tnspB, R24, gsb0 ;  /* 0x43e0000498187df0 */ /* 0x000fe20008000818 */
[----:B------:R-:W-:Y:S01]  /*d470*/  R2UR UR6, R20 ;  /* 0x00000000140672ca */ /* 0x000fe200000e0000 */
[C---:B------:R-:W-:Y:S01]  /*d480*/  VIADD R20, R12.reuse, 0x100 ;  /* 0x000001000c147836 */ /* 0x040fe20000000000 */
[----:B------:R-:W-:Y:S01]  /*d490*/  R2UR UR7, R21 ;  /* 0x00000000150772ca */ /* 0x000fe200000e0000 */
[----:B------:R-:W-:Y:S02]  /*d4a0*/  IMAD.MOV.U32 R21, RZ, RZ, 0x40000040 ;  /* 0x40000040ff157424 */ /* 0x000fe400078e00ff */
[----:B------:R-:W-:Y:S01]  /*d4b0*/  VIADD R12, R12, 0x180 ;  /* 0x000001800c0c7836 */ /* 0x000fe20000000000 */
[----:B------:R-:W-:Y:S02]  /*d4c0*/  WARPGROUP.DEPBAR.LE gsb0, 0x0 ;  /* 0x00008000000079c5 */ /* 0x000fe40000010000 */
[----:B------:R-:W-:-:S15]  /*d4d0*/  WARPGROUP.ARRIVE ;  /* 0x00000000000079c5 */ /* 0x000fde0000000000 */
[----:B------:R-:W-:-:S04]  /*d4e0*/  NOP ;  /* 0x0000000000007918 */ /* 0x000fc80000000000 */
[----:B------:R-:W-:Y:S01]  /*d4f0*/  HGMMA.64x256x16.F32 R24, R156, gdesc[UR4].tnspB, R24, gsb0 ;  /* 0x43e000049c187df0 */ /* 0x000fe20008000818 */
[----:B------:R-:W-:Y:S02]  /*d500*/  R2UR UR6, R20 ;  /* 0x00000000140672ca */ /* 0x000fe400000e0000 */
[----:B------:R-:W-:Y:S01]  /*d510*/  R2UR UR7, R21 ;  /* 0x00000000150772ca */ /* 0x000fe200000e0000 */
[----:B------:R-:W-:Y:S02]  /*d520*/  WARPGROUP.DEPBAR.LE gsb0, 0x0 ;  /* 0x00008000000079c5 */ /* 0x000fe40000010000 */
[----:B------:R-:W-:-:S15]  /*d530*/  WARPGROUP.ARRIVE ;  /* 0x00000000000079c5 */ /* 0x000fde0000000000 */
[----:B------:R-:W-:-:S07]  /*d540*/  NOP ;  /* 0x0000000000007918 */ /* 0x000fce0000000000 */
[----:B------:R-:W-:Y:S01]  /*d550*/  HGMMA.64x256x16.F32 R24, R160, gdesc[UR4].tnspB, R24, gsb0 ;  /* 0x43e00004a0187df0 */ /* 0x000fe20008000818 */
[----:B------:R-:W-:Y:S02]  /*d560*/  R2UR UR6, R12 ;  /* 0x000000000c0672ca */ /* 0x000fe400000e0000 */
[----:B------:R-:W-:Y:S01]  /*d570*/  R2UR UR7, R13 ;  /* 0x000000000d0772ca */ /* 0x000fe200000e0000 */
        /* <DEDUP_REMOVED lines=13> */
[----:B------:R-:W-:Y:S05]  /*d650*/  @!P0 BRA `(.L_x_710) ;  /* 0x0000000000048947 */ /* 0x000fea0003800000 */
[----:B------:R-:W-:Y:S01]  /*d660*/  BPT.TRAP 0x1 ;  /* 0x000000040000795c */ /* 0x000fe20000300000 */
.L_x_710:
[----:B------:R-:W-:Y:S02]  /*d670*/  VIADD R14, R14, 0x28c60 ;  /* 0x00028c600e0e7836 */ /* 0x000fe40000000000 */
[----:B------:R-:W-:Y:S02]  /*d680*/  IMAD.MOV.U32 R13, RZ, RZ, R170 ;  /* 0x000000ffff0d7224 */ /* 0x000fe400078e00aa */
[----:B------:R-:W-:Y:S01]  /*d690*/  IMAD.MOV.U32 R218, RZ, RZ, R169 ;  /* 0x000000ffffda7224 */ /* 0x000fe200078e00a9 */
[----:B------:R-:W-:Y:S01]  /*d6a0*/  PRMT R14, R190, 0x654, R14 ;  /* 0x00000654be0e7816 */ /* 0x000fe2000000000e */
[----:B------:R-:W-:-:S03]  /*d6b0*/  IMAD.MOV.U32 R217, RZ, RZ, R19 ;  /* 0x000000ffffd97224 */ /* 0x000fc600078e0013 */
[----:B------:R1:W-:Y:S01]  /*d6c0*/  SYNCS.ARRIVE.TRANS64.RED.A1T0 RZ, [R14+URZ], RZ ;  /* 0x000000ff0eff79a7 */ /* 0x0003e2000810043f */
[----:B------:R-:W-:Y:S05]  /*d6d0*/  @P1 BRA `(.L_x_711) ;  /* 0xffffffe000681947 */ /* 0x000fea000383ffff */
.L_x_698:
[----:B------:R-:W-:Y:S05]  /*d6e0*/  BSYNC B0 ;  /* 0x0000000000007941 */ /* 0x000fea0003800000 */
.L_x_697:
[----:B0-----:R-:W3:Y:S01]  /*d6f0*/  LDL.LU R12, [R1+0x3c] ;  /* 0x00003c00010c7983 */ /* 0x001ee20000300800 */
[----:B------:R-:W-:Y:S02]  /*d700*/  IMAD.MOV.U32 R21, RZ, RZ, -0x800000 ;  /* 0xff800000ff157424 */ /* 0x000fe400078e00ff */
[----:B------:R-:W-:Y:S01]  /*d710*/  IMAD.MOV.U32 R20, RZ, RZ, -0x800000 ;  /* 0xff800000ff147424 */ /* 0x000fe200078e00ff */
[----:B------:R-:W0:Y:S02]  /*d720*/  SHFL.BFLY PT, R0, R3, 0x2, 0x1f ;  /* 0x0c401f0003007f89 */ /* 0x000e2400000e0000 */
[----:B0-----:R-:W-:-:S05]  /*d730*/  FADD.FTZ R0, R0, R3 ;  /* 0x0000000300007221 */ /* 0x001fca0000010000 */
[----:B------:R-:W0:Y:S02]  /*d740*/  SHFL.BFLY PT, R3, R0, 0x1, 0x1f ;  /* 0x0c201f0000037f89 */ /* 0x000e2400000e0000 */
[----:B0-----:R-:W-:Y:S01]  /*d750*/  FADD.FTZ R0, R0, R3 ;  /* 0x0000000300007221 */ /* 0x001fe20000010000 */
[----:B------:R-:W-:Y:S01]  /*d760*/  IMAD.MOV.U32 R3, RZ, RZ, RZ ;  /* 0x000000ffff037224 */ /* 0x000fe200078e00ff */
[----:B------:R-:W-:Y:S08]  /*d770*/  BAR.ARV 0x8, 0x100 ;  /* 0x0204000000007b1d */ /* 0x000ff00000002000 */
[----:B------:R-:W-:Y:S01]  /*d780*/  BAR.SYNC.DEFER_BLOCKING 0xf, 0x100 ;  /* 0x03c4000000007b1d */ /* 0x000fe20000010000 */
[----:B------:R-:W-:-:S13]  /*d790*/  FSETP.NE.FTZ.AND P0, PT, R0, RZ, PT ;  /* 0x000000ff0000720b */ /* 0x000fda0003f15000 */
[----:B------:R-:W0:Y:S01]  /*d7a0*/  @P0 MUFU.RCP R3, R0 ;  /* 0x0000000000030308 */ /* 0x000e220000001000 */
[----:B------:R-:W-:-:S07]  /*d7b0*/  @P0 FMUL.FTZ R4, R168, 0.69314718246459960938 ;  /* 0x3f317218a8040820 */ /* 0x000fce0000410000 */
[----:B------:R-:W4:Y:S01]  /*d7c0*/  @P0 MUFU.LG2 R0, R0 ;  /* 0x0000000000000308 */ /* 0x000f220000000c00 */
        /* <DEDUP_REMOVED lines=8> */
[----:B----4-:R-:W-:Y:S01]  /*d850*/  @P0 FMUL.FTZ R0, R0, 0.69314718246459960938 ;  /* 0x3f31721800000820 */ /* 0x010fe20000410000 */
[-C--:B------:R-:W-:Y:S01]  /*d860*/  FMUL.FTZ R40, R40, R3.reuse ;  /* 0x0000000328287220 */ /* 0x080fe20000410000 */
[-C--:B------:R-:W-:Y:S01]  /*d870*/  FMUL.FTZ R41, R41, R3.reuse ;  /* 0x0000000329297220 */ /* 0x080fe20000410000 */
[----:B------:R-:W-:Y:S01]  /*d880*/  FMUL.FTZ R44, R44, R3 ;  /* 0x000000032c2c7220 */ /* 0x000fe20000410000 */
[----:B------:R-:W-:Y:S01]  /*d890*/  @P0 FFMA.FTZ R21, R4, R169, R0 ;  /* 0x000000a904150223 */ /* 0x000fe20000010000 */
[-C--:B------:R-:W-:Y:S01]  /*d8a0*/  FMUL.FTZ R45, R45, R3.reuse ;  /* 0x000000032d2d7220 */ /* 0x080fe20000410000 */
[----:B------:R-:W0:Y:S01]  /*d8b0*/  SHFL.BFLY PT, R0, R10, 0x2, 0x1f ;  /* 0x0c401f000a007f89 */ /* 0x000e2200000e0000 */
        /* <DEDUP_REMOVED lines=23> */
[----:B0-----:R-:W-:Y:S01]  /*da30*/  FADD.FTZ R0, R0, R10 ;  /* 0x0000000a00007221 */ /* 0x001fe20000010000 */
[-C--:B------:R-:W-:Y:S01]  /*da40*/  FMUL.FTZ R93, R93, R3.reuse ;  /* 0x000000035d5d7220 */ /* 0x080fe20000410000 */
[-C--:B------:R-:W-:Y:S01]  /*da50*/  FMUL.FTZ R96, R96, R3.reuse ;  /* 0x0000000360607220 */ /* 0x080fe20000410000 */
[-C--:B------:R-:W-:Y:S01]  /*da60*/  FMUL.FTZ R97, R97, R3.reuse ;  /* 0x0000000361617220 */ /* 0x080fe20000410000 */
        /* <DEDUP_REMOVED lines=25> */
[----:B0-----:R-:W-:Y:S01]  /*dc00*/  FADD.FTZ R4, R0, R4 ;  /* 0x0000000400047221 */ /* 0x001fe20000010000 */
[----:B------:R-:W-:-:S02]  /*dc10*/  IMAD.MOV.U32 R0, RZ, RZ, RZ ;  /* 0x000000ffff007224 */ /* 0x000fc400078e00ff */
[-C--:B------:R-:W-:Y:S01]  /*dc20*/  FMUL.FTZ R148, R148, R3.reuse ;  /* 0x0000000394947220 */ /* 0x080fe20000410000 */
[----:B------:R-:W-:Y:S01]  /*dc30*/  FMUL.FTZ R149, R149, R3 ;  /* 0x0000000395957220 */ /* 0x000fe20000410000 */
        /* <DEDUP_REMOVED lines=17> */
[----:B------:R-:W-:Y:S01]  /*dd50*/  ISETP.NE.AND P0, PT, R197, RZ, PT ;  /* 0x000000ffc500720c */ /* 0x000fe20003f05270 */
        /* <DEDUP_REMOVED lines=12> */
[C---:B------:R-:W-:Y:S01]  /*de20*/  @!P0 IMAD R4, R19.reuse, 0x40, R195 ;  /* 0x0000004013048824 */ /* 0x040fe200078e02c3 */
[----:B------:R-:W-:Y:S01]  /*de30*/  IADD3 R19, R19, 0x1, RZ ;  /* 0x0000000113137810 */ /* 0x000fe20007ffe0ff */
[-C--:B------:R-:W-:Y:S01]  /*de40*/  FMUL.FTZ R71, R71, R0.reuse ;  /* 0x0000000047477220 */ /* 0x080fe20000410000 */
[-C--:B------:R-:W-:Y:S01]  /*de50*/  FMUL.FTZ R74, R74, R0.reuse ;  /* 0x000000004a4a7220 */ /* 0x080fe20000410000 */
[----:B------:R-:W-:Y:S01]  /*de60*/  @!P0 IMAD R4, R4, 0x4, R2 ;  /* 0x0000000404048824 */ /* 0x000fe200078e0202 */
[----:B------:R-:W-:Y:S01]  /*de70*/  ISETP.NE.AND P1, PT, R19, 0x2, PT ;  /* 0x000000021300780c */ /* 0x000fe20003f25270 */
[-C--:B------:R-:W-:Y:S01]  /*de80*/  FMUL.FTZ R75, R75, R0.reuse ;  /* 0x000000004b4b7220 */ /* 0x080fe20000410000 */
[-C--:B------:R-:W-:Y:S01]  /*de90*/  FMUL.FTZ R78, R78, R0.reuse ;  /* 0x000000004e4e7220 */ /* 0x080fe20000410000 */
[-C--:B------:R-:W-:Y:S01]  /*dea0*/  FMUL.FTZ R79, R79, R0.reuse ;  /* 0x000000004f4f7220 */ /* 0x080fe20000410000 */
[----:B------:R-:W-:Y:S01]  /*deb0*/  @!P0 STS [R4+0x28800], R3 ;  /* 0x0288000304008388 */ /* 0x000fe20000000800 */
[-C--:B------:R-:W-:Y:S01]  /*dec0*/  FMUL.FTZ R82, R82, R0.reuse ;  /* 0x0000000052527220 */ /* 0x080fe20000410000 */
[-C--:B------:R-:W-:Y:S01]  /*ded0*/  FMUL.FTZ R83, R83, R0.reuse ;  /* 0x0000000053537220 */ /* 0x080fe20000410000 */
[-C--:B------:R-:W-:Y:S01]  /*dee0*/  FMUL.FTZ R86, R86, R0.reuse ;  /* 0x0000000056567220 */ /* 0x080fe20000410000 */
[----:B------:R0:W-:Y:S01]  /*def0*/  @!P0 STS [R4+0x28820], R0 ;  /* 0x0288200004008388 */ /* 0x0001e20000000800 */
        /* <DEDUP_REMOVED lines=33> */
[----:B0-----:R-:W-:Y:S01]  /*e110*/  SEL R0, RZ, 0x1, P1 ;  /* 0x00000001ff007807 */ /* 0x001fe20000800000 */
[----:B------:R-:W-:Y:S06]  /*e120*/  BAR.ARV 0xe, 0x100 ;  /* 0x0384000000007b1d */ /* 0x000fec0000002000 */
[----:B------:R-:W-:-:S02]  /*e130*/  PLOP3.LUT P0, PT, PT, PT, PT, 0x8, 0x0 ;  /* 0x000000000000781c */ /* 0x000fc40003f0e170 */
[----:B------:R-:W-:Y:S02]  /*e140*/  LOP3.LUT R185, R185, R0, RZ, 0x3c, !PT ;  /* 0x00000000b9b97212 */ /* 0x000fe400078e3cff */
[----:B------:R-:W-:Y:S01]  /*e150*/  SEL R19, R19, RZ, P1 ;  /* 0x000000ff13137207 */ /* 0x000fe20000800000 */
[----:B---3--:R-:W-:-:S05]  /*e160*/  VIADD R12, R12, 0x1 ;  /* 0x000000010c0c7836 */ /* 0x008fca0000000000 */
[----:B------:R0:W-:Y:S03]  /*e170*/  STL [R1+0x3c], R12 ;  /* 0x00003c0c01007387 */ /* 0x0001e60000100800 */
.L_x_640:
[----:B------:R-:W-:Y:S05]  /*e180*/  BSYNC B7 ;  /* 0x0000000000077941 */ /* 0x000fea0003800000 */
.L_x_636:
[----:B------:R-:W3:Y:S08]  /*e190*/  S2UR UR4, SR_CgaCtaId ;  /* 0x00000000000479c3 */ /* 0x000ef00000008800 */
[----:B------:R-:W-:Y:S01]  /*e1a0*/  BAR.SYNC.DEFER_BLOCKING 0x5, 0x180 ;  /* 0x0146000000007b1d */ /* 0x000fe20000010000 */
[----:B------:R-:W-:-:S05]  /*e1b0*/  MOV R2, 0x400 ;  /* 0x0000040000027802 */ /* 0x000fca0000000f00 */
[----:B------:R-:W-:Y:S01]  /*e1c0*/  BSSY B0, `(.L_x_712) ;  /* 0x0000505000007945 */ /* 0x000fe20003800000 */
[----:B---3--:R-:W-:-:S05]  /*e1d0*/  IMAD.U32 R190, RZ, RZ, UR4 ;  /* 0x00000004ffbe7e24 */ /* 0x008fca000f8e00ff */
[----:B------:R-:W-:-:S05]  /*e1e0*/  LEA R2, R190, R2, 0x18 ;  /* 0x00000002be027211 */ /* 0x000fca00078ec0ff */
[----:B--2--5:R2:W3:Y:S01]  /*e1f0*/  LDS.128 R152, [R2+0x28cd0] ;  /* 0x028cd00002987984 */ /* 0x0244e20000000c00 */
[----:B------:R-:W-:Y:S06]  /*e200*/  BAR.ARV 0x4, 0x180 ;  /* 0x0106000000007b1d */ /* 0x000fec0000002000 */
[----:B------:R-:W-:Y:S05]  /*e210*/  @P0 BRA `(.L_x_713) ;  /* 0x0000003c00e40947 */ /* 0x000fea0003800000 */
[----:B------:R-:W4:Y:S01]  /*e220*/  LDL R3, [R1+0x5c] ;  /* 0x00005c0001037983 */ /* 0x000f220000100800 */
[----:B------:R-:W0:Y:S01]  /*e230*/  S2R R0, SR_SWINHI ;  /* 0x0000000000007919 */ /* 0x000e220000002f00 */
[----:B------:R-:W-:Y:S01]  /*e240*/  F2FP.F16.F32.PACK_AB R6, R29, R28 ;  /* 0x0000001c1d06723e */ /* 0x000fe200000000ff */
[----:B------:R-:W-:Y:S01]  /*e250*/  ULDC.64 UR6, c[0x0][0xc00] ;  /* 0x0003000000067ab9 */ /* 0x000fe20000000a00 */
[----:B------:R-:W-:Y:S01]  /*e260*/  F2FP.F16.F32.PACK_AB R7, R31, R30 ;  /* 0x0000001e1f07723e */ /* 0x000fe200000000ff */
[----:B------:R-:W2:Y:S01]  /*e270*/  LDL.LU R156, [R1+0x20] ;  /* 0x00002000019c7983 */ /* 0x000ea20000300800 */
[----:B------:R-:W-:Y:S01]  /*e280*/  F2FP.F16.F32.PACK_AB R8, R33, R32 ;  /* 0x000000202108723e */ /* 0x000fe200000000ff */
[----:B------:R-:W-:Y:S01]  /*e290*/  ULDC.64 UR4, c[0x0][0xc08] ;  /* 0x0003020000047ab9 */ /* 0x000fe20000000a00 */
[----:B------:R-:W-:Y:S01]  /*e2a0*/  F2FP.F16.F32.PACK_AB R9, R35, R34 ;  /* 0x000000222309723e */ /* 0x000fe200000000ff */
[----:B---3--:R-:W3:Y:S01]  /*e2b0*/  LDL.LU R152, [R1+0x24] ;  /* 0x0000240001987983 */ /* 0x008ee20000300800 */
[----:B-1----:R-:W-:-:S02]  /*e2c0*/  MOV R14, R2 ;  /* 0x00000002000e7202 */ /* 0x002fc40000000f00 */
[----:B0-----:R-:W-:Y:S02]  /*e2d0*/  MOV R15, R0 ;  /* 0x00000000000f7202 */ /* 0x001fe40000000f00 */
[----:B------:R-:W-:Y:S02]  /*e2e0*/  F2FP.F16.F32.PACK_AB R10, R37, R36 ;  /* 0x00000024250a723e */ /* 0x000fe400000000ff */
[----:B------:R-:W-:Y:S01]  /*e2f0*/  F2FP.F16.F32.PACK_AB R11, R39, R38 ;  /* 0x00000026270b723e */ /* 0x000fe200000000ff */
[----:B------:R-:W-:Y:S01]  /*e300*/  BAR.SYNC.DEFER_BLOCKING 0x1, 0x100 ;  /* 0x0044000000007b1d */ /* 0x000fe20000010000 */
[----:B----4-:R-:W-:-:S03]  /*e310*/  IMAD.WIDE R12, R3, 0x2, R14 ;  /* 0x00000002030c7825 */ /* 0x010fc600078e020e */
[----:B------:R-:W-:Y:S01]  /*e320*/  LOP3.LUT R0, R12, 0x380, RZ, 0xc0, !PT ;  /* 0x000003800c007812 */ /* 0x000fe200078ec0ff */
[----:B------:R-:W-:-:S03]  /*e330*/  IMAD.MOV.U32 R5, RZ, RZ, R13 ;  /* 0x000000ffff057224 */ /* 0x000fc600078e000d */
[----:B------:R-:W-:-:S04]  /*e340*/  SHF.R.U64 R0, R0, 0x3, RZ ;  /* 0x0000000300007819 */ /* 0x000fc800000012ff */
[----:B------:R-:W-:-:S04]  /*e350*/  LOP3.LUT R4, R0, R12, RZ, 0x3c, !PT ;  /* 0x0000000c00047212 */ /* 0x000fc800078e3cff */
[----:B------:R-:W-:Y:S02]  /*e360*/  MOV R0, R4 ;  /* 0x0000000400007202 */ /* 0x000fe40000000f00 */
[----:B------:R-:W-:Y:S02]  /*e370*/  F2FP.F16.F32.PACK_AB R4, R25, R24 ;  /* 0x000000181904723e */ /* 0x000fe400000000ff */
[----:B------:R-:W-:-:S05]  /*e380*/  F2FP.F16.F32.PACK_AB R5, R27, R26 ;  /* 0x0000001a1b05723e */ /* 0x000fca00000000ff */
[----:B------:R0:W-:Y:S02]  /*e390*/  STSM.16.M88.4 [R0], R4 ;  /* 0x0000000400007844 */ /* 0x0001e40000000200 */
[----:B0-----:R-:W-:-:S04]  /*e3a0*/  IADD3 R4, P0, R12, 0x20, RZ ;  /* 0x000000200c047810 */ /* 0x001fc80007f1e0ff */
[----:B------:R-:W-:Y:S01]  /*e3b0*/  LOP3.LUT R0, R4, 0x380, RZ, 0xc0, !PT ;  /* 0x0000038004007812 */ /* 0x000fe200078ec0ff */
[----:B------:R-:W-:-:S03]  /*e3c0*/  IMAD.X R5, RZ, RZ, R13, P0 ;  /* 0x000000ffff057224 */ /* 0x000fc600000e060d */
[----:B------:R-:W-:-:S04]  /*e3d0*/  SHF.R.U64 R0, R0, 0x3, RZ ;  /* 0x0000000300007819 */ /* 0x000fc800000012ff */
[----:B------:R-:W-:-:S04]  /*e3e0*/  LOP3.LUT R4, R0, R4, RZ, 0x3c, !PT ;  /* 0x0000000400047212 */ /* 0x000fc800078e3cff */
[----:B------:R-:W-:-:S05]  /*e3f0*/  MOV R4, R4 ;  /* 0x0000000400047202 */ /* 0x000fca0000000f00 */
[----:B------:R0:W-:Y:S02]  /*e400*/  STSM.16.M88.4 [R4], R8 ;  /* 0x0000000804007844 */ /* 0x0001e40000000200 */
[----:B0-----:R-:W-:-:S04]  /*e410*/  IADD3 R4, P0, R12, 0x40, RZ ;  /* 0x000000400c047810 */ /* 0x001fc80007f1e0ff */
[----:B------:R-:W-:Y:S01]  /*e420*/  LOP3.LUT R0, R4, 0x380, RZ, 0xc0, !PT ;  /* 0x0000038004007812 */ /* 0x000fe200078ec0ff */
[----:B------:R-:W-:-:S03]  /*e430*/  IMAD.X R5, RZ, RZ, R13, P0 ;  /* 0x000000ffff057224 */ /* 0x000fc600000e060d */
[----:B------:R-:W-:-:S04]  /*e440*/  SHF.R.U64 R0, R0, 0x3, RZ ;  /* 0x0000000300007819 */ /* 0x000fc800000012ff */
[----:B------:R-:W-:Y:S02]  /*e450*/  LOP3.LUT R4, R0, R4, RZ, 0x3c, !PT ;  /* 0x0000000400047212 */ /* 0x000fe400078e3cff */
[----:B------:R-:W-:Y:S02]  /*e460*/  F2FP.F16.F32.PACK_AB R6, R45, R44 ;  /* 0x0000002c2d06723e */ /* 0x000fe400000000ff */
[----:B------:R-:W-:Y:S02]  /*e470*/  MOV R0, R4 ;  /* 0x0000000400007202 */ /* 0x000fe40000000f00 */
[----:B------:R-:W-:Y:S02]  /*e480*/  F2FP.F16.F32.PACK_AB R4, R41, R40 ;  /* 0x000000282904723e */ /* 0x000fe400000000ff */
[----:B------:R-:W-:Y:S02]  /*e490*/  F2FP.F16.F32.PACK_AB R5, R43, R42 ;  /* 0x0000002a2b05723e */ /* 0x000fe400000000ff */
[----:B------:R-:W-:-:S05]  /*e4a0*/  F2FP.F16.F32.PACK_AB R7, R47, R46 ;  /* 0x0000002e2f07723e */ /* 0x000fca00000000ff */
        /* <DEDUP_REMOVED lines=131> */
[----:B------:R-:W-:-:S02]  /*ece0*/  F2FP.F16.F32.PACK_AB R7, R143, R142 ;  /* 0x0000008e8f07723e */ /* 0x000fc400000000ff */
[----:B------:R-:W-:-:S03]  /*ecf0*/  IADD3 R0, P0, R12, 0x6060, RZ ;  /* 0x000060600c007810 */ /* 0x000fc60007f1e0ff */
[----:B------:R0:W-:Y:S02]  /*ed00*/  STSM.16.M88.4 [R3], R4 ;  /* 0x0000000403007844 */ /* 0x0001e40000000200 */
[----:B------:R-:W-:Y:S01]  /*ed10*/  IMAD.X R13, RZ, RZ, R13, P0 ;  /* 0x000000ffff0d7224 */ /* 0x000fe200000e060d */
[----:B------:R-:W-:Y:S02]  /*ed20*/  F2FP.F16.F32.PACK_AB R8, R145, R144 ;  /* 0x000000909108723e */ /* 0x000fe400000000ff */
[----:B0-----:R-:W-:-:S04]  /*ed30*/  LOP3.LUT R3, R0, 0x380, RZ, 0xc0, !PT ;  /* 0x0000038000037812 */ /* 0x001fc800078ec0ff */
[----:B------:R-:W-:-:S04]  /*ed40*/  SHF.R.U64 R3, R3, 0x3, RZ ;  /* 0x0000000303037819 */ /* 0x000fc800000012ff */
[----:B------:R-:W-:Y:S02]  /*ed50*/  LOP3.LUT R12, R3, R0, RZ, 0x3c, !PT ;  /* 0x00000000030c7212 */ /* 0x000fe400078e3cff */
[----:B--2---:R-:W-:Y:S02]  /*ed60*/  IADD3 R6, P0, R156, UR6, RZ ;  /* 0x000000069c067c10 */ /* 0x004fe4000ff1e0ff */
[----:B------:R-:W-:Y:S02]  /*ed70*/  MOV R12, R12 ;  /* 0x0000000c000c7202 */ /* 0x000fe40000000f00 */
[----:B------:R-:W-:Y:S02]  /*ed80*/  F2FP.F16.F32.PACK_AB R9, R147, R146 ;  /* 0x000000929309723e */ /* 0x000fe400000000ff */
[----:B------:R-:W-:Y:S02]  /*ed90*/  F2FP.F16.F32.PACK_AB R10, R149, R148 ;  /* 0x00000094950a723e */ /* 0x000fe400000000ff */
[----:B------:R-:W-:-:S02]  /*eda0*/  F2FP.F16.F32.PACK_AB R11, R151, R150 ;  /* 0x00000096970b723e */ /* 0x000fc400000000ff */
[----:B---3--:R-:W-:Y:S02]  /*edb0*/  IADD3.X R7, R152, UR7, RZ, P0, !PT ;  /* 0x0000000798077c10 */ /* 0x008fe400087fe4ff */
[----:B------:R-:W-:Y:S01]  /*edc0*/  ISETP.NE.U32.AND P0, PT, RZ, UR4, PT ;  /* 0x00000004ff007c0c */ /* 0x000fe2000bf05070 */
[----:B------:R0:W-:Y:S01]  /*edd0*/  STSM.16.M88.4 [R12], R8 ;  /* 0x000000080c007844 */ /* 0x0001e20000000200 */
[----:B------:R-:W-:Y:S02]  /*ede0*/  BAR.SYNC.DEFER_BLOCKING 0x1, 0x100 ;  /* 0x0044000000007b1d */ /* 0x000fe40000010000 */
[----:B------:R-:W-:Y:S02]  /*edf0*/  ISETP.NE.AND.EX P0, PT, RZ, UR5, PT, P0 ;  /* 0x00000005ff007c0c */ /* 0x000fe4000bf05300 */
[----:B------:R-:W-:-:S04]  /*ee00*/  ISETP.NE.U32.AND P1, PT, RZ, UR6, PT ;  /* 0x00000006ff007c0c */ /* 0x000fc8000bf25070 */
[----:B------:R-:W-:Y:S01]  /*ee10*/  ISETP.NE.AND.EX P1, PT, RZ, UR7, PT, P1 ;  /* 0x00000007ff007c0c */ /* 0x000fe2000bf25310 */
[----:B------:R-:W-:-:S06]  /*ee20*/  IMAD.MOV.U32 R4, RZ, RZ, RZ ;  /* 0x000000ffff047224 */ /* 0x000fcc00078e00ff */
[----:B0-----:R-:W-:Y:S01]  /*ee30*/  @P0 IADD3 R8, P2, R156, UR4, RZ ;  /* 0x000000049c080c10 */ /* 0x001fe2000ff5e0ff */
[----:B------:R-:W-:Y:S02]  /*ee40*/  ULDC UR4, c[0x0][0xa88] ;  /* 0x0002a20000047ab9 */ /* 0x000fe40000000800 */
[----:B------:R-:W-:Y:S02]  /*ee50*/  MOV R3, UR4 ;  /* 0x0000000400037c02 */ /* 0x000fe40008000f00 */
[----:B------:R-:W-:Y:S01]  /*ee60*/  @P0 IADD3.X R9, R152, UR5, RZ, P2, !PT ;  /* 0x0000000598090c10 */ /* 0x000fe200097fe4ff */
[----:B------:R0:W5:Y:S04]  /*ee70*/  @P1 LDG.E R4, desc[UR42][R6.64] ;  /* 0x0000002a06041981 */ /* 0x000168000c1e1900 */
[----:B------:R0:W5:Y:S01]  /*ee80*/  @P0 LDG.E R3, desc[UR42][R8.64] ;  /* 0x0000002a08030981 */ /* 0x000162000c1e1900 */
[----:B------:R-:W-:Y:S05]  /*ee90*/  @P0 BRA `(.L_x_714) ;  /* 0x0000000000100947 */ /* 0x000fea0003800000 */
[----:B------:R-:W-:Y:S05]  /*eea0*/  @!P1 BRA `(.L_x_714) ;  /* 0x00000000000c9947 */ /* 0x000fea0003800000 */
[----:B-----5:R-:W2:Y:S04]  /*eeb0*/  LDG.E R3, desc[UR42][R6.64] ;  /* 0x0000002a06037981 */ /* 0x020ea8000c1e1900 */
[----:B0-----:R-:W2:Y:S02]  /*eec0*/  LDG.E R6, desc[UR42][R6.64+0x4] ;  /* 0x0000042a06067981 */ /* 0x001ea4000c1e1900 */
[----:B--2---:R-:W-:-:S07]  /*eed0*/  IMAD.IADD R3, R6, 0x1, -R3 ;  /* 0x0000000106037824 */ /* 0x004fce00078e0a03 */
.L_x_714:
[----:B------:R-:W2:Y:S01]  /*eee0*/  LDL R0, [R1+0x44] ;  /* 0x0000440001007983 */ /* 0x000ea20000100800 */
[----:B------:R-:W-:-:S03]  /*eef0*/  ULDC UR4, c[0x0][0xad4] ;  /* 0x0002b50000047ab9 */ /* 0x000fc60000000800 */
[----:B------:R-:W3:Y:S04]  /*ef00*/  LDL.LU R5, [R1+0x1c] ;  /* 0x00001c0001057983 */ /* 0x000ee80000300800 */
[----:B------:R1:W5:Y:S04]  /*ef10*/  LDL R159, [R1+0x18] ;  /* 0x00001800019f7983 */ /* 0x0003680000100800 */
[----:B------:R1:W5:Y:S04]  /*ef20*/  LDL R158, [R1+0x28] ;  /* 0x00002800019e7983 */ /* 0x0003680000100800 */
[----:B--2---:R-:W2:Y:S01]  /*ef30*/  SHFL.IDX PT, R0, R0, RZ, 0x1f ;  /* 0x00001fff00007589 */ /* 0x004ea200000e0000 */
[----:B---3--:R-:W-:-:S02]  /*ef40*/  ISETP.NE.AND P1, PT, R5, RZ, PT ;  /* 0x000000ff0500720c */ /* 0x008fc40003f25270 */
[----:B--2---:R-:W-:Y:S02]  /*ef50*/  ISETP.NE.AND P0, PT, R0, RZ, PT ;  /* 0x000000ff0000720c */ /* 0x004fe40003f05270 */
[----:B------:R-:W-:Y:S02]  /*ef60*/  SEL R0, R5, UR4, P1 ;  /* 0x0000000405007c07 */ /* 0x000fe40008800000 */
[----:B-----5:R-:W-:-:S09]  /*ef70*/  SHF.R.S32.HI R5, RZ, 0x1f, R4 ;  /* 0x0000001fff057819 */ /* 0x020fd20000011404 */
[----:B-1----:R-:W-:Y:S05]  /*ef80*/  @P0 BRA `(.L_x_715) ;  /* 0x0000000400040947 */ /* 0x002fea0003800000 */
[----:B0-----:R-:W2:Y:S01]  /*ef90*/  LDL.LU R9, [R1+0x40] ;  /* 0x0000400001097983 */ /* 0x001ea20000300800 */
[----:B------:R-:W-:Y:S01]  /*efa0*/  IMAD.MOV.U32 R12, RZ, RZ, 0x9b8 ;  /* 0x000009b8ff0c7424 */ /* 0x000fe200078e00ff */
[----:B------:R-:W-:Y:S01]  /*efb0*/  ISETP.GT.AND P1, PT, R0, 0x1, PT ;  /* 0x000000010000780c */ /* 0x000fe20003f24270 */
[----:B------:R-:W0:Y:S01]  /*efc0*/  LDC R157, c[0x0][0xbe8] ;  /* 0x0002fa00ff9d7b82 */ /* 0x000e220000000800 */
[----:B------:R-:W3:Y:S04]  /*efd0*/  LDL R162, [R1+0x50] ;  /* 0x0000500001a27983 */ /* 0x000ee80000100800 */
[----:B------:R-:W4:Y:S01]  /*efe0*/  LDL R156, [R1+0x38] ;  /* 0x00003800019c7983 */ /* 0x000f220000100800 */
[----:B------:R-:W-:Y:S02]  /*eff0*/  SEL R12, R12, 0x978, P1 ;  /* 0x000009780c0c7807 */ /* 0x000fe40000800000 */
[----:B------:R-:W-:Y:S01]  /*f000*/  ISETP.NE.U32.AND P0, PT, RZ, UR6, PT ;  /* 0x00000006ff007c0c */ /* 0x000fe2000bf05070 */
[----:B------:R-:W5:Y:S01]  /*f010*/  LDL R161, [R1+0x58] ;  /* 0x0000580001a17983 */ /* 0x000f620000100800 */
[----:B------:R-:W1:Y:S02]  /*f020*/  LDC.64 R6, c[0x0][R12+0x220] ;  /* 0x000088000c067b82 */ /* 0x000e640000000a00 */
[----:B------:R-:W-:Y:S01]  /*f030*/  ISETP.NE.AND.EX P0, PT, RZ, UR7, PT, P0 ;  /* 0x00000007ff007c0c */ /* 0x000fe2000bf05300 */
[----:B------:R-:W5:Y:S03]  /*f040*/  LDL R160, [R1+0x48] ;  /* 0x0000480001a07983 */ /* 0x000f660000100800 */
[----:B------:R-:W-:-:S02]  /*f050*/  SEL R8, R159, RZ, !P0 ;  /* 0x000000ff9f087207 */ /* 0x000fc40004000000 */
[----:B------:R-:W2:Y:S01]  /*f060*/  LDC.64 R10, c[0x0][R12+0x218] ;  /* 0x000086000c0a7b82 */ /* 0x000ea20000000a00 */
[----:B0-----:R-:W-:Y:S02]  /*f070*/  ISETP.NE.AND P2, PT, R157, 0x1, PT ;  /* 0x000000019d00780c */ /* 0x001fe40003f45270 */
[----:B-1----:R-:W-:Y:S01]  /*f080*/  IMAD R7, R7, R8, RZ ;  /* 0x0000000807077224 */ /* 0x002fe200078e02ff */
[----:B--2---:R-:W-:-:S05]  /*f090*/  SEL R13, R9, RZ, !P0 ;  /* 0x000000ff090d7207 */ /* 0x004fca0004000000 */
[C---:B------:R-:W-:Y:S02]  /*f0a0*/  IMAD R13, R6.reuse, R13, R7 ;  /* 0x0000000d060d7224 */ /* 0x040fe400078e0207 */
[----:B------:R-:W-:-:S04]  /*f0b0*/  IMAD.WIDE.U32 R6, R6, R8, RZ ;  /* 0x0000000806067225 */ /* 0x000fc800078e00ff */
[----:B------:R-:W-:-:S04]  /*f0c0*/  IMAD.WIDE.U32 R8, R10, R184, RZ ;  /* 0x000000b80a087225 */ /* 0x000fc800078e00ff */
[----:B------:R-:W-:Y:S02]  /*f0d0*/  IMAD.IADD R13, R7, 0x1, R13 ;  /* 0x00000001070d7824 */ /* 0x000fe400078e020d */
[----:B------:R-:W0:Y:S01]  /*f0e0*/  @P2 LDC R7, c[0x0][0xbec] ;  /* 0x0002fb00ff072b82 */ /* 0x000e220000000800 */
[----:B------:R-:W-:-:S07]  /*f0f0*/  IADD3 R152, P0, P3, R6, R8, R4 ;  /* 0x0000000806987210 */ /* 0x000fce0007b1e004 */
[----:B------:R-:W1:Y:S01]  /*f100*/  @P2 LDC R6, c[0x0][0xbf0] ;  /* 0x0002fc00ff062b82 */ /* 0x000e620000000800 */
[----:B------:R-:W-:-:S04]  /*f110*/  IMAD R10, R11, R184, RZ ;  /* 0x000000b80b0a7224 */ /* 0x000fc800078e02ff */
[----:B------:R-:W-:Y:S02]  /*f120*/  IMAD.IADD R8, R9, 0x1, R10 ;  /* 0x0000000109087824 */ /* 0x000fe400078e020a */
[----:B---3--:R-:W-:-:S04]  /*f130*/  IMAD R10, R158, 0x40, R162 ;  /* 0x000000409e0a7824 */ /* 0x008fc800078e02a2 */
[----:B------:R-:W-:Y:S02]  /*f140*/  IMAD.MOV.U32 R11, RZ, RZ, R10 ;  /* 0x000000ffff0b7224 */ /* 0x000fe400078e000a */
[----:B0-----:R-:W-:-:S05]  /*f150*/  @P2 IMAD.HI.U32 R7, R10, R7, RZ ;  /* 0x000000070a072227 */ /* 0x001fca00078e00ff */
[----:B-1----:R-:W-:Y:S02]  /*f160*/  @P2 SHF.R.U32.HI R11, RZ, R6, R7 ;  /* 0x00000006ff0b2219 */ /* 0x002fe40000011607 */
[----:B------:R-:W0:Y:S01]  /*f170*/  LDC.64 R6, c[0x0][R12+0x228] ;  /* 0x00008a000c067b82 */ /* 0x000e220000000a00 */
[----:B----4-:R-:W-:Y:S02]  /*f180*/  SEL R156, R156, RZ, P1 ;  /* 0x000000ff9c9c7207 */ /* 0x010fe40000800000 */
[----:B------:R-:W-:-:S03]  /*f190*/  IADD3.X R13, R13, R8, R5, P0, P3 ;  /* 0x000000080d0d7210 */ /* 0x000fc600007e6405 */
[----:B0-----:R-:W-:-:S04]  /*f1a0*/  IMAD.WIDE.U32 R8, R6, R156, RZ ;  /* 0x0000009c06087225 */ /* 0x001fc800078e00ff */
[----:B------:R-:W-:Y:S01]  /*f1b0*/  IMAD R7, R7, R156, RZ ;  /* 0x0000009c07077224 */ /* 0x000fe200078e02ff */
[----:B------:R-:W-:-:S03]  /*f1c0*/  IADD3 R6, P0, P2, R11, R152, R8 ;  /* 0x000000980b067210 */ /* 0x000fc60007a1e008 */
[----:B------:R-:W-:Y:S02]  /*f1d0*/  IMAD.IADD R7, R9, 0x1, R7 ;  /* 0x0000000109077824 */ /* 0x000fe400078e0207 */
[----:B------:R0:W1:Y:S02]  /*f1e0*/  LDC.64 R8, c[0x0][R12+0x210] ;  /* 0x000084000c087b82 */ /* 0x0000640000000a00 */
[----:B0-----:R-:W-:-:S04]  /*f1f0*/  IMAD.MOV R12, RZ, RZ, -R11 ;  /* 0x000000ffff0c7224 */ /* 0x001fc800078e0a0b */
[----:B------:R-:W-:Y:S01]  /*f200*/  IMAD R12, R157, R12, R10 ;  /* 0x0000000c9d0c7224 */ /* 0x000fe200078e020a */
[----:B------:R-:W-:-:S04]  /*f210*/  SHF.R.S32.HI R11, RZ, 0x1f, R11 ;  /* 0x0000001fff0b7819 */ /* 0x000fc8000001140b */
[----:B------:R-:W-:Y:S02]  /*f220*/  SHF.R.S32.HI R10, RZ, 0x1f, R12 ;  /* 0x0000001fff0a7819 */ /* 0x000fe4000001140c */
[----:B------:R-:W-:Y:S01]  /*f230*/  IADD3.X R7, R11, R13, R7, P0, P2 ;  /* 0x0000000d0b077210 */ /* 0x000fe200007e4407 */
[----:B-1----:R-:W-:-:S04]  /*f240*/  IMAD R9, R9, R12, RZ ;  /* 0x0000000c09097224 */ /* 0x002fc800078e02ff */
[C---:B------:R-:W-:Y:S02]  /*f250*/  IMAD R9, R8.reuse, R10, R9 ;  /* 0x0000000a08097224 */ /* 0x040fe400078e0209 */
[----:B------:R-:W0:Y:S01]  /*f260*/  LDC.64 R10, c[0x0][0xba8] ;  /* 0x0002ea00ff0a7b82 */ /* 0x000e220000000a00 */
[----:B------:R-:W-:-:S07]  /*f270*/  IMAD.WIDE.U32 R6, R8, R12, R6 ;  /* 0x0000000c08067225 */ /* 0x000fce00078e0006 */
[----:B0-----:R-:W0:Y:S08]  /*f280*/  @!P1 LDC R10, c[0x0][0xb50] ;  /* 0x0002d400ff0a9b82 */ /* 0x001e300000000800 */
[----:B------:R-:W1:Y:S01]  /*f290*/  @!P1 LDC R11, c[0x0][0xb54] ;  /* 0x0002d500ff0b9b82 */ /* 0x000e620000000800 */
[----:B------:R-:W-:Y:S01]  /*f2a0*/  IMAD.IADD R9, R7, 0x1, R9 ;  /* 0x0000000107097824 */ /* 0x000fe200078e0209 */
[----:B0-----:R-:W-:-:S04]  /*f2b0*/  LEA R10, P0, R6, R10, 0x2 ;  /* 0x0000000a060a7211 */ /* 0x001fc800078010ff */
[----:B-1----:R-:W-:Y:S01]  /*f2c0*/  LEA.HI.X R9, R6, R11, R9, 0x2, P0 ;  /* 0x0000000b06097211 */ /* 0x002fe200000f1409 */
[----:B-----5:R-:W-:Y:S01]  /*f2d0*/  IMAD.MOV R6, RZ, RZ, -R161 ;  /* 0x000000ffff067224 */ /* 0x020fe200078e0aa1 */
[----:B------:R-:W-:Y:S01]  /*f2e0*/  SHFL.IDX PT, R8, R10, 0x1, 0x1c1f ;  /* 0x003c1f000a087f89 */ /* 0x000fe200000e0000 */
[----:B------:R-:W-:-:S03]  /*f2f0*/  IMAD R11, R158, 0x40, R195 ;  /* 0x000000409e0b7824 */ /* 0x000fc600078e02c3 */
[----:B------:R-:W-:Y:S01]  /*f300*/  ISETP.NE.AND P0, PT, R160, R6, PT ;  /* 0x00000006a000720c */ /* 0x000fe20003f05270 */
[----:B------:R-:W-:Y:S04]  /*f310*/  SHFL.IDX PT, R7, R9, RZ, 0x1c1f ;  /* 0x001c1fff09077589 */ /* 0x000fe800000e0000 */
[----:B------:R0:W1:Y:S04]  /*f320*/  SHFL.IDX PT, R6, R10, RZ, 0x1c1f ;  /* 0x001c1fff0a067589 */ /* 0x00006800000e0000 */
[----:B------:R-:W2:Y:S01]  /*f330*/  SHFL.IDX PT, R9, R9, 0x1, 0x1c1f ;  /* 0x003c1f0009097f89 */ /* 0x000ea200000e0000 */
[----:B0-----:R-:W-:-:S05]  /*f340*/  IMAD R10, R3, R157, RZ ;  /* 0x0000009d030a7224 */ /* 0x001fca00078e02ff */
[C---:B------:R-:W-:Y:S01]  /*f350*/  ISETP.GE.OR P1, PT, R11.reuse, R10, P0 ;  /* 0x0000000a0b00720c */ /* 0x040fe20000726670 */
[----:B------:R-:W-:-:S05]  /*f360*/  VIADD R11, R11, 0x8 ;  /* 0x000000080b0b7836 */ /* 0x000fca0000000000 */
[----:B------:R-:W-:-:S07]  /*f370*/  ISETP.GE.OR P0, PT, R11, R10, P0 ;  /* 0x0000000a0b00720c */ /* 0x000fce0000706670 */
[----:B-1----:R1:W-:Y:S06]  /*f380*/  @!P1 ST.E desc[UR42][R6.64], R21 ;  /* 0x0000001506009985 */ /* 0x0023ec000c10192a */
[----:B--2---:R1:W-:Y:S02]  /*f390*/  @!P0 ST.E desc[UR42][R8.64], R20 ;  /* 0x0000001408008985 */ /* 0x0043e4000c10192a */
.L_x_715:
[----:B------:R-:W-:Y:S02]  /*f3a0*/  ISETP.GT.AND P1, PT, R0, 0x1, PT ;  /* 0x000000010000780c */ /* 0x000fe40003f24270 */
[----:B------:R-:W-:-:S04]  /*f3b0*/  ISETP.NE.U32.AND P0, PT, RZ, UR6, PT ;  /* 0x00000006ff007c0c */ /* 0x000fc8000bf05070 */
[----:B------:R-:W-:-:S04]  /*f3c0*/  ISETP.NE.AND.EX P0, PT, RZ, UR7, PT, P0 ;  /* 0x00000007ff007c0c */ /* 0x000fc8000bf05300 */
[----:B------:R-:W-:-:S03]  /*f3d0*/  SEL R0, R159, RZ, !P0 ;  /* 0x000000ff9f007207 */ /* 0x000fc60004000000 */
[----:B------:R-:W-:Y:S06]  /*f3e0*/  @P1 BRA `(.L_x_716) ;  /* 0x0000001000601947 */ /* 0x000fec0003800000 */
[----:B-1----:R-:W1:Y:S01]  /*f3f0*/  S2R R20, SR_TID.X ;  /* 0x0000000000147919 */ /* 0x002e620000002100 */
[----:B------:R-:W2:Y:S01]  /*f400*/  LDC R80, c[0x0][0xbe8] ;  /* 0x0002fa00ff507b82 */ /* 0x000ea20000000800 */
[----:B------:R-:W-:Y:S01]  /*f410*/  ULDC.64 UR4, c[0x0][0xaa0] ;  /* 0x0002a80000047ab9 */ /* 0x000fe20000000a00 */
[----:B-1----:R-:W-:-:S05]  /*f420*/  VIADD R20, R20, 0xffffff80 ;  /* 0xffffff8014147836 */ /* 0x002fca0000000000 */
[----:B0-----:R-:W-:-:S04]  /*f430*/  SHF.R.S32.HI R7, RZ, 0x1f, R20 ;  /* 0x0000001fff077819 */ /* 0x001fc80000011414 */
[----:B------:R-:W-:-:S04]  /*f440*/  LEA.HI R7, R7, R20, RZ, 0x3 ;  /* 0x0000001407077211 */ /* 0x000fc800078f18ff */
[----:B------:R-:W-:-:S05]  /*f450*/  SHF.R.S32.HI R6, RZ, 0x3, R7 ;  /* 0x00000003ff067819 */ /* 0x000fca0000011407 */
[----:B------:R-:W-:-:S04]  /*f460*/  IMAD R9, R6, 0x40, R192 ;  /* 0x0000004006097824 */ /* 0x000fc800078e02c0 */
[----:B------:R-:W-:-:S03]  /*f470*/  IMAD.WIDE R14, R9, 0x2, R14 ;  /* 0x00000002090e7825 */ /* 0x000fc600078e020e */
[C---:B------:R-:W-:Y:S01]  /*f480*/  IADD3 R37, P0, R14.reuse, 0x5000, RZ ;  /* 0x000050000e257810 */ /* 0x040fe20007f1e0ff */
[----:B------:R-:W-:Y:S01]  /*f490*/  IMAD R5, R5, UR4, RZ ;  /* 0x0000000405057c24 */ /* 0x000fe2000f8e02ff */
[----:B------:R-:W-:Y:S02]  /*f4a0*/  IADD3 R13, P3, R14, 0x1000, RZ ;  /* 0x000010000e0d7810 */ /* 0x000fe40007f7e0ff */
[----:B------:R-:W-:Y:S01]  /*f4b0*/  LOP3.LUT R36, R37, 0x380, RZ, 0xc0, !PT ;  /* 0x0000038025247812 */ /* 0x000fe200078ec0ff */
[----:B------:R-:W-:Y:S01]  /*f4c0*/  IMAD R21, R4, UR5, R5 ;  /* 0x0000000504157c24 */ /* 0x000fe2000f8e0205 */
[----:B------:R-:W-:Y:S02]  /*f4d0*/  LOP3.LUT R12, R13, 0x380, RZ, 0xc0, !PT ;  /* 0x000003800d0c7812 */ /* 0x000fe400078ec0ff */
[----:B------:R-:W-:Y:S01]  /*f4e0*/  SHF.R.U64 R36, R36, 0x3, RZ ;  /* 0x0000000324247819 */ /* 0x000fe200000012ff */
[----:B------:R-:W-:Y:S01]  /*f4f0*/  IMAD.WIDE.U32 R4, R4, UR4, RZ ;  /* 0x0000000404047c25 */ /* 0x000fe2000f8e00ff */
[----:B------:R-:W-:Y:S01]  /*f500*/  LOP3.LUT R7, R7, 0xfffffff8, RZ, 0xc0, !PT ;  /* 0xfffffff807077812 */ /* 0x000fe200078ec0ff */
[----:B------:R-:W-:Y:S01]  /*f510*/  ULDC.64 UR4, c[0x0][0xae8] ;  /* 0x0002ba0000047ab9 */ /* 0x000fe20000000a00 */
[----:B------:R-:W-:Y:S01]  /*f520*/  LOP3.LUT R36, R36, R37, RZ, 0x3c, !PT ;  /* 0x0000002524247212 */ /* 0x000fe200078e3cff */
[----:B------:R-:W-:Y:S01]  /*f530*/  IMAD.X R37, RZ, RZ, R15, P0 ;  /* 0x000000ffff257224 */ /* 0x000fe200000e060f */
[----:B------:R-:W-:-:S02]  /*f540*/  IADD3 R65, P0, R14, 0xc000, RZ ;  /* 0x0000c0000e417810 */ /* 0x000fc40007f1e0ff */
[----:B------:R-:W-:Y:S02]  /*f550*/  SHF.R.U64 R12, R12, 0x3, RZ ;  /* 0x000000030c0c7819 */ /* 0x000fe400000012ff */
[----:B------:R-:W-:Y:S01]  /*f560*/  LOP3.LUT R64, R65, 0x380, RZ, 0xc0, !PT ;  /* 0x0000038041407812 */ /* 0x000fe200078ec0ff */
[----:B------:R-:W-:Y:S01]  /*f570*/  IMAD.IADD R5, R5, 0x1, R21 ;  /* 0x0000000105057824 */ /* 0x000fe200078e0215 */
[----:B------:R-:W-:Y:S01]  /*f580*/  LOP3.LUT R12, R12, R13, RZ, 0x3c, !PT ;  /* 0x0000000d0c0c7212 */ /* 0x000fe200078e3cff */
[----:B------:R-:W-:Y:S01]  /*f590*/  IMAD.IADD R7, R20, 0x1, -R7 ;  /* 0x0000000114077824 */ /* 0x000fe200078e0a07 */
[----:B------:R-:W-:Y:S01]  /*f5a0*/  SHF.R.U64 R64, R64, 0x3, RZ ;  /* 0x0000000340407819 */ /* 0x000fe200000012ff */
[--C-:B------:R-:W-:Y:S01]  /*f5b0*/  IMAD.X R13, RZ, RZ, R15.reuse, P3 ;  /* 0x000000ffff0d7224 */ /* 0x100fe200018e060f */
[----:B------:R-:W-:Y:S01]  /*f5c0*/  IADD3 R25, P4, R14, 0x2000, RZ ;  /* 0x000020000e197810 */ /* 0x000fe20007f9e0ff */
[----:B------:R-:W5:Y:S01]  /*f5d0*/  LD.E.128 R36, desc[UR42][R36.64] ;  /* 0x0000002a24247980 */ /* 0x000f62000c101d00 */
[----:B------:R-:W-:Y:S01]  /*f5e0*/  LOP3.LUT R64, R64, R65, RZ, 0x3c, !PT ;  /* 0x0000004140407212 */ /* 0x000fe200078e3cff */
[----:B------:R-:W-:Y:S01]  /*f5f0*/  IMAD.X R65, RZ, RZ, R15, P0 ;  /* 0x000000ffff417224 */ /* 0x000fe200000e060f */
[----:B--2---:R-:W-:Y:S01]  /*f600*/  ISETP.NE.AND P0, PT, R80, 0x1, PT ;  /* 0x000000015000780c */ /* 0x004fe20003f05270 */
[----:B------:R-:W-:Y:S01]  /*f610*/  IMAD.WIDE.U32 R4, R184, UR4, R4 ;  /* 0x00000004b8047c25 */ /* 0x000fe2000f8e0004 */
[----:B------:R-:W-:-:S02]  /*f620*/  IADD3 R29, P5, R14, 0x3000, RZ ;  /* 0x000030000e1d7810 */ /* 0x000fc40007fbe0ff */
[C---:B------:R-:W-:Y:S01]  /*f630*/  IADD3 R33, P6, R14.reuse, 0x4000, RZ ;  /* 0x000040000e217810 */ /* 0x040fe20007fde0ff */
[----:B------:R-:W-:Y:S01]  /*f640*/  IMAD R7, R7, 0x20, R6 ;  /* 0x0000002007077824 */ /* 0x000fe200078e0206 */
[C---:B------:R-:W-:Y:S01]  /*f650*/  IADD3 R41, P1, R14.reuse, 0x6000, RZ ;  /* 0x000060000e297810 */ /* 0x040fe20007f3e0ff */
[----:B------:R-:W5:Y:S01]  /*f660*/  LD.E.128 R64, desc[UR42][R64.64] ;  /* 0x0000002a40407980 */ /* 0x000f62000c101d00 */
[C---:B------:R-:W-:Y:S02]  /*f670*/  IADD3 R45, P2, R14.reuse, 0x7000, RZ ;  /* 0x000070000e2d7810 */ /* 0x040fe40007f5e0ff */
[----:B------:R-:W-:Y:S02]  /*f680*/  IADD3 R49, P3, R14, 0x8000, RZ ;  /* 0x000080000e317810 */ /* 0x000fe40007f7e0ff */
[----:B------:R-:W-:Y:S01]  /*f690*/  SHF.R.S32.HI R20, RZ, 0x1f, R0 ;  /* 0x0000001fff147819 */ /* 0x000fe20000011400 */
[----:B------:R-:W0:Y:S01]  /*f6a0*/  @P0 LDC R82, c[0x0][0xbec] ;  /* 0x0002fb00ff520b82 */ /* 0x000e220000000800 */
[----:B------:R-:W-:-:S02]  /*f6b0*/  LOP3.LUT R24, R25, 0x380, RZ, 0xc0, !PT ;  /* 0x0000038019187812 */ /* 0x000fc400078ec0ff */
[----:B------:R-:W-:-:S05]  /*f6c0*/  LOP3.LUT R9, R14, 0x380, RZ, 0xc0, !PT ;  /* 0x000003800e097812 */ /* 0x000fca00078ec0ff */
[----:B------:R-:W1:Y:S01]  /*f6d0*/  @P0 LDC R21, c[0x0][0xbf0] ;  /* 0x0002fc00ff150b82 */ /* 0x000e620000000800 */
[----:B------:R-:W-:Y:S01]  /*f6e0*/  LOP3.LUT R28, R29, 0x380, RZ, 0xc0, !PT ;  /* 0x000003801d1c7812 */ /* 0x000fe200078ec0ff */
[----:B------:R-:W-:Y:S01]  /*f6f0*/  IMAD R5, R184, UR5, R5 ;  /* 0x00000005b8057c24 */ /* 0x000fe2000f8e0205 */
[----:B------:R-:W-:Y:S01]  /*f700*/  LOP3.LUT R32, R33, 0x380, RZ, 0xc0, !PT ;  /* 0x0000038021207812 */ /* 0x000fe200078ec0ff */
[----:B------:R-:W-:Y:S01]  /*f710*/  IMAD R7, R158, 0x40, R7 ;  /* 0x000000409e077824 */ /* 0x000fe200078e0207 */
[----:B------:R-:W-:Y:S01]  /*f720*/  LOP3.LUT R40, R41, 0x380, RZ, 0xc0, !PT ;  /* 0x0000038029287812 */ /* 0x000fe200078ec0ff */
[----:B------:R-:W-:Y:S01]  /*f730*/  ULDC.64 UR4, c[0x0][0xaf0] ;  /* 0x0002bc0000047ab9 */ /* 0x000fe20000000a00 */
[----:B------:R-:W-:Y:S02]  /*f740*/  LOP3.LUT R44, R45, 0x380, RZ, 0xc0, !PT ;  /* 0x000003802d2c7812 */ /* 0x000fe400078ec0ff */
[----:B------:R-:W-:Y:S01]  /*f750*/  LOP3.LUT R48, R49, 0x380, RZ, 0xc0, !PT ;  /* 0x0000038031307812 */ /* 0x000fe200078ec0ff */
[----:B------:R-:W-:Y:S01]  /*f760*/  IMAD R81, R20, UR4, RZ ;  /* 0x0000000414517c24 */ /* 0x000fe2000f8e02ff */
[----:B------:R-:W-:-:S02]  /*f770*/  SHF.R.U64 R24, R24, 0x3, RZ ;  /* 0x0000000318187819 */ /* 0x000fc400000012ff */
[----:B------:R-:W-:Y:S02]  /*f780*/  SHF.R.U64 R28, R28, 0x3, RZ ;  /* 0x000000031c1c7819 */ /* 0x000fe400000012ff */
[----:B------:R-:W-:Y:S01]  /*f790*/  SHF.R.U64 R32, R32, 0x3, RZ ;  /* 0x0000000320207819 */ /* 0x000fe200000012ff */
[----:B0-----:R-:W-:Y:S01]  /*f7a0*/  @P0 IMAD.HI.U32 R82, R7, R82, RZ ;  /* 0x0000005207520227 */ /* 0x001fe200078e00ff */
[----:B------:R-:W-:Y:S01]  /*f7b0*/  SHF.R.U64 R40, R40, 0x3, RZ ;  /* 0x0000000328287819 */ /* 0x000fe200000012ff */
[----:B------:R-:W0:Y:S01]  /*f7c0*/  LDC R20, c[0x0][0xac8] ;  /* 0x0002b200ff147b82 */ /* 0x000e220000000800 */
[----:B------:R-:W-:Y:S02]  /*f7d0*/  SHF.R.U64 R44, R44, 0x3, RZ ;  /* 0x000000032c2c7819 */ /* 0x000fe400000012ff */
[----:B------:R-:W-:Y:S01]  /*f7e0*/  SHF.R.U64 R48, R48, 0x3, RZ ;  /* 0x0000000330307819 */ /* 0x000fe200000012ff */
[----:B------:R-:W-:Y:S01]  /*f7f0*/  IMAD R83, R0, UR5, R81 ;  /* 0x0000000500537c24 */ /* 0x000fe2000f8e0251 */
[----:B------:R-:W-:Y:S01]  /*f800*/  LOP3.LUT R24, R24, R25, RZ, 0x3c, !PT ;  /* 0x0000001918187212 */ /* 0x000fe200078e3cff */
[----:B------:R-:W-:Y:S01]  /*f810*/  IMAD.MOV.U32 R81, RZ, RZ, R7 ;  /* 0x000000ffff517224 */ /* 0x000fe200078e0007 */
[----:B------:R-:W-:Y:S01]  /*f820*/  LOP3.LUT R28, R28, R29, RZ, 0x3c, !PT ;  /* 0x0000001d1c1c7212 */ /* 0x000fe200078e3cff */
[--C-:B------:R-:W-:Y:S01]  /*f830*/  IMAD.X R25, RZ, RZ, R15.reuse, P4 ;  /* 0x000000ffff197224 */ /* 0x100fe200020e060f */
        /* <DEDUP_REMOVED lines=8> */
[----:B------:R-:W-:Y:S01]  /*f8c0*/  IADD3.X R41, RZ, R15, RZ, P1, !PT ;  /* 0x0000000fff297210 */ /* 0x000fe20000ffe4ff */
[----:B------:R-:W-:Y:S01]  /*f8d0*/  IMAD.WIDE.U32 R4, R0, UR4, R4 ;  /* 0x0000000400047c25 */ /* 0x000fe2000f8e0004 */
[----:B-1----:R-:W-:Y:S01]  /*f8e0*/  @P0 SHF.R.U32.HI R81, RZ, R21, R82 ;  /* 0x00000015ff510219 */ /* 0x002fe20000011652 */
[----:B------:R-:W-:Y:S01]  /*f8f0*/  ULDC.64 UR4, c[0x0][0xae0] ;  /* 0x0002b80000047ab9 */ /* 0x000fe20000000a00 */
[C---:B------:R-:W-:Y:S01]  /*f900*/  IADD3 R53, P4, R14.reuse, 0x9000, RZ ;  /* 0x000090000e357810 */ /* 0x040fe20007f9e0ff */
[----:B------:R-:W5:Y:S01]  /*f910*/  LD.E.128 R24, desc[UR42][R24.64] ;  /* 0x0000002a18187980 */ /* 0x000f62000c101d00 */
[----:B------:R-:W-:-:S02]  /*f920*/  IADD3 R57, P5, R14, 0xa000, RZ ;  /* 0x0000a0000e397810 */ /* 0x000fc40007fbe0ff */
[C---:B------:R-:W-:Y:S01]  /*f930*/  IADD3 R61, P6, R14.reuse, 0xb000, RZ ;  /* 0x0000b0000e3d7810 */ /* 0x040fe20007fde0ff */
[----:B------:R-:W5:Y:S01]  /*f940*/  LD.E.128 R28, desc[UR42][R28.64] ;  /* 0x0000002a1c1c7980 */ /* 0x000f62000c101d00 */
[C---:B------:R-:W-:Y:S02]  /*f950*/  IADD3 R69, P1, R14.reuse, 0xd000, RZ ;  /* 0x0000d0000e457810 */ /* 0x040fe40007f3e0ff */
[C---:B------:R-:W-:Y:S01]  /*f960*/  IADD3 R73, P2, R14.reuse, 0xe000, RZ ;  /* 0x0000e0000e497810 */ /* 0x040fe20007f5e0ff */
[----:B------:R-:W5:Y:S01]  /*f970*/  LD.E.128 R32, desc[UR42][R32.64] ;  /* 0x0000002a20207980 */ /* 0x000f62000c101d00 */
[----:B------:R-:W-:Y:S02]  /*f980*/  IADD3 R11, P3, R14, 0xf000, RZ ;  /* 0x0000f0000e0b7810 */ /* 0x000fe40007f7e0ff */
[----:B------:R-:W-:Y:S01]  /*f990*/  SHF.R.S32.HI R0, RZ, 0x1f, R81 ;  /* 0x0000001fff007819 */ /* 0x000fe20000011451 */
[----:B------:R-:W5:Y:S01]  /*f9a0*/  LD.E.128 R40, desc[UR42][R40.64] ;  /* 0x0000002a28287980 */ /* 0x000f62000c101d00 */
[----:B------:R-:W-:Y:S01]  /*f9b0*/  LOP3.LUT R52, R53, 0x380, RZ, 0xc0, !PT ;  /* 0x0000038035347812 */ /* 0x000fe200078ec0ff */
[----:B------:R-:W-:Y:S01]  /*f9c0*/  IMAD.X R77, RZ, RZ, R15, P3 ;  /* 0x000000ffff4d7224 */ /* 0x000fe200018e060f */
[----:B------:R-:W-:Y:S01]  /*f9d0*/  LOP3.LUT R56, R57, 0x380, RZ, 0xc0, !PT ;  /* 0x0000038039387812 */ /* 0x000fe200078ec0ff */
[----:B------:R-:W5:Y:S01]  /*f9e0*/  LD.E.128 R44, desc[UR42][R44.64] ;  /* 0x0000002a2c2c7980 */ /* 0x000f62000c101d00 */
[----:B------:R-:W-:-:S02]  /*f9f0*/  LOP3.LUT R60, R61, 0x380, RZ, 0xc0, !PT ;  /* 0x000003803d3c7812 */ /* 0x000fc400078ec0ff */
[----:B------:R-:W-:Y:S01]  /*fa00*/  LOP3.LUT R68, R69, 0x380, RZ, 0xc0, !PT ;  /* 0x0000038045447812 */ /* 0x000fe200078ec0ff */
[----:B------:R-:W5:Y:S01]  /*fa10*/  LD.E.128 R48, desc[UR42][R48.64] ;  /* 0x0000002a30307980 */ /* 0x000f62000c101d00 */
[----:B------:R-:W-:Y:S02]  /*fa20*/  LOP3.LUT R72, R73, 0x380, RZ, 0xc0, !PT ;  /* 0x0000038049487812 */ /* 0x000fe400078ec0ff */
[----:B------:R-:W-:Y:S01]  /*fa30*/  LOP3.LUT R10, R11, 0x380, RZ, 0xc0, !PT ;  /* 0x000003800b0a7812 */ /* 0x000fe200078ec0ff */
[----:B------:R-:W-:Y:S01]  /*fa40*/  IMAD R0, R0, UR4, RZ ;  /* 0x0000000400007c24 */ /* 0x000fe2000f8e02ff */
[----:B------:R-:W-:Y:S02]  /*fa50*/  SHF.R.U64 R52, R52, 0x3, RZ ;  /* 0x0000000334347819 */ /* 0x000fe400000012ff */
[----:B------:R-:W-:Y:S02]  /*fa60*/  SHF.R.U64 R56, R56, 0x3, RZ ;  /* 0x0000000338387819 */ /* 0x000fe400000012ff */
[----:B------:R-:W-:-:S02]  /*fa70*/  SHF.R.U64 R60, R60, 0x3, RZ ;  /* 0x000000033c3c7819 */ /* 0x000fc400000012ff */
[----:B------:R-:W-:Y:S02]  /*fa80*/  SHF.R.U64 R68, R68, 0x3, RZ ;  /* 0x0000000344447819 */ /* 0x000fe400000012ff */
[----:B------:R-:W-:Y:S02]  /*fa90*/  SHF.R.U64 R72, R72, 0x3, RZ ;  /* 0x0000000348487819 */ /* 0x000fe400000012ff */
[----:B------:R-:W-:Y:S02]  /*faa0*/  SHF.R.U64 R9, R9, 0x3, RZ ;  /* 0x0000000309097819 */ /* 0x000fe400000012ff */
[----:B------:R-:W-:Y:S01]  /*fab0*/  SHF.R.U64 R10, R10, 0x3, RZ ;  /* 0x000000030a0a7819 */ /* 0x000fe200000012ff */
[----:B------:R-:W-:Y:S01]  /*fac0*/  IMAD R21, R81, UR5, R0 ;  /* 0x0000000551157c24 */ /* 0x000fe2000f8e0200 */
        /* <DEDUP_REMOVED lines=12> */
[----:B------:R-:W-:Y:S01]  /*fb90*/  LOP3.LUT R76, R10, R11, RZ, 0x3c, !PT ;  /* 0x0000000b0a4c7212 */ /* 0x000fe200078e3cff */
[----:B------:R-:W-:Y:S01]  /*fba0*/  IMAD.MOV R0, RZ, RZ, -R81 ;  /* 0x000000ffff007224 */ /* 0x000fe200078e0a51 */
[----:B------:R-:W5:Y:S01]  /*fbb0*/  LD.E.128 R12, desc[UR42][R12.64] ;  /* 0x0000002a0c0c7980 */ /* 0x000f62000c101d00 */
[----:B------:R-:W-:-:S02]  /*fbc0*/  IMAD.IADD R5, R5, 0x1, R83 ;  /* 0x0000000105057824 */ /* 0x000fc400078e0253 */
[----:B------:R-:W-:Y:S01]  /*fbd0*/  IMAD R7, R80, R0, R7 ;  /* 0x0000000050077224 */ /* 0x000fe200078e0207 */
[----:B------:R-:W5:Y:S04]  /*fbe0*/  LD.E.128 R8, desc[UR42][R8.64] ;  /* 0x0000002a08087980 */ /* 0x000f68000c101d00 */
[----:B------:R-:W5:Y:S01]  /*fbf0*/  LD.E.128 R52, desc[UR42][R52.64] ;  /* 0x0000002a34347980 */ /* 0x000f62000c101d00 */
[----:B------:R-:W-:-:S03]  /*fc00*/  SHF.R.S32.HI R0, RZ, 0x1f, R7 ;  /* 0x0000001fff007819 */ /* 0x000fc60000011407 */
[----:B------:R-:W5:Y:S04]  /*fc10*/  LD.E.128 R56, desc[UR42][R56.64] ;  /* 0x0000002a38387980 */ /* 0x000f68000c101d00 */
[----:B------:R-:W5:Y:S04]  /*fc20*/  LD.E.128 R60, desc[UR42][R60.64] ;  /* 0x0000002a3c3c7980 */ /* 0x000f68000c101d00 */
[----:B------:R-:W5:Y:S04]  /*fc30*/  LD.E.128 R68, desc[UR42][R68.64] ;  /* 0x0000002a44447980 */ /* 0x000f68000c101d00 */
[----:B------:R-:W5:Y:S04]  /*fc40*/  LD.E.128 R72, desc[UR42][R72.64] ;  /* 0x0000002a48487980 */ /* 0x000f68000c101d00 */
[----:B------:R-:W5:Y:S01]  /*fc50*/  LD.E.128 R76, desc[UR42][R76.64] ;  /* 0x0000002a4c4c7980 */ /* 0x000f62000c101d00 */
[----:B------:R-:W-:Y:S01]  /*fc60*/  IMAD.WIDE.U32 R4, R81, UR4, R4 ;  /* 0x0000000451047c25 */ /* 0x000fe2000f8e0004 */
[----:B------:R-:W-:Y:S01]  /*fc70*/  ULDC.64 UR4, c[0x0][0xad8] ;  /* 0x0002b60000047ab9 */ /* 0x000fe20000000a00 */
[----:B------:R-:W-:Y:S01]  /*fc80*/  @!PT LDS RZ, [RZ] ;  /* 0x00000000fffff984 */ /* 0x000fe20000000800 */
[----:B------:R-:W-:Y:S01]  /*fc90*/  @!PT LDS RZ, [RZ] ;  /* 0x00000000fffff984 */ /* 0x000fe20000000800 */
[----:B------:R-:W-:Y:S01]  /*fca0*/  @!PT LDS RZ, [RZ] ;  /* 0x00000000fffff984 */ /* 0x000fe20000000800 */
[----:B------:R-:W-:Y:S01]  /*fcb0*/  @!PT LDS RZ, [RZ] ;  /* 0x00000000fffff984 */ /* 0x000fe20000000800 */
[----:B------:R1:W-:Y:S06]  /*fcc0*/  MEMBAR.ALL.CTA ;  /* 0x0000000000007992 */ /* 0x0003ec0000008000 */
[----:B-1----:R-:W1:Y:S01]  /*fcd0*/  FENCE.VIEW.ASYNC.S ;  /* 0x00000000000073c6 */ /* 0x002e620000000000 */
[----:B------:R-:W-:-:S02]  /*fce0*/  IMAD.IADD R5, R5, 0x1, R21 ;  /* 0x0000000105057824 */ /* 0x000fc400078e0215 */
[----:B------:R-:W-:Y:S02]  /*fcf0*/  IMAD R0, R0, UR4, RZ ;  /* 0x0000000400007c24 */ /* 0x000fe4000f8e02ff */
[----:B------:R-:W-:-:S04]  /*fd00*/  IMAD.WIDE.U32 R4, R7, UR4, R4 ;  /* 0x0000000407047c25 */ /* 0x000fc8000f8e0004 */
[----:B------:R-:W-:Y:S01]  /*fd10*/  IMAD R81, R7, UR5, R0 ;  /* 0x0000000507517c24 */ /* 0x000fe2000f8e0200 */
[----:B------:R-:W-:Y:S01]  /*fd20*/  ULDC.64 UR4, c[0x0][0xa80] ;  /* 0x0002a00000047ab9 */ /* 0x000fe20000000a00 */
[----:B------:R-:W-:Y:S01]  /*fd30*/  VIADD R0, R2, 0x28c20 ;  /* 0x00028c2002007836 */ /* 0x000fe20000000000 */
[----:B------:R-:W-:Y:S01]  /*fd40*/  LEA R21, P0, R4, UR4, 0x1 ;  /* 0x0000000404157c11 */ /* 0x000fe2000f8008ff */
[----:B------:R-:W-:Y:S02]  /*fd50*/  IMAD.IADD R81, R5, 0x1, R81 ;  /* 0x0000000105517824 */ /* 0x000fe400078e0251 */
[----:B------:R-:W-:Y:S01]  /*fd60*/  VIADD R160, R192, 0x40 ;  /* 0x00000040c0a07836 */ /* 0x000fe20000000000 */
[----:B------:R-:W-:Y:S02]  /*fd70*/  PRMT R0, RZ, 0x654, R0 ;  /* 0x00000654ff007816 */ /* 0x000fe40000000000 */
[----:B------:R-:W-:Y:S02]  /*fd80*/  LEA.HI.X R81, R4, UR5, R81, 0x1, P0 ;  /* 0x0000000504517c11 */ /* 0x000fe400080f0c51 */
[-C--:B0-----:R-:W-:Y:S01]  /*fd90*/  ISETP.GE.AND P0, PT, R160, R20.reuse, PT ;  /* 0x00000014a000720c */ /* 0x081fe20003f06270 */
[C---:B------:R-:W-:Y:S01]  /*fda0*/  VIADD R159, R192.reuse, 0x80 ;  /* 0x00000080c09f7836 */ /* 0x040fe20000000000 */
[----:B-1----:R0:W-:Y:S01]  /*fdb0*/  SYNCS.ARRIVE.TRANS64.RED.A1T0 RZ, [R0+URZ], RZ ;  /* 0x000000ff00ff79a7 */ /* 0x0021e2000810043f */
[----:B------:R-:W-:Y:S01]  /*fdc0*/  ISETP.GE.AND P1, PT, R192, R20, PT ;  /* 0x00000014c000720c */ /* 0x000fe20003f26270 */
[----:B------:R-:W-:Y:S01]  /*fdd0*/  IMAD R80, R3, R80, RZ ;  /* 0x0000005003507224 */ /* 0x000fe200078e02ff */
[----:B0-----:R-:W-:-:S02]  /*fde0*/  SEL R0, RZ, 0xffffffff, P0 ;  /* 0xffffffffff007807 */ /* 0x001fc40000000000 */
[----:B------:R-:W-:-:S03]  /*fdf0*/  ISETP.GE.AND P0, PT, R159, R20, PT ;  /* 0x000000149f00720c */ /* 0x000fc60003f06270 */
[----:B------:R-:W-:Y:S01]  /*fe00*/  IMAD.SHL.U32 R3, R0, 0x2, RZ ;  /* 0x0000000200037824 */ /* 0x000fe200078e00ff */
[----:B------:R-:W-:Y:S02]  /*fe10*/  SEL R0, RZ, 0x1, P1 ;  /* 0x00000001ff007807 */ /* 0x000fe40000800000 */
[----:B------:R-:W-:Y:S02]  /*fe20*/  LEA R82, R158, R6, 0x6 ;  /* 0x000000069e527211 */ /* 0x000fe400078e30ff */
[----:B------:R-:W-:Y:S02]  /*fe30*/  LOP3.LUT R0, R3, 0x2, R0, 0xe2, !PT ;  /* 0x0000000203007812 */ /* 0x000fe400078ee200 */
[----:B------:R-:W-:Y:S01]  /*fe40*/  SEL R3, RZ, 0xffffffff, P0 ;  /* 0xffffffffff037807 */ /* 0x000fe20000000000 */
[----:B------:R-:W-:-:S04]  /*fe50*/  VIADD R158, R192, 0xc0 ;  /* 0x000000c0c09e7836 */ /* 0x000fc80000000000 */
[----:B------:R-:W-:Y:S01]  /*fe60*/  IMAD.SHL.U32 R3, R3, 0x4, RZ ;  /* 0x0000000403037824 */ /* 0x000fe200078e00ff */
[----:B------:R-:W-:Y:S01]  /*fe70*/  ISETP.GE.AND P0, PT, R158, R20, PT ;  /* 0x000000149e00720c */ /* 0x000fe20003f06270 */
[----:B------:R-:W-:-:S03]  /*fe80*/  VIADD R157, R192, 0x100 ;  /* 0x00000100c09d7836 */ /* 0x000fc60000000000 */
[----:B------:R-:W-:Y:S02]  /*fe90*/  LOP3.LUT R0, R3, 0x4, R0, 0xe2, !PT ;  /* 0x0000000403007812 */ /* 0x000fe400078ee200 */
[----:B------:R-:W-:Y:S02]  /*fea0*/  SEL R3, RZ, 0xffffffff, P0 ;  /* 0xffffffffff037807 */ /* 0x000fe40000000000 */
[----:B------:R-:W-:-:S03]  /*feb0*/  ISETP.GE.AND P0, PT, R157, R20, PT ;  /* 0x000000149d00720c */ /* 0x000fc60003f06270 */
[----:B------:R-:W-:Y:S02]  /*fec0*/  IMAD.SHL.U32 R3, R3, 0x8, RZ ;  /* 0x0000000803037824 */ /* 0x000fe400078e00ff */
        /* <DEDUP_REMOVED lines=8> */
[----:B------:R-:W-:Y:S01]  /*ff50*/  ISETP.GE.AND P1, PT, R82, R80, PT ;  /* 0x000000505200720c */ /* 0x000fe20003f26270 */
[----:B------:R-:W-:Y:S02]  /*ff60*/  VIADD R83, R192, 0x1c0 ;  /* 0x000001c0c0537836 */ /* 0x000fe40000000000 */
[----:B------:R-:W-:Y:S01]  /*ff70*/  IMAD.SHL.U32 R3, R3, 0x20, RZ ;  /* 0x0000002003037824 */ /* 0x000fe200078e00ff */
[----:B------:R-:W-:-:S04]  /*ff80*/  ISETP.GE.AND P0, PT, R152, R20, PT ;  /* 0x000000149800720c */ /* 0x000fc80003f06270 */
[----:B------:R-:W-:Y:S02]  /*ff90*/  LOP3.LUT R0, R3, 0x20, R0, 0xe2, !PT ;  /* 0x0000002003007812 */ /* 0x000fe400078ee200 */
[----:B------:R-:W-:Y:S02]  /*ffa0*/  SEL R3, RZ, 0x40, P0 ;  /* 0x00000040ff037807 */ /* 0x000fe40000000000 */
[----:B------:R-:W-:Y:S01]  /*ffb0*/  ISETP.GE.AND P0, PT, R83, R20, PT ;  /* 0x000000145300720c */ /* 0x000fe20003f06270 */
[----:B------:R-:W-:Y:S01]  /*ffc0*/  VIADD R84, R192, 0x1c0 ;  /* 0x000001c0c0547836 */ /* 0x000fe20000000000 */
[----:B------:R-:W-:Y:S01]  /*ffd0*/  LOP3.LUT R3, R0, R3, RZ, 0xfc, !PT ;  /* 0x0000000300037212 */ /* 0x000fe200078efcff */
[C---:B------:R-:W-:Y:S01]  /*ffe0*/  VIADD R85, R192.reuse, 0x180 ;  /* 0x00000180c0557836 */ /* 0x040fe20000000000 */
[----:B------:R-:W-:Y:S01]  /*fff0*/  SEL R0, RZ, 0x80, P0 ;  /* 0x00000080ff007807 */ /* 0x000fe20000000000 */
[C---:B------:R-:W-:Y:S01]  /*10000*/  VIADD R86, R192.reuse, 0x140 ;  /* 0x00000140c0567836 */ /* 0x040fe20000000000 */
[C---:B------:R-:W-:Y:S01]  /*10010*/  IADD3 R90, R192.reuse, 0x40, RZ ;  /* 0x00000040c05a7810 */ /* 0x040fe20007ffe0ff */
[----:B------:R-:W-:-:S02]  /*10020*/  VIADD R87, R192, 0x100 ;  /* 0x00000100c0577836 */ /* 0x000fc40000000000 */
[C---:B------:R-:W-:Y:S02]  /*10030*/  VIADD R88, R192.reuse, 0xc0 ;  /* 0x000000c0c0587836 */ /* 0x040fe40000000000 */
[----:B------:R-:W-:Y:S01]  /*10040*/  VIADD R89, R192, 0x80 ;  /* 0x00000080c0597836 */ /* 0x000fe20000000000 */
[----:B------:R0:W1:Y:S01]  /*10050*/  SHFL.IDX PT, R4, R21, RZ, 0x181f ;  /* 0x00181fff15047589 */ /* 0x00006200000e0000 */
[----:B------:R-:W-:Y:S03]  /*10060*/  BSSY B1, `(.L_x_717) ;  /* 0x000002a000017945 */ /* 0x000fe60003800000 */
[----:B------:R0:W2:Y:S01]  /*10070*/  SHFL.IDX PT, R5, R81, RZ, 0x181f ;  /* 0x00181fff51057589 */ /* 0x0000a200000e0000 */
[----:B------:R-:W-:Y:S02]  /*10080*/  LOP3.LUT R0, R3, R0, RZ, 0xfc, !PT ;  /* 0x0000000003007212 */ /* 0x000fe400078efcff */
[----:B------:R-:W-:-:S02]  /*10090*/  SHF.R.S32.HI R84, RZ, 0x1f, R84 ;  /* 0x0000001fff547819 */ /* 0x000fc40000011454 */
[----:B------:R-:W-:Y:S02]  /*100a0*/  SHF.R.S32.HI R85, RZ, 0x1f, R85 ;  /* 0x0000001fff557819 */ /* 0x000fe40000011455 */
[----:B------:R-:W-:Y:S02]  /*100b0*/  SHF.R.S32.HI R86, RZ, 0x1f, R86 ;  /* 0x0000001fff567819 */ /* 0x000fe40000011456 */
[----:B------:R-:W-:Y:S02]  /*100c0*/  SHF.R.S32.HI R87, RZ, 0x1f, R87 ;  /* 0x0000001fff577819 */ /* 0x000fe40000011457 */
[----:B------:R-:W-:Y:S02]  /*100d0*/  SHF.R.S32.HI R88, RZ, 0x1f, R88 ;  /* 0x0000001fff587819 */ /* 0x000fe40000011458 */
[----:B------:R-:W-:Y:S02]  /*100e0*/  SHF.R.S32.HI R89, RZ, 0x1f, R89 ;  /* 0x0000001fff597819 */ /* 0x000fe40000011459 */
[----:B------:R-:W-:Y:S01]  /*100f0*/  SHF.R.S32.HI R90, RZ, 0x1f, R90 ;  /* 0x0000001fff5a7819 */ /* 0x000fe2000001145a */
[----:B0-----:R-:W-:Y:S06]  /*10100*/  @P1 BRA `(.L_x_718) ;  /* 0x00000000007c1947 */ /* 0x001fec0003800000 */
[-C--:B------:R-:W-:Y:S02]  /*10110*/  ISETP.GE.AND P0, PT, R192, R20.reuse, PT ;  /* 0x00000014c000720c */ /* 0x080fe40003f06270 */
[-C--:B------:R-:W-:Y:S02]  /*10120*/  ISETP.GE.AND P5, PT, R159, R20.reuse, PT ;  /* 0x000000149f00720c */ /* 0x080fe40003fa6270 */
[-C--:B------:R-:W-:Y:S02]  /*10130*/  ISETP.GE.AND P3, PT, R158, R20.reuse, PT ;  /* 0x000000149e00720c */ /* 0x080fe40003f66270 */
[----:B------:R-:W-:-:S07]  /*10140*/  ISETP.GE.AND P2, PT, R157, R20, PT ;  /* 0x000000149d00720c */ /* 0x000fce0003f46270 */
[----:B-12---:R-:W-:-:S05]  /*10150*/  @!P0 IMAD.WIDE R6, R192, 0x2, R4 ;  /* 0x00000002c0068825 */ /* 0x006fca00078e0204 */
[----:B-----5:R0:W-:Y:S01]  /*10160*/  @!P0 ST.E.128 desc[UR42][R6.64], R8 ;  /* 0x0000000806008985 */ /* 0x0201e2000c101d2a */
[----:B------:R-:W-:-:S13]  /*10170*/  ISETP.GE.AND P0, PT, R160, R20, PT ;  /* 0x00000014a000720c */ /* 0x000fda0003f06270 */
[-C--:B0-----:R-:W-:Y:S02]  /*10180*/  @!P0 LEA R6, P1, R160, R4.reuse, 0x1 ;  /* 0x00000004a0068211 */ /* 0x081fe400078208ff */
[----:B------:R-:W-:Y:S02]  /*10190*/  @!P3 LEA R8, P6, R158, R4, 0x1 ;  /* 0x000000049e08b211 */ /* 0x000fe400078c08ff */
[-C--:B------:R-:W-:Y:S02]  /*101a0*/  @!P0 LEA.HI.X R7, R160, R5.reuse, R90, 0x1, P1 ;  /* 0x00000005a0078211 */ /* 0x080fe400008f0c5a */
[----:B------:R-:W-:Y:S02]  /*101b0*/  ISETP.GE.AND P1, PT, R156, R20, PT ;  /* 0x000000149c00720c */ /* 0x000fe40003f26270 */
[----:B------:R-:W-:Y:S01]  /*101c0*/  @!P3 LEA.HI.X R9, R158, R5, R88, 0x1, P6 ;  /* 0x000000059e09b211 */ /* 0x000fe200030f0c58 */
[----:B------:R0:W-:Y:S01]  /*101d0*/  @!P0 ST.E.128 desc[UR42][R6.64], R24 ;  /* 0x0000001806008985 */ /* 0x0001e2000c101d2a */
[----:B------:R-:W-:-:S09]  /*101e0*/  LOP3.LUT P0, RZ, R3, 0x40, RZ, 0xc0, !PT ;  /* 0x0000004003ff7812 */ /* 0x000fd2000780c0ff */
[----:B------:R-:W-:-:S04]  /*101f0*/  @!P1 LEA R10, P6, R156, R4, 0x1 ;  /* 0x000000049c0a9211 */ /* 0x000fc800078c08ff */
[----:B------:R-:W-:Y:S02]  /*10200*/  @!P1 LEA.HI.X R11, R156, R5, R86, 0x1, P6 ;  /* 0x000000059c0b9211 */ /* 0x000fe400030f0c56 */
[----:B0-----:R-:W-:-:S04]  /*10210*/  @!P5 LEA R6, P4, R159, R4, 0x1 ;  /* 0x000000049f06d211 */ /* 0x001fc800078808ff */
[----:B------:R-:W-:Y:S02]  /*10220*/  @!P5 LEA.HI.X R7, R159, R5, R89, 0x1, P4 ;  /* 0x000000059f07d211 */ /* 0x000fe400020f0c59 */
[----:B------:R-:W-:-:S03]  /*10230*/  LOP3.LUT P4, RZ, R0, 0x80, RZ, 0xc0, !PT ;  /* 0x0000008000ff7812 */ /* 0x000fc6000788c0ff */
[----:B------:R0:W-:Y:S04]  /*10240*/  @!P5 ST.E.128 desc[UR42][R6.64], R32 ;  /* 0x000000200600d985 */ /* 0x0001e8000c101d2a */
[----:B------:R1:W-:Y:S01]  /*10250*/  @!P3 ST.E.128 desc[UR42][R8.64], R40 ;  /* 0x000000280800b985 */ /* 0x0003e2000c101d2a */
[CC--:B0-----:R-:W-:Y:S02]  /*10260*/  @!P2 LEA R6, P5, R157.reuse, R4.reuse, 0x1 ;  /* 0x000000049d06a211 */ /* 0x0c1fe400078a08ff */
[-C--:B-1----:R-:W-:Y:S02]  /*10270*/  @P0 LEA R8, P3, R152, R4.reuse, 0x1 ;  /* 0x0000000498080211 */ /* 0x082fe400078608ff */
[----:B------:R-:W-:Y:S02]  /*10280*/  @!P2 LEA.HI.X R7, R157, R5, R87, 0x1, P5 ;  /* 0x000000059d07a211 */ /* 0x000fe400028f0c57 */
[----:B------:R-:W-:-:S02]  /*10290*/  @P4 LEA R4, P5, R83, R4, 0x1 ;  /* 0x0000000453044211 */ /* 0x000fc400078a08ff */
[-C--:B------:R-:W-:Y:S01]  /*102a0*/  @P0 LEA.HI.X R9, R152, R5.reuse, R85, 0x1, P3 ;  /* 0x0000000598090211 */ /* 0x080fe200018f0c55 */
[----:B------:R0:W-:Y:S01]  /*102b0*/  @!P2 ST.E.128 desc[UR42][R6.64], R48 ;  /* 0x000000300600a985 */ /* 0x0001e2000c101d2a */
[----:B------:R-:W-:-:S03]  /*102c0*/  @P4 LEA.HI.X R5, R83, R5, R84, 0x1, P5 ;  /* 0x0000000553054211 */ /* 0x000fc600028f0c54 */
[----:B------:R0:W-:Y:S04]  /*102d0*/  @!P1 ST.E.128 desc[UR42][R10.64], R56 ;  /* 0x000000380a009985 */ /* 0x0001e8000c101d2a */
[----:B------:R0:W-:Y:S04]  /*102e0*/  @P0 ST.E.128 desc[UR42][R8.64], R64 ;  /* 0x0000004008000985 */ /* 0x0001e8000c101d2a */
[----:B------:R0:W-:Y:S02]  /*102f0*/  @P4 ST.E.128 desc[UR42][R4.64], R72 ;  /* 0x0000004804004985 */ /* 0x0001e4000c101d2a */
.L_x_718:
[----:B------:R-:W-:Y:S05]  /*10300*/  BSYNC B1 ;  /* 0x0000000000017941 */ /* 0x000fea0003800000 */
.L_x_717:
[----:B0-----:R-:W-:Y:S01]  /*10310*/  VIADD R7, R82, 0x20 ;  /* 0x0000002052077836 */ /* 0x001fe20000000000 */
[----:B--2---:R0:W2:Y:S04]  /*10320*/  SHFL.IDX PT, R5, R81, 0x1, 0x181f ;  /* 0x00381f0051057f89 */ /* 0x0040a800000e0000 */
[----:B------:R-:W-:Y:S01]  /*10330*/  ISETP.GE.AND P0, PT, R7, R80, PT ;  /* 0x000000500700720c */ /* 0x000fe20003f06270 */
[----:B-1----:R0:W1:-:S12]  /*10340*/  SHFL.IDX PT, R4, R21, 0x1, 0x181f ;  /* 0x00381f0015047f89 */ /* 0x00205800000e0000 */
[----:B0-----:R-:W-:Y:S05]  /*10350*/  @P0 BRA `(.L_x_719) ;  /* 0x0000002c00ac0947 */ /* 0x001fea0003800000 */
[-C--:B------:R-:W-:Y:S02]  /*10360*/  ISETP.GE.AND P6, PT, R192, R20.reuse, PT ;  /* 0x00000014c000720c */ /* 0x080fe40003fc6270 */
[-C--:B------:R-:W-:Y:S02]  /*10370*/  ISETP.GE.AND P5, PT, R160, R20.reuse, PT ;  /* 0x00000014a000720c */ /* 0x080fe40003fa6270 */
[-C--:B------:R-:W-:Y:S02]  /*10380*/  ISETP.GE.AND P3, PT, R159, R20.reuse, PT ;  /* 0x000000149f00720c */ /* 0x080fe40003f66270 */
[-C--:B------:R-:W-:Y:S02]  /*10390*/  ISETP.GE.AND P2, PT, R158, R20.reuse, PT ;  /* 0x000000149e00720c */ /* 0x080fe40003f46270 */
[-C--:B------:R-:W-:Y:S02]  /*103a0*/  ISETP.GE.AND P1, PT, R157, R20.reuse, PT ;  /* 0x000000149d00720c */ /* 0x080fe40003f26270 */
[----:B------:R-:W-:-:S03]  /*103b0*/  ISETP.GE.AND P0, PT, R156, R20, PT ;  /* 0x000000149c00720c */ /* 0x000fc60003f06270 */
[----:B-12---:R-:W-:Y:S02]  /*103c0*/  @!P6 IMAD.WIDE R6, R192, 0x2, R4 ;  /* 0x00000002c006e825 */ /* 0x006fe400078e0204 */
[----:B-----5:R-:W-:-:S03]  /*103d0*/  @!P5 LEA R8, P4, R160, R4, 0x1 ;  /* 0x00000004a008d211 */ /* 0x020fc600078808ff */
[----:B------:R0:W-:Y:S01]  /*103e0*/  @!P6 ST.E.128 desc[UR42][R6.64], R12 ;  /* 0x0000000c0600e985 */ /* 0x0001e2000c101d2a */
[----:B------:R-:W-:Y:S02]  /*103f0*/  @!P5 LEA.HI.X R9, R160, R5, R90, 0x1, P4 ;  /* 0x00000005a009d211 */ /* 0x000fe400020f0c5a */
[----:B------:R-:W-:-:S03]  /*10400*/  LOP3.LUT P4, RZ, R3, 0x40, RZ, 0xc0, !PT ;  /* 0x0000004003ff7812 */ /* 0x000fc6000788c0ff */
[----:B------:R1:W-:Y:S01]  /*10410*/  @!P5 ST.E.128 desc[UR42][R8.64], R28 ;  /* 0x0000001c0800d985 */ /* 0x0003e2000c101d2a */
[----:B0-----:R-:W-:-:S04]  /*10420*/  @!P3 LEA R6, P6, R159, R4, 0x1 ;  /* 0x000000049f06b211 */ /* 0x001fc800078c08ff */
[----:B------:R-:W-:Y:S02]  /*10430*/  @!P3 LEA.HI.X R7, R159, R5, R89, 0x1, P6 ;  /* 0x000000059f07b211 */ /* 0x000fe400030f0c59 */
[----:B-1----:R-:W-:-:S03]  /*10440*/  @!P2 LEA R8, P5, R158, R4, 0x1 ;  /* 0x000000049e08a211 */ /* 0x002fc600078a08ff */
[----:B------:R0:W-:Y:S01]  /*10450*/  @!P3 ST.E.128 desc[UR42][R6.64], R36 ;  /* 0x000000240600b985 */ /* 0x0001e2000c101d2a */
[-C--:B------:R-:W-:Y:S02]  /*10460*/  @!P0 LEA R10, P3, R156, R4.reuse, 0x1 ;  /* 0x000000049c0a8211 */ /* 0x080fe400078608ff */
[-C--:B------:R-:W-:Y:S02]  /*10470*/  @!P2 LEA.HI.X R9, R158, R5.reuse, R88, 0x1, P5 ;  /* 0x000000059e09a211 */ /* 0x080fe400028f0c58 */
[-C--:B------:R-:W-:Y:S02]  /*10480*/  @P4 LEA R12, P5, R152, R4.reuse, 0x1 ;  /* 0x00000004980c4211 */ /* 0x080fe400078a08ff */
[-C--:B------:R-:W-:Y:S01]  /*10490*/  @!P0 LEA.HI.X R11, R156, R5.reuse, R86, 0x1, P3 ;  /* 0x000000059c0b8211 */ /* 0x080fe200018f0c56 */
[----:B------:R3:W-:Y:S01]  /*104a0*/  @!P2 ST.E.128 desc[UR42][R8.64], R44 ;  /* 0x0000002c0800a985 */ /* 0x0007e2000c101d2a */
[----:B------:R-:W-:Y:S02]  /*104b0*/  @P4 LEA.HI.X R13, R152, R5, R85, 0x1, P5 ;  /* 0x00000005980d4211 */ /* 0x000fe400028f0c55 */
[----:B0-----:R-:W-:-:S04]  /*104c0*/  @!P1 LEA R6, P6, R157, R4, 0x1 ;  /* 0x000000049d069211 */ /* 0x001fc800078c08ff */
[----:B------:R-:W-:-:S05]  /*104d0*/  @!P1 LEA.HI.X R7, R157, R5, R87, 0x1, P6 ;  /* 0x000000059d079211 */ /* 0x000fca00030f0c57 */
[----:B------:R3:W-:Y:S04]  /*104e0*/  @!P1 ST.E.128 desc[UR42][R6.64], R52 ;  /* 0x0000003406009985 */ /* 0x0007e8000c101d2a */
[----:B------:R3:W-:Y:S01]  /*104f0*/  @!P0 ST.E.128 desc[UR42][R10.64], R60 ;  /* 0x0000003c0a008985 */ /* 0x0007e2000c101d2a */
[----:B------:R-:W-:-:S03]  /*10500*/  LOP3.LUT P0, RZ, R0, 0x80, RZ, 0xc0, !PT ;  /* 0x0000008000ff7812 */ /* 0x000fc6000780c0ff */
[----:B------:R3:W-:Y:S10]  /*10510*/  @P4 ST.E.128 desc[UR42][R12.64], R68 ;  /* 0x000000440c004985 */ /* 0x0007f4000c101d2a */
[----:B------:R-:W-:Y:S05]  /*10520*/  @!P0 BRA `(.L_x_719) ;  /* 0x0000002c00388947 */ /* 0x000fea0003800000 */
[----:B------:R-:W-:-:S04]  /*10530*/  LEA R4, P0, R83, R4, 0x1 ;  /* 0x0000000453047211 */ /* 0x000fc800078008ff */
[----:B------:R-:W-:-:S05]  /*10540*/  LEA.HI.X R5, R83, R5, R84, 0x1, P0 ;  /* 0x0000000553057211 */ /* 0x000fca00000f0c54 */
[----:B------:R0:W-:Y:S01]  /*10550*/  ST.E.128 desc[UR42][R4.64], R76 ;  /* 0x0000004c04007985 */ /* 0x0001e2000c101d2a */
[----:B------:R-:W-:Y:S05]  /*10560*/  BRA `(.L_x_719) ;  /* 0x0000002c00287947 */ /* 0x000fea0003800000 */
.L_x_716:
[----:B01----:R-:W2:Y:S01]  /*10570*/  LDL.LU R8, [R1+0x38] ;  /* 0x0000380001087983 */ /* 0x003ea20000300800 */
[----:B------:R-:W-:Y:S01]  /*10580*/  ULDC.64 UR4, c[0x0][0xb08] ;  /* 0x0002c20000047ab9 */ /* 0x000fe20000000a00 */
[----:B------:R-:W0:Y:S02]  /*10590*/  LDC R9, c[0x0][0xbe8] ;  /* 0x0002fa00ff097b82 */ /* 0x000e240000000800 */
[----:B------:R-:W3:Y:S04]  /*105a0*/  LDL R7, [R1+0x50] ;  /* 0x0000500001077983 */ /* 0x000ee80000100800 */
[----:B------:R-:W3:Y:S01]  /*105b0*/  LDL.LU R10, [R1+0x28] ;  /* 0x00002800010a7983 */ /* 0x000ee20000300800 */
[----:B------:R-:W-:Y:S01]  /*105c0*/  IMAD R6, R5, UR4, RZ ;  /* 0x0000000405067c24 */ /* 0x000fe2000f8e02ff */
[C---:B------:R-:W-:Y:S01]  /*105d0*/  IADD3 R162, R197.reuse, 0xd8, RZ ;  /* 0x000000d8c5a27810 */ /* 0x040fe20007ffe0ff */
[C---:B------:R-:W-:Y:S01]  /*105e0*/  VIADD R21, R197.reuse, 0xf8 ;  /* 0x000000f8c5157836 */ /* 0x040fe20000000000 */
[----:B------:R-:W-:Y:S01]  /*105f0*/  IADD3 R182, R197, 0x88, RZ ;  /* 0x00000088c5b67810 */ /* 0x000fe20007ffe0ff */
[C---:B------:R-:W-:Y:S01]  /*10600*/  IMAD R6, R4.reuse, UR5, R6 ;  /* 0x0000000504067c24 */ /* 0x040fe2000f8e0206 */
[----:B------:R-:W-:Y:S01]  /*10610*/  BSSY B1, `(.L_x_720) ;  /* 0x000010c000017945 */ /* 0x000fe20003800000 */
[----:B------:R-:W-:Y:S01]  /*10620*/  IMAD.WIDE.U32 R4, R4, UR4, RZ ;  /* 0x0000000404047c25 */ /* 0x000fe2000f8e00ff */
[----:B------:R-:W-:Y:S01]  /*10630*/  ULDC.64 UR4, c[0x0][0xb38] ;  /* 0x0002ce0000047ab9 */ /* 0x000fe20000000a00 */
[----:B------:R-:W-:-:S02]  /*10640*/  SHF.R.S32.HI R21, RZ, 0x1f, R21 ;  /* 0x0000001fff157819 */ /* 0x000fc40000011415 */
[----:B------:R-:W-:Y:S01]  /*10650*/  IMAD.IADD R5, R5, 0x1, R6 ;  /* 0x0000000105057824 */ /* 0x000fe200078e0206 */
[----:B------:R-:W-:Y:S01]  /*10660*/  SHF.R.S32.HI R6, RZ, 0x1f, R0 ;  /* 0x0000001fff067819 */ /* 0x000fe20000011400 */
[----:B------:R-:W-:Y:S01]  /*10670*/  VIADD R156, R197, 0xf0 ;  /* 0x000000f0c59c7836 */ /* 0x000fe20000000000 */
[----:B------:R-:W-:Y:S01]  /*10680*/  SHF.R.S32.HI R162, RZ, 0x1f, R162 ;  /* 0x0000001fffa27819 */ /* 0x000fe200000114a2 */
[C---:B------:R-:W-:Y:S01]  /*10690*/  IMAD.WIDE.U32 R4, R184.reuse, UR4, R4 ;  /* 0x00000004b8047c25 */ /* 0x040fe2000f8e0004 */
[----:B------:R-:W-:Y:S02]  /*106a0*/  SHF.R.S32.HI R182, RZ, 0x1f, R182 ;  /* 0x0000001fffb67819 */ /* 0x000fe400000114b6 */
[----:B0-----:R-:W-:Y:S01]  /*106b0*/  ISETP.NE.AND P0, PT, R9, 0x1, PT ;  /* 0x000000010900780c */ /* 0x001fe20003f05270 */
[----:B------:R-:W-:Y:S01]  /*106c0*/  IMAD R5, R184, UR5, R5 ;  /* 0x00000005b8057c24 */ /* 0x000fe2000f8e0205 */
[----:B------:R-:W-:Y:S01]  /*106d0*/  ULDC.64 UR4, c[0x0][0xb40] ;  /* 0x0002d00000047ab9 */ /* 0x000fe20000000a00 */
[----:B------:R-:W-:Y:S01]  /*106e0*/  IMAD R3, R3, R9, RZ ;  /* 0x0000000903037224 */ /* 0x000fe200078e02ff */
[----:B------:R-:W-:Y:S01]  /*106f0*/  SHF.R.S32.HI R156, RZ, 0x1f, R156 ;  /* 0x0000001fff9c7819 */ /* 0x000fe2000001149c */
[----:B------:R-:W-:-:S02]  /*10700*/  IMAD R6, R6, UR4, RZ ;  /* 0x0000000406067c24 */ /* 0x000fc4000f8e02ff */
[----:B------:R-:W-:-:S04]  /*10710*/  IMAD.WIDE.U32 R4, R0, UR4, R4 ;  /* 0x0000000400047c25 */ /* 0x000fc8000f8e0004 */
[----:B------:R-:W-:Y:S01]  /*10720*/  IMAD R6, R0, UR5, R6 ;  /* 0x0000000500067c24 */ /* 0x000fe2000f8e0206 */
[----:B------:R-:W-:Y:S01]  /*10730*/  ULDC.64 UR4, c[0x0][0xb48] ;  /* 0x0002d20000047ab9 */ /* 0x000fe20000000a00 */
[----:B------:R-:W0:Y:S01]  /*10740*/  @P0 LDC R0, c[0x0][0xbf0] ;  /* 0x0002fc00ff000b82 */ /* 0x000e220000000800 */
[----:B------:R-:W-:Y:S02]  /*10750*/  VIADD R158, R197, 0xe8 ;  /* 0x000000e8c59e7836 */ /* 0x000fe40000000000 */
[----:B------:R-:W-:Y:S02]  /*10760*/  IMAD.IADD R5, R5, 0x1, R6 ;  /* 0x0000000105057824 */ /* 0x000fe400078e0206 */
[C---:B------:R-:W-:Y:S01]  /*10770*/  VIADD R160, R197.reuse, 0xe0 ;  /* 0x000000e0c5a07836 */ /* 0x040fe20000000000 */
[----:B------:R-:W-:Y:S01]  /*10780*/  SHF.R.S32.HI R158, RZ, 0x1f, R158 ;  /* 0x0000001fff9e7819 */ /* 0x000fe2000001149e */
[C---:B------:R-:W-:Y:S02]  /*10790*/  VIADD R164, R197.reuse, 0xd0 ;  /* 0x000000d0c5a47836 */ /* 0x040fe40000000000 */
        /* <DEDUP_REMOVED lines=28> */
[----:B------:R-:W-:-:S02]  /*10960*/  VIADD R157, R197, 0xe8 ;  /* 0x000000e8c59d7836 */ /* 0x000fc40000000000 */
[C---:B------:R-:W-:Y:S02]  /*10970*/  VIADD R159, R197.reuse, 0xe0 ;  /* 0x000000e0c59f7836 */ /* 0x040fe40000000000 */
[C---:B------:R-:W-:Y:S02]  /*10980*/  VIADD R161, R197.reuse, 0xd8 ;  /* 0x000000d8c5a17836 */ /* 0x040fe40000000000 */
[C---:B------:R-:W-:Y:S02]  /*10990*/  VIADD R163, R197.reuse, 0xd0 ;  /* 0x000000d0c5a37836 */ /* 0x040fe40000000000 */
[C---:B------:R-:W-:Y:S02]  /*109a0*/  VIADD R165, R197.reuse, 0xc8 ;  /* 0x000000c8c5a57836 */ /* 0x040fe40000000000 */
[C---:B------:R-:W-:Y:S02]  /*109b0*/  VIADD R167, R197.reuse, 0xc0 ;  /* 0x000000c0c5a77836 */ /* 0x040fe40000000000 */
        /* <DEDUP_REMOVED lines=10> */
[----:B------:R-:W-:Y:S02]  /*10a60*/  VIADD R220, R197, 0x68 ;  /* 0x00000068c5dc7836 */ /* 0x000fe40000000000 */
[----:B--2---:R-:W-:-:S04]  /*10a70*/  IMAD.WIDE.U32 R4, R8, UR4, R4 ;  /* 0x0000000408047c25 */ /* 0x004fc8000f8e0004 */
[----:B------:R-:W-:Y:S01]  /*10a80*/  IMAD R5, R8, UR5, R5 ;  /* 0x0000000508057c24 */ /* 0x000fe2000f8e0205 */
[----:B------:R-:W-:Y:S01]  /*10a90*/  ULDC.64 UR4, c[0x0][0xb30] ;  /* 0x0002cc0000047ab9 */ /* 0x000fe20000000a00 */
[----:B------:R-:W1:Y:S01]  /*10aa0*/  @P0 LDC R8, c[0x0][0xbec] ;  /* 0x0002fb00ff080b82 */ /* 0x000e620000000800 */
[----:B---3--:R-:W-:-:S04]  /*10ab0*/  IMAD R7, R10, 0x40, R7 ;  /* 0x000000400a077824 */ /* 0x008fc800078e0207 */
[----:B------:R-:W-:Y:S02]  /*10ac0*/  IMAD.MOV.U32 R6, RZ, RZ, R7 ;  /* 0x000000ffff067224 */ /* 0x000fe400078e0007 */
[----:B-1----:R-:W-:-:S05]  /*10ad0*/  @P0 IMAD.HI.U32 R8, R7, R8, RZ ;  /* 0x0000000807080227 */ /* 0x002fca00078e00ff */
[----:B0-----:R-:W-:-:S05]  /*10ae0*/  @P0 SHF.R.U32.HI R6, RZ, R0, R8 ;  /* 0x00000000ff060219 */ /* 0x001fca0000011608 */
[----:B------:R-:W-:Y:S02]  /*10af0*/  IMAD.MOV R0, RZ, RZ, -R6 ;  /* 0x000000ffff007224 */ /* 0x000fe400078e0a06 */
[----:B------:R-:W-:-:S04]  /*10b00*/  IMAD.WIDE.U32 R4, R6, UR4, R4 ;  /* 0x0000000406047c25 */ /* 0x000fc8000f8e0004 */
[----:B------:R-:W-:Y:S01]  /*10b10*/  IMAD R0, R9, R0, R7 ;  /* 0x0000000009007224 */ /* 0x000fe200078e0207 */
[----:B------:R-:W-:Y:S01]  /*10b20*/  SHF.R.S32.HI R7, RZ, 0x1f, R6 ;  /* 0x0000001fff077819 */ /* 0x000fe20000011406 */
[----:B------:R-:W-:-:S04]  /*10b30*/  IMAD R9, R10, 0x40, R195 ;  /* 0x000000400a097824 */ /* 0x000fc800078e02c3 */
        /* <DEDUP_REMOVED lines=10> */
[----:B------:R-:W-:-:S04]  /*10be0*/  IMAD.IADD R6, R5, 0x1, R6 ;  /* 0x0000000105067824 */ /* 0x000fc800078e0206 */
[----:B------:R0:W1:Y:S01]  /*10bf0*/  SHFL.IDX PT, R13, R0, RZ, 0x1c1f ;  /* 0x001c1fff000d7589 */ /* 0x00006200000e0000 */
[----:B------:R-:W-:Y:S01]  /*10c00*/  LEA.HI.X R8, R4, UR5, R6, 0x2, P0 ;  /* 0x0000000504087c11 */ /* 0x000fe200080f1406 */
[----:B------:R-:W-:Y:S01]  /*10c10*/  VIADD R4, R2, 0x28c20 ;  /* 0x00028c2002047836 */ /* 0x000fe20000000000 */
[----:B------:R-:W-:-:S03]  /*10c20*/  ISETP.GE.AND P0, PT, R9, R3, PT ;  /* 0x000000030900720c */ /* 0x000fc60003f06270 */
[----:B------:R0:W2:Y:S01]  /*10c30*/  SHFL.IDX PT, R12, R8, RZ, 0x1c1f ;  /* 0x001c1fff080c7589 */ /* 0x0000a200000e0000 */
[----:B------:R-:W-:-:S04]  /*10c40*/  PRMT R4, RZ, 0x654, R4 ;  /* 0x00000654ff047816 */ /* 0x000fc80000000004 */
[----:B------:R0:W-:Y:S05]  /*10c50*/  SYNCS.ARRIVE.TRANS64.RED.A1T0 RZ, [R4+URZ], RZ ;  /* 0x000000ff04ff79a7 */ /* 0x0001ea000810043f */
[----:B------:R-:W-:Y:S05]  /*10c60*/  @P0 BRA `(.L_x_721) ;  /* 0x0000000800980947 */ /* 0x000fea0003800000 */
[----:B------:R-:W-:Y:S01]  /*10c70*/  ULDC UR4, c[0x0][0xac8] ;  /* 0x0002b20000047ab9 */ /* 0x000fe20000000800 */
[----:B------:R-:W-:Y:S01]  /*10c80*/  SHF.R.S32.HI R6, RZ, 0x1f, R197 ;  /* 0x0000001fff067819 */ /* 0x000fe200000114c5 */
[C---:B------:R-:W-:Y:S01]  /*10c90*/  VIADD R7, R197.reuse, 0x8 ;  /* 0x00000008c5077836 */ /* 0x040fe20000000000 */
[C---:B------:R-:W-:Y:S01]  /*10ca0*/  ISETP.GE.AND P0, PT, R197.reuse, UR4, PT ;  /* 0x00000004c5007c0c */ /* 0x040fe2000bf06270 */
[C---:B------:R-:W-:Y:S01]  /*10cb0*/  VIADD R11, R197.reuse, 0x8 ;  /* 0x00000008c50b7836 */ /* 0x040fe20000000000 */
[----:B------:R-:W-:Y:S01]  /*10cc0*/  ISETP.GE.AND P4, PT, R220, UR4, PT ;  /* 0x00000004dc007c0c */ /* 0x000fe2000bf86270 */
[----:B------:R-:W-:-:S03]  /*10cd0*/  VIADD R10, R197, 0x18 ;  /* 0x00000018c50a7836 */ /* 0x000fc60000000000 */
[----:B------:R-:W-:-:S07]  /*10ce0*/  SHF.R.S32.HI R11, RZ, 0x1f, R11 ;  /* 0x0000001fff0b7819 */ /* 0x000fce000001140b */
[----:B01----:R-:W-:-:S04]  /*10cf0*/  @!P0 LEA R4, P1, R197, R13, 0x2 ;  /* 0x0000000dc5048211 */ /* 0x003fc800078210ff */
[C---:B--2---:R-:W-:Y:S01]  /*10d00*/  @!P0 LEA.HI.X R5, R197.reuse, R12, R6, 0x2, P1 ;  /* 0x0000000cc5058211 */ /* 0x044fe200008f1406 */
[----:B------:R-:W-:-:S04]  /*10d10*/  VIADD R6, R197, 0x10 ;  /* 0x00000010c5067836 */ /* 0x000fc80000000000 */
[----:B------:R0:W-:Y:S01]  /*10d20*/  @!P0 ST.E.64 desc[UR42][R4.64], R24 ;  /* 0x0000001804008985 */ /* 0x0001e2000c101b2a */
[----:B------:R-:W-:-:S13]  /*10d30*/  ISETP.GE.AND P0, PT, R7, UR4, PT ;  /* 0x0000000407007c0c */ /* 0x000fda000bf06270 */
[----:B0-----:R-:W-:-:S04]  /*10d40*/  @!P0 LEA R4, P1, R7, R13, 0x2 ;  /* 0x0000000d07048211 */ /* 0x001fc800078210ff */
[----:B------:R-:W-:Y:S01]  /*10d50*/  @!P0 LEA.HI.X R5, R7, R12, R11, 0x2, P1 ;  /* 0x0000000c07058211 */ /* 0x000fe200008f140b */
[C---:B------:R-:W-:Y:S01]  /*10d60*/  VIADD R11, R197.reuse, 0x10 ;  /* 0x00000010c50b7836 */ /* 0x040fe20000000000 */
[----:B------:R-:W-:Y:S01]  /*10d70*/  ISETP.GE.AND P1, PT, R10, UR4, PT ;  /* 0x000000040a007c0c */ /* 0x000fe2000bf26270 */
[----:B------:R-:W-:Y:S02]  /*10d80*/  VIADD R7, R197, 0x20 ;  /* 0x00000020c5077836 */ /* 0x000fe40000000000 */
[----:B------:R0:W-:Y:S01]  /*10d90*/  @!P0 ST.E.64 desc[UR42][R4.64], R28 ;  /* 0x0000001c04008985 */ /* 0x0001e2000c101b2a */
[----:B------:R-:W-:Y:S02]  /*10da0*/  ISETP.GE.AND P0, PT, R6, UR4, PT ;  /* 0x0000000406007c0c */ /* 0x000fe4000bf06270 */
[----:B------:R-:W-:-:S11]  /*10db0*/  SHF.R.S32.HI R11, RZ, 0x1f, R11 ;  /* 0x0000001fff0b7819 */ /* 0x000fd6000001140b */
[----:B0-----:R-:W-:-:S04]  /*10dc0*/  @!P0 LEA R4, P2, R6, R13, 0x2 ;  /* 0x0000000d06048211 */ /* 0x001fc800078410ff */
[----:B------:R-:W-:Y:S01]  /*10dd0*/  @!P0 LEA.HI.X R5, R6, R12, R11, 0x2, P2 ;  /* 0x0000000c06058211 */ /* 0x000fe200010f140b */
[C---:B------:R-:W-:Y:S02]  /*10de0*/  VIADD R11, R197.reuse, 0x18 ;  /* 0x00000018c50b7836 */ /* 0x040fe40000000000 */
[----:B------:R-:W-:Y:S02]  /*10df0*/  VIADD R6, R197, 0x28 ;  /* 0x00000028c5067836 */ /* 0x000fe40000000000 */
[----:B------:R0:W-:Y:S01]  /*10e00*/  @!P0 ST.E.64 desc[UR42][R4.64], R32 ;  /* 0x0000002004008985 */ /* 0x0001e2000c101b2a */
[----:B------:R-:W-:Y:S02]  /*10e10*/  SHF.R.S32.HI R11, RZ, 0x1f, R11 ;  /* 0x0000001fff0b7819 */ /* 0x000fe4000001140b */
[----:B------:R-:W-:Y:S02]  /*10e20*/  ISETP.GE.AND P0, PT, R7, UR4, PT ;  /* 0x0000000407007c0c */ /* 0x000fe4000bf06270 */
[----:B0-----:R-:W-:-:S04]  /*10e30*/  @!P1 LEA R4, P2, R10, R13, 0x2 ;  /* 0x0000000d0a049211 */ /* 0x001fc800078410ff */
[----:B------:R-:W-:Y:S01]  /*10e40*/  @!P1 LEA.HI.X R5, R10, R12, R11, 0x2, P2 ;  /* 0x0000000c0a059211 */ /* 0x000fe200010f140b */
[C---:B------:R-:W-:Y:S02]  /*10e50*/  VIADD R11, R197.reuse, 0x20 ;  /* 0x00000020c50b7836 */ /* 0x040fe40000000000 */
[----:B------:R-:W-:Y:S02]  /*10e60*/  VIADD R10, R197, 0x30 ;  /* 0x00000030c50a7836 */ /* 0x000fe40000000000 */
[----:B------:R0:W-:Y:S01]  /*10e70*/  @!P1 ST.E.64 desc[UR42][R4.64], R36 ;  /* 0x0000002404009985 */ /* 0x0001e2000c101b2a */
[----:B------:R-:W-:Y:S02]  /*10e80*/  ISETP.GE.AND P1, PT, R6, UR4, PT ;  /* 0x0000000406007c0c */ /* 0x000fe4000bf26270 */
[----:B------:R-:W-:Y:S02]  /*10e90*/  SHF.R.S32.HI R11, RZ, 0x1f, R11 ;  /* 0x0000001fff0b7819 */ /* 0x000fe4000001140b */
[----:B0-----:R-:W-:-:S04]  /*10ea0*/  @!P0 LEA R4, P2, R7, R13, 0x2 ;  /* 0x0000000d07048211 */ /* 0x001fc800078410ff */
[----:B------:R-:W-:Y:S01]  /*10eb0*/  @!P0 LEA.HI.X R5, R7, R12, R11, 0x2, P2 ;  /* 0x0000000c07058211 */ /* 0x000fe200010f140b */
[C---:B------:R-:W-:Y:S01]  /*10ec0*/  VIADD R11, R197.reuse, 0x28 ;  /* 0x00000028c50b7836 */ /* 0x040fe20000000000 */
[----:B------:R-:W-:-:S03]  /*10ed0*/  IADD3 R7, R197, 0x38, RZ ;  /* 0x00000038c5077810 */ /* 0x000fc60007ffe0ff */
        /* <DEDUP_REMOVED lines=38> */
[----:B------:R-:W-:-:S02]  /*11140*/  ISETP.GE.AND P3, PT, R10, UR4, PT ;  /* 0x000000040a007c0c */ /* 0x000fc4000bf66270 */
[----:B0-----:R-:W-:-:S04]  /*11150*/  @!P0 LEA R4, P2, R7, R13, 0x2 ;  /* 0x0000000d07048211 */ /* 0x001fc800078410ff */
[----:B------:R-:W-:Y:S01]  /*11160*/  @!P0 LEA.HI.X R5, R7, R12, R11, 0x2, P2 ;  /* 0x0000000c07058211 */ /* 0x000fe200010f140b */
[----:B------:R-:W-:Y:S01]  /*11170*/  VIADD R7, R197, 0x58 ;  /* 0x00000058c5077836 */ /* 0x000fe20000000000 */
[----:B------:R-:W-:Y:S01]  /*11180*/  ISETP.GE.AND P2, PT, R183, UR4, PT ;  /* 0x00000004b7007c0c */ /* 0x000fe2000bf46270 */
[----:B------:R-:W-:Y:S02]  /*11190*/  VIADD R11, R197, 0x60 ;  /* 0x00000060c50b7836 */ /* 0x000fe40000000000 */
[----:B------:R0:W-:Y:S01]  /*111a0*/  @!P0 ST.E.64 desc[UR42][R4.64], R64 ;  /* 0x0000004004008985 */ /* 0x0001e2000c101b2a */
[----:B------:R-:W-:Y:S02]  /*111b0*/  SHF.R.S32.HI R7, RZ, 0x1f, R7 ;  /* 0x0000001fff077819 */ /* 0x000fe40000011407 */
[----:B------:R-:W-:Y:S02]  /*111c0*/  SHF.R.S32.HI R11, RZ, 0x1f, R11 ;  /* 0x0000001fff0b7819 */ /* 0x000fe4000001140b */
[----:B0-----:R-:W-:-:S04]  /*111d0*/  @!P1 LEA R4, P0, R6, R13, 0x2 ;  /* 0x0000000d06049211 */ /* 0x001fc800078010ff */
[-C--:B------:R-:W-:Y:S02]  /*111e0*/  @!P1 LEA.HI.X R5, R6, R12.reuse, R7, 0x2, P0 ;  /* 0x0000000c06059211 */ /* 0x080fe400000f1407 */
[----:B------:R-:W-:Y:S02]  /*111f0*/  ISETP.GE.AND P0, PT, R218, UR4, PT ;  /* 0x00000004da007c0c */ /* 0x000fe4000bf06270 */
[-C--:B------:R-:W-:Y:S01]  /*11200*/  @!P4 LEA R6, P6, R220, R13.reuse, 0x2 ;  /* 0x0000000ddc06c211 */ /* 0x080fe200078c10ff */
[----:B------:R0:W-:Y:S01]  /*11210*/  @!P1 ST.E.64 desc[UR42][R4.64], R68 ;  /* 0x0000004404009985 */ /* 0x0001e2000c101b2a */
[----:B------:R-:W-:Y:S02]  /*11220*/  ISETP.GE.AND P1, PT, R196, UR4, PT ;  /* 0x00000004c4007c0c */ /* 0x000fe4000bf26270 */
[----:B------:R-:W-:Y:S02]  /*11230*/  @!P4 LEA.HI.X R7, R220, R12, R222, 0x2, P6 ;  /* 0x0000000cdc07c211 */ /* 0x000fe400030f14de */
[----:B0-----:R-:W-:-:S04]  /*11240*/  @!P3 LEA R4, P5, R10, R13, 0x2 ;  /* 0x0000000d0a04b211 */ /* 0x001fc800078a10ff */
[----:B------:R-:W-:Y:S02]  /*11250*/  @!P3 LEA.HI.X R5, R10, R12, R11, 0x2, P5 ;  /* 0x0000000c0a05b211 */ /* 0x000fe400028f140b */
[----:B------:R-:W-:-:S03]  /*11260*/  @!P2 LEA R10, P6, R183, R13, 0x2 ;  /* 0x0000000db70aa211 */ /* 0x000fc600078c10ff */
[----:B------:R0:W-:Y:S01]  /*11270*/  @!P3 ST.E.64 desc[UR42][R4.64], R72 ;  /* 0x000000480400b985 */ /* 0x0001e2000c101b2a */
[----:B------:R-:W-:Y:S02]  /*11280*/  ISETP.GE.AND P3, PT, R181, UR4, PT ;  /* 0x00000004b5007c0c */ /* 0x000fe4000bf66270 */
[-C--:B------:R-:W-:Y:S01]  /*11290*/  @!P2 LEA.HI.X R11, R183, R12.reuse, R184, 0x2, P6 ;  /* 0x0000000cb70ba211 */ /* 0x080fe200030f14b8 */
[----:B------:R1:W-:Y:S01]  /*112a0*/  @!P4 ST.E.64 desc[UR42][R6.64], R76 ;  /* 0x0000004c0600c985 */ /* 0x0003e2000c101b2a */
[-C--:B0-----:R-:W-:Y:S02]  /*112b0*/  @!P0 LEA R4, P4, R218, R13.reuse, 0x2 ;  /* 0x0000000dda048211 */ /* 0x081fe400078810ff */
[----:B-1----:R-:W-:Y:S02]  /*112c0*/  @!P1 LEA R6, P5, R196, R13, 0x2 ;  /* 0x0000000dc4069211 */ /* 0x002fe400078a10ff */
[----:B------:R-:W-:Y:S02]  /*112d0*/  @!P0 LEA.HI.X R5, R218, R12, R219, 0x2, P4 ;  /* 0x0000000cda058211 */ /* 0x000fe400020f14db */
[----:B------:R-:W-:-:S02]  /*112e0*/  ISETP.GE.AND P4, PT, R179, UR4, PT ;  /* 0x00000004b3007c0c */ /* 0x000fc4000bf86270 */
[----:B------:R-:W-:Y:S01]  /*112f0*/  @!P1 LEA.HI.X R7, R196, R12, R217, 0x2, P5 ;  /* 0x0000000cc4079211 */ /* 0x000fe200028f14d9 */
[----:B------:R0:W-:Y:S01]  /*11300*/  @!P0 ST.E.64 desc[UR42][R4.64], R80 ;  /* 0x0000005004008985 */ /* 0x0001e2000c101b2a */
[----:B------:R-:W-:Y:S02]  /*11310*/  ISETP.GE.AND P5, PT, R177, UR4, PT ;  /* 0x00000004b1007c0c */ /* 0x000fe4000bfa6270 */
[----:B------:R-:W-:Y:S01]  /*11320*/  ISETP.GE.AND P0, PT, R175, UR4, PT ;  /* 0x00000004af007c0c */ /* 0x000fe2000bf06270 */
[----:B------:R1:W-:Y:S01]  /*11330*/  @!P1 ST.E.64 desc[UR42][R6.64], R84 ;  /* 0x0000005406009985 */ /* 0x0003e2000c101b2a */
[----:B------:R-:W-:-:S03]  /*11340*/  ISETP.GE.AND P1, PT, R173, UR4, PT ;  /* 0x00000004ad007c0c */ /* 0x000fc6000bf26270 */
[----:B------:R2:W-:Y:S01]  /*11350*/  @!P2 ST.E.64 desc[UR42][R10.64], R88 ;  /* 0x000000580a00a985 */ /* 0x0005e2000c101b2a */
[-C--:B0-----:R-:W-:Y:S02]  /*11360*/  @!P3 LEA R4, P6, R181, R13.reuse, 0x2 ;  /* 0x0000000db504b211 */ /* 0x081fe400078c10ff */
[-C--:B-1----:R-:W-:Y:S02]  /*11370*/  @!P4 LEA R6, P2, R179, R13.reuse, 0x2 ;  /* 0x0000000db306c211 */ /* 0x082fe400078410ff */
[-C--:B------:R-:W-:Y:S02]  /*11380*/  @!P3 LEA.HI.X R5, R181, R12.reuse, R182, 0x2, P6 ;  /* 0x0000000cb505b211 */ /* 0x080fe400030f14b6 */
[----:B--2---:R-:W-:Y:S02]  /*11390*/  @!P5 LEA R10, P6, R177, R13, 0x2 ;  /* 0x0000000db10ad211 */ /* 0x004fe400078c10ff */
[----:B------:R-:W-:Y:S01]  /*113a0*/  @!P4 LEA.HI.X R7, R179, R12, R180, 0x2, P2 ;  /* 0x0000000cb307c211 */ /* 0x000fe200010f14b4 */
[----:B------:R0:W-:Y:S01]  /*113b0*/  @!P3 ST.E.64 desc[UR42][R4.64], R92 ;  /* 0x0000005c0400b985 */ /* 0x0001e2000c101b2a */
[----:B------:R-:W-:-:S02]  /*113c0*/  ISETP.GE.AND P2, PT, R171, UR4, PT ;  /* 0x00000004ab007c0c */ /* 0x000fc4000bf46270 */
[----:B------:R-:W-:Y:S01]  /*113d0*/  @!P5 LEA.HI.X R11, R177, R12, R178, 0x2, P6 ;  /* 0x0000000cb10bd211 */ /* 0x000fe200030f14b2 */
[----:B------:R1:W-:Y:S01]  /*113e0*/  @!P4 ST.E.64 desc[UR42][R6.64], R96 ;  /* 0x000000600600c985 */ /* 0x0003e2000c101b2a */
[----:B------:R-:W-:-:S03]  /*113f0*/  ISETP.GE.AND P4, PT, R167, UR4, PT ;  /* 0x00000004a7007c0c */ /* 0x000fc6000bf86270 */
[----:B------:R2:W-:Y:S01]  /*11400*/  @!P5 ST.E.64 desc[UR42][R10.64], R100 ;  /* 0x000000640a00d985 */ /* 0x0005e2000c101b2a */
[----:B------:R-:W-:Y:S02]  /*11410*/  ISETP.GE.AND P5, PT, R169, UR4, PT ;  /* 0x00000004a9007c0c */ /* 0x000fe4000bfa6270 */
[-C--:B0-----:R-:W-:Y:S02]  /*11420*/  @!P0 LEA R4, P6, R175, R13.reuse, 0x2 ;  /* 0x0000000daf048211 */ /* 0x081fe400078c10ff */
[-C--:B-1----:R-:W-:Y:S02]  /*11430*/  @!P1 LEA R6, P3, R173, R13.reuse, 0x2 ;  /* 0x0000000dad069211 */ /* 0x082fe400078610ff */
[-C--:B------:R-:W-:Y:S02]  /*11440*/  @!P0 LEA.HI.X R5, R175, R12.reuse, R176, 0x2, P6 ;  /* 0x0000000caf058211 */ /* 0x080fe400030f14b0 */
[----:B------:R-:W-:Y:S02]  /*11450*/  @!P1 LEA.HI.X R7, R173, R12, R174, 0x2, P3 ;  /* 0x0000000cad079211 */ /* 0x000fe400018f14ae */
[----:B--2---:R-:W-:Y:S01]  /*11460*/  @!P2 LEA R10, P6, R171, R13, 0x2 ;  /* 0x0000000dab0aa211 */ /* 0x004fe200078c10ff */
[----:B------:R0:W-:Y:S01]  /*11470*/  @!P0 ST.E.64 desc[UR42][R4.64], R104 ;  /* 0x0000006804008985 */ /* 0x0001e2000c101b2a */
[----:B------:R-:W-:-:S02]  /*11480*/  ISETP.GE.AND P3, PT, R165, UR4, PT ;  /* 0x00000004a5007c0c */ /* 0x000fc4000bf66270 */
[----:B------:R-:W-:Y:S01]  /*11490*/  @!P2 LEA.HI.X R11, R171, R12, R172, 0x2, P6 ;  /* 0x0000000cab0ba211 */ /* 0x000fe200030f14ac */
[----:B------:R1:W-:Y:S01]  /*114a0*/  @!P1 ST.E.64 desc[UR42][R6.64], R108 ;  /* 0x0000006c06009985 */ /* 0x0003e2000c101b2a */
[----:B------:R-:W-:-:S03]  /*114b0*/  ISETP.GE.AND P0, PT, R163, UR4, PT ;  /* 0x00000004a3007c0c */ /* 0x000fc6000bf06270 */
[----:B------:R2:W-:Y:S01]  /*114c0*/  @!P2 ST.E.64 desc[UR42][R10.64], R112 ;  /* 0x000000700a00a985 */ /* 0x0005e2000c101b2a */
[-C--:B0-----:R-:W-:Y:S02]  /*114d0*/  @!P5 LEA R4, P1, R169, R13.reuse, 0x2 ;  /* 0x0000000da904d211 */ /* 0x081fe400078210ff */
[-C--:B-1----:R-:W-:Y:S02]  /*114e0*/  @!P4 LEA R6, P2, R167, R13.reuse, 0x2 ;  /* 0x0000000da706c211 */ /* 0x082fe400078410ff */
[-C--:B------:R-:W-:Y:S02]  /*114f0*/  @!P5 LEA.HI.X R5, R169, R12.reuse, R170, 0x2, P1 ;  /* 0x0000000ca905d211 */ /* 0x080fe400008f14aa */
[----:B--2---:R-:W-:Y:S02]  /*11500*/  @!P3 LEA R10, P6, R165, R13, 0x2 ;  /* 0x0000000da50ab211 */ /* 0x004fe400078c10ff */
[----:B------:R-:W-:Y:S01]  /*11510*/  ISETP.GE.AND P1, PT, R161, UR4, PT ;  /* 0x00000004a1007c0c */ /* 0x000fe2000bf26270 */
[----:B------:R0:W-:Y:S01]  /*11520*/  @!P5 ST.E.64 desc[UR42][R4.64], R116 ;  /* 0x000000740400d985 */ /* 0x0001e2000c101b2a */
[----:B------:R-:W-:-:S02]  /*11530*/  @!P4 LEA.HI.X R7, R167, R12, R168, 0x2, P2 ;  /* 0x0000000ca707c211 */ /* 0x000fc400010f14a8 */
[----:B------:R-:W-:Y:S02]  /*11540*/  @!P3 LEA.HI.X R11, R165, R12, R166, 0x2, P6 ;  /* 0x0000000ca50bb211 */ /* 0x000fe400030f14a6 */
[----:B------:R-:W-:Y:S01]  /*11550*/  ISETP.GE.AND P2, PT, R152, UR4, PT ;  /* 0x0000000498007c0c */ /* 0x000fe2000bf46270 */
[----:B------:R1:W-:Y:S01]  /*11560*/  @!P4 ST.E.64 desc[UR42][R6.64], R120 ;  /* 0x000000780600c985 */ /* 0x0003e2000c101b2a */
[----:B------:R-:W-:-:S03]  /*11570*/  ISETP.GE.AND P4, PT, R159, UR4, PT ;  /* 0x000000049f007c0c */ /* 0x000fc6000bf86270 */
[----:B------:R2:W-:Y:S01]  /*11580*/  @!P3 ST.E.64 desc[UR42][R10.64], R124 ;  /* 0x0000007c0a00b985 */ /* 0x0005e2000c101b2a */
[----:B------:R-:W-:Y:S02]  /*11590*/  ISETP.GE.AND P3, PT, R157, UR4, PT ;  /* 0x000000049d007c0c */ /* 0x000fe4000bf66270 */
[----:B0-----:R-:W-:-:S04]  /*115a0*/  @!P0 LEA R4, P5, R163, R13, 0x2 ;  /* 0x0000000da3048211 */ /* 0x001fc800078a10ff */
[-C--:B------:R-:W-:Y:S02]  /*115b0*/  @!P0 LEA.HI.X R5, R163, R12.reuse, R164, 0x2, P5 ;  /* 0x0000000ca3058211 */ /* 0x080fe400028f14a4 */
[----:B------:R-:W-:Y:S02]  /*115c0*/  ISETP.GE.AND P5, PT, R20, UR4, PT ;  /* 0x0000000414007c0c */ /* 0x000fe4000bfa6270 */
[CC--:B-1----:R-:W-:Y:S01]  /*115d0*/  @!P1 LEA R6, P6, R161.reuse, R13.reuse, 0x2 ;  /* 0x0000000da1069211 */ /* 0x0c2fe200078c10ff */
[----:B------:R0:W-:Y:S03]  /*115e0*/  @!P0 ST.E.64 desc[UR42][R4.64], R128 ;  /* 0x0000008004008985 */ /* 0x0001e6000c101b2a */
[----:B------:R-:W-:Y:S02]  /*115f0*/  @!P1 LEA.HI.X R7, R161, R12, R162, 0x2, P6 ;  /* 0x0000000ca1079211 */ /* 0x000fe400030f14a2 */
[----:B--2---:R-:W-:-:S03]  /*11600*/  @!P3 LEA R10, P6, R157, R13, 0x2 ;  /* 0x0000000d9d0ab211 */ /* 0x004fc600078c10ff */
[----:B------:R1:W-:Y:S01]  /*11610*/  @!P1 ST.E.64 desc[UR42][R6.64], R132 ;  /* 0x0000008406009985 */ /* 0x0003e2000c101b2a */
[----:B------:R-:W-:Y:S02]  /*11620*/  @!P3 LEA.HI.X R11, R157, R12, R158, 0x2, P6 ;  /* 0x0000000c9d0bb211 */ /* 0x000fe400030f149e */
[----:B0-----:R-:W-:-:S04]  /*11630*/  @!P4 LEA R4, P0, R159, R13, 0x2 ;  /* 0x0000000d9f04c211 */ /* 0x001fc800078010ff */
[-C--:B------:R-:W-:Y:S02]  /*11640*/  @!P4 LEA.HI.X R5, R159, R12.reuse, R160, 0x2, P0 ;  /* 0x0000000c9f05c211 */ /* 0x080fe400000f14a0 */
[-C--:B------:R-:W-:Y:S02]  /*11650*/  @!P5 LEA R14, P0, R20, R13.reuse, 0x2 ;  /* 0x0000000d140ed211 */ /* 0x080fe400078010ff */
[----:B-1----:R-:W-:Y:S01]  /*11660*/  @!P2 LEA R6, P1, R152, R13, 0x2 ;  /* 0x0000000d9806a211 */ /* 0x002fe200078210ff */
[----:B------:R3:W-:Y:S01]  /*11670*/  @!P4 ST.E.64 desc[UR42][R4.64], R136 ;  /* 0x000000880400c985 */ /* 0x0007e2000c101b2a */
[-C--:B------:R-:W-:Y:S02]  /*11680*/  @!P5 LEA.HI.X R15, R20, R12.reuse, R21, 0x2, P0 ;  /* 0x0000000c140fd211 */ /* 0x080fe400000f1415 */
[----:B------:R-:W-:Y:S01]  /*11690*/  @!P2 LEA.HI.X R7, R152, R12, R156, 0x2, P1 ;  /* 0x0000000c9807a211 */ /* 0x000fe200008f149c */
[----:B------:R3:W-:Y:S04]  /*116a0*/  @!P3 ST.E.64 desc[UR42][R10.64], R140 ;  /* 0x0000008c0a00b985 */ /* 0x0007e8000c101b2a */
[----:B------:R3:W-:Y:S04]  /*116b0*/  @!P2 ST.E.64 desc[UR42][R6.64], R144 ;  /* 0x000000900600a985 */ /* 0x0007e8000c101b2a */
[----:B------:R3:W-:Y:S02]  /*116c0*/  @!P5 ST.E.64 desc[UR42][R14.64], R148 ;  /* 0x000000940e00d985 */ /* 0x0007e4000c101b2a */
.L_x_721:
[----:B------:R-:W-:Y:S05]  /*116d0*/  BSYNC B1 ;  /* 0x0000000000017941 */ /* 0x000fea0003800000 */
.L_x_720:
[----:B0--3--:R-:W-:Y:S01]  /*116e0*/  VIADD R4, R9, 0x8 ;  /* 0x0000000809047836 */ /* 0x009fe20000000000 */
[----:B------:R4:W0:Y:S04]  /*116f0*/  SHFL.IDX PT, R10, R8, 0x1, 0x1c1f ;  /* 0x003c1f00080a7f89 */ /* 0x00082800000e0000 */
[----:B------:R-:W-:Y:S01]  /*11700*/  ISETP.GE.AND P0, PT, R4, R3, PT ;  /* 0x000000030400720c */ /* 0x000fe20003f06270 */
[----:B------:R-:W3:-:S12]  /*11710*/  SHFL.IDX PT, R0, R0, 0x1, 0x1c1f ;  /* 0x003c1f0000007f89 */ /* 0x000ed800000e0000 */
[----:B----4-:R-:W-:Y:S05]  /*11720*/  @P0 BRA `(.L_x_719) ;  /* 0x0000001800b80947 */ /* 0x010fea0003800000 */
[----:B------:R-:W-:Y:S01]  /*11730*/  ULDC UR4, c[0x0][0xac8] ;  /* 0x0002b20000047ab9 */ /* 0x000fe20000000800 */
[C---:B------:R-:W-:Y:S01]  /*11740*/  VIADD R15, R197.reuse, 0x8 ;  /* 0x00000008c50f7836 */ /* 0x040fe20000000000 */
[C---:B------:R-:W-:Y:S01]  /*11750*/  ISETP.GE.AND P4, PT, R197.reuse, UR4, PT ;  /* 0x00000004c5007c0c */ /* 0x040fe2000bf86270 */
[C---:B------:R-:W-:Y:S01]  /*11760*/  VIADD R24, R197.reuse, 0x10 ;  /* 0x00000010c5187836 */ /* 0x040fe20000000000 */
[----:B------:R-:W-:Y:S01]  /*11770*/  SHF.R.S32.HI R6, RZ, 0x1f, R197 ;  /* 0x0000001fff067819 */ /* 0x000fe200000114c5 */
[----:B------:R-:W-:Y:S01]  /*11780*/  VIADD R25, R197, 0x8 ;  /* 0x00000008c5197836 */ /* 0x000fe20000000000 */
[----:B------:R-:W-:Y:S01]  /*11790*/  ISETP.GE.AND P2, PT, R15, UR4, PT ;  /* 0x000000040f007c0c */ /* 0x000fe2000bf46270 */
[C---:B------:R-:W-:Y:S01]  /*117a0*/  VIADD R14, R197.reuse, 0x18 ;  /* 0x00000018c50e7836 */ /* 0x040fe20000000000 */
[----:B------:R-:W-:Y:S01]  /*117b0*/  ISETP.GE.AND P1, PT, R24, UR4, PT ;  /* 0x0000000418007c0c */ /* 0x000fe2000bf26270 */
[C---:B--2---:R-:W-:Y:S01]  /*117c0*/  VIADD R12, R197.reuse, 0x20 ;  /* 0x00000020c50c7836 */ /* 0x044fe20000000000 */
[----:B------:R-:W-:Y:S01]  /*117d0*/  SHF.R.S32.HI R25, RZ, 0x1f, R25 ;  /* 0x0000001fff197819 */ /* 0x000fe20000011419 */
[----:B-1----:R-:W-:Y:S01]  /*117e0*/  VIADD R13, R197, 0x28 ;  /* 0x00000028c50d7836 */ /* 0x002fe20000000000 */
[----:B------:R-:W-:-:S02]  /*117f0*/  ISETP.GE.AND P0, PT, R14, UR4, PT ;  /* 0x000000040e007c0c */ /* 0x000fc4000bf06270 */
[C---:B------:R-:W-:Y:S02]  /*11800*/  IADD3 R11, R197.reuse, 0x30, RZ ;  /* 0x00000030c50b7810 */ /* 0x040fe40007ffe0ff */
[----:B---3--:R-:W-:-:S04]  /*11810*/  @!P4 LEA R4, P3, R197, R0, 0x2 ;  /* 0x00000000c504c211 */ /* 0x008fc800078610ff */
[----:B0-----:R-:W-:Y:S02]  /*11820*/  @!P4 LEA.HI.X R5, R197, R10, R6, 0x2, P3 ;  /* 0x0000000ac505c211 */ /* 0x001fe400018f1406 */
[----:B------:R-:W-:Y:S02]  /*11830*/  ISETP.GE.AND P3, PT, R12, UR4, PT ;  /* 0x000000040c007c0c */ /* 0x000fe4000bf66270 */
[-C--:B------:R-:W-:Y:S01]  /*11840*/  @!P1 LEA R6, P5, R24, R0.reuse, 0x2 ;  /* 0x0000000018069211 */ /* 0x080fe200078a10ff */
[----:B------:R0:W-:Y:S01]  /*11850*/  @!P4 ST.E.64 desc[UR42][R4.64], R26 ;  /* 0x0000001a0400c985 */ /* 0x0001e2000c101b2a */
[----:B------:R-:W-:Y:S02]  /*11860*/  ISETP.GE.AND P4, PT, R13, UR4, PT ;  /* 0x000000040d007c0c */ /* 0x000fe4000bf86270 */
[----:B0-----:R-:W-:-:S04]  /*11870*/  @!P2 LEA R4, P6, R15, R0, 0x2 ;  /* 0x000000000f04a211 */ /* 0x001fc800078c10ff */
[----:B------:R-:W-:Y:S01]  /*11880*/  @!P2 LEA.HI.X R5, R15, R10, R25, 0x2, P6 ;  /* 0x0000000a0f05a211 */ /* 0x000fe200030f1419 */
[C---:B------:R-:W-:Y:S01]  /*11890*/  VIADD R25, R197.reuse, 0x10 ;  /* 0x00000010c5197836 */ /* 0x040fe20000000000 */
[----:B------:R-:W-:Y:S01]  /*118a0*/  @!P0 LEA R8, P6, R14, R0, 0x2 ;  /* 0x000000000e088211 */ /* 0x000fe200078c10ff */
[C---:B------:R-:W-:Y:S02]  /*118b0*/  VIADD R15, R197.reuse, 0x18 ;  /* 0x00000018c50f7836 */ /* 0x040fe40000000000 */
[----:B------:R0:W-:Y:S01]  /*118c0*/  @!P2 ST.E.64 desc[UR42][R4.64], R30 ;  /* 0x0000001e0400a985 */ /* 0x0001e2000c101b2a */
[----:B------:R-:W-:Y:S02]  /*118d0*/  SHF.R.S32.HI R25, RZ, 0x1f, R25 ;  /* 0x0000001fff197819 */ /* 0x000fe40000011419 */
[----:B------:R-:W-:Y:S02]  /*118e0*/  SHF.R.S32.HI R15, RZ, 0x1f, R15 ;  /* 0x0000001fff0f7819 */ /* 0x000fe4000001140f */
[-C--:B------:R-:W-:Y:S01]  /*118f0*/  @!P1 LEA.HI.X R7, R24, R10.reuse, R25, 0x2, P5 ;  /* 0x0000000a18079211 */ /* 0x080fe200028f1419 */
[C---:B------:R-:W-:Y:S01]  /*11900*/  VIADD R25, R197.reuse, 0x20 ;  /* 0x00000020c5197836 */ /* 0x040fe20000000000 */
[----:B------:R-:W-:Y:S01]  /*11910*/  @!P0 LEA.HI.X R9, R14, R10, R15, 0x2, P6 ;  /* 0x0000000a0e098211 */ /* 0x000fe200030f140f */
[----:B------:R-:W-:Y:S01]  /*11920*/  VIADD R15, R197, 0x38 ;  /* 0x00000038c50f7836 */ /* 0x000fe20000000000 */
[----:B------:R-:W-:Y:S01]  /*11930*/  ISETP.GE.AND P5, PT, R11, UR4, PT ;  /* 0x000000040b007c0c */ /* 0x000fe2000bfa6270 */
[----:B------:R1:W-:Y:S01]  /*11940*/  @!P1 ST.E.64 desc[UR42][R6.64], R34 ;  /* 0x0000002206009985 */ /* 0x0003e2000c101b2a */
[----:B------:R-:W-:Y:S01]  /*11950*/  SHF.R.S32.HI R25, RZ, 0x1f, R25 ;  /* 0x0000001fff197819 */ /* 0x000fe20000011419 */
[----:B------:R-:W-:Y:S01]  /*11960*/  VIADD R14, R197, 0x48 ;  /* 0x00000048c50e7836 */ /* 0x000fe20000000000 */
[C---:B0-----:R-:W-:Y:S01]  /*11970*/  @!P3 LEA R4, P1, R12.reuse, R0, 0x2 ;  /* 0x000000000c04b211 */ /* 0x041fe200078210ff */
[----:B------:R0:W-:Y:S01]  /*11980*/  @!P0 ST.E.64 desc[UR42][R8.64], R38 ;  /* 0x0000002608008985 */ /* 0x0001e2000c101b2a */
[----:B------:R-:W-:Y:S01]  /*11990*/  ISETP.GE.AND P0, PT, R15, UR4, PT ;  /* 0x000000040f007c0c */ /* 0x000fe2000bf06270 */
[C---:B------:R-:W-:Y:S01]  /*119a0*/  VIADD R24, R197.reuse, 0x40 ;  /* 0x00000040c5187836 */ /* 0x040fe20000000000 */
[----:B------:R-:W-:Y:S01]  /*119b0*/  @!P3 LEA.HI.X R5, R12, R10, R25, 0x2, P1 ;  /* 0x0000000a0c05b211 */ /* 0x000fe200008f1419 */
[----:B------:R-:W-:-:S02]  /*119c0*/  VIADD R25, R197, 0x28 ;  /* 0x00000028c5197836 */ /* 0x000fc40000000000 */
[----:B------:R-:W-:Y:S01]  /*119d0*/  VIADD R12, R197, 0x30 ;  /* 0x00000030c50c7836 */ /* 0x000fe20000000000 */
[----:B------:R-:W-:Y:S01]  /*119e0*/  ISETP.GE.AND P1, PT, R24, UR4, PT ;  /* 0x0000000418007c0c */ /* 0x000fe2000bf26270 */
[----:B------:R2:W-:Y:S01]  /*119f0*/  @!P3 ST.E.64 desc[UR42][R4.64], R42 ;  /* 0x0000002a0400b985 */ /* 0x0005e2000c101b2a */
[C---:B-1----:R-:W-:Y:S02]  /*11a00*/  @!P4 LEA R6, P2, R13.reuse, R0, 0x2 ;  /* 0x000000000d06c211 */ /* 0x042fe400078410ff */
[----:B------:R-:W-:Y:S02]  /*11a10*/  SHF.R.S32.HI R25, RZ, 0x1f, R25 ;  /* 0x0000001fff197819 */ /* 0x000fe40000011419 */
[----:B------:R-:W-:Y:S02]  /*11a20*/  SHF.R.S32.HI R12, RZ, 0x1f, R12 ;  /* 0x0000001fff0c7819 */ /* 0x000fe4000001140c */
[----:B------:R-:W-:Y:S01]  /*11a30*/  @!P4 LEA.HI.X R7, R13, R10, R25, 0x2, P2 ;  /* 0x0000000a0d07c211 */ /* 0x000fe200010f1419 */
[----:B------:R-:W-:Y:S01]  /*11a40*/  VIADD R25, R197, 0x38 ;  /* 0x00000038c5197836 */ /* 0x000fe20000000000 */
[----:B0-----:R-:W-:Y:S01]  /*11a50*/  @!P5 LEA R8, P6, R11, R0, 0x2 ;  /* 0x000000000b08d211 */ /* 0x001fe200078c10ff */
[----:B------:R-:W-:Y:S01]  /*11a60*/  VIADD R13, R197, 0x58 ;  /* 0x00000058c50d7836 */ /* 0x000fe20000000000 */
[----:B------:R-:W-:Y:S01]  /*11a70*/  ISETP.GE.AND P2, PT, R14, UR4, PT ;  /* 0x000000040e007c0c */ /* 0x000fe2000bf46270 */
[----:B------:R0:W-:Y:S01]  /*11a80*/  @!P4 ST.E.64 desc[UR42][R6.64], R46 ;  /* 0x0000002e0600c985 */ /* 0x0001e2000c101b2a */
[----:B------:R-:W-:Y:S01]  /*11a90*/  @!P5 LEA.HI.X R9, R11, R10, R12, 0x2, P6 ;  /* 0x0000000a0b09d211 */ /* 0x000fe200030f140c */
[----:B------:R-:W-:Y:S01]  /*11aa0*/  VIADD R12, R197, 0x50 ;  /* 0x00000050c50c7836 */ /* 0x000fe20000000000 */
[----:B--2---:R-:W-:Y:S01]  /*11ab0*/  @!P0 LEA R4, P6, R15, R0, 0x2 ;  /* 0x000000000f048211 */ /* 0x004fe200078c10ff */
[----:B------:R-:W-:Y:S01]  /*11ac0*/  VIADD R11, R197, 0x60 ;  /* 0x00000060c50b7836 */ /* 0x000fe20000000000 */
[----:B------:R-:W-:Y:S01]  /*11ad0*/  SHF.R.S32.HI R25, RZ, 0x1f, R25 ;  /* 0x0000001fff197819 */ /* 0x000fe20000011419 */
[----:B------:R1:W-:Y:S01]  /*11ae0*/  @!P5 ST.E.64 desc[UR42][R8.64], R50 ;  /* 0x000000320800d985 */ /* 0x0003e2000c101b2a */
[----:B------:R-:W-:-:S02]  /*11af0*/  ISETP.GE.AND P3, PT, R12, UR4, PT ;  /* 0x000000040c007c0c */ /* 0x000fc4000bf66270 */
[----:B------:R-:W-:Y:S01]  /*11b00*/  @!P0 LEA.HI.X R5, R15, R10, R25, 0x2, P6 ;  /* 0x0000000a0f058211 */ /* 0x000fe200030f1419 */
[----:B------:R-:W-:Y:S01]  /*11b10*/  VIADD R15, R197, 0x48 ;  /* 0x00000048c50f7836 */ /* 0x000fe20000000000 */
[----:B------:R-:W-:Y:S01]  /*11b20*/  ISETP.GE.AND P4, PT, R13, UR4, PT ;  /* 0x000000040d007c0c */ /* 0x000fe2000bf86270 */
[----:B------:R-:W-:Y:S01]  /*11b30*/  VIADD R25, R197, 0x40 ;  /* 0x00000040c5197836 */ /* 0x000fe20000000000 */
[-C--:B0-----:R-:W-:Y:S01]  /*11b40*/  @!P1 LEA R6, P5, R24, R0.reuse, 0x2 ;  /* 0x0000000018069211 */ /* 0x081fe200078a10ff */
[----:B------:R0:W-:Y:S01]  /*11b50*/  @!P0 ST.E.64 desc[UR42][R4.64], R54 ;  /* 0x0000003604008985 */ /* 0x0001e2000c101b2a */
[----:B------:R-:W-:Y:S02]  /*11b60*/  SHF.R.S32.HI R15, RZ, 0x1f, R15 ;  /* 0x0000001fff0f7819 */ /* 0x000fe4000001140f */
[----:B------:R-:W-:Y:S02]  /*11b70*/  SHF.R.S32.HI R25, RZ, 0x1f, R25 ;  /* 0x0000001fff197819 */ /* 0x000fe40000011419 */
[----:B-1----:R-:W-:-:S02]  /*11b80*/  @!P2 LEA R8, P6, R14, R0, 0x2 ;  /* 0x000000000e08a211 */ /* 0x002fc400078c10ff */
[-C--:B------:R-:W-:Y:S02]  /*11b90*/  @!P1 LEA.HI.X R7, R24, R10.reuse, R25, 0x2, P5 ;  /* 0x0000000a18079211 */ /* 0x080fe400028f1419 */
[----:B------:R-:W-:Y:S01]  /*11ba0*/  @!P2 LEA.HI.X R9, R14, R10, R15, 0x2, P6 ;  /* 0x0000000a0e09a211 */ /* 0x000fe200030f140f */
[----:B------:R-:W-:Y:S01]  /*11bb0*/  VIADD R14, R197, 0x50 ;  /* 0x00000050c50e7836 */ /* 0x000fe20000000000 */
[----:B------:R-:W-:Y:S01]  /*11bc0*/  ISETP.GE.AND P5, PT, R11, UR4, PT ;  /* 0x000000040b007c0c */ /* 0x000fe2000bfa6270 */
[----:B------:R1:W-:Y:S01]  /*11bd0*/  @!P1 ST.E.64 desc[UR42][R6.64], R58 ;  /* 0x0000003a06009985 */ /* 0x0003e2000c101b2a */
[----:B------:R-:W-:Y:S02]  /*11be0*/  ISETP.GE.AND P0, PT, R220, UR4, PT ;  /* 0x00000004dc007c0c */ /* 0x000fe4000bf06270 */
[----:B0-----:R-:W-:Y:S01]  /*11bf0*/  @!P3 LEA R4, P6, R12, R0, 0x2 ;  /* 0x000000000c04b211 */ /* 0x001fe200078c10ff */
[----:B------:R0:W-:Y:S01]  /*11c00*/  @!P2 ST.E.64 desc[UR42][R8.64], R62 ;  /* 0x0000003e0800a985 */ /* 0x0001e2000c101b2a */
[----:B------:R-:W-:-:S02]  /*11c10*/  SHF.R.S32.HI R14, RZ, 0x1f, R14 ;  /* 0x0000001fff0e7819 */ /* 0x000fc4000001140e */
[----:B------:R-:W-:Y:S02]  /*11c20*/  ISETP.GE.AND P1, PT, R218, UR4, PT ;  /* 0x00000004da007c0c */ /* 0x000fe4000bf26270 */
[----:B------:R-:W-:Y:S01]  /*11c30*/  @!P3 LEA.HI.X R5, R12, R10, R14, 0x2, P6 ;  /* 0x0000000a0c05b211 */ /* 0x000fe200030f140e */
[C---:B------:R-:W-:Y:S02]  /*11c40*/  VIADD R14, R197.reuse, 0x58 ;  /* 0x00000058c50e7836 */ /* 0x040fe40000000000 */
[----:B------:R-:W-:Y:S01]  /*11c50*/  VIADD R12, R197, 0x60 ;  /* 0x00000060c50c7836 */ /* 0x000fe20000000000 */
[----:B-1----:R-:W-:Y:S01]  /*11c60*/  @!P4 LEA R6, P2, R13, R0, 0x2 ;  /* 0x000000000d06c211 */ /* 0x002fe200078410ff */
[----:B------:R1:W-:Y:S01]  /*11c70*/  @!P3 ST.E.64 desc[UR42][R4.64], R66 ;  /* 0x000000420400b985 */ /* 0x0003e2000c101b2a */
[----:B------:R-:W-:Y:S02]  /*11c80*/  SHF.R.S32.HI R14, RZ, 0x1f, R14 ;  /* 0x0000001fff0e7819 */ /* 0x000fe4000001140e */
[----:B------:R-:W-:-:S02]  /*11c90*/  SHF.R.S32.HI R12, RZ, 0x1f, R12 ;  /* 0x0000001fff0c7819 */ /* 0x000fc4000001140c */
[----:B------:R-:W-:Y:S02]  /*11ca0*/  @!P4 LEA.HI.X R7, R13, R10, R14, 0x2, P2 ;  /* 0x0000000a0d07c211 */ /* 0x000fe400010f140e */
[----:B------:R-:W-:Y:S02]  /*11cb0*/  ISETP.GE.AND P2, PT, R196, UR4, PT ;  /* 0x00000004c4007c0c */ /* 0x000fe4000bf46270 */
[C---:B0-----:R-:W-:Y:S01]  /*11cc0*/  @!P5 LEA R8, P6, R11.reuse, R0, 0x2 ;  /* 0x000000000b08d211 */ /* 0x041fe200078c10ff */
[----:B------:R0:W-:Y:S03]  /*11cd0*/  @!P4 ST.E.64 desc[UR42][R6.64], R70 ;  /* 0x000000460600c985 */ /* 0x0001e6000c101b2a */
[----:B------:R-:W-:Y:S02]  /*11ce0*/  @!P5 LEA.HI.X R9, R11, R10, R12, 0x2, P6 ;  /* 0x0000000a0b09d211 */ /* 0x000fe400030f140c */
[----:B-1----:R-:W-:-:S03]  /*11cf0*/  @!P0 LEA R4, P4, R220, R0, 0x2 ;  /* 0x00000000dc048211 */ /* 0x002fc600078810ff */
[----:B------:R1:W-:Y:S01]  /*11d00*/  @!P5 ST.E.64 desc[UR42][R8.64], R74 ;  /* 0x0000004a0800d985 */ /* 0x0003e2000c101b2a */
[----:B------:R-:W-:Y:S02]  /*11d10*/  @!P0 LEA.HI.X R5, R220, R10, R222, 0x2, P4 ;  /* 0x0000000adc058211 */ /* 0x000fe400020f14de */
[----:B------:R-:W-:Y:S02]  /*11d20*/  ISETP.GE.AND P4, PT, R181, UR4, PT ;  /* 0x00000004b5007c0c */ /* 0x000fe4000bf86270 */
[----:B------:R-:W-:Y:S01]  /*11d30*/  ISETP.GE.AND P5, PT, R183, UR4, PT ;  /* 0x00000004b7007c0c */ /* 0x000fe2000bfa6270 */
[----:B------:R2:W-:Y:S01]  /*11d40*/  @!P0 ST.E.64 desc[UR42][R4.64], R78 ;  /* 0x0000004e04008985 */ /* 0x0005e2000c101b2a */
[----:B0-----:R-:W-:-:S04]  /*11d50*/  @!P1 LEA R6, P3, R218, R0, 0x2 ;  /* 0x00000000da069211 */ /* 0x001fc800078610ff */
[----:B------:R-:W-:Y:S02]  /*11d60*/  @!P1 LEA.HI.X R7, R218, R10, R219, 0x2, P3 ;  /* 0x0000000ada079211 */ /* 0x000fe400018f14db */
[----:B------:R-:W-:Y:S02]  /*11d70*/  ISETP.GE.AND P3, PT, R179, UR4, PT ;  /* 0x00000004b3007c0c */ /* 0x000fe4000bf66270 */
[C---:B-1----:R-:W-:Y:S01]  /*11d80*/  @!P2 LEA R8, P6, R196.reuse, R0, 0x2 ;  /* 0x00000000c408a211 */ /* 0x042fe200078c10ff */
[----:B------:R0:W-:Y:S01]  /*11d90*/  @!P1 ST.E.64 desc[UR42][R6.64], R82 ;  /* 0x0000005206009985 */ /* 0x0001e2000c101b2a */
[----:B------:R-:W-:Y:S02]  /*11da0*/  ISETP.GE.AND P1, PT, R175, UR4, PT ;  /* 0x00000004af007c0c */ /* 0x000fe4000bf26270 */
[----:B------:R-:W-:Y:S02]  /*11db0*/  @!P2 LEA.HI.X R9, R196, R10, R217, 0x2, P6 ;  /* 0x0000000ac409a211 */ /* 0x000fe400030f14d9 */
[----:B--2---:R-:W-:-:S03]  /*11dc0*/  @!P5 LEA R4, P6, R183, R0, 0x2 ;  /* 0x00000000b704d211 */ /* 0x004fc600078c10ff */
[----:B------:R1:W-:Y:S01]  /*11dd0*/  @!P2 ST.E.64 desc[UR42][R8.64], R86 ;  /* 0x000000560800a985 */ /* 0x0003e2000c101b2a */
[----:B------:R-:W-:Y:S02]  /*11de0*/  ISETP.GE.AND P2, PT, R177, UR4, PT ;  /* 0x00000004b1007c0c */ /* 0x000fe4000bf46270 */
[----:B------:R-:W-:Y:S02]  /*11df0*/  @!P5 LEA.HI.X R5, R183, R10, R184, 0x2, P6 ;  /* 0x0000000ab705d211 */ /* 0x000fe400030f14b8 */
[----:B0-----:R-:W-:-:S03]  /*11e00*/  @!P4 LEA R6, P0, R181, R0, 0x2 ;  /* 0x00000000b506c211 */ /* 0x001fc600078010ff */
[----:B------:R0:W-:Y:S01]  /*11e10*/  @!P5 ST.E.64 desc[UR42][R4.64], R90 ;  /* 0x0000005a0400d985 */ /* 0x0001e2000c101b2a */
[----:B------:R-:W-:Y:S02]  /*11e20*/  ISETP.GE.AND P5, PT, R171, UR4, PT ;  /* 0x00000004ab007c0c */ /* 0x000fe4000bfa6270 */
[----:B------:R-:W-:Y:S02]  /*11e30*/  @!P4 LEA.HI.X R7, R181, R10, R182, 0x2, P0 ;  /* 0x0000000ab507c211 */ /* 0x000fe400000f14b6 */
[----:B------:R-:W-:Y:S02]  /*11e40*/  ISETP.GE.AND P0, PT, R173, UR4, PT ;  /* 0x00000004ad007c0c */ /* 0x000fe4000bf06270 */
[----:B-1----:R-:W-:Y:S01]  /*11e50*/  @!P3 LEA R8, P6, R179, R0, 0x2 ;  /* 0x00000000b308b211 */ /* 0x002fe200078c10ff */
[----:B------:R1:W-:Y:S01]  /*11e60*/  @!P4 ST.E.64 desc[UR42][R6.64], R94 ;  /* 0x0000005e0600c985 */ /* 0x0003e2000c101b2a */
[----:B------:R-:W-:Y:S02]  /*11e70*/  ISETP.GE.AND P4, PT, R169, UR4, PT ;  /* 0x00000004a9007c0c */ /* 0x000fe4000bf86270 */
[----:B------:R-:W-:-:S02]  /*11e80*/  @!P3 LEA.HI.X R9, R179, R10, R180, 0x2, P6 ;  /* 0x0000000ab309b211 */ /* 0x000fc400030f14b4 */
[----:B0-----:R-:W-:-:S03]  /*11e90*/  @!P2 LEA R4, P6, R177, R0, 0x2 ;  /* 0x00000000b104a211 */ /* 0x001fc600078c10ff */
[----:B------:R0:W-:Y:S01]  /*11ea0*/  @!P3 ST.E.64 desc[UR42][R8.64], R98 ;  /* 0x000000620800b985 */ /* 0x0001e2000c101b2a */
[----:B------:R-:W-:Y:S02]  /*11eb0*/  @!P2 LEA.HI.X R5, R177, R10, R178, 0x2, P6 ;  /* 0x0000000ab105a211 */ /* 0x000fe400030f14b2 */
[----:B-1----:R-:W-:-:S03]  /*11ec0*/  @!P1 LEA R6, P3, R175, R0, 0x2 ;  /* 0x00000000af069211 */ /* 0x002fc600078610ff */
[----:B------:R1:W-:Y:S01]  /*11ed0*/  @!P2 ST.E.64 desc[UR42][R4.64], R102 ;  /* 0x000000660400a985 */ /* 0x0003e2000c101b2a */
[----:B------:R-:W-:Y:S02]  /*11ee0*/  @!P1 LEA.HI.X R7, R175, R10, R176, 0x2, P3 ;  /* 0x0000000aaf079211 */ /* 0x000fe400018f14b0 */
[----:B------:R-:W-:Y:S02]  /*11ef0*/  ISETP.GE.AND P3, PT, R167, UR4, PT ;  /* 0x00000004a7007c0c */ /* 0x000fe4000bf66270 */
[C---:B0-----:R-:W-:Y:S01]  /*11f00*/  @!P0 LEA R8, P6, R173.reuse, R0, 0x2 ;  /* 0x00000000ad088211 */ /* 0x041fe200078c10ff */
[----:B------:R0:W-:Y:S03]  /*11f10*/  @!P1 ST.E.64 desc[UR42][R6.64], R106 ;  /* 0x0000006a06009985 */ /* 0x0001e6000c101b2a */
[----:B------:R-:W-:Y:S02]  /*11f20*/  @!P0 LEA.HI.X R9, R173, R10, R174, 0x2, P6 ;  /* 0x0000000aad098211 */ /* 0x000fe400030f14ae */
[----:B-1----:R-:W-:-:S03]  /*11f30*/  @!P5 LEA R4, P1, R171, R0, 0x2 ;  /* 0x00000000ab04d211 */ /* 0x002fc600078210ff */
[----:B------:R1:W-:Y:S01]  /*11f40*/  @!P0 ST.E.64 desc[UR42][R8.64], R110 ;  /* 0x0000006e08008985 */ /* 0x0003e2000c101b2a */
[----:B------:R-:W-:Y:S02]  /*11f50*/  ISETP.GE.AND P0, PT, R165, UR4, PT ;  /* 0x00000004a5007c0c */ /* 0x000fe4000bf06270 */
[----:B------:R-:W-:Y:S02]  /*11f60*/  @!P5 LEA.HI.X R5, R171, R10, R172, 0x2, P1 ;  /* 0x0000000aab05d211 */ /* 0x000fe400008f14ac */
[----:B------:R-:W-:Y:S02]  /*11f70*/  ISETP.GE.AND P1, PT, R163, UR4, PT ;  /* 0x00000004a3007c0c */ /* 0x000fe4000bf26270 */
[C---:B0-----:R-:W-:Y:S01]  /*11f80*/  @!P4 LEA R6, P2, R169.reuse, R0, 0x2 ;  /* 0x00000000a906c211 */ /* 0x041fe200078410ff */
[----:B------:R0:W-:Y:S03]  /*11f90*/  @!P5 ST.E.64 desc[UR42][R4.64], R114 ;  /* 0x000000720400d985 */ /* 0x0001e6000c101b2a */
[----:B------:R-:W-:-:S02]  /*11fa0*/  @!P4 LEA.HI.X R7, R169, R10, R170, 0x2, P2 ;  /* 0x0000000aa907c211 */ /* 0x000fc400010f14aa */
[----:B------:R-:W-:Y:S02]  /*11fb0*/  ISETP.GE.AND P2, PT, R157, UR4, PT ;  /* 0x000000049d007c0c */ /* 0x000fe4000bf46270 */
[----:B-1----:R-:W-:Y:S01]  /*11fc0*/  @!P3 LEA R8, P6, R167, R0, 0x2 ;  /* 0x00000000a708b211 */ /* 0x002fe200078c10ff */
[----:B------:R1:W-:Y:S01]  /*11fd0*/  @!P4 ST.E.64 desc[UR42][R6.64], R118 ;  /* 0x000000760600c985 */ /* 0x0003e2000c101b2a */
[----:B------:R-:W-:Y:S02]  /*11fe0*/  ISETP.GE.AND P4, PT, R161, UR4, PT ;  /* 0x00000004a1007c0c */ /* 0x000fe4000bf86270 */
[----:B------:R-:W-:Y:S02]  /*11ff0*/  @!P3 LEA.HI.X R9, R167, R10, R168, 0x2, P6 ;  /* 0x0000000aa709b211 */ /* 0x000fe400030f14a8 */
[----:B0-----:R-:W-:-:S03]  /*12000*/  @!P1 LEA R4, P6, R163, R0, 0x2 ;  /* 0x00000000a3049211 */ /* 0x001fc600078c10ff */
[----:B------:R0:W-:Y:S01]  /*12010*/  @!P3 ST.E.64 desc[UR42][R8.64], R122 ;  /* 0x0000007a0800b985 */ /* 0x0001e2000c101b2a */
[----:B------:R-:W-:Y:S02]  /*12020*/  ISETP.GE.AND P3, PT, R159, UR4, PT ;  /* 0x000000049f007c0c */ /* 0x000fe4000bf66270 */
[----:B------:R-:W-:Y:S02]  /*12030*/  @!P1 LEA.HI.X R5, R163, R10, R164, 0x2, P6 ;  /* 0x0000000aa3059211 */ /* 0x000fe400030f14a4 */
[----:B-1----:R-:W-:-:S04]  /*12040*/  @!P0 LEA R6, P5, R165, R0, 0x2 ;  /* 0x00000000a5068211 */ /* 0x002fc800078a10ff */
[----:B------:R-:W-:Y:S02]  /*12050*/  @!P0 LEA.HI.X R7, R165, R10, R166, 0x2, P5 ;  /* 0x0000000aa5078211 */ /* 0x000fe400028f14a6 */
[----:B------:R-:W-:-:S03]  /*12060*/  ISETP.GE.AND P5, PT, R152, UR4, PT ;  /* 0x0000000498007c0c */ /* 0x000fc6000bfa6270 */
[----:B------:R1:W-:Y:S04]  /*12070*/  @!P0 ST.E.64 desc[UR42][R6.64], R126 ;  /* 0x0000007e06008985 */ /* 0x0003e8000c101b2a */
[----:B------:R2:W-:Y:S01]  /*12080*/  @!P1 ST.E.64 desc[UR42][R4.64], R130 ;  /* 0x0000008204009985 */ /* 0x0005e2000c101b2a */
[----:B0-----:R-:W-:-:S04]  /*12090*/  @!P2 LEA R8, P1, R157, R0, 0x2 ;  /* 0x000000009d08a211 */ /* 0x001fc800078210ff */
[----:B------:R-:W-:Y:S02]  /*120a0*/  @!P2 LEA.HI.X R9, R157, R10, R158, 0x2, P1 ;  /* 0x0000000a9d09a211 */ /* 0x000fe400008f149e */
[-C--:B-1----:R-:W-:Y:S02]  /*120b0*/  @!P4 LEA R6, P0, R161, R0.reuse, 0x2 ;  /* 0x00000000a106c211 */ /* 0x082fe400078010ff */
[----:B--2---:R-:W-:Y:S02]  /*120c0*/  @!P3 LEA R4, P6, R159, R0, 0x2 ;  /* 0x000000009f04b211 */ /* 0x004fe400078c10ff */
[----:B------:R-:W-:Y:S02]  /*120d0*/  @!P4 LEA.HI.X R7, R161, R10, R162, 0x2, P0 ;  /* 0x0000000aa107c211 */ /* 0x000fe400000f14a2 */
[C---:B------:R-:W-:Y:S02]  /*120e0*/  @!P5 LEA R12, P0, R152.reuse, R0, 0x2 ;  /* 0x00000000980cd211 */ /* 0x040fe400078010ff */
[-C--:B------:R-:W-:Y:S01]  /*120f0*/  @!P3 LEA.HI.X R5, R159, R10.reuse, R160, 0x2, P6 ;  /* 0x0000000a9f05b211 */ /* 0x080fe200030f14a0 */
[----:B------:R4:W-:Y:S01]  /*12100*/  @!P4 ST.E.64 desc[UR42][R6.64], R134 ;  /* 0x000000860600c985 */ /* 0x0009e2000c101b2a */
[----:B------:R-:W-:-:S02]  /*12110*/  @!P5 LEA.HI.X R13, R152, R10, R156, 0x2, P0 ;  /* 0x0000000a980dd211 */ /* 0x000fc400000f149c */
[----:B------:R-:W-:Y:S01]  /*12120*/  ISETP.GE.AND P0, PT, R20, UR4, PT ;  /* 0x0000000414007c0c */ /* 0x000fe2000bf06270 */
[----:B------:R4:W-:Y:S04]  /*12130*/  @!P3 ST.E.64 desc[UR42][R4.64], R138 ;  /* 0x0000008a0400b985 */ /* 0x0009e8000c101b2a */
[----:B------:R4:W-:Y:S04]  /*12140*/  @!P2 ST.E.64 desc[UR42][R8.64], R142 ;  /* 0x0000008e0800a985 */ /* 0x0009e8000c101b2a */
[----:B------:R4:W-:Y:S04]  /*12150*/  @!P5 ST.E.64 desc[UR42][R12.64], R146 ;  /* 0x000000920c00d985 */ /* 0x0009e8000c101b2a */
[----:B------:R-:W-:Y:S05]  /*12160*/  @P0 BRA `(.L_x_719) ;  /* 0x0000001000280947 */ /* 0x000fea0003800000 */
[----:B----4-:R-:W-:-:S04]  /*12170*/  LEA R4, P0, R20, R0, 0x2 ;  /* 0x0000000014047211 */ /* 0x010fc800078010ff */
[----:B------:R-:W-:-:S05]  /*12180*/  LEA.HI.X R5, R20, R10, R21, 0x2, P0 ;  /* 0x0000000a14057211 */ /* 0x000fca00000f1415 */
[----:B------:R0:W-:Y:S01]  /*12190*/  ST.E.64 desc[UR42][R4.64], R150 ;  /* 0x0000009604007985 */ /* 0x0001e2000c101b2a */
[----:B------:R-:W-:Y:S05]  /*121a0*/  BRA `(.L_x_719) ;  /* 0x0000001000187947 */ /* 0x000fea0003800000 */
.L_x_713:
[----:B------:R-:W4:Y:S01]  /*121b0*/  LDL.LU R6, [R1+0x20] ;  /* 0x0000200001067983 */ /* 0x000f220000300800 */
[----:B------:R-:W-:Y:S01]  /*121c0*/  ULDC.64 UR6, c[0x0][0xc08] ;  /* 0x0003020000067ab9 */ /* 0x000fe20000000a00 */
[----:B------:R-:W-:Y:S02]  /*121d0*/  ULDC.64 UR4, c[0x0][0xc00] ;  /* 0x0003000000047ab9 */ /* 0x000fe40000000a00 */
[----:B------:R-:W2:Y:S04]  /*121e0*/  LDL.LU R0, [R1+0x24] ;  /* 0x0000240001007983 */ /* 0x000ea80000300800 */
[----:B01----:R-:W3:Y:S01]  /*121f0*/  LDL R10, [R1+0x1c] ;  /* 0x00001c00010a7983 */ /* 0x003ee20000100800 */
[----:B------:R-:W-:Y:S01]  /*12200*/  ISETP.NE.U32.AND P1, PT, RZ, UR6, PT ;  /* 0x00000006ff007c0c */ /* 0x000fe2000bf25070 */
[----:B------:R-:W-:Y:S01]  /*12210*/  IMAD.MOV.U32 R3, RZ, RZ, RZ ;  /* 0x000000ffff037224 */ /* 0x000fe200078e00ff */
[----:B------:R-:W-:-:S02]  /*12220*/  ISETP.NE.U32.AND P0, PT, RZ, UR4, PT ;  /* 0x00000004ff007c0c */ /* 0x000fc4000bf05070 */
[----:B------:R-:W-:Y:S02]  /*12230*/  ISETP.NE.AND.EX P1, PT, RZ, UR7, PT, P1 ;  /* 0x00000007ff007c0c */ /* 0x000fe4000bf25310 */
[----:B------:R-:W-:Y:S01]  /*12240*/  ISETP.NE.AND.EX P0, PT, RZ, UR5, PT, P0 ;  /* 0x00000005ff007c0c */ /* 0x000fe2000bf05300 */
[----:B------:R-:W0:Y:S01]  /*12250*/  S2R R8, SR_TID.X ;  /* 0x0000000000087919 */ /* 0x000e220000002100 */
[----:B----4-:R-:W-:-:S04]  /*12260*/  IADD3 R4, P2, R6, UR4, RZ ;  /* 0x0000000406047c10 */ /* 0x010fc8000ff5e0ff */
[----:B--2---:R-:W-:-:S05]  /*12270*/  IADD3.X R5, R0, UR5, RZ, P2, !PT ;  /* 0x0000000500057c10 */ /* 0x004fca00097fe4ff */
[----:B------:R-:W-:Y:S01]  /*12280*/  @P1 IADD3 R6, P2, R6, UR6, RZ ;  /* 0x0000000606061c10 */ /* 0x000fe2000ff5e0ff */
[----:B------:R-:W-:Y:S01]  /*12290*/  ULDC UR4, c[0x0][0xa88] ;  /* 0x0002a20000047ab9 */ /* 0x000fe20000000800 */
[----:B------:R1:W5:Y:S02]  /*122a0*/  @P0 LDG.E R3, desc[UR42][R4.64] ;  /* 0x0000002a04030981 */ /* 0x000364000c1e1900 */
[----:B------:R-:W-:Y:S01]  /*122b0*/  @P1 IADD3.X R7, R0, UR7, RZ, P2, !PT ;  /* 0x0000000700071c10 */ /* 0x000fe200097fe4ff */
[----:B------:R-:W-:-:S06]  /*122c0*/  IMAD.U32 R0, RZ, RZ, UR4 ;  /* 0x00000004ff007e24 */ /* 0x000fcc000f8e00ff */
[----:B------:R1:W5:Y:S01]  /*122d0*/  @P1 LDG.E R0, desc[UR42][R6.64] ;  /* 0x0000002a06001981 */ /* 0x000362000c1e1900 */
[----:B---3--:R-:W-:Y:S02]  /*122e0*/  ISETP.NE.AND P2, PT, R10, RZ, PT ;  /* 0x000000ff0a00720c */ /* 0x008fe40003f45270 */
[----:B0-----:R-:W-:-:S04]  /*122f0*/  IADD3 R9, R8, -0x80, RZ ;  /* 0xffffff8008097810 */ /* 0x001fc80007ffe0ff */
[----:B------:R-:W-:-:S07]  /*12300*/  ISETP.GT.AND P3, PT, R9, 0x3f, PT ;  /* 0x0000003f0900780c */ /* 0x000fce0003f64270 */
[----:B------:R-:W0:Y:S02]  /*12310*/  @!P2 LDC R10, c[0x0][0xad4] ;  /* 0x0002b500ff0aab82 */ /* 0x000e240000000800 */
[----:B0-----:R1:W-:Y:S01]  /*12320*/  @!P2 STL [R1+0x1c], R10 ;  /* 0x00001c0a0100a387 */ /* 0x0013e20000100800 */
[----:B------:R-:W-:Y:S01]  /*12330*/  ISETP.GT.AND P2, PT, R10, 0x1, PT ;  /* 0x000000010a00780c */ /* 0x000fe20003f44270 */
[----:B------:R-:W-:-:S12]  /*12340*/  @P1 BRA `(.L_x_722) ;  /* 0x0000000000101947 */ /* 0x000fd80003800000 */
[----:B------:R-:W-:Y:S05]  /*12350*/  @!P0 BRA `(.L_x_722) ;  /* 0x00000000000c8947 */ /* 0x000fea0003800000 */
[----:B-1----:R-:W2:Y:S04]  /*12360*/  LDG.E R7, desc[UR42][R4.64] ;  /* 0x0000002a04077981 */ /* 0x002ea8000c1e1900 */
[----:B-----5:R-:W2:Y:S02]  /*12370*/  LDG.E R0, desc[UR42][R4.64+0x4] ;  /* 0x0000042a04007981 */ /* 0x020ea4000c1e1900 */
[----:B--2---:R-:W-:-:S07]  /*12380*/  IMAD.IADD R0, R0, 0x1, -R7 ;  /* 0x0000000100007824 */ /* 0x004fce00078e0a07 */
.L_x_722:
[----:B-1----:R-:W2:Y:S04]  /*12390*/  LDL.LU R5, [R1+0x18] ;  /* 0x0000180001057983 */ /* 0x002ea80000300800 */
[----:B------:R-:W3:Y:S01]  /*123a0*/  LDL.LU R4, [R1+0x40] ;  /* 0x0000400001047983 */ /* 0x000ee20000300800 */
[----:B------:R-:W-:Y:S01]  /*123b0*/  BSSY B1, `(.L_x_723) ;  /* 0x0000038000017945 */ /* 0x000fe20003800000 */
[----:B-----5:R-:W-:Y:S02]  /*123c0*/  SHF.R.S32.HI R26, RZ, 0x1f, R3 ;  /* 0x0000001fff1a7819 */ /* 0x020fe40000011403 */
[----:B--2---:R-:W-:Y:S02]  /*123d0*/  SEL R21, R5, RZ, !P0 ;  /* 0x000000ff05157207 */ /* 0x004fe40004000000 */
[----:B---3--:R-:W-:Y:S01]  /*123e0*/  SEL R28, R4, RZ, !P0 ;  /* 0x000000ff041c7207 */ /* 0x008fe20004000000 */
[----:B------:R-:W-:Y:S06]  /*123f0*/  @P3 BRA `(.L_x_724) ;  /* 0x0000000000cc3947 */ /* 0x000fec0003800000 */
[----:B------:R-:W2:Y:S01]  /*12400*/  LDL R4, [R1+0x28] ;  /* 0x0000280001047983 */ /* 0x000ea20000100800 */
[----:B------:R-:W0:Y:S02]  /*12410*/  LDC R31, c[0x0][0xbe8] ;  /* 0x0002fa00ff1f7b82 */ /* 0x000e240000000800 */
[----:B0-----:R-:W-:Y:S02]  /*12420*/  IMAD R5, R0, R31, RZ ;  /* 0x0000001f00057224 */ /* 0x001fe400078e02ff */
[----:B--2---:R-:W-:-:S04]  /*12430*/  IMAD R4, R4, 0x40, R8 ;  /* 0x0000004004047824 */ /* 0x004fc800078e0208 */
[----:B------:R-:W-:-:S05]  /*12440*/  VIADD R30, R4, 0xffffff80 ;  /* 0xffffff80041e7836 */ /* 0x000fca0000000000 */
[----:B------:R-:W-:-:S13]  /*12450*/  ISETP.GE.AND P0, PT, R30, R5, PT ;  /* 0x000000051e00720c */ /* 0x000fda0003f06270 */
[----:B------:R-:W-:Y:S05]  /*12460*/  @P0 BRA `(.L_x_724) ;  /* 0x0000000000b00947 */ /* 0x000fea0003800000 */
[----:B------:R-:W2:Y:S01]  /*12470*/  LDL.LU R32, [R1+0x38] ;  /* 0x0000380001207983 */ /* 0x000ea20000300800 */
[----:B------:R-:W-:Y:S01]  /*12480*/  IMAD.MOV.U32 R24, RZ, RZ, 0x9b8 ;  /* 0x000009b8ff187424 */ /* 0x000fe200078e00ff */
[----:B------:R-:W-:Y:S01]  /*12490*/  ISETP.GT.AND P0, PT, R10, 0x1, PT ;  /* 0x000000010a00780c */ /* 0x000fe20003f04270 */
[----:B------:R-:W-:Y:S01]  /*124a0*/  IMAD.MOV.U32 R25, RZ, RZ, R30 ;  /* 0x000000ffff197224 */ /* 0x000fe200078e001e */
[----:B------:R-:W-:Y:S01]  /*124b0*/  ISETP.NE.AND P1, PT, R31, 0x1, PT ;  /* 0x000000011f00780c */ /* 0x000fe20003f25270 */
[----:B------:R-:W0:Y:S01]  /*124c0*/  LDC.64 R10, c[0x0][0xba8] ;  /* 0x0002ea00ff0a7b82 */ /* 0x000e220000000a00 */
[----:B------:R-:W-:-:S07]  /*124d0*/  SEL R24, R24, 0x978, P0 ;  /* 0x0000097818187807 */ /* 0x000fce0000000000 */
[----:B------:R-:W1:Y:S08]  /*124e0*/  LDC.64 R4, c[0x0][R24+0x220] ;  /* 0x0000880018047b82 */ /* 0x000e700000000a00 */
[----:B------:R-:W3:Y:S08]  /*124f0*/  LDC.64 R12, c[0x0][R24+0x218] ;  /* 0x00008600180c7b82 */ /* 0x000ef00000000a00 */
[----:B------:R-:W4:Y:S08]  /*12500*/  LDC.64 R6, c[0x0][R24+0x228] ;  /* 0x00008a0018067b82 */ /* 0x000f300000000a00 */
[----:B------:R-:W5:Y:S08]  /*12510*/  @P1 LDC R15, c[0x0][0xbec] ;  /* 0x0002fb00ff0f1b82 */ /* 0x000f700000000800 */
[----:B------:R-:W4:Y:S08]  /*12520*/  LDC.64 R8, c[0x0][R24+0x210] ;  /* 0x0000840018087b82 */ /* 0x000f300000000a00 */
[----:B------:R-:W4:Y:S01]  /*12530*/  @P1 LDC R29, c[0x0][0xbf0] ;  /* 0x0002fc00ff1d1b82 */ /* 0x000f220000000800 */
[----:B-----5:R-:W-:-:S07]  /*12540*/  @P1 IMAD.HI.U32 R20, R30, R15, RZ ;  /* 0x0000000f1e141227 */ /* 0x020fce00078e00ff */
[----:B0-----:R-:W0:Y:S01]  /*12550*/  @!P0 LDC R10, c[0x0][0xb50] ;  /* 0x0002d400ff0a8b82 */ /* 0x001e220000000800 */
[-C--:B-1----:R-:W-:Y:S02]  /*12560*/  IMAD R5, R5, R21.reuse, RZ ;  /* 0x0000001505057224 */ /* 0x082fe400078e02ff */
[----:B------:R-:W-:-:S05]  /*12570*/  IMAD.WIDE.U32 R14, R4, R21, RZ ;  /* 0x00000015040e7225 */ /* 0x000fca00078e00ff */
[----:B------:R-:W1:Y:S01]  /*12580*/  @!P0 LDC R11, c[0x0][0xb54] ;  /* 0x0002d500ff0b8b82 */ /* 0x000e620000000800 */
[-C--:B---3--:R-:W-:Y:S02]  /*12590*/  IMAD R27, R13, R184.reuse, RZ ;  /* 0x000000b80d1b7224 */ /* 0x088fe400078e02ff */
[----:B------:R-:W-:Y:S01]  /*125a0*/  IMAD.WIDE.U32 R12, R12, R184, RZ ;  /* 0x000000b80c0c7225 */ /* 0x000fe200078e00ff */
[----:B----4-:R-:W-:-:S03]  /*125b0*/  @P1 SHF.R.U32.HI R25, RZ, R29, R20 ;  /* 0x0000001dff191219 */ /* 0x010fc60000011614 */
[----:B------:R-:W-:Y:S01]  /*125c0*/  IMAD R29, R4, R28, R5 ;  /* 0x0000001c041d7224 */ /* 0x000fe200078e0205 */
[----:B------:R-:W-:Y:S01]  /*125d0*/  IADD3 R12, P1, P3, R14, R12, R3 ;  /* 0x0000000c0e0c7210 */ /* 0x000fe20007b3e003 */
[----:B------:R-:W-:Y:S02]  /*125e0*/  IMAD.IADD R27, R13, 0x1, R27 ;  /* 0x000000010d1b7824 */ /* 0x000fe400078e021b */
[----:B------:R-:W-:Y:S02]  /*125f0*/  IMAD.MOV R4, RZ, RZ, -R25 ;  /* 0x000000ffff047224 */ /* 0x000fe400078e0a19 */
[----:B------:R-:W-:Y:S01]  /*12600*/  IMAD.IADD R29, R15, 0x1, R29 ;  /* 0x000000010f1d7824 */ /* 0x000fe200078e021d */
[----:B--2---:R-:W-:-:S05]  /*12610*/  SEL R5, R32, RZ, P0 ;  /* 0x000000ff20057207 */ /* 0x004fca0000000000 */
[-C--:B------:R-:W-:Y:S02]  /*12620*/  IMAD R13, R7, R5.reuse, RZ ;  /* 0x00000005070d7224 */ /* 0x080fe400078e02ff */
[----:B------:R-:W-:-:S04]  /*12630*/  IMAD.WIDE.U32 R6, R6, R5, RZ ;  /* 0x0000000506067225 */ /* 0x000fc800078e00ff */
[----:B------:R-:W-:Y:S01]  /*12640*/  IMAD R5, R31, R4, R30 ;  /* 0x000000041f057224 */ /* 0x000fe200078e021e */
[----:B------:R-:W-:Y:S01]  /*12650*/  IADD3.X R4, R29, R27, R26, P1, P3 ;  /* 0x0000001b1d047210 */ /* 0x000fe20000fe641a */
[----:B------:R-:W-:Y:S01]  /*12660*/  IMAD.IADD R13, R7, 0x1, R13 ;  /* 0x00000001070d7824 */ /* 0x000fe200078e020d */
[----:B------:R-:W-:Y:S02]  /*12670*/  IADD3 R6, P0, P1, R25, R12, R6 ;  /* 0x0000000c19067210 */ /* 0x000fe4000791e006 */
[----:B------:R-:W-:-:S04]  /*12680*/  SHF.R.S32.HI R25, RZ, 0x1f, R25 ;  /* 0x0000001fff197819 */ /* 0x000fc80000011419 */
[----:B------:R-:W-:Y:S01]  /*12690*/  IADD3.X R7, R25, R4, R13, P0, P1 ;  /* 0x0000000419077210 */ /* 0x000fe200007e240d */
[-C--:B------:R-:W-:Y:S01]  /*126a0*/  IMAD R4, R9, R5.reuse, RZ ;  /* 0x0000000509047224 */ /* 0x080fe200078e02ff */
[----:B------:R-:W-:Y:S01]  /*126b0*/  SHF.R.S32.HI R13, RZ, 0x1f, R5 ;  /* 0x0000001fff0d7819 */ /* 0x000fe20000011405 */
[----:B------:R-:W-:-:S04]  /*126c0*/  IMAD.WIDE.U32 R6, R8, R5, R6 ;  /* 0x0000000508067225 */ /* 0x000fc800078e0006 */
[----:B------:R-:W-:Y:S01]  /*126d0*/  IMAD R13, R8, R13, R4 ;  /* 0x0000000d080d7224 */ /* 0x000fe200078e0204 */
[----:B0-----:R-:W-:Y:S01]  /*126e0*/  LEA R10, P0, R6, R10, 0x2 ;  /* 0x0000000a060a7211 */ /* 0x001fe200078010ff */
[----:B------:R-:W-:Y:S02]  /*126f0*/  IMAD.MOV.U32 R5, RZ, RZ, -0x800000 ;  /* 0xff800000ff057424 */ /* 0x000fe400078e00ff */
[----:B------:R-:W-:-:S05]  /*12700*/  IMAD.IADD R4, R7, 0x1, R13 ;  /* 0x0000000107047824 */ /* 0x000fca00078e020d */
[----:B-1----:R-:W-:-:S05]  /*12710*/  LEA.HI.X R11, R6, R11, R4, 0x2, P0 ;  /* 0x0000000b060b7211 */ /* 0x002fca00000f1404 */
[----:B------:R0:W-:Y:S02]  /*12720*/  STG.E desc[UR42][R10.64], R5 ;  /* 0x000000050a007986 */ /* 0x0001e4000c10192a */
.L_x_724:
[----:B------:R-:W-:Y:S05]  /*12730*/  BSYNC B1 ;  /* 0x0000000000017941 */ /* 0x000fea0003800000 */
.L_x_723:
[----:B------:R-:W-:Y:S05]  /*12740*/  @P2 BRA `(.L_x_719) ;  /* 0x0000000800b02947 */ /* 0x000fea0003800000 */
[----:B------:R-:W2:Y:S01]  /*12750*/  LDL.LU R8, [R1+0x28] ;  /* 0x0000280001087983 */ /* 0x000ea20000300800 */
[----:B0-----:R-:W0:Y:S01]  /*12760*/  LDC R11, c[0x0][0xbe8] ;  /* 0x0002fa00ff0b7b82 */ /* 0x001e220000000800 */
[----:B------:R-:W-:Y:S01]  /*12770*/  ULDC.64 UR4, c[0x0][0xaa0] ;  /* 0x0002a80000047ab9 */ /* 0x000fe20000000a00 */
[----:B------:R-:W-:Y:S01]  /*12780*/  VIADD R38, R192, 0x40 ;  /* 0x00000040c0267836 */ /* 0x000fe20000000000 */
[----:B------:R-:W1:Y:S01]  /*12790*/  S2R R6, SR_TID.X ;  /* 0x0000000000067919 */ /* 0x000e620000002100 */
        /* <DEDUP_REMOVED lines=8> */
[----:B------:R-:W3:Y:S01]  /*12820*/  LDC R3, c[0x0][0xac8] ;  /* 0x0002b200ff037b82 */ /* 0x000ee20000000800 */
[----:B------:R-:W-:Y:S01]  /*12830*/  SHF.R.S32.HI R37, RZ, 0x1f, R37 ;  /* 0x0000001fff257819 */ /* 0x000fe20000011425 */
[----:B------:R-:W-:-:S02]  /*12840*/  IMAD.IADD R5, R5, 0x1, R7 ;  /* 0x0000000105057824 */ /* 0x000fc400078e0207 */
[----:B------:R-:W-:Y:S02]  /*12850*/  VIADD R32, R192, 0x100 ;  /* 0x00000100c0207836 */ /* 0x000fe40000000000 */
[----:B------:R-:W-:-:S04]  /*12860*/  IMAD.WIDE.U32 R4, R184, UR4, R4 ;  /* 0x00000004b8047c25 */ /* 0x000fc8000f8e0004 */
[----:B------:R-:W-:Y:S01]  /*12870*/  IMAD R5, R184, UR5, R5 ;  /* 0x00000005b8057c24 */ /* 0x000fe2000f8e0205 */
[----:B------:R-:W-:Y:S01]  /*12880*/  ULDC.64 UR4, c[0x0][0xaf0] ;  /* 0x0002bc0000047ab9 */ /* 0x000fe20000000a00 */
[----:B0-----:R-:W-:Y:S01]  /*12890*/  ISETP.NE.AND P0, PT, R11, 0x1, PT ;  /* 0x000000010b00780c */ /* 0x001fe20003f05270 */
[----:B------:R-:W-:Y:S02]  /*128a0*/  VIADD R30, R192, 0x140 ;  /* 0x00000140c01e7836 */ /* 0x000fe40000000000 */
[----:B------:R-:W-:-:S04]  /*128b0*/  IMAD.WIDE.U32 R4, R21, UR4, R4 ;  /* 0x0000000415047c25 */ /* 0x000fc8000f8e0004 */
[C---:B------:R-:W-:Y:S02]  /*128c0*/  VIADD R27, R192.reuse, 0x180 ;  /* 0x00000180c01b7836 */ /* 0x040fe40000000000 */
[----:B------:R-:W-:Y:S02]  /*128d0*/  VIADD R24, R192, 0x1c0 ;  /* 0x000001c0c0187836 */ /* 0x000fe40000000000 */
[----:B-1----:R-:W-:Y:S01]  /*128e0*/  VIADD R6, R6, 0xffffff80 ;  /* 0xffffff8006067836 */ /* 0x002fe20000000000 */
[-C--:B---3--:R-:W-:Y:S01]  /*128f0*/  ISETP.GE.AND P1, PT, R38, R3.reuse, PT ;  /* 0x000000032600720c */ /* 0x088fe20003f26270 */
[----:B------:R-:W0:Y:S01]  /*12900*/  @P0 LDC R13, c[0x0][0xbec] ;  /* 0x0002fb00ff0d0b82 */ /* 0x000e220000000800 */
[CC--:B------:R-:W-:Y:S01]  /*12910*/  ISETP.GE.AND P2, PT, R192.reuse, R3.reuse, PT ;  /* 0x00000003c000720c */ /* 0x0c0fe20003f46270 */
[C---:B------:R-:W-:Y:S01]  /*12920*/  VIADD R25, R192.reuse, 0x1c0 ;  /* 0x000001c0c0197836 */ /* 0x040fe20000000000 */
[----:B------:R-:W-:Y:S01]  /*12930*/  SHF.R.S32.HI R9, RZ, 0x1f, R6 ;  /* 0x0000001fff097819 */ /* 0x000fe20000011406 */
[C---:B------:R-:W-:Y:S01]  /*12940*/  VIADD R29, R192.reuse, 0x180 ;  /* 0x00000180c01d7836 */ /* 0x040fe20000000000 */
[----:B------:R-:W-:Y:S01]  /*12950*/  SEL R10, RZ, 0xffffffff, P1 ;  /* 0xffffffffff0a7807 */ /* 0x000fe20000800000 */
[----:B------:R-:W-:Y:S01]  /*12960*/  VIADD R31, R192, 0x140 ;  /* 0x00000140c01f7836 */ /* 0x000fe20000000000 */
[----:B------:R-:W-:Y:S01]  /*12970*/  LEA.HI R9, R9, R6, RZ, 0x3 ;  /* 0x0000000609097211 */ /* 0x000fe200078f18ff */
[----:B------:R-:W1:Y:S01]  /*12980*/  @P0 LDC R15, c[0x0][0xbf0] ;  /* 0x0002fc00ff0f0b82 */ /* 0x000e620000000800 */
[----:B------:R-:W-:Y:S01]  /*12990*/  ISETP.GE.AND P1, PT, R36, R3, PT ;  /* 0x000000032400720c */ /* 0x000fe20003f26270 */
[----:B------:R-:W-:Y:S01]  /*129a0*/  IMAD.SHL.U32 R10, R10, 0x2, RZ ;  /* 0x000000020a0a7824 */ /* 0x000fe200078e00ff */
[----:B------:R-:W-:Y:S01]  /*129b0*/  LOP3.LUT R7, R9, 0xfffffff8, RZ, 0xc0, !PT ;  /* 0xfffffff809077812 */ /* 0x000fe200078ec0ff */
[C---:B------:R-:W-:Y:S01]  /*129c0*/  VIADD R33, R192.reuse, 0x100 ;  /* 0x00000100c0217836 */ /* 0x040fe20000000000 */
[----:B------:R-:W-:Y:S01]  /*129d0*/  SHF.R.S32.HI R9, RZ, 0x3, R9 ;  /* 0x00000003ff097819 */ /* 0x000fe20000011409 */
[----:B------:R-:W-:Y:S01]  /*129e0*/  VIADD R35, R192, 0xc0 ;  /* 0x000000c0c0237836 */ /* 0x000fe20000000000 */
[----:B------:R-:W-:Y:S01]  /*129f0*/  SHF.R.S32.HI R25, RZ, 0x1f, R25 ;  /* 0x0000001fff197819 */ /* 0x000fe20000011419 */
[----:B------:R-:W-:Y:S01]  /*12a00*/  IMAD.IADD R6, R6, 0x1, -R7 ;  /* 0x0000000106067824 */ /* 0x000fe200078e0a07 */
[----:B------:R-:W-:Y:S01]  /*12a10*/  SHF.R.S32.HI R29, RZ, 0x1f, R29 ;  /* 0x0000001fff1d7819 */ /* 0x000fe2000001141d */
[----:B------:R-:W-:Y:S01]  /*12a20*/  VIADD R39, R192, 0x40 ;  /* 0x00000040c0277836 */ /* 0x000fe20000000000 */
[----:B------:R-:W-:Y:S01]  /*12a30*/  SHF.R.S32.HI R31, RZ, 0x1f, R31 ;  /* 0x0000001fff1f7819 */ /* 0x000fe2000001141f */
[----:B------:R-:W-:Y:S01]  /*12a40*/  IMAD R7, R6, 0x20, R9 ;  /* 0x0000002006077824 */ /* 0x000fe200078e0209 */
[----:B------:R-:W-:Y:S01]  /*12a50*/  SHF.R.S32.HI R33, RZ, 0x1f, R33 ;  /* 0x0000001fff217819 */ /* 0x000fe20000011421 */
[----:B------:R-:W-:Y:S01]  /*12a60*/  IMAD R6, R28, UR4, RZ ;  /* 0x000000041c067c24 */ /* 0x000fe2000f8e02ff */
[----:B------:R-:W-:-:S02]  /*12a70*/  SHF.R.S32.HI R35, RZ, 0x1f, R35 ;  /* 0x0000001fff237819 */ /* 0x000fc40000011423 */
[----:B------:R-:W-:Y:S01]  /*12a80*/  SHF.R.S32.HI R39, RZ, 0x1f, R39 ;  /* 0x0000001fff277819 */ /* 0x000fe20000011427 */
[C---:B--2---:R-:W-:Y:S02]  /*12a90*/  IMAD R20, R8.reuse, 0x40, R9 ;  /* 0x0000004008147824 */ /* 0x044fe400078e0209 */
[----:B------:R-:W-:Y:S02]  /*12aa0*/  IMAD R8, R8, 0x40, R7 ;  /* 0x0000004008087824 */ /* 0x000fe400078e0207 */
[----:B------:R-:W-:Y:S01]  /*12ab0*/  IMAD R9, R21, UR5, R6 ;  /* 0x0000000515097c24 */ /* 0x000fe2000f8e0206 */
[----:B------:R-:W-:Y:S01]  /*12ac0*/  ULDC.64 UR4, c[0x0][0xae0] ;  /* 0x0002b80000047ab9 */ /* 0x000fe20000000a00 */
[----:B0-----:R-:W-:-:S04]  /*12ad0*/  @P0 IMAD.HI.U32 R6, R8, R13, RZ ;  /* 0x0000000d08060227 */ /* 0x001fc800078e00ff */
[----:B------:R-:W-:Y:S01]  /*12ae0*/  IMAD.MOV.U32 R7, RZ, RZ, R8 ;  /* 0x000000ffff077224 */ /* 0x000fe200078e0008 */
[----:B-1----:R-:W-:Y:S01]  /*12af0*/  @P0 SHF.R.U32.HI R7, RZ, R15, R6 ;  /* 0x0000000fff070219 */ /* 0x002fe20000011606 */
[----:B------:R-:W-:Y:S01]  /*12b00*/  IMAD.IADD R5, R5, 0x1, R9 ;  /* 0x0000000105057824 */ /* 0x000fe200078e0209 */
[----:B------:R-:W-:Y:S01]  /*12b10*/  SEL R9, RZ, 0x1, P2 ;  /* 0x00000001ff097807 */ /* 0x000fe20001000000 */
[----:B------:R-:W-:Y:S01]  /*12b20*/  IMAD R21, R0, R11, RZ ;  /* 0x0000000b00157224 */ /* 0x000fe200078e02ff */
[----:B------:R-:W-:Y:S01]  /*12b30*/  ISETP.GE.AND P0, PT, R34, R3, PT ;  /* 0x000000032200720c */ /* 0x000fe20003f06270 */
[----:B------:R-:W-:Y:S01]  /*12b40*/  IMAD.WIDE.U32 R4, R7, UR4, R4 ;  /* 0x0000000407047c25 */ /* 0x000fe2000f8e0004 */
[----:B------:R-:W-:Y:S02]  /*12b50*/  LOP3.LUT R6, R10, 0x2, R9, 0xe2, !PT ;  /* 0x000000020a067812 */ /* 0x000fe400078ee209 */
[----:B------:R-:W-:Y:S01]  /*12b60*/  SEL R10, RZ, 0xffffffff, P1 ;  /* 0xffffffffff0a7807 */ /* 0x000fe20000800000 */
[--C-:B------:R-:W-:Y:S01]  /*12b70*/  IMAD.MOV R9, RZ, RZ, -R7.reuse ;  /* 0x000000ffff097224 */ /* 0x100fe200078e0a07 */
[----:B------:R-:W-:-:S02]  /*12b80*/  SHF.R.S32.HI R0, RZ, 0x1f, R7 ;  /* 0x0000001fff007819 */ /* 0x000fc40000011407 */
[----:B------:R-:W-:Y:S01]  /*12b90*/  ISETP.GE.AND P1, PT, R32, R3, PT ;  /* 0x000000032000720c */ /* 0x000fe20003f26270 */
[----:B------:R-:W-:Y:S01]  /*12ba0*/  IMAD R9, R11, R9, R8 ;  /* 0x000000090b097224 */ /* 0x000fe200078e0208 */
[----:B------:R-:W-:Y:S01]  /*12bb0*/  SEL R8, RZ, 0xffffffff, P0 ;  /* 0xffffffffff087807 */ /* 0x000fe20000000000 */
[----:B------:R-:W-:Y:S01]  /*12bc0*/  IMAD.SHL.U32 R13, R10, 0x4, RZ ;  /* 0x000000040a0d7824 */ /* 0x000fe200078e00ff */
[-C--:B------:R-:W-:Y:S01]  /*12bd0*/  ISETP.GE.AND P0, PT, R30, R3.reuse, PT ;  /* 0x000000031e00720c */ /* 0x080fe20003f06270 */
[----:B------:R-:W-:Y:S01]  /*12be0*/  IMAD R0, R0, UR4, RZ ;  /* 0x0000000400007c24 */ /* 0x000fe2000f8e02ff */
[-C--:B------:R-:W-:Y:S01]  /*12bf0*/  ISETP.GE.AND P2, PT, R24, R3.reuse, PT ;  /* 0x000000031800720c */ /* 0x080fe20003f46270 */
[----:B------:R-:W-:Y:S01]  /*12c00*/  IMAD.SHL.U32 R11, R8, 0x8, RZ ;  /* 0x00000008080b7824 */ /* 0x000fe200078e00ff */
[----:B------:R-:W-:Y:S01]  /*12c10*/  LOP3.LUT R6, R13, 0x4, R6, 0xe2, !PT ;  /* 0x000000040d067812 */ /* 0x000fe200078ee206 */
[----:B------:R-:W-:Y:S01]  /*12c20*/  IMAD R7, R7, UR5, R0 ;  /* 0x0000000507077c24 */ /* 0x000fe2000f8e0200 */
[----:B------:R-:W-:Y:S01]  /*12c30*/  SEL R8, RZ, 0xffffffff, P1 ;  /* 0xffffffffff087807 */ /* 0x000fe20000800000 */
[----:B------:R-:W-:Y:S01]  /*12c40*/  ULDC.64 UR4, c[0x0][0xad8] ;  /* 0x0002b60000047ab9 */ /* 0x000fe20000000a00 */
[----:B------:R-:W-:Y:S01]  /*12c50*/  SHF.R.S32.HI R0, RZ, 0x1f, R9 ;  /* 0x0000001fff007819 */ /* 0x000fe20000011409 */
[----:B------:R-:W-:Y:S01]  /*12c60*/  IMAD.IADD R5, R5, 0x1, R7 ;  /* 0x0000000105057824 */ /* 0x000fe200078e0207 */
[----:B------:R-:W-:Y:S01]  /*12c70*/  LOP3.LUT R6, R11, 0x8, R6, 0xe2, !PT ;  /* 0x000000080b067812 */ /* 0x000fe200078ee206 */
[----:B------:R-:W-:Y:S01]  /*12c80*/  IMAD.SHL.U32 R11, R8, 0x10, RZ ;  /* 0x00000010080b7824 */ /* 0x000fe200078e00ff */
[----:B------:R-:W-:Y:S01]  /*12c90*/  SEL R7, RZ, 0xffffffff, P0 ;  /* 0xffffffffff077807 */ /* 0x000fe20000000000 */
[----:B------:R-:W-:Y:S01]  /*12ca0*/  IMAD R0, R0, UR4, RZ ;  /* 0x0000000400007c24 */ /* 0x000fe2000f8e02ff */
[----:B------:R-:W-:Y:S01]  /*12cb0*/  ISETP.GE.AND P0, PT, R27, R3, PT ;  /* 0x000000031b00720c */ /* 0x000fe20003f06270 */
[----:B------:R-:W-:Y:S01]  /*12cc0*/  IMAD.WIDE.U32 R4, R9, UR4, R4 ;  /* 0x0000000409047c25 */ /* 0x000fe2000f8e0004 */
[----:B------:R-:W-:-:S03]  /*12cd0*/  LOP3.LUT R6, R11, 0x10, R6, 0xe2, !PT ;  /* 0x000000100b067812 */ /* 0x000fc600078ee206 */
[----:B------:R-:W-:Y:S02]  /*12ce0*/  IMAD.SHL.U32 R11, R7, 0x20, RZ ;  /* 0x00000020070b7824 */ /* 0x000fe400078e00ff */
[----:B------:R-:W-:Y:S01]  /*12cf0*/  IMAD R7, R9, UR5, R0 ;  /* 0x0000000509077c24 */ /* 0x000fe2000f8e0200 */
[----:B------:R-:W-:Y:S01]  /*12d00*/  SEL R9, RZ, 0x40, P0 ;  /* 0x00000040ff097807 */ /* 0x000fe20000000000 */
[----:B------:R-:W-:Y:S01]  /*12d10*/  ULDC.64 UR4, c[0x0][0xa80] ;  /* 0x0002a00000047ab9 */ /* 0x000fe20000000a00 */
[----:B------:R-:W-:Y:S01]  /*12d20*/  ISETP.GE.AND P0, PT, R20, R21, PT ;  /* 0x000000151400720c */ /* 0x000fe20003f06270 */
[----:B------:R-:W-:Y:S01]  /*12d30*/  IMAD.IADD R5, R5, 0x1, R7 ;  /* 0x0000000105057824 */ /* 0x000fe200078e0207 */
[C---:B------:R-:W-:Y:S02]  /*12d40*/  LEA R12, P1, R4.reuse, UR4, 0x1 ;  /* 0x00000004040c7c11 */ /* 0x040fe4000f8208ff */
[----:B------:R-:W-:Y:S02]  /*12d50*/  LOP3.LUT R6, R11, 0x20, R6, 0xe2, !PT ;  /* 0x000000200b067812 */ /* 0x000fe400078ee206 */
[----:B------:R-:W-:Y:S01]  /*12d60*/  LEA.HI.X R13, R4, UR5, R5, 0x1, P1 ;  /* 0x00000005040d7c11 */ /* 0x000fe200088f0c05 */
[----:B------:R0:W1:Y:S01]  /*12d70*/  SHFL.IDX PT, R10, R12, RZ, 0x181f ;  /* 0x00181fff0c0a7589 */ /* 0x00006200000e0000 */
[----:B------:R-:W-:-:S02]  /*12d80*/  LOP3.LUT R14, R6, R9, RZ, 0xfc, !PT ;  /* 0x00000009060e7212 */ /* 0x000fc400078efcff */
[----:B------:R-:W-:Y:S01]  /*12d90*/  SEL R7, RZ, 0x80, P2 ;  /* 0x00000080ff077807 */ /* 0x000fe20001000000 */
[----:B------:R0:W2:Y:S03]  /*12da0*/  SHFL.IDX PT, R11, R13, RZ, 0x181f ;  /* 0x00181fff0d0b7589 */ /* 0x0000a600000e0000 */
[----:B------:R-:W-:Y:S01]  /*12db0*/  LOP3.LUT R15, R14, R7, RZ, 0xfc, !PT ;  /* 0x000000070e0f7212 */ /* 0x000fe200078efcff */
[----:B------:R-:W-:Y:S06]  /*12dc0*/  @P0 BRA `(.L_x_726) ;  /* 0x00000000007c0947 */ /* 0x000fec0003800000 */
[-C--:B------:R-:W-:Y:S02]  /*12dd0*/  ISETP.GE.AND P2, PT, R38, R3.reuse, PT ;  /* 0x000000032600720c */ /* 0x080fe40003f46270 */
[-C--:B------:R-:W-:Y:S02]  /*12de0*/  ISETP.GE.AND P1, PT, R192, R3.reuse, PT ;  /* 0x00000003c000720c */ /* 0x080fe40003f26270 */
[-C--:B------:R-:W-:Y:S02]  /*12df0*/  ISETP.GE.AND P5, PT, R36, R3.reuse, PT ;  /* 0x000000032400720c */ /* 0x080fe40003fa6270 */
[----:B------:R-:W-:-:S07]  /*12e00*/  ISETP.GE.AND P3, PT, R34, R3, PT ;  /* 0x000000032200720c */ /* 0x000fce0003f66270 */
[----:B-1----:R-:W-:Y:S02]  /*12e10*/  @!P2 LEA R4, P0, R38, R10, 0x1 ;  /* 0x0000000a2604a211 */ /* 0x002fe400078008ff */
[----:B--2---:R-:W-:Y:S02]  /*12e20*/  @!P1 IMAD.WIDE R6, R192, 0x2, R10 ;  /* 0x00000002c0069825 */ /* 0x004fe400078e020a */
[----:B------:R-:W-:Y:S02]  /*12e30*/  @!P2 LEA.HI.X R5, R38, R11, R39, 0x1, P0 ;  /* 0x0000000b2605a211 */ /* 0x000fe400000f0c27 */
[----:B------:R-:W-:Y:S01]  /*12e40*/  LOP3.LUT P0, RZ, R14, 0x40, RZ, 0xc0, !PT ;  /* 0x000000400eff7812 */ /* 0x000fe2000780c0ff */
[----:B------:R1:W-:Y:S01]  /*12e50*/  @!P1 ST.E.128 desc[UR42][R6.64], RZ ;  /* 0x000000ff06009985 */ /* 0x0003e2000c101d2a */
[----:B------:R-:W-:-:S03]  /*12e60*/  ISETP.GE.AND P1, PT, R30, R3, PT ;  /* 0x000000031e00720c */ /* 0x000fc60003f26270 */
[----:B------:R2:W-:Y:S01]  /*12e70*/  @!P2 ST.E.128 desc[UR42][R4.64], RZ ;  /* 0x000000ff0400a985 */ /* 0x0005e2000c101d2a */
[----:B------:R-:W-:Y:S02]  /*12e80*/  ISETP.GE.AND P2, PT, R32, R3, PT ;  /* 0x000000032000720c */ /* 0x000fe40003f46270 */
[----:B-1----:R-:W-:-:S04]  /*12e90*/  @!P5 LEA R6, P4, R36, R10, 0x1 ;  /* 0x0000000a2406d211 */ /* 0x002fc800078808ff */
[-C--:B------:R-:W-:Y:S02]  /*12ea0*/  @!P5 LEA.HI.X R7, R36, R11.reuse, R37, 0x1, P4 ;  /* 0x0000000b2407d211 */ /* 0x080fe400020f0c25 */
[----:B------:R-:W-:Y:S02]  /*12eb0*/  LOP3.LUT P4, RZ, R15, 0x80, RZ, 0xc0, !PT ;  /* 0x000000800fff7812 */ /* 0x000fe4000788c0ff */
[-C--:B--2---:R-:W-:Y:S01]  /*12ec0*/  @!P3 LEA R4, P6, R34, R10.reuse, 0x1 ;  /* 0x0000000a2204b211 */ /* 0x084fe200078c08ff */
[----:B------:R1:W-:Y:S02]  /*12ed0*/  @!P5 ST.E.128 desc[UR42][R6.64], RZ ;  /* 0x000000ff0600d985 */ /* 0x0003e4000c101d2a */
[----:B------:R-:W-:Y:S02]  /*12ee0*/  @!P2 LEA R8, P5, R32, R10, 0x1 ;  /* 0x0000000a2008a211 */ /* 0x000fe400078a08ff */
[-C--:B------:R-:W-:Y:S02]  /*12ef0*/  @!P3 LEA.HI.X R5, R34, R11.reuse, R35, 0x1, P6 ;  /* 0x0000000b2205b211 */ /* 0x080fe400030f0c23 */
[----:B------:R-:W-:-:S03]  /*12f00*/  @!P2 LEA.HI.X R9, R32, R11, R33, 0x1, P5 ;  /* 0x0000000b2009a211 */ /* 0x000fc600028f0c21 */
[----:B------:R2:W-:Y:S01]  /*12f10*/  @!P3 ST.E.128 desc[UR42][R4.64], RZ ;  /* 0x000000ff0400b985 */ /* 0x0005e2000c101d2a */
[----:B-1----:R-:W-:-:S03]  /*12f20*/  @!P1 LEA R6, P6, R30, R10, 0x1 ;  /* 0x0000000a1e069211 */ /* 0x002fc600078c08ff */
[----:B------:R3:W-:Y:S01]  /*12f30*/  @!P2 ST.E.128 desc[UR42][R8.64], RZ ;  /* 0x000000ff0800a985 */ /* 0x0007e2000c101d2a */
[----:B------:R-:W-:Y:S02]  /*12f40*/  @!P1 LEA.HI.X R7, R30, R11, R31, 0x1, P6 ;  /* 0x0000000b1e079211 */ /* 0x000fe400030f0c1f */
[----:B--2---:R-:W-:-:S03]  /*12f50*/  @P0 LEA R4, P3, R27, R10, 0x1 ;  /* 0x0000000a1b040211 */ /* 0x004fc600078608ff */
[----:B------:R3:W-:Y:S01]  /*12f60*/  @!P1 ST.E.128 desc[UR42][R6.64], RZ ;  /* 0x000000ff06009985 */ /* 0x0007e2000c101d2a */
[C---:B------:R-:W-:Y:S02]  /*12f70*/  @P4 LEA R10, P5, R24.reuse, R10, 0x1 ;  /* 0x0000000a180a4211 */ /* 0x040fe400078a08ff */
[-C--:B------:R-:W-:Y:S02]  /*12f80*/  @P0 LEA.HI.X R5, R27, R11.reuse, R29, 0x1, P3 ;  /* 0x0000000b1b050211 */ /* 0x080fe400018f0c1d */
[----:B------:R-:W-:-:S03]  /*12f90*/  @P4 LEA.HI.X R11, R24, R11, R25, 0x1, P5 ;  /* 0x0000000b180b4211 */ /* 0x000fc600028f0c19 */
[----:B------:R3:W-:Y:S04]  /*12fa0*/  @P0 ST.E.128 desc[UR42][R4.64], RZ ;  /* 0x000000ff04000985 */ /* 0x0007e8000c101d2a */
[----:B------:R3:W-:Y:S02]  /*12fb0*/  @P4 ST.E.128 desc[UR42][R10.64], RZ ;  /* 0x000000ff0a004985 */ /* 0x0007e4000c101d2a */
.L_x_726:
[----:B------:R-:W-:Y:S05]  /*12fc0*/  BSYNC B1 ;  /* 0x0000000000017941 */ /* 0x000fea0003800000 */
.L_x_725:
[----:B------:R-:W-:Y:S01]  /*12fd0*/  VIADD R0, R20, 0x20 ;  /* 0x0000002014007836 */ /* 0x000fe20000000000 */
[----:B--23--:R2:W3:Y:S04]  /*12fe0*/  SHFL.IDX PT, R11, R13, 0x1, 0x181f ;  /* 0x00381f000d0b7f89 */ /* 0x00c4e800000e0000 */
[----:B------:R-:W-:Y:S01]  /*12ff0*/  ISETP.GE.AND P0, PT, R0, R21, PT ;  /* 0x000000150000720c */ /* 0x000fe20003f06270 */
[----:B-1----:R2:W1:-:S12]  /*13000*/  SHFL.IDX PT, R10, R12, 0x1, 0x181f ;  /* 0x00381f000c0a7f89 */ /* 0x00245800000e0000 */
[----:B--2---:R-:W-:Y:S05]  /*13010*/  @P0 BRA `(.L_x_719) ;  /* 0x00000000007c0947 */ /* 0x004fea0003800000 */
[-C--:B------:R-:W-:Y:S02]  /*13020*/  ISETP.GE.AND P6, PT, R192, R3.reuse, PT ;  /* 0x00000003c000720c */ /* 0x080fe40003fc6270 */
[-C--:B------:R-:W-:Y:S02]  /*13030*/  ISETP.GE.AND P5, PT, R38, R3.reuse, PT ;  /* 0x000000032600720c */ /* 0x080fe40003fa6270 */
[-C--:B------:R-:W-:Y:S02]  /*13040*/  ISETP.GE.AND P4, PT, R36, R3.reuse, PT ;  /* 0x000000032400720c */ /* 0x080fe40003f86270 */
[-C--:B------:R-:W-:Y:S02]  /*13050*/  ISETP.GE.AND P3, PT, R34, R3.reuse, PT ;  /* 0x000000032200720c */ /* 0x080fe40003f66270 */
[-C--:B------:R-:W-:Y:S02]  /*13060*/  ISETP.GE.AND P2, PT, R32, R3.reuse, PT ;  /* 0x000000032000720c */ /* 0x080fe40003f46270 */
[----:B------:R-:W-:-:S03]  /*13070*/  ISETP.GE.AND P1, PT, R30, R3, PT ;  /* 0x000000031e00720c */ /* 0x000fc60003f26270 */
[----:B-1-3--:R-:W-:Y:S02]  /*13080*/  @!P6 IMAD.WIDE R6, R192, 0x2, R10 ;  /* 0x00000002c006e825 */ /* 0x00afe400078e020a */
[----:B------:R-:W-:-:S03]  /*13090*/  @!P5 LEA R4, P0, R38, R10, 0x1 ;  /* 0x0000000a2604d211 */ /* 0x000fc600078008ff */
[----:B------:R1:W-:Y:S01]  /*130a0*/  @!P6 ST.E.128 desc[UR42][R6.64], RZ ;  /* 0x000000ff0600e985 */ /* 0x0003e2000c101d2a */
[----:B------:R-:W-:Y:S02]  /*130b0*/  @!P5 LEA.HI.X R5, R38, R11, R39, 0x1, P0 ;  /* 0x0000000b2605d211 */ /* 0x000fe400000f0c27 */
[----:B------:R-:W-:-:S03]  /*130c0*/  LOP3.LUT P0, RZ, R14, 0x40, RZ, 0xc0, !PT ;  /* 0x000000400eff7812 */ /* 0x000fc6000780c0ff */
[----:B------:R2:W-:Y:S01]  /*130d0*/  @!P5 ST.E.128 desc[UR42][R4.64], RZ ;  /* 0x000000ff0400d985 */ /* 0x0005e2000c101d2a */
[----:B-1----:R-:W-:-:S04]  /*130e0*/  @!P4 LEA R6, P6, R36, R10, 0x1 ;  /* 0x0000000a2406c211 */ /* 0x002fc800078c08ff */
[-C--:B------:R-:W-:Y:S02]  /*130f0*/  @!P4 LEA.HI.X R7, R36, R11.reuse, R37, 0x1, P6 ;  /* 0x0000000b2407c211 */ /* 0x080fe400030f0c25 */
[----:B------:R-:W-:Y:S02]  /*13100*/  LOP3.LUT P6, RZ, R15, 0x80, RZ, 0xc0, !PT ;  /* 0x000000800fff7812 */ /* 0x000fe400078cc0ff */
[-C--:B--2---:R-:W-:Y:S01]  /*13110*/  @!P3 LEA R4, P5, R34, R10.reuse, 0x1 ;  /* 0x0000000a2204b211 */ /* 0x084fe200078a08ff */
[----:B------:R1:W-:Y:S01]  /*13120*/  @!P4 ST.E.128 desc[UR42][R6.64], RZ ;  /* 0x000000ff0600c985 */ /* 0x0003e2000c101d2a */
        /* <DEDUP_REMOVED lines=14> */
.L_x_719:
[----:B------:R-:W-:Y:S05]  /*13210*/  BSYNC B0 ;  /* 0x0000000000007941 */ /* 0x000fea0003800000 */
.L_x_712:
[----:B------:R-:W-:Y:S02]  /*13220*/  ULDC UR4, c[0x0][0xc3c] ;  /* 0x00030f0000047ab9 */ /* 0x000fe40000000800 */
[----:B------:R-:W-:-:S13]  /*13230*/  ISETP.GE.AND P0, PT, R155, UR4, PT ;  /* 0x000000049b007c0c */ /* 0x000fda000bf06270 */
[----:B------:R-:W-:Y:S05]  /*13240*/  @!P0 BRA `(.L_x_727) ;  /* 0xfffffee400ac8947 */ /* 0x000fea000383ffff */
[----:B------:R-:W-:Y:S05]  /*13250*/  BRA `(.L_x_590) ;  /* 0x0000007800347947 */ /* 0x000fea0003800000 */
.L_x_588:
        /* <DEDUP_REMOVED lines=16> */
.L_x_728:
        /* <DEDUP_REMOVED lines=43> */
.L_x_732:
[----:B------:R-:W0:Y:S01]  /*13610*/  LDC R2, c[0x0][0xc3c] ;  /* 0x00030f00ff027b82 */ /* 0x000e220000000800 */
[----:B------:R-:W-:Y:S01]  /*13620*/  UIADD3 UR4, UR4, 0x1f, URZ ;  /* 0x0000001f04047890 */ /* 0x000fe2000fffe03f */
[----:B------:R-:W-:Y:S02]  /*13630*/  ULDC UR7, c[0x0][0xc3c] ;  /* 0x00030f0000077ab9 */ /* 0x000fe40000000800 */
[----:B------:R-:W-:-:S03]  /*13640*/  IMAD.U32 R27, RZ, RZ, UR7 ;  /* 0x00000007ff1b7e24 */ /* 0x000fc6000f8e00ff */
        /* <DEDUP_REMOVED lines=26> */
[----:B0-----:R-:W-:-:S04]  /*137f0*/  SEL R2, R2, RZ, P5 ;  /* 0x000000ff02027207 */ /* 0x001fc80002800000 */
[----:B------:R-:W-:-:S05]  /*13800*/  IADD3 R5, R3, R2, RZ ;  /* 0x0000000203057210 */ /* 0x000fca0007ffe0ff */
[----:B------:R-:W0:Y:S02]  /*13810*/  SHFL.IDX PT, R2, R5, 0x1f, 0x1f ;  /* 0x03e01f0005027f89 */ /* 0x000e2400000e0000 */
[----:B0-----:R-:W-:-:S04]  /*13820*/  IMAD R3, R2, UR5, RZ ;  /* 0x0000000502037c24 */ /* 0x001fc8000f8e02ff */
[----:B------:R-:W-:-:S05]  /*13830*/  IMAD.IADD R8, R3, 0x1, R8 ;  /* 0x0000000103087824 */ /* 0x000fca00078e0208 */
[----:B------:R-:W-:-:S13]  /*13840*/  ISETP.GT.AND P6, PT, R8, UR6, PT ;  /* 0x0000000608007c0c */ /* 0x000fda000bfc4270 */
[----:B------:R-:W-:Y:S05]  /*13850*/  @!P6 BRA `(.L_x_732) ;  /* 0xfffffffc006ce947 */ /* 0x000fea000383ffff */
.L_x_730:
        /* <DEDUP_REMOVED lines=18> */
.L_x_733:
[----:B-1----:R-:W-:Y:S01]  /*13980*/  IMAD R24, R24, UR5, R11 ;  /* 0x0000000518187c24 */ /* 0x002fe2000f8e020b */
[----:B0-----:R-:W-:Y:S01]  /*13990*/  IABS R5, R9 ;  /* 0x0000000900057213 */ /* 0x001fe20000000000 */
[----:B------:R-:W-:Y:S01]  /*139a0*/  IMAD.MOV.U32 R11, RZ, RZ, R12 ;  /* 0x000000ffff0b7224 */ /* 0x000fe200078e000c */
[----:B------:R-:W-:Y:S01]  /*139b0*/  IABS R12, R6 ;  /* 0x00000006000c7213 */ /* 0x000fe20000000000 */
[----:B------:R-:W-:Y:S01]  /*139c0*/  IMAD.MOV.U32 R2, RZ, RZ, RZ ;  /* 0x000000ffff027224 */ /* 0x000fe200078e00ff */
[----:B------:R-:W-:Y:S01]  /*139d0*/  IADD3 R25, -R24, UR6, RZ ;  /* 0x0000000618197c10 */ /* 0x000fe2000fffe1ff */
[----:B------:R-:W-:Y:S01]  /*139e0*/  IMAD R11, R11, R4, RZ ;  /* 0x000000040b0b7224 */ /* 0x000fe200078e02ff */
[----:B------:R-:W0:Y:S01]  /*139f0*/  I2F.RP R8, R5 ;  /* 0x0000000500087306 */ /* 0x000e220000209400 */
[----:B------:R-:W-:Y:S01]  /*13a00*/  IMAD.MOV R12, RZ, RZ, -R12 ;  /* 0x000000ffff0c7224 */ /* 0x000fe200078e0a0c */
[----:B------:R-:W-:Y:S01]  /*13a10*/  IABS R10, R25 ;  /* 0x00000019000a7213 */ /* 0x000fe20000000000 */
[----:B------:R-:W-:-:S04]  /*13a20*/  IMAD.HI.U32 R2, R3, R11, R2 ;  /* 0x0000000b03027227 */ /* 0x000fc800078e0002 */
[----:B------:R-:W-:Y:S02]  /*13a30*/  IMAD.MOV.U32 R3, RZ, RZ, R10 ;  /* 0x000000ffff037224 */ /* 0x000fe400078e000a */
[----:B------:R-:W-:Y:S02]  /*13a40*/  IMAD.MOV.U32 R10, RZ, RZ, R12 ;  /* 0x000000ffff0a7224 */ /* 0x000fe400078e000c */
[----:B------:R-:W-:-:S04]  /*13a50*/  IMAD.HI.U32 R2, R2, R3, RZ ;  /* 0x0000000302027227 */ /* 0x000fc800078e00ff */
[----:B------:R-:W-:Y:S01]  /*13a60*/  IMAD R3, R2, R10, R3 ;  /* 0x0000000a02037224 */ /* 0x000fe200078e0203 */
[----:B0-----:R-:W0:Y:S01]  /*13a70*/  MUFU.RCP R8, R8 ;  /* 0x0000000800087308 */ /* 0x001e220000001000 */
[----:B------:R-:W-:-:S03]  /*13a80*/  VIADD R27, R27, UR4 ;  /* 0x000000041b1b7c36 */ /* 0x000fc60008000000 */
[----:B------:R-:W-:-:S13]  /*13a90*/  ISETP.GT.U32.AND P1, PT, R4, R3, PT ;  /* 0x000000030400720c */ /* 0x000fda0003f24070 */
[----:B------:R-:W-:Y:S02]  /*13aa0*/  @!P1 IMAD.IADD R3, R3, 0x1, -R4 ;  /* 0x0000000103039824 */ /* 0x000fe400078e0a04 */
[----:B0-----:R-:W-:Y:S02]  /*13ab0*/  VIADD R10, R8, 0xffffffe ;  /* 0x0ffffffe080a7836 */ /* 0x001fe40000000000 */
[----:B------:R-:W-:Y:S01]  /*13ac0*/  @!P1 VIADD R2, R2, 0x1 ;  /* 0x0000000102029836 */ /* 0x000fe20000000000 */
[----:B------:R-:W-:Y:S02]  /*13ad0*/  ISETP.GE.U32.AND P0, PT, R3, R4, PT ;  /* 0x000000040300720c */ /* 0x000fe40003f06070 */
[----:B------:R0:W1:Y:S01]  /*13ae0*/  F2I.FTZ.U32.TRUNC.NTZ R3, R10 ;  /* 0x0000000a00037305 */ /* 0x000062000021f000 */
[----:B------:R-:W-:Y:S02]  /*13af0*/  LOP3.LUT R4, R25, R6, RZ, 0x3c, !PT ;  /* 0x0000000619047212 */ /* 0x000fe400078e3cff */
[----:B------:R-:W-:-:S02]  /*13b00*/  ISETP.NE.AND P1, PT, R6, RZ, PT ;  /* 0x000000ff0600720c */ /* 0x000fc40003f25270 */
[----:B------:R-:W-:Y:S02]  /*13b10*/  ISETP.GE.AND P2, PT, R4, RZ, PT ;  /* 0x000000ff0400720c */ /* 0x000fe40003f46270 */
[----:B0-----:R-:W-:-:S04]  /*13b20*/  IABS R10, R9 ;  /* 0x00000009000a7213 */ /* 0x001fc80000000000 */
[----:B------:R-:W-:Y:S02]  /*13b30*/  @P0 VIADD R2, R2, 0x1 ;  /* 0x0000000102020836 */ /* 0x000fe40000000000 */
[----:B------:R-:W-:Y:S02]  /*13b40*/  IMAD.MOV R10, RZ, RZ, -R10 ;  /* 0x000000ffff0a7224 */ /* 0x000fe400078e0a0a */
[----:B------:R-:W-:Y:S02]  /*13b50*/  IMAD.MOV.U32 R8, RZ, RZ, R2 ;  /* 0x000000ffff087224 */ /* 0x000fe400078e0002 */
[----:B-1----:R-:W-:Y:S02]  /*13b60*/  IMAD.MOV R2, RZ, RZ, -R3 ;  /* 0x000000ffff027224 */ /* 0x002fe400078e0a03 */
[----:B------:R-:W-:Y:S01]  /*13b70*/  @!P2 IMAD.MOV R8, RZ, RZ, -R8 ;  /* 0x000000ffff08a224 */ /* 0x000fe200078e0a08 */
[----:B------:R-:W-:Y:S01]  /*13b80*/  @!P1 LOP3.LUT R8, RZ, R6, RZ, 0x33, !PT ;  /* 0x00000006ff089212 */ /* 0x000fe200078e33ff */
[----:B------:R-:W-:Y:S01]  /*13b90*/  IMAD R11, R2, R5, RZ ;  /* 0x00000005020b7224 */ /* 0x000fe200078e02ff */
[----:B------:R-:W-:-:S02]  /*13ba0*/  MOV R2, RZ ;  /* 0x000000ff00027202 */ /* 0x000fc40000000f00 */
[-C--:B------:R-:W-:Y:S01]  /*13bb0*/  IABS R4, R8.reuse ;  /* 0x0000000800047213 */ /* 0x080fe20000000000 */
[----:B------:R-:W-:Y:S02]  /*13bc0*/  IMAD R6, R6, R8, RZ ;  /* 0x0000000806067224 */ /* 0x000fe400078e02ff */
[----:B------:R-:W-:-:S04]  /*13bd0*/  IMAD.HI.U32 R2, R3, R11, R2 ;  /* 0x0000000b03027227 */ /* 0x000fc800078e0002 */
[----:B------:R-:W-:Y:S02]  /*13be0*/  IMAD.MOV.U32 R3, RZ, RZ, R4 ;  /* 0x000000ffff037224 */ /* 0x000fe400078e0004 */
[----:B------:R-:W-:Y:S02]  /*13bf0*/  IMAD.MOV.U32 R4, RZ, RZ, R10 ;  /* 0x000000ffff047224 */ /* 0x000fe400078e000a */
[----:B------:R-:W-:-:S04]  /*13c00*/  IMAD.HI.U32 R2, R2, R3, RZ ;  /* 0x0000000302027227 */ /* 0x000fc800078e00ff */
[----:B------:R-:W-:Y:S01]  /*13c10*/  IMAD R4, R2, R4, R3 ;  /* 0x0000000402047224 */ /* 0x000fe200078e0203 */
[----:B------:R-:W-:Y:S01]  /*13c20*/  LOP3.LUT R3, R8, R9, RZ, 0x3c, !PT ;  /* 0x0000000908037212 */ /* 0x000fe200078e3cff */
[----:B------:R-:W-:-:S03]  /*13c30*/  IMAD.IADD R25, R25, 0x1, -R6 ;  /* 0x0000000119197824 */ /* 0x000fc600078e0a06 */
[----:B------:R-:W-:Y:S02]  /*13c40*/  ISETP.GT.U32.AND P1, PT, R5, R4, PT ;  /* 0x000000040500720c */ /* 0x000fe40003f24070 */
[----:B------:R-:W-:-:S11]  /*13c50*/  ISETP.GE.AND P2, PT, R3, RZ, PT ;  /* 0x000000ff0300720c */ /* 0x000fd60003f46270 */
[----:B------:R-:W-:Y:S02]  /*13c60*/  @!P1 IMAD.IADD R4, R4, 0x1, -R5 ;  /* 0x0000000104049824 */ /* 0x000fe400078e0a05 */
[----:B------:R-:W-:Y:S01]  /*13c70*/  @!P1 VIADD R2, R2, 0x1 ;  /* 0x0000000102029836 */ /* 0x000fe20000000000 */
[----:B------:R-:W-:Y:S02]  /*13c80*/  ISETP.NE.AND P1, PT, R9, RZ, PT ;  /* 0x000000ff0900720c */ /* 0x000fe40003f25270 */
[----:B------:R-:W-:-:S13]  /*13c90*/  ISETP.GE.U32.AND P0, PT, R4, R5, PT ;  /* 0x000000050400720c */ /* 0x000fda0003f06070 */
[----:B------:R-:W-:-:S04]  /*13ca0*/  @P0 VIADD R2, R2, 0x1 ;  /* 0x0000000102020836 */ /* 0x000fc80000000000 */
[----:B------:R-:W-:Y:S01]  /*13cb0*/  @!P2 IMAD.MOV R2, RZ, RZ, -R2 ;  /* 0x000000ffff02a224 */ /* 0x000fe200078e0a02 */
[----:B------:R-:W-:-:S05]  /*13cc0*/  @!P1 LOP3.LUT R2, RZ, R9, RZ, 0x33, !PT ;  /* 0x00000009ff029212 */ /* 0x000fca00078e33ff */
[----:B------:R-:W-:-:S04]  /*13cd0*/  IMAD.MOV R26, RZ, RZ, -R2 ;  /* 0x000000ffff1a7224 */ /* 0x000fc800078e0a02 */
[C---:B------:R-:W-:Y:S02]  /*13ce0*/  IMAD R26, R9.reuse, R26, R8 ;  /* 0x0000001a091a7224 */ /* 0x040fe400078e0208 */
[----:B------:R-:W-:-:S04]  /*13cf0*/  IMAD R9, R9, 0x1000000, R2 ;  /* 0x0100000009097824 */ /* 0x000fc800078e0202 */
[----:B------:R-:W-:Y:S01]  /*13d00*/  IMAD R26, R26, 0x10000, R9 ;  /* 0x000100001a1a7824 */ /* 0x000fe200078e0209 */
[----:B------:R-:W-:Y:S06]  /*13d10*/  BRA `(.L_x_734) ;  /* 0x00000000000c7947 */ /* 0x000fec0003800000 */
.L_x_731:
[----:B------:R-:W-:Y:S02]  /*13d20*/  IMAD.MOV.U32 R25, RZ, RZ, RZ ;  /* 0x000000ffff197224 */ /* 0x000fe400078e00ff */
[----:B------:R-:W-:Y:S02]  /*13d30*/  IMAD.U32 R24, RZ, RZ, UR6 ;  /* 0x00000006ff187e24 */ /* 0x000fe4000f8e00ff */
[----:B------:R-:W-:-:S07]  /*13d40*/  IMAD.MOV.U32 R26, RZ, RZ, RZ ;  /* 0x000000ffff1a7224 */ /* 0x000fce00078e00ff */
.L_x_734:
[----:B------:R-:W-:-:S13]  /*13d50*/  ISETP.NE.AND P0, PT, R7, RZ, PT ;  /* 0x000000ff0700720c */ /* 0x000fda0003f05270 */
[----:B------:R-:W0:Y:S01]  /*13d60*/  @!P0 S2R R3, SR_CgaCtaId ;  /* 0x0000000000038919 */ /* 0x000e220000008800 */
[----:B------:R-:W-:-:S04]  /*13d70*/  @!P0 MOV R2, 0x400 ;  /* 0x0000040000028802 */ /* 0x000fc80000000f00 */
[----:B0-----:R-:W-:-:S05]  /*13d80*/  @!P0 LEA R2, R3, R2, 0x18 ;  /* 0x0000000203028211 */ /* 0x001fca00078ec0ff */
[----:B------:R1:W-:Y:S01]  /*13d90*/  @!P0 STS.128 [R2+0x28cd0], R24 ;  /* 0x028cd01802008388 */ /* 0x0003e20000000c00 */
[----:B------:R-:W-:Y:S06]  /*13da0*/  BAR.ARV 0x5, 0x180 ;  /* 0x0146000000007b1d */ /* 0x000fec0000002000 */
.L_x_729:
        /* <DEDUP_REMOVED lines=8> */
[----:B------:R-:W-:Y:S01]  /*13e30*/  LOP3.LUT R5, R0, 0x7f, RZ, 0xc0, !PT ;  /* 0x0000007f00057812 */ /* 0x000fe200078ec0ff */
[----:B------:R-:W-:Y:S01]  /*13e40*/  UMOV UR4, 0x400 ;  /* 0x0000040000047882 */ /* 0x000fe20000000000 */
[----:B------:R1:W-:Y:S01]  /*13e50*/  STL [R1+0x20], RZ ;  /* 0x000020ff01007387 */ /* 0x0003e20000100800 */
[----:B------:R-:W-:Y:S01]  /*13e60*/  BSSY B8, `(.L_x_735) ;  /* 0x0000695000087945 */ /* 0x000fe20003800000 */
[C---:B------:R-:W-:Y:S01]  /*13e70*/  LOP3.LUT R3, R2.reuse, 0x1f8, RZ, 0xc0, !PT ;  /* 0x000001f802037812 */ /* 0x040fe200078ec0ff */
[----:B------:R-:W-:Y:S01]  /*13e80*/  IMAD.SHL.U32 R35, R5, 0x8, RZ ;  /* 0x0000000805237824 */ /* 0x000fe200078e00ff */
[----:B------:R-:W-:Y:S01]  /*13e90*/  LOP3.LUT R2, R2, 0x38, RZ, 0xc0, !PT ;  /* 0x0000003802027812 */ /* 0x000fe200078ec0ff */
[----:B------:R-:W-:Y:S01]  /*13ea0*/  IMAD.MOV.U32 R19, RZ, RZ, RZ ;  /* 0x000000ffff137224 */ /* 0x000fe200078e00ff */
[----:B------:R-:W-:Y:S01]  /*13eb0*/  LOP3.LUT R4, R3, 0x38, R0, 0x78, !PT ;  /* 0x0000003803047812 */ /* 0x000fe200078e7800 */
[----:B------:R-:W-:Y:S01]  /*13ec0*/  IMAD.SHL.U32 R0, R0, 0x10, RZ ;  /* 0x0000001000007824 */ /* 0x000fe200078e00ff */
[----:B------:R-:W-:Y:S01]  /*13ed0*/  SHF.R.U32.HI R3, RZ, 0x3, R5 ;  /* 0x00000003ff037819 */ /* 0x000fe20000011605 */
[----:B------:R-:W-:Y:S01]  /*13ee0*/  IMAD.MOV.U32 R22, RZ, RZ, RZ ;  /* 0x000000ffff167224 */ /* 0x000fe200078e00ff */
[----:B------:R-:W-:Y:S01]  /*13ef0*/  LOP3.LUT R35, R4, 0x200, R35, 0xf8, !PT ;  /* 0x0000020004237812 */ /* 0x000fe200078ef823 */
[----:B------:R-:W-:Y:S01]  /*13f00*/  IMAD.MOV.U32 R28, RZ, RZ, 0x1 ;  /* 0x00000001ff1c7424 */ /* 0x000fe200078e00ff */
[----:B------:R-:W-:Y:S01]  /*13f10*/  LOP3.LUT R0, R3, 0x70, R0, 0xf8, !PT ;  /* 0x0000007003007812 */ /* 0x000fe200078ef800 */
[----:B------:R-:W-:Y:S01]  /*13f20*/  ULDC.64 UR40, c[0x0][0x198] ;  /* 0x0000660000287ab9 */ /* 0x000fe20000000a00 */
[C---:B------:R-:W-:Y:S01]  /*13f30*/  LOP3.LUT R0, R2.reuse, 0xc0, RZ, 0xfc, !PT ;  /* 0x000000c002007812 */ /* 0x040fe200078efcff */
[----:B------:R-:W-:Y:S01]  /*13f40*/  ULOP3.LUT UR38, UR36, 0x2, URZ, 0xfc, !UPT ;  /* 0x0000000224267892 */ /* 0x000fe2000f8efc3f */
[C---:B------:R-:W-:Y:S01]  /*13f50*/  LOP3.LUT R0, R2.reuse, 0x140, RZ, 0xfc, !PT ;  /* 0x0000014002007812 */ /* 0x040fe200078efcff */
[----:B------:R-:W-:Y:S01]  /*13f60*/  ULDC UR37, c[0x0][0xc] ;  /* 0x0000030000257ab9 */ /* 0x000fe20000000800 */
[C---:B------:R-:W-:Y:S01]  /*13f70*/  LOP3.LUT R3, R2.reuse, 0x40, RZ, 0xfc, !PT ;  /* 0x0000004002037812 */ /* 0x040fe200078efcff */
[----:B0-----:R-:W-:Y:S01]  /*13f80*/  ULEA UR4, UR5, UR4, 0x18 ;  /* 0x0000000405047291 */ /* 0x001fe2000f8ec03f */
[----:B------:R-:W-:-:S02]  /*13f90*/  LOP3.LUT R3, R2, 0x100, RZ, 0xfc, !PT ;  /* 0x0000010002037812 */ /* 0x000fc400078efcff */
[C---:B------:R-:W-:Y:S02]  /*13fa0*/  LOP3.LUT R4, R2.reuse, 0x80, RZ, 0xfc, !PT ;  /* 0x0000008002047812 */ /* 0x040fe400078efcff */
[C---:B------:R-:W-:Y:S01]  /*13fb0*/  LOP3.LUT R3, R2.reuse, 0x180, RZ, 0xfc, !PT ;  /* 0x0000018002037812 */ /* 0x040fe200078efcff */
[----:B------:R-:W-:Y:S01]  /*13fc0*/  IMAD.U32 R17, RZ, RZ, UR4 ;  /* 0x00000004ff117e24 */ /* 0x000fe2000f8e00ff */
[----:B------:R-:W-:Y:S02]  /*13fd0*/  MOV R29, 0x1 ;  /* 0x00000001001d7802 */ /* 0x000fe40000000f00 */
[----:B------:R-:W-:Y:S01]  /*13fe0*/  LOP3.LUT R2, R2, 0x1c0, RZ, 0xfc, !PT ;  /* 0x000001c002027812 */ /* 0x000fe200078efcff */
[----:B------:R-:W-:-:S05]  /*13ff0*/  IMAD R0, R35, 0x2, R17 ;  /* 0x0000000223007824 */ /* 0x000fca00078e0211 */
[----:B------:R1:W-:Y:S02]  /*14000*/  STL [R1+0x30], R0 ;  /* 0x0000300001007387 */ /* 0x0003e40000100800 */
.L_x_844:
[----:B0-----:R-:W0:Y:S02]  /*14010*/  LDC.64 R2, c[0x0][0xc88] ;  /* 0x00032200ff027b82 */ /* 0x001e240000000a00 */
[----:B0-----:R-:W-:-:S05]  /*14020*/  IMAD.WIDE R2, R27, 0x4, R2 ;  /* 0x000000041b027825 */ /* 0x001fca00078e0202 */
[----:B-1----:R-:W1:Y:S01]  /*14030*/  LDG.E R31, desc[UR42][R2.64] ;  /* 0x0000002a021f7981 */ /* 0x002e62000c1e1900 */
[----:B------:R-:W-:Y:S05]  /*14040*/  YIELD ;  /* 0x0000000000007946 */ /* 0x000fea0003800000 */
[----:B------:R-:W-:Y:S01]  /*14050*/  ULDC.64 UR4, c[0x0][0xa28] ;  /* 0x00028a0000047ab9 */ /* 0x000fe20000000a00 */
[----:B------:R-:W-:Y:S01]  /*14060*/  IMAD.MOV.U32 R33, RZ, RZ, RZ ;  /* 0x000000ffff217224 */ /* 0x000fe200078e00ff */
[----:B------:R-:W-:Y:S01]  /*14070*/  ISETP.NE.U32.AND P0, PT, RZ, UR4, PT ;  /* 0x00000004ff007c0c */ /* 0x000fe2000bf05070 */
[----:B--23--:R-:W-:Y:S01]  /*14080*/  IMAD.MOV.U32 R6, RZ, RZ, RZ ;  /* 0x000000ffff067224 */ /* 0x00cfe200078e00ff */
[----:B------:R-:W-:Y:S01]  /*14090*/  ULDC.64 UR8, c[0x0][0xa18] ;  /* 0x0002860000087ab9 */ /* 0x000fe20000000a00 */
[----:B------:R-:W-:Y:S01]  /*140a0*/  ULDC.64 UR6, c[0x0][0xa10] ;  /* 0x0002840000067ab9 */ /* 0x000fe20000000a00 */
[----:B------:R-:W-:-:S02]  /*140b0*/  ISETP.NE.AND.EX P0, PT, RZ, UR5, PT, P0 ;  /* 0x00000005ff007c0c */ /* 0x000fc4000bf05300 */
        /* <DEDUP_REMOVED lines=9> */
[----:B------:R-:W-:Y:S01]  /*14150*/  ISETP.NE.U32.AND P1, PT, RZ, UR8, PT ;  /* 0x00000008ff007c0c */ /* 0x000fe2000bf25070 */
[----:B0-----:R-:W-:Y:S01]  /*14160*/  IMAD.MOV.U32 R0, RZ, RZ, RZ ;  /* 0x000000ffff007224 */ /* 0x001fe200078e00ff */
[----:B------:R-:W-:Y:S02]  /*14170*/  ISETP.NE.AND.EX P0, PT, RZ, UR5, PT, P0 ;  /* 0x00000005ff007c0c */ /* 0x000fe4000bf05300 */
[----:B------:R-:W-:Y:S02]  /*14180*/  ISETP.NE.AND.EX P1, PT, RZ, UR9, PT, P1 ;  /* 0x00000009ff007c0c */ /* 0x000fe4000bf25310 */
[----:B------:R-:W-:Y:S02]  /*14190*/  ISETP.NE.U32.AND P2, PT, RZ, UR6, PT ;  /* 0x00000006ff007c0c */ /* 0x000fe4000bf45070 */
[----:B-1----:R-:W-:-:S02]  /*141a0*/  IADD3 R2, P3, R23, UR4, RZ ;  /* 0x0000000417027c10 */ /* 0x002fc4000ff7e0ff */
[----:B------:R-:W-:Y:S02]  /*141b0*/  ISETP.NE.AND.EX P2, PT, RZ, UR7, PT, P2 ;  /* 0x00000007ff007c0c */ /* 0x000fe4000bf45320 */
[----:B------:R-:W-:Y:S02]  /*141c0*/  IADD3.X R3, R30, UR5, RZ, P3, !PT ;  /* 0x000000051e037c10 */ /* 0x000fe40009ffe4ff */
[----:B------:R-:W-:-:S03]  /*141d0*/  IADD3 R4, P4, R23, UR6, RZ ;  /* 0x0000000617047c10 */ /* 0x000fc6000ff9e0ff */
[----:B------:R-:W2:Y:S01]  /*141e0*/  @P0 LDG.E R6, desc[UR42][R2.64] ;  /* 0x0000002a02060981 */ /* 0x000ea2000c1e1900 */
[----:B------:R-:W-:Y:S01]  /*141f0*/  ULDC UR4, c[0x0][0x288] ;  /* 0x0000a20000047ab9 */ /* 0x000fe20000000800 */
[----:B------:R-:W-:Y:S01]  /*14200*/  IADD3.X R5, R30, UR7, RZ, P4, !PT ;  /* 0x000000071e057c10 */ /* 0x000fe2000a7fe4ff */
[----:B------:R-:W-:Y:S01]  /*14210*/  IMAD.U32 R8, RZ, RZ, UR4 ;  /* 0x00000004ff087e24 */ /* 0x000fe2000f8e00ff */
[----:B------:R-:W-:-:S03]  /*14220*/  ULDC.64 UR4, c[0x0][0x418] ;  /* 0x0001060000047ab9 */ /* 0x000fc60000000a00 */
[----:B------:R-:W5:Y:S04]  /*14230*/  @P2 LDG.E R0, desc[UR42][R4.64] ;  /* 0x0000002a04002981 */ /* 0x000f68000c1e1900 */
[----:B--2---:R0:W-:Y:S02]  /*14240*/  STL [R1+0x4], R6 ;  /* 0x0000040601007387 */ /* 0x0041e40000100800 */
[----:B0-----:R-:W-:-:S04]  /*14250*/  @P1 IADD3 R6, P3, R23, UR8, RZ ;  /* 0x0000000817061c10 */ /* 0x001fc8000ff7e0ff */
[----:B------:R-:W-:-:S05]  /*14260*/  @P1 IADD3.X R7, R30, UR9, RZ, P3, !PT ;  /* 0x000000091e071c10 */ /* 0x000fca0009ffe4ff */
[----:B------:R0:W2:Y:S01]  /*14270*/  @P1 LDG.E R8, desc[UR42][R6.64] ;  /* 0x0000002a06081981 */ /* 0x0000a2000c1e1900 */
[----:B------:R-:W-:-:S03]  /*14280*/  UISETP.NE.U32.AND UP0, UPT, UR4, URZ, UPT ;  /* 0x0000003f0400728c */ /* 0x000fc6000bf05070 */
[----:B------:R-:W-:Y:S01]  /*14290*/  ULDC UR4, c[0x0][0x424] ;  /* 0x0001090000047ab9 */ /* 0x000fe20000000800 */
[----:B------:R-:W-:-:S03]  /*142a0*/  UISETP.NE.AND.EX UP0, UPT, UR5, URZ, UPT, UP0 ;  /* 0x0000003f0500728c */ /* 0x000fc6000bf05300 */
[----:B------:R-:W-:Y:S01]  /*142b0*/  ULDC UR5, c[0x0][0x2f0] ;  /* 0x0000bc0000057ab9 */ /* 0x000fe20000000800 */
[----:B------:R-:W-:-:S04]  /*142c0*/  USEL UR4, UR4, 0x1, UP0 ;  /* 0x0000000104047887 */ /* 0x000fc80008000000 */
[----:B------:R-:W-:-:S03]  /*142d0*/  UIMAD UR4, UR4, UR5, URZ ;  /* 0x00000005040472a4 */ /* 0x000fc6000f8e023f */
[----:B------:R-:W-:Y:S02]  /*142e0*/  ULDC UR5, c[0x0][0x348] ;  /* 0x0000d20000057ab9 */ /* 0x000fe40000000800 */
[----:B0-----:R-:W-:Y:S01]  /*142f0*/  IMAD.U32 R6, RZ, RZ, UR5 ;  /* 0x00000005ff067e24 */ /* 0x001fe2000f8e00ff */
[----:B--2---:R0:W-:Y:S02]  /*14300*/  STL [R1+0x14], R8 ;  /* 0x0000140801007387 */ /* 0x0041e40000100800 */
[----:B0-----:R-:W-:Y:S01]  /*14310*/  IMAD.U32 R8, RZ, RZ, UR4 ;  /* 0x00000004ff087e24 */ /* 0x001fe2000f8e00ff */
[----:B------:R-:W-:Y:S06]  /*14320*/  @P1 BRA `(.L_x_736) ;  /* 0x0000000000141947 */ /* 0x000fec0003800000 */
[----:B------:R-:W-:Y:S05]  /*14330*/  @!P0 BRA `(.L_x_736) ;  /* 0x0000000000108947 */ /* 0x000fea0003800000 */
[----:B------:R-:W2:Y:S04]  /*14340*/  LDG.E R7, desc[UR42][R2.64] ;  /* 0x0000002a02077981 */ /* 0x000ea8000c1e1900 */
[----:B------:R-:W2:Y:S02]  /*14350*/  LDG.E R2, desc[UR42][R2.64+0x4] ;  /* 0x0000042a02027981 */ /* 0x000ea4000c1e1900 */
[----:B--2---:R-:W-:-:S05]  /*14360*/  IMAD.IADD R2, R2, 0x1, -R7 ;  /* 0x0000000102027824 */ /* 0x004fca00078e0a07 */
[----:B------:R0:W-:Y:S02]  /*14370*/  STL [R1+0x14], R2 ;  /* 0x0000140201007387 */ /* 0x0001e40000100800 */
.L_x_736:
[----:B------:R-:W-:Y:S01]  /*14380*/  ULDC.64 UR4, c[0x0][0xa20] ;  /* 0x0002880000047ab9 */ /* 0x000fe20000000a00 */
[C---:B------:R-:W-:Y:S02]  /*14390*/  LOP3.LUT R7, R26.reuse, 0xff000000, RZ, 0xc0, !PT ;  /* 0xff0000001a077812 */ /* 0x040fe400078ec0ff */
[----:B------:R-:W-:Y:S02]  /*143a0*/  ISETP.NE.U32.AND P0, PT, RZ, UR4, PT ;  /* 0x00000004ff007c0c */ /* 0x000fe4000bf05070 */
[----:B------:R-:W-:Y:S02]  /*143b0*/  SHF.R.U32.HI R7, RZ, 0x8, R7 ;  /* 0x00000008ff077819 */ /* 0x000fe40000011607 */
[----:B------:R-:W-:Y:S02]  /*143c0*/  ISETP.NE.AND.EX P0, PT, RZ, UR5, PT, P0 ;  /* 0x00000005ff007c0c */ /* 0x000fe4000bf05300 */
[C---:B0-----:R-:W-:Y:S02]  /*143d0*/  LOP3.LUT R2, R26.reuse, 0xff0000, RZ, 0xc0, !PT ;  /* 0x00ff00001a027812 */ /* 0x041fe400078ec0ff */
[----:B------:R-:W-:Y:S01]  /*143e0*/  LOP3.LUT R16, R26, 0xffff, RZ, 0xc0, !PT ;  /* 0x0000ffff1a107812 */ /* 0x000fe200078ec0ff */
[----:B------:R-:W-:Y:S01]  /*143f0*/  IMAD.MOV.U32 R26, RZ, RZ, R31 ;  /* 0x000000ffff1a7224 */ /* 0x000fe200078e001f */
[----:B------:R-:W-:-:S07]  /*14400*/  LEA.HI R7, R2, R7, RZ, 0x10 ;  /* 0x0000000702077211 */ /* 0x000fce00078f80ff */
[----:B------:R-:W-:Y:S05]  /*14410*/  @!P0 BRA `(.L_x_737) ;  /* 0x0000000000108947 */ /* 0x000fea0003800000 */
[----:B------:R-:W-:-:S04]  /*14420*/  IADD3 R2, P0, R23, UR4, RZ ;  /* 0x0000000417027c10 */ /* 0x000fc8000ff1e0ff */
[----:B------:R-:W-:-:S05]  /*14430*/  IADD3.X R3, R30, UR5, RZ, P0, !PT ;  /* 0x000000051e037c10 */ /* 0x000fca00087fe4ff */
[----:B------:R0:W5:Y:S01]  /*14440*/  LDG.E R8, desc[UR42][R2.64] ;  /* 0x0000002a02087981 */ /* 0x000162000c1e1900 */
[----:B------:R-:W-:Y:S05]  /*14450*/  BRA `(.L_x_738) ;  /* 0x0000000000247947 */ /* 0x000fea0003800000 */
.L_x_737:
[----:B------:R-:W-:Y:S02]  /*14460*/  ULDC.64 UR4, c[0x0][0xa08] ;  /* 0x0002820000047ab9 */ /* 0x000fe40000000a00 */
[----:B------:R-:W-:-:S04]  /*14470*/  ISETP.NE.U32.AND P0, PT, RZ, UR4, PT ;  /* 0x00000004ff007c0c */ /* 0x000fc8000bf05070 */
[----:B------:R-:W-:-:S13]  /*14480*/  ISETP.NE.AND.EX P0, PT, RZ, UR5, PT, P0 ;  /* 0x00000005ff007c0c */ /* 0x000fda000bf05300 */
[----:B------:R-:W-:Y:S05]  /*14490*/  @!P0 BRA `(.L_x_738) ;  /* 0x0000000000148947 */ /* 0x000fea0003800000 */
[----:B------:R-:W0:Y:S02]  /*144a0*/  LDC.64 R2, c[0x0][0xa08] ;  /* 0x00028200ff027b82 */ /* 0x000e240000000a00 */
[----:B0-----:R-:W-:-:S05]  /*144b0*/  IMAD.WIDE R2, R26, 0x4, R2 ;  /* 0x000000041a027825 */ /* 0x001fca00078e0202 */
[----:B------:R-:W2:Y:S04]  /*144c0*/  LDG.E R8, desc[UR42][R2.64] ;  /* 0x0000002a02087981 */ /* 0x000ea8000c1e1900 */
[----:B------:R-:W2:Y:S02]  /*144d0*/  LDG.E R2, desc[UR42][R2.64+0x4] ;  /* 0x0000042a02027981 */ /* 0x000ea4000c1e1900 */
[----:B--2---:R-:W-:-:S07]  /*144e0*/  IMAD.IADD R8, R2, 0x1, -R8 ;  /* 0x0000000102087824 */ /* 0x004fce00078e0a08 */
.L_x_738:
[----:B0-----:R-:W2:Y:S04]  /*144f0*/  @P2 LDG.E R2, desc[UR42][R4.64] ;  /* 0x0000002a04022981 */ /* 0x001ea8000c1e1900 */
[----:B------:R0:W2:Y:S01]  /*14500*/  @P2 LDG.E R4, desc[UR42][R4.64+0x4] ;  /* 0x0000042a04042981 */ /* 0x0000a2000c1e1900 */
[----:B-----5:R-:W-:Y:S01]  /*14510*/  IMAD.IADD R8, R8, 0x1, -R33 ;  /* 0x0000000108087824 */ /* 0x020fe200078e0a21 */
[----:B------:R-:W-:Y:S01]  /*14520*/  BSSY B0, `(.L_x_739) ;  /* 0x000002a000007945 */ /* 0x000fe20003800000 */
[----:B------:R-:W-:Y:S02]  /*14530*/  LOP3.LUT R32, R7, 0xff, RZ, 0xc0, !PT ;  /* 0x000000ff07207812 */ /* 0x000fe400078ec0ff */
[----:B0-----:R-:W-:Y:S01]  /*14540*/  SHF.R.U32.HI R5, RZ, 0x10, R7 ;  /* 0x00000010ff057819 */ /* 0x001fe20000011607 */
[----:B--2---:R-:W-:-:S04]  /*14550*/  @P2 IMAD.IADD R6, R4, 0x1, -R2 ;  /* 0x0000000104062824 */ /* 0x004fc800078e0a02 */
[----:B------:R-:W-:-:S04]  /*14560*/  IMAD.IADD R3, R8, 0x1, R6 ;  /* 0x0000000108037824 */ /* 0x000fc800078e0206 */
[C---:B------:R-:W-:Y:S01]  /*14570*/  VIADD R4, R3.reuse, 0x3f ;  /* 0x0000003f03047836 */ /* 0x040fe20000000000 */
[----:B------:R-:W-:Y:S01]  /*14580*/  ISETP.GE.AND P1, PT, R3, 0x1, PT ;  /* 0x000000010300780c */ /* 0x000fe20003f26270 */
[----:B------:R0:W-:Y:S03]  /*14590*/  STL [R1], R3 ;  /* 0x0000000301007387 */ /* 0x0001e60000100800 */
[----:B------:R-:W-:-:S04]  /*145a0*/  SHF.R.S32.HI R2, RZ, 0x1f, R4 ;  /* 0x0000001fff027819 */ /* 0x000fc80000011404 */
[----:B------:R-:W-:Y:S02]  /*145b0*/  LEA.HI R4, R2, R4, RZ, 0x6 ;  /* 0x0000000402047211 */ /* 0x000fe400078f30ff */
[----:B0-----:R-:W-:Y:S02]  /*145c0*/  MOV R3, RZ ;  /* 0x000000ff00037202 */ /* 0x001fe40000000f00 */
[----:B------:R-:W-:Y:S01]  /*145d0*/  SHF.R.S32.HI R4, RZ, 0x6, R4 ;  /* 0x00000006ff047819 */ /* 0x000fe20000011404 */
[----:B------:R-:W-:Y:S06]  /*145e0*/  @!P1 BRA `(.L_x_740) ;  /* 0x0000000000749947 */ /* 0x000fec0003800000 */
[----:B------:R-:W-:Y:S01]  /*145f0*/  ISETP.NE.AND P0, PT, R5, RZ, PT ;  /* 0x000000ff0500720c */ /* 0x000fe20003f05270 */
[----:B------:R-:W-:-:S03]  /*14600*/  ULDC UR4, c[0x0][0x9f0] ;  /* 0x00027c0000047ab9 */ /* 0x000fc60000000800 */
[----:B------:R-:W-:-:S04]  /*14610*/  SEL R7, R5, UR4, P0 ;  /* 0x0000000405077c07 */ /* 0x000fc80008000000 */
[----:B------:R-:W-:Y:S02]  /*14620*/  IABS R10, R7 ;  /* 0x00000007000a7213 */ /* 0x000fe40000000000 */
        /* <DEDUP_REMOVED lines=25> */
.L_x_740:
[----:B------:R-:W-:Y:S05]  /*147c0*/  BSYNC B0 ;  /* 0x0000000000007941 */ /* 0x000fea0003800000 */
.L_x_739:
[-C--:B------:R-:W-:Y:S01]  /*147d0*/  IMAD R2, R32, R3.reuse, RZ ;  /* 0x0000000320027224 */ /* 0x080fe200078e02ff */
[----:B------:R-:W-:Y:S04]  /*147e0*/  BSSY B0, `(.L_x_741) ;  /* 0x00001a8000007945 */ /* 0x000fe80003800000 */
[C---:B------:R-:W-:Y:S01]  /*147f0*/  VIADDMNMX R3, R2.reuse, R3, R4, PT ;  /* 0x0000000302037246 */ /* 0x040fe20003800104 */
[----:B------:R-:W-:-:S04]  /*14800*/  IMAD R2, R2, 0x40, -R8 ;  /* 0x0000004002027824 */ /* 0x000fc800078e0a08 */
[----:B------:R-:W-:Y:S01]  /*14810*/  IMAD R3, R3, 0x40, -R8 ;  /* 0x0000004003037824 */ /* 0x000fe200078e0a08 */
[----:B------:R-:W-:-:S04]  /*14820*/  VIMNMX R7, RZ, R2, !PT ;  /* 0x00000002ff077248 */ /* 0x000fc80007fe0100 */
[----:B------:R-:W-:-:S04]  /*14830*/  VIMNMX R3, R3, R6, PT ;  /* 0x0000000603037248 */ /* 0x000fc80003fe0100 */
[----:B------:R-:W-:Y:S02]  /*14840*/  ISETP.GT.AND P0, PT, R3, R7, PT ;  /* 0x000000070300720c */ /* 0x000fe40003f04270 */
[----:B------:R-:W-:-:S11]  /*14850*/  SHF.R.U32.HI R7, RZ, 0x6, R7 ;  /* 0x00000006ff077819 */ /* 0x000fd60000011607 */
[----:B------:R-:W-:-:S05]  /*14860*/  @P0 VIADD R2, R3, 0x3f ;  /* 0x0000003f03020836 */ /* 0x000fca0000000000 */
[----:B------:R-:W-:-:S04]  /*14870*/  @P0 SHF.R.S32.HI R3, RZ, 0x1f, R2 ;  /* 0x0000001fff030819 */ /* 0x000fc80000011402 */
[----:B------:R-:W-:Y:S01]  /*14880*/  @P0 LEA.HI R3, R3, R2, RZ, 0x6 ;  /* 0x0000000203030211 */ /* 0x000fe200078f30ff */
[----:B------:R-:W-:-:S03]  /*14890*/  IMAD.MOV.U32 R2, RZ, RZ, R7 ;  /* 0x000000ffff027224 */ /* 0x000fc600078e0007 */
[----:B------:R-:W-:Y:S02]  /*148a0*/  @P0 SHF.R.S32.HI R2, RZ, 0x6, R3 ;  /* 0x00000006ff020819 */ /* 0x000fe40000011403 */
[----:B------:R-:W-:Y:S02]  /*148b0*/  PLOP3.LUT P0, PT, PT, PT, PT, 0x80, 0x0 ;  /* 0x000000000000781c */ /* 0x000fe40003f0f070 */
[----:B------:R-:W-:-:S13]  /*148c0*/  ISETP.GT.AND P3, PT, R2, R7, PT ;  /* 0x000000070200720c */ /* 0x000fda0003f64270 */
[----:B------:R-:W-:Y:S05]  /*148d0*/  @!P3 BRA `(.L_x_742) ;  /* 0x000000180060b947 */ /* 0x000fea0003800000 */
[----:B------:R-:W-:Y:S01]  /*148e0*/  UMOV UR4, 0xffffffff ;  /* 0xffffffff00047882 */ /* 0x000fe20000000000 */
[----:B------:R-:W-:Y:S02]  /*148f0*/  SEL R6, R26, RZ, !P2 ;  /* 0x000000ff1a067207 */ /* 0x000fe40005000000 */
[----:B------:R-:W-:Y:S05]  /*14900*/  BRA.DIV UR4, `(.L_x_743) ;  /* 0x0000006e04347947 */ /* 0x000fea000b800000 */
[----:B------:R-:W0:Y:S02]  /*14910*/  S2R R3, SR_TID.X ;  /* 0x0000000000037919 */ /* 0x000e240000002100 */
[----:B0-----:R-:W-:-:S04]  /*14920*/  SHF.R.U32.HI R3, RZ, 0x5, R3 ;  /* 0x00000005ff037819 */ /* 0x001fc80000011603 */
[----:B------:R-:W-:-:S05]  /*14930*/  LOP3.LUT R3, R3, 0x3, RZ, 0xc0, !PT ;  /* 0x0000000303037812 */ /* 0x000fca00078ec0ff */
[----:B------:R0:W1:Y:S02]  /*14940*/  SHFL.IDX PT, R14, R3, RZ, 0x1f ;  /* 0x00001fff030e7589 */ /* 0x00006400000e0000 */
.L_x_889:
[----:B-1----:R-:W-:Y:S02]  /*14950*/  ISETP.NE.AND P0, PT, R14, RZ, PT ;  /* 0x000000ff0e00720c */ /* 0x002fe40003f05270 */
[----:B------:R-:W-:-:S11]  /*14960*/  PLOP3.LUT P6, PT, PT, PT, PT, 0x8, 0x0 ;  /* 0x000000000000781c */ /* 0x000fd60003fce170 */
[----:B------:R-:W-:Y:S05]  /*14970*/  @P0 BRA `(.L_x_744) ;  /* 0x00000000000c0947 */ /* 0x000fea0003800000 */
[----:B------:R-:W-:-:S03]  /*14980*/  UMOV UR4, 0xffffffff ;  /* 0xffffffff00047882 */ /* 0x000fc60000000000 */
[----:B------:R-:W-:Y:S05]  /*14990*/  BRA.DIV UR4, `(.L_x_745) ;  /* 0x0000006e04447947 */ /* 0x000fea000b800000 */
[----:B------:R-:W-:-:S13]  /*149a0*/  ELECT P6, URZ, PT ;  /* 0x00000000003f782f */ /* 0x000fda00038c0000 */
.L_x_744:
[----:B0-----:R-:W2:Y:S01]  /*149b0*/  LDL R3, [R1+0x20] ;  /* 0x0000200001037983 */ /* 0x001ea20000100800 */
[----:B------:R-:W-:Y:S01]  /*149c0*/  BSSY B1, `(.L_x_746) ;  /* 0x0000008000017945 */ /* 0x000fe20003800000 */
[----:B--2---:R-:W-:-:S05]  /*149d0*/  VIADD R3, R3, 0x1 ;  /* 0x0000000103037836 */ /* 0x004fca0000000000 */
[----:B------:R-:W-:-:S04]  /*149e0*/  LEA.HI R8, R3, R3, RZ, 0x1 ;  /* 0x0000000303087211 */ /* 0x000fc800078f08ff */
[----:B------:R-:W-:-:S05]  /*149f0*/  LOP3.LUT R8, R8, 0xfffffffe, RZ, 0xc0, !PT ;  /* 0xfffffffe08087812 */ /* 0x000fca00078ec0ff */
[----:B------:R-:W-:-:S05]  /*14a00*/  IMAD.IADD R3, R3, 0x1, -R8 ;  /* 0x0000000103037824 */ /* 0x000fca00078e0a08 */
[----:B------:R-:W-:-:S04]  /*14a10*/  SHF.L.U32 R3, R3, 0x1f, RZ ;  /* 0x0000001f03037819 */ /* 0x000fc800000006ff */
[----:B------:R-:W0:Y:S02]  /*14a20*/  SYNCS.PHASECHK.TRANS64.TRYWAIT P0, [R17+URZ+0x28c20], R3 ;  /* 0x028c2003110075a7 */ /* 0x000e24000800017f */
[----:B0-----:R-:W-:Y:S05]  /*14a30*/  @!P0 BRA `(.L_x_747) ;  /* 0x0000006c003c8947 */ /* 0x001fea0003800000 */
.L_x_892:
[----:B------:R-:W-:Y:S05]  /*14a40*/  BSYNC B1 ;  /* 0x0000000000017941 */ /* 0x000fea0003800000 */
.L_x_746:
[----:B------:R-:W-:Y:S04]  /*14a50*/  BSSY B1, `(.L_x_748) ;  /* 0x00000b7000017945 */ /* 0x000fe80003800000 */
[----:B------:R-:W-:Y:S05]  /*14a60*/  @!P6 BRA `(.L_x_749) ;  /* 0x0000000800d4e947 */ /* 0x000fea0003800000 */
[----:B0-----:R-:W-:Y:S01]  /*14a70*/  IMAD R3, R19, 0x8, R17 ;  /* 0x0000000813037824 */ /* 0x001fe200078e0211 */
[----:B------:R-:W-:Y:S01]  /*14a80*/  SHF.L.U32 R8, R29, 0x1f, RZ ;  /* 0x0000001f1d087819 */ /* 0x000fe200000006ff */
[----:B------:R-:W0:Y:S01]  /*14a90*/  S2R R9, SR_TID.X ;  /* 0x0000000000097919 */ /* 0x000e220000002100 */
[----:B------:R-:W-:Y:S02]  /*14aa0*/  BSSY B2, `(.L_x_750) ;  /* 0x0000005000027945 */ /* 0x000fe40003800000 */
[----:B------:R-:W1:Y:S01]  /*14ab0*/  SYNCS.PHASECHK.TRANS64.TRYWAIT P0, [R3+URZ+0x28ca0], R8 ;  /* 0x028ca008030075a7 */ /* 0x000e62000800017f */
[----:B0-----:R-:W-:-:S04]  /*14ac0*/  LOP3.LUT R9, R9, 0x7f, RZ, 0xc0, !PT ;  /* 0x0000007f09097812 */ /* 0x001fc800078ec0ff */
[----:B------:R-:W-:Y:S01]  /*14ad0*/  ISETP.NE.AND P2, PT, R9, RZ, PT ;  /* 0x000000ff0900720c */ /* 0x000fe20003f45270 */
[----:B-1----:R-:W-:-:S12]  /*14ae0*/  @!P0 BRA `(.L_x_751) ;  /* 0x0000006c00248947 */ /* 0x002fd80003800000 */
.L_x_893:
[----:B------:R-:W-:Y:S05]  /*14af0*/  BSYNC B2 ;  /* 0x0000000000027941 */ /* 0x000fea0003800000 */
.L_x_750:
[----:B------:R-:W-:Y:S04]  /*14b00*/  BSSY B2, `(.L_x_752) ;  /* 0x0000009000027945 */ /* 0x000fe80003800000 */
[----:B------:R-:W-:Y:S05]  /*14b10*/  @P2 BRA `(.L_x_753) ;  /* 0x00000000001c2947 */ /* 0x000fea0003800000 */
[----:B------:R-:W1:Y:S01]  /*14b20*/  S2R R10, SR_TID.X ;  /* 0x00000000000a7919 */ /* 0x000e620000002100 */
[----:B------:R-:W-:-:S04]  /*14b30*/  IMAD.MOV.U32 R9, RZ, RZ, 0x2000 ;  /* 0x00002000ff097424 */ /* 0x000fc800078e00ff */
[----:B------:R2:W-:Y:S01]  /*14b40*/  SYNCS.ARRIVE.TRANS64 RZ, [R3+URZ+0x28c90], R9 ;  /* 0x028c900903ff79a7 */ /* 0x0005e2000800003f */
[----:B-1----:R-:W-:-:S04]  /*14b50*/  LOP3.LUT R10, R10, 0x1f, RZ, 0xc0, !PT ;  /* 0x0000001f0a0a7812 */ /* 0x002fc800078ec0ff */
[----:B------:R-:W-:-:S13]  /*14b60*/  ISETP.NE.AND P0, PT, R10, RZ, PT ;  /* 0x000000ff0a00720c */ /* 0x000fda0003f05270 */
[----:B--2---:R-:W-:Y:S05]  /*14b70*/  @!P0 BRA `(.L_x_753) ;  /* 0x0000000000048947 */ /* 0x004fea0003800000 */
[----:B------:R-:W-:Y:S01]  /*14b80*/  BPT.TRAP 0x1 ;  /* 0x000000040000795c */ /* 0x000fe20000300000 */
.L_x_753:
[----:B------:R-:W-:Y:S05]  /*14b90*/  BSYNC B2 ;  /* 0x0000000000027941 */ /* 0x000fea0003800000 */
.L_x_752:
[----:B------:R-:W-:Y:S01]  /*14ba0*/  IMAD.MOV.U32 R14, RZ, RZ, RZ ;  /* 0x000000ffff0e7224 */ /* 0x000fe200078e00ff */
[----:B------:R-:W-:Y:S01]  /*14bb0*/  LEA R10, R19, R17, 0xd ;  /* 0x00000011130a7211 */ /* 0x000fe200078e68ff */
[----:B------:R-:W-:Y:S01]  /*14bc0*/  IMAD R9, R2, 0x40, R0 ;  /* 0x0000004002097824 */ /* 0x000fe200078e0200 */
[----:B------:R-:W-:Y:S01]  /*14bd0*/  UIADD3 UR4, UP0, UR40, 0x570, URZ ;  /* 0x0000057028047890 */ /* 0x000fe2000ff1e03f */
[----:B------:R-:W-:Y:S01]  /*14be0*/  PLOP3.LUT P0, PT, PT, PT, PT, 0x80, 0x0 ;  /* 0x000000000000781c */ /* 0x000fe20003f0f070 */
[----:B------:R-:W-:Y:S01]  /*14bf0*/  VIADD R11, R3, 0x28c90 ;  /* 0x00028c90030b7836 */ /* 0x000fe20000000000 */
[----:B------:R-:W-:Y:S01]  /*14c00*/  R2UR UR10, R14 ;  /* 0x000000000e0a72ca */ /* 0x000fe200000e0000 */
[----:B------:R-:W-:Y:S01]  /*14c10*/  VIADD R9, R9, 0xffffffc0 ;  /* 0xffffffc009097836 */ /* 0x000fe20000000000 */
[----:B------:R-:W-:Y:S01]  /*14c20*/  UIADD3.X UR5, URZ, UR41, URZ, UP0, !UPT ;  /* 0x000000293f057290 */ /* 0x000fe200087fe43f */
[----:B------:R-:W-:Y:S01]  /*14c30*/  VIADD R10, R10, 0x22400 ;  /* 0x000224000a0a7836 */ /* 0x000fe20000000000 */
[----:B------:R-:W-:Y:S01]  /*14c40*/  UMOV UR6, 0x0 ;  /* 0x0000000000067882 */ /* 0x000fe20000000000 */
[----:B------:R-:W-:-:S10]  /*14c50*/  UMOV UR7, 0x12f00000 ;  /* 0x12f0000000077882 */ /* 0x000fd40000000000 */
.L_x_754:
[----:B------:R-:W-:-:S13]  /*14c60*/  @P0 ELECT P3, URZ, PT ;  /* 0x00000000003f082f */ /* 0x000fda0003860000 */
[----:B------:R-:W-:Y:S02]  /*14c70*/  @P3 R2UR UR13, R6 ;  /* 0x00000000060d32ca */ /* 0x000fe400000e0000 */
[----:B------:R-:W-:Y:S02]  /*14c80*/  @P3 R2UR UR12, R16 ;  /* 0x00000000100c32ca */ /* 0x000fe400000e0000 */
[----:B------:R-:W-:Y:S02]  /*14c90*/  @P3 R2UR UR11, R9 ;  /* 0x00000000090b32ca */ /* 0x000fe400000e0000 */
[----:B------:R-:W-:Y:S02]  /*14ca0*/  @P3 R2UR UR9, R11 ;  /* 0x000000000b0932ca */ /* 0x000fe400000e0000 */
[----:B------:R-:W-:Y:S02]  /*14cb0*/  @P3 R2UR UR8, R10 ;  /* 0x000000000a0832ca */ /* 0x000fe400000e0000 */
[----:B------:R-:W-:-:S02]  /*14cc0*/  @P3 PLOP3.LUT P0, PT, P3, PT, PT, 0x8, 0x0 ;  /* 0x000000000000381c */ /* 0x000fc40001f0e170 */
[----:B------:R-:W-:-:S09]  /*14cd0*/  PLOP3.LUT P3, PT, PT, PT, PT, 0x8, 0x0 ;  /* 0x000000000000781c */ /* 0x000fd20003f6e170 */
[----:B------:R1:W-:Y:S02]  /*14ce0*/  UTMALDG.4D [UR8], [UR4], desc[UR6] ;  /* 0x00000608040075b4 */ /* 0x0003e40008019000 */
[----:B-1----:R-:W-:Y:S05]  /*14cf0*/  @P0 BRA.U.ANY `(.L_x_754) ;  /* 0xfffffffd00d80947 */ /* 0x002fea000393ffff */
[----:B------:R-:W1:Y:S01]  /*14d00*/  SYNCS.PHASECHK.TRANS64.TRYWAIT P0, [R3+URZ+0x28cc0], R8 ;  /* 0x028cc008030075a7 */ /* 0x000e62000800017f */
[----:B------:R-:W-:Y:S04]  /*14d10*/  BSSY B2, `(.L_x_755) ;  /* 0x0000002000027945 */ /* 0x000fe80003800000 */
[----:B-1----:R-:W-:Y:S05]  /*14d20*/  @!P0 BRA `(.L_x_756) ;  /* 0x0000006800a88947 */ /* 0x002fea0003800000 */
.L_x_894:
[----:B------:R-:W-:Y:S05]  /*14d30*/  BSYNC B2 ;  /* 0x0000000000027941 */ /* 0x000fea0003800000 */
.L_x_755:
[----:B------:R-:W-:Y:S01]  /*14d40*/  BSSY B2, `(.L_x_757) ;  /* 0x000000b000027945 */ /* 0x000fe20003800000 */
[----:B------:R-:W-:Y:S02]  /*14d50*/  IMAD.MOV.U32 R12, RZ, RZ, 0x0 ;  /* 0x00000000ff0c7424 */ /* 0x000fe400078e00ff */
[----:B------:R-:W-:Y:S01]  /*14d60*/  IMAD.MOV.U32 R13, RZ, RZ, 0x12f00000 ;  /* 0x12f00000ff0d7424 */ /* 0x000fe200078e00ff */
[----:B------:R-:W-:Y:S06]  /*14d70*/  @P2 BRA `(.L_x_758) ;  /* 0x00000000001c2947 */ /* 0x000fec0003800000 */
[----:B------:R-:W2:Y:S01]  /*14d80*/  S2R R10, SR_TID.X ;  /* 0x00000000000a7919 */ /* 0x000ea20000002100 */
[----:B01----:R-:W-:-:S04]  /*14d90*/  IMAD.MOV.U32 R8, RZ, RZ, 0x10000 ;  /* 0x00010000ff087424 */ /* 0x003fc800078e00ff */
[----:B------:R3:W-:Y:S01]  /*14da0*/  SYNCS.ARRIVE.TRANS64 RZ, [R3+URZ+0x28cb0], R8 ;  /* 0x028cb00803ff79a7 */ /* 0x0007e2000800003f */
[----:B--2---:R-:W-:-:S04]  /*14db0*/  LOP3.LUT R10, R10, 0x1f, RZ, 0xc0, !PT ;  /* 0x0000001f0a0a7812 */ /* 0x004fc800078ec0ff */
[----:B------:R-:W-:-:S13]  /*14dc0*/  ISETP.NE.AND P0, PT, R10, RZ, PT ;  /* 0x000000ff0a00720c */ /* 0x000fda0003f05270 */
[----:B---3--:R-:W-:Y:S05]  /*14dd0*/  @!P0 BRA `(.L_x_758) ;  /* 0x0000000000048947 */ /* 0x008fea0003800000 */
[----:B------:R-:W-:Y:S01]  /*14de0*/  BPT.TRAP 0x1 ;  /* 0x000000040000795c */ /* 0x000fe20000300000 */
.L_x_758:
[----:B------:R-:W-:Y:S05]  /*14df0*/  BSYNC B2 ;  /* 0x0000000000027941 */ /* 0x000fea0003800000 */
.L_x_757:
[----:B------:R-:W-:Y:S01]  /*14e00*/  R2UR UR10, R14 ;  /* 0x000000000e0a72ca */ /* 0x000fe200000e0000 */
[----:B01----:R-:W-:Y:S01]  /*14e10*/  IMAD R8, R19, 0x10000, R17 ;  /* 0x0001000013087824 */ /* 0x003fe200078e0211 */
[----:B------:R-:W-:Y:S01]  /*14e20*/  R2UR UR6, R12 ;  /* 0x000000000c0672ca */ /* 0x000fe200000e0000 */
[----:B------:R-:W-:Y:S01]  /*14e30*/  UIADD3 UR4, UP0, UR40, 0x670, URZ ;  /* 0x0000067028047890 */ /* 0x000fe2000ff1e03f */
[----:B------:R-:W-:Y:S01]  /*14e40*/  R2UR UR7, R13 ;  /* 0x000000000d0772ca */ /* 0x000fe200000e0000 */
[----:B------:R-:W-:Y:S01]  /*14e50*/  VIADD R3, R3, 0x28cb0 ;  /* 0x00028cb003037836 */ /* 0x000fe20000000000 */
[----:B------:R-:W-:Y:S01]  /*14e60*/  PLOP3.LUT P0, PT, PT, PT, PT, 0x80, 0x0 ;  /* 0x000000000000781c */ /* 0x000fe20003f0f070 */
[----:B------:R-:W-:Y:S01]  /*14e70*/  VIADD R10, R8, 0x400 ;  /* 0x00000400080a7836 */ /* 0x000fe20000000000 */
[----:B------:R-:W-:-:S12]  /*14e80*/  UIADD3.X UR5, URZ, UR41, URZ, UP0, !UPT ;  /* 0x000000293f057290 */ /* 0x000fd800087fe43f */
.L_x_759:
        /* <DEDUP_REMOVED lines=9> */
[----:B0-----:R-:W-:Y:S05]  /*14f20*/  @P0 BRA.U.ANY `(.L_x_759) ;  /* 0xfffffffd00d80947 */ /* 0x001fea000393ffff */
[----:B------:R-:W-:Y:S01]  /*14f30*/  R2UR UR6, R12 ;  /* 0x000000000c0672ca */ /* 0x000fe200000e0000 */
[----:B------:R-:W-:Y:S01]  /*14f40*/  VIADD R10, R8, 0x2400 ;  /* 0x00002400080a7836 */ /* 0x000fe20000000000 */
[----:B------:R-:W-:Y:S01]  /*14f50*/  R2UR UR7, R13 ;  /* 0x000000000d0772ca */ /* 0x000fe200000e0000 */
[----:B------:R-:W-:Y:S01]  /*14f60*/  UMOV UR10, 0x40 ;  /* 0x00000040000a7882 */ /* 0x000fe20000000000 */
[----:B------:R-:W-:-:S13]  /*14f70*/  PLOP3.LUT P0, PT, PT, PT, PT, 0x80, 0x0 ;  /* 0x000000000000781c */ /* 0x000fda0003f0f070 */
.L_x_760:
        /* <DEDUP_REMOVED lines=15> */
.L_x_761:
        /* <DEDUP_REMOVED lines=15> */
.L_x_762:
        /* <DEDUP_REMOVED lines=15> */
.L_x_763:
        /* <DEDUP_REMOVED lines=15> */
.L_x_764:
        /* <DEDUP_REMOVED lines=15> */
.L_x_765:
        /* <DEDUP_REMOVED lines=15> */
.L_x_766:
        /* <DEDUP_REMOVED lines=10> */
.L_x_749:
[----:B------:R-:W-:Y:S05]  /*155c0*/  BSYNC B1 ;  /* 0x0000000000017941 */ /* 0x000fea0003800000 */
.L_x_748:
[----:B------:R-:W-:Y:S01]  /*155d0*/  VIADD R11, R2, 0xfffffffe ;  /* 0xfffffffe020b7836 */ /* 0x000fe20000000000 */
[----:B------:R-:W-:Y:S01]  /*155e0*/  PLOP3.LUT P0, PT, PT, PT, PT, 0x8, 0x0 ;  /* 0x000000000000781c */ /* 0x000fe20003f0e170 */
[----:B------:R-:W-:-:S03]  /*155f0*/  VIADD R19, R19, 0x1 ;  /* 0x0000000113137836 */ /* 0x000fc60000000000 */
[----:B------:R-:W-:Y:S02]  /*15600*/  ISETP.GE.AND P3, PT, R11, R7, PT ;  /* 0x000000070b00720c */ /* 0x000fe40003f66270 */
[----:B------:R-:W-:-:S04]  /*15610*/  ISETP.NE.AND P2, PT, R19, 0x2, PT ;  /* 0x000000021300780c */ /* 0x000fc80003f45270 */
[----:B------:R-:W-:Y:S02]  /*15620*/  SEL R2, RZ, 0x1, P2 ;  /* 0x00000001ff027807 */ /* 0x000fe40001000000 */
[----:B------:R-:W-:Y:S02]  /*15630*/  SEL R19, R19, RZ, P2 ;  /* 0x000000ff13137207 */ /* 0x000fe40001000000 */
[----:B------:R-:W-:-:S03]  /*15640*/  LOP3.LUT R29, R29, R2, RZ, 0x3c, !PT ;  /* 0x000000021d1d7212 */ /* 0x000fc600078e3cff */
[----:B------:R-:W-:Y:S05]  /*15650*/  @!P3 BRA `(.L_x_742) ;  /* 0x0000000c0000b947 */ /* 0x000fea0003800000 */
.L_x_786:
[----:B------:R-:W-:Y:S05]  /*15660*/  YIELD ;  /* 0x0000000000007946 */ /* 0x000fea0003800000 */
[----:B------:R-:W-:Y:S04]  /*15670*/  BSSY B1, `(.L_x_767) ;  /* 0x00000b6000017945 */ /* 0x000fe80003800000 */
[----:B------:R-:W-:Y:S05]  /*15680*/  @!P6 BRA `(.L_x_768) ;  /* 0x0000000800d0e947 */ /* 0x000fea0003800000 */
[----:B------:R-:W-:Y:S01]  /*15690*/  IMAD R8, R19, 0x8, R17 ;  /* 0x0000000813087824 */ /* 0x000fe200078e0211 */
[----:B------:R-:W-:Y:S01]  /*156a0*/  SHF.L.U32 R2, R29, 0x1f, RZ ;  /* 0x0000001f1d027819 */ /* 0x000fe200000006ff */
[----:B0-----:R-:W0:Y:S01]  /*156b0*/  S2R R3, SR_TID.X ;  /* 0x0000000000037919 */ /* 0x001e220000002100 */
[----:B------:R-:W-:Y:S02]  /*156c0*/  BSSY B2, `(.L_x_769) ;  /* 0x0000005000027945 */ /* 0x000fe40003800000 */
[----:B------:R-:W1:Y:S01]  /*156d0*/  SYNCS.PHASECHK.TRANS64.TRYWAIT P2, [R8+URZ+0x28ca0], R2 ;  /* 0x028ca002080075a7 */ /* 0x000e62000804017f */
[----:B0-----:R-:W-:-:S04]  /*156e0*/  LOP3.LUT R3, R3, 0x7f, RZ, 0xc0, !PT ;  /* 0x0000007f03037812 */ /* 0x001fc800078ec0ff */
[----:B------:R-:W-:Y:S01]  /*156f0*/  ISETP.NE.AND P3, PT, R3, RZ, PT ;  /* 0x000000ff0300720c */ /* 0x000fe20003f65270 */
[----:B-1----:R-:W-:-:S12]  /*15700*/  @!P2 BRA `(.L_x_770) ;  /* 0x000000600044a947 */ /* 0x002fd80003800000 */
.L_x_895:
[----:B------:R-:W-:Y:S05]  /*15710*/  BSYNC B2 ;  /* 0x0000000000027941 */ /* 0x000fea0003800000 */
.L_x_769:
[----:B------:R-:W-:Y:S04]  /*15720*/  BSSY B2, `(.L_x_771) ;  /* 0x0000009000027945 */ /* 0x000fe80003800000 */
[----:B------:R-:W-:Y:S05]  /*15730*/  @P3 BRA `(.L_x_772) ;  /* 0x00000000001c3947 */ /* 0x000fea0003800000 */
[----:B------:R-:W1:Y:S01]  /*15740*/  S2R R9, SR_TID.X ;  /* 0x0000000000097919 */ /* 0x000e620000002100 */
[----:B------:R-:W-:-:S04]  /*15750*/  MOV R3, 0x2000 ;  /* 0x0000200000037802 */ /* 0x000fc80000000f00 */
[----:B------:R2:W-:Y:S01]  /*15760*/  SYNCS.ARRIVE.TRANS64 RZ, [R8+URZ+0x28c90], R3 ;  /* 0x028c900308ff79a7 */ /* 0x0005e2000800003f */
[----:B-1----:R-:W-:-:S04]  /*15770*/  LOP3.LUT R9, R9, 0x1f, RZ, 0xc0, !PT ;  /* 0x0000001f09097812 */ /* 0x002fc800078ec0ff */
[----:B------:R-:W-:-:S13]  /*15780*/  ISETP.NE.AND P2, PT, R9, RZ, PT ;  /* 0x000000ff0900720c */ /* 0x000fda0003f45270 */
[----:B--2---:R-:W-:Y:S05]  /*15790*/  @!P2 BRA `(.L_x_772) ;  /* 0x000000000004a947 */ /* 0x004fea0003800000 */
[----:B------:R-:W-:Y:S01]  /*157a0*/  BPT.TRAP 0x1 ;  /* 0x000000040000795c */ /* 0x000fe20000300000 */
.L_x_772:
[----:B------:R-:W-:Y:S05]  /*157b0*/  BSYNC B2 ;  /* 0x0000000000027941 */ /* 0x000fea0003800000 */
.L_x_771:
[----:B------:R-:W-:Y:S01]  /*157c0*/  IMAD.MOV.U32 R12, RZ, RZ, RZ ;  /* 0x000000ffff0c7224 */ /* 0x000fe200078e00ff */
[----:B------:R-:W-:Y:S01]  /*157d0*/  UIADD3 UR4, UP0, UR40, 0x570, URZ ;  /* 0x0000057028047890 */ /* 0x000fe2000ff1e03f */
[----:B------:R-:W-:Y:S01]  /*157e0*/  IMAD R3, R19, 0x2000, R17 ;  /* 0x0000200013037824 */ /* 0x000fe200078e0211 */
[----:B------:R-:W-:Y:S01]  /*157f0*/  PLOP3.LUT P2, PT, PT, PT, PT, 0x80, 0x0 ;  /* 0x000000000000781c */ /* 0x000fe20003f4f070 */
[----:B------:R-:W-:Y:S01]  /*15800*/  IMAD R10, R11, 0x40, R0 ;  /* 0x000000400b0a7824 */ /* 0x000fe200078e0200 */
[----:B------:R-:W-:Y:S01]  /*15810*/  R2UR UR10, R12 ;  /* 0x000000000c0a72ca */ /* 0x000fe200000e0000 */
[----:B------:R-:W-:Y:S01]  /*15820*/  VIADD R3, R3, 0x22400 ;  /* 0x0002240003037836 */ /* 0x000fe20000000000 */
[----:B------:R-:W-:Y:S01]  /*15830*/  UIADD3.X UR5, URZ, UR41, URZ, UP0, !UPT ;  /* 0x000000293f057290 */ /* 0x000fe200087fe43f */
[----:B------:R-:W-:Y:S01]  /*15840*/  VIADD R9, R8, 0x28c90 ;  /* 0x00028c9008097836 */ /* 0x000fe20000000000 */
[----:B------:R-:W-:Y:S01]  /*15850*/  UMOV UR6, 0x0 ;  /* 0x0000000000067882 */ /* 0x000fe20000000000 */
[----:B------:R-:W-:-:S10]  /*15860*/  UMOV UR7, 0x12f00000 ;  /* 0x12f0000000077882 */ /* 0x000fd40000000000 */
.L_x_773:
        /* <DEDUP_REMOVED lines=13> */
.L_x_896:
[----:B------:R-:W-:Y:S05]  /*15940*/  BSYNC B2 ;  /* 0x0000000000027941 */ /* 0x000fea0003800000 */
.L_x_774:
[----:B------:R-:W-:Y:S01]  /*15950*/  BSSY B2, `(.L_x_776) ;  /* 0x000000b000027945 */ /* 0x000fe20003800000 */
[----:B01----:R-:W-:Y:S02]  /*15960*/  IMAD.MOV.U32 R2, RZ, RZ, 0x0 ;  /* 0x00000000ff027424 */ /* 0x003fe400078e00ff */
[----:B------:R-:W-:Y:S01]  /*15970*/  IMAD.MOV.U32 R3, RZ, RZ, 0x12f00000 ;  /* 0x12f00000ff037424 */ /* 0x000fe200078e00ff */
[----:B------:R-:W-:Y:S06]  /*15980*/  @P3 BRA `(.L_x_777) ;  /* 0x00000000001c3947 */ /* 0x000fec0003800000 */
[----:B------:R-:W0:Y:S01]  /*15990*/  S2R R13, SR_TID.X ;  /* 0x00000000000d7919 */ /* 0x000e220000002100 */
[----:B------:R-:W-:-:S04]  /*159a0*/  IMAD.MOV.U32 R9, RZ, RZ, 0x10000 ;  /* 0x00010000ff097424 */ /* 0x000fc800078e00ff */
[----:B------:R1:W-:Y:S01]  /*159b0*/  SYNCS.ARRIVE.TRANS64 RZ, [R8+URZ+0x28cb0], R9 ;  /* 0x028cb00908ff79a7 */ /* 0x0003e2000800003f */
[----:B0-----:R-:W-:-:S04]  /*159c0*/  LOP3.LUT R13, R13, 0x1f, RZ, 0xc0, !PT ;  /* 0x0000001f0d0d7812 */ /* 0x001fc800078ec0ff */
[----:B------:R-:W-:-:S13]  /*159d0*/  ISETP.NE.AND P2, PT, R13, RZ, PT ;  /* 0x000000ff0d00720c */ /* 0x000fda0003f45270 */
[----:B-1----:R-:W-:Y:S05]  /*159e0*/  @!P2 BRA `(.L_x_777) ;  /* 0x000000000004a947 */ /* 0x002fea0003800000 */
[----:B------:R-:W-:Y:S01]  /*159f0*/  BPT.TRAP 0x1 ;  /* 0x000000040000795c */ /* 0x000fe20000300000 */
.L_x_777:
[----:B------:R-:W-:Y:S05]  /*15a00*/  BSYNC B2 ;  /* 0x0000000000027941 */ /* 0x000fea0003800000 */
.L_x_776:
[----:B------:R-:W-:Y:S01]  /*15a10*/  R2UR UR6, R2 ;  /* 0x00000000020672ca */ /* 0x000fe200000e0000 */
[----:B------:R-:W-:Y:S01]  /*15a20*/  IMAD R9, R19, 0x10000, R17 ;  /* 0x0001000013097824 */ /* 0x000fe200078e0211 */
[----:B------:R-:W-:Y:S01]  /*15a30*/  R2UR UR7, R3 ;  /* 0x00000000030772ca */ /* 0x000fe200000e0000 */
[----:B------:R-:W-:Y:S01]  /*15a40*/  UIADD3 UR4, UP0, UR40, 0x670, URZ ;  /* 0x0000067028047890 */ /* 0x000fe2000ff1e03f */
[----:B------:R-:W-:Y:S01]  /*15a50*/  R2UR UR10, R12 ;  /* 0x000000000c0a72ca */ /* 0x000fe200000e0000 */
[----:B------:R-:W-:Y:S01]  /*15a60*/  VIADD R8, R8, 0x28cb0 ;  /* 0x00028cb008087836 */ /* 0x000fe20000000000 */
[----:B------:R-:W-:Y:S01]  /*15a70*/  PLOP3.LUT P2, PT, PT, PT, PT, 0x80, 0x0 ;  /* 0x000000000000781c */ /* 0x000fe20003f4f070 */
[----:B------:R-:W-:Y:S01]  /*15a80*/  VIADD R12, R9, 0x400 ;  /* 0x00000400090c7836 */ /* 0x000fe20000000000 */
[----:B------:R-:W-:-:S12]  /*15a90*/  UIADD3.X UR5, URZ, UR41, URZ, UP0, !UPT ;  /* 0x000000293f057290 */ /* 0x000fd800087fe43f */
.L_x_778:
        /* <DEDUP_REMOVED lines=15> */
.L_x_779:
        /* <DEDUP_REMOVED lines=15> */
.L_x_780:
        /* <DEDUP_REMOVED lines=15> */
.L_x_781:
        /* <DEDUP_REMOVED lines=15> */
.L_x_782:
        /* <DEDUP_REMOVED lines=15> */
.L_x_783:
        /* <DEDUP_REMOVED lines=15> */
.L_x_784:
        /* <DEDUP_REMOVED lines=15> */
.L_x_785:
        /* <DEDUP_REMOVED lines=10> */
.L_x_768:
[----:B------:R-:W-:Y:S05]  /*161d0*/  BSYNC B1 ;  /* 0x0000000000017941 */ /* 0x000fea0003800000 */
.L_x_767:
[----:B------:R-:W-:Y:S01]  /*161e0*/  ISETP.GT.AND P3, PT, R11, R7, PT ;  /* 0x000000070b00720c */ /* 0x000fe20003f64270 */
[----:B------:R-:W-:Y:S01]  /*161f0*/  VIADD R19, R19, 0x1 ;  /* 0x0000000113137836 */ /* 0x000fe20000000000 */
[----:B------:R-:W-:-:S04]  /*16200*/  IADD3 R11, R11, -0x1, RZ ;  /* 0xffffffff0b0b7810 */ /* 0x000fc80007ffe0ff */
[----:B------:R-:W-:-:S04]  /*16210*/  ISETP.NE.AND P2, PT, R19, 0x2, PT ;  /* 0x000000021300780c */ /* 0x000fc80003f45270 */
[----:B------:R-:W-:Y:S02]  /*16220*/  SEL R2, RZ, 0x1, P2 ;  /* 0x00000001ff027807 */ /* 0x000fe40001000000 */
[----:B------:R-:W-:Y:S02]  /*16230*/  SEL R19, R19, RZ, P2 ;  /* 0x000000ff13137207 */ /* 0x000fe40001000000 */
[----:B------:R-:W-:Y:S01]  /*16240*/  LOP3.LUT R29, R29, R2, RZ, 0x3c, !PT ;  /* 0x000000021d1d7212 */ /* 0x000fe200078e3cff */
[----:B------:R-:W-:Y:S06]  /*16250*/  @P3 BRA `(.L_x_786) ;  /* 0xfffffff400003947 */ /* 0x000fec000383ffff */
.L_x_742:
[----:B------:R-:W-:Y:S05]  /*16260*/  BSYNC B0 ;  /* 0x0000000000007941 */ /* 0x000fea0003800000 */
.L_x_741:
[----:B------:R-:W-:Y:S05]  /*16270*/  @!P0 WARPSYNC.ALL ;  /* 0x0000000000008948 */ /* 0x000fea0003800000 */
[----:B------:R-:W-:Y:S01]  /*16280*/  @!P0 BAR.SYNC.DEFER_BLOCKING 0xc, 0x180 ;  /* 0x0306000000008b1d */ /* 0x000fe20000010000 */
[----:B------:R-:W-:-:S05]  /*16290*/  IMAD.MOV.U32 R0, RZ, RZ, RZ ;  /* 0x000000ffff007224 */ /* 0x000fca00078e00ff */
[----:B------:R-:W-:Y:S04]  /*162a0*/  BSSY B0, `(.L_x_787) ;  /* 0x000001e000007945 */ /* 0x000fe80003800000 */
[----:B------:R-:W-:Y:S05]  /*162b0*/  @!P1 BRA `(.L_x_788) ;  /* 0x0000000000709947 */ /* 0x000fea0003800000 */
[----:B------:R-:W-:-:S13]  /*162c0*/  ISETP.NE.AND P0, PT, R5, RZ, PT ;  /* 0x000000ff0500720c */ /* 0x000fda0003f05270 */
[----:B------:R-:W1:Y:S02]  /*162d0*/  @!P0 LDC R5, c[0x0][0x9f0] ;  /* 0x00027c00ff058b82 */ /* 0x000e640000000800 */
[-C--:B-1----:R-:W-:Y:S02]  /*162e0*/  IABS R0, R5.reuse ;  /* 0x0000000500007213 */ /* 0x082fe40000000000 */
[----:B------:R-:W-:Y:S02]  /*162f0*/  IABS R7, R5 ;  /* 0x0000000500077213 */ /* 0x000fe40000000000 */
[----:B------:R-:W1:Y:S03]  /*16300*/  I2F.RP R2, R0 ;  /* 0x0000000000027306 */ /* 0x000e660000209400 */
[----:B------:R-:W-:-:S05]  /*16310*/  IMAD.MOV R7, RZ, RZ, -R7 ;  /* 0x000000ffff077224 */ /* 0x000fca00078e0a07 */
[----:B-1----:R-:W1:Y:S02]  /*16320*/  MUFU.RCP R2, R2 ;  /* 0x0000000200027308 */ /* 0x002e640000001000 */
[----:B-1----:R-:W-:-:S06]  /*16330*/  VIADD R2, R2, 0xffffffe ;  /* 0x0ffffffe02027836 */ /* 0x002fcc0000000000 */
[----:B0-----:R-:W0:Y:S02]  /*16340*/  F2I.FTZ.U32.TRUNC.NTZ R3, R2 ;  /* 0x0000000200037305 */ /* 0x001e24000021f000 */
[----:B0-----:R-:W-:-:S04]  /*16350*/  IMAD.MOV R2, RZ, RZ, -R3 ;  /* 0x000000ffff027224 */ /* 0x001fc800078e0a03 */
[----:B------:R-:W-:Y:S02]  /*16360*/  IMAD R6, R2, R0, RZ ;  /* 0x0000000002067224 */ /* 0x000fe400078e02ff */
[----:B------:R-:W-:-:S04]  /*16370*/  IMAD.MOV.U32 R2, RZ, RZ, RZ ;  /* 0x000000ffff027224 */ /* 0x000fc800078e00ff */
[----:B------:R-:W-:Y:S01]  /*16380*/  IMAD.HI.U32 R6, R3, R6, R2 ;  /* 0x0000000603067227 */ /* 0x000fe200078e0002 */
[----:B------:R-:W-:-:S04]  /*16390*/  IADD3 R3, R4, -0x1, R5 ;  /* 0xffffffff04037810 */ /* 0x000fc80007ffe005 */
[----:B------:R-:W-:Y:S02]  /*163a0*/  IABS R2, R3 ;  /* 0x0000000300027213 */ /* 0x000fe40000000000 */
[----:B------:R-:W-:-:S03]  /*163b0*/  LOP3.LUT R3, R3, R5, RZ, 0x3c, !PT ;  /* 0x0000000503037212 */ /* 0x000fc600078e3cff */
[----:B------:R-:W-:Y:S01]  /*163c0*/  IMAD.HI.U32 R6, R6, R2, RZ ;  /* 0x0000000206067227 */ /* 0x000fe200078e00ff */
[----:B------:R-:W-:-:S03]  /*163d0*/  ISETP.GE.AND P2, PT, R3, RZ, PT ;  /* 0x000000ff0300720c */ /* 0x000fc60003f46270 */
        /* <DEDUP_REMOVED lines=10> */
.L_x_788:
[----:B------:R-:W-:Y:S05]  /*16480*/  BSYNC B0 ;  /* 0x0000000000007941 */ /* 0x000fea0003800000 */
.L_x_787:
[-C--:B------:R-:W-:Y:S01]  /*16490*/  IMAD R32, R32, R0.reuse, RZ ;  /* 0x0000000020207224 */ /* 0x080fe200078e02ff */
[----:B------:R-:W-:Y:S04]  /*164a0*/  BSSY B7, `(.L_x_789) ;  /* 0x000036e000077945 */ /* 0x000fe80003800000 */
[----:B------:R-:W-:-:S04]  /*164b0*/  VIADDMNMX R2, R32, R0, R4, PT ;  /* 0x0000000020027246 */ /* 0x000fc80003800104 */
[----:B------:R-:W-:Y:S01]  /*164c0*/  ISETP.GT.AND P0, PT, R2, R32, PT ;  /* 0x000000200200720c */ /* 0x000fe20003f04270 */
[----:B------:R1:W-:-:S12]  /*164d0*/  STL [R1+0x18], R2 ;  /* 0x0000180201007387 */ /* 0x0003d80000100800 */
[----:B-1----:R-:W-:Y:S05]  /*164e0*/  @P0 BRA `(.L_x_790) ;  /* 0x0000000000440947 */ /* 0x002fea0003800000 */
[----:B------:R-:W1:Y:S02]  /*164f0*/  S2R R2, SR_TID.X ;  /* 0x0000000000027919 */ /* 0x000e640000002100 */
[----:B-1----:R-:W-:-:S04]  /*16500*/  LOP3.LUT R2, R2, 0x7f, RZ, 0xc0, !PT ;  /* 0x0000007f02027812 */ /* 0x002fc800078ec0ff */
[----:B------:R-:W-:-:S13]  /*16510*/  ISETP.NE.AND P0, PT, R2, RZ, PT ;  /* 0x000000ff0200720c */ /* 0x000fda0003f05270 */
[----:B------:R-:W-:Y:S05]  /*16520*/  @P0 BRA `(.L_x_791) ;  /* 0x0000003400940947 */ /* 0x000fea0003800000 */
[----:B------:R-:W1:Y:S01]  /*16530*/  S2R R5, SR_LANEID ;  /* 0x0000000000057919 */ /* 0x000e620000000000 */
[----:B------:R-:W-:Y:S01]  /*16540*/  VOTEU.ANY UR4, UPT, PT ;  /* 0x0000000000047886 */ /* 0x000fe200038e0100 */
[----:B0-----:R-:W0:Y:S01]  /*16550*/  LDC.64 R2, c[0x0][0xc60] ;  /* 0x00031800ff027b82 */ /* 0x001e220000000a00 */
[----:B------:R-:W1:Y:S02]  /*16560*/  FLO.U32 R0, UR4 ;  /* 0x0000000400007d00 */ /* 0x000e6400080e0000 */
[----:B-1----:R-:W-:-:S06]  /*16570*/  ISETP.EQ.U32.AND P0, PT, R0, R5, PT ;  /* 0x000000050000720c */ /* 0x002fcc0003f02070 */
[----:B------:R-:W0:Y:S07]  /*16580*/  POPC R5, UR4 ;  /* 0x0000000400057d09 */ /* 0x000e2e0008000000 */
[----:B0-----:R-:W2:Y:S01]  /*16590*/  @P0 ATOMG.E.ADD.STRONG.GPU PT, R3, desc[UR42][R2.64], R5 ;  /* 0x00000005020309a8 */ /* 0x001ea200081ee1ea */
[----:B------:R-:W0:Y:S02]  /*165a0*/  S2R R4, SR_LTMASK ;  /* 0x0000000000047919 */ /* 0x000e240000003900 */
[----:B0-----:R-:W-:-:S04]  /*165b0*/  LOP3.LUT R4, R4, UR4, RZ, 0xc0, !PT ;  /* 0x0000000404047c12 */ /* 0x001fc8000f8ec0ff */
[----:B------:R-:W0:Y:S01]  /*165c0*/  POPC R7, R4 ;  /* 0x0000000400077309 */ /* 0x000e220000000000 */
[----:B--2---:R-:W0:Y:S02]  /*165d0*/  SHFL.IDX PT, R0, R3, R0, 0x1f ;  /* 0x00001f0003007589 */ /* 0x004e2400000e0000 */
[----:B0-----:R-:W-:Y:S01]  /*165e0*/  IADD3 R24, R0, UR37, R7 ;  /* 0x0000002500187c10 */ /* 0x001fe2000fffe007 */
[----:B------:R-:W-:Y:S06]  /*165f0*/  BRA `(.L_x_791) ;  /* 0x0000003400607947 */ /* 0x000fec0003800000 */
.L_x_790:
        /* <DEDUP_REMOVED lines=8> */
[----:B------:R-:W-:Y:S01]  /*16680*/  IMAD.U32 R4, RZ, RZ, UR6 ;  /* 0x00000006ff047e24 */ /* 0x000fe2000f8e00ff */
[----:B------:R-:W-:Y:S01]  /*16690*/  MOV R13, RZ ;  /* 0x000000ff000d7202 */ /* 0x000fe20000000f00 */
[----:B0-----:R-:W0:Y:S01]  /*166a0*/  LDC.64 R2, c[0x4][R2] ;  /* 0x0100000002027b82 */ /* 0x001e220000000a00 */
[----:B------:R-:W-:Y:S02]  /*166b0*/  IMAD.U32 R5, RZ, RZ, UR7 ;  /* 0x00000007ff057e24 */ /* 0x000fe4000f8e00ff */
[----:B------:R-:W-:Y:S02]  /*166c0*/  IMAD.U32 R6, RZ, RZ, UR8 ;  /* 0x00000008ff067e24 */ /* 0x000fe4000f8e00ff */
[----:B------:R-:W-:-:S02]  /*166d0*/  IMAD.U32 R7, RZ, RZ, UR9 ;  /* 0x00000009ff077e24 */ /* 0x000fc4000f8e00ff */
[----:B------:R-:W-:Y:S02]  /*166e0*/  IMAD.U32 R10, RZ, RZ, UR4 ;  /* 0x00000004ff0a7e24 */ /* 0x000fe4000f8e00ff */
[----:B------:R-:W-:Y:S02]  /*166f0*/  IMAD.U32 R11, RZ, RZ, UR5 ;  /* 0x00000005ff0b7e24 */ /* 0x000fe4000f8e00ff */
[----:B------:R-:W-:Y:S02]  /*16700*/  IMAD.MOV.U32 R8, RZ, RZ, 0x70 ;  /* 0x00000070ff087424 */ /* 0x000fe400078e00ff */
[----:B------:R-:W-:-:S07]  /*16710*/  IMAD.MOV.U32 R12, RZ, RZ, 0x1 ;  /* 0x00000001ff0c7424 */ /* 0x000fce00078e00ff */
[----:B------:R-:W-:-:S07]  /*16720*/  LEPC R20, `(.L_x_793) ;  /* 0x000000001014794e */ /* 0x000fce0000000000 */
[----:B0-----:R-:W-:Y:S05]  /*16730*/  CALL.ABS.NOINC R2 ;  /* 0x0000000002007343 */ /* 0x001fea0003c00000 */
.L_x_793:
[----:B------:R-:W-:Y:S05]  /*16740*/  BSYNC B6 ;  /* 0x0000000000067941 */ /* 0x000fea0003800000 */
.L_x_792:
        /* <DEDUP_REMOVED lines=8> */
[----:B0-----:R0:W1:Y:S01]  /*167d0*/  LDC.64 R2, c[0x4][R34] ;  /* 0x0100000022027b82 */ /* 0x0010620000000a00 */
        /* <DEDUP_REMOVED lines=11> */
.L_x_796:
        /* <DEDUP_REMOVED lines=15> */
.L_x_795:
[----:B------:R-:W-:Y:S05]  /*16980*/  BSYNC B6 ;  /* 0x0000000000067941 */ /* 0x000fea0003800000 */
.L_x_794:
[----:B------:R-:W2:Y:S01]  /*16990*/  LDL R34, [R1+0x18] ;  /* 0x0000180001227983 */ /* 0x000ea20000100800 */
[----:B------:R-:W-:Y:S01]  /*169a0*/  ULDC.64 UR4, c[0x0][0x9f8] ;  /* 0x00027e0000047ab9 */ /* 0x000fe20000000a00 */
[----:B------:R-:W1:Y:S02]  /*169b0*/  LDC R8, c[0x0][0x430] ;  /* 0x00010c00ff087b82 */ /* 0x000e640000000800 */
[----:B------:R-:W3:Y:S01]  /*169c0*/  LDL R20, [R1] ;  /* 0x0000000001147983 */ /* 0x000ee20000100800 */
[----:B------:R-:W-:Y:S01]  /*169d0*/  ISETP.NE.U32.AND P0, PT, RZ, UR4, PT ;  /* 0x00000004ff007c0c */ /* 0x000fe2000bf05070 */
[----:B------:R-:W4:Y:S03]  /*169e0*/  S2R R21, SR_TID.X ;  /* 0x0000000000157919 */ /* 0x000f260000002100 */
[----:B------:R-:W-:-:S13]  /*169f0*/  ISETP.NE.AND.EX P0, PT, RZ, UR5, PT, P0 ;  /* 0x00000005ff007c0c */ /* 0x000fda000bf05300 */
[----:B------:R-:W-:Y:S01]  /*16a00*/  @P0 IADD3 R2, P1, R23, UR4, RZ ;  /* 0x0000000417020c10 */ /* 0x000fe2000ff3e0ff */
[----:B------:R-:W-:-:S03]  /*16a10*/  ULDC UR4, c[0x0][0x320] ;  /* 0x0000c80000047ab9 */ /* 0x000fc60000000800 */
[----:B0-----:R-:W-:-:S05]  /*16a20*/  @P0 IADD3.X R3, R30, UR5, RZ, P1, !PT ;  /* 0x000000051e030c10 */ /* 0x001fca0008ffe4ff */
[----:B------:R0:W3:Y:S01]  /*16a30*/  @P0 LDG.E R26, desc[UR42][R2.64] ;  /* 0x0000002a021a0981 */ /* 0x0000e2000c1e1900 */
[----:B----4-:R-:W-:-:S04]  /*16a40*/  LOP3.LUT R21, R21, 0x7f, RZ, 0xc0, !PT ;  /* 0x0000007f15157812 */ /* 0x010fc800078ec0ff */
[----:B------:R-:W-:Y:S02]  /*16a50*/  SHF.R.U32.HI R0, RZ, 0x3, R21 ;  /* 0x00000003ff007819 */ /* 0x000fe40000011615 */
[----:B------:R-:W4:Y:S01]  /*16a60*/  S2R R21, SR_TID.X ;  /* 0x0000000000157919 */ /* 0x000f220000002100 */
[----:B-1----:R-:W-:Y:S01]  /*16a70*/  ISETP.NE.AND P1, PT, R8, 0x1, PT ;  /* 0x000000010800780c */ /* 0x002fe20003f25270 */
[----:B------:R-:W1:Y:S01]  /*16a80*/  S2R R9, SR_TID.X ;  /* 0x0000000000097919 */ /* 0x000e620000002100 */
[----:B------:R-:W1:Y:S11]  /*16a90*/  S2R R6, SR_TID.X ;  /* 0x0000000000067919 */ /* 0x000e760000002100 */
[----:B0-----:R-:W0:Y:S08]  /*16aa0*/  @P1 LDC R3, c[0x0][0x434] ;  /* 0x00010d00ff031b82 */ /* 0x001e300000000800 */
[----:B------:R-:W0:Y:S01]  /*16ab0*/  @P1 LDC R2, c[0x0][0x438] ;  /* 0x00010e00ff021b82 */ /* 0x000e220000000800 */
[----:B----4-:R-:W-:-:S04]  /*16ac0*/  SHF.L.U32 R21, R21, 0x4, RZ ;  /* 0x0000000415157819 */ /* 0x010fc800000006ff */
[----:B------:R-:W-:Y:S01]  /*16ad0*/  LOP3.LUT R21, R0, 0x70, R21, 0xf8, !PT ;  /* 0x0000007000157812 */ /* 0x000fe200078ef815 */
[----:B-1----:R-:W-:Y:S02]  /*16ae0*/  IMAD.SHL.U32 R9, R9, 0x8, RZ ;  /* 0x0000000809097824 */ /* 0x002fe400078e00ff */
[----:B------:R-:W-:-:S03]  /*16af0*/  IMAD.SHL.U32 R6, R6, 0x8, RZ ;  /* 0x0000000806067824 */ /* 0x000fc600078e00ff */
[----:B------:R-:W-:Y:S02]  /*16b00*/  LOP3.LUT R9, R9, 0x38, RZ, 0xc0, !PT ;  /* 0x0000003809097812 */ /* 0x000fe400078ec0ff */
[----:B------:R-:W-:Y:S02]  /*16b10*/  LOP3.LUT R6, R6, 0x38, RZ, 0xc0, !PT ;  /* 0x0000003806067812 */ /* 0x000fe400078ec0ff */
[C---:B------:R-:W-:Y:S02]  /*16b20*/  ISETP.GE.AND P3, PT, R9.reuse, UR4, PT ;  /* 0x0000000409007c0c */ /* 0x040fe4000bf66270 */
[----:B------:R-:W-:Y:S02]  /*16b30*/  LOP3.LUT R18, R18, 0xffffffbf, RZ, 0xc0, !PT ;  /* 0xffffffbf12127812 */ /* 0x000fe400078ec0ff */
[----:B------:R-:W-:Y:S01]  /*16b40*/  LOP3.LUT R6, R6, 0x80, RZ, 0xfc, !PT ;  /* 0x0000008006067812 */ /* 0x000fe200078efcff */
[----:B------:R-:W1:Y:S01]  /*16b50*/  S2R R10, SR_TID.X ;  /* 0x00000000000a7919 */ /* 0x000e620000002100 */
[----:B------:R-:W-:Y:S01]  /*16b60*/  IMAD.MOV.U32 R36, RZ, RZ, RZ ;  /* 0x000000ffff247224 */ /* 0x000fe200078e00ff */
[----:B------:R-:W-:Y:S01]  /*16b70*/  LOP3.LUT R11, R9, 0x1c0, RZ, 0xfc, !PT ;  /* 0x000001c0090b7812 */ /* 0x000fe200078efcff */
[----:B-1----:R-:W-:-:S05]  /*16b80*/  IMAD.SHL.U32 R10, R10, 0x8, RZ ;  /* 0x000000080a0a7824 */ /* 0x002fca00078e00ff */
[----:B------:R-:W-:-:S04]  /*16b90*/  LOP3.LUT R10, R10, 0x38, RZ, 0xc0, !PT ;  /* 0x000000380a0a7812 */ /* 0x000fc800078ec0ff */
[----:B------:R-:W-:Y:S02]  /*16ba0*/  LOP3.LUT R10, R10, 0x180, RZ, 0xfc, !PT ;  /* 0x000001800a0a7812 */ /* 0x000fe400078efcff */
[----:B--2---:R-:W-:Y:S02]  /*16bb0*/  LEA R23, R34, 0xffffffc0, 0x6 ;  /* 0xffffffc022177811 */ /* 0x004fe400078e30ff */
[----:B------:R-:W1:Y:S03]  /*16bc0*/  S2R R34, SR_TID.X ;  /* 0x0000000000227919 */ /* 0x000e660000002100 */
[----:B------:R-:W-:Y:S02]  /*16bd0*/  IMAD.IADD R37, R21, 0x1, R23 ;  /* 0x0000000115257824 */ /* 0x000fe400078e0217 */
[----:B-1----:R-:W-:-:S05]  /*16be0*/  IMAD.SHL.U32 R34, R34, 0x8, RZ ;  /* 0x0000000822227824 */ /* 0x002fca00078e00ff */
[----:B------:R-:W-:-:S04]  /*16bf0*/  LOP3.LUT R34, R34, 0x38, RZ, 0xc0, !PT ;  /* 0x0000003822227812 */ /* 0x000fc800078ec0ff */
[----:B------:R-:W-:-:S04]  /*16c00*/  LOP3.LUT R34, R34, 0x40, RZ, 0xfc, !PT ;  /* 0x0000004022227812 */ /* 0x000fc800078efcff */
[----:B------:R-:W-:Y:S02]  /*16c10*/  ISETP.GE.AND P2, PT, R34, UR4, PT ;  /* 0x0000000422007c0c */ /* 0x000fe4000bf46270 */
[----:B------:R-:W1:Y:S01]  /*16c20*/  S2R R34, SR_TID.X ;  /* 0x0000000000227919 */ /* 0x000e620000002100 */
[----:B---3--:R-:W-:-:S04]  /*16c30*/  ISETP.GE.AND P0, PT, R37, R20, PT ;  /* 0x000000142500720c */ /* 0x008fc80003f06270 */
[----:B------:R-:W-:Y:S01]  /*16c40*/  ISETP.GT.U32.OR P0, PT, R21, 0x3f, P0 ;  /* 0x0000003f1500780c */ /* 0x000fe20000704470 */
[----:B------:R-:W-:Y:S01]  /*16c50*/  IMAD.IADD R37, R37, 0x1, R33 ;  /* 0x0000000125257824 */ /* 0x000fe200078e0221 */
[----:B------:R-:W-:-:S03]  /*16c60*/  SEL R7, RZ, 0xffffffff, P2 ;  /* 0xffffffffff077807 */ /* 0x000fc60001000000 */
[----:B0-----:R-:W-:-:S08]  /*16c70*/  @P1 IMAD.HI.U32 R3, R37, R3, RZ ;  /* 0x0000000325031227 */ /* 0x001fd000078e00ff */
[----:B------:R-:W0:Y:S01]  /*16c80*/  @!P0 LDC.64 R4, c[0x0][0x428] ;  /* 0x00010a00ff048b82 */ /* 0x000e220000000a00 */
[----:B------:R-:W-:Y:S01]  /*16c90*/  IMAD.MOV.U32 R0, RZ, RZ, R37 ;  /* 0x000000ffff007224 */ /* 0x000fe200078e0025 */
[----:B------:R-:W-:Y:S01]  /*16ca0*/  @P1 SHF.R.U32.HI R0, RZ, R2, R3 ;  /* 0x00000002ff001219 */ /* 0x000fe20000011603 */
[----:B------:R-:W-:Y:S02]  /*16cb0*/  IMAD.SHL.U32 R7, R7, 0x2, RZ ;  /* 0x0000000207077824 */ /* 0x000fe400078e00ff */
[----:B-1----:R-:W-:-:S05]  /*16cc0*/  IMAD.SHL.U32 R34, R34, 0x8, RZ ;  /* 0x0000000822227824 */ /* 0x002fca00078e00ff */
[----:B------:R-:W-:-:S04]  /*16cd0*/  LOP3.LUT R34, R34, 0x38, RZ, 0xc0, !PT ;  /* 0x0000003822227812 */ /* 0x000fc800078ec0ff */
[----:B------:R-:W-:Y:S02]  /*16ce0*/  LOP3.LUT R34, R34, 0xc0, RZ, 0xfc, !PT ;  /* 0x000000c022227812 */ /* 0x000fe400078efcff */
[----:B------:R-:W-:Y:S02]  /*16cf0*/  @P2 LOP3.LUT R18, R18, 0x40, RZ, 0xfc, !PT ;  /* 0x0000004012122812 */ /* 0x000fe400078efcff */
[----:B------:R-:W-:Y:S02]  /*16d00*/  SEL R2, RZ, 0x1, P3 ;  /* 0x00000001ff027807 */ /* 0x000fe40001800000 */
[----:B------:R-:W-:Y:S02]  /*16d10*/  ISETP.GE.AND P2, PT, R6, UR4, PT ;  /* 0x0000000406007c0c */ /* 0x000fe4000bf46270 */
[----:B------:R-:W-:Y:S02]  /*16d20*/  ISETP.GE.AND P1, PT, R34, UR4, PT ;  /* 0x0000000422007c0c */ /* 0x000fe4000bf26270 */
[----:B------:R-:W-:-:S02]  /*16d30*/  LOP3.LUT R7, R7, 0x2, R2, 0xe2, !PT ;  /* 0x0000000207077812 */ /* 0x000fc400078ee202 */
[----:B------:R-:W-:Y:S02]  /*16d40*/  SEL R2, RZ, 0x4, P2 ;  /* 0x00000004ff027807 */ /* 0x000fe40001000000 */
[----:B------:R-:W-:Y:S02]  /*16d50*/  SEL R3, RZ, 0x8, P1 ;  /* 0x00000008ff037807 */ /* 0x000fe40000800000 */
[----:B------:R-:W-:Y:S02]  /*16d60*/  SHF.R.S32.HI R34, RZ, 0x1f, R26 ;  /* 0x0000001fff227819 */ /* 0x000fe4000001141a */
[----:B------:R-:W-:Y:S01]  /*16d70*/  LOP3.LUT R7, R3, R7, R2, 0xfe, !PT ;  /* 0x0000000703077212 */ /* 0x000fe200078efe02 */
[--C-:B------:R-:W-:Y:S01]  /*16d80*/  @!P0 IMAD.MOV.U32 R2, RZ, RZ, R0.reuse ;  /* 0x000000ffff028224 */ /* 0x100fe200078e0000 */
[----:B------:R-:W-:Y:S01]  /*16d90*/  @!P0 SHF.R.S32.HI R3, RZ, 0x1f, R0 ;  /* 0x0000001fff038819 */ /* 0x000fe20000011400 */
[----:B0-----:R-:W-:-:S04]  /*16da0*/  @!P0 IMAD R6, R34, R4, RZ ;  /* 0x0000000422068224 */ /* 0x001fc800078e02ff */
[C---:B------:R-:W-:Y:S02]  /*16db0*/  @!P0 IMAD R6, R26.reuse, R5, R6 ;  /* 0x000000051a068224 */ /* 0x040fe400078e0206 */
[----:B------:R-:W-:Y:S02]  /*16dc0*/  @!P0 IMAD.WIDE.U32 R2, R26, R4, R2 ;  /* 0x000000041a028225 */ /* 0x000fe400078e0002 */
[----:B------:R-:W0:Y:S01]  /*16dd0*/  @!P0 LDC.64 R4, c[0x0][0x418] ;  /* 0x00010600ff048b82 */ /* 0x000e220000000a00 */
[----:B------:R-:W-:-:S04]  /*16de0*/  LOP3.LUT R18, R18, 0xffffff7f, RZ, 0xc0, !PT ;  /* 0xffffff7f12127812 */ /* 0x000fc800078ec0ff */
[----:B------:R-:W-:-:S04]  /*16df0*/  @P3 LOP3.LUT R18, R18, 0x80, RZ, 0xfc, !PT ;  /* 0x0000008012123812 */ /* 0x000fc800078efcff */
[----:B------:R-:W-:-:S04]  /*16e00*/  LOP3.LUT R18, R18, 0xffffffdf, RZ, 0xc0, !PT ;  /* 0xffffffdf12127812 */ /* 0x000fc800078ec0ff */
[----:B------:R-:W-:-:S04]  /*16e10*/  @P2 LOP3.LUT R18, R18, 0x20, RZ, 0xfc, !PT ;  /* 0x0000002012122812 */ /* 0x000fc800078efcff */
[----:B------:R-:W-:Y:S01]  /*16e20*/  LOP3.LUT R18, R18, 0xffffffef, RZ, 0xc0, !PT ;  /* 0xffffffef12127812 */ /* 0x000fe200078ec0ff */
[----:B------:R-:W-:-:S03]  /*16e30*/  @!P0 IMAD.IADD R6, R3, 0x1, R6 ;  /* 0x0000000103068824 */ /* 0x000fc600078e0206 */
[----:B------:R-:W-:Y:S02]  /*16e40*/  @P1 LOP3.LUT R18, R18, 0x10, RZ, 0xfc, !PT ;  /* 0x0000001012121812 */ /* 0x000fe400078efcff */
[----:B0-----:R-:W-:-:S04]  /*16e50*/  @!P0 LEA R4, P1, R2, R4, 0x2 ;  /* 0x0000000402048211 */ /* 0x001fc800078210ff */
[----:B------:R-:W-:-:S05]  /*16e60*/  @!P0 LEA.HI.X R5, R2, R5, R6, 0x2, P1 ;  /* 0x0000000502058211 */ /* 0x000fca00008f1406 */
[----:B------:R0:W5:Y:S01]  /*16e70*/  @!P0 LDG.E R36, desc[UR42][R4.64] ;  /* 0x0000002a04248981 */ /* 0x000162000c1e1900 */
[----:B------:R-:W-:Y:S02]  /*16e80*/  ISETP.GE.AND P0, PT, R10, UR4, PT ;  /* 0x000000040a007c0c */ /* 0x000fe4000bf06270 */
[C---:B------:R-:W-:Y:S02]  /*16e90*/  LOP3.LUT R10, R9.reuse, 0x100, RZ, 0xfc, !PT ;  /* 0x00000100090a7812 */ /* 0x040fe400078efcff */
[----:B------:R-:W-:Y:S02]  /*16ea0*/  LOP3.LUT R9, R9, 0x140, RZ, 0xfc, !PT ;  /* 0x0000014009097812 */ /* 0x000fe400078efcff */
[----:B------:R-:W-:Y:S02]  /*16eb0*/  ISETP.GE.AND P3, PT, R10, UR4, PT ;  /* 0x000000040a007c0c */ /* 0x000fe4000bf66270 */
[----:B------:R-:W-:Y:S02]  /*16ec0*/  ISETP.GE.AND P2, PT, R9, UR4, PT ;  /* 0x0000000409007c0c */ /* 0x000fe4000bf46270 */
[----:B0-----:R-:W-:-:S02]  /*16ed0*/  SEL R4, RZ, 0x10, P3 ;  /* 0x00000010ff047807 */ /* 0x001fc40001800000 */
[----:B------:R-:W-:Y:S02]  /*16ee0*/  SEL R5, RZ, 0x20, P2 ;  /* 0x00000020ff057807 */ /* 0x000fe40001000000 */
[----:B------:R-:W-:Y:S02]  /*16ef0*/  SEL R3, RZ, 0x40, P0 ;  /* 0x00000040ff037807 */ /* 0x000fe40000000000 */
[----:B------:R-:W-:-:S04]  /*16f00*/  LOP3.LUT R4, R5, R7, R4, 0xfe, !PT ;  /* 0x0000000705047212 */ /* 0x000fc800078efe04 */
[----:B------:R-:W-:-:S05]  /*16f10*/  LOP3.LUT R3, R4, R3, RZ, 0xfc, !PT ;  /* 0x0000000304037212 */ /* 0x000fca00078efcff */
[----:B------:R0:W-:Y:S01]  /*16f20*/  STL [R1+0x2c], R3 ;  /* 0x00002c0301007387 */ /* 0x0001e20000100800 */
[----:B------:R-:W-:Y:S02]  /*16f30*/  LOP3.LUT R18, R18, 0xfffffff7, RZ, 0xc0, !PT ;  /* 0xfffffff712127812 */ /* 0x000fe400078ec0ff */
[----:B------:R-:W-:Y:S02]  /*16f40*/  ISETP.GE.AND P0, PT, R11, UR4, PT ;  /* 0x000000040b007c0c */ /* 0x000fe4000bf06270 */
[----:B------:R-:W-:Y:S01]  /*16f50*/  @P3 LOP3.LUT R18, R18, 0x8, RZ, 0xfc, !PT ;  /* 0x0000000812123812 */ /* 0x000fe200078efcff */
[----:B------:R-:W-:Y:S01]  /*16f60*/  UMOV UR4, 0xffffffff ;  /* 0xffffffff00047882 */ /* 0x000fe20000000000 */
[----:B------:R-:W-:Y:S02]  /*16f70*/  IMAD.MOV R0, RZ, RZ, -R0 ;  /* 0x000000ffff007224 */ /* 0x000fe400078e0a00 */
[----:B------:R-:W-:Y:S01]  /*16f80*/  LOP3.LUT R18, R18, 0xfffffffb, RZ, 0xc0, !PT ;  /* 0xfffffffb12127812 */ /* 0x000fe200078ec0ff */
[----:B------:R-:W-:Y:S01]  /*16f90*/  IMAD.U32 R6, RZ, RZ, UR38 ;  /* 0x00000026ff067e24 */ /* 0x000fe2000f8e00ff */
[----:B------:R-:W-:Y:S01]  /*16fa0*/  SEL R2, RZ, 0x80, P0 ;  /* 0x00000080ff027807 */ /* 0x000fe20000000000 */
[----:B------:R-:W-:Y:S01]  /*16fb0*/  IMAD R37, R8, R0, R37 ;  /* 0x0000000008257224 */ /* 0x000fe200078e0225 */
[----:B------:R-:W-:Y:S01]  /*16fc0*/  @P2 LOP3.LUT R18, R18, 0x4, RZ, 0xfc, !PT ;  /* 0x0000000412122812 */ /* 0x000fe200078efcff */
[----:B0-----:R-:W-:Y:S06]  /*16fd0*/  BRA.DIV UR4, `(.L_x_797) ;  /* 0x0000004a04387947 */ /* 0x001fec000b800000 */
.L_x_899:
[----:B------:R-:W-:Y:S02]  /*16fe0*/  LOP3.LUT R0, R3, R2, RZ, 0xfc, !PT ;  /* 0x0000000203007212 */ /* 0x000fe400078efcff */
[----:B------:R-:W-:Y:S02]  /*16ff0*/  ISETP.NE.AND P0, PT, R6, 0x3, PT ;  /* 0x000000030600780c */ /* 0x000fe40003f05270 */
[----:B------:R-:W-:Y:S01]  /*17000*/  ISETP.GT.U32.AND P1, PT, R21, 0x3f, PT ;  /* 0x0000003f1500780c */ /* 0x000fe20003f24070 */
[----:B------:R0:W-:Y:S01]  /*17010*/  STL [R1+0x8], R0 ;  /* 0x0000080001007387 */ /* 0x0001e20000100800 */
[----:B------:R-:W-:-:S09]  /*17020*/  LOP3.LUT R18, R18, 0xfffffbff, RZ, 0xc0, !PT ;  /* 0xfffffbff12127812 */ /* 0x000fd200078ec0ff */
[----:B------:R-:W-:-:S04]  /*17030*/  @P0 LOP3.LUT R18, R18, 0x400, RZ, 0xfc, !PT ;  /* 0x0000040012120812 */ /* 0x000fc800078efcff */
[----:B------:R-:W-:-:S04]  /*17040*/  LOP3.LUT R18, R18, 0xfffffffe, RZ, 0xc0, !PT ;  /* 0xfffffffe12127812 */ /* 0x000fc800078ec0ff */
[----:B------:R-:W-:Y:S01]  /*17050*/  @P1 LOP3.LUT R18, R18, 0x1, RZ, 0xfc, !PT ;  /* 0x0000000112121812 */ /* 0x000fe200078efcff */
[----:B0-----:R-:W-:Y:S06]  /*17060*/  @!P0 BRA `(.L_x_798) ;  /* 0x0000000000048947 */ /* 0x001fec0003800000 */
[----:B------:R-:W-:Y:S01]  /*17070*/  BPT.TRAP 0x1 ;  /* 0x000000040000795c */ /* 0x000fe20000300000 */
.L_x_798:
[----:B------:R-:W0:Y:S01]  /*17080*/  S2R R0, SR_TID.X ;  /* 0x0000000000007919 */ /* 0x000e220000002100 */
[----:B------:R-:W-:Y:S01]  /*17090*/  IMAD R30, R22, 0x8, R17 ;  /* 0x00000008161e7824 */ /* 0x000fe200078e0211 */
[----:B------:R-:W-:Y:S01]  /*170a0*/  BSSY B0, `(.L_x_799) ;  /* 0x0000007000007945 */ /* 0x000fe20003800000 */
[----:B0-----:R-:W-:-:S04]  /*170b0*/  LOP3.LUT R0, R0, 0x7f, RZ, 0xc0, !PT ;  /* 0x0000007f00007812 */ /* 0x001fc800078ec0ff */
[----:B------:R-:W-:-:S04]  /*170c0*/  SHF.R.U32.HI R0, RZ, 0x3, R0 ;  /* 0x00000003ff007819 */ /* 0x000fc80000011600 */
[----:B------:R-:W-:Y:S02]  /*170d0*/  IADD3 R23, -R0, R20, -R23 ;  /* 0x0000001400177210 */ /* 0x000fe40007ffe917 */
[----:B------:R-:W-:-:S04]  /*170e0*/  SHF.L.U32 R0, R28, 0x1f, RZ ;  /* 0x0000001f1c007819 */ /* 0x000fc800000006ff */
[----:B------:R-:W0:Y:S02]  /*170f0*/  SYNCS.PHASECHK.TRANS64.TRYWAIT P0, [R30+URZ+0x28c40], R0 ;  /* 0x028c40001e0075a7 */ /* 0x000e24000800017f */
[----:B0-----:R-:W-:Y:S05]  /*17100*/  @!P0 BRA `(.L_x_800) ;  /* 0x0000004800208947 */ /* 0x001fea0003800000 */
.L_x_900:
[----:B------:R-:W-:Y:S05]  /*17110*/  BSYNC B0 ;  /* 0x0000000000007941 */ /* 0x000fea0003800000 */
.L_x_799:
        /* <DEDUP_REMOVED lines=34> */
[----:B0-----:R-:W-:-:S04]  /*17340*/  @P0 LEA R3, P1, R7, R3, 0x1 ;  /* 0x0000000307030211 */ /* 0x001fc800078208ff */
[----:B-1----:R-:W-:-:S04]  /*17350*/  @P0 IADD3.X R2, RZ, R2, RZ, P1, !PT ;  /* 0x00000002ff020210 */ /* 0x002fc80000ffe4ff */
        /* <DEDUP_REMOVED lines=27> */
.L_x_910:
        /* <DEDUP_REMOVED lines=10> */
.L_x_802:
        /* <DEDUP_REMOVED lines=11> */
.L_x_803:
[----:B------:R1:W5:Y:S01]  /*17660*/  LDL.LU R0, [R1+0x10] ;  /* 0x0000100001007983 */ /* 0x0003620000300800 */
[----:B------:R1:W-:Y:S03]  /*17670*/  SYNCS.ARRIVE.TRANS64.A1T0 RZ, [R30+URZ+0x28c30], RZ ;  /* 0x028c30ff1eff79a7 */ /* 0x0003e6000810003f */
[----:B0-----:R1:W5:Y:S04]  /*17680*/  LDL.LU R4, [R1+0x4] ;  /* 0x0000040001047983 */ /* 0x0013680000300800 */
[----:B------:R1:W5:Y:S02]  /*17690*/  LDL R3, [R1+0x8] ;  /* 0x0000080001037983 */ /* 0x0003640000100800 */
[----:B------:R-:W-:Y:S05]  /*176a0*/  WARPSYNC.ALL ;  /* 0x0000000000007948 */ /* 0x000fea0003800000 */
[----:B------:R-:W-:Y:S01]  /*176b0*/  ULDC.64 UR4, c[0x0][0xa00] ;  /* 0x0002800000047ab9 */ /* 0x000fe20000000a00 */
[----:B------:R-:W-:Y:S01]  /*176c0*/  BSSY B6, `(.L_x_804) ;  /* 0x0000025000067945 */ /* 0x000fe20003800000 */
[----:B------:R-:W-:Y:S01]  /*176d0*/  BAR.SYNC.DEFER_BLOCKING 0x8, 0x100 ;  /* 0x0204000000007b1d */ /* 0x000fe20000010000 */
[----:B------:R-:W-:-:S04]  /*176e0*/  ISETP.NE.U32.AND P0, PT, RZ, UR4, PT ;  /* 0x00000004ff007c0c */ /* 0x000fc8000bf05070 */
[----:B------:R-:W-:Y:S01]  /*176f0*/  ISETP.NE.AND.EX P0, PT, RZ, UR5, PT, P0 ;  /* 0x00000005ff007c0c */ /* 0x000fe2000bf05300 */
[----:B------:R-:W-:-:S03]  /*17700*/  ULDC.64 UR4, c[0x0][0x298] ;  /* 0x0000a60000047ab9 */ /* 0x000fc60000000a00 */
[----:B------:R-:W-:-:S05]  /*17710*/  SEL R5, R31, RZ, !P0 ;  /* 0x000000ff1f057207 */ /* 0x000fca0004000000 */
[----:B------:R0:W-:Y:S01]  /*17720*/  STL [R1+0x1c], R5 ;  /* 0x00001c0501007387 */ /* 0x0001e20000100800 */
[----:B-----5:R-:W-:Y:S02]  /*17730*/  SEL R2, R0, RZ, !P0 ;  /* 0x000000ff00027207 */ /* 0x020fe40004000000 */
[----:B------:R-:W-:-:S03]  /*17740*/  SHF.R.S32.HI R0, RZ, 0x1f, R4 ;  /* 0x0000001fff007819 */ /* 0x000fc60000011404 */
[----:B------:R2:W-:Y:S01]  /*17750*/  STL [R1+0x34], R2 ;  /* 0x0000340201007387 */ /* 0x0005e20000100800 */
[----:B------:R-:W-:Y:S01]  /*17760*/  PRMT R31, R3, 0x8880, RZ ;  /* 0x00008880031f7816 */ /* 0x000fe200000000ff */
[----:B------:R-:W-:-:S03]  /*17770*/  IMAD R0, R0, UR4, RZ ;  /* 0x0000000400007c24 */ /* 0x000fc6000f8e02ff */
[----:B------:R-:W-:Y:S01]  /*17780*/  PRMT R31, R31, 0x7710, RZ ;  /* 0x000077101f1f7816 */ /* 0x000fe200000000ff */
[C---:B------:R-:W-:Y:S02]  /*17790*/  IMAD R0, R4.reuse, UR5, R0 ;  /* 0x0000000504007c24 */ /* 0x040fe4000f8e0200 */
[----:B0-----:R-:W-:-:S04]  /*177a0*/  IMAD.WIDE.U32 R4, R4, UR4, RZ ;  /* 0x0000000404047c25 */ /* 0x001fc8000f8e00ff */
[----:B------:R-:W-:Y:S01]  /*177b0*/  IMAD.IADD R0, R5, 0x1, R0 ;  /* 0x0000000105007824 */ /* 0x000fe200078e0200 */
[----:B------:R0:W-:Y:S01]  /*177c0*/  STL.64 [R1], R4 ;  /* 0x0000000401007387 */ /* 0x0001e20000100a00 */
[----:B--2---:R-:W-:-:S03]  /*177d0*/  VIADD R2, R17, 0x20400 ;  /* 0x0002040011027836 */ /* 0x004fc60000000000 */
[----:B------:R0:W-:Y:S02]  /*177e0*/  STL [R1+0x10], R0 ;  /* 0x0000100001007387 */ /* 0x0001e40000100800 */
[----:B------:R-:W-:-:S13]  /*177f0*/  LOP3.LUT P0, RZ, R2, 0x3ff, RZ, 0xc0, !PT ;  /* 0x000003ff02ff7812 */ /* 0x000fda000780c0ff */
[----:B0-----:R-:W-:Y:S05]  /*17800*/  @!P0 BRA `(.L_x_805) ;  /* 0x0000000000408947 */ /* 0x001fea0003800000 */
        /* <DEDUP_REMOVED lines=16> */
.L_x_805:
[----:B------:R-:W-:Y:S05]  /*17910*/  BSYNC B6 ;  /* 0x0000000000067941 */ /* 0x000fea0003800000 */
.L_x_804:
[----:B------:R-:W2:Y:S01]  /*17920*/  LDL.LU R0, [R1+0x10] ;  /* 0x0000100001007983 */ /* 0x000ea20000300800 */
[----:B------:R-:W-:Y:S01]  /*17930*/  ULDC.64 UR4, c[0x0][0x2d8] ;  /* 0x0000b60000047ab9 */ /* 0x000fe20000000a00 */
[----:B------:R-:W0:Y:S02]  /*17940*/  LDC R7, c[0x0][0x448] ;  /* 0x00011200ff077b82 */ /* 0x000e240000000800 */
[----:B------:R-:W2:Y:S04]  /*17950*/  LDL.LU.64 R2, [R1] ;  /* 0x0000000001027983 */ /* 0x000ea80000300a00 */
[----:B------:R-:W3:Y:S04]  /*17960*/  LDL.LU R20, [R1+0x34] ;  /* 0x0000340001147983 */ /* 0x000ee80000300800 */
[----:B------:R-:W4:Y:S04]  /*17970*/  LDL.LU R21, [R1+0x1c] ;  /* 0x00001c0001157983 */ /* 0x000f280000300800 */
[----:B------:R0:W5:Y:S02]  /*17980*/  LDL R8, [R1+0x30] ;  /* 0x0000300001087983 */ /* 0x0001640000100800 */
[----:B0-----:R-:W-:-:S13]  /*17990*/  ISETP.NE.AND P0, PT, R7, 0x1, PT ;  /* 0x000000010700780c */ /* 0x001fda0003f05270 */
[----:B------:R-:W0:Y:S08]  /*179a0*/  @P0 LDC R5, c[0x0][0x44c] ;  /* 0x00011300ff050b82 */ /* 0x000e300000000800 */
[----:B------:R-:W1:Y:S01]  /*179b0*/  @P0 LDC R6, c[0x0][0x450] ;  /* 0x00011400ff060b82 */ /* 0x000e620000000800 */
[----:B--2---:R-:W-:-:S03]  /*179c0*/  MOV R3, R0 ;  /* 0x0000000000037202 */ /* 0x004fc60000000f00 */
[----:B------:R-:W-:-:S04]  /*179d0*/  IMAD.WIDE.U32 R2, R16, UR4, R2 ;  /* 0x0000000410027c25 */ /* 0x000fc8000f8e0002 */
[----:B------:R-:W-:Y:S01]  /*179e0*/  IMAD R3, R16, UR5, R3 ;  /* 0x0000000510037c24 */ /* 0x000fe2000f8e0203 */
[----:B------:R-:W-:Y:S02]  /*179f0*/  ULDC.64 UR4, c[0x0][0x2e0] ;  /* 0x0000b80000047ab9 */ /* 0x000fe40000000a00 */
[----:B---3--:R-:W-:Y:S02]  /*17a00*/  IMAD R0, R20, UR4, RZ ;  /* 0x0000000414007c24 */ /* 0x008fe4000f8e02ff */
[----:B------:R-:W2:Y:S01]  /*17a10*/  S2R R20, SR_TID.X ;  /* 0x0000000000147919 */ /* 0x000ea20000002100 */
[----:B----4-:R-:W-:-:S04]  /*17a20*/  IMAD.WIDE.U32 R2, R21, UR4, R2 ;  /* 0x0000000415027c25 */ /* 0x010fc8000f8e0002 */
[----:B------:R-:W-:Y:S01]  /*17a30*/  IMAD R0, R21, UR5, R0 ;  /* 0x0000000515007c24 */ /* 0x000fe2000f8e0200 */
[----:B------:R-:W3:Y:S01]  /*17a40*/  S2R R9, SR_TID.X ;  /* 0x0000000000097919 */ /* 0x000ee20000002100 */
[----:B------:R-:W-:Y:S02]  /*17a50*/  ULDC.64 UR4, c[0x0][0x2d0] ;  /* 0x0000b40000047ab9 */ /* 0x000fe40000000a00 */
[----:B------:R-:W-:Y:S01]  /*17a60*/  IMAD.IADD R3, R3, 0x1, R0 ;  /* 0x0000000103037824 */ /* 0x000fe200078e0200 */
[----:B--2---:R-:W-:-:S04]  /*17a70*/  LOP3.LUT R20, R20, 0x7f, RZ, 0xc0, !PT ;  /* 0x0000007f14147812 */ /* 0x004fc800078ec0ff */
[----:B------:R-:W-:Y:S02]  /*17a80*/  SHF.R.U32.HI R21, RZ, 0x3, R20 ;  /* 0x00000003ff157819 */ /* 0x000fe40000011614 */
[----:B------:R-:W2:Y:S02]  /*17a90*/  S2R R20, SR_TID.X ;  /* 0x0000000000147919 */ /* 0x000ea40000002100 */
[----:B--2---:R-:W-:-:S05]  /*17aa0*/  IMAD.SHL.U32 R20, R20, 0x10, RZ ;  /* 0x0000001014147824 */ /* 0x004fca00078e00ff */
[----:B------:R-:W-:-:S05]  /*17ab0*/  LOP3.LUT R20, R21, 0x70, R20, 0xf8, !PT ;  /* 0x0000007015147812 */ /* 0x000fca00078ef814 */
[----:B------:R-:W-:Y:S02]  /*17ac0*/  IMAD R0, R25, 0x40, R20 ;  /* 0x0000004019007824 */ /* 0x000fe400078e0214 */
[----:B------:R2:W5:Y:S02]  /*17ad0*/  LDL R20, [R1+0x14] ;  /* 0x0000140001147983 */ /* 0x0005640000100800 */
[----:B0-----:R-:W-:-:S04]  /*17ae0*/  @P0 IMAD.HI.U32 R5, R0, R5, RZ ;  /* 0x0000000500050227 */ /* 0x001fc800078e00ff */
[----:B------:R-:W-:Y:S01]  /*17af0*/  IMAD.MOV.U32 R4, RZ, RZ, R0 ;  /* 0x000000ffff047224 */ /* 0x000fe200078e0000 */
[----:B-1----:R-:W-:Y:S01]  /*17b00*/  @P0 SHF.R.U32.HI R4, RZ, R6, R5 ;  /* 0x00000006ff040219 */ /* 0x002fe20000011605 */
[----:B------:R-:W0:Y:S04]  /*17b10*/  S2R R21, SR_TID.X ;  /* 0x0000000000157919 */ /* 0x000e280000002100 */
        /* <DEDUP_REMOVED lines=12> */
[----:B------:R-:W-:Y:S01]  /*17be0*/  ULDC.64 UR4, c[0x0][0x280] ;  /* 0x0000a00000047ab9 */ /* 0x000fe20000000a00 */
[----:B---3--:R-:W-:Y:S01]  /*17bf0*/  IMAD.SHL.U32 R9, R9, 0x8, RZ ;  /* 0x0000000809097824 */ /* 0x008fe200078e00ff */
[C---:B------:R-:W-:Y:S01]  /*17c00*/  LEA R0, P0, R2.reuse, UR4, 0x1 ;  /* 0x0000000402007c11 */ /* 0x040fe2000f8008ff */
[----:B------:R-:W-:Y:S01]  /*17c10*/  IMAD.IADD R3, R3, 0x1, R4 ;  /* 0x0000000103037824 */ /* 0x000fe200078e0204 */
[----:B------:R-:W-:Y:S02]  /*17c20*/  ULDC UR4, c[0x0][0x2b8] ;  /* 0x0000ae0000047ab9 */ /* 0x000fe40000000800 */
[----:B------:R-:W-:Y:S02]  /*17c30*/  LOP3.LUT R9, R9, 0x38, RZ, 0xc0, !PT ;  /* 0x0000003809097812 */ /* 0x000fe400078ec0ff */
[----:B------:R-:W-:Y:S01]  /*17c40*/  LEA.HI.X R2, R2, UR5, R3, 0x1, P0 ;  /* 0x0000000502027c11 */ /* 0x000fe200080f0c03 */
[----:B------:R-:W-:Y:S01]  /*17c50*/  UMOV UR5, 0xffffffff ;  /* 0xffffffff00057882 */ /* 0x000fe20000000000 */
[----:B0-----:R-:W-:-:S02]  /*17c60*/  LOP3.LUT R21, R21, 0x7f, RZ, 0xc0, !PT ;  /* 0x0000007f15157812 */ /* 0x001fc400078ec0ff */
[----:B------:R-:W-:Y:S02]  /*17c70*/  ISETP.GE.AND P1, PT, R9, UR4, PT ;  /* 0x0000000409007c0c */ /* 0x000fe4000bf26270 */
[----:B------:R-:W-:Y:S01]  /*17c80*/  SHF.R.U32.HI R10, RZ, 0x3, R21 ;  /* 0x00000003ff0a7819 */ /* 0x000fe20000011615 */
[----:B--2---:R-:W-:Y:S10]  /*17c90*/  BRA.DIV UR5, `(.L_x_806) ;  /* 0x0000004205a07947 */ /* 0x004ff4000b800000 */
        /* <DEDUP_REMOVED lines=26> */
[----:B------:R-:W1:Y:S08]  /*17e40*/  SHFL.IDX PT, R4, R2, 0x2, 0x181f ;  /* 0x00581f0002047f89 */ /* 0x000e7000000e0000 */
[----:B0-----:R-:W-:-:S05]  /*17e50*/  @!P0 LEA R5, P2, R9, R5, 0x1 ;  /* 0x0000000509058211 */ /* 0x001fca00078408ff */
[----:B-1----:R-:W-:-:S05]  /*17e60*/  @!P0 IMAD.X R4, RZ, RZ, R4, P2 ;  /* 0x000000ffff048224 */ /* 0x002fca00010e0604 */
[----:B------:R-:W-:-:S04]  /*17e70*/  @!P0 LOP3.LUT R5, R5, R4, RZ, 0x3c, !PT ;  /* 0x0000000405058212 */ /* 0x000fc800078e3cff */
[----:B------:R-:W-:-:S04]  /*17e80*/  @!P0 LOP3.LUT R4, R5, R4, RZ, 0x3c, !PT ;  /* 0x0000000405048212 */ /* 0x000fc800078e3cff */
[----:B------:R-:W-:-:S05]  /*17e90*/  @!P0 LOP3.LUT R5, R5, R4, RZ, 0x3c, !PT ;  /* 0x0000000405058212 */ /* 0x000fca00078e3cff */
[----:B------:R0:W-:Y:S04]  /*17ea0*/  @!P0 LDGSTS.E.BYPASS.LTC128B.128 [R8+0x21400], desc[UR42][R4.64], !P1 ;  /* 0x2140000004088fae */ /* 0x0001e8000c901d6a */
[----:B0-----:R0:W1:Y:S02]  /*17eb0*/  SHFL.IDX PT, R4, R2, 0x3, 0x181f ;  /* 0x00781f0002047f89 */ /* 0x00106400000e0000 */
.L_x_919:
[----:B------:R-:W-:-:S05]  /*17ec0*/  VIADD R25, R25, 0x30 ;  /* 0x0000003019197836 */ /* 0x000fca0000000000 */
[----:B------:R-:W-:-:S13]  /*17ed0*/  ISETP.GE.AND P0, PT, R25, R3, PT ;  /* 0x000000031900720c */ /* 0x000fda0003f06270 */
[----:B0-----:R-:W-:-:S05]  /*17ee0*/  @!P0 LEA R2, P2, R9, R0, 0x1 ;  /* 0x0000000009028211 */ /* 0x001fca00078408ff */
[----:B-1----:R-:W-:-:S05]  /*17ef0*/  @!P0 IMAD.X R3, RZ, RZ, R4, P2 ;  /* 0x000000ffff038224 */ /* 0x002fca00010e0604 */
[----:B------:R-:W-:Y:S01]  /*17f00*/  @!PT LDS RZ, [RZ] ;  /* 0x00000000fffff984 */ /* 0x000fe20000000800 */
[----:B------:R-:W-:Y:S01]  /*17f10*/  @!PT LDS RZ, [RZ] ;  /* 0x00000000fffff984 */ /* 0x000fe20000000800 */
[----:B------:R-:W-:Y:S01]  /*17f20*/  @!PT LDS RZ, [RZ] ;  /* 0x00000000fffff984 */ /* 0x000fe20000000800 */
[----:B------:R0:W-:Y:S01]  /*17f30*/  @!P0 LDGSTS.E.BYPASS.LTC128B.128 [R8+0x21c00], desc[UR42][R2.64], !P1 ;  /* 0x21c0000002088fae */ /* 0x0001e2000c901d6a */
[----:B------:R-:W-:Y:S01]  /*17f40*/  PLOP3.LUT P0, PT, PT, PT, PT, 0x80, 0x0 ;  /* 0x000000000000781c */ /* 0x000fe20003f0f070 */
[----:B------:R-:W-:-:S12]  /*17f50*/  NOP ;  /* 0x0000000000007918 */ /* 0x000fd80000000000 */
.L_x_807:
        /* <DEDUP_REMOVED lines=18> */
.L_x_920:
[----:B------:R-:W-:Y:S05]  /*18080*/  BSYNC B0 ;  /* 0x0000000000007941 */ /* 0x000fea0003800000 */
.L_x_808:
[----:B------:R-:W-:-:S05]  /*18090*/  IMAD.U32 R2, RZ, RZ, UR38 ;  /* 0x00000026ff027e24 */ /* 0x000fca000f8e00ff */
[----:B------:R-:W-:-:S13]  /*180a0*/  ISETP.NE.AND P0, PT, R2, 0x3, PT ;  /* 0x000000030200780c */ /* 0x000fda0003f05270 */
[----:B------:R-:W-:Y:S05]  /*180b0*/  @!P0 BRA `(.L_x_810) ;  /* 0x0000000000048947 */ /* 0x000fea0003800000 */
[----:B------:R-:W-:Y:S01]  /*180c0*/  BPT.TRAP 0x1 ;  /* 0x000000040000795c */ /* 0x000fe20000300000 */
.L_x_810:
[----:B0-----:R-:W-:Y:S01]  /*180d0*/  SHF.L.U32 R0, R28, 0x1f, RZ ;  /* 0x0000001f1c007819 */ /* 0x001fe200000006ff */
[----:B------:R-:W-:Y:S03]  /*180e0*/  BSSY B0, `(.L_x_811) ;  /* 0x0000003000007945 */ /* 0x000fe60003800000 */
[----:B------:R-:W0:Y:S02]  /*180f0*/  SYNCS.PHASECHK.TRANS64.TRYWAIT P0, [R30+URZ+0x28c60], R0 ;  /* 0x028c60001e0075a7 */ /* 0x000e24000800017f */
[----:B0-----:R-:W-:Y:S05]  /*18100*/  @!P0 BRA `(.L_x_812) ;  /* 0x0000004000dc8947 */ /* 0x001fea0003800000 */
.L_x_921:
[----:B------:R-:W-:Y:S05]  /*18110*/  BSYNC B0 ;  /* 0x0000000000007941 */ /* 0x000fea0003800000 */
.L_x_811:
[----:B------:R-:W0:Y:S01]  /*18120*/  LDL.LU R2, [R1+0x24] ;  /* 0x0000240001027983 */ /* 0x000e220000300800 */
[----:B------:R-:W-:Y:S01]  /*18130*/  ULDC.64 UR4, c[0x0][0x328] ;  /* 0x0000ca0000047ab9 */ /* 0x000fe20000000a00 */
[----:B------:R-:W-:Y:S02]  /*18140*/  ULDC.64 UR6, c[0x0][0x318] ;  /* 0x0000c60000067ab9 */ /* 0x000fe40000000a00 */
[----:B------:R-:W2:Y:S01]  /*18150*/  LDL.LU R4, [R1+0x28] ;  /* 0x0000280001047983 */ /* 0x000ea20000300800 */
[----:B0-----:R-:W-:Y:S02]  /*18160*/  IMAD R0, R2, UR4, RZ ;  /* 0x0000000402007c24 */ /* 0x001fe4000f8e02ff */
[----:B------:R-:W-:-:S04]  /*18170*/  IMAD.WIDE.U32 R2, R37, UR4, RZ ;  /* 0x0000000425027c25 */ /* 0x000fc8000f8e00ff */
[----:B------:R-:W-:Y:S01]  /*18180*/  IMAD R0, R37, UR5, R0 ;  /* 0x0000000525007c24 */ /* 0x000fe2000f8e0200 */
[----:B------:R-:W-:-:S04]  /*18190*/  ULDC.64 UR4, c[0x0][0x338] ;  /* 0x0000ce0000047ab9 */ /* 0x000fc80000000a00 */
[----:B------:R-:W-:Y:S01]  /*181a0*/  IADD3 R3, R3, R0, RZ ;  /* 0x0000000003037210 */ /* 0x000fe20007ffe0ff */
[----:B--2---:R-:W-:Y:S02]  /*181b0*/  IMAD R0, R4, UR4, RZ ;  /* 0x0000000404007c24 */ /* 0x004fe4000f8e02ff */
[----:B------:R-:W-:Y:S02]  /*181c0*/  IMAD R4, R22, 0x8000, R35 ;  /* 0x0000800016047824 */ /* 0x000fe400078e0223 */
        /* <DEDUP_REMOVED lines=10> */
[----:B------:R-:W2:Y:S01]  /*18270*/  LDL R3, [R1+0x8] ;  /* 0x0000080001037983 */ /* 0x000ea20000100800 */
        /* <DEDUP_REMOVED lines=87> */
.L_x_931:
[C---:B------:R-:W-:Y:S02]  /*187f0*/  LOP3.LUT P6, RZ, R18.reuse, 0x100, RZ, 0xc0, !PT ;  /* 0x0000010012ff7812 */ /* 0x040fe400078cc0ff */
[----:B------:R-:W-:Y:S02]  /*18800*/  LOP3.LUT R18, R18, 0xfffff7ff, RZ, 0xc0, !PT ;  /* 0xfffff7ff12127812 */ /* 0x000fe400078ec0ff */
[C---:B------:R-:W-:Y:S02]  /*18810*/  ISETP.LT.OR P6, PT, R23.reuse, 0x31, P6 ;  /* 0x000000311700780c */ /* 0x040fe400037c1670 */
[----:B------:R-:W-:-:S11]  /*18820*/  ISETP.LT.OR P5, PT, R23, 0x31, !P5 ;  /* 0x000000311700780c */ /* 0x000fd60006fa1670 */
[----:B------:R-:W-:Y:S02]  /*18830*/  @P6 LOP3.LUT R18, R18, 0x800, RZ, 0xfc, !PT ;  /* 0x0000080012126812 */ /* 0x000fe400078efcff */
[C---:B------:R-:W-:Y:S02]  /*18840*/  ISETP.LT.OR P6, PT, R23.reuse, 0x31, !P4 ;  /* 0x000000311700780c */ /* 0x040fe400067c1670 */
[----:B------:R-:W-:Y:S02]  /*18850*/  LOP3.LUT R18, R18, 0xffffdfff, RZ, 0xc0, !PT ;  /* 0xffffdfff12127812 */ /* 0x000fe400078ec0ff */
[C---:B------:R-:W-:Y:S02]  /*18860*/  ISETP.LT.OR P4, PT, R23.reuse, 0x31, !P2 ;  /* 0x000000311700780c */ /* 0x040fe40005781670 */
        /* <DEDUP_REMOVED lines=26> */
.L_x_814:
        /* <DEDUP_REMOVED lines=11> */
.L_x_815:
[----:B------:R-:W2:Y:S01]  /*18ac0*/  LDL.LU R2, [R1+0x18] ;  /* 0x0000180001027983 */ /* 0x000ea20000300800 */
[----:B------:R1:W-:Y:S01]  /*18ad0*/  SYNCS.ARRIVE.TRANS64.A1T0 RZ, [R30+URZ+0x28c50], RZ ;  /* 0x028c50ff1eff79a7 */ /* 0x0003e2000810003f */
[----:B------:R-:W-:Y:S01]  /*18ae0*/  BSSY B0, `(.L_x_816) ;  /* 0x00000f2000007945 */ /* 0x000fe20003800000 */
[----:B--2---:R-:W-:-:S05]  /*18af0*/  VIADD R7, R2, 0xfffffffe ;  /* 0xfffffffe02077836 */ /* 0x004fca0000000000 */
[----:B------:R-:W-:-:S13]  /*18b00*/  ISETP.GE.AND P0, PT, R7, R32, PT ;  /* 0x000000200700720c */ /* 0x000fda0003f06270 */
[----:B-1----:R-:W-:Y:S05]  /*18b10*/  @!P0 BRA `(.L_x_817) ;  /* 0x0000000c00b88947 */ /* 0x002fea0003800000 */
[----:B------:R-:W2:Y:S04]  /*18b20*/  LDL.LU R3, [R1+0x2c] ;  /* 0x00002c0001037983 */ /* 0x000ea80000300800 */
[----:B------:R-:W3:Y:S01]  /*18b30*/  LDL.LU R2, [R1+0x8] ;  /* 0x0000080001027983 */ /* 0x000ee20000300800 */
[----:B--2---:R-:W-:Y:S02]  /*18b40*/  LOP3.LUT R31, R3, 0x40, RZ, 0xc0, !PT ;  /* 0x00000040031f7812 */ /* 0x004fe400078ec0ff */
[----:B---3--:R-:W-:Y:S02]  /*18b50*/  LOP3.LUT R30, R2, 0x80, RZ, 0xc0, !PT ;  /* 0x00000080021e7812 */ /* 0x008fe400078ec0ff */
[----:B------:R-:W-:Y:S02]  /*18b60*/  SHF.R.U32.HI R31, RZ, 0x2, R31 ;  /* 0x00000002ff1f7819 */ /* 0x000fe4000001161f */
[----:B------:R-:W-:-:S07]  /*18b70*/  SHF.R.U32.HI R30, RZ, 0x3, R30 ;  /* 0x00000003ff1e7819 */ /* 0x000fce000001161e */
.L_x_830:
[----:B-1----:R-:W1:Y:S01]  /*18b80*/  S2R R2, SR_TID.X ;  /* 0x0000000000027919 */ /* 0x002e620000002100 */
[----:B0-----:R-:W0:Y:S01]  /*18b90*/  LDC R5, c[0x0][0x430] ;  /* 0x00010c00ff057b82 */ /* 0x001e220000000800 */
[----:B------:R-:W-:Y:S01]  /*18ba0*/  IMAD R4, R7, 0x40, R33 ;  /* 0x0000004007047824 */ /* 0x000fe200078e0221 */
[----:B--2---:R-:W2:Y:S01]  /*18bb0*/  S2R R8, SR_TID.X ;  /* 0x0000000000087919 */ /* 0x004ea20000002100 */
[----:B------:R-:W-:Y:S02]  /*18bc0*/  IMAD.U32 R10, RZ, RZ, UR38 ;  /* 0x00000026ff0a7e24 */ /* 0x000fe4000f8e00ff */
[----:B------:R-:W-:Y:S01]  /*18bd0*/  VIADD R22, R22, 0x1 ;  /* 0x0000000116167836 */ /* 0x000fe20000000000 */
[----:B0-----:R-:W-:Y:S02]  /*18be0*/  ISETP.NE.AND P0, PT, R5, 0x1, PT ;  /* 0x000000010500780c */ /* 0x001fe40003f05270 */
[----:B-1----:R-:W-:Y:S01]  /*18bf0*/  LOP3.LUT R2, R2, 0x7f, RZ, 0xc0, !PT ;  /* 0x0000007f02027812 */ /* 0x002fe200078ec0ff */
[----:B--2---:R-:W-:-:S03]  /*18c00*/  IMAD.SHL.U32 R8, R8, 0x10, RZ ;  /* 0x0000001008087824 */ /* 0x004fc600078e00ff */
[----:B------:R-:W-:-:S07]  /*18c10*/  SHF.R.U32.HI R2, RZ, 0x3, R2 ;  /* 0x00000003ff027819 */ /* 0x000fce0000011602 */
[----:B---3--:R-:W0:Y:S01]  /*18c20*/  @P0 LDC R6, c[0x0][0x434] ;  /* 0x00010d00ff060b82 */ /* 0x008e220000000800 */
[----:B------:R-:W-:-:S04]  /*18c30*/  LOP3.LUT R8, R2, 0x70, R8, 0xf8, !PT ;  /* 0x0000007002087812 */ /* 0x000fc800078ef808 */
[----:B------:R-:W-:-:S03]  /*18c40*/  ISETP.GT.U32.AND P1, PT, R8, 0x3f, PT ;  /* 0x0000003f0800780c */ /* 0x000fc60003f24070 */
[----:B------:R-:W1:Y:S01]  /*18c50*/  @P0 LDC R3, c[0x0][0x438] ;  /* 0x00010e00ff030b82 */ /* 0x000e620000000800 */
[----:B------:R-:W-:-:S04]  /*18c60*/  IMAD.IADD R4, R8, 0x1, R4 ;  /* 0x0000000108047824 */ /* 0x000fc800078e0204 */
[----:B------:R-:W-:-:S05]  /*18c70*/  IMAD.MOV.U32 R2, RZ, RZ, R4 ;  /* 0x000000ffff027224 */ /* 0x000fca00078e0004 */
[----:B------:R-:W2:Y:S01]  /*18c80*/  @!P1 LDC.64 R8, c[0x0][0x428] ;  /* 0x00010a00ff089b82 */ /* 0x000ea20000000a00 */
[----:B0-----:R-:W-:-:S05]  /*18c90*/  @P0 IMAD.HI.U32 R6, R4, R6, RZ ;  /* 0x0000000604060227 */ /* 0x001fca00078e00ff */
[----:B-1----:R-:W-:-:S05]  /*18ca0*/  @P0 SHF.R.U32.HI R2, RZ, R3, R6 ;  /* 0x00000003ff020219 */ /* 0x002fca0000011606 */
[----:B------:R-:W-:-:S04]  /*18cb0*/  IMAD.MOV R3, RZ, RZ, -R2 ;  /* 0x000000ffff037224 */ /* 0x000fc800078e0a02 */
[----:B------:R-:W-:Y:S01]  /*18cc0*/  IMAD R5, R5, R3, R4 ;  /* 0x0000000305057224 */ /* 0x000fe200078e0204 */
[--C-:B------:R-:W-:Y:S01]  /*18cd0*/  @!P1 SHF.R.S32.HI R3, RZ, 0x1f, R2.reuse ;  /* 0x0000001fff039819 */ /* 0x100fe20000011402 */
[-C--:B--2---:R-:W-:Y:S02]  /*18ce0*/  @!P1 IMAD R4, R34, R8.reuse, RZ ;  /* 0x0000000822049224 */ /* 0x084fe400078e02ff */
[----:B------:R-:W-:-:S04]  /*18cf0*/  @!P1 IMAD.WIDE.U32 R2, R26, R8, R2 ;  /* 0x000000081a029225 */ /* 0x000fc800078e0002 */
[----:B------:R-:W-:Y:S02]  /*18d00*/  @!P1 IMAD R4, R26, R9, R4 ;  /* 0x000000091a049224 */ /* 0x000fe400078e0204 */
[----:B------:R-:W0:Y:S02]  /*18d10*/  @!P1 LDC.64 R8, c[0x0][0x418] ;  /* 0x00010600ff089b82 */ /* 0x000e240000000a00 */
[----:B------:R-:W-:Y:S01]  /*18d20*/  @!P1 IMAD.IADD R3, R4, 0x1, R3 ;  /* 0x0000000104039824 */ /* 0x000fe200078e0203 */
[----:B------:R-:W-:Y:S02]  /*18d30*/  MOV R4, RZ ;  /* 0x000000ff00047202 */ /* 0x000fe40000000f00 */
[----:B0-----:R-:W-:-:S04]  /*18d40*/  @!P1 LEA R8, P0, R2, R8, 0x2 ;  /* 0x0000000802089211 */ /* 0x001fc800078010ff */
[----:B------:R-:W-:Y:S02]  /*18d50*/  @!P1 LEA.HI.X R9, R2, R9, R3, 0x2, P0 ;  /* 0x0000000902099211 */ /* 0x000fe400000f1403 */
[----:B------:R-:W-:-:S03]  /*18d60*/  ISETP.NE.AND P0, PT, R22, 0x2, PT ;  /* 0x000000021600780c */ /* 0x000fc60003f05270 */
[----:B------:R0:W5:Y:S01]  /*18d70*/  @!P1 LDG.E R4, desc[UR42][R8.64] ;  /* 0x0000002a08049981 */ /* 0x000162000c1e1900 */
[----:B------:R-:W-:Y:S01]  /*18d80*/  ISETP.NE.AND P1, PT, R10, 0x3, PT ;  /* 0x000000030a00780c */ /* 0x000fe20003f25270 */
[----:B------:R-:W-:Y:S01]  /*18d90*/  IMAD.MOV.U32 R3, RZ, RZ, R7 ;  /* 0x000000ffff037224 */ /* 0x000fe200078e0007 */
[----:B------:R-:W-:Y:S01]  /*18da0*/  SEL R2, RZ, 0x1, P0 ;  /* 0x00000001ff027807 */ /* 0x000fe20000000000 */
[----:B------:R-:W-:Y:S05]  /*18db0*/  YIELD ;  /* 0x0000000000007946 */ /* 0x000fea0003800000 */
[----:B------:R-:W-:Y:S01]  /*18dc0*/  SEL R22, R22, RZ, P0 ;  /* 0x000000ff16167207 */ /* 0x000fe20000000000 */
[----:B------:R-:W-:Y:S01]  /*18dd0*/  VIADD R7, R7, 0xffffffff ;  /* 0xffffffff07077836 */ /* 0x000fe20000000000 */
[----:B------:R-:W-:-:S02]  /*18de0*/  LOP3.LUT R28, R28, R2, RZ, 0x3c, !PT ;  /* 0x000000021c1c7212 */ /* 0x000fc400078e3cff */
[----:B------:R-:W-:Y:S01]  /*18df0*/  ISETP.GT.AND P3, PT, R3, R32, PT ;  /* 0x000000200300720c */ /* 0x000fe20003f64270 */
[----:B0-----:R-:W-:-:S12]  /*18e00*/  @!P1 BRA `(.L_x_818) ;  /* 0x0000000000049947 */ /* 0x001fd80003800000 */
[----:B------:R-:W-:Y:S01]  /*18e10*/  BPT.TRAP 0x1 ;  /* 0x000000040000795c */ /* 0x000fe20000300000 */
.L_x_818:
[----:B------:R-:W-:Y:S01]  /*18e20*/  IMAD R6, R22, 0x8, R17 ;  /* 0x0000000816067824 */ /* 0x000fe200078e0211 */
[----:B------:R-:W-:Y:S01]  /*18e30*/  SHF.L.U32 R20, R28, 0x1f, RZ ;  /* 0x0000001f1c147819 */ /* 0x000fe200000006ff */
[----:B------:R-:W-:Y:S01]  /*18e40*/  BSSY B1, `(.L_x_819) ;  /* 0x0000004000017945 */ /* 0x000fe20003800000 */
[----:B------:R-:W-:Y:S02]  /*18e50*/  SHF.R.S32.HI R9, RZ, 0x1f, R5 ;  /* 0x0000001fff097819 */ /* 0x000fe40000011405 */
[----:B------:R-:W0:Y:S02]  /*18e60*/  SYNCS.PHASECHK.TRANS64.TRYWAIT P0, [R6+URZ+0x28c40], R20 ;  /* 0x028c4014060075a7 */ /* 0x000e24000800017f */
[----:B0-----:R-:W-:Y:S05]  /*18e70*/  @!P0 BRA `(.L_x_820) ;  /* 0x0000003c00c08947 */ /* 0x001fea0003800000 */
.L_x_932:
[----:B------:R-:W-:Y:S05]  /*18e80*/  BSYNC B1 ;  /* 0x0000000000017941 */ /* 0x000fea0003800000 */
.L_x_819:
        /* <DEDUP_REMOVED lines=40> */
.L_x_942:
        /* <DEDUP_REMOVED lines=8> */
.L_x_822:
        /* <DEDUP_REMOVED lines=11> */
.L_x_823:
[----:B------:R2:W-:Y:S01]  /*19240*/  SYNCS.ARRIVE.TRANS64.A1T0 RZ, [R6+URZ+0x28c30], RZ ;  /* 0x028c30ff06ff79a7 */ /* 0x0005e2000810003f */
[----:B------:R-:W-:Y:S05]  /*19250*/  @!P2 BRA `(.L_x_824) ;  /* 0x000000000004a947 */ /* 0x000fea0003800000 */
[----:B------:R-:W-:Y:S01]  /*19260*/  BPT.TRAP 0x1 ;  /* 0x000000040000795c */ /* 0x000fe20000300000 */
.L_x_824:
[----:B------:R-:W3:Y:S01]  /*19270*/  SYNCS.PHASECHK.TRANS64.TRYWAIT P0, [R6+URZ+0x28c60], R20 ;  /* 0x028c6014060075a7 */ /* 0x000ee2000800017f */
[----:B------:R-:W-:Y:S04]  /*19280*/  BSSY B1, `(.L_x_825) ;  /* 0x0000002000017945 */ /* 0x000fe80003800000 */
[----:B---3--:R-:W-:Y:S05]  /*19290*/  @!P0 BRA `(.L_x_826) ;  /* 0x0000003c00e88947 */ /* 0x008fea0003800000 */
.L_x_943:
[----:B------:R-:W-:Y:S05]  /*192a0*/  BSYNC B1 ;  /* 0x0000000000017941 */ /* 0x000fea0003800000 */
.L_x_825:
        /* <DEDUP_REMOVED lines=8> */
[----:B-1----:R-:W-:Y:S02]  /*19330*/  IMAD R21, R22, 0x7000, R8 ;  /* 0x0000700016157824 */ /* 0x002fe400078e0208 */
        /* <DEDUP_REMOVED lines=12> */
[----:B------:R-:W1:Y:S01]  /*19400*/  SHFL.IDX PT, R2, R9, RZ, 0x181f ;  /* 0x00181fff09027589 */ /* 0x000e6200000e0000 */
[C---:B------:R-:W-:Y:S01]  /*19410*/  LOP3.LUT P1, RZ, R18.reuse, 0x80, RZ, 0xc0, !PT ;  /* 0x0000008012ff7812 */ /* 0x040fe2000782c0ff */
[----:B------:R-:W-:Y:S01]  /*19420*/  IMAD R21, R21, 0x2, R17 ;  /* 0x0000000215157824 */ /* 0x000fe200078e0211 */
[C---:B------:R-:W-:Y:S01]  /*19430*/  LOP3.LUT P2, RZ, R18.reuse, 0x40, RZ, 0xc0, !PT ;  /* 0x0000004012ff7812 */ /* 0x040fe2000784c0ff */
[----:B------:R-:W4:Y:S01]  /*19440*/  SHFL.IDX PT, R3, R10, RZ, 0x181f ;  /* 0x00181fff0a037589 */ /* 0x000f2200000e0000 */
[----:B------:R-:W-:-:S03]  /*19450*/  LOP3.LUT R18, R18, 0xffffdfff, RZ, 0xc0, !PT ;  /* 0xffffdfff12127812 */ /* 0x000fc600078ec0ff */
[----:B------:R-:W5:Y:S01]  /*19460*/  SHFL.IDX PT, R14, R9, 0x1, 0x181f ;  /* 0x00381f00090e7f89 */ /* 0x000f6200000e0000 */
[----:B------:R-:W-:-:S03]  /*19470*/  @P3 LOP3.LUT R18, R18, 0x2000, RZ, 0xfc, !PT ;  /* 0x0000200012123812 */ /* 0x000fc600078efcff */
[----:B------:R-:W0:Y:S01]  /*19480*/  SHFL.IDX PT, R5, R10, 0x1, 0x181f ;  /* 0x00381f000a057f89 */ /* 0x000e2200000e0000 */
[C---:B------:R-:W-:Y:S02]  /*19490*/  LOP3.LUT P3, RZ, R18.reuse, 0x20, RZ, 0xc0, !PT ;  /* 0x0000002012ff7812 */ /* 0x040fe4000786c0ff */
[C---:B------:R-:W-:Y:S01]  /*194a0*/  LOP3.LUT P6, RZ, R18.reuse, 0x10, RZ, 0xc0, !PT ;  /* 0x0000001012ff7812 */ /* 0x040fe200078cc0ff */
[----:B------:R-:W-:Y:S01]  /*194b0*/  SHFL.IDX PT, R8, R10, 0x2, 0x181f ;  /* 0x00581f000a087f89 */ /* 0x000fe200000e0000 */
[----:B------:R-:W-:-:S03]  /*194c0*/  LOP3.LUT R18, R18, 0xffff7fff, RZ, 0xc0, !PT ;  /* 0xffff7fff12127812 */ /* 0x000fc600078ec0ff */
[----:B------:R-:W-:Y:S01]  /*194d0*/  SHFL.IDX PT, R10, R10, 0x3, 0x181f ;  /* 0x00781f000a0a7f89 */ /* 0x000fe200000e0000 */
[----:B-1----:R-:W-:-:S05]  /*194e0*/  IADD3 R2, P0, R2, R0, RZ ;  /* 0x0000000002027210 */ /* 0x002fca0007f1e0ff */
[----:B------:R-:W-:Y:S01]  /*194f0*/  @P3 LOP3.LUT R18, R18, 0x8000, RZ, 0xfc, !PT ;  /* 0x0000800012123812 */ /* 0x000fe200078efcff */
[----:B----4-:R-:W-:Y:S01]  /*19500*/  IMAD.X R3, RZ, RZ, R3, P0 ;  /* 0x000000ffff037224 */ /* 0x010fe200000e0603 */
[----:B------:R-:W-:-:S04]  /*19510*/  ISETP.NE.U32.AND P0, PT, R31, RZ, PT ;  /* 0x000000ff1f00720c */ /* 0x000fc80003f05070 */
[----:B------:R-:W-:Y:S01]  /*19520*/  LDGSTS.E.BYPASS.LTC128B.128 [R21+0x400], desc[UR42][R2.64], !P1 ;  /* 0x0040000002157fae */ /* 0x000fe2000c901d6a */
[----:B------:R-:W-:-:S03]  /*19530*/  ISETP.NE.U32.AND P1, PT, R30, RZ, PT ;  /* 0x000000ff1e00720c */ /* 0x000fc60003f25070 */
[----:B------:R-:W-:Y:S01]  /*19540*/  LDGSTS.E.BYPASS.LTC128B.128 [R21+0x2400], desc[UR42][R2.64+0x80], !P2 ;  /* 0x0240008002157fae */ /* 0x000fe2000d101d6a */
[----:B-----5:R-:W-:-:S03]  /*19550*/  IADD3 R4, P2, R14, R0, RZ ;  /* 0x000000000e047210 */ /* 0x020fc60007f5e0ff */
[----:B------:R-:W-:Y:S01]  /*19560*/  LDGSTS.E.BYPASS.LTC128B.128 [R21+0x4400], desc[UR42][R2.64+0x100], !P3 ;  /* 0x0440010002157fae */ /* 0x000fe2000d901d6a */
[C---:B------:R-:W-:Y:S01]  /*19570*/  LOP3.LUT P3, RZ, R18.reuse, 0x80, RZ, 0xc0, !PT ;  /* 0x0000008012ff7812 */ /* 0x040fe2000786c0ff */
[----:B0-----:R-:W-:Y:S01]  /*19580*/  IMAD.X R5, RZ, RZ, R5, P2 ;  /* 0x000000ffff057224 */ /* 0x001fe200010e0605 */
        /* <DEDUP_REMOVED lines=33> */
.L_x_953:
[----:B------:R-:W-:Y:S02]  /*197a0*/  LOP3.LUT R18, R18, 0xffffbfff, RZ, 0xc0, !PT ;  /* 0xffffbfff12127812 */ /* 0x000fe400078ec0ff */
[----:B-1----:R-:W-:Y:S02]  /*197b0*/  IADD3 R2, P2, R14, R0, RZ ;  /* 0x000000000e027210 */ /* 0x002fe40007f5e0ff */
[----:B------:R-:W-:Y:S02]  /*197c0*/  @P1 LOP3.LUT R18, R18, 0x4000, RZ, 0xfc, !PT ;  /* 0x0000400012121812 */ /* 0x000fe400078efcff */
[----:B------:R-:W-:Y:S02]  /*197d0*/  IADD3.X R3, RZ, R10, RZ, P2, !PT ;  /* 0x0000000aff037210 */ /* 0x000fe400017fe4ff */
        /* <DEDUP_REMOVED lines=21> */
.L_x_828:
        /* <DEDUP_REMOVED lines=11> */
.L_x_829:
[----:B------:R1:W-:Y:S01]  /*199e0*/  SYNCS.ARRIVE.TRANS64.A1T0 RZ, [R6+URZ+0x28c50], RZ ;  /* 0x028c50ff06ff79a7 */ /* 0x0003e2000810003f */
[----:B------:R-:W-:Y:S05]  /*199f0*/  @P3 BRA `(.L_x_830) ;  /* 0xfffffff000603947 */ /* 0x000fea000383ffff */
.L_x_817:
[----:B------:R-:W-:Y:S05]  /*19a00*/  BSYNC B0 ;  /* 0x0000000000007941 */ /* 0x000fea0003800000 */
.L_x_816:
        /* <DEDUP_REMOVED lines=9> */
[----:B0-----:R-:W0:Y:S01]  /*19aa0*/  S2R R5, SR_LANEID ;  /* 0x0000000000057919 */ /* 0x001e220000000000 */
[----:B------:R-:W-:Y:S01]  /*19ab0*/  VOTEU.ANY UR4, UPT, PT ;  /* 0x0000000000047886 */ /* 0x000fe200038e0100 */
[----:B------:R-:W4:Y:S01]  /*19ac0*/  LDC.64 R2, c[0x0][0xc60] ;  /* 0x00031800ff027b82 */ /* 0x000f220000000a00 */
[----:B------:R-:W0:Y:S02]  /*19ad0*/  FLO.U32 R0, UR4 ;  /* 0x0000000400007d00 */ /* 0x000e2400080e0000 */
[----:B0-----:R-:W-:-:S06]  /*19ae0*/  ISETP.EQ.U32.AND P1, PT, R0, R5, PT ;  /* 0x000000050000720c */ /* 0x001fcc0003f22070 */
[----:B------:R-:W4:Y:S07]  /*19af0*/  POPC R5, UR4 ;  /* 0x0000000400057d09 */ /* 0x000f2e0008000000 */
[----:B----4-:R-:W4:Y:S01]  /*19b00*/  @P1 ATOMG.E.ADD.STRONG.GPU PT, R3, desc[UR42][R2.64], R5 ;  /* 0x00000005020319a8 */ /* 0x010f2200081ee1ea */
[----:B------:R-:W0:Y:S02]  /*19b10*/  S2R R4, SR_LTMASK ;  /* 0x0000000000047919 */ /* 0x000e240000003900 */
[----:B0-----:R-:W-:-:S04]  /*19b20*/  LOP3.LUT R4, R4, UR4, RZ, 0xc0, !PT ;  /* 0x0000000404047c12 */ /* 0x001fc8000f8ec0ff */
[----:B------:R-:W0:Y:S01]  /*19b30*/  POPC R7, R4 ;  /* 0x0000000400077309 */ /* 0x000e220000000000 */
[----:B----4-:R-:W0:Y:S02]  /*19b40*/  SHFL.IDX PT, R0, R3, R0, 0x1f ;  /* 0x00001f0003007589 */ /* 0x010e2400000e0000 */
[----:B0-----:R-:W-:-:S07]  /*19b50*/  IADD3 R24, R0, UR37, R7 ;  /* 0x0000002500187c10 */ /* 0x001fce000fffe007 */
.L_x_832:
[----:B------:R-:W-:Y:S05]  /*19b60*/  BSYNC B0 ;  /* 0x0000000000007941 */ /* 0x000fea0003800000 */
.L_x_831:
[----:B------:R-:W-:-:S07]  /*19b70*/  SEL R22, R22, RZ, P0 ;  /* 0x000000ff16167207 */ /* 0x000fce0000000000 */
.L_x_791:
[----:B------:R-:W-:Y:S05]  /*19b80*/  BSYNC B7 ;  /* 0x0000000000077941 */ /* 0x000fea0003800000 */
.L_x_789:
[----:B------:R-:W-:-:S13]  /*19b90*/  LOP3.LUT P0, RZ, R18, 0x1000, RZ, 0xc0, !PT ;  /* 0x0000100012ff7812 */ /* 0x000fda000780c0ff */
[----:B------:R-:W-:Y:S05]  /*19ba0*/  @!P0 BRA `(.L_x_833) ;  /* 0x0000000000248947 */ /* 0x000fea0003800000 */
[----:B------:R-:W-:Y:S05]  /*19bb0*/  WARPSYNC.ALL ;  /* 0x0000000000007948 */ /* 0x000fea0003800000 */
[----:B------:R-:W4:Y:S08]  /*19bc0*/  S2UR UR5, SR_CgaCtaId ;  /* 0x00000000000579c3 */ /* 0x000f300000008800 */
[----:B------:R-:W-:Y:S06]  /*19bd0*/  BAR.SYNC.DEFER_BLOCKING 0x5, 0x180 ;  /* 0x0146000000007b1d */ /* 0x000fec0000010000 */
[----:B------:R-:W-:-:S02]  /*19be0*/  UMOV UR4, 0x400 ;  /* 0x0000040000047882 */ /* 0x000fc40000000000 */
[----:B----4-:R-:W-:-:S06]  /*19bf0*/  ULEA UR4, UR5, UR4, 0x18 ;  /* 0x0000000405047291 */ /* 0x010fcc000f8ec03f */
[----:B0-----:R-:W-:-:S05]  /*19c00*/  IMAD.U32 R17, RZ, RZ, UR4 ;  /* 0x00000004ff117e24 */ /* 0x001fca000f8e00ff */
[----:B------:R0:W4:Y:S01]  /*19c10*/  LDS.128 R24, [R17+0x28cd0] ;  /* 0x028cd00011187984 */ /* 0x0001220000000c00 */
[----:B------:R-:W-:Y:S06]  /*19c20*/  BAR.ARV 0x4, 0x180 ;  /* 0x0106000000007b1d */ /* 0x000fec0000002000 */
[----:B------:R-:W-:Y:S05]  /*19c30*/  BRA `(.L_x_834) ;  /* 0x0000000800d07947 */ /* 0x000fea0003800000 */
.L_x_833:
        /* <DEDUP_REMOVED lines=8> */
[----:B0-----:R-:W0:Y:S08]  /*19cc0*/  @!P1 LDC.64 R2, c[0x0][0xc80] ;  /* 0x00032000ff029b82 */ /* 0x001e300000000a00 */
[----:B------:R-:W4:Y:S01]  /*19cd0*/  @!P1 LDC.64 R4, c[0x0][0xc78] ;  /* 0x00031e00ff049b82 */ /* 0x000f220000000a00 */
[----:B0-----:R-:W-:-:S05]  /*19ce0*/  @!P1 IMAD.WIDE R2, R7, 0x4, R2 ;  /* 0x0000000407029825 */ /* 0x001fca00078e0202 */
[----:B------:R4:W5:Y:S02]  /*19cf0*/  @!P1 LDG.E R8, desc[UR42][R2.64] ;  /* 0x0000002a02089981 */ /* 0x000964000c1e1900 */
[----:B----4-:R-:W-:-:S05]  /*19d00*/  @!P1 IMAD.WIDE R2, R7, 0x4, R4 ;  /* 0x0000000407029825 */ /* 0x010fca00078e0204 */
[----:B------:R-:W4:Y:S01]  /*19d10*/  @!P1 LDG.E R5, desc[UR42][R2.64] ;  /* 0x0000002a02059981 */ /* 0x000f22000c1e1900 */
[----:B------:R-:W-:Y:S01]  /*19d20*/  IMAD.MOV.U32 R7, RZ, RZ, RZ ;  /* 0x000000ffff077224 */ /* 0x000fe200078e00ff */
[C---:B------:R-:W-:Y:S01]  /*19d30*/  ISETP.GE.U32.AND P2, PT, R9.reuse, 0x2, PT ;  /* 0x000000020900780c */ /* 0x040fe20003f46070 */
[----:B------:R-:W-:Y:S01]  /*19d40*/  IMAD.MOV.U32 R4, RZ, RZ, RZ ;  /* 0x000000ffff047224 */ /* 0x000fe200078e00ff */
[C---:B------:R-:W-:Y:S01]  /*19d50*/  ISETP.GE.U32.AND P3, PT, R9.reuse, 0x4, PT ;  /* 0x000000040900780c */ /* 0x040fe20003f66070 */
[----:B------:R-:W-:Y:S01]  /*19d60*/  SHFL.IDX PT, R0, R24, RZ, 0x1f ;  /* 0x00001fff18007589 */ /* 0x000fe200000e0000 */
[C---:B------:R-:W-:Y:S02]  /*19d70*/  ISETP.GE.U32.AND P4, PT, R9.reuse, 0x8, PT ;  /* 0x000000080900780c */ /* 0x040fe40003f86070 */
[----:B------:R-:W-:Y:S01]  /*19d80*/  ISETP.GE.U32.AND P5, PT, R9, 0x10, PT ;  /* 0x000000100900780c */ /* 0x000fe20003fa6070 */
[----:B-123--:R0:W-:Y:S02]  /*19d90*/  SHFL.IDX PT, R6, R24, 0x1, 0x1f ;  /* 0x00201f0018067f89 */ /* 0x00e1e400000e0000 */
[----:B0-----:R-:W-:-:S02]  /*19da0*/  IMAD.MOV.U32 R24, RZ, RZ, RZ ;  /* 0x000000ffff187224 */ /* 0x001fc400078e00ff */
[----:B-----5:R-:W-:Y:S02]  /*19db0*/  @!P1 IMAD.MOV.U32 R7, RZ, RZ, R8 ;  /* 0x000000ffff079224 */ /* 0x020fe400078e0008 */
[----:B----4-:R-:W-:Y:S01]  /*19dc0*/  @!P1 IMAD.MOV.U32 R4, RZ, RZ, R5 ;  /* 0x000000ffff049224 */ /* 0x010fe200078e0005 */
        /* <DEDUP_REMOVED lines=17> */
[----:B------:R0:W1:Y:S02]  /*19ee0*/  SHFL.IDX PT, R14, R3, 0x1f, 0x1f ;  /* 0x03e01f00030e7f89 */ /* 0x00006400000e0000 */
.L_x_963:
[----:B------:R-:W-:Y:S02]  /*19ef0*/  ULDC UR4, c[0x0][0xc38] ;  /* 0x00030e0000047ab9 */ /* 0x000fe40000000800 */
[----:B------:R-:W-:-:S04]  /*19f00*/  IMAD.U32 R2, RZ, RZ, UR4 ;  /* 0x00000004ff027e24 */ /* 0x000fc8000f8e00ff */
[----:B-1----:R-:W-:-:S04]  /*19f10*/  IMAD R5, R14, R2, RZ ;  /* 0x000000020e057224 */ /* 0x002fc800078e02ff */
[----:B------:R-:W-:-:S05]  /*19f20*/  IMAD.IADD R6, R6, 0x1, R5 ;  /* 0x0000000106067824 */ /* 0x000fca00078e0205 */
[----:B------:R-:W-:-:S13]  /*19f30*/  ISETP.GT.AND P6, PT, R6, R0, PT ;  /* 0x000000000600720c */ /* 0x000fda0003fc4270 */
[----:B------:R-:W-:Y:S05]  /*19f40*/  @P6 BRA `(.L_x_836) ;  /* 0x0000000000a46947 */ /* 0x000fea0003800000 */
.L_x_839:
[----:B------:R-:W1:Y:S01]  /*19f50*/  LDC R2, c[0x0][0xc3c] ;  /* 0x00030f00ff027b82 */ /* 0x000e620000000800 */
[----:B------:R-:W-:-:S05]  /*19f60*/  VIADD R27, R27, 0x1f ;  /* 0x0000001f1b1b7836 */ /* 0x000fca0000000000 */
[----:B-1----:R-:W-:-:S13]  /*19f70*/  ISETP.GE.AND P6, PT, R27, R2, PT ;  /* 0x000000021b00720c */ /* 0x002fda0003fc6270 */
[----:B------:R-:W-:Y:S05]  /*19f80*/  @P6 BRA `(.L_x_837) ;  /* 0x0000000400b86947 */ /* 0x000fea0003800000 */
[----:B0-----:R-:W0:Y:S01]  /*19f90*/  S2R R3, SR_TID.X ;  /* 0x0000000000037919 */ /* 0x001e220000002100 */
[----:B------:R-:W-:Y:S01]  /*19fa0*/  IMAD.MOV.U32 R7, RZ, RZ, RZ ;  /* 0x000000ffff077224 */ /* 0x000fe200078e00ff */
[----:B0-----:R-:W-:-:S05]  /*19fb0*/  LOP3.LUT R3, R3, 0x1f, RZ, 0xc0, !PT ;  /* 0x0000001f03037812 */ /* 0x001fca00078ec0ff */
[----:B------:R-:W-:-:S05]  /*19fc0*/  IMAD.IADD R9, R27, 0x1, R3 ;  /* 0x000000011b097824 */ /* 0x000fca00078e0203 */
[----:B------:R-:W-:-:S13]  /*19fd0*/  ISETP.GE.OR P6, PT, R9, R2, !P0 ;  /* 0x000000020900720c */ /* 0x000fda00047c6670 */
[----:B------:R-:W0:Y:S08]  /*19fe0*/  @!P6 LDC.64 R2, c[0x0][0xc80] ;  /* 0x00032000ff02eb82 */ /* 0x000e300000000a00 */
[----:B------:R-:W1:Y:S01]  /*19ff0*/  @!P6 LDC.64 R4, c[0x0][0xc78] ;  /* 0x00031e00ff04eb82 */ /* 0x000e620000000a00 */
[----:B0-----:R-:W-:-:S05]  /*1a000*/  @!P6 IMAD.WIDE R2, R9, 0x4, R2 ;  /* 0x000000040902e825 */ /* 0x001fca00078e0202 */
[----:B------:R1:W2:Y:S02]  /*1a010*/  @!P6 LDG.E R7, desc[UR42][R2.64] ;  /* 0x0000002a0207e981 */ /* 0x0002a4000c1e1900 */
[----:B-1----:R-:W-:Y:S01]  /*1a020*/  @!P6 IMAD.WIDE R2, R9, 0x4, R4 ;  /* 0x000000040902e825 */ /* 0x002fe200078e0204 */
[----:B------:R-:W-:-:S06]  /*1a030*/  MOV R4, RZ ;  /* 0x000000ff00047202 */ /* 0x000fcc0000000f00 */
[----:B------:R-:W2:Y:S01]  /*1a040*/  @!P6 LDG.E R4, desc[UR42][R2.64] ;  /* 0x0000002a0204e981 */ /* 0x000ea2000c1e1900 */
[----:B------:R-:W-:Y:S01]  /*1a050*/  UMOV UR4, 0xffffffff ;  /* 0xffffffff00047882 */ /* 0x000fe20000000000 */
[----:B--2---:R-:W-:Y:S02]  /*1a060*/  IMAD R13, R4, R7, RZ ;  /* 0x00000007040d7224 */ /* 0x004fe400078e02ff */
        /* <DEDUP_REMOVED lines=17> */
.L_x_971:
[----:B------:R-:W-:Y:S02]  /*1a180*/  ULDC UR4, c[0x0][0xc38] ;  /* 0x00030e0000047ab9 */ /* 0x000fe40000000800 */
[----:B------:R-:W-:-:S04]  /*1a190*/  IMAD.U32 R2, RZ, RZ, UR4 ;  /* 0x00000004ff027e24 */ /* 0x000fc8000f8e00ff */
[----:B-1----:R-:W-:-:S04]  /*1a1a0*/  IMAD R5, R14, R2, RZ ;  /* 0x000000020e057224 */ /* 0x002fc800078e02ff */
[----:B------:R-:W-:-:S05]  /*1a1b0*/  IMAD.IADD R6, R5, 0x1, R6 ;  /* 0x0000000105067824 */ /* 0x000fca00078e0206 */
[----:B------:R-:W-:-:S13]  /*1a1c0*/  ISETP.GT.AND P6, PT, R6, R0, PT ;  /* 0x000000000600720c */ /* 0x000fda0003fc4270 */
[----:B------:R-:W-:Y:S05]  /*1a1d0*/  @!P6 BRA `(.L_x_839) ;  /* 0xfffffffc005ce947 */ /* 0x000fea000383ffff */
.L_x_836:
[----:B------:R-:W-:Y:S01]  /*1a1e0*/  IMAD.IADD R6, R6, 0x1, -R5 ;  /* 0x0000000106067824 */ /* 0x000fe200078e0a05 */
[----:B------:R-:W-:-:S03]  /*1a1f0*/  UMOV UR4, 0xffffffff ;  /* 0xffffffff00047882 */ /* 0x000fc60000000000 */
[----:B------:R-:W-:-:S05]  /*1a200*/  IMAD R5, R3, R2, R6 ;  /* 0x0000000203057224 */ /* 0x000fca00078e0206 */
[----:B------:R-:W-:Y:S01]  /*1a210*/  ISETP.GT.AND P6, PT, R5, R0, PT ;  /* 0x000000000500720c */ /* 0x000fe20003fc4270 */
[----:B------:R-:W-:-:S12]  /*1a220*/  BRA.DIV UR4, `(.L_x_840) ;  /* 0x0000003e04e87947 */ /* 0x000fd8000b800000 */
[----:B------:R-:W-:-:S04]  /*1a230*/  VOTE.ANY R8, PT, !P6 ;  /* 0x0000000000087806 */ /* 0x000fc800070e0100 */
[----:B------:R-:W1:Y:S02]  /*1a240*/  POPC R5, R8 ;  /* 0x0000000800057309 */ /* 0x000e640000000000 */
[----:B-1----:R1:W2:Y:S04]  /*1a250*/  SHFL.IDX PT, R7, R7, R5, 0x1f ;  /* 0x00001f0507077589 */ /* 0x0022a800000e0000 */
[----:B------:R1:W3:Y:S02]  /*1a260*/  SHFL.IDX PT, R4, R4, R5, 0x1f ;  /* 0x00001f0504047589 */ /* 0x0002e400000e0000 */
.L_x_976:
[----:B------:R-:W-:-:S13]  /*1a270*/  ISETP.NE.AND P0, PT, R8, RZ, PT ;  /* 0x000000ff0800720c */ /* 0x000fda0003f05270 */
[----:B------:R-:W-:Y:S05]  /*1a280*/  @!P0 BRA `(.L_x_841) ;  /* 0x0000000000108947 */ /* 0x000fea0003800000 */
[----:B------:R-:W-:Y:S01]  /*1a290*/  UMOV UR4, 0xffffffff ;  /* 0xffffffff00047882 */ /* 0x000fe20000000000 */
[----:B------:R-:W-:Y:S02]  /*1a2a0*/  VIADD R12, R5, 0xffffffff ;  /* 0xffffffff050c7836 */ /* 0x000fe40000000000 */
[----:B------:R-:W-:Y:S05]  /*1a2b0*/  BRA.DIV UR4, `(.L_x_842) ;  /* 0x0000004204207947 */ /* 0x000fea000b800000 */
[----:B------:R4:W0:Y:S02]  /*1a2c0*/  SHFL.IDX PT, R24, R3, R12, 0x1f ;  /* 0x00001f0c03187589 */ /* 0x00082400000e0000 */
.L_x_841:
[----:B--2---:R-:W-:Y:S01]  /*1a2d0*/  IABS R8, R7 ;  /* 0x0000000700087213 */ /* 0x004fe20000000000 */
[----:B0-----:R-:W-:Y:S01]  /*1a2e0*/  IMAD R24, R24, R2, R6 ;  /* 0x0000000218187224 */ /* 0x001fe200078e0206 */
[----:B---3--:R-:W-:Y:S01]  /*1a2f0*/  IABS R6, R4 ;  /* 0x0000000400067213 */ /* 0x008fe20000000000 */
[----:B------:R-:W-:Y:S01]  /*1a300*/  IMAD.MOV.U32 R2, RZ, RZ, RZ ;  /* 0x000000ffff027224 */ /* 0x000fe200078e00ff */
[----:B------:R-:W0:Y:S01]  /*1a310*/  I2F.RP R9, R8 ;  /* 0x0000000800097306 */ /* 0x000e220000209400 */
[----:B------:R-:W-:Y:S02]  /*1a320*/  IMAD.IADD R0, R0, 0x1, -R24 ;  /* 0x0000000100007824 */ /* 0x000fe400078e0a18 */
[----:B------:R-:W-:-:S05]  /*1a330*/  IMAD.IADD R27, R5, 0x1, R27 ;  /* 0x00000001051b7824 */ /* 0x000fca00078e021b */
[----:B------:R-:W2:Y:S08]  /*1a340*/  I2F.RP R10, R6 ;  /* 0x00000006000a7306 */ /* 0x000eb00000209400 */
[----:B0-----:R-:W4:Y:S08]  /*1a350*/  MUFU.RCP R9, R9 ;  /* 0x0000000900097308 */ /* 0x001f300000001000 */
[----:B--2---:R-:W-:Y:S01]  /*1a360*/  MUFU.RCP R10, R10 ;  /* 0x0000000a000a7308 */ /* 0x004fe20000001000 */
[----:B----4-:R-:W-:-:S07]  /*1a370*/  VIADD R3, R9, 0xffffffe ;  /* 0x0ffffffe09037836 */ /* 0x010fce0000000000 */
        /* <DEDUP_REMOVED lines=8> */
[----:B------:R-:W-:Y:S02]  /*1a400*/  IMAD R11, R9, R12, R11 ;  /* 0x0000000c090b7224 */ /* 0x000fe400078e020b */
[----:B------:R-:W-:Y:S02]  /*1a410*/  VIADD R12, R10, 0xffffffe ;  /* 0x0ffffffe0a0c7836 */ /* 0x000fe40000000000 */
[----:B------:R-:W-:Y:S01]  /*1a420*/  IMAD.MOV.U32 R2, RZ, RZ, RZ ;  /* 0x000000ffff027224 */ /* 0x000fe200078e00ff */
[----:B------:R-:W-:Y:S01]  /*1a430*/  ISETP.GT.U32.AND P1, PT, R8, R11, PT ;  /* 0x0000000b0800720c */ /* 0x000fe20003f24070 */
[----:B------:R-:W0:-:S12]  /*1a440*/  F2I.FTZ.U32.TRUNC.NTZ R3, R12 ;  /* 0x0000000c00037305 */ /* 0x000e18000021f000 */
[----:B------:R-:W-:Y:S02]  /*1a450*/  @!P1 IMAD.IADD R11, R11, 0x1, -R8 ;  /* 0x000000010b0b9824 */ /* 0x000fe400078e0a08 */
[----:B------:R-:W-:Y:S01]  /*1a460*/  @!P1 VIADD R9, R9, 0x1 ;  /* 0x0000000109099836 */ /* 0x000fe20000000000 */
[----:B------:R-:W-:Y:S02]  /*1a470*/  ISETP.NE.AND P1, PT, R7, RZ, PT ;  /* 0x000000ff0700720c */ /* 0x000fe40003f25270 */
[----:B------:R-:W-:Y:S01]  /*1a480*/  ISETP.GE.U32.AND P0, PT, R11, R8, PT ;  /* 0x000000080b00720c */ /* 0x000fe20003f06070 */
[----:B0-----:R-:W-:Y:S01]  /*1a490*/  IMAD.MOV R11, RZ, RZ, -R3 ;  /* 0x000000ffff0b7224 */ /* 0x001fe200078e0a03 */
[----:B------:R-:W-:-:S03]  /*1a4a0*/  IABS R8, R4 ;  /* 0x0000000400087213 */ /* 0x000fc60000000000 */
[----:B------:R-:W-:Y:S02]  /*1a4b0*/  IMAD R11, R11, R6, RZ ;  /* 0x000000060b0b7224 */ /* 0x000fe400078e02ff */
[----:B------:R-:W-:Y:S02]  /*1a4c0*/  IMAD.MOV R8, RZ, RZ, -R8 ;  /* 0x000000ffff087224 */ /* 0x000fe400078e0a08 */
[----:B------:R-:W-:Y:S01]  /*1a4d0*/  IMAD.HI.U32 R2, R3, R11, R2 ;  /* 0x0000000b03027227 */ /* 0x000fe200078e0002 */
[----:B------:R-:W-:-:S03]  /*1a4e0*/  LOP3.LUT R3, R0, R7, RZ, 0x3c, !PT ;  /* 0x0000000700037212 */ /* 0x000fc600078e3cff */
[----:B------:R-:W-:Y:S02]  /*1a4f0*/  @P0 IADD3 R9, R9, 0x1, RZ ;  /* 0x0000000109090810 */ /* 0x000fe40007ffe0ff */
[----:B------:R-:W-:-:S13]  /*1a500*/  ISETP.GE.AND P2, PT, R3, RZ, PT ;  /* 0x000000ff0300720c */ /* 0x000fda0003f46270 */
        /* <DEDUP_REMOVED lines=17> */
[--C-:B------:R-:W-:Y:S02]  /*1a620*/  IMAD.MOV R3, RZ, RZ, -R2.reuse ;  /* 0x000000ffff037224 */ /* 0x100fe400078e0a02 */
[C---:B------:R-:W-:Y:S02]  /*1a630*/  IMAD R2, R4.reuse, 0x1000000, R2 ;  /* 0x0100000004027824 */ /* 0x040fe400078e0202 */
[----:B------:R-:W-:-:S04]  /*1a640*/  IMAD R9, R4, R3, R9 ;  /* 0x0000000304097224 */ /* 0x000fc800078e0209 */
[----:B------:R-:W-:Y:S01]  /*1a650*/  IMAD R26, R9, 0x10000, R2 ;  /* 0x00010000091a7824 */ /* 0x000fe200078e0202 */
[----:B------:R-:W-:Y:S06]  /*1a660*/  BRA `(.L_x_843) ;  /* 0x00000000001c7947 */ /* 0x000fec0003800000 */
.L_x_837:
[----:B------:R-:W-:Y:S01]  /*1a670*/  UMOV UR4, URZ ;  /* 0x0000003f00047c82 */ /* 0x000fe20008000000 */
[----:B------:R-:W-:Y:S01]  /*1a680*/  UMOV UR5, URZ ;  /* 0x0000003f00057c82 */ /* 0x000fe20008000000 */
[----:B------:R-:W-:Y:S01]  /*1a690*/  ULDC UR6, c[0x0][0xc3c] ;  /* 0x00030f0000067ab9 */ /* 0x000fe20000000800 */
[----:B------:R-:W-:Y:S02]  /*1a6a0*/  IMAD.MOV.U32 R24, RZ, RZ, R0 ;  /* 0x000000ffff187224 */ /* 0x000fe400078e0000 */
[----:B------:R-:W-:Y:S02]  /*1a6b0*/  IMAD.U32 R25, RZ, RZ, UR4 ;  /* 0x00000004ff197e24 */ /* 0x000fe4000f8e00ff */
[----:B------:R-:W-:Y:S02]  /*1a6c0*/  IMAD.U32 R26, RZ, RZ, UR5 ;  /* 0x00000005ff1a7e24 */ /* 0x000fe4000f8e00ff */
[----:B------:R-:W-:-:S07]  /*1a6d0*/  IMAD.U32 R27, RZ, RZ, UR6 ;  /* 0x00000006ff1b7e24 */ /* 0x000fce000f8e00ff */
.L_x_843:
[----:B------:R-:W2:Y:S01]  /*1a6e0*/  S2R R0, SR_TID.X ;  /* 0x0000000000007919 */ /* 0x000ea20000002100 */
[----:B------:R-:W-:Y:S05]  /*1a6f0*/  WARPSYNC.ALL ;  /* 0x0000000000007948 */ /* 0x000fea0003800000 */
[----:B------:R-:W-:Y:S01]  /*1a700*/  BAR.SYNC.DEFER_BLOCKING 0x4, 0x180 ;  /* 0x0106000000007b1d */ /* 0x000fe20000010000 */
[----:B--2---:R-:W-:-:S04]  /*1a710*/  LOP3.LUT R0, R0, 0x1f, RZ, 0xc0, !PT ;  /* 0x0000001f00007812 */ /* 0x004fc800078ec0ff */
[----:B------:R-:W-:-:S13]  /*1a720*/  ISETP.NE.AND P0, PT, R0, RZ, PT ;  /* 0x000000ff0000720c */ /* 0x000fda0003f05270 */
[----:B0-----:R-:W0:Y:S01]  /*1a730*/  @!P0 S2R R3, SR_CgaCtaId ;  /* 0x0000000000038919 */ /* 0x001e220000008800 */
[----:B------:R-:W-:-:S04]  /*1a740*/  @!P0 MOV R0, 0x400 ;  /* 0x0000040000008802 */ /* 0x000fc80000000f00 */
[----:B0-----:R-:W-:-:S05]  /*1a750*/  @!P0 LEA R17, R3, R0, 0x18 ;  /* 0x0000000003118211 */ /* 0x001fca00078ec0ff */
[----:B------:R0:W-:Y:S01]  /*1a760*/  @!P0 STS.128 [R17+0x28cd0], R24 ;  /* 0x028cd01811008388 */ /* 0x0001e20000000c00 */
[----:B------:R-:W-:Y:S06]  /*1a770*/  BAR.ARV 0x5, 0x180 ;  /* 0x0146000000007b1d */ /* 0x000fec0000002000 */
.L_x_834:
[----:B------:R-:W-:Y:S02]  /*1a780*/  ULDC UR4, c[0x0][0xc3c] ;  /* 0x00030f0000047ab9 */ /* 0x000fe40000000800 */
[----:B----4-:R-:W-:-:S13]  /*1a790*/  ISETP.GE.AND P0, PT, R27, UR4, PT ;  /* 0x000000041b007c0c */ /* 0x010fda000bf06270 */
[----:B------:R-:W-:Y:S05]  /*1a7a0*/  @!P0 BRA `(.L_x_844) ;  /* 0xffffff9800188947 */ /* 0x000fea000383ffff */
[----:B------:R-:W-:Y:S05]  /*1a7b0*/  BSYNC B8 ;  /* 0x0000000000087941 */ /* 0x000fea0003800000 */
.L_x_735:
[----:B------:R-:W4:Y:S01]  /*1a7c0*/  LDL.LU R0, [R1+0x20] ;  /* 0x0000200001007983 */ /* 0x000f220000300800 */
[----:B------:R-:W-:Y:S01]  /*1a7d0*/  BSSY B0, `(.L_x_845) ;  /* 0x000000b000007945 */ /* 0x000fe20003800000 */
[----:B-1----:R-:W1:Y:S01]  /*1a7e0*/  S2R R5, SR_CgaCtaId ;  /* 0x0000000000057919 */ /* 0x002e620000008800 */
[----:B----4-:R-:W-:-:S05]  /*1a7f0*/  VIADD R0, R0, 0x1 ;  /* 0x0000000100007836 */ /* 0x010fca0000000000 */
[----:B------:R-:W-:-:S04]  /*1a800*/  LEA.HI R2, R0, R0, RZ, 0x1 ;  /* 0x0000000000027211 */ /* 0x000fc800078f08ff */
[----:B------:R-:W-:Y:S02]  /*1a810*/  LOP3.LUT R3, R2, 0xfffffffe, RZ, 0xc0, !PT ;  /* 0xfffffffe02037812 */ /* 0x000fe400078ec0ff */
[----:B------:R-:W-:-:S03]  /*1a820*/  MOV R2, 0x400 ;  /* 0x0000040000027802 */ /* 0x000fc60000000f00 */
[----:B------:R-:W-:Y:S01]  /*1a830*/  IMAD.IADD R0, R0, 0x1, -R3 ;  /* 0x0000000100007824 */ /* 0x000fe200078e0a03 */
[----:B-1----:R-:W-:-:S04]  /*1a840*/  LEA R7, R5, R2, 0x18 ;  /* 0x0000000205077211 */ /* 0x002fc800078ec0ff */
[----:B------:R-:W-:-:S04]  /*1a850*/  SHF.L.U32 R0, R0, 0x1f, RZ ;  /* 0x0000001f00007819 */ /* 0x000fc800000006ff */
[----:B------:R-:W1:Y:S02]  /*1a860*/  SYNCS.PHASECHK.TRANS64.TRYWAIT P0, [R7+URZ+0x28c20], R0 ;  /* 0x028c2000070075a7 */ /* 0x000e64000800017f */
[----:B-1----:R-:W-:Y:S05]  /*1a870*/  @!P0 BRA `(.L_x_846) ;  /* 0x0000003800d88947 */ /* 0x002fea0003800000 */
.L_x_979:
[----:B------:R-:W-:Y:S05]  /*1a880*/  BSYNC B0 ;  /* 0x0000000000007941 */ /* 0x000fea0003800000 */
.L_x_845:
[----:B------:R-:W-:-:S03]  /*1a890*/  UMOV UR4, 0xffffffff ;  /* 0xffffffff00047882 */ /* 0x000fc60000000000 */
[----:B------:R-:W-:Y:S05]  /*1a8a0*/  BRA.DIV UR4, `(.L_x_847) ;  /* 0x0000003a04e07947 */ /* 0x000fea000b800000 */
[----:B-1----:R-:W1:Y:S02]  /*1a8b0*/  S2R R0, SR_TID.X ;  /* 0x0000000000007919 */ /* 0x002e640000002100 */
[----:B-1----:R-:W-:-:S04]  /*1a8c0*/  SHF.R.U32.HI R0, RZ, 0x5, R0 ;  /* 0x00000005ff007819 */ /* 0x002fc80000011600 */
[----:B------:R-:W-:-:S05]  /*1a8d0*/  LOP3.LUT R0, R0, 0x3, RZ, 0xc0, !PT ;  /* 0x0000000300007812 */ /* 0x000fca00078ec0ff */
[----:B------:R1:W4:Y:S02]  /*1a8e0*/  SHFL.IDX PT, R14, R0, RZ, 0x1f ;  /* 0x00001fff000e7589 */ /* 0x00032400000e0000 */
.L_x_982:
[----:B----4-:R-:W-:-:S13]  /*1a8f0*/  ISETP.NE.AND P0, PT, R14, RZ, PT ;  /* 0x000000ff0e00720c */ /* 0x010fda0003f05270 */
[----:B------:R-:W-:Y:S05]  /*1a900*/  @P0 BRA `(.L_x_590) ;  /* 0x0000000000880947 */ /* 0x000fea0003800000 */
[----:B------:R-:W-:-:S03]  /*1a910*/  UMOV UR4, 0xffffffff ;  /* 0xffffffff00047882 */ /* 0x000fc60000000000 */
[----:B------:R-:W-:Y:S05]  /*1a920*/  BRA.DIV UR4, `(.L_x_848) ;  /* 0x0000003a04f47947 */ /* 0x000fea000b800000 */
[----:B------:R-:W-:-:S13]  /*1a930*/  ELECT P6, URZ, PT ;  /* 0x00000000003f782f */ /* 0x000fda00038c0000 */
.L_x_985:
[----:B------:R-:W-:Y:S05]  /*1a940*/  @!P6 BRA `(.L_x_590) ;  /* 0x000000000078e947 */ /* 0x000fea0003800000 */
[----:B------:R-:W-:-:S06]  /*1a950*/  ULOP3.LUT UR4, UR36, 0x2, URZ, 0xfc, !UPT ;  /* 0x0000000224047892 */ /* 0x000fcc000f8efc3f */
[----:B-1----:R-:W-:-:S05]  /*1a960*/  IMAD.U32 R0, RZ, RZ, UR4 ;  /* 0x00000004ff007e24 */ /* 0x002fca000f8e00ff */
[----:B------:R-:W-:-:S13]  /*1a970*/  ISETP.NE.AND P0, PT, R0, 0x3, PT ;  /* 0x000000030000780c */ /* 0x000fda0003f05270 */
[----:B------:R-:W-:Y:S05]  /*1a980*/  @!P0 BRA `(.L_x_849) ;  /* 0x0000000000048947 */ /* 0x000fea0003800000 */
[----:B------:R-:W-:Y:S01]  /*1a990*/  BPT.TRAP 0x1 ;  /* 0x000000040000795c */ /* 0x000fe20000300000 */
.L_x_849:
[----:B------:R-:W-:Y:S01]  /*1a9a0*/  IMAD R5, R22, 0x8, R7 ;  /* 0x0000000816057824 */ /* 0x000fe200078e0207 */
[----:B------:R-:W-:Y:S02]  /*1a9b0*/  SHF.L.U32 R0, R28, 0x1f, RZ ;  /* 0x0000001f1c007819 */ /* 0x000fe400000006ff */
[----:B------:R-:W-:Y:S02]  /*1a9c0*/  IADD3 R22, R22, 0x1, RZ ;  /* 0x0000000116167810 */ /* 0x000fe40007ffe0ff */
[----:B------:R-:W1:Y:S02]  /*1a9d0*/  SYNCS.PHASECHK.TRANS64.TRYWAIT P1, [R5+URZ+0x28c40], R0 ;  /* 0x028c4000050075a7 */ /* 0x000e64000802017f */
[----:B------:R-:W-:-:S04]  /*1a9e0*/  ISETP.NE.AND P2, PT, R22, 0x2, PT ;  /* 0x000000021600780c */ /* 0x000fc80003f45270 */
[----:B------:R-:W-:Y:S01]  /*1a9f0*/  SEL R3, RZ, 0x1, P2 ;  /* 0x00000001ff037807 */ /* 0x000fe20001000000 */
[----:B-1----:R-:W-:Y:S08]  /*1aa00*/  @!P1 BRA `(.L_x_850) ;  /* 0x0000003800dc9947 */ /* 0x002ff00003800000 */
.L_x_986:
[----:B------:R-:W-:Y:S02]  /*1aa10*/  SEL R22, R22, RZ, P2 ;  /* 0x000000ff16167207 */ /* 0x000fe40001000000 */
[----:B------:R-:W-:Y:S01]  /*1aa20*/  LOP3.LUT R2, R28, R3, RZ, 0x3c, !PT ;  /* 0x000000031c027212 */ /* 0x000fe200078e3cff */
[----:B------:R-:W-:Y:S06]  /*1aa30*/  @!P0 BRA `(.L_x_851) ;  /* 0x0000000000048947 */ /* 0x000fec0003800000 */
[----:B------:R-:W-:Y:S01]  /*1aa40*/  BPT.TRAP 0x1 ;  /* 0x000000040000795c */ /* 0x000fe20000300000 */
.L_x_851:
[----:B------:R-:W-:Y:S01]  /*1aa50*/  IMAD R3, R22, 0x8, R7 ;  /* 0x0000000816037824 */ /* 0x000fe200078e0207 */
[----:B------:R-:W-:-:S04]  /*1aa60*/  SHF.L.U32 R2, R2, 0x1f, RZ ;  /* 0x0000001f02027819 */ /* 0x000fc800000006ff */
[----:B------:R-:W4:Y:S02]  /*1aa70*/  SYNCS.PHASECHK.TRANS64.TRYWAIT P1, [R3+URZ+0x28c40], R2 ;  /* 0x028c4002030075a7 */ /* 0x000f24000802017f */
[----:B----4-:R-:W-:Y:S05]  /*1aa80*/  @!P1 BRA `(.L_x_852) ;  /* 0x0000003800d09947 */ /* 0x010fea0003800000 */
.L_x_987:
[----:B------:R-:W-:Y:S05]  /*1aa90*/  @!P0 BRA `(.L_x_853) ;  /* 0x0000000000048947 */ /* 0x000fea0003800000 */
[----:B------:R-:W-:Y:S01]  /*1aaa0*/  BPT.TRAP 0x1 ;  /* 0x000000040000795c */ /* 0x000fe20000300000 */
.L_x_853:
[----:B------:R-:W5:Y:S02]  /*1aab0*/  SYNCS.PHASECHK.TRANS64.TRYWAIT P1, [R5+URZ+0x28c60], R0 ;  /* 0x028c6000050075a7 */ /* 0x000f64000802017f */
[----:B-----5:R-:W-:Y:S05]  /*1aac0*/  @!P1 BRA `(.L_x_854) ;  /* 0x0000003800d49947 */ /* 0x020fea0003800000 */
.L_x_988:
[----:B------:R-:W-:Y:S05]  /*1aad0*/  @!P0 BRA `(.L_x_855) ;  /* 0x0000000000048947 */ /* 0x000fea0003800000 */
[----:B------:R-:W-:Y:S01]  /*1aae0*/  BPT.TRAP 0x1 ;  /* 0x000000040000795c */ /* 0x000fe20000300000 */
.L_x_855:
[----:B------:R0:W0:Y:S02]  /*1aaf0*/  SYNCS.PHASECHK.TRANS64.TRYWAIT P0, [R3+URZ+0x28c60], R2 ;  /* 0x028c6002030075a7 */ /* 0x000024000800017f */
[----:B0-----:R-:W-:Y:S05]  /*1ab00*/  @!P0 NANOSLEEP.SYNCS 0x989680 ;  /* 0x009896800000895d */ /* 0x001fea0003900000 */
[----:B------:R-:W0:Y:S02]  /*1ab10*/  @!P0 SYNCS.PHASECHK.TRANS64 P0, [R3+URZ+0x28c60], R2 ;  /* 0x028c6002030085a7 */ /* 0x000e24000800007f */
[----:B0-----:R-:W-:Y:S05]  /*1ab20*/  @!P0 BRA `(.L_x_855) ;  /* 0xfffffffc00f08947 */ /* 0x001fea000383ffff */
.L_x_590:
[----:B------:R-:W-:Y:S05]  /*1ab30*/  BSYNC B9 ;  /* 0x0000000000097941 */ /* 0x000fea0003800000 */
.L_x_587:
[----:B------:R-:W-:Y:S05]  /*1ab40*/  EXIT ;  /* 0x000000000000794d */ /* 0x000fea0003800000 */
.L_x_608:
[----:B0-----:R0:W1:Y:S02]  /*1ab50*/  SYNCS.PHASECHK.TRANS64.TRYWAIT P4, [R58+URZ+0x28c90], R65 ;  /* 0x028c90413a0075a7 */ /* 0x001064000808017f */
[----:B-1----:R-:W-:Y:S05]  /*1ab60*/  @!P4 NANOSLEEP.SYNCS 0x989680 ;  /* 0x009896800000c95d */ /* 0x002fea0003900000 */
[----:B------:R-:W1:Y:S02]  /*1ab70*/  @!P4 SYNCS.PHASECHK.TRANS64 P4, [R58+URZ+0x28c90], R65 ;  /* 0x028c90413a00c5a7 */ /* 0x000e64000808007f */
[----:B-1----:R-:W-:Y:S05]  /*1ab80*/  @!P4 BRA `(.L_x_608) ;  /* 0xfffffffc00f0c947 */ /* 0x002fea000383ffff */
[----:B------:R-:W-:Y:S05]  /*1ab90*/  BRA `(.L_x_856) ;  /* 0xfffffe8400407947 */ /* 0x000fea000383ffff */
.L_x_609:
[----:B------:R-:W-:Y:S01]  /*1aba0*/  BSSY B1, `(.L_x_857) ;  /* 0x0000007000017945 */ /* 0x000fe20003800000 */
[----:B------:R-:W-:Y:S02]  /*1abb0*/  IMAD.MOV.U32 R12, RZ, RZ, RZ ;  /* 0x000000ffff0c7224 */ /* 0x000fe400078e00ff */
[----:B------:R-:W-:Y:S02]  /*1abc0*/  IMAD.MOV.U32 R11, RZ, RZ, 0x1c1f ;  /* 0x00001c1fff0b7424 */ /* 0x000fe400078e00ff */
[----:B------:R-:W-:-:S07]  /*1abd0*/  IMAD.MOV.U32 R15, RZ, RZ, -0x1 ;  /* 0xffffffffff0f7424 */ /* 0x000fce00078e00ff */
[----:B0-----:R-:W-:Y:S05]  /*1abe0*/  WARPSYNC.COLLECTIVE R15, `(.L_x_858) ;  /* 0x000000000f087348 */ /* 0x001fea0003c00000 */
[----:B------:R1:W2:Y:S02]  /*1abf0*/  SHFL.IDX P6, R14, R13, R12, R11 ;  /* 0x0000000c0d0e7389 */ /* 0x0002a400000c000b */
[----:B012---:R-:W-:Y:S01]  /*1ac00*/  ENDCOLLECTIVE ;  /* 0x000000000000791b */ /* 0x007fe20003800000 */
.L_x_858:
[----:B------:R-:W-:Y:S05]  /*1ac10*/  BSYNC B1 ;  /* 0x0000000000017941 */ /* 0x000fea0003800000 */
.L_x_857:
[----:B------:R-:W-:Y:S02]  /*1ac20*/  IMAD.MOV.U32 R13, RZ, RZ, R67 ;  /* 0x000000ffff0d7224 */ /* 0x000fe400078e0043 */
[----:B------:R-:W-:Y:S02]  /*1ac30*/  IMAD.MOV.U32 R12, RZ, RZ, RZ ;  /* 0x000000ffff0c7224 */ /* 0x000fe400078e00ff */
[----:B------:R-:W-:Y:S02]  /*1ac40*/  IMAD.MOV.U32 R11, RZ, RZ, 0x1c1f ;  /* 0x00001c1fff0b7424 */ /* 0x000fe400078e00ff */
[----:B------:R-:W-:Y:S02]  /*1ac50*/  IMAD.MOV.U32 R15, RZ, RZ, -0x1 ;  /* 0xffffffffff0f7424 */ /* 0x000fe400078e00ff */
[----:B------:R-:W-:-:S07]  /*1ac60*/  IMAD.MOV.U32 R69, RZ, RZ, R14 ;  /* 0x000000ffff457224 */ /* 0x000fce00078e000e */
[----:B------:R-:W-:Y:S05]  /*1ac70*/  WARPSYNC.COLLECTIVE R15, `(.L_x_859) ;  /* 0x000000000f087348 */ /* 0x000fea0003c00000 */
[----:B------:R0:W1:Y:S02]  /*1ac80*/  SHFL.IDX P6, R14, R13, R12, R11 ;  /* 0x0000000c0d0e7389 */ /* 0x00006400000c000b */
[----:B01----:R-:W-:Y:S01]  /*1ac90*/  ENDCOLLECTIVE ;  /* 0x000000000000791b */ /* 0x003fe20003800000 */
.L_x_859:
[----:B------:R-:W-:Y:S05]  /*1aca0*/  BRA `(.L_x_860) ;  /* 0xfffffe8400107947 */ /* 0x000fea000383ffff */
.L_x_619:
[----:B0-----:R0:W1:Y:S02]  /*1acb0*/  SYNCS.PHASECHK.TRANS64.TRYWAIT P4, [R58+URZ+0x28c90], R65 ;  /* 0x028c90413a0075a7 */ /* 0x001064000808017f */
[----:B-1----:R-:W-:Y:S05]  /*1acc0*/  @!P4 NANOSLEEP.SYNCS 0x989680 ;  /* 0x009896800000c95d */ /* 0x002fea0003900000 */
[----:B------:R-:W1:Y:S02]  /*1acd0*/  @!P4 SYNCS.PHASECHK.TRANS64 P4, [R58+URZ+0x28c90], R65 ;  /* 0x028c90413a00c5a7 */ /* 0x000e64000808007f */
[----:B-1----:R-:W-:Y:S05]  /*1ace0*/  @!P4 BRA `(.L_x_619) ;  /* 0xfffffffc00f0c947 */ /* 0x002fea000383ffff */
[----:B------:R-:W-:Y:S05]  /*1acf0*/  BRA `(.L_x_861) ;  /* 0xfffffe8c00787947 */ /* 0x000fea000383ffff */
.L_x_620:
[----:B------:R-:W-:Y:S01]  /*1ad00*/  BSSY B1, `(.L_x_862) ;  /* 0x0000007000017945 */ /* 0x000fe20003800000 */
[----:B------:R-:W-:Y:S02]  /*1ad10*/  IMAD.MOV.U32 R12, RZ, RZ, RZ ;  /* 0x000000ffff0c7224 */ /* 0x000fe400078e00ff */
[----:B------:R-:W-:Y:S02]  /*1ad20*/  IMAD.MOV.U32 R11, RZ, RZ, 0x1c1f ;  /* 0x00001c1fff0b7424 */ /* 0x000fe400078e00ff */
[----:B------:R-:W-:-:S07]  /*1ad30*/  IMAD.MOV.U32 R15, RZ, RZ, -0x1 ;  /* 0xffffffffff0f7424 */ /* 0x000fce00078e00ff */
[----:B0-----:R-:W-:Y:S05]  /*1ad40*/  WARPSYNC.COLLECTIVE R15, `(.L_x_863) ;  /* 0x000000000f087348 */ /* 0x001fea0003c00000 */
[----:B------:R1:W2:Y:S02]  /*1ad50*/  SHFL.IDX P6, R14, R13, R12, R11 ;  /* 0x0000000c0d0e7389 */ /* 0x0002a400000c000b */
[----:B012---:R-:W-:Y:S01]  /*1ad60*/  ENDCOLLECTIVE ;  /* 0x000000000000791b */ /* 0x007fe20003800000 */
.L_x_863:
[----:B------:R-:W-:Y:S05]  /*1ad70*/  BSYNC B1 ;  /* 0x0000000000017941 */ /* 0x000fea0003800000 */
.L_x_862:
        /* <DEDUP_REMOVED lines=8> */
.L_x_864:
[----:B------:R-:W-:Y:S01]  /*1ae00*/  IMAD.MOV.U32 R67, RZ, RZ, R14 ;  /* 0x000000ffff437224 */ /* 0x000fe200078e000e */
[----:B------:R-:W-:Y:S06]  /*1ae10*/  BRA `(.L_x_865) ;  /* 0xfffffe8c00447947 */ /* 0x000fec000383ffff */
.L_x_625:
[----:B-1----:R1:W2:Y:S02]  /*1ae20*/  SYNCS.PHASECHK.TRANS64.TRYWAIT P2, [R58+URZ+0x28c90], R65 ;  /* 0x028c90413a0075a7 */ /* 0x0022a4000804017f */
[----:B--2---:R-:W-:Y:S05]  /*1ae30*/  @!P2 NANOSLEEP.SYNCS 0x989680 ;  /* 0x009896800000a95d */ /* 0x004fea0003900000 */
[----:B------:R-:W2:Y:S02]  /*1ae40*/  @!P2 SYNCS.PHASECHK.TRANS64 P2, [R58+URZ+0x28c90], R65 ;  /* 0x028c90413a00a5a7 */ /* 0x000ea4000804007f */
[----:B--2---:R-:W-:Y:S05]  /*1ae50*/  @!P2 BRA `(.L_x_625) ;  /* 0xfffffffc00f0a947 */ /* 0x004fea000383ffff */
[----:B------:R-:W-:Y:S05]  /*1ae60*/  BRA `(.L_x_866) ;  /* 0xfffffe94003c7947 */ /* 0x000fea000383ffff */
.L_x_626:
[----:B------:R-:W-:Y:S01]  /*1ae70*/  BSSY B1, `(.L_x_867) ;  /* 0x0000007000017945 */ /* 0x000fe20003800000 */
[----:B------:R-:W-:Y:S01]  /*1ae80*/  IMAD.MOV.U32 R12, RZ, RZ, RZ ;  /* 0x000000ffff0c7224 */ /* 0x000fe200078e00ff */
[----:B------:R-:W-:Y:S01]  /*1ae90*/  MOV R11, 0x1c1f ;  /* 0x00001c1f000b7802 */ /* 0x000fe20000000f00 */
[----:B------:R-:W-:-:S07]  /*1aea0*/  IMAD.MOV.U32 R15, RZ, RZ, -0x1 ;  /* 0xffffffffff0f7424 */ /* 0x000fce00078e00ff */
[----:B-1----:R-:W-:Y:S05]  /*1aeb0*/  WARPSYNC.COLLECTIVE R15, `(.L_x_868) ;  /* 0x000000000f087348 */ /* 0x002fea0003c00000 */
[----:B------:R0:W2:Y:S02]  /*1aec0*/  SHFL.IDX P6, R14, R13, R12, R11 ;  /* 0x0000000c0d0e7389 */ /* 0x0000a400000c000b */
[----:B012---:R-:W-:Y:S01]  /*1aed0*/  ENDCOLLECTIVE ;  /* 0x000000000000791b */ /* 0x007fe20003800000 */
.L_x_868:
[----:B------:R-:W-:Y:S05]  /*1aee0*/  BSYNC B1 ;  /* 0x0000000000017941 */ /* 0x000fea0003800000 */
.L_x_867:
        /* <DEDUP_REMOVED lines=8> */
.L_x_869:
[----:B------:R-:W-:Y:S05]  /*1af70*/  BRA `(.L_x_870) ;  /* 0xfffffe94005c7947 */ /* 0x000fea000383ffff */
.L_x_630:
[----:B-1----:R1:W2:Y:S02]  /*1af80*/  SYNCS.PHASECHK.TRANS64.TRYWAIT P3, [R58+URZ+0x28cb0], R65 ;  /* 0x028cb0413a0075a7 */ /* 0x0022a4000806017f */
[----:B--2---:R-:W-:Y:S05]  /*1af90*/  @!P3 NANOSLEEP.SYNCS 0x989680 ;  /* 0x009896800000b95d */ /* 0x004fea0003900000 */
[----:B------:R-:W2:Y:S02]  /*1afa0*/  @!P3 SYNCS.PHASECHK.TRANS64 P3, [R58+URZ+0x28cb0], R65 ;  /* 0x028cb0413a00b5a7 */ /* 0x000ea4000806007f */
[----:B--2---:R-:W-:Y:S05]  /*1afb0*/  @!P3 BRA `(.L_x_630) ;  /* 0xfffffffc00f0b947 */ /* 0x004fea000383ffff */
[----:B------:R-:W-:Y:S05]  /*1afc0*/  BRA `(.L_x_871) ;  /* 0xfffffe9400e87947 */ /* 0x000fea000383ffff */
.L_x_643:
[----:B0-----:R0:W1:Y:S02]  /*1afd0*/  SYNCS.PHASECHK.TRANS64.TRYWAIT P1, [R10+URZ+0x28c50], R7 ;  /* 0x028c50070a0075a7 */ /* 0x001064000802017f */
[----:B-1----:R-:W-:Y:S05]  /*1afe0*/  @!P1 NANOSLEEP.SYNCS 0x989680 ;  /* 0x009896800000995d */ /* 0x002fea0003900000 */
[----:B------:R-:W1:Y:S02]  /*1aff0*/  @!P1 SYNCS.PHASECHK.TRANS64 P1, [R10+URZ+0x28c50], R7 ;  /* 0x028c50070a0095a7 */ /* 0x000e64000802007f */
[----:B-1----:R-:W-:Y:S05]  /*1b000*/  @!P1 BRA `(.L_x_643) ;  /* 0xfffffffc00f09947 */ /* 0x002fea000383ffff */
[----:B------:R-:W-:Y:S05]  /*1b010*/  BRA `(.L_x_872) ;  /* 0xfffffea800507947 */ /* 0x000fea000383ffff */
.L_x_651:
[----:B-1----:R1:W2:Y:S02]  /*1b020*/  SYNCS.PHASECHK.TRANS64.TRYWAIT P1, [R10+URZ+0x28c50], R11 ;  /* 0x028c500b0a0075a7 */ /* 0x0022a4000802017f */
[----:B--2---:R-:W-:Y:S05]  /*1b030*/  @!P1 NANOSLEEP.SYNCS 0x989680 ;  /* 0x009896800000995d */ /* 0x004fea0003900000 */
[----:B------:R-:W2:Y:S02]  /*1b040*/  @!P1 SYNCS.PHASECHK.TRANS64 P1, [R10+URZ+0x28c50], R11 ;  /* 0x028c500b0a0095a7 */ /* 0x000ea4000802007f */
[----:B--2---:R-:W-:Y:S05]  /*1b050*/  @!P1 BRA `(.L_x_651) ;  /* 0xfffffffc00f09947 */ /* 0x004fea000383ffff */
[----:B------:R-:W-:Y:S05]  /*1b060*/  BRA `(.L_x_650) ;  /* 0xfffffeb400707947 */ /* 0x000fea000383ffff */
.L_x_667:
        /* <DEDUP_REMOVED lines=8> */
.L_x_874:
[----:B------:R-:W-:Y:S05]  /*1b0f0*/  BSYNC B1 ;  /* 0x0000000000017941 */ /* 0x000fea0003800000 */
.L_x_873:
        /* <DEDUP_REMOVED lines=8> */
.L_x_875:
[----:B------:R-:W-:Y:S02]  /*1b180*/  IMAD.MOV.U32 R13, RZ, RZ, R24 ;  /* 0x000000ffff0d7224 */ /* 0x000fe400078e0018 */
[----:B------:R-:W-:-:S07]  /*1b190*/  IMAD.MOV.U32 R3, RZ, RZ, R14 ;  /* 0x000000ffff037224 */ /* 0x000fce00078e000e */
[----:B------:R-:W-:Y:S05]  /*1b1a0*/  WARPSYNC.COLLECTIVE R15, `(.L_x_876) ;  /* 0x000000000f087348 */ /* 0x000fea0003c00000 */
[----:B------:R0:W1:Y:S02]  /*1b1b0*/  SHFL.IDX P6, R14, R13, R12, R11 ;  /* 0x0000000c0d0e7389 */ /* 0x00006400000c000b */
[----:B01----:R-:W-:Y:S01]  /*1b1c0*/  ENDCOLLECTIVE ;  /* 0x000000000000791b */ /* 0x003fe20003800000 */
.L_x_876:
[----:B------:R-:W-:Y:S02]  /*1b1d0*/  IMAD.MOV.U32 R13, RZ, RZ, R27 ;  /* 0x000000ffff0d7224 */ /* 0x000fe400078e001b */
[----:B------:R-:W-:-:S07]  /*1b1e0*/  IMAD.MOV.U32 R24, RZ, RZ, R14 ;  /* 0x000000ffff187224 */ /* 0x000fce00078e000e */
[----:B------:R-:W-:Y:S05]  /*1b1f0*/  WARPSYNC.COLLECTIVE R15, `(.L_x_877) ;  /* 0x000000000f087348 */ /* 0x000fea0003c00000 */
[----:B------:R0:W1:Y:S02]  /*1b200*/  SHFL.IDX P6, R14, R13, R12, R11 ;  /* 0x0000000c0d0e7389 */ /* 0x00006400000c000b */
[----:B01----:R-:W-:Y:S01]  /*1b210*/  ENDCOLLECTIVE ;  /* 0x000000000000791b */ /* 0x003fe20003800000 */
.L_x_877:
[----:B------:R-:W-:Y:S01]  /*1b220*/  MOV R21, R14 ;  /* 0x0000000e00157202 */ /* 0x000fe20000000f00 */
[----:B------:R-:W-:Y:S06]  /*1b230*/  BRA `(.L_x_878) ;  /* 0xfffffecc002c7947 */ /* 0x000fec000383ffff */
.L_x_671:
[----:B0-----:R0:W1:Y:S02]  /*1b240*/  SYNCS.PHASECHK.TRANS64.TRYWAIT P0, [R2+URZ+0x28c00], R13 ;  /* 0x028c000d020075a7 */ /* 0x001064000800017f */
[----:B-1----:R-:W-:Y:S05]  /*1b250*/  @!P0 NANOSLEEP.SYNCS 0x989680 ;  /* 0x009896800000895d */ /* 0x002fea0003900000 */
[----:B------:R-:W1:Y:S02]  /*1b260*/  @!P0 SYNCS.PHASECHK.TRANS64 P0, [R2+URZ+0x28c00], R13 ;  /* 0x028c000d020085a7 */ /* 0x000e64000800007f */
[----:B-1----:R-:W-:Y:S05]  /*1b270*/  @!P0 BRA `(.L_x_671) ;  /* 0xfffffffc00f08947 */ /* 0x002fea000383ffff */
[----:B------:R-:W-:Y:S05]  /*1b280*/  BRA `(.L_x_879) ;  /* 0xfffffed000547947 */ /* 0x000fea000383ffff */
.L_x_679:
        /* <DEDUP_REMOVED lines=8> */
.L_x_881:
[----:B------:R-:W-:Y:S05]  /*1b310*/  BSYNC B1 ;  /* 0x0000000000017941 */ /* 0x000fea0003800000 */
.L_x_880:
        /* <DEDUP_REMOVED lines=8> */
.L_x_882:
[----:B------:R-:W-:Y:S02]  /*1b3a0*/  IMAD.MOV.U32 R13, RZ, RZ, R24 ;  /* 0x000000ffff0d7224 */ /* 0x000fe400078e0018 */
[----:B------:R-:W-:-:S07]  /*1b3b0*/  IMAD.MOV.U32 R3, RZ, RZ, R14 ;  /* 0x000000ffff037224 */ /* 0x000fce00078e000e */
[----:B------:R-:W-:Y:S05]  /*1b3c0*/  WARPSYNC.COLLECTIVE R15, `(.L_x_883) ;  /* 0x000000000f087348 */ /* 0x000fea0003c00000 */
[----:B------:R0:W1:Y:S02]  /*1b3d0*/  SHFL.IDX P6, R14, R13, R12, R11 ;  /* 0x0000000c0d0e7389 */ /* 0x00006400000c000b */
[----:B01----:R-:W-:Y:S01]  /*1b3e0*/  ENDCOLLECTIVE ;  /* 0x000000000000791b */ /* 0x003fe20003800000 */
.L_x_883:
[----:B------:R-:W-:Y:S02]  /*1b3f0*/  IMAD.MOV.U32 R13, RZ, RZ, R27 ;  /* 0x000000ffff0d7224 */ /* 0x000fe400078e001b */
[----:B------:R-:W-:-:S07]  /*1b400*/  IMAD.MOV.U32 R20, RZ, RZ, R14 ;  /* 0x000000ffff147224 */ /* 0x000fce00078e000e */
[----:B------:R-:W-:Y:S05]  /*1b410*/  WARPSYNC.COLLECTIVE R15, `(.L_x_884) ;  /* 0x000000000f087348 */ /* 0x000fea0003c00000 */
[----:B------:R0:W1:Y:S02]  /*1b420*/  SHFL.IDX P6, R14, R13, R12, R11 ;  /* 0x0000000c0d0e7389 */ /* 0x00006400000c000b */
[----:B01----:R-:W-:Y:S01]  /*1b430*/  ENDCOLLECTIVE ;  /* 0x000000000000791b */ /* 0x003fe20003800000 */
.L_x_884:
[----:B------:R-:W-:Y:S05]  /*1b440*/  BRA `(.L_x_885) ;  /* 0xfffffed800b87947 */ /* 0x000fea000383ffff */
.L_x_683:
[----:B0-----:R0:W1:Y:S02]  /*1b450*/  SYNCS.PHASECHK.TRANS64.TRYWAIT P1, [R2+URZ+0x28c00], R25 ;  /* 0x028c0019020075a7 */ /* 0x001064000802017f */
[----:B-1----:R-:W-:Y:S05]  /*1b460*/  @!P1 NANOSLEEP.SYNCS 0x989680 ;  /* 0x009896800000995d */ /* 0x002fea0003900000 */
[----:B------:R-:W1:Y:S02]  /*1b470*/  @!P1 SYNCS.PHASECHK.TRANS64 P1, [R2+URZ+0x28c00], R25 ;  /* 0x028c0019020095a7 */ /* 0x000e64000802007f */
[----:B-1----:R-:W-:Y:S05]  /*1b480*/  @!P1 BRA `(.L_x_683) ;  /* 0xfffffffc00f09947 */ /* 0x002fea000383ffff */
[----:B------:R-:W-:Y:S05]  /*1b490*/  BRA `(.L_x_886) ;  /* 0xfffffedc009c7947 */ /* 0x000fea000383ffff */
.L_x_689:
[----:B-1----:R1:W2:Y:S02]  /*1b4a0*/  SYNCS.PHASECHK.TRANS64.TRYWAIT P1, [R12+URZ+0x28c30], R13 ;  /* 0x028c300d0c0075a7 */ /* 0x0022a4000802017f */
[----:B--2---:R-:W-:Y:S05]  /*1b4b0*/  @!P1 NANOSLEEP.SYNCS 0x989680 ;  /* 0x009896800000995d */ /* 0x004fea0003900000 */
[----:B------:R-:W2:Y:S02]  /*1b4c0*/  @!P1 SYNCS.PHASECHK.TRANS64 P1, [R12+URZ+0x28c30], R13 ;  /* 0x028c300d0c0095a7 */ /* 0x000ea4000802007f */
[----:B--2---:R-:W-:Y:S05]  /*1b4d0*/  @!P1 BRA `(.L_x_689) ;  /* 0xfffffffc00f09947 */ /* 0x004fea000383ffff */
[----:B------:R-:W-:Y:S05]  /*1b4e0*/  BRA `(.L_x_688) ;  /* 0xfffffee800c87947 */ /* 0x000fea000383ffff */
.L_x_695:
[----:B-1----:R1:W3:Y:S02]  /*1b4f0*/  SYNCS.PHASECHK.TRANS64.TRYWAIT P1, [R12+URZ+0x28c50], R13 ;  /* 0x028c500d0c0075a7 */ /* 0x0022e4000802017f */
[----:B---3--:R-:W-:Y:S05]  /*1b500*/  @!P1 NANOSLEEP.SYNCS 0x989680 ;  /* 0x009896800000995d */ /* 0x008fea0003900000 */
[----:B------:R-:W3:Y:S02]  /*1b510*/  @!P1 SYNCS.PHASECHK.TRANS64 P1, [R12+URZ+0x28c50], R13 ;  /* 0x028c500d0c0095a7 */ /* 0x000ee4000802007f */
[----:B---3--:R-:W-:Y:S05]  /*1b520*/  @!P1 BRA `(.L_x_695) ;  /* 0xfffffffc00f09947 */ /* 0x008fea000383ffff */
[----:B------:R-:W-:Y:S05]  /*1b530*/  BRA `(.L_x_694) ;  /* 0xffffff0000087947 */ /* 0x000fea000383ffff */
.L_x_703:
[----:B-1----:R1:W2:Y:S02]  /*1b540*/  SYNCS.PHASECHK.TRANS64.TRYWAIT P2, [R14+URZ+0x28c30], R12 ;  /* 0x028c300c0e0075a7 */ /* 0x0022a4000804017f */
[----:B--2---:R-:W-:Y:S05]  /*1b550*/  @!P2 NANOSLEEP.SYNCS 0x989680 ;  /* 0x009896800000a95d */ /* 0x004fea0003900000 */
[----:B------:R-:W2:Y:S02]  /*1b560*/  @!P2 SYNCS.PHASECHK.TRANS64 P2, [R14+URZ+0x28c30], R12 ;  /* 0x028c300c0e00a5a7 */ /* 0x000ea4000804007f */
[----:B--2---:R-:W-:Y:S05]  /*1b570*/  @!P2 BRA `(.L_x_703) ;  /* 0xfffffffc00f0a947 */ /* 0x004fea000383ffff */
[----:B------:R-:W-:Y:S05]  /*1b580*/  BRA `(.L_x_702) ;  /* 0xffffff0400207947 */ /* 0x000fea000383ffff */
.L_x_709:
[----:B-1----:R1:W3:Y:S02]  /*1b590*/  SYNCS.PHASECHK.TRANS64.TRYWAIT P2, [R14+URZ+0x28c50], R12 ;  /* 0x028c500c0e0075a7 */ /* 0x0022e4000804017f */
[----:B---3--:R-:W-:Y:S05]  /*1b5a0*/  @!P2 NANOSLEEP.SYNCS 0x989680 ;  /* 0x009896800000a95d */ /* 0x008fea0003900000 */
[----:B------:R-:W3:Y:S02]  /*1b5b0*/  @!P2 SYNCS.PHASECHK.TRANS64 P2, [R14+URZ+0x28c50], R12 ;  /* 0x028c500c0e00a5a7 */ /* 0x000ee4000804007f */
[----:B---3--:R-:W-:Y:S05]  /*1b5c0*/  @!P2 BRA `(.L_x_709) ;  /* 0xfffffffc00f0a947 */ /* 0x008fea000383ffff */
[----:B------:R-:W-:Y:S05]  /*1b5d0*/  BRA `(.L_x_708) ;  /* 0xffffff1c007c7947 */ /* 0x000fea000383ffff */
.L_x_743:
        /* <DEDUP_REMOVED lines=8> */
[----:B------:R-:W-:Y:S05]  /*1b660*/  WARPSYNC.COLLECTIVE R15, `(.L_x_888) ;  /* 0x000000000f087348 */ /* 0x000fea0003c00000 */
[----:B------:R0:W1:Y:S02]  /*1b670*/  SHFL.IDX P6, R14, R13, R12, R11 ;  /* 0x0000000c0d0e7389 */ /* 0x00006400000c000b */
[----:B01----:R-:W-:Y:S01]  /*1b680*/  ENDCOLLECTIVE ;  /* 0x000000000000791b */ /* 0x003fe20003800000 */
.L_x_888:
[----:B------:R-:W-:Y:S05]  /*1b690*/  BSYNC B1 ;  /* 0x0000000000017941 */ /* 0x000fea0003800000 */
.L_x_887:
[----:B------:R-:W-:Y:S05]  /*1b6a0*/  BRA `(.L_x_889) ;  /* 0xffffff9000a87947 */ /* 0x000fea000383ffff */
.L_x_745:
[----:B------:R-:W-:Y:S01]  /*1b6b0*/  BSSY B1, `(.L_x_890) ;  /* 0x0000006000017945 */ /* 0x000fe20003800000 */
[----:B------:R-:W-:-:S07]  /*1b6c0*/  IMAD.MOV.U32 R15, RZ, RZ, -0x1 ;  /* 0xffffffffff0f7424 */ /* 0x000fce00078e00ff */
[----:B0-----:R-:W-:Y:S05]  /*1b6d0*/  WARPSYNC.COLLECTIVE R15, `(.L_x_891) ;  /* 0x000000000f0c7348 */ /* 0x001fea0003c00000 */
[----:B------:R-:W-:Y:S02]  /*1b6e0*/  ELECT P6, UR62, PT ;  /* 0x00000000003e782f */ /* 0x000fe400038c0000 */
[----:B------:R-:W-:Y:S01]  /*1b6f0*/  MOV R14, UR62 ;  /* 0x0000003e000e7c02 */ /* 0x000fe20008000f00 */
[----:B0-----:R-:W-:Y:S10]  /*1b700*/  ENDCOLLECTIVE ;  /* 0x000000000000791b */ /* 0x001ff40003800000 */
.L_x_891:
[----:B------:R-:W-:Y:S05]  /*1b710*/  BSYNC B1 ;  /* 0x0000000000017941 */ /* 0x000fea0003800000 */
.L_x_890:
[----:B------:R-:W-:Y:S05]  /*1b720*/  BRA `(.L_x_744) ;  /* 0xffffff9000a07947 */ /* 0x000fea000383ffff */
.L_x_747:
[----:B0-----:R0:W1:Y:S02]  /*1b730*/  SYNCS.PHASECHK.TRANS64.TRYWAIT P0, [R17+URZ+0x28c20], R3 ;  /* 0x028c2003110075a7 */ /* 0x001064000800017f */
[----:B-1----:R-:W-:Y:S05]  /*1b740*/  @!P0 NANOSLEEP.SYNCS 0x989680 ;  /* 0x009896800000895d */ /* 0x002fea0003900000 */
[----:B------:R-:W1:Y:S02]  /*1b750*/  @!P0 SYNCS.PHASECHK.TRANS64 P0, [R17+URZ+0x28c20], R3 ;  /* 0x028c2003110085a7 */ /* 0x000e64000800007f */
[----:B-1----:R-:W-:Y:S05]  /*1b760*/  @!P0 BRA `(.L_x_747) ;  /* 0xfffffffc00f08947 */ /* 0x002fea000383ffff */
[----:B------:R-:W-:Y:S05]  /*1b770*/  BRA `(.L_x_892) ;  /* 0xffffff9000b07947 */ /* 0x000fea000383ffff */
.L_x_751:
[----:B0-----:R0:W1:Y:S02]  /*1b780*/  SYNCS.PHASECHK.TRANS64.TRYWAIT P0, [R3+URZ+0x28ca0], R8 ;  /* 0x028ca008030075a7 */ /* 0x001064000800017f */
[----:B-1----:R-:W-:Y:S05]  /*1b790*/  @!P0 NANOSLEEP.SYNCS 0x989680 ;  /* 0x009896800000895d */ /* 0x002fea0003900000 */
[----:B------:R-:W1:Y:S02]  /*1b7a0*/  @!P0 SYNCS.PHASECHK.TRANS64 P0, [R3+URZ+0x28ca0], R8 ;  /* 0x028ca008030085a7 */ /* 0x000e64000800007f */
[----:B-1----:R-:W-:Y:S05]  /*1b7b0*/  @!P0 BRA `(.L_x_751) ;  /* 0xfffffffc00f08947 */ /* 0x002fea000383ffff */
[----:B------:R-:W-:Y:S05]  /*1b7c0*/  BRA `(.L_x_893) ;  /* 0xffffff9000c87947 */ /* 0x000fea000383ffff */
.L_x_756:
[----:B-1----:R1:W2:Y:S02]  /*1b7d0*/  SYNCS.PHASECHK.TRANS64.TRYWAIT P0, [R3+URZ+0x28cc0], R8 ;  /* 0x028cc008030075a7 */ /* 0x0022a4000800017f */
[----:B--2---:R-:W-:Y:S05]  /*1b7e0*/  @!P0 NANOSLEEP.SYNCS 0x989680 ;  /* 0x009896800000895d */ /* 0x004fea0003900000 */
[----:B------:R-:W2:Y:S02]  /*1b7f0*/  @!P0 SYNCS.PHASECHK.TRANS64 P0, [R3+URZ+0x28cc0], R8 ;  /* 0x028cc008030085a7 */ /* 0x000ea4000800007f */
[----:B--2---:R-:W-:Y:S05]  /*1b800*/  @!P0 BRA `(.L_x_756) ;  /* 0xfffffffc00f08947 */ /* 0x004fea000383ffff */
[----:B------:R-:W-:Y:S05]  /*1b810*/  BRA `(.L_x_894) ;  /* 0xffffff9400447947 */ /* 0x000fea000383ffff */
.L_x_770:
[----:B0-----:R0:W1:Y:S02]  /*1b820*/  SYNCS.PHASECHK.TRANS64.TRYWAIT P2, [R8+URZ+0x28ca0], R2 ;  /* 0x028ca002080075a7 */ /* 0x001064000804017f */
[----:B-1----:R-:W-:Y:S05]  /*1b830*/  @!P2 NANOSLEEP.SYNCS 0x989680 ;  /* 0x009896800000a95d */ /* 0x002fea0003900000 */
[----:B------:R-:W1:Y:S02]  /*1b840*/  @!P2 SYNCS.PHASECHK.TRANS64 P2, [R8+URZ+0x28ca0], R2 ;  /* 0x028ca0020800a5a7 */ /* 0x000e64000804007f */
[----:B-1----:R-:W-:Y:S05]  /*1b850*/  @!P2 BRA `(.L_x_770) ;  /* 0xfffffffc00f0a947 */ /* 0x002fea000383ffff */
[----:B------:R-:W-:Y:S05]  /*1b860*/  BRA `(.L_x_895) ;  /* 0xffffff9c00a87947 */ /* 0x000fea000383ffff */
.L_x_775:
[----:B-1----:R1:W2:Y:S02]  /*1b870*/  SYNCS.PHASECHK.TRANS64.TRYWAIT P2, [R8+URZ+0x28cc0], R2 ;  /* 0x028cc002080075a7 */ /* 0x0022a4000804017f */
[----:B--2---:R-:W-:Y:S05]  /*1b880*/  @!P2 NANOSLEEP.SYNCS 0x989680 ;  /* 0x009896800000a95d */ /* 0x004fea0003900000 */
[----:B------:R-:W2:Y:S02]  /*1b890*/  @!P2 SYNCS.PHASECHK.TRANS64 P2, [R8+URZ+0x28cc0], R2 ;  /* 0x028cc0020800a5a7 */ /* 0x000ea4000804007f */
[----:B--2---:R-:W-:Y:S05]  /*1b8a0*/  @!P2 BRA `(.L_x_775) ;  /* 0xfffffffc00f0a947 */ /* 0x004fea000383ffff */
[----:B------:R-:W-:Y:S05]  /*1b8b0*/  BRA `(.L_x_896) ;  /* 0xffffffa000207947 */ /* 0x000fea000383ffff */
.L_x_797:
[----:B------:R-:W0:Y:S01]  /*1b8c0*/  S2R R9, SR_TID.X ;  /* 0x0000000000097919 */ /* 0x000e220000002100 */
[----:B------:R-:W-:Y:S01]  /*1b8d0*/  BSSY B0, `(.L_x_897) ;  /* 0x000000a000007945 */ /* 0x000fe20003800000 */
[----:B------:R-:W-:Y:S01]  /*1b8e0*/  MOV R12, RZ ;  /* 0x000000ff000c7202 */ /* 0x000fe20000000f00 */
        /* <DEDUP_REMOVED lines=8> */
.L_x_898:
[----:B------:R-:W-:Y:S05]  /*1b970*/  BSYNC B0 ;  /* 0x0000000000007941 */ /* 0x000fea0003800000 */
.L_x_897:
[----:B------:R-:W-:Y:S05]  /*1b980*/  BRA `(.L_x_899) ;  /* 0xffffffb400947947 */ /* 0x000fea000383ffff */
.L_x_800:
[----:B0-----:R0:W1:Y:S02]  /*1b990*/  SYNCS.PHASECHK.TRANS64.TRYWAIT P0, [R30+URZ+0x28c40], R0 ;  /* 0x028c40001e0075a7 */ /* 0x001064000800017f */
[----:B-1----:R-:W-:Y:S05]  /*1b9a0*/  @!P0 NANOSLEEP.SYNCS 0x989680 ;  /* 0x009896800000895d */ /* 0x002fea0003900000 */
[----:B------:R-:W1:Y:S02]  /*1b9b0*/  @!P0 SYNCS.PHASECHK.TRANS64 P0, [R30+URZ+0x28c40], R0 ;  /* 0x028c40001e0085a7 */ /* 0x000e64000800007f */
[----:B-1----:R-:W-:Y:S05]  /*1b9c0*/  @!P0 BRA `(.L_x_800) ;  /* 0xfffffffc00f08947 */ /* 0x002fea000383ffff */
[----:B------:R-:W-:Y:S05]  /*1b9d0*/  BRA `(.L_x_900) ;  /* 0xffffffb400cc7947 */ /* 0x000fea000383ffff */
.L_x_801:
        /* <DEDUP_REMOVED lines=8> */
.L_x_902:
[----:B------:R-:W-:Y:S05]  /*1ba60*/  BSYNC B0 ;  /* 0x0000000000007941 */ /* 0x000fea0003800000 */
.L_x_901:
        /* <DEDUP_REMOVED lines=9> */
.L_x_903:
[----:B------:R-:W-:Y:S02]  /*1bb00*/  IMAD.MOV.U32 R13, RZ, RZ, R5 ;  /* 0x000000ffff0d7224 */ /* 0x000fe400078e0005 */
[----:B------:R-:W-:Y:S02]  /*1bb10*/  IMAD.MOV.U32 R12, RZ, RZ, 0x1 ;  /* 0x00000001ff0c7424 */ /* 0x000fe400078e00ff */
[----:B------:R-:W-:-:S07]  /*1bb20*/  IMAD.MOV.U32 R3, RZ, RZ, R14 ;  /* 0x000000ffff037224 */ /* 0x000fce00078e000e */
[----:B------:R-:W-:Y:S05]  /*1bb30*/  WARPSYNC.COLLECTIVE R15, `(.L_x_904) ;  /* 0x000000000f087348 */ /* 0x000fea0003c00000 */
[----:B------:R0:W1:Y:S02]  /*1bb40*/  SHFL.IDX P6, R14, R13, R12, R11 ;  /* 0x0000000c0d0e7389 */ /* 0x00006400000c000b */
[----:B01----:R-:W-:Y:S01]  /*1bb50*/  ENDCOLLECTIVE ;  /* 0x000000000000791b */ /* 0x003fe20003800000 */
.L_x_904:
        /* <DEDUP_REMOVED lines=15> */
.L_x_905:
[----:B------:R-:W-:Y:S02]  /*1bc50*/  @P0 IMAD R6, R4, 0x2, R17 ;  /* 0x0000000204060824 */ /* 0x000fe400078e0211 */
[----:B------:R-:W-:Y:S02]  /*1bc60*/  IMAD.MOV.U32 R13, RZ, RZ, R5 ;  /* 0x000000ffff0d7224 */ /* 0x000fe400078e0005 */
[----:B------:R-:W-:Y:S02]  /*1bc70*/  IMAD.MOV.U32 R12, RZ, RZ, 0x2 ;  /* 0x00000002ff0c7424 */ /* 0x000fe400078e00ff */
[----:B------:R-:W-:-:S07]  /*1bc80*/  IMAD.MOV.U32 R3, RZ, RZ, R14 ;  /* 0x000000ffff037224 */ /* 0x000fce00078e000e */
[----:B------:R-:W-:Y:S05]  /*1bc90*/  WARPSYNC.COLLECTIVE R15, `(.L_x_906) ;  /* 0x000000000f087348 */ /* 0x000fea0003c00000 */
[----:B------:R0:W1:Y:S02]  /*1bca0*/  SHFL.IDX P6, R14, R13, R12, R11 ;  /* 0x0000000c0d0e7389 */ /* 0x00006400000c000b */
[----:B01----:R-:W-:Y:S01]  /*1bcb0*/  ENDCOLLECTIVE ;  /* 0x000000000000791b */ /* 0x003fe20003800000 */
.L_x_906:
[----:B------:R-:W-:-:S04]  /*1bcc0*/  @P0 LEA R3, P1, R7, R3, 0x1 ;  /* 0x0000000307030211 */ /* 0x000fc800078208ff */
[----:B------:R-:W-:-:S04]  /*1bcd0*/  @P0 IADD3.X R2, RZ, R2, RZ, P1, !PT ;  /* 0x00000002ff020210 */ /* 0x000fc80000ffe4ff */
        /* <DEDUP_REMOVED lines=13> */
.L_x_907:
[----:B------:R-:W-:Y:S02]  /*1bdb0*/  @P0 IMAD R6, R4, 0x2, R17 ;  /* 0x0000000204060824 */ /* 0x000fe400078e0211 */
[----:B------:R-:W-:Y:S02]  /*1bdc0*/  IMAD.MOV.U32 R13, RZ, RZ, R5 ;  /* 0x000000ffff0d7224 */ /* 0x000fe400078e0005 */
[----:B------:R-:W-:Y:S02]  /*1bdd0*/  IMAD.MOV.U32 R12, RZ, RZ, 0x3 ;  /* 0x00000003ff0c7424 */ /* 0x000fe400078e00ff */
[----:B------:R-:W-:-:S07]  /*1bde0*/  IMAD.MOV.U32 R3, RZ, RZ, R14 ;  /* 0x000000ffff037224 */ /* 0x000fce00078e000e */
[----:B------:R-:W-:Y:S05]  /*1bdf0*/  WARPSYNC.COLLECTIVE R15, `(.L_x_908) ;  /* 0x000000000f087348 */ /* 0x000fea0003c00000 */
[----:B------:R0:W1:Y:S02]  /*1be00*/  SHFL.IDX P6, R14, R13, R12, R11 ;  /* 0x0000000c0d0e7389 */ /* 0x00006400000c000b */
[----:B01----:R-:W-:Y:S01]  /*1be10*/  ENDCOLLECTIVE ;  /* 0x000000000000791b */ /* 0x003fe20003800000 */
.L_x_908:
        /* <DEDUP_REMOVED lines=10> */
.L_x_909:
[----:B------:R-:W-:Y:S01]  /*1bec0*/  @!PT LDS RZ, [RZ] ;  /* 0x00000000fffff984 */ /* 0x000fe20000000800 */
[----:B------:R-:W-:Y:S01]  /*1bed0*/  @!PT LDS RZ, [RZ] ;  /* 0x00000000fffff984 */ /* 0x000fe20000000800 */
[----:B------:R-:W-:Y:S01]  /*1bee0*/  @!PT LDS RZ, [RZ] ;  /* 0x00000000fffff984 */ /* 0x000fe20000000800 */
[----:B------:R0:W-:Y:S01]  /*1bef0*/  @P0 LDGSTS.E.BYPASS.LTC128B.128 [R6+0x23400], desc[UR42][R2.64], !P2 ;  /* 0x2340000002060fae */ /* 0x0001e2000d101d6a */
[----:B------:R-:W-:Y:S01]  /*1bf00*/  IMAD.MOV.U32 R0, RZ, RZ, R14 ;  /* 0x000000ffff007224 */ /* 0x000fe200078e000e */
[----:B------:R-:W-:Y:S06]  /*1bf10*/  BRA `(.L_x_910) ;  /* 0xffffffb4007c7947 */ /* 0x000fec000383ffff */
.L_x_806:
        /* <DEDUP_REMOVED lines=9> */
.L_x_911:
[C---:B------:R-:W-:Y:S01]  /*1bfb0*/  VIADD R6, R25.reuse, 0x10 ;  /* 0x0000001019067836 */ /* 0x040fe20000000000 */
[----:B------:R-:W-:Y:S01]  /*1bfc0*/  ISETP.GE.AND P0, PT, R25, R3, PT ;  /* 0x000000031900720c */ /* 0x000fe20003f06270 */
[----:B------:R-:W-:Y:S02]  /*1bfd0*/  IMAD.MOV.U32 R13, RZ, RZ, R0 ;  /* 0x000000ffff0d7224 */ /* 0x000fe400078e0000 */
[----:B------:R-:W-:-:S10]  /*1bfe0*/  IMAD.MOV.U32 R4, RZ, RZ, R14 ;  /* 0x000000ffff047224 */ /* 0x000fd400078e000e */
[----:B------:R-:W-:Y:S05]  /*1bff0*/  WARPSYNC.COLLECTIVE R15, `(.L_x_912) ;  /* 0x000000000f087348 */ /* 0x000fea0003c00000 */
[----:B------:R0:W1:Y:S02]  /*1c000*/  SHFL.IDX P6, R14, R13, R12, R11 ;  /* 0x0000000c0d0e7389 */ /* 0x00006400000c000b */
[----:B01----:R-:W-:Y:S01]  /*1c010*/  ENDCOLLECTIVE ;  /* 0x000000000000791b */ /* 0x003fe20003800000 */
.L_x_912:
[----:B------:R-:W-:Y:S02]  /*1c020*/  IMAD.MOV.U32 R13, RZ, RZ, R2 ;  /* 0x000000ffff0d7224 */ /* 0x000fe400078e0002 */
[----:B------:R-:W-:Y:S01]  /*1c030*/  IMAD.MOV.U32 R12, RZ, RZ, 0x1 ;  /* 0x00000001ff0c7424 */ /* 0x000fe200078e00ff */
[----:B------:R-:W-:-:S07]  /*1c040*/  MOV R5, R14 ;  /* 0x0000000e00057202 */ /* 0x000fce0000000f00 */
[----:B------:R-:W-:Y:S05]  /*1c050*/  WARPSYNC.COLLECTIVE R15, `(.L_x_913) ;  /* 0x000000000f087348 */ /* 0x000fea0003c00000 */
[----:B------:R0:W1:Y:S02]  /*1c060*/  SHFL.IDX P6, R14, R13, R12, R11 ;  /* 0x0000000c0d0e7389 */ /* 0x00006400000c000b */
[----:B01----:R-:W-:Y:S01]  /*1c070*/  ENDCOLLECTIVE ;  /* 0x000000000000791b */ /* 0x003fe20003800000 */
.L_x_913:
        /* <DEDUP_REMOVED lines=15> */
.L_x_914:
[----:B------:R-:W-:Y:S02]  /*1c170*/  IMAD.MOV.U32 R13, RZ, RZ, R2 ;  /* 0x000000ffff0d7224 */ /* 0x000fe400078e0002 */
[----:B------:R-:W-:Y:S02]  /*1c180*/  IMAD.MOV.U32 R12, RZ, RZ, 0x2 ;  /* 0x00000002ff0c7424 */ /* 0x000fe400078e00ff */
[----:B------:R-:W-:-:S07]  /*1c190*/  IMAD.MOV.U32 R5, RZ, RZ, R14 ;  /* 0x000000ffff057224 */ /* 0x000fce00078e000e */
[----:B------:R-:W-:Y:S05]  /*1c1a0*/  WARPSYNC.COLLECTIVE R15, `(.L_x_915) ;  /* 0x000000000f087348 */ /* 0x000fea0003c00000 */
[----:B------:R0:W1:Y:S02]  /*1c1b0*/  SHFL.IDX P6, R14, R13, R12, R11 ;  /* 0x0000000c0d0e7389 */ /* 0x00006400000c000b */
[----:B01----:R-:W-:Y:S01]  /*1c1c0*/  ENDCOLLECTIVE ;  /* 0x000000000000791b */ /* 0x003fe20003800000 */
.L_x_915:
        /* <DEDUP_REMOVED lines=16> */
.L_x_916:
[----:B------:R-:W-:Y:S02]  /*1c2d0*/  IMAD.MOV.U32 R13, RZ, RZ, R2 ;  /* 0x000000ffff0d7224 */ /* 0x000fe400078e0002 */
[----:B------:R-:W-:Y:S02]  /*1c2e0*/  IMAD.MOV.U32 R12, RZ, RZ, 0x3 ;  /* 0x00000003ff0c7424 */ /* 0x000fe400078e00ff */
[----:B------:R-:W-:-:S07]  /*1c2f0*/  IMAD.MOV.U32 R5, RZ, RZ, R14 ;  /* 0x000000ffff057224 */ /* 0x000fce00078e000e */
[----:B------:R-:W-:Y:S05]  /*1c300*/  WARPSYNC.COLLECTIVE R15, `(.L_x_917) ;  /* 0x000000000f087348 */ /* 0x000fea0003c00000 */
[----:B------:R0:W1:Y:S02]  /*1c310*/  SHFL.IDX P6, R14, R13, R12, R11 ;  /* 0x0000000c0d0e7389 */ /* 0x00006400000c000b */
[----:B01----:R-:W-:Y:S01]  /*1c320*/  ENDCOLLECTIVE ;  /* 0x000000000000791b */ /* 0x003fe20003800000 */
.L_x_917:
[----:B------:R-:W-:-:S05]  /*1c330*/  @!P0 LEA R5, P2, R9, R5, 0x1 ;  /* 0x0000000509058211 */ /* 0x000fca00078408ff */
[----:B------:R-:W-:-:S05]  /*1c340*/  @!P0 IMAD.X R4, RZ, RZ, R4, P2 ;  /* 0x000000ffff048224 */ /* 0x000fca00010e0604 */
[----:B------:R-:W-:Y:S02]  /*1c350*/  @!P0 LOP3.LUT R5, R5, R4, RZ, 0x3c, !PT ;  /* 0x0000000405058212 */ /* 0x000fe400078e3cff */
[----:B------:R-:W-:Y:S02]  /*1c360*/  MOV R13, R0 ;  /* 0x00000000000d7202 */ /* 0x000fe40000000f00 */
[----:B------:R-:W-:-:S04]  /*1c370*/  @!P0 LOP3.LUT R4, R5, R4, RZ, 0x3c, !PT ;  /* 0x0000000405048212 */ /* 0x000fc800078e3cff */
[----:B------:R-:W-:-:S05]  /*1c380*/  @!P0 LOP3.LUT R5, R5, R4, RZ, 0x3c, !PT ;  /* 0x0000000405058212 */ /* 0x000fca00078e3cff */
[----:B------:R-:W-:Y:S01]  /*1c390*/  @!PT LDS RZ, [RZ] ;  /* 0x00000000fffff984 */ /* 0x000fe20000000800 */
[----:B------:R-:W-:Y:S01]  /*1c3a0*/  @!PT LDS RZ, [RZ] ;  /* 0x00000000fffff984 */ /* 0x000fe20000000800 */
[----:B------:R-:W-:Y:S01]  /*1c3b0*/  @!PT LDS RZ, [RZ] ;  /* 0x00000000fffff984 */ /* 0x000fe20000000800 */
[----:B------:R0:W-:Y:S02]  /*1c3c0*/  @!P0 LDGSTS.E.BYPASS.LTC128B.128 [R8+0x21400], desc[UR42][R4.64], !P1 ;  /* 0x2140000004088fae */ /* 0x0001e4000c901d6a */
[----:B0-----:R-:W-:-:S07]  /*1c3d0*/  IMAD.MOV.U32 R4, RZ, RZ, R14 ;  /* 0x000000ffff047224 */ /* 0x001fce00078e000e */
[----:B------:R-:W-:Y:S05]  /*1c3e0*/  WARPSYNC.COLLECTIVE R15, `(.L_x_918) ;  /* 0x000000000f087348 */ /* 0x000fea0003c00000 */
[----:B------:R0:W1:Y:S02]  /*1c3f0*/  SHFL.IDX P6, R14, R13, R12, R11 ;  /* 0x0000000c0d0e7389 */ /* 0x00006400000c000b */
[----:B01----:R-:W-:Y:S01]  /*1c400*/  ENDCOLLECTIVE ;  /* 0x000000000000791b */ /* 0x003fe20003800000 */
.L_x_918:
[----:B------:R-:W-:Y:S01]  /*1c410*/  IMAD.MOV.U32 R0, RZ, RZ, R14 ;  /* 0x000000ffff007224 */ /* 0x000fe200078e000e */
[----:B------:R-:W-:Y:S06]  /*1c420*/  BRA `(.L_x_919) ;  /* 0xffffffb800a47947 */ /* 0x000fec000383ffff */
.L_x_809:
[----:B0-----:R0:W1:Y:S02]  /*1c430*/  SYNCS.PHASECHK.TRANS64.TRYWAIT P0, [R17+URZ+0x28c20], R0 ;  /* 0x028c2000110075a7 */ /* 0x001064000800017f */
[----:B-1----:R-:W-:Y:S05]  /*1c440*/  @!P0 NANOSLEEP.SYNCS 0x989680 ;  /* 0x009896800000895d */ /* 0x002fea0003900000 */
[----:B------:R-:W1:Y:S02]  /*1c450*/  @!P0 SYNCS.PHASECHK.TRANS64 P0, [R17+URZ+0x28c20], R0 ;  /* 0x028c2000110085a7 */ /* 0x000e64000800007f */
[----:B-1----:R-:W-:Y:S05]  /*1c460*/  @!P0 BRA `(.L_x_809) ;  /* 0xfffffffc00f08947 */ /* 0x002fea000383ffff */
[----:B------:R-:W-:Y:S05]  /*1c470*/  BRA `(.L_x_920) ;  /* 0xffffffbc00007947 */ /* 0x000fea000383ffff */
.L_x_812:
[----:B0-----:R0:W1:Y:S02]  /*1c480*/  SYNCS.PHASECHK.TRANS64.TRYWAIT P0, [R30+URZ+0x28c60], R0 ;  /* 0x028c60001e0075a7 */ /* 0x001064000800017f */
[----:B-1----:R-:W-:Y:S05]  /*1c490*/  @!P0 NANOSLEEP.SYNCS 0x989680 ;  /* 0x009896800000895d */ /* 0x002fea0003900000 */
[----:B------:R-:W1:Y:S02]  /*1c4a0*/  @!P0 SYNCS.PHASECHK.TRANS64 P0, [R30+URZ+0x28c60], R0 ;  /* 0x028c60001e0085a7 */ /* 0x000e64000800007f */
[----:B-1----:R-:W-:Y:S05]  /*1c4b0*/  @!P0 BRA `(.L_x_812) ;  /* 0xfffffffc00f08947 */ /* 0x002fea000383ffff */
[----:B------:R-:W-:Y:S05]  /*1c4c0*/  BRA `(.L_x_921) ;  /* 0xffffffbc00107947 */ /* 0x000fea000383ffff */
.L_x_813:
        /* <DEDUP_REMOVED lines=8> */
.L_x_923:
[----:B------:R-:W-:Y:S05]  /*1c550*/  BSYNC B0 ;  /* 0x0000000000007941 */ /* 0x000fea0003800000 */
.L_x_922:
[----:B------:R0:W5:Y:S01]  /*1c560*/  LDL R8, [R1+0x8] ;  /* 0x0000080001087983 */ /* 0x0001620000100800 */
        /* <DEDUP_REMOVED lines=14> */
.L_x_924:
        /* <DEDUP_REMOVED lines=40> */
.L_x_925:
[----:B------:R-:W-:Y:S02]  /*1c8d0*/  IMAD.MOV.U32 R13, RZ, RZ, R5 ;  /* 0x000000ffff0d7224 */ /* 0x000fe400078e0005 */
[----:B------:R-:W-:-:S07]  /*1c8e0*/  IMAD.MOV.U32 R3, RZ, RZ, R14 ;  /* 0x000000ffff037224 */ /* 0x000fce00078e000e */
[----:B------:R-:W-:Y:S05]  /*1c8f0*/  WARPSYNC.COLLECTIVE R15, `(.L_x_926) ;  /* 0x000000000f087348 */ /* 0x000fea0003c00000 */
[----:B------:R0:W1:Y:S02]  /*1c900*/  SHFL.IDX P6, R14, R13, R12, R11 ;  /* 0x0000000c0d0e7389 */ /* 0x00006400000c000b */
[----:B01----:R-:W-:Y:S01]  /*1c910*/  ENDCOLLECTIVE ;  /* 0x000000000000791b */ /* 0x003fe20003800000 */
.L_x_926:
[----:B------:R-:W-:Y:S02]  /*1c920*/  IMAD.MOV.U32 R13, RZ, RZ, R6 ;  /* 0x000000ffff0d7224 */ /* 0x000fe400078e0006 */
[----:B------:R-:W-:Y:S01]  /*1c930*/  IMAD.MOV.U32 R12, RZ, RZ, 0x2 ;  /* 0x00000002ff0c7424 */ /* 0x000fe200078e00ff */
[----:B------:R-:W-:-:S04]  /*1c940*/  MOV R2, R14 ;  /* 0x0000000e00027202 */ /* 0x000fc80000000f00 */
        /* <DEDUP_REMOVED lines=26> */
.L_x_927:
[----:B------:R-:W-:Y:S02]  /*1caf0*/  IMAD.MOV.U32 R13, RZ, RZ, R5 ;  /* 0x000000ffff0d7224 */ /* 0x000fe400078e0005 */
[----:B------:R-:W-:-:S07]  /*1cb00*/  IMAD.MOV.U32 R7, RZ, RZ, R14 ;  /* 0x000000ffff077224 */ /* 0x000fce00078e000e */
[----:B------:R-:W-:Y:S05]  /*1cb10*/  WARPSYNC.COLLECTIVE R15, `(.L_x_928) ;  /* 0x000000000f087348 */ /* 0x000fea0003c00000 */
[----:B------:R0:W1:Y:S02]  /*1cb20*/  SHFL.IDX P6, R14, R13, R12, R11 ;  /* 0x0000000c0d0e7389 */ /* 0x00006400000c000b */
[----:B01----:R-:W-:Y:S01]  /*1cb30*/  ENDCOLLECTIVE ;  /* 0x000000000000791b */ /* 0x003fe20003800000 */
.L_x_928:
        /* <DEDUP_REMOVED lines=29> */
.L_x_929:
[----:B------:R-:W-:Y:S02]  /*1cd10*/  IMAD.MOV.U32 R13, RZ, RZ, R5 ;  /* 0x000000ffff0d7224 */ /* 0x000fe400078e0005 */
[----:B------:R-:W-:-:S07]  /*1cd20*/  IMAD.MOV.U32 R6, RZ, RZ, R14 ;  /* 0x000000ffff067224 */ /* 0x000fce00078e000e */
[----:B------:R-:W-:Y:S05]  /*1cd30*/  WARPSYNC.COLLECTIVE R15, `(.L_x_930) ;  /* 0x000000000f087348 */ /* 0x000fea0003c00000 */
[----:B------:R0:W1:Y:S02]  /*1cd40*/  SHFL.IDX P6, R14, R13, R12, R11 ;  /* 0x0000000c0d0e7389 */ /* 0x00006400000c000b */
[----:B01----:R-:W-:Y:S01]  /*1cd50*/  ENDCOLLECTIVE ;  /* 0x000000000000791b */ /* 0x003fe20003800000 */
.L_x_930:
[----:B------:R-:W-:Y:S01]  /*1cd60*/  IMAD.MOV.U32 R2, RZ, RZ, R14 ;  /* 0x000000ffff027224 */ /* 0x000fe200078e000e */
[----:B------:R-:W-:Y:S06]  /*1cd70*/  BRA `(.L_x_931) ;  /* 0xffffffb8009c7947 */ /* 0x000fec000383ffff */
.L_x_820:
[----:B0-----:R0:W1:Y:S02]  /*1cd80*/  SYNCS.PHASECHK.TRANS64.TRYWAIT P0, [R6+URZ+0x28c40], R20 ;  /* 0x028c4014060075a7 */ /* 0x001064000800017f */
[----:B-1----:R-:W-:Y:S05]  /*1cd90*/  @!P0 NANOSLEEP.SYNCS 0x989680 ;  /* 0x009896800000895d */ /* 0x002fea0003900000 */
[----:B------:R-:W1:Y:S02]  /*1cda0*/  @!P0 SYNCS.PHASECHK.TRANS64 P0, [R6+URZ+0x28c40], R20 ;  /* 0x028c4014060085a7 */ /* 0x000e64000800007f */
[----:B-1----:R-:W-:Y:S05]  /*1cdb0*/  @!P0 BRA `(.L_x_820) ;  /* 0xfffffffc00f08947 */ /* 0x002fea000383ffff */
[----:B------:R-:W-:Y:S05]  /*1cdc0*/  BRA `(.L_x_932) ;  /* 0xffffffc0002c7947 */ /* 0x000fea000383ffff */
.L_x_821:
        /* <DEDUP_REMOVED lines=8> */
.L_x_934:
[----:B------:R-:W-:Y:S05]  /*1ce50*/  BSYNC B1 ;  /* 0x0000000000017941 */ /* 0x000fea0003800000 */
.L_x_933:
[----:B------:R-:W-:Y:S01]  /*1ce60*/  IMAD.MOV.U32 R13, RZ, RZ, R21 ;  /* 0x000000ffff0d7224 */ /* 0x000fe200078e0015 */
[----:B------:R-:W-:Y:S01]  /*1ce70*/  MOV R11, 0x181f ;  /* 0x0000181f000b7802 */ /* 0x000fe20000000f00 */
[----:B------:R-:W-:Y:S02]  /*1ce80*/  IMAD.MOV.U32 R12, RZ, RZ, RZ ;  /* 0x000000ffff0c7224 */ /* 0x000fe400078e00ff */
[----:B------:R-:W-:Y:S02]  /*1ce90*/  IMAD.MOV.U32 R15, RZ, RZ, -0x1 ;  /* 0xffffffffff0f7424 */ /* 0x000fe400078e00ff */
[----:B------:R-:W-:Y:S02]  /*1cea0*/  IMAD.MOV.U32 R3, RZ, RZ, R14 ;  /* 0x000000ffff037224 */ /* 0x000fe400078e000e */
[----:B------:R-:W-:-:S07]  /*1ceb0*/  IMAD R23, R8, 0x2, R17 ;  /* 0x0000000208177824 */ /* 0x000fce00078e0211 */
[----:B------:R-:W-:Y:S05]  /*1cec0*/  WARPSYNC.COLLECTIVE R15, `(.L_x_935) ;  /* 0x000000000f087348 */ /* 0x000fea0003c00000 */
[----:B------:R0:W1:Y:S02]  /*1ced0*/  SHFL.IDX P6, R14, R13, R12, R11 ;  /* 0x0000000c0d0e7389 */ /* 0x00006400000c000b */
[----:B01----:R-:W-:Y:S01]  /*1cee0*/  ENDCOLLECTIVE ;  /* 0x000000000000791b */ /* 0x003fe20003800000 */
.L_x_935:
[----:B------:R-:W-:Y:S02]  /*1cef0*/  IMAD.MOV.U32 R13, RZ, RZ, R25 ;  /* 0x000000ffff0d7224 */ /* 0x000fe400078e0019 */
[----:B------:R-:W-:Y:S02]  /*1cf00*/  IMAD.MOV.U32 R12, RZ, RZ, 0x1 ;  /* 0x00000001ff0c7424 */ /* 0x000fe400078e00ff */
[----:B------:R-:W-:-:S07]  /*1cf10*/  IMAD.MOV.U32 R2, RZ, RZ, R14 ;  /* 0x000000ffff027224 */ /* 0x000fce00078e000e */
[----:B------:R-:W-:Y:S05]  /*1cf20*/  WARPSYNC.COLLECTIVE R15, `(.L_x_936) ;  /* 0x000000000f087348 */ /* 0x000fea0003c00000 */
[----:B------:R0:W1:Y:S02]  /*1cf30*/  SHFL.IDX P6, R14, R13, R12, R11 ;  /* 0x0000000c0d0e7389 */ /* 0x00006400000c000b */
[----:B01----:R-:W-:Y:S01]  /*1cf40*/  ENDCOLLECTIVE ;  /* 0x000000000000791b */ /* 0x003fe20003800000 */
.L_x_936:
        /* <DEDUP_REMOVED lines=11> */
.L_x_937:
[----:B------:R-:W-:Y:S02]  /*1d000*/  IMAD.MOV.U32 R13, RZ, RZ, R25 ;  /* 0x000000ffff0d7224 */ /* 0x000fe400078e0019 */
[----:B------:R-:W-:Y:S02]  /*1d010*/  IMAD.MOV.U32 R12, RZ, RZ, 0x2 ;  /* 0x00000002ff0c7424 */ /* 0x000fe400078e00ff */
[----:B------:R-:W-:-:S07]  /*1d020*/  IMAD.MOV.U32 R2, RZ, RZ, R14 ;  /* 0x000000ffff027224 */ /* 0x000fce00078e000e */
[----:B------:R-:W-:Y:S05]  /*1d030*/  WARPSYNC.COLLECTIVE R15, `(.L_x_938) ;  /* 0x000000000f087348 */ /* 0x000fea0003c00000 */
[----:B------:R0:W1:Y:S02]  /*1d040*/  SHFL.IDX P6, R14, R13, R12, R11 ;  /* 0x0000000c0d0e7389 */ /* 0x00006400000c000b */
[----:B01----:R-:W-:Y:S01]  /*1d050*/  ENDCOLLECTIVE ;  /* 0x000000000000791b */ /* 0x003fe20003800000 */
.L_x_938:
        /* <DEDUP_REMOVED lines=11> */
.L_x_939:
[----:B------:R-:W-:Y:S02]  /*1d110*/  IMAD.MOV.U32 R13, RZ, RZ, R25 ;  /* 0x000000ffff0d7224 */ /* 0x000fe400078e0019 */
[----:B------:R-:W-:Y:S02]  /*1d120*/  IMAD.MOV.U32 R12, RZ, RZ, 0x3 ;  /* 0x00000003ff0c7424 */ /* 0x000fe400078e00ff */
[----:B------:R-:W-:-:S07]  /*1d130*/  IMAD.MOV.U32 R2, RZ, RZ, R14 ;  /* 0x000000ffff027224 */ /* 0x000fce00078e000e */
[----:B------:R-:W-:Y:S05]  /*1d140*/  WARPSYNC.COLLECTIVE R15, `(.L_x_940) ;  /* 0x000000000f087348 */ /* 0x000fea0003c00000 */
[----:B------:R0:W1:Y:S02]  /*1d150*/  SHFL.IDX P6, R14, R13, R12, R11 ;  /* 0x0000000c0d0e7389 */ /* 0x00006400000c000b */
[----:B01----:R-:W-:Y:S01]  /*1d160*/  ENDCOLLECTIVE ;  /* 0x000000000000791b */ /* 0x003fe20003800000 */
.L_x_940:
[----:B------:R-:W-:-:S05]  /*1d170*/  IADD3 R2, P0, R2, R0, RZ ;  /* 0x0000000002027210 */ /* 0x000fca0007f1e0ff */
[----:B------:R-:W-:-:S05]  /*1d180*/  IMAD.X R3, RZ, RZ, R3, P0 ;  /* 0x000000ffff037224 */ /* 0x000fca00000e0603 */
[----:B------:R-:W-:Y:S01]  /*1d190*/  @!PT LDS RZ, [RZ] ;  /* 0x00000000fffff984 */ /* 0x000fe20000000800 */
[----:B------:R-:W-:Y:S01]  /*1d1a0*/  @!PT LDS RZ, [RZ] ;  /* 0x00000000fffff984 */ /* 0x000fe20000000800 */
[----:B------:R-:W-:Y:S01]  /*1d1b0*/  @!PT LDS RZ, [RZ] ;  /* 0x00000000fffff984 */ /* 0x000fe20000000800 */
[----:B------:R0:W-:Y:S01]  /*1d1c0*/  LDGSTS.E.BYPASS.LTC128B.128 [R23+0x23400], desc[UR42][R2.64], !P1 ;  /* 0x2340000002177fae */ /* 0x0001e2000c901d6a */
[----:B------:R-:W-:Y:S01]  /*1d1d0*/  MOV R13, R21 ;  /* 0x00000015000d7202 */ /* 0x000fe20000000f00 */
[----:B------:R-:W-:-:S07]  /*1d1e0*/  IMAD.MOV.U32 R25, RZ, RZ, R14 ;  /* 0x000000ffff197224 */ /* 0x000fce00078e000e */
[----:B0-----:R-:W-:Y:S05]  /*1d1f0*/  WARPSYNC.COLLECTIVE R15, `(.L_x_941) ;  /* 0x000000000f087348 */ /* 0x001fea0003c00000 */
[----:B------:R1:W2:Y:S02]  /*1d200*/  SHFL.IDX P6, R14, R13, R12, R11 ;  /* 0x0000000c0d0e7389 */ /* 0x0002a400000c000b */
[----:B012---:R-:W-:Y:S01]  /*1d210*/  ENDCOLLECTIVE ;  /* 0x000000000000791b */ /* 0x007fe20003800000 */
.L_x_941:
[----:B------:R-:W-:Y:S01]  /*1d220*/  IMAD.MOV.U32 R2, RZ, RZ, R14 ;  /* 0x000000ffff027224 */ /* 0x000fe200078e000e */
[----:B------:R-:W-:Y:S06]  /*1d230*/  BRA `(.L_x_942) ;  /* 0xffffffbc00b47947 */ /* 0x000fec000383ffff */
.L_x_826:
[----:B---3--:R3:W4:Y:S02]  /*1d240*/  SYNCS.PHASECHK.TRANS64.TRYWAIT P0, [R6+URZ+0x28c60], R20 ;  /* 0x028c6014060075a7 */ /* 0x008724000800017f */
[----:B----4-:R-:W-:Y:S05]  /*1d250*/  @!P0 NANOSLEEP.SYNCS 0x989680 ;  /* 0x009896800000895d */ /* 0x010fea0003900000 */
[----:B------:R-:W4:Y:S02]  /*1d260*/  @!P0 SYNCS.PHASECHK.TRANS64 P0, [R6+URZ+0x28c60], R20 ;  /* 0x028c6014060085a7 */ /* 0x000f24000800007f */
[----:B----4-:R-:W-:Y:S05]  /*1d270*/  @!P0 BRA `(.L_x_826) ;  /* 0xfffffffc00f08947 */ /* 0x010fea000383ffff */
[----:B------:R-:W-:Y:S05]  /*1d280*/  BRA `(.L_x_943) ;  /* 0xffffffc000047947 */ /* 0x000fea000383ffff */
.L_x_827:
[----:B------:R-:W-:Y:S01]  /*1d290*/  BSSY B1, `(.L_x_944) ;  /* 0x0000008000017945 */ /* 0x000fe20003800000 */
[----:B------:R-:W-:Y:S02]  /*1d2a0*/  IMAD.MOV.U32 R13, RZ, RZ, R10 ;  /* 0x000000ffff0d7224 */ /* 0x000fe400078e000a */
[----:B------:R-:W-:Y:S02]  /*1d2b0*/  IMAD.MOV.U32 R12, RZ, RZ, RZ ;  /* 0x000000ffff0c7224 */ /* 0x000fe400078e00ff */
[----:B------:R-:W-:Y:S02]  /*1d2c0*/  IMAD.MOV.U32 R11, RZ, RZ, 0x181f ;  /* 0x0000181fff0b7424 */ /* 0x000fe400078e00ff */
[----:B------:R-:W-:-:S07]  /*1d2d0*/  IMAD.MOV.U32 R15, RZ, RZ, -0x1 ;  /* 0xffffffffff0f7424 */ /* 0x000fce00078e00ff */
[----:B0-23--:R-:W-:Y:S05]  /*1d2e0*/  WARPSYNC.COLLECTIVE R15, `(.L_x_945) ;  /* 0x000000000f087348 */ /* 0x00dfea0003c00000 */
[----:B------:R1:W4:Y:S02]  /*1d2f0*/  SHFL.IDX P6, R14, R13, R12, R11 ;  /* 0x0000000c0d0e7389 */ /* 0x00032400000c000b */
[----:B01234-:R-:W-:Y:S01]  /*1d300*/  ENDCOLLECTIVE ;  /* 0x000000000000791b */ /* 0x01ffe20003800000 */
.L_x_945:
[----:B------:R-:W-:Y:S05]  /*1d310*/  BSYNC B1 ;  /* 0x0000000000017941 */ /* 0x000fea0003800000 */
.L_x_944:
        /* <DEDUP_REMOVED lines=13> */
.L_x_946:
        /* <DEDUP_REMOVED lines=17> */
.L_x_947:
        /* <DEDUP_REMOVED lines=16> */
.L_x_948:
[----:B------:R-:W-:Y:S01]  /*1d600*/  @!PT LDS RZ, [RZ] ;  /* 0x00000000fffff984 */ /* 0x000fe20000000800 */
[----:B------:R-:W-:Y:S01]  /*1d610*/  @!PT LDS RZ, [RZ] ;  /* 0x00000000fffff984 */ /* 0x000fe20000000800 */
[----:B------:R-:W-:Y:S01]  /*1d620*/  @!PT LDS RZ, [RZ] ;  /* 0x00000000fffff984 */ /* 0x000fe20000000800 */
[----:B------:R0:W-:Y:S01]  /*1d630*/  LDGSTS.E.BYPASS.LTC128B.128 [R21+0xe400], desc[UR42][R2.64+0x380], P1 ;  /* 0x0e40038002157fae */ /* 0x0001e20008901d6a */
[----:B------:R-:W-:Y:S01]  /*1d640*/  IMAD.MOV.U32 R13, RZ, RZ, R10 ;  /* 0x000000ffff0d7224 */ /* 0x000fe200078e000a */
[----:B------:R-:W-:Y:S02]  /*1d650*/  MOV R12, 0x2 ;  /* 0x00000002000c7802 */ /* 0x000fe40000000f00 */
        /* <DEDUP_REMOVED lines=13> */
.L_x_949:
        /* <DEDUP_REMOVED lines=14> */
.L_x_950:
        /* <DEDUP_REMOVED lines=16> */
.L_x_951:
        /* <DEDUP_REMOVED lines=14> */
.L_x_952:
[----:B------:R-:W-:Y:S05]  /*1d9f0*/  BRA `(.L_x_953) ;  /* 0xffffffbc00687947 */ /* 0x000fea000383ffff */
.L_x_835:
        /* <DEDUP_REMOVED lines=8> */
.L_x_955:
[----:B------:R-:W-:Y:S05]  /*1da80*/  BSYNC B0 ;  /* 0x0000000000007941 */ /* 0x000fea0003800000 */
.L_x_954:
        /* <DEDUP_REMOVED lines=9> */
.L_x_956:
        /* <DEDUP_REMOVED lines=13> */
[C---:B------:R-:W-:Y:S02]  /*1dbf0*/  ISETP.GE.U32.AND P3, PT, R9.reuse, 0x4, PT ;  /* 0x000000040900780c */ /* 0x040fe40003f66070 */
[C---:B------:R-:W-:Y:S02]  /*1dc00*/  ISETP.GE.U32.AND P4, PT, R9.reuse, 0x8, PT ;  /* 0x000000080900780c */ /* 0x040fe40003f86070 */
[----:B------:R-:W-:Y:S02]  /*1dc10*/  ISETP.GE.U32.AND P5, PT, R9, 0x10, PT ;  /* 0x000000100900780c */ /* 0x000fe40003fa6070 */
[----:B------:R-:W-:-:S02]  /*1dc20*/  MOV R24, RZ ;  /* 0x000000ff00187202 */ /* 0x000fc40000000f00 */
[----:B--2---:R-:W-:Y:S01]  /*1dc30*/  @!P1 MOV R7, R8 ;  /* 0x0000000800079202 */ /* 0x004fe20000000f00 */
[----:B---3--:R-:W-:Y:S01]  /*1dc40*/  @!P1 IMAD.MOV.U32 R4, RZ, RZ, R5 ;  /* 0x000000ffff049224 */ /* 0x008fe200078e0005 */
[----:B------:R-:W-:-:S03]  /*1dc50*/  ISETP.NE.AND P1, PT, R9, RZ, PT ;  /* 0x000000ff0900720c */ /* 0x000fc60003f25270 */
[----:B------:R-:W-:-:S10]  /*1dc60*/  IMAD R13, R4, R7, RZ ;  /* 0x00000007040d7224 */ /* 0x000fd400078e02ff */
[----:B------:R-:W-:Y:S05]  /*1dc70*/  WARPSYNC.COLLECTIVE R15, `(.L_x_957) ;  /* 0x000000000f087348 */ /* 0x000fea0003c00000 */
[----:B------:R0:W1:Y:S02]  /*1dc80*/  SHFL.UP P6, R14, R13, R12, R11 ;  /* 0x0400000c0d0e7389 */ /* 0x00006400000c000b */
[----:B01----:R-:W-:Y:S01]  /*1dc90*/  ENDCOLLECTIVE ;  /* 0x000000000000791b */ /* 0x003fe20003800000 */
.L_x_957:
[----:B------:R-:W-:Y:S01]  /*1dca0*/  IMAD.MOV.U32 R12, RZ, RZ, 0x2 ;  /* 0x00000002ff0c7424 */ /* 0x000fe200078e00ff */
[----:B------:R-:W-:-:S05]  /*1dcb0*/  SEL R14, R14, RZ, P1 ;  /* 0x000000ff0e0e7207 */ /* 0x000fca0000800000 */
[----:B------:R-:W-:-:S04]  /*1dcc0*/  IMAD.IADD R5, R13, 0x1, R14 ;  /* 0x000000010d057824 */ /* 0x000fc800078e020e */
[----:B------:R-:W-:-:S07]  /*1dcd0*/  IMAD.MOV.U32 R13, RZ, RZ, R5 ;  /* 0x000000ffff0d7224 */ /* 0x000fce00078e0005 */
[----:B------:R-:W-:Y:S05]  /*1dce0*/  WARPSYNC.COLLECTIVE R15, `(.L_x_958) ;  /* 0x000000000f087348 */ /* 0x000fea0003c00000 */
[----:B------:R0:W1:Y:S02]  /*1dcf0*/  SHFL.UP P6, R14, R13, R12, R11 ;  /* 0x0400000c0d0e7389 */ /* 0x00006400000c000b */
[----:B01----:R-:W-:Y:S01]  /*1dd00*/  ENDCOLLECTIVE ;  /* 0x000000000000791b */ /* 0x003fe20003800000 */
.L_x_958:
[----:B------:R-:W-:Y:S01]  /*1dd10*/  IMAD.MOV.U32 R12, RZ, RZ, 0x4 ;  /* 0x00000004ff0c7424 */ /* 0x000fe200078e00ff */
[----:B------:R-:W-:-:S05]  /*1dd20*/  SEL R2, R14, RZ, P2 ;  /* 0x000000ff0e027207 */ /* 0x000fca0001000000 */
[----:B------:R-:W-:-:S04]  /*1dd30*/  IMAD.IADD R2, R5, 0x1, R2 ;  /* 0x0000000105027824 */ /* 0x000fc800078e0202 */
[----:B------:R-:W-:-:S07]  /*1dd40*/  IMAD.MOV.U32 R13, RZ, RZ, R2 ;  /* 0x000000ffff0d7224 */ /* 0x000fce00078e0002 */
[----:B------:R-:W-:Y:S05]  /*1dd50*/  WARPSYNC.COLLECTIVE R15, `(.L_x_959) ;  /* 0x000000000f087348 */ /* 0x000fea0003c00000 */
[----:B------:R0:W1:Y:S02]  /*1dd60*/  SHFL.UP P6, R14, R13, R12, R11 ;  /* 0x0400000c0d0e7389 */ /* 0x00006400000c000b */
[----:B01----:R-:W-:Y:S01]  /*1dd70*/  ENDCOLLECTIVE ;  /* 0x000000000000791b */ /* 0x003fe20003800000 */
.L_x_959:
[----:B------:R-:W-:Y:S01]  /*1dd80*/  IMAD.MOV.U32 R12, RZ, RZ, 0x8 ;  /* 0x00000008ff0c7424 */ /* 0x000fe200078e00ff */
[----:B------:R-:W-:-:S05]  /*1dd90*/  SEL R3, R14, RZ, P3 ;  /* 0x000000ff0e037207 */ /* 0x000fca0001800000 */
[----:B------:R-:W-:-:S04]  /*1dda0*/  IMAD.IADD R8, R2, 0x1, R3 ;  /* 0x0000000102087824 */ /* 0x000fc800078e0203 */
[----:B------:R-:W-:-:S07]  /*1ddb0*/  IMAD.MOV.U32 R13, RZ, RZ, R8 ;  /* 0x000000ffff0d7224 */ /* 0x000fce00078e0008 */
[----:B------:R-:W-:Y:S05]  /*1ddc0*/  WARPSYNC.COLLECTIVE R15, `(.L_x_960) ;  /* 0x000000000f087348 */ /* 0x000fea0003c00000 */
[----:B------:R0:W1:Y:S02]  /*1ddd0*/  SHFL.UP P6, R14, R13, R12, R11 ;  /* 0x0400000c0d0e7389 */ /* 0x00006400000c000b */
[----:B01----:R-:W-:Y:S01]  /*1dde0*/  ENDCOLLECTIVE ;  /* 0x000000000000791b */ /* 0x003fe20003800000 */
.L_x_960:
[----:B------:R-:W-:Y:S01]  /*1ddf0*/  IMAD.MOV.U32 R12, RZ, RZ, 0x10 ;  /* 0x00000010ff0c7424 */ /* 0x000fe200078e00ff */
[----:B------:R-:W-:-:S05]  /*1de00*/  SEL R5, R14, RZ, P4 ;  /* 0x000000ff0e057207 */ /* 0x000fca0002000000 */
[----:B------:R-:W-:-:S04]  /*1de10*/  IMAD.IADD R5, R8, 0x1, R5 ;  /* 0x0000000108057824 */ /* 0x000fc800078e0205 */
[----:B------:R-:W-:-:S07]  /*1de20*/  IMAD.MOV.U32 R13, RZ, RZ, R5 ;  /* 0x000000ffff0d7224 */ /* 0x000fce00078e0005 */
[----:B------:R-:W-:Y:S05]  /*1de30*/  WARPSYNC.COLLECTIVE R15, `(.L_x_961) ;  /* 0x000000000f087348 */ /* 0x000fea0003c00000 */
[----:B------:R0:W1:Y:S02]  /*1de40*/  SHFL.UP P6, R14, R13, R12, R11 ;  /* 0x0400000c0d0e7389 */ /* 0x00006400000c000b */
[----:B01----:R-:W-:Y:S01]  /*1de50*/  ENDCOLLECTIVE ;  /* 0x000000000000791b */ /* 0x003fe20003800000 */
.L_x_961:
        /* <DEDUP_REMOVED lines=8> */
.L_x_962:
[----:B------:R-:W-:Y:S05]  /*1dee0*/  BRA `(.L_x_963) ;  /* 0xffffffc000007947 */ /* 0x000fea000383ffff */
.L_x_838:
[----:B------:R-:W-:Y:S01]  /*1def0*/  BSSY B0, `(.L_x_964) ;  /* 0x0000007000007945 */ /* 0x000fe20003800000 */
[----:B------:R-:W-:Y:S02]  /*1df00*/  IMAD.MOV.U32 R12, RZ, RZ, 0x1 ;  /* 0x00000001ff0c7424 */ /* 0x000fe400078e00ff */
[----:B------:R-:W-:Y:S02]  /*1df10*/  IMAD.MOV.U32 R11, RZ, RZ, RZ ;  /* 0x000000ffff0b7224 */ /* 0x000fe400078e00ff */
[----:B------:R-:W-:-:S07]  /*1df20*/  IMAD.MOV.U32 R15, RZ, RZ, -0x1 ;  /* 0xffffffffff0f7424 */ /* 0x000fce00078e00ff */
[----:B------:R-:W-:Y:S05]  /*1df30*/  WARPSYNC.COLLECTIVE R15, `(.L_x_965) ;  /* 0x000000000f087348 */ /* 0x000fea0003c00000 */
[----:B------:R0:W1:Y:S02]  /*1df40*/  SHFL.UP P6, R14, R13, R12, R11 ;  /* 0x0400000c0d0e7389 */ /* 0x00006400000c000b */
[----:B01----:R-:W-:Y:S01]  /*1df50*/  ENDCOLLECTIVE ;  /* 0x000000000000791b */ /* 0x003fe20003800000 */
.L_x_965:
[----:B------:R-:W-:Y:S05]  /*1df60*/  BSYNC B0 ;  /* 0x0000000000007941 */ /* 0x000fea0003800000 */
.L_x_964:
        /* <DEDUP_REMOVED lines=8> */
.L_x_966:
[----:B------:R-:W-:Y:S01]  /*1dff0*/  IMAD.MOV.U32 R12, RZ, RZ, 0x4 ;  /* 0x00000004ff0c7424 */ /* 0x000fe200078e00ff */
[----:B------:R-:W-:-:S05]  /*1e000*/  SEL R2, R14, RZ, P2 ;  /* 0x000000ff0e027207 */ /* 0x000fca0001000000 */
[----:B------:R-:W-:-:S04]  /*1e010*/  IMAD.IADD R2, R13, 0x1, R2 ;  /* 0x000000010d027824 */ /* 0x000fc800078e0202 */
[----:B------:R-:W-:-:S07]  /*1e020*/  IMAD.MOV.U32 R13, RZ, RZ, R2 ;  /* 0x000000ffff0d7224 */ /* 0x000fce00078e0002 */
[----:B------:R-:W-:Y:S05]  /*1e030*/  WARPSYNC.COLLECTIVE R15, `(.L_x_967) ;  /* 0x000000000f087348 */ /* 0x000fea0003c00000 */
[----:B------:R0:W1:Y:S02]  /*1e040*/  SHFL.UP P6, R14, R13, R12, R11 ;  /* 0x0400000c0d0e7389 */ /* 0x00006400000c000b */
[----:B01----:R-:W-:Y:S01]  /*1e050*/  ENDCOLLECTIVE ;  /* 0x000000000000791b */ /* 0x003fe20003800000 */
.L_x_967:
[----:B------:R-:W-:Y:S01]  /*1e060*/  IMAD.MOV.U32 R12, RZ, RZ, 0x8 ;  /* 0x00000008ff0c7424 */ /* 0x000fe200078e00ff */
[----:B------:R-:W-:-:S05]  /*1e070*/  SEL R3, R14, RZ, P3 ;  /* 0x000000ff0e037207 */ /* 0x000fca0001800000 */
[----:B------:R-:W-:-:S04]  /*1e080*/  IMAD.IADD R3, R2, 0x1, R3 ;  /* 0x0000000102037824 */ /* 0x000fc800078e0203 */
[----:B------:R-:W-:-:S07]  /*1e090*/  IMAD.MOV.U32 R13, RZ, RZ, R3 ;  /* 0x000000ffff0d7224 */ /* 0x000fce00078e0003 */
[----:B------:R-:W-:Y:S05]  /*1e0a0*/  WARPSYNC.COLLECTIVE R15, `(.L_x_968) ;  /* 0x000000000f087348 */ /* 0x000fea0003c00000 */
[----:B------:R0:W1:Y:S02]  /*1e0b0*/  SHFL.UP P6, R14, R13, R12, R11 ;  /* 0x0400000c0d0e7389 */ /* 0x00006400000c000b */
[----:B01----:R-:W-:Y:S01]  /*1e0c0*/  ENDCOLLECTIVE ;  /* 0x000000000000791b */ /* 0x003fe20003800000 */
.L_x_968:
[----:B------:R-:W-:Y:S01]  /*1e0d0*/  IMAD.MOV.U32 R12, RZ, RZ, 0x10 ;  /* 0x00000010ff0c7424 */ /* 0x000fe200078e00ff */
[----:B------:R-:W-:-:S05]  /*1e0e0*/  SEL R14, R14, RZ, P4 ;  /* 0x000000ff0e0e7207 */ /* 0x000fca0002000000 */
[----:B------:R-:W-:-:S04]  /*1e0f0*/  IMAD.IADD R5, R3, 0x1, R14 ;  /* 0x0000000103057824 */ /* 0x000fc800078e020e */
[----:B------:R-:W-:-:S07]  /*1e100*/  IMAD.MOV.U32 R13, RZ, RZ, R5 ;  /* 0x000000ffff0d7224 */ /* 0x000fce00078e0005 */
[----:B------:R-:W-:Y:S05]  /*1e110*/  WARPSYNC.COLLECTIVE R15, `(.L_x_969) ;  /* 0x000000000f087348 */ /* 0x000fea0003c00000 */
[----:B------:R0:W1:Y:S02]  /*1e120*/  SHFL.UP P6, R14, R13, R12, R11 ;  /* 0x0400000c0d0e7389 */ /* 0x00006400000c000b */
[----:B01----:R-:W-:Y:S01]  /*1e130*/  ENDCOLLECTIVE ;  /* 0x000000000000791b */ /* 0x003fe20003800000 */
.L_x_969:
[----:B------:R-:W-:Y:S01]  /*1e140*/  IMAD.MOV.U32 R12, RZ, RZ, 0x1f ;  /* 0x0000001fff0c7424 */ /* 0x000fe200078e00ff */
[----:B------:R-:W-:Y:S02]  /*1e150*/  MOV R11, 0x1f ;  /* 0x0000001f000b7802 */ /* 0x000fe40000000f00 */
[----:B------:R-:W-:-:S05]  /*1e160*/  SEL R14, R14, RZ, P5 ;  /* 0x000000ff0e0e7207 */ /* 0x000fca0002800000 */
[----:B------:R-:W-:-:S04]  /*1e170*/  IMAD.IADD R3, R5, 0x1, R14 ;  /* 0x0000000105037824 */ /* 0x000fc800078e020e */
[----:B------:R-:W-:-:S07]  /*1e180*/  IMAD.MOV.U32 R13, RZ, RZ, R3 ;  /* 0x000000ffff0d7224 */ /* 0x000fce00078e0003 */
[----:B------:R-:W-:Y:S05]  /*1e190*/  WARPSYNC.COLLECTIVE R15, `(.L_x_970) ;  /* 0x000000000f087348 */ /* 0x000fea0003c00000 */
[----:B------:R0:W1:Y:S02]  /*1e1a0*/  SHFL.IDX P6, R14, R13, R12, R11 ;  /* 0x0000000c0d0e7389 */ /* 0x00006400000c000b */
[----:B01----:R-:W-:Y:S01]  /*1e1b0*/  ENDCOLLECTIVE ;  /* 0x000000000000791b */ /* 0x003fe20003800000 */
.L_x_970:
[----:B------:R-:W-:Y:S05]  /*1e1c0*/  BRA `(.L_x_971) ;  /* 0xffffffbc00ec7947 */ /* 0x000fea000383ffff */
.L_x_840:
[----:B------:R-:W-:Y:S01]  /*1e1d0*/  BSSY B0, `(.L_x_972) ;  /* 0x0000006000007945 */ /* 0x000fe20003800000 */
[----:B------:R-:W-:Y:S01]  /*1e1e0*/  PLOP3.LUT P6, PT, P6, PT, PT, 0x8, 0x0 ;  /* 0x000000000000781c */ /* 0x000fe200037ce170 */
[----:B------:R-:W-:-:S12]  /*1e1f0*/  IMAD.MOV.U32 R15, RZ, RZ, -0x1 ;  /* 0xffffffffff0f7424 */ /* 0x000fd800078e00ff */
[----:B0-----:R-:W-:Y:S05]  /*1e200*/  WARPSYNC.COLLECTIVE R15, `(.L_x_973) ;  /* 0x000000000f087348 */ /* 0x001fea0003c00000 */
[----:B------:R-:W-:Y:S01]  /*1e210*/  VOTE.ANY R14, PT, P6 ;  /* 0x00000000000e7806 */ /* 0x000fe200030e0100 */
[----:B0-----:R-:W-:Y:S06]  /*1e220*/  ENDCOLLECTIVE ;  /* 0x000000000000791b */ /* 0x001fec0003800000 */
.L_x_973:
[----:B------:R-:W-:Y:S05]  /*1e230*/  BSYNC B0 ;  /* 0x0000000000007941 */ /* 0x000fea0003800000 */
.L_x_972:
        /* <DEDUP_REMOVED lines=9> */
.L_x_974:
[----:B------:R-:W-:Y:S02]  /*1e2d0*/  IMAD.MOV.U32 R13, RZ, RZ, R4 ;  /* 0x000000ffff0d7224 */ /* 0x000fe400078e0004 */
[----:B------:R-:W-:-:S07]  /*1e2e0*/  IMAD.MOV.U32 R7, RZ, RZ, R14 ;  /* 0x000000ffff077224 */ /* 0x000fce00078e000e */
[----:B------:R-:W-:Y:S05]  /*1e2f0*/  WARPSYNC.COLLECTIVE R15, `(.L_x_975) ;  /* 0x000000000f087348 */ /* 0x000fea0003c00000 */
[----:B------:R0:W1:Y:S02]  /*1e300*/  SHFL.IDX P6, R14, R13, R12, R11 ;  /* 0x0000000c0d0e7389 */ /* 0x00006400000c000b */
[----:B01----:R-:W-:Y:S01]  /*1e310*/  ENDCOLLECTIVE ;  /* 0x000000000000791b */ /* 0x003fe20003800000 */
.L_x_975:
[----:B------:R-:W-:Y:S01]  /*1e320*/  IMAD.MOV.U32 R4, RZ, RZ, R14 ;  /* 0x000000ffff047224 */ /* 0x000fe200078e000e */
[----:B------:R-:W-:Y:S06]  /*1e330*/  BRA `(.L_x_976) ;  /* 0xffffffbc00cc7947 */ /* 0x000fec000383ffff */
.L_x_842:
[----:B------:R-:W-:Y:S01]  /*1e340*/  BSSY B0, `(.L_x_977) ;  /* 0x0000007000007945 */ /* 0x000fe20003800000 */
[----:B------:R-:W-:Y:S02]  /*1e350*/  IMAD.MOV.U32 R13, RZ, RZ, R3 ;  /* 0x000000ffff0d7224 */ /* 0x000fe400078e0003 */
[----:B------:R-:W-:Y:S02]  /*1e360*/  IMAD.MOV.U32 R11, RZ, RZ, 0x1f ;  /* 0x0000001fff0b7424 */ /* 0x000fe400078e00ff */
[----:B------:R-:W-:-:S07]  /*1e370*/  IMAD.MOV.U32 R15, RZ, RZ, -0x1 ;  /* 0xffffffffff0f7424 */ /* 0x000fce00078e00ff */
[----:B0123--:R-:W-:Y:S05]  /*1e380*/  WARPSYNC.COLLECTIVE R15, `(.L_x_978) ;  /* 0x000000000f087348 */ /* 0x00ffea0003c00000 */
[----:B------:R4:W0:Y:S02]  /*1e390*/  SHFL.IDX P6, R14, R13, R12, R11 ;  /* 0x0000000c0d0e7389 */ /* 0x00082400000c000b */
[----:B01234-:R-:W-:Y:S01]  /*1e3a0*/  ENDCOLLECTIVE ;  /* 0x000000000000791b */ /* 0x01ffe20003800000 */
.L_x_978:
[----:B------:R-:W-:Y:S05]  /*1e3b0*/  BSYNC B0 ;  /* 0x0000000000007941 */ /* 0x000fea0003800000 */
.L_x_977:
[----:B------:R-:W-:Y:S01]  /*1e3c0*/  IMAD.MOV.U32 R24, RZ, RZ, R14 ;  /* 0x000000ffff187224 */ /* 0x000fe200078e000e */
[----:B------:R-:W-:Y:S06]  /*1e3d0*/  BRA `(.L_x_841) ;  /* 0xffffffbc00bc7947 */ /* 0x000fec000383ffff */
.L_x_846:
[----:B-1----:R1:W4:Y:S02]  /*1e3e0*/  SYNCS.PHASECHK.TRANS64.TRYWAIT P0, [R7+URZ+0x28c20], R0 ;  /* 0x028c2000070075a7 */ /* 0x002324000800017f */
[----:B----4-:R-:W-:Y:S05]  /*1e3f0*/  @!P0 NANOSLEEP.SYNCS 0x989680 ;  /* 0x009896800000895d */ /* 0x010fea0003900000 */
[----:B------:R-:W4:Y:S02]  /*1e400*/  @!P0 SYNCS.PHASECHK.TRANS64 P0, [R7+URZ+0x28c20], R0 ;  /* 0x028c2000070085a7 */ /* 0x000f24000800007f */
[----:B----4-:R-:W-:Y:S05]  /*1e410*/  @!P0 BRA `(.L_x_846) ;  /* 0xfffffffc00f08947 */ /* 0x010fea000383ffff */
[----:B------:R-:W-:Y:S05]  /*1e420*/  BRA `(.L_x_979) ;  /* 0xffffffc400147947 */ /* 0x000fea000383ffff */
.L_x_847:
[----:B------:R-:W4:Y:S01]  /*1e430*/  S2R R2, SR_TID.X ;  /* 0x0000000000027919 */ /* 0x000f220000002100 */
[----:B------:R-:W-:Y:S01]  /*1e440*/  BSSY B0, `(.L_x_980) ;  /* 0x000000a000007945 */ /* 0x000fe20003800000 */
[----:B------:R-:W-:Y:S02]  /*1e450*/  IMAD.MOV.U32 R12, RZ, RZ, RZ ;  /* 0x000000ffff0c7224 */ /* 0x000fe400078e00ff */
[----:B------:R-:W-:Y:S02]  /*1e460*/  IMAD.MOV.U32 R11, RZ, RZ, 0x1f ;  /* 0x0000001fff0b7424 */ /* 0x000fe400078e00ff */
[----:B------:R-:W-:Y:S01]  /*1e470*/  IMAD.MOV.U32 R15, RZ, RZ, -0x1 ;  /* 0xffffffffff0f7424 */ /* 0x000fe200078e00ff */
[----:B----4-:R-:W-:-:S04]  /*1e480*/  SHF.R.U32.HI R2, RZ, 0x5, R2 ;  /* 0x00000005ff027819 */ /* 0x010fc80000011602 */
[----:B------:R-:W-:-:S05]  /*1e490*/  LOP3.LUT R2, R2, 0x3, RZ, 0xc0, !PT ;  /* 0x0000000302027812 */ /* 0x000fca00078ec0ff */
[----:B------:R-:W-:-:S07]  /*1e4a0*/  IMAD.MOV.U32 R13, RZ, RZ, R2 ;  /* 0x000000ffff0d7224 */ /* 0x000fce00078e0002 */
[----:B0123--:R-:W-:Y:S05]  /*1e4b0*/  WARPSYNC.COLLECTIVE R15, `(.L_x_981) ;  /* 0x000000000f087348 */ /* 0x00ffea0003c00000 */
[----:B------:R4:W0:Y:S02]  /*1e4c0*/  SHFL.IDX P6, R14, R13, R12, R11 ;  /* 0x0000000c0d0e7389 */ /* 0x00082400000c000b */
[----:B01234-:R-:W-:Y:S01]  /*1e4d0*/  ENDCOLLECTIVE ;  /* 0x000000000000791b */ /* 0x01ffe20003800000 */
.L_x_981:
[----:B------:R-:W-:Y:S05]  /*1e4e0*/  BSYNC B0 ;  /* 0x0000000000007941 */ /* 0x000fea0003800000 */
.L_x_980:
[----:B------:R-:W-:Y:S05]  /*1e4f0*/  BRA `(.L_x_982) ;  /* 0xffffffc000fc7947 */ /* 0x000fea000383ffff */
.L_x_848:
[----:B------:R-:W-:Y:S01]  /*1e500*/  BSSY B0, `(.L_x_983) ;  /* 0x0000006000007945 */ /* 0x000fe20003800000 */
[----:B------:R-:W-:-:S07]  /*1e510*/  IMAD.MOV.U32 R15, RZ, RZ, -0x1 ;  /* 0xffffffffff0f7424 */ /* 0x000fce00078e00ff */
[----:B0123--:R-:W-:Y:S05]  /*1e520*/  WARPSYNC.COLLECTIVE R15, `(.L_x_984) ;  /* 0x000000000f0c7348 */ /* 0x00ffea0003c00000 */
[----:B------:R-:W-:Y:S02]  /*1e530*/  ELECT P6, UR62, PT ;  /* 0x00000000003e782f */ /* 0x000fe400038c0000 */
[----:B------:R-:W-:Y:S01]  /*1e540*/  MOV R14, UR62 ;  /* 0x0000003e000e7c02 */ /* 0x000fe20008000f00 */
[----:B0123--:R-:W-:Y:S10]  /*1e550*/  ENDCOLLECTIVE ;  /* 0x000000000000791b */ /* 0x00fff40003800000 */
.L_x_984:
[----:B------:R-:W-:Y:S05]  /*1e560*/  BSYNC B0 ;  /* 0x0000000000007941 */ /* 0x000fea0003800000 */
.L_x_983:
[----:B------:R-:W-:Y:S05]  /*1e570*/  BRA `(.L_x_985) ;  /* 0xffffffc000f07947 */ /* 0x000fea000383ffff */
.L_x_850:
[----:B-1----:R1:W4:Y:S02]  /*1e580*/  SYNCS.PHASECHK.TRANS64.TRYWAIT P1, [R5+URZ+0x28c40], R0 ;  /* 0x028c4000050075a7 */ /* 0x002324000802017f */
[----:B----4-:R-:W-:Y:S05]  /*1e590*/  @!P1 NANOSLEEP.SYNCS 0x989680 ;  /* 0x009896800000995d */ /* 0x010fea0003900000 */
[----:B------:R-:W4:Y:S02]  /*1e5a0*/  @!P1 SYNCS.PHASECHK.TRANS64 P1, [R5+URZ+0x28c40], R0 ;  /* 0x028c4000050095a7 */ /* 0x000f24000802007f */
[----:B----4-:R-:W-:Y:S05]  /*1e5b0*/  @!P1 BRA `(.L_x_850) ;  /* 0xfffffffc00f09947 */ /* 0x010fea000383ffff */
[----:B------:R-:W-:Y:S05]  /*1e5c0*/  BRA `(.L_x_986) ;  /* 0xffffffc400107947 */ /* 0x000fea000383ffff */
.L_x_852:
[----:B----4-:R4:W0:Y:S02]  /*1e5d0*/  SYNCS.PHASECHK.TRANS64.TRYWAIT P1, [R3+URZ+0x28c40], R2 ;  /* 0x028c4002030075a7 */ /* 0x010824000802017f */
[----:B0-----:R-:W-:Y:S05]  /*1e5e0*/  @!P1 NANOSLEEP.SYNCS 0x989680 ;  /* 0x009896800000995d */ /* 0x001fea0003900000 */
[----:B------:R-:W0:Y:S02]  /*1e5f0*/  @!P1 SYNCS.PHASECHK.TRANS64 P1, [R3+URZ+0x28c40], R2 ;  /* 0x028c4002030095a7 */ /* 0x000e24000802007f */
[----:B0-----:R-:W-:Y:S05]  /*1e600*/  @!P1 BRA `(.L_x_852) ;  /* 0xfffffffc00f09947 */ /* 0x001fea000383ffff */
[----:B------:R-:W-:Y:S05]  /*1e610*/  BRA `(.L_x_987) ;  /* 0xffffffc4001c7947 */ /* 0x000fea000383ffff */
.L_x_854:
[----:B------:R0:W0:Y:S02]  /*1e620*/  SYNCS.PHASECHK.TRANS64.TRYWAIT P1, [R5+URZ+0x28c60], R0 ;  /* 0x028c6000050075a7 */ /* 0x000024000802017f */
[----:B0-----:R-:W-:Y:S05]  /*1e630*/  @!P1 NANOSLEEP.SYNCS 0x989680 ;  /* 0x009896800000995d */ /* 0x001fea0003900000 */
[----:B------:R-:W0:Y:S02]  /*1e640*/  @!P1 SYNCS.PHASECHK.TRANS64 P1, [R5+URZ+0x28c60], R0 ;  /* 0x028c6000050095a7 */ /* 0x000e24000802007f */
[----:B0-----:R-:W-:Y:S05]  /*1e650*/  @!P1 BRA `(.L_x_854) ;  /* 0xfffffffc00f09947 */ /* 0x001fea000383ffff */
[----:B------:R-:W-:Y:S05]  /*1e660*/  BRA `(.L_x_988) ;  /* 0xffffffc400187947 */ /* 0x000fea000383ffff */
.L_x_989:
        /* <DEDUP_REMOVED lines=9> */
.L_x_5829:


//--------------------- .text._ZN7cutlass13device_kernelIN5flash11enable_sm90INS1_16FlashAttnFwdSm90INS1_25CollectiveMainloopFwdSm90ILi2EN4cute5tupleIJNS5_1CILi1EEES8_S8_EEENS6_IJNS7_ILi64EEESA_SA_EEELi512ENS_6half_tEfNS_4arch4Sm90ELb0ELb0ELb1ELb1ELb1ELb0ELb1ELb0ELb0ELb1ELb1ELb0EEENS1_21CollectiveEpilogueFwdINS6_IJSA_NS7_ILi512EEESA_EEES9_SC_SE_Li256ELb1ELb1ELb1ELb0EEENS1_36VarlenDynamicPersistentTileSchedulerILi64ELi64ELi256ELi128ELb1ELb1ELb1ELb0ELb1ELb1EEEEEEEEEvNT_6ParamsE --------------------------
	.section	.text._ZN7cutlass13device_kernelIN5flash11enable_sm90INS1_16FlashAttnFwdSm90INS1_25CollectiveMainloopFwdSm90ILi2EN4cute5tupleIJNS5_1CILi1EEES8_S8_EEENS6_IJNS7_ILi64EEESA_SA_EEELi512ENS_6half_tEfNS_4arch4Sm90ELb0ELb0ELb1ELb1ELb1ELb0ELb1ELb0ELb0ELb1ELb1ELb0EEENS1_21CollectiveEpilogueFwdINS6_IJSA_NS7_ILi512EEESA_EEES9_SC_SE_Li256ELb1ELb1ELb1ELb0EEENS1_36VarlenDynamicPersistentTileSchedulerILi64ELi64ELi256ELi128ELb1ELb1ELb1ELb0ELb1ELb1EEEEEEEEEvNT_6ParamsE,"ax",@progbits
	.align	128
.text._ZN7cutlass13device_kernelIN5flash11enable_sm90INS1_16FlashAttnFwdSm90INS1_25CollectiveMainloopFwdSm90ILi2EN4cute5tupleIJNS5_1CILi1EEES8_S8_EEENS6_IJNS7_ILi64EEESA_SA_EEELi512ENS_6half_tEfNS_4arch4Sm90ELb0ELb0ELb1ELb1ELb1ELb0ELb1ELb0ELb0ELb1ELb1ELb0EEENS1_21CollectiveEpilogueFwdINS6_IJSA_NS7_ILi512EEESA_EEES9_SC_SE_Li256ELb1ELb1ELb1ELb0EEENS1_36VarlenDynamicPersistentTileSchedulerILi64ELi64ELi256ELi128ELb1ELb1ELb1ELb0ELb1ELb1EEEEEEEEEvNT_6ParamsE:
        .type           _ZN7cutlass13device_kernelIN5flash11enable_sm90INS1_16FlashAttnFwdSm90INS1_25CollectiveMainloopFwdSm90ILi2EN4cute5tupleIJNS5_1CILi1EEES8_S8_EEENS6_IJNS7_ILi64EEESA_SA_EEELi512ENS_6half_tEfNS_4arch4Sm90ELb0ELb0ELb1ELb1ELb1ELb0ELb1ELb0ELb0ELb1ELb1ELb0EEENS1_21CollectiveEpilogueFwdINS6_IJSA_NS7_ILi512EEESA_EEES9_SC_SE_Li256ELb1ELb1ELb1ELb0EEENS1_36VarlenDynamicPersistentTileSchedulerILi64ELi64ELi256ELi128ELb1ELb1ELb1ELb0ELb1ELb1EEEEEEEEEvNT_6ParamsE,@function
        .size           _ZN7cutlass13device_kernelIN5flash11enable_sm90INS1_16FlashAttnFwdSm90INS1_25CollectiveMainloopFwdSm90ILi2EN4cute5tupleIJNS5_1CILi1EEES8_S8_EEENS6_IJNS7_ILi64EEESA_SA_EEELi512ENS_6half_tEfNS_4arch4Sm90ELb0ELb0ELb1ELb1ELb1ELb0ELb1ELb0ELb0ELb1ELb1ELb0EEENS1_21CollectiveEpilogueFwdINS6_IJSA_NS7_ILi512EEESA_EEES9_SC_SE_Li256ELb1ELb1ELb1ELb0EEENS1_36VarlenDynamicPersistentTileSchedulerILi64ELi64ELi256ELi128ELb1ELb1ELb1ELb0ELb1ELb1EEEEEEEEEvNT_6ParamsE,(.L_x_5830 - _ZN7cutlass13device_kernelIN5flash11enable_sm90INS1_16FlashAttnFwdSm90INS1_25CollectiveMainloopFwdSm90ILi2EN4cute5tupleIJNS5_1CILi1EEES8_S8_EEENS6_IJNS7_ILi64EEESA_SA_EEELi512ENS_6half_tEfNS_4arch4Sm90ELb0ELb0ELb1ELb1ELb1ELb0ELb1ELb0ELb0ELb1ELb1ELb0EEENS1_21CollectiveEpilogueFwdINS6_IJSA_NS7_ILi512EEESA_EEES9_SC_SE_Li256ELb1ELb1ELb1ELb0EEENS1_36VarlenDynamicPersistentTileSchedulerILi64ELi64ELi256ELi128ELb1ELb1ELb1ELb0ELb1ELb1EEEEEEEEEvNT_6ParamsE)
        .other          _ZN7cutlass13device_kernelIN5flash11enable_sm90INS1_16FlashAttnFwdSm90INS1_25CollectiveMainloopFwdSm90ILi2EN4cute5tupleIJNS5_1CILi1EEES8_S8_EEENS6_IJNS7_ILi64EEESA_SA_EEELi512ENS_6half_tEfNS_4arch4Sm90ELb0ELb0ELb1ELb1ELb1ELb0ELb1ELb0ELb0ELb1ELb1ELb0EEENS1_21CollectiveEpilogueFwdINS6_IJSA_NS7_ILi512EEESA_EEES9_SC_SE_Li256ELb1ELb1ELb1ELb0EEENS1_36VarlenDynamicPersistentTileSchedulerILi64ELi64ELi256ELi128ELb1ELb1ELb1ELb0ELb1ELb1EEEEEEEEEvNT_6ParamsE,@"STO_CUDA_ENTRY STV_DEFAULT"
_ZN7cutlass13device_kernelIN5flash11enable_sm90INS1_16FlashAttnFwdSm90INS1_25CollectiveMainloopFwdSm90ILi2EN4cute5tupleIJNS5_1CILi1EEES8_S8_EEENS6_IJNS7_ILi64EEESA_SA_EEELi512ENS_6half_tEfNS_4arch4Sm90ELb0ELb0ELb1ELb1ELb1ELb0ELb1ELb0ELb0ELb1ELb1ELb0EEENS1_21CollectiveEpilogueFwdINS6_IJSA_NS7_ILi512EEESA_EEES9_SC_SE_Li256ELb1ELb1ELb1ELb0EEENS1_36VarlenDynamicPersistentTileSchedulerILi64ELi64ELi256ELi128ELb1ELb1ELb1ELb0ELb1ELb1EEEEEEEEEvNT_6ParamsE:
        /* <DEDUP_REMOVED lines=43> */
.L_x_990:
        /* <DEDUP_REMOVED lines=22> */
.L_x_991:
        /* <DEDUP_REMOVED lines=18> */
.L_x_992:
        /* <DEDUP_REMOVED lines=22> */
.L_x_993:
        /* <DEDUP_REMOVED lines=23> */
.L_x_994:
        /* <DEDUP_REMOVED lines=8> */
.L_x_996:
        /* <DEDUP_REMOVED lines=24> */
[----:B------:R-:W-:-:S03]  /*0a00*/  UMOV UR37, URZ ;  /* 0x0000003f00257c82 */ /* 0x000fc60008000000 */
[CC--:B------:R-:W-:Y:S02]  /*0a10*/  LEA.HI R2, R3.reuse, R0.reuse, RZ, 0x4 ;  /* 0x0000000003027211 */ /* 0x0c0fe400078f20ff */
[CC--:B------:R-:W-:Y:S02]  /*0a20*/  LEA.HI R4, R3.reuse, R0.reuse, RZ, 0x5 ;  /* 0x0000000003047211 */ /* 0x0c0fe400078f28ff */
[CC--:B------:R-:W-:Y:S02]  /*0a30*/  LEA.HI R5, R3.reuse, R0.reuse, RZ, 0x7 ;  /* 0x0000000003057211 */ /* 0x0c0fe400078f38ff */
[CC--:B------:R-:W-:Y:S02]  /*0a40*/  LEA.HI R6, R3.reuse, R0.reuse, RZ, 0x3 ;  /* 0x0000000003067211 */ /* 0x0c0fe400078f18ff */
[----:B------:R-:W-:Y:S02]  /*0a50*/  SHF.R.S32.HI R9, RZ, 0x4, R2 ;  /* 0x00000004ff097819 */ /* 0x000fe40000011402 */
[----:B------:R-:W-:-:S02]  /*0a60*/  LEA.HI R3, R3, R0, RZ, 0x2 ;  /* 0x0000000003037211 */ /* 0x000fc400078f10ff */
[C---:B------:R-:W-:Y:S02]  /*0a70*/  LOP3.LUT R7, R2.reuse, 0xfffffff0, RZ, 0xc0, !PT ;  /* 0xfffffff002077812 */ /* 0x040fe400078ec0ff */
[----:B------:R-:W-:Y:S02]  /*0a80*/  LEA.HI R2, R2, R9, RZ, 0x1 ;  /* 0x0000000902027211 */ /* 0x000fe400078f08ff */
[--C-:B------:R-:W-:Y:S01]  /*0a90*/  SHF.R.S32.HI R11, RZ, 0x5, R4.reuse ;  /* 0x00000005ff0b7819 */ /* 0x100fe20000011404 */
[C---:B------:R-:W-:Y:S01]  /*0aa0*/  IMAD.IADD R7, R0.reuse, 0x1, -R7 ;  /* 0x0000000100077824 */ /* 0x040fe200078e0a07 */
[----:B------:R-:W-:Y:S02]  /*0ab0*/  LOP3.LUT R15, R3, 0xfffffffc, RZ, 0xc0, !PT ;  /* 0xfffffffc030f7812 */ /* 0x000fe400078ec0ff */
[----:B------:R-:W-:Y:S02]  /*0ac0*/  SHF.R.S32.HI R4, RZ, 0x1f, R4 ;  /* 0x0000001fff047819 */ /* 0x000fe40000011404 */
[----:B------:R-:W-:Y:S01]  /*0ad0*/  LOP3.LUT R3, R5, 0xffffff80, RZ, 0xc0, !PT ;  /* 0xffffff8005037812 */ /* 0x000fe200078ec0ff */
[----:B------:R-:W-:Y:S01]  /*0ae0*/  IMAD.IADD R15, R0, 0x1, -R15 ;  /* 0x00000001000f7824 */ /* 0x000fe200078e0a0f */
[----:B------:R-:W-:-:S02]  /*0af0*/  LOP3.LUT R2, R2, 0x1ffffffe, RZ, 0xc0, !PT ;  /* 0x1ffffffe02027812 */ /* 0x000fc400078ec0ff */
[----:B------:R-:W-:Y:S01]  /*0b00*/  LOP3.LUT R13, R6, 0xfffffff8, RZ, 0xc0, !PT ;  /* 0xfffffff8060d7812 */ /* 0x000fe200078ec0ff */
[----:B------:R-:W-:Y:S01]  /*0b10*/  IMAD.IADD R3, R0, 0x1, -R3 ;  /* 0x0000000100037824 */ /* 0x000fe200078e0a03 */
[----:B------:R-:W-:Y:S01]  /*0b20*/  LEA.HI R4, R4, R11, RZ, 0x2 ;  /* 0x0000000b04047211 */ /* 0x000fe200078f10ff */
[----:B------:R-:W-:Y:S01]  /*0b30*/  IMAD.IADD R9, R9, 0x1, -R2 ;  /* 0x0000000109097824 */ /* 0x000fe200078e0a02 */
[----:B------:R-:W-:Y:S01]  /*0b40*/  SHF.R.S32.HI R228, RZ, 0x7, R5 ;  /* 0x00000007ffe47819 */ /* 0x000fe20000011405 */
[----:B------:R-:W-:Y:S01]  /*0b50*/  IMAD.IADD R13, R0, 0x1, -R13 ;  /* 0x00000001000d7824 */ /* 0x000fe200078e0a0d */
[----:B------:R-:W-:Y:S01]  /*0b60*/  LOP3.LUT R4, R4, 0x3ffffc, RZ, 0xc0, !PT ;  /* 0x003ffffc04047812 */ /* 0x000fe200078ec0ff */
[----:B------:R-:W-:Y:S01]  /*0b70*/  IMAD.SHL.U32 R9, R9, 0x8, RZ ;  /* 0x0000000809097824 */ /* 0x000fe200078e00ff */
[--C-:B------:R-:W-:Y:S01]  /*0b80*/  SHF.R.S32.HI R2, RZ, 0x1f, R7.reuse ;  /* 0x0000001fff027819 */ /* 0x100fe20000011407 */
[----:B------:R-:W-:Y:S01]  /*0b90*/  IMAD R17, R228, 0x100, R7 ;  /* 0x00000100e4117824 */ /* 0x000fe200078e0207 */
[----:B------:R-:W-:Y:S01]  /*0ba0*/  SHF.R.S32.HI R0, RZ, 0x1f, R3 ;  /* 0x0000001fff007819 */ /* 0x000fe20000011403 */
[----:B------:R-:W-:Y:S01]  /*0bb0*/  IMAD.IADD R8, R11, 0x1, -R4 ;  /* 0x000000010b087824 */ /* 0x000fe200078e0a04 */
[----:B------:R-:W-:Y:S01]  /*0bc0*/  LEA.HI R6, R2, R7, RZ, 0x3 ;  /* 0x0000000702067211 */ /* 0x000fe200078f18ff */
[----:B------:R-:W-:Y:S01]  /*0bd0*/  IMAD.SHL.U32 R16, R13, 0x8, RZ ;  /* 0x000000080d107824 */ /* 0x000fe200078e00ff */
[-C--:B------:R-:W-:Y:S01]  /*0be0*/  LEA.HI R2, R0, R3.reuse, RZ, 0x2 ;  /* 0x0000000300027211 */ /* 0x080fe200078f10ff */
[----:B------:R-:W-:Y:S01]  /*0bf0*/  IMAD R14, R8, 0x10, R17 ;  /* 0x00000010080e7824 */ /* 0x000fe200078e0211 */
[C---:B------:R-:W-:Y:S01]  /*0c00*/  LOP3.LUT R4, R6.reuse, 0xfffffff8, RZ, 0xc0, !PT ;  /* 0xfffffff806047812 */ /* 0x040fe200078ec0ff */
[----:B------:R-:W-:Y:S01]  /*0c10*/  IMAD.SHL.U32 R6, R6, 0x40, RZ ;  /* 0x0000004006067824 */ /* 0x000fe200078e00ff */
[----:B------:R-:W-:Y:S01]  /*0c20*/  LOP3.LUT R8, R2, 0x7ffffffc, RZ, 0xc0, !PT ;  /* 0x7ffffffc02087812 */ /* 0x000fe200078ec0ff */
[----:B------:R-:W-:Y:S01]  /*0c30*/  IMAD.U32 R14, R14, 0x40, R9 ;  /* 0x000000400e0e7824 */ /* 0x000fe200078e0009 */
[----:B------:R-:W-:Y:S01]  /*0c40*/  LEA.HI R5, R5, R228, RZ, 0x1 ;  /* 0x000000e405057211 */ /* 0x000fe200078f08ff */
[----:B------:R-:W-:Y:S01]  /*0c50*/  IMAD.IADD R7, R7, 0x1, -R4 ;  /* 0x0000000107077824 */ /* 0x000fe200078e0a04 */
[----:B------:R-:W-:Y:S01]  /*0c60*/  LEA.HI R4, R0, R3, RZ, 0x5 ;  /* 0x0000000300047211 */ /* 0x000fe200078f28ff */
[----:B------:R-:W-:Y:S01]  /*0c70*/  IMAD.IADD R8, R3, 0x1, -R8 ;  /* 0x0000000103087824 */ /* 0x000fe200078e0a08 */
[--C-:B------:R-:W-:Y:S01]  /*0c80*/  SHF.R.S32.HI R0, RZ, 0x2, R2.reuse ;  /* 0x00000002ff007819 */ /* 0x100fe20000011402 */
[C---:B------:R-:W-:Y:S01]  /*0c90*/  VIADD R194, R16.reuse, 0x40 ;  /* 0x0000004010c27836 */ /* 0x040fe20000000000 */
[----:B------:R-:W-:Y:S01]  /*0ca0*/  SHF.R.S32.HI R3, RZ, 0x1f, R2 ;  /* 0x0000001fff037819 */ /* 0x000fe20000011402 */
[----:B------:R-:W-:Y:S01]  /*0cb0*/  IMAD.SHL.U32 R2, R7, 0x40, RZ ;  /* 0x0000004007027824 */ /* 0x000fe200078e00ff */
[----:B------:R-:W-:Y:S01]  /*0cc0*/  LEA.HI R12, R15, R15, RZ, 0x1 ;  /* 0x0000000f0f0c7211 */ /* 0x000fe200078f08ff */
[----:B------:R-:W-:Y:S01]  /*0cd0*/  STL [R1+0x30], R14 ;  /* 0x0000300e01007387 */ /* 0x000fe20000100800 */
[----:B------:R-:W-:Y:S01]  /*0ce0*/  LEA.HI R3, R3, R0, RZ, 0x3 ;  /* 0x0000000003037211 */ /* 0x000fe200078f18ff */
[----:B------:R-:W-:Y:S01]  /*0cf0*/  VIADD R193, R16, 0x80 ;  /* 0x0000008010c17836 */ /* 0x000fe20000000000 */
[----:B------:R-:W-:Y:S01]  /*0d00*/  LOP3.LUT R2, R2, 0x1c0, RZ, 0xc0, !PT ;  /* 0x000001c002027812 */ /* 0x000fe200078ec0ff */
[C---:B------:R-:W-:Y:S01]  /*0d10*/  VIADD R192, R16.reuse, 0xc0 ;  /* 0x000000c010c07836 */ /* 0x040fe20000000000 */
[----:B------:R-:W-:Y:S01]  /*0d20*/  LOP3.LUT R5, R5, 0xfffffe, RZ, 0xc0, !PT ;  /* 0x00fffffe05057812 */ /* 0x000fe200078ec0ff */
[----:B------:R-:W-:Y:S01]  /*0d30*/  VIADD R191, R16, 0x100 ;  /* 0x0000010010bf7836 */ /* 0x000fe20000000000 */
[----:B------:R-:W-:Y:S01]  /*0d40*/  LOP3.LUT R12, R12, 0x1ffffffe, RZ, 0xc0, !PT ;  /* 0x1ffffffe0c0c7812 */ /* 0x000fe200078ec0ff */
[----:B------:R-:W-:Y:S01]  /*0d50*/  VIADD R190, R16, 0x140 ;  /* 0x0000014010be7836 */ /* 0x000fe20000000000 */
[----:B------:R-:W-:Y:S01]  /*0d60*/  LOP3.LUT R3, R3, 0xfffffff8, RZ, 0xc0, !PT ;  /* 0xfffffff803037812 */ /* 0x000fe200078ec0ff */
[----:B------:R-:W-:Y:S01]  /*0d70*/  IMAD.IADD R5, R228, 0x1, -R5 ;  /* 0x00000001e4057824 */ /* 0x000fe200078e0a05 */
[----:B------:R-:W-:Y:S01]  /*0d80*/  LOP3.LUT R9, R2, 0x8, R9, 0xf8, !PT ;  /* 0x0000000802097812 */ /* 0x000fe200078ef809 */
[----:B------:R-:W-:Y:S01]  /*0d90*/  IMAD.IADD R12, R15, 0x1, -R12 ;  /* 0x000000010f0c7824 */ /* 0x000fe200078e0a0c */
[----:B------:R-:W-:Y:S01]  /*0da0*/  LOP3.LUT R6, R6, 0x7ffffe00, RZ, 0xc0, !PT ;  /* 0x7ffffe0006067812 */ /* 0x000fe200078ec0ff */
[----:B------:R-:W-:Y:S01]  /*0db0*/  IMAD.IADD R3, R0, 0x1, -R3 ;  /* 0x0000000100037824 */ /* 0x000fe200078e0a03 */
[----:B------:R-:W-:Y:S01]  /*0dc0*/  SHF.R.U32.HI R2, RZ, 0x3, R2 ;  /* 0x00000003ff027819 */ /* 0x000fe20000011602 */
[----:B------:R-:W-:Y:S01]  /*0dd0*/  IMAD.SHL.U32 R15, R5, 0x100, RZ ;  /* 0x00000100050f7824 */ /* 0x000fe200078e00ff */
[----:B------:R-:W-:Y:S01]  /*0de0*/  SHF.R.S32.HI R4, RZ, 0x5, R4 ;  /* 0x00000005ff047819 */ /* 0x000fe20000011404 */
[----:B------:R-:W-:Y:S01]  /*0df0*/  IMAD.SHL.U32 R0, R8, 0x2, RZ ;  /* 0x0000000208007824 */ /* 0x000fe200078e00ff */
[----:B------:R-:W-:Y:S01]  /*0e00*/  LOP3.LUT R9, R9, R2, RZ, 0x3c, !PT ;  /* 0x0000000209097212 */ /* 0x000fe200078e3cff */
[----:B------:R-:W-:Y:S01]  /*0e10*/  IMAD R6, R11, 0x400, R6 ;  /* 0x000004000b067824 */ /* 0x000fe200078e0206 */
[----:B------:R-:W-:Y:S01]  /*0e20*/  R2P PR, R7, 0x6 ;  /* 0x0000000607007804 */ /* 0x000fe20000000000 */
[----:B------:R-:W-:Y:S01]  /*0e30*/  IMAD.IADD R19, R0, 0x1, R15 ;  /* 0x0000000100137824 */ /* 0x000fe200078e020f */
[----:B------:R-:W-:Y:S01]  /*0e40*/  STL [R1+0x2c], R15 ;  /* 0x00002c0f01007387 */ /* 0x000fe20000100800 */
[----:B------:R-:W-:-:S02]  /*0e50*/  IMAD R17, R4, 0x10, R3 ;  /* 0x0000001004117824 */ /* 0x000fc400078e0203 */
[----:B------:R-:W-:Y:S01]  /*0e60*/  IMAD.IADD R9, R6, 0x1, R9 ;  /* 0x0000000106097824 */ /* 0x000fe200078e0209 */
[----:B------:R0:W-:Y:S01]  /*0e70*/  STL [R1+0x4], R0 ;  /* 0x0000040001007387 */ /* 0x0001e20000100800 */
[C---:B------:R-:W-:Y:S01]  /*0e80*/  VIADD R227, R19.reuse, 0x8 ;  /* 0x0000000813e37836 */ /* 0x040fe20000000000 */
[----:B------:R-:W-:Y:S01]  /*0e90*/  SEL R186, R186, 0xffffffc0, !P2 ;  /* 0xffffffc0baba7807 */ /* 0x000fe20005000000 */
[----:B------:R-:W-:Y:S01]  /*0ea0*/  VIADD R226, R19, 0x10 ;  /* 0x0000001013e27836 */ /* 0x000fe20000000000 */
[----:B------:R-:W-:Y:S01]  /*0eb0*/  LEA R184, R9, UR41, 0x1 ;  /* 0x0000002909b87c11 */ /* 0x000fe2000f8e08ff */
[C---:B------:R-:W-:Y:S02]  /*0ec0*/  VIADD R224, R19.reuse, 0x20 ;  /* 0x0000002013e07836 */ /* 0x040fe40000000000 */
[C---:B------:R-:W-:Y:S02]  /*0ed0*/  VIADD R223, R19.reuse, 0x28 ;  /* 0x0000002813df7836 */ /* 0x040fe40000000000 */
[----:B------:R-:W-:Y:S01]  /*0ee0*/  IMAD R4, R12, 0x8, R17 ;  /* 0x000000080c047824 */ /* 0x000fe200078e0211 */
[----:B0-----:R-:W-:Y:S01]  /*0ef0*/  SHF.R.S32.HI R0, RZ, 0x1f, R19 ;  /* 0x0000001fff007819 */ /* 0x001fe20000011413 */
[C---:B------:R-:W-:Y:S01]  /*0f00*/  VIADD R225, R19.reuse, 0x18 ;  /* 0x0000001813e17836 */ /* 0x040fe20000000000 */
[----:B------:R-:W-:Y:S01]  /*0f10*/  SHF.R.S32.HI R0, RZ, 0x1f, R226 ;  /* 0x0000001fff007819 */ /* 0x000fe200000114e2 */
[C---:B------:R-:W-:Y:S01]  /*0f20*/  VIADD R221, R19.reuse, 0x38 ;  /* 0x0000003813dd7836 */ /* 0x040fe20000000000 */
[----:B------:R0:W-:Y:S01]  /*0f30*/  STL [R1+0x28], R4 ;  /* 0x0000280401007387 */ /* 0x0001e20000100800 */
[C---:B------:R-:W-:Y:S01]  /*0f40*/  VIADD R220, R19.reuse, 0x40 ;  /* 0x0000004013dc7836 */ /* 0x040fe20000000000 */
[----:B------:R-:W-:Y:S01]  /*0f50*/  SHF.R.S32.HI R0, RZ, 0x1f, R223 ;  /* 0x0000001fff007819 */ /* 0x000fe200000114df */
[----:B------:R-:W-:Y:S01]  /*0f60*/  VIADD R3, R16, 0x180 ;  /* 0x0000018010037836 */ /* 0x000fe20000000000 */
[----:B------:R-:W-:Y:S01]  /*0f70*/  SHF.R.S32.HI R3, RZ, 0x1f, R194 ;  /* 0x0000001fff037819 */ /* 0x000fe200000114c2 */
[C---:B------:R-:W-:Y:S01]  /*0f80*/  VIADD R222, R19.reuse, 0x30 ;  /* 0x0000003013de7836 */ /* 0x040fe20000000000 */
[----:B------:R-:W-:Y:S01]  /*0f90*/  SHF.R.S32.HI R3, RZ, 0x1f, R227 ;  /* 0x0000001fff037819 */ /* 0x000fe200000114e3 */
        /* <DEDUP_REMOVED lines=54> */
[----:B------:R-:W-:Y:S01]  /*1300*/  IMAD.MOV.U32 R6, RZ, RZ, R10 ;  /* 0x000000ffff067224 */ /* 0x000fe200078e000a */
[----:B------:R-:W-:Y:S01]  /*1310*/  SHF.R.S32.HI R0, RZ, 0x1f, R196 ;  /* 0x0000001fff007819 */ /* 0x000fe200000114c4 */
[----:B------:R-:W-:-:S02]  /*1320*/  IMAD.MOV.U32 R2, RZ, RZ, RZ ;  /* 0x000000ffff027224 */ /* 0x000fc400078e00ff */
[----:B------:R-:W-:Y:S02]  /*1330*/  VIADD R229, R16, 0x1c0 ;  /* 0x000001c010e57836 */ /* 0x000fe40000000000 */
[----:B------:R-:W-:-:S07]  /*1340*/  IMAD.IADD R186, R186, 0x1, R185 ;  /* 0x00000001baba7824 */ /* 0x000fce00078e02b9 */
.L_x_1046:
[----:B------:R-:W-:Y:S01]  /*1350*/  ULDC.64 UR6, c[0x0][0xd88] ;  /* 0x0003620000067ab9 */ /* 0x000fe20000000a00 */
[----:B012---:R-:W0:Y:S01]  /*1360*/  LDC.64 R8, c[0x0][0x418] ;  /* 0x00010600ff087b82 */ /* 0x007e220000000a00 */
[----:B------:R-:W-:-:S06]  /*1370*/  UIMAD.WIDE UR6, UR5, 0x4, UR6 ;  /* 0x00000004050678a5 */ /* 0x000fcc000f8e0206 */
[----:B------:R-:W-:Y:S01]  /*1380*/  IMAD.U32 R188, RZ, RZ, UR6 ;  /* 0x00000006ffbc7e24 */ /* 0x000fe2000f8e00ff */
[----:B------:R-:W1:Y:S01]  /*1390*/  LDC R0, c[0x0][0x424] ;  /* 0x00010900ff007b82 */ /* 0x000e620000000800 */
[----:B------:R-:W-:Y:S01]  /*13a0*/  IMAD.U32 R189, RZ, RZ, UR7 ;  /* 0x00000007ffbd7e24 */ /* 0x000fe2000f8e00ff */
[----:B------:R-:W-:-:S04]  /*13b0*/  ULDC.64 UR6, c[0x0][0xb20] ;  /* 0x0002c80000067ab9 */ /* 0x000fc80000000a00 */
[----:B------:R-:W2:Y:S01]  /*13c0*/  LDG.E R188, desc[UR44][R188.64] ;  /* 0x0000002cbcbc7981 */ /* 0x000ea2000c1e1900 */
[----:B------:R-:W-:Y:S01]  /*13d0*/  ISETP.NE.U32.AND P0, PT, RZ, UR6, PT ;  /* 0x00000006ff007c0c */ /* 0x000fe2000bf05070 */
[----:B---3--:R-:W3:Y:S01]  /*13e0*/  LDC R153, c[0x0][0x2f0] ;  /* 0x0000bc00ff997b82 */ /* 0x008ee20000000800 */
[----:B------:R-:W-:Y:S02]  /*13f0*/  IMAD.MOV.U32 R10, RZ, RZ, RZ ;  /* 0x000000ffff0a7224 */ /* 0x000fe400078e00ff */
[----:B------:R-:W-:-:S05]  /*1400*/  ISETP.NE.AND.EX P0, PT, RZ, UR7, PT, P0 ;  /* 0x00000007ff007c0c */ /* 0x000fca000bf05300 */
[----:B----4-:R-:W4:Y:S01]  /*1410*/  LDC R7, c[0x0][0xae8] ;  /* 0x0002ba00ff077b82 */ /* 0x010f220000000800 */
[----:B--2---:R-:W-:-:S07]  /*1420*/  SHF.R.S32.HI R218, RZ, 0x1f, R188 ;  /* 0x0000001fffda7819 */ /* 0x004fce00000114bc */
[----:B------:R-:W-:-:S04]  /*1430*/  @P0 LEA R4, P1, R188, UR6, 0x2 ;  /* 0x00000006bc040c11 */ /* 0x000fc8000f8210ff */
[----:B------:R-:W-:Y:S01]  /*1440*/  @P0 LEA.HI.X R5, R188, UR7, R218, 0x2, P1 ;  /* 0x00000007bc050c11 */ /* 0x000fe200088f14da */
[----:B------:R-:W-:Y:S02]  /*1450*/  ULDC.64 UR6, c[0x0][0xb18] ;  /* 0x0002c60000067ab9 */ /* 0x000fe40000000a00 */
[----:B------:R-:W-:Y:S02]  /*1460*/  ISETP.NE.U32.AND P1, PT, RZ, UR6, PT ;  /* 0x00000006ff007c0c */ /* 0x000fe4000bf25070 */
[----:B-----5:R2:W5:Y:S01]  /*1470*/  @P0 LDG.E R10, desc[UR44][R4.64] ;  /* 0x0000002c040a0981 */ /* 0x020562000c1e1900 */
[----:B0-----:R-:W-:Y:S02]  /*1480*/  ISETP.NE.U32.AND P0, PT, R8, RZ, PT ;  /* 0x000000ff0800720c */ /* 0x001fe40003f05070 */
[----:B------:R-:W-:Y:S02]  /*1490*/  ISETP.NE.AND.EX P1, PT, RZ, UR7, PT, P1 ;  /* 0x00000007ff007c0c */ /* 0x000fe4000bf25310 */
[----:B------:R-:W-:-:S04]  /*14a0*/  ISETP.NE.AND.EX P0, PT, R9, RZ, PT, P0 ;  /* 0x000000ff0900720c */ /* 0x000fc80003f05300 */
[----:B-1----:R-:W-:-:S05]  /*14b0*/  SEL R0, R0, 0x1, P0 ;  /* 0x0000000100007807 */ /* 0x002fca0000000000 */
[----:B---3--:R-:W-:Y:S02]  /*14c0*/  IMAD R153, R0, R153, RZ ;  /* 0x0000009900997224 */ /* 0x008fe400078e02ff */
[----:B------:R-:W-:-:S04]  /*14d0*/  @P1 LEA R8, P0, R188, UR6, 0x2 ;  /* 0x00000006bc081c11 */ /* 0x000fc8000f8010ff */
[----:B------:R-:W-:-:S05]  /*14e0*/  @P1 LEA.HI.X R9, R188, UR7, R218, 0x2, P0 ;  /* 0x00000007bc091c11 */ /* 0x000fca00080f14da */
[----:B------:R2:W5:Y:S01]  /*14f0*/  @P1 LDG.E R153, desc[UR44][R8.64] ;  /* 0x0000002c08991981 */ /* 0x000562000c1e1900 */
[C---:B------:R-:W-:Y:S01]  /*1500*/  LOP3.LUT R0, R6.reuse, 0xff000000, RZ, 0xc0, !PT ;  /* 0xff00000006007812 */ /* 0x040fe200078ec0ff */
[----:B------:R-:W-:Y:S01]  /*1510*/  UMOV UR42, UR4 ;  /* 0x00000004002a7c82 */ /* 0x000fe20008000000 */
[----:B------:R-:W-:Y:S02]  /*1520*/  LOP3.LUT R3, R6, 0xff0000, RZ, 0xc0, !PT ;  /* 0x00ff000006037812 */ /* 0x000fe400078ec0ff */
[----:B------:R-:W-:Y:S01]  /*1530*/  SHF.R.U32.HI R12, RZ, 0x8, R0 ;  /* 0x00000008ff0c7819 */ /* 0x000fe20000011600 */
[----:B----4-:R-:W-:Y:S06]  /*1540*/  @P1 BRA `(.L_x_997) ;  /* 0x0000000000241947 */ /* 0x010fec0003800000 */
[----:B------:R-:W-:Y:S02]  /*1550*/  ULDC.64 UR4, c[0x0][0xb00] ;  /* 0x0002c00000047ab9 */ /* 0x000fe40000000a00 */
[----:B------:R-:W-:-:S04]  /*1560*/  ISETP.NE.U32.AND P0, PT, RZ, UR4, PT ;  /* 0x00000004ff007c0c */ /* 0x000fc8000bf05070 */
[----:B------:R-:W-:-:S13]  /*1570*/  ISETP.NE.AND.EX P0, PT, RZ, UR5, PT, P0 ;  /* 0x00000005ff007c0c */ /* 0x000fda000bf05300 */
[----:B------:R-:W-:Y:S05]  /*1580*/  @!P0 BRA `(.L_x_997) ;  /* 0x0000000000148947 */ /* 0x000fea0003800000 */
[----:B--2---:R-:W0:Y:S02]  /*1590*/  LDC.64 R4, c[0x0][0xb00] ;  /* 0x0002c000ff047b82 */ /* 0x004e240000000a00 */
[----:B0-----:R-:W-:-:S05]  /*15a0*/  IMAD.WIDE R4, R188, 0x4, R4 ;  /* 0x00000004bc047825 */ /* 0x001fca00078e0204 */
[----:B-----5:R-:W2:Y:S04]  /*15b0*/  LDG.E R153, desc[UR44][R4.64] ;  /* 0x0000002c04997981 */ /* 0x020ea8000c1e1900 */
[----:B------:R-:W2:Y:S02]  /*15c0*/  LDG.E R0, desc[UR44][R4.64+0x4] ;  /* 0x0000042c04007981 */ /* 0x000ea4000c1e1900 */
[----:B--2---:R-:W-:-:S07]  /*15d0*/  IMAD.IADD R153, R0, 0x1, -R153 ;  /* 0x0000000100997824 */ /* 0x004fce00078e0a99 */
.L_x_997:
[----:B------:R-:W-:Y:S01]  /*15e0*/  UISETP.NE.AND UP0, UPT, UR38, 0x1, UPT ;  /* 0x000000012600788c */ /* 0x000fe2000bf05270 */
[----:B-----5:R-:W-:Y:S01]  /*15f0*/  IMAD.IADD R153, R153, 0x1, -R10 ;  /* 0x0000000199997824 */ /* 0x020fe200078e0a0a */
[----:B------:R-:W-:Y:S02]  /*1600*/  LEA.HI R3, R3, R12, RZ, 0x10 ;  /* 0x0000000c03037211 */ /* 0x000fe400078f80ff */
[----:B------:R-:W-:Y:S01]  /*1610*/  LOP3.LUT R189, R6, 0xffff, RZ, 0xc0, !PT ;  /* 0x0000ffff06bd7812 */ /* 0x000fe200078ec0ff */
[----:B------:R-:W-:Y:S01]  /*1620*/  VIADD R0, R153, 0x3f ;  /* 0x0000003f99007836 */ /* 0x000fe20000000000 */
[----:B------:R-:W-:Y:S02]  /*1630*/  PLOP3.LUT P1, PT, PT, PT, UP0, 0x80, 0x0 ;  /* 0x000000000000781c */ /* 0x000fe40003f2f008 */
[----:B------:R-:W-:Y:S02]  /*1640*/  SHF.R.U32.HI R22, RZ, 0x10, R3 ;  /* 0x00000010ff167819 */ /* 0x000fe40000011603 */
[----:B--2---:R-:W-:-:S02]  /*1650*/  SHF.R.S32.HI R5, RZ, 0x1f, R0 ;  /* 0x0000001fff057819 */ /* 0x004fc40000011400 */
[C---:B------:R-:W-:Y:S02]  /*1660*/  ISETP.NE.AND P0, PT, R22.reuse, RZ, PT ;  /* 0x000000ff1600720c */ /* 0x040fe40003f05270 */
[----:B------:R-:W-:Y:S02]  /*1670*/  LEA.HI R5, R5, R0, RZ, 0x6 ;  /* 0x0000000005057211 */ /* 0x000fe400078f30ff */
[----:B------:R-:W-:Y:S02]  /*1680*/  LOP3.LUT R195, R3, 0xff, RZ, 0xc0, !PT ;  /* 0x000000ff03c37812 */ /* 0x000fe400078ec0ff */
[----:B------:R-:W-:Y:S02]  /*1690*/  SEL R10, R22, R7, P0 ;  /* 0x00000007160a7207 */ /* 0x000fe40000000000 */
[----:B------:R-:W-:Y:S01]  /*16a0*/  SHF.R.S32.HI R9, RZ, 0x6, R5 ;  /* 0x00000006ff097819 */ /* 0x000fe20000011405 */
[----:B------:R-:W-:Y:S06]  /*16b0*/  @!P1 BRA `(.L_x_998) ;  /* 0x0000001c00789947 */ /* 0x000fec0003800000 */
[----:B------:R-:W-:Y:S01]  /*16c0*/  ISETP.GE.AND P0, PT, R153, 0x1, PT ;  /* 0x000000019900780c */ /* 0x000fe20003f06270 */
[----:B------:R-:W-:-:S12]  /*16d0*/  IMAD.MOV.U32 R3, RZ, RZ, RZ ;  /* 0x000000ffff037224 */ /* 0x000fd800078e00ff */
[----:B------:R-:W-:Y:S05]  /*16e0*/  @!P0 BRA `(.L_x_999) ;  /* 0x0000000000688947 */ /* 0x000fea0003800000 */
[-C--:B------:R-:W-:Y:S02]  /*16f0*/  IABS R6, R10.reuse ;  /* 0x0000000a00067213 */ /* 0x080fe40000000000 */
[----:B------:R-:W-:Y:S02]  /*1700*/  IADD3 R0, R9, -0x1, R10 ;  /* 0xffffffff09007810 */ /* 0x000fe40007ffe00a */
[----:B------:R-:W0:Y:S01]  /*1710*/  I2F.RP R3, R6 ;  /* 0x0000000600037306 */ /* 0x000e220000209400 */
[----:B------:R-:W-:Y:S02]  /*1720*/  IABS R11, R10 ;  /* 0x0000000a000b7213 */ /* 0x000fe40000000000 */
        /* <DEDUP_REMOVED lines=22> */
.L_x_999:
[-C--:B------:R-:W-:Y:S01]  /*1890*/  IMAD R0, R195, R3.reuse, RZ ;  /* 0x00000003c3007224 */ /* 0x080fe200078e02ff */
[----:B------:R-:W-:Y:S01]  /*18a0*/  PLOP3.LUT P0, PT, PT, PT, PT, 0x80, 0x0 ;  /* 0x000000000000781c */ /* 0x000fe20003f0f070 */
[----:B------:R-:W-:Y:S01]  /*18b0*/  IMAD.MOV.U32 R152, RZ, RZ, RZ ;  /* 0x000000ffff987224 */ /* 0x000fe200078e00ff */
[----:B------:R-:W-:Y:S02]  /*18c0*/  CS2R R150, SRZ ;  /* 0x0000000000967805 */ /* 0x000fe4000001ff00 */
[----:B------:R-:W-:Y:S02]  /*18d0*/  CS2R R148, SRZ ;  /* 0x0000000000947805 */ /* 0x000fe4000001ff00 */
[----:B------:R-:W-:Y:S02]  /*18e0*/  VIADDMNMX R3, R0, R3, R9, PT ;  /* 0x0000000300037246 */ /* 0x000fe40003800109 */
[----:B------:R-:W-:Y:S02]  /*18f0*/  CS2R R146, SRZ ;  /* 0x0000000000927805 */ /* 0x000fe4000001ff00 */
[----:B------:R-:W-:-:S02]  /*1900*/  CS2R R144, SRZ ;  /* 0x0000000000907805 */ /* 0x000fc4000001ff00 */
[----:B------:R-:W-:Y:S02]  /*1910*/  CS2R R142, SRZ ;  /* 0x00000000008e7805 */ /* 0x000fe4000001ff00 */
[----:B------:R-:W-:Y:S01]  /*1920*/  R2UR UR21, R3 ;  /* 0x00000000031572ca */ /* 0x000fe200000e0000 */
[----:B------:R-:W-:Y:S01]  /*1930*/  IMAD.MOV.U32 R3, RZ, RZ, RZ ;  /* 0x000000ffff037224 */ /* 0x000fe200078e00ff */
        /* <DEDUP_REMOVED lines=11> */
[----:B------:R-:W-:Y:S02]  /*19f0*/  ISETP.LT.AND P1, PT, R0, UR21, PT ;  /* 0x0000001500007c0c */ /* 0x000fe4000bf21270 */
        /* <DEDUP_REMOVED lines=47> */
[----:B------:R-:W-:Y:S01]  /*1cf0*/  CS2R R24, SRZ ;  /* 0x0000000000187805 */ /* 0x000fe2000001ff00 */
[----:B------:R-:W-:Y:S06]  /*1d00*/  @!P1 BRA `(.L_x_1000) ;  /* 0x0000008000749947 */ /* 0x000fec0003800000 */
[----:B------:R-:W0:Y:S01]  /*1d10*/  SHFL.IDX PT, R3, R228, RZ, 0x1f ;  /* 0x00001fffe4037589 */ /* 0x000e2200000e0000 */
[----:B------:R-:W-:Y:S01]  /*1d20*/  UMOV UR9, 0x40000040 ;  /* 0x4000004000097882 */ /* 0x000fe20000000000 */
[----:B------:R-:W-:Y:S01]  /*1d30*/  UMOV UR11, 0x40000040 ;  /* 0x40000040000b7882 */ /* 0x000fe20000000000 */
[----:B------:R-:W-:Y:S01]  /*1d40*/  UMOV UR13, 0x40000040 ;  /* 0x40000040000d7882 */ /* 0x000fe20000000000 */
[----:B------:R-:W-:Y:S01]  /*1d50*/  BAR.SYNC.DEFER_BLOCKING 0xe, 0x100 ;  /* 0x0384000000007b1d */ /* 0x000fe20000010000 */
[----:B------:R-:W-:-:S05]  /*1d60*/  ISETP.NE.AND P0, PT, RZ, UR38, PT ;  /* 0x00000026ff007c0c */ /* 0x000fca000bf05270 */
[----:B------:R-:W-:Y:S01]  /*1d70*/  UMOV UR15, 0x40000040 ;  /* 0x40000040000f7882 */ /* 0x000fe20000000000 */
[----:B------:R-:W-:Y:S01]  /*1d80*/  UMOV UR17, 0x40000040 ;  /* 0x4000004000117882 */ /* 0x000fe20000000000 */
[----:B------:R-:W-:Y:S01]  /*1d90*/  UMOV UR19, 0x40000040 ;  /* 0x4000004000137882 */ /* 0x000fe20000000000 */
[----:B------:R-:W-:Y:S01]  /*1da0*/  UMOV UR7, 0x40000040 ;  /* 0x4000004000077882 */ /* 0x000fe20000000000 */
[----:B0-----:R-:W-:Y:S01]  /*1db0*/  R2UR UR4, R3 ;  /* 0x00000000030472ca */ /* 0x001fe200000e0000 */
[----:B------:R-:W-:Y:S01]  /*1dc0*/  IMAD.MOV.U32 R3, RZ, RZ, 0x1 ;  /* 0x00000001ff037424 */ /* 0x000fe200078e00ff */
[----:B------:R-:W-:-:S04]  /*1dd0*/  WARPGROUP.ARRIVE ;  /* 0x00000000000079c5 */ /* 0x000fc80000000000 */
[----:B------:R-:W-:-:S04]  /*1de0*/  SEL R3, R3, 0x2, !P0 ;  /* 0x0000000203037807 */ /* 0x000fc80004000000 */
[----:B------:R-:W-:-:S03]  /*1df0*/  LOP3.LUT R3, R3, 0x1, RZ, 0xfc, !PT ;  /* 0x0000000103037812 */ /* 0x000fc600078efcff */
[----:B------:R-:W-:Y:S01]  /*1e00*/  ULEA.HI UR5, UR4, UR4, URZ, 0x1 ;  /* 0x0000000404057291 */ /* 0x000fe2000f8f083f */
[----:B------:R-:W-:-:S03]  /*1e10*/  ISETP.NE.AND P1, PT, R3, 0x3, PT ;  /* 0x000000030300780c */ /* 0x000fc60003f25270 */
[----:B------:R-:W-:-:S04]  /*1e20*/  ULOP3.LUT UR5, UR5, 0x1fffe, URZ, 0xc0, !UPT ;  /* 0x0001fffe05057892 */ /* 0x000fc8000f8ec03f */
[----:B------:R-:W-:Y:S02]  /*1e30*/  UIADD3 UR5, UR4, -UR5, URZ ;  /* 0x8000000504057290 */ /* 0x000fe4000fffe03f */
[----:B------:R-:W-:Y:S02]  /*1e40*/  UIADD3 UR4, UR41, 0x36400, URZ ;  /* 0x0003640029047890 */ /* 0x000fe4000fffe03f */
[----:B------:R-:W-:Y:S02]  /*1e50*/  ULEA UR5, UR5, UR41, 0xf ;  /* 0x0000002905057291 */ /* 0x000fe4000f8e783f */
[----:B------:R-:W-:Y:S02]  /*1e60*/  USHF.R.U32.HI UR4, URZ, 0x4, UR4 ;  /* 0x000000043f047899 */ /* 0x000fe40008011604 */
[----:B------:R-:W-:Y:S02]  /*1e70*/  UIADD3 UR5, UR5, 0x400, URZ ;  /* 0x0000040005057890 */ /* 0x000fe4000fffe03f */
[----:B------:R-:W-:-:S02]  /*1e80*/  ULOP3.LUT UR4, UR4, 0x3fff, URZ, 0xc0, !UPT ;  /* 0x00003fff04047892 */ /* 0x000fc4000f8ec03f */
[----:B------:R-:W-:Y:S02]  /*1e90*/  USHF.R.U32.HI UR5, URZ, 0x4, UR5 ;  /* 0x000000043f057899 */ /* 0x000fe40008011605 */
[----:B------:R-:W-:Y:S02]  /*1ea0*/  ULOP3.LUT UR8, UR4, 0x10000, URZ, 0xfc, !UPT ;  /* 0x0001000004087892 */ /* 0x000fe4000f8efc3f */
[----:B------:R-:W-:Y:S02]  /*1eb0*/  ULOP3.LUT UR5, UR5, 0x3fff, URZ, 0xc0, !UPT ;  /* 0x00003fff05057892 */ /* 0x000fe4000f8ec03f */
[----:B------:R-:W-:Y:S02]  /*1ec0*/  UIADD3 UR12, UR8, 0x2, URZ ;  /* 0x00000002080c7890 */ /* 0x000fe4000fffe03f */
[----:B------:R-:W-:Y:S02]  /*1ed0*/  ULOP3.LUT UR20, UR5, 0x2000000, URZ, 0xfc, !UPT ;  /* 0x0200000005147892 */ /* 0x000fe4000f8efc3f */
[----:B------:R-:W-:-:S02]  /*1ee0*/  UIADD3 UR16, UR8, 0x4, URZ ;  /* 0x0000000408107890 */ /* 0x000fc4000fffe03f */
[----:B------:R-:W-:Y:S02]  /*1ef0*/  ULEA UR10, UR36, UR20, 0xc ;  /* 0x00000014240a7291 */ /* 0x000fe4000f8e603f */
[----:B------:R-:W-:Y:S02]  /*1f00*/  UIADD3 UR4, UR8, 0x6, URZ ;  /* 0x0000000608047890 */ /* 0x000fe4000fffe03f */
[----:B------:R-:W-:Y:S02]  /*1f10*/  UIADD3 UR14, UR10, 0x80, URZ ;  /* 0x000000800a0e7890 */ /* 0x000fe4000fffe03f */
[----:B------:R-:W-:Y:S02]  /*1f20*/  UIADD3 UR18, UR10, 0x100, URZ ;  /* 0x000001000a127890 */ /* 0x000fe4000fffe03f */
[----:B------:R-:W-:Y:S02]  /*1f30*/  UIADD3 UR6, UR10, 0x180, URZ ;  /* 0x000001800a067890 */ /* 0x000fe4000fffe03f */
[----:B------:R-:W-:Y:S01]  /*1f40*/  HGMMA.64x256x16.F32 R24, gdesc[UR8].tnspB, RZ, !UPT, gsb0 ;  /* 0x43e00000081879f0 */ /* 0x000fe2000c0008ff */
[----:B------:R-:W-:-:S02]  /*1f50*/  UMOV UR5, 0x40000040 ;  /* 0x4000004000057882 */ /* 0x000fc40000000000 */
        /* <DEDUP_REMOVED lines=16> */
.L_x_1001:
[----:B------:R-:W-:-:S04]  /*2060*/  ULEA UR6, UR36, UR41, 0x3 ;  /* 0x0000002924067291 */ /* 0x000fc8000f8e183f */
[----:B------:R-:W-:-:S04]  /*2070*/  UIADD3 UR6, UR6, 0x38860, URZ ;  /* 0x0003886006067890 */ /* 0x000fc8000fffe03f */
[----:B------:R-:W-:-:S09]  /*2080*/  UPRMT UR6, UR40, 0x654, UR6 ;  /* 0x0000065428067896 */ /* 0x000fd20008000006 */
[----:B------:R-:W-:Y:S01]  /*2090*/  SYNCS.ARRIVE.TRANS64.RED.A1T0 RZ, [UR6], RZ ;  /* 0x000000ffffff79a7 */ /* 0x000fe20008100406 */
[----:B------:R-:W-:-:S06]  /*20a0*/  UIADD3 UR6, UR21, -0x2, URZ ;  /* 0xfffffffe15067890 */ /* 0x000fcc000fffe03f */
[----:B------:R-:W-:-:S13]  /*20b0*/  ISETP.LE.AND P0, PT, R0, UR6, PT ;  /* 0x0000000600007c0c */ /* 0x000fda000bf03270 */
[----:B------:R-:W-:Y:S05]  /*20c0*/  @!P0 BRA `(.L_x_1002) ;  /* 0x0000000800b48947 */ /* 0x000fea0003800000 */
[----:B------:R-:W-:-:S05]  /*20d0*/  UMOV UR21, UR6 ;  /* 0x0000000600157c82 */ /* 0x000fca0008000000 */
.L_x_1004:
[----:B------:R-:W-:Y:S01]  /*20e0*/  BAR.SYNC.DEFER_BLOCKING 0xe, 0x100 ;  /* 0x0384000000007b1d */ /* 0x000fe20000010000 */
[----:B------:R-:W-:Y:S01]  /*20f0*/  IMAD.U32 R4, RZ, RZ, UR36 ;  /* 0x00000024ff047e24 */ /* 0x000fe2000f8e00ff */
[----:B------:R-:W-:Y:S01]  /*2100*/  UIADD3 UR36, UR36, 0x1, URZ ;  /* 0x0000000124247890 */ /* 0x000fe2000fffe03f */
[----:B------:R-:W-:Y:S01]  /*2110*/  ISETP.LT.AND P0, PT, R0, UR21, PT ;  /* 0x0000001500007c0c */ /* 0x000fe2000bf01270 */
[----:B------:R-:W-:Y:S01]  /*2120*/  UIADD3 UR21, UR21, -0x1, URZ ;  /* 0xffffffff15157890 */ /* 0x000fe2000fffe03f */
        /* <DEDUP_REMOVED lines=10> */
[----:B------:R-:W-:Y:S02]  /*21d0*/  UIADD3 UR18, UR10, 0x100, URZ ;  /* 0x000001000a127890 */ /* 0x000fe4000fffe03f */
[----:B------:R-:W-:Y:S01]  /*21e0*/  UIADD3 UR6, UR10, 0x180, URZ ;  /* 0x000001800a067890 */ /* 0x000fe2000fffe03f */
        /* <DEDUP_REMOVED lines=143> */
[----:B------:R-:W-:Y:S01]  /*2ae0*/  HGMMA.64x256x16.F32 R24, gdesc[UR4].tnspB, R24, gsb0 ;  /* 0x43e00000041879f0 */ /* 0x000fe20008000818 */
[----:B------:R-:W-:-:S06]  /*2af0*/  USEL UR6, URZ, 0x1, UP0 ;  /* 0x000000013f067887 */ /* 0x000fcc0008000000 */
[----:B------:R-:W-:Y:S01]  /*2b00*/  LOP3.LUT R2, R2, UR6, RZ, 0x3c, !PT ;  /* 0x0000000602027c12 */ /* 0x000fe2000f8e3cff */
[----:B------:R-:W-:Y:S02]  /*2b10*/  WARPGROUP.DEPBAR.LE gsb0, 0x0 ;  /* 0x00008000000079c5 */ /* 0x000fe40000010000 */
[----:B------:R-:W-:Y:S06]  /*2b20*/  BAR.ARV 0xf, 0x100 ;  /* 0x03c4000000007b1d */ /* 0x000fec0000002000 */
[----:B------:R-:W-:Y:S05]  /*2b30*/  @!P1 BRA `(.L_x_1003) ;  /* 0x0000000000049947 */ /* 0x000fea0003800000 */
[----:B------:R-:W-:Y:S01]  /*2b40*/  BPT.TRAP 0x1 ;  /* 0x000000040000795c */ /* 0x000fe20000300000 */
.L_x_1003:
[----:B------:R-:W-:-:S04]  /*2b50*/  ULEA UR6, UR36, UR41, 0x3 ;  /* 0x0000002924067291 */ /* 0x000fc8000f8e183f */
[----:B------:R-:W-:-:S04]  /*2b60*/  UIADD3 UR6, UR6, 0x38860, URZ ;  /* 0x0003886006067890 */ /* 0x000fc8000fffe03f */
[----:B------:R-:W-:-:S09]  /*2b70*/  UPRMT UR6, UR40, 0x654, UR6 ;  /* 0x0000065428067896 */ /* 0x000fd20008000006 */
[----:B------:R-:W-:Y:S01]  /*2b80*/  SYNCS.ARRIVE.TRANS64.RED.A1T0 RZ, [UR6], RZ ;  /* 0x000000ffffff79a7 */ /* 0x000fe20008100406 */
[----:B------:R-:W-:Y:S05]  /*2b90*/  @P0 BRA `(.L_x_1004) ;  /* 0xfffffff400500947 */ /* 0x000fea000383ffff */
.L_x_1002:
[----:B------:R-:W-:Y:S01]  /*2ba0*/  BAR.SYNC.DEFER_BLOCKING 0xe, 0x100 ;  /* 0x0384000000007b1d */ /* 0x000fe20000010000 */
[----:B------:R-:W-:Y:S01]  /*2bb0*/  IMAD.U32 R0, RZ, RZ, UR36 ;  /* 0x00000024ff007e24 */ /* 0x000fe2000f8e00ff */
[----:B------:R-:W-:Y:S01]  /*2bc0*/  UIADD3 UR36, UR36, 0x1, URZ ;  /* 0x0000000124247890 */ /* 0x000fe2000fffe03f */
[----:B------:R-:W-:Y:S01]  /*2bd0*/  PLOP3.LUT P0, PT, PT, PT, PT, 0x8, 0x0 ;  /* 0x000000000000781c */ /* 0x000fe20003f0e170 */
[----:B------:R-:W-:Y:S02]  /*2be0*/  IMAD.MOV.U32 R152, RZ, RZ, RZ ;  /* 0x000000ffff987224 */ /* 0x000fe400078e00ff */
        /* <DEDUP_REMOVED lines=136> */
[----:B------:R-:W-:Y:S01]  /*3470*/  IMAD.MOV.U32 R3, RZ, RZ, RZ ;  /* 0x000000ffff037224 */ /* 0x000fe200078e00ff */
[----:B------:R-:W-:Y:S06]  /*3480*/  BAR.ARV 0xf, 0x100 ;  /* 0x03c4000000007b1d */ /* 0x000fec0000002000 */
[----:B------:R-:W-:Y:S05]  /*3490*/  BRA `(.L_x_1000) ;  /* 0x0000006800907947 */ /* 0x000fea0003800000 */
.L_x_998:
[----:B------:R-:W-:Y:S01]  /*34a0*/  ISETP.GE.AND P0, PT, R153, 0x1, PT ;  /* 0x000000019900780c */ /* 0x000fe20003f06270 */
[----:B------:R-:W-:-:S12]  /*34b0*/  IMAD.MOV.U32 R23, RZ, RZ, RZ ;  /* 0x000000ffff177224 */ /* 0x000fd800078e00ff */
[----:B------:R-:W-:Y:S05]  /*34c0*/  @!P0 BRA `(.L_x_1005) ;  /* 0x0000000000688947 */ /* 0x000fea0003800000 */
[-C--:B------:R-:W-:Y:S02]  /*34d0*/  IABS R0, R10.reuse ;  /* 0x0000000a00007213 */ /* 0x080fe40000000000 */
[----:B------:R-:W-:Y:S02]  /*34e0*/  IADD3 R3, R9, -0x1, R10 ;  /* 0xffffffff09037810 */ /* 0x000fe40007ffe00a */
[----:B------:R-:W0:Y:S01]  /*34f0*/  I2F.RP R6, R0 ;  /* 0x0000000000067306 */ /* 0x000e220000209400 */
[----:B------:R-:W-:-:S05]  /*3500*/  IABS R8, R10 ;  /* 0x0000000a00087213 */ /* 0x000fca0000000000 */
[----:B------:R-:W-:Y:S02]  /*3510*/  IMAD.MOV R8, RZ, RZ, -R8 ;  /* 0x000000ffff087224 */ /* 0x000fe400078e0a08 */
[----:B0-----:R-:W0:Y:S02]  /*3520*/  MUFU.RCP R6, R6 ;  /* 0x0000000600067308 */ /* 0x001e240000001000 */
[----:B0-----:R-:W-:Y:S01]  /*3530*/  VIADD R4, R6, 0xffffffe ;  /* 0x0ffffffe06047836 */ /* 0x001fe20000000000 */
[----:B------:R-:W-:Y:S02]  /*3540*/  IABS R6, R3 ;  /* 0x0000000300067213 */ /* 0x000fe40000000000 */
[----:B------:R-:W-:-:S03]  /*3550*/  LOP3.LUT R3, R3, R10, RZ, 0x3c, !PT ;  /* 0x0000000a03037212 */ /* 0x000fc600078e3cff */
[----:B------:R0:W1:Y:S01]  /*3560*/  F2I.FTZ.U32.TRUNC.NTZ R5, R4 ;  /* 0x0000000400057305 */ /* 0x000062000021f000 */
[----:B------:R-:W-:Y:S01]  /*3570*/  ISETP.GE.AND P2, PT, R3, RZ, PT ;  /* 0x000000ff0300720c */ /* 0x000fe20003f46270 */
        /* <DEDUP_REMOVED lines=13> */
[----:B------:R-:W-:Y:S01]  /*3650*/  @!P2 IMAD.MOV R23, RZ, RZ, -R23 ;  /* 0x000000ffff17a224 */ /* 0x000fe200078e0a17 */
[----:B------:R-:W-:-:S07]  /*3660*/  @!P0 LOP3.LUT R23, RZ, R10, RZ, 0x33, !PT ;  /* 0x0000000aff178212 */ /* 0x000fce00078e33ff */
.L_x_1005:
[-C--:B------:R-:W-:Y:S01]  /*3670*/  IMAD R18, R195, R23.reuse, RZ ;  /* 0x00000017c3127224 */ /* 0x080fe200078e02ff */
[----:B------:R-:W-:Y:S01]  /*3680*/  PLOP3.LUT P0, PT, PT, PT, PT, 0x80, 0x0 ;  /* 0x000000000000781c */ /* 0x000fe20003f0f070 */
[----:B------:R-:W-:Y:S01]  /*3690*/  IMAD.MOV.U32 R152, RZ, RZ, RZ ;  /* 0x000000ffff987224 */ /* 0x000fe200078e00ff */
[----:B------:R-:W-:Y:S01]  /*36a0*/  CS2R R150, SRZ ;  /* 0x0000000000967805 */ /* 0x000fe2000001ff00 */
[----:B------:R-:W-:Y:S01]  /*36b0*/  IMAD.MOV.U32 R3, RZ, RZ, RZ ;  /* 0x000000ffff037224 */ /* 0x000fe200078e00ff */
[----:B------:R-:W-:Y:S02]  /*36c0*/  VIADDMNMX R23, R18, R23, R9, PT ;  /* 0x0000001712177246 */ /* 0x000fe40003800109 */
[----:B------:R-:W-:Y:S02]  /*36d0*/  CS2R R148, SRZ ;  /* 0x0000000000947805 */ /* 0x000fe4000001ff00 */
[----:B------:R-:W-:Y:S02]  /*36e0*/  CS2R R146, SRZ ;  /* 0x0000000000927805 */ /* 0x000fe4000001ff00 */
[----:B------:R-:W-:-:S02]  /*36f0*/  CS2R R144, SRZ ;  /* 0x0000000000907805 */ /* 0x000fc4000001ff00 */
[----:B------:R-:W-:Y:S02]  /*3700*/  ISETP.GT.AND P1, PT, R23, R18, PT ;  /* 0x000000121700720c */ /* 0x000fe40003f24270 */
        /* <DEDUP_REMOVED lines=90> */
.L_x_1006:
        /* <DEDUP_REMOVED lines=12> */
.L_x_1135:
[----:B------:R-:W-:Y:S05]  /*3d70*/  @!P0 BRA `(.L_x_1008) ;  /* 0x0000000000048947 */ /* 0x000fea0003800000 */
[----:B------:R-:W-:Y:S01]  /*3d80*/  BPT.TRAP 0x1 ;  /* 0x000000040000795c */ /* 0x000fe20000300000 */
.L_x_1008:
[----:B------:R-:W-:Y:S01]  /*3d90*/  IMAD.U32 R5, RZ, RZ, UR36 ;  /* 0x00000024ff057e24 */ /* 0x000fe2000f8e00ff */
[----:B------:R-:W-:-:S04]  /*3da0*/  SHF.L.U32 R4, R2, 0x1f, RZ ;  /* 0x0000001f02047819 */ /* 0x000fc800000006ff */
[----:B------:R-:W-:-:S04]  /*3db0*/  LEA R5, R5, UR41, 0x3 ;  /* 0x0000002905057c11 */ /* 0x000fc8000f8e18ff */
[----:B------:R1:W2:Y:S01]  /*3dc0*/  SYNCS.PHASECHK.TRANS64.TRYWAIT P1, [R5+URZ+0x38830], R4 ;  /* 0x03883004050075a7 */ /* 0x0002a2000802017f */
[----:B------:R-:W-:Y:S05]  /*3dd0*/  @!P0 BRA `(.L_x_1009) ;  /* 0x0000000000048947 */ /* 0x000fea0003800000 */
[----:B------:R-:W-:Y:S01]  /*3de0*/  BPT.TRAP 0x1 ;  /* 0x000000040000795c */ /* 0x000fe20000300000 */
.L_x_1009:
[----:B--2---:R-:W-:Y:S05]  /*3df0*/  @P1 BRA `(.L_x_1010) ;  /* 0x0000000000081947 */ /* 0x004fea0003800000 */
[----:B------:R-:W2:Y:S02]  /*3e00*/  SYNCS.PHASECHK.TRANS64.TRYWAIT P1, [R5+URZ+0x38830], R4 ;  /* 0x03883004050075a7 */ /* 0x000ea4000802017f */
[----:B--2---:R-:W-:Y:S05]  /*3e10*/  @!P1 BRA `(.L_x_1011) ;  /* 0x0000011000d09947 */ /* 0x004fea0003800000 */
.L_x_1010:
        /* <DEDUP_REMOVED lines=15> */
[----:B------:R-:W-:Y:S01]  /*3f10*/  UMOV UR15, 0x40000040 ;  /* 0x40000040000f7882 */ /* 0x000fe20000000000 */
[----:B------:R-:W-:-:S02]  /*3f20*/  UMOV UR13, 0x40000040 ;  /* 0x40000040000d7882 */ /* 0x000fc40000000000 */
[----:B------:R-:W-:Y:S02]  /*3f30*/  ULEA UR6, UR36, UR6, 0x9 ;  /* 0x0000000624067291 */ /* 0x000fe4000f8e483f */
[----:B------:R-:W-:Y:S02]  /*3f40*/  ULOP3.LUT UR4, UR4, 0x10000, URZ, 0xfc, !UPT ;  /* 0x0001000004047892 */ /* 0x000fe4000f8efc3f */
[----:B------:R-:W-:Y:S02]  /*3f50*/  UIADD3 UR10, UR6, 0x2, URZ ;  /* 0x00000002060a7890 */ /* 0x000fe4000fffe03f */
[----:B------:R-:W-:Y:S02]  /*3f60*/  UIADD3 UR8, UR4, 0x2, URZ ;  /* 0x0000000204087890 */ /* 0x000fe4000fffe03f */
[----:B------:R-:W-:Y:S02]  /*3f70*/  UIADD3 UR14, UR6, 0x4, URZ ;  /* 0x00000004060e7890 */ /* 0x000fe4000fffe03f */
[----:B------:R-:W-:-:S02]  /*3f80*/  UIADD3 UR12, UR4, 0x4, URZ ;  /* 0x00000004040c7890 */ /* 0x000fc4000fffe03f */
[----:B------:R-:W-:Y:S01]  /*3f90*/  HGMMA.64x64x16.F32 R24, gdesc[UR4], RZ, !UPT, gsb0 ;  /* 0x00e00000041879f0 */ /* 0x000fe2000c0008ff */
[----:B------:R-:W-:Y:S02]  /*3fa0*/  UIADD3 UR18, UR6, 0x6, URZ ;  /* 0x0000000606127890 */ /* 0x000fe4000fffe03f */
        /* <DEDUP_REMOVED lines=13> */
[----:B------:R-:W0:Y:S02]  /*4080*/  SYNCS.PHASECHK.TRANS64.TRYWAIT P1, [UR41+0x38810], R3 ;  /* 0x03881003ff0075a7 */ /* 0x000e240008020169 */
[----:B0-----:R-:W-:Y:S05]  /*4090*/  @!P1 BRA `(.L_x_1012) ;  /* 0x0000011000449947 */ /* 0x001fea0003800000 */
.L_x_1136:
[----:B------:R-:W-:Y:S05]  /*40a0*/  @!P0 BRA `(.L_x_1013) ;  /* 0x0000000000048947 */ /* 0x000fea0003800000 */
[----:B------:R-:W-:Y:S01]  /*40b0*/  BPT.TRAP 0x1 ;  /* 0x000000040000795c */ /* 0x000fe20000300000 */
.L_x_1013:
[----:B------:R3:W4:Y:S01]  /*40c0*/  SYNCS.PHASECHK.TRANS64.TRYWAIT P1, [R5+URZ+0x38850], R4 ;  /* 0x03885004050075a7 */ /* 0x000722000802017f */
[----:B------:R-:W-:Y:S05]  /*40d0*/  @!P0 BRA `(.L_x_1014) ;  /* 0x0000000000048947 */ /* 0x000fea0003800000 */
[----:B------:R-:W-:Y:S01]  /*40e0*/  BPT.TRAP 0x1 ;  /* 0x000000040000795c */ /* 0x000fe20000300000 */
.L_x_1014:
[----:B----4-:R-:W-:Y:S05]  /*40f0*/  @P1 BRA `(.L_x_1015) ;  /* 0x0000000000081947 */ /* 0x010fea0003800000 */
[----:B------:R-:W4:Y:S02]  /*4100*/  SYNCS.PHASECHK.TRANS64.TRYWAIT P1, [R5+URZ+0x38850], R4 ;  /* 0x03885004050075a7 */ /* 0x000f24000802017f */
[----:B----4-:R-:W-:Y:S05]  /*4110*/  @!P1 BRA `(.L_x_1016) ;  /* 0x00000110003c9947 */ /* 0x010fea0003800000 */
.L_x_1015:
[----:B------:R-:W-:Y:S01]  /*4120*/  UIADD3 UR4, UR41, 0x400, URZ ;  /* 0x0000040029047890 */ /* 0x000fe2000fffe03f */
[----:B------:R-:W-:Y:S01]  /*4130*/  WARPGROUP.ARRIVE ;  /* 0x00000000000079c5 */ /* 0x000fe20000000000 */
[----:B------:R-:W-:-:S05]  /*4140*/  UIADD3 UR5, UR41, 0x26400, URZ ;  /* 0x0002640029057890 */ /* 0x000fca000fffe03f */
[----:B0-----:R-:W0:Y:S01]  /*4150*/  S2R R3, SR_TID.X ;  /* 0x0000000000037919 */ /* 0x001e220000002100 */
[----:B------:R-:W-:Y:S02]  /*4160*/  USHF.R.U32.HI UR4, URZ, 0x4, UR4 ;  /* 0x000000043f047899 */ /* 0x000fe40008011604 */
[----:B------:R-:W-:Y:S02]  /*4170*/  USHF.R.U32.HI UR5, URZ, 0x4, UR5 ;  /* 0x000000043f057899 */ /* 0x000fe40008011605 */
[----:B------:R-:W-:Y:S02]  /*4180*/  ULOP3.LUT UR4, UR4, 0x3fff, URZ, 0xc0, !UPT ;  /* 0x00003fff04047892 */ /* 0x000fe4000f8ec03f */
[----:B------:R-:W-:Y:S02]  /*4190*/  ULOP3.LUT UR5, UR5, 0x3fff, URZ, 0xc0, !UPT ;  /* 0x00003fff05057892 */ /* 0x000fe4000f8ec03f */
[----:B------:R-:W-:Y:S02]  /*41a0*/  ULOP3.LUT UR4, UR4, 0x10000, URZ, 0xfc, !UPT ;  /* 0x0001000004047892 */ /* 0x000fe4000f8efc3f */
[----:B------:R-:W-:-:S02]  /*41b0*/  ULOP3.LUT UR6, UR5, 0x10000, URZ, 0xfc, !UPT ;  /* 0x0001000005067892 */ /* 0x000fc4000f8efc3f */
[----:B------:R-:W-:Y:S01]  /*41c0*/  ULEA UR5, UR36, UR4, 0xc ;  /* 0x0000000424057291 */ /* 0x000fe2000f8e603f */
[----:B------:R-:W-:Y:S01]  /*41d0*/  UMOV UR21, 0x40000040 ;  /* 0x4000004000157882 */ /* 0x000fe20000000000 */
[----:B------:R-:W-:Y:S01]  /*41e0*/  UMOV UR23, 0x40000040 ;  /* 0x4000004000177882 */ /* 0x000fe20000000000 */
[----:B------:R-:W-:Y:S02]  /*41f0*/  UIADD3 UR14, UR6, 0x800, URZ ;  /* 0x00000800060e7890 */ /* 0x000fe4000fffe03f */
[----:B------:R-:W-:Y:S02]  /*4200*/  UMOV UR20, UR6 ;  /* 0x0000000600147c82 */ /* 0x000fe40008000000 */
[----:B------:R-:W-:Y:S01]  /*4210*/  UMOV UR22, UR5 ;  /* 0x0000000500167c82 */ /* 0x000fe20008000000 */
[----:B------:R-:W-:Y:S01]  /*4220*/  UIADD3 UR15, UR5, 0x800, URZ ;  /* 0x00000800050f7890 */ /* 0x000fe2000fffe03f */
[----:B------:R-:W-:Y:S01]  /*4230*/  HGMMA.64x64x16.F32 R24, gdesc[UR20], R24, gsb0 ;  /* 0x00e00000141879f0 */ /* 0x000fe20008000818 */
[----:B------:R-:W-:-:S02]  /*4240*/  UIADD3 UR20, UR6, 0x2, URZ ;  /* 0x0000000206147890 */ /* 0x000fc4000fffe03f */
[----:B------:R-:W-:Y:S01]  /*4250*/  UIADD3 UR22, UR5, 0x2, URZ ;  /* 0x0000000205167890 */ /* 0x000fe2000fffe03f */
[----:B------:R-:W-:Y:S01]  /*4260*/  UMOV UR21, 0x40000040 ;  /* 0x4000004000157882 */ /* 0x000fe20000000000 */
[----:B------:R-:W-:Y:S01]  /*4270*/  UMOV UR23, 0x40000040 ;  /* 0x4000004000177882 */ /* 0x000fe20000000000 */
[----:B0-----:R-:W-:-:S06]  /*4280*/  SHF.R.U32.HI R3, RZ, 0x7, R3 ;  /* 0x00000007ff037819 */ /* 0x001fcc0000011603 */
[----:B------:R-:W0:Y:S02]  /*4290*/  SHFL.IDX PT, R3, R3, RZ, 0x1f ;  /* 0x00001fff03037589 */ /* 0x000e2400000e0000 */
[----:B0-----:R-:W-:-:S13]  /*42a0*/  R2UR UR7, R3 ;  /* 0x00000000030772ca */ /* 0x001fda00000e0000 */
[----:B------:R-:W-:-:S03]  /*42b0*/  UISETP.GT.AND UP0, UPT, UR7, 0x7f, UPT ;  /* 0x0000007f0700788c */ /* 0x000fc6000bf04270 */
[----:B------:R-:W-:Y:S01]  /*42c0*/  UMOV UR7, 0x4 ;  /* 0x0000000400077882 */ /* 0x000fe20000000000 */
[----:B------:R-:W-:Y:S02]  /*42d0*/  USEL UR11, URZ, 0x2, !UP0 ;  /* 0x000000023f0b7887 */ /* 0x000fe4000c000000 */
[----:B------:R-:W-:Y:S02]  /*42e0*/  USEL UR10, UR7, 0x2, UP0 ;  /* 0x00000002070a7887 */ /* 0x000fe40008000000 */
[----:B------:R-:W-:Y:S01]  /*42f0*/  USEL UR7, UR7, 0x6, !UP0 ;  /* 0x0000000607077887 */ /* 0x000fe2000c000000 */
[----:B------:R-:W-:Y:S02]  /*4300*/  WARPGROUP.DEPBAR.LE gsb0, 0x0 ;  /* 0x00008000000079c5 */ /* 0x000fe40000010000 */
[----:B------:R-:W-:-:S06]  /*4310*/  WARPGROUP.ARRIVE ;  /* 0x00000000000079c5 */ /* 0x000fcc0000000000 */
[----:B------:R-:W-:Y:S01]  /*4320*/  HGMMA.64x64x16.F32 R24, gdesc[UR20], R24, gsb0 ;  /* 0x00e00000141879f0 */ /* 0x000fe20008000818 */
[----:B------:R-:W-:Y:S02]  /*4330*/  UIADD3 UR20, UR6, 0x4, URZ ;  /* 0x0000000406147890 */ /* 0x000fe4000fffe03f */
[----:B------:R-:W-:Y:S01]  /*4340*/  UIADD3 UR22, UR5, 0x4, URZ ;  /* 0x0000000405167890 */ /* 0x000fe2000fffe03f */
[----:B------:R-:W-:Y:S01]  /*4350*/  UMOV UR21, 0x40000040 ;  /* 0x4000004000157882 */ /* 0x000fe20000000000 */
[----:B------:R-:W-:Y:S01]  /*4360*/  UMOV UR23, 0x40000040 ;  /* 0x4000004000177882 */ /* 0x000fe20000000000 */
        /* <DEDUP_REMOVED lines=94> */
[----:B------:R-:W-:Y:S02]  /*4950*/  UIADD3 UR20, UR11, UR14, URZ ;  /* 0x0000000e0b147290 */ /* 0x000fe4000fffe03f */
[----:B------:R-:W-:Y:S01]  /*4960*/  UIADD3 UR22, UR11, UR15, URZ ;  /* 0x0000000f0b167290 */ /* 0x000fe2000fffe03f */
        /* <DEDUP_REMOVED lines=16> */
[----:B------:R-:W-:Y:S01]  /*4a70*/  UMOV UR14, 0x28 ;  /* 0x00000028000e7882 */ /* 0x000fe20000000000 */
[----:B------:R-:W-:Y:S01]  /*4a80*/  UMOV UR15, 0xa00 ;  /* 0x00000a00000f7882 */ /* 0x000fe20000000000 */
[----:B------:R-:W-:Y:S02]  /*4a90*/  USEL UR14, UR14, 0x26, UP0 ;  /* 0x000000260e0e7887 */ /* 0x000fe40008000000 */
[----:B------:R-:W-:-:S02]  /*4aa0*/  USEL UR15, UR15, 0x980, UP0 ;  /* 0x000009800f0f7887 */ /* 0x000fc40008000000 */
[----:B------:R-:W-:Y:S02]  /*4ab0*/  ULOP3.LUT UR14, UR14, 0x6, URZ, 0xc0, !UPT ;  /* 0x000000060e0e7892 */ /* 0x000fe4000f8ec03f */
[----:B------:R-:W-:Y:S01]  /*4ac0*/  ULOP3.LUT UR15, UR15, 0xa00, URZ, 0xc0, !UPT ;  /* 0x00000a000f0f7892 */ /* 0x000fe2000f8ec03f */
[----:B------:R-:W-:Y:S02]  /*4ad0*/  WARPGROUP.DEPBAR.LE gsb0, 0x0 ;  /* 0x00008000000079c5 */ /* 0x000fe40000010000 */
[----:B------:R-:W-:-:S06]  /*4ae0*/  WARPGROUP.ARRIVE ;  /* 0x00000000000079c5 */ /* 0x000fcc0000000000 */
[----:B------:R-:W-:Y:S01]  /*4af0*/  HGMMA.64x64x16.F32 R24, gdesc[UR20], R24, gsb0 ;  /* 0x00e00000141879f0 */ /* 0x000fe20008000818 */
[----:B------:R-:W-:Y:S02]  /*4b00*/  UIADD3 UR20, UR14, UR15, UR6 ;  /* 0x0000000f0e147290 */ /* 0x000fe4000fffe006 */
[----:B------:R-:W-:Y:S01]  /*4b10*/  UIADD3 UR22, UR14, UR15, UR5 ;  /* 0x0000000f0e167290 */ /* 0x000fe2000fffe005 */
[----:B------:R-:W-:Y:S01]  /*4b20*/  UMOV UR21, 0x40000040 ;  /* 0x4000004000157882 */ /* 0x000fe20000000000 */
[----:B------:R-:W-:Y:S01]  /*4b30*/  UMOV UR23, 0x40000040 ;  /* 0x4000004000177882 */ /* 0x000fe20000000000 */
[----:B------:R-:W-:Y:S02]  /*4b40*/  UIADD3 UR14, UR6, 0xa00, URZ ;  /* 0x00000a00060e7890 */ /* 0x000fe4000fffe03f */
[----:B------:R-:W-:Y:S01]  /*4b50*/  UIADD3 UR15, UR5, 0xa00, URZ ;  /* 0x00000a00050f7890 */ /* 0x000fe2000fffe03f */
        /* <DEDUP_REMOVED lines=86> */
[----:B------:R-:W-:Y:S02]  /*50c0*/  UMOV UR10, 0x1000 ;  /* 0x00001000000a7882 */ /* 0x000fe40000000000 */
[----:B------:R-:W-:-:S04]  /*50d0*/  USEL UR10, UR10, 0xf80, UP0 ;  /* 0x00000f800a0a7887 */ /* 0x000fc80008000000 */
[----:B------:R-:W-:Y:S01]  /*50e0*/  ULOP3.LUT UR10, UR10, 0x1e00, URZ, 0xc0, !UPT ;  /* 0x00001e000a0a7892 */ /* 0x000fe2000f8ec03f */
        /* <DEDUP_REMOVED lines=17> */
[----:B------:R-:W-:Y:S02]  /*5200*/  WARPGROUP.DEPBAR.LE gsb0, 0x0 ;  /* 0x00008000000079c5 */ /* 0x000fe40000010000 */
[----:B------:R-:W-:-:S06]  /*5210*/  WARPGROUP.ARRIVE ;  /* 0x00000000000079c5 */ /* 0x000fcc0000000000 */
[----:B------:R-:W-:Y:S03]  /*5220*/  HGMMA.64x64x16.F32 R24, gdesc[UR20], R24, gsb0 ;  /* 0x00e00000141879f0 */ /* 0x000fe60008000818 */
[----:B------:R-:W-:Y:S02]  /*5230*/  WARPGROUP.DEPBAR.LE gsb0, 0x0 ;  /* 0x00008000000079c5 */ /* 0x000fe40000010000 */
[----:B------:R-:W-:Y:S05]  /*5240*/  @!P0 BRA `(.L_x_1017) ;  /* 0x0000000000048947 */ /* 0x000fea0003800000 */
[----:B------:R-:W-:Y:S01]  /*5250*/  BPT.TRAP 0x1 ;  /* 0x000000040000795c */ /* 0x000fe20000300000 */
.L_x_1017:
[----:B------:R-:W5:Y:S01]  /*5260*/  LDL R6, [R1+0x4] ;  /* 0x0000040001067983 */ /* 0x000f620000100800 */
[----:B------:R-:W-:Y:S01]  /*5270*/  ULDC UR5, c[0x0][0xad0] ;  /* 0x0002b40000057ab9 */ /* 0x000fe20000000800 */
[----:B------:R-:W-:Y:S02]  /*5280*/  IMAD R153, R23, -0x40, R153 ;  /* 0xffffffc017997824 */ /* 0x000fe400078e0299 */
        /* <DEDUP_REMOVED lines=36> */
[----:B------:R-:W-:Y:S01]  /*54d0*/  ULDC UR18, c[0x0][0xa80] ;  /* 0x0002a00000127ab9 */ /* 0x000fe20000000800 */
[----:B------:R-:W-:Y:S01]  /*54e0*/  R2UR UR5, R5 ;  /* 0x00000000050572ca */ /* 0x000fe200000e0000 */
[----:B------:R-:W0:Y:S01]  /*54f0*/  MUFU.TANH R32, R32 ;  /* 0x0000002000207308 */ /* 0x000e220000002400 */
[----:B------:R-:W-:Y:S01]  /*5500*/  ULOP3.LUT UR43, UR43, 0x2000000, URZ, 0xfc, !UPT ;  /* 0x020000002b2b7892 */ /* 0x000fe2000f8efc3f */
[----:B------:R-:W-:Y:S01]  /*5510*/  UMOV UR11, 0x40000040 ;  /* 0x40000040000b7882 */ /* 0x000fe20000000000 */
[----:B------:R-:W-:-:S02]  /*5520*/  UMOV UR15, 0x40000040 ;  /* 0x40000040000f7882 */ /* 0x000fc40000000000 */
[----:B------:R-:W-:-:S03]  /*5530*/  ULEA UR10, UR36, UR43, 0xc ;  /* 0x0000002b240a7291 */ /* 0x000fc6000f8e603f */
[----:B------:R-:W0:Y:S01]  /*5540*/  MUFU.TANH R3, R26 ;  /* 0x0000001a00037308 */ /* 0x000e220000002400 */
[----:B------:R-:W-:-:S03]  /*5550*/  UIADD3 UR14, UR10, 0x80, URZ ;  /* 0x000000800a0e7890 */ /* 0x000fc6000fffe03f */
[----:B------:R-:W-:-:S04]  /*5560*/  UIADD3 UR5, UR5, 0x38840, URZ ;  /* 0x0003884005057890 */ /* 0x000fc8000fffe03f */
[----:B------:R-:W0:Y:S01]  /*5570*/  MUFU.TANH R33, R33 ;  /* 0x0000002100217308 */ /* 0x000e220000002400 */
[----:B------:R-:W-:-:S07]  /*5580*/  UPRMT UR5, UR40, 0x654, UR5 ;  /* 0x0000065428057896 */ /* 0x000fce0008000005 */
[----:B-1234-:R-:W1:Y:S02]  /*5590*/  MUFU.TANH R4, R27 ;  /* 0x0000001b00047308 */ /* 0x01ee640000002400 */
[----:B------:R-:W-:Y:S06]  /*55a0*/  SYNCS.ARRIVE.TRANS64.RED.A1T0 RZ, [UR5], RZ ;  /* 0x000000ffffff79a7 */ /* 0x000fec0008100405 */
[----:B------:R-:W2:Y:S08]  /*55b0*/  MUFU.TANH R36, R36 ;  /* 0x0000002400247308 */ /* 0x000eb00000002400 */
[----:B------:R-:W3:Y:S08]  /*55c0*/  MUFU.TANH R8, R30 ;  /* 0x0000001e00087308 */ /* 0x000ef00000002400 */
[----:B------:R-:W4:Y:S08]  /*55d0*/  MUFU.TANH R37, R37 ;  /* 0x0000002500257308 */ /* 0x000f300000002400 */
        /* <DEDUP_REMOVED lines=20> */
[----:B------:R-:W4:Y:S01]  /*5720*/  MUFU.TANH R55, R55 ;  /* 0x0000003700377308 */ /* 0x000f220000002400 */
[----:B-----5:R-:W-:Y:S01]  /*5730*/  IADD3 R153, -R6, 0x40, R153 ;  /* 0x0000004006997810 */ /* 0x020fe20007ffe199 */
[----:B------:R-:W-:Y:S03]  /*5740*/  BAR.SYNC.DEFER_BLOCKING 0xf, 0x100 ;  /* 0x03c4000000007b1d */ /* 0x000fe60000010000 */
[----:B------:R-:W-:-:S02]  /*5750*/  ISETP.GT.AND P5, PT, R153, RZ, PT ;  /* 0x000000ff9900720c */ /* 0x000fc40003fa4270 */
[C---:B------:R-:W-:Y:S02]  /*5760*/  ISETP.GT.AND P4, PT, R153.reuse, 0x1, PT ;  /* 0x000000019900780c */ /* 0x040fe40003f84270 */
[----:B------:R-:W-:Y:S02]  /*5770*/  ISETP.GT.AND P3, PT, R153, 0x8, PT ;  /* 0x000000089900780c */ /* 0x000fe40003f64270 */
[----:B0-----:R-:W-:Y:S02]  /*5780*/  FSEL R24, R24, -INF , P5 ;  /* 0xff80000018187808 */ /* 0x001fe40002800000 */
[----:B------:R-:W-:Y:S02]  /*5790*/  FSEL R25, R25, -INF , P4 ;  /* 0xff80000019197808 */ /* 0x000fe40002000000 */
[----:B------:R-:W-:Y:S02]  /*57a0*/  ISETP.GT.AND P2, PT, R153, 0x9, PT ;  /* 0x000000099900780c */ /* 0x000fe40003f44270 */
[----:B------:R-:W-:-:S02]  /*57b0*/  FSEL R28, R28, -INF , P3 ;  /* 0xff8000001c1c7808 */ /* 0x000fc40001800000 */
[----:B------:R-:W-:Y:S02]  /*57c0*/  FMNMX.FTZ R7, R24, R25, !PT ;  /* 0x0000001918077209 */ /* 0x000fe40007810000 */
[----:B------:R-:W-:Y:S02]  /*57d0*/  ISETP.GT.AND P1, PT, R153, 0x10, PT ;  /* 0x000000109900780c */ /* 0x000fe40003f24270 */
[----:B------:R-:W-:Y:S02]  /*57e0*/  FSEL R29, R29, -INF , P2 ;  /* 0xff8000001d1d7808 */ /* 0x000fe40001000000 */
[----:B------:R-:W-:Y:S02]  /*57f0*/  FMNMX.FTZ R6, R28, R7, !PT ;  /* 0x000000071c067209 */ /* 0x000fe40007810000 */
[----:B------:R-:W-:Y:S02]  /*5800*/  ISETP.GT.AND P6, PT, R153, 0x11, PT ;  /* 0x000000119900780c */ /* 0x000fe40003fc4270 */
[----:B------:R-:W-:-:S02]  /*5810*/  FSEL R32, R32, -INF , P1 ;  /* 0xff80000020207808 */ /* 0x000fc40000800000 */
[----:B------:R-:W-:Y:S02]  /*5820*/  FMNMX.FTZ R7, R29, R6, !PT ;  /* 0x000000061d077209 */ /* 0x000fe40007810000 */
[----:B------:R-:W-:Y:S02]  /*5830*/  FSEL R3, R3, -INF , P5 ;  /* 0xff80000003037808 */ /* 0x000fe40002800000 */
[----:B------:R-:W-:Y:S02]  /*5840*/  ISETP.GT.AND P5, PT, R153, 0x18, PT ;  /* 0x000000189900780c */ /* 0x000fe40003fa4270 */
[----:B------:R-:W-:Y:S02]  /*5850*/  FSEL R33, R33, -INF , P6 ;  /* 0xff80000021217808 */ /* 0x000fe40003000000 */
[----:B------:R-:W-:Y:S02]  /*5860*/  FMNMX.FTZ R6, R32, R7, !PT ;  /* 0x0000000720067209 */ /* 0x000fe40007810000 */
[----:B-1----:R-:W-:-:S02]  /*5870*/  FSEL R4, R4, -INF , P4 ;  /* 0xff80000004047808 */ /* 0x002fc40002000000 */
[----:B------:R-:W-:Y:S02]  /*5880*/  ISETP.GT.AND P4, PT, R153, 0x19, PT ;  /* 0x000000199900780c */ /* 0x000fe40003f84270 */
[----:B--2---:R-:W-:Y:S02]  /*5890*/  FSEL R36, R36, -INF , P5 ;  /* 0xff80000024247808 */ /* 0x004fe40002800000 */
[----:B------:R-:W-:Y:S02]  /*58a0*/  FMNMX.FTZ R7, R33, R6, !PT ;  /* 0x0000000621077209 */ /* 0x000fe40007810000 */
[----:B---3--:R-:W-:Y:S02]  /*58b0*/  FSEL R8, R8, -INF , P3 ;  /* 0xff80000008087808 */ /* 0x008fe40001800000 */
[----:B------:R-:W-:Y:S02]  /*58c0*/  ISETP.GT.AND P3, PT, R153, 0x20, PT ;  /* 0x000000209900780c */ /* 0x000fe40003f64270 */
[----:B----4-:R-:W-:-:S02]  /*58d0*/  FSEL R37, R37, -INF , P4 ;  /* 0xff80000025257808 */ /* 0x010fc40002000000 */
[----:B------:R-:W-:Y:S02]  /*58e0*/  FMNMX.FTZ R6, R36, R7, !PT ;  /* 0x0000000724067209 */ /* 0x000fe40007810000 */
[----:B------:R-:W-:Y:S02]  /*58f0*/  FSEL R9, R9, -INF , P2 ;  /* 0xff80000009097808 */ /* 0x000fe40001000000 */
[----:B------:R-:W-:Y:S02]  /*5900*/  ISETP.GT.AND P2, PT, R153, 0x21, PT ;  /* 0x000000219900780c */ /* 0x000fe40003f44270 */
[----:B------:R-:W-:Y:S02]  /*5910*/  FSEL R40, R40, -INF , P3 ;  /* 0xff80000028287808 */ /* 0x000fe40001800000 */
[----:B------:R-:W-:Y:S02]  /*5920*/  FMNMX.FTZ R7, R37, R6, !PT ;  /* 0x0000000625077209 */ /* 0x000fe40007810000 */
[----:B------:R-:W-:-:S02]  /*5930*/  FSEL R10, R10, -INF , P1 ;  /* 0xff8000000a0a7808 */ /* 0x000fc40000800000 */
[----:B------:R-:W-:Y:S02]  /*5940*/  ISETP.GT.AND P1, PT, R153, 0x28, PT ;  /* 0x000000289900780c */ /* 0x000fe40003f24270 */
[----:B------:R-:W-:Y:S02]  /*5950*/  FSEL R41, R41, -INF , P2 ;  /* 0xff80000029297808 */ /* 0x000fe40001000000 */
[----:B------:R-:W-:Y:S02]  /*5960*/  FMNMX.FTZ R6, R40, R7, !PT ;  /* 0x0000000728067209 */ /* 0x000fe40007810000 */
[----:B------:R-:W-:Y:S02]  /*5970*/  FSEL R11, R11, -INF , P6 ;  /* 0xff8000000b0b7808 */ /* 0x000fe40003000000 */
[----:B------:R-:W-:Y:S02]  /*5980*/  ISETP.GT.AND P6, PT, R153, 0x29, PT ;  /* 0x000000299900780c */ /* 0x000fe40003fc4270 */
[----:B------:R-:W-:-:S02]  /*5990*/  FSEL R44, R44, -INF , P1 ;  /* 0xff8000002c2c7808 */ /* 0x000fc40000800000 */
        /* <DEDUP_REMOVED lines=18> */
[----:B------:R-:W-:Y:S02]  /*5ac0*/  FMNMX.FTZ R6, R52, R7, !PT ;  /* 0x0000000734067209 */ /* 0x000fe40007810000 */
[----:B------:R-:W-:Y:S02]  /*5ad0*/  FSEL R46, R46, -INF , P1 ;  /* 0xff8000002e2e7808 */ /* 0x000fe40000800000 */
[----:B------:R-:W-:Y:S02]  /*5ae0*/  FMNMX.FTZ R14, R53, R6, !PT ;  /* 0x00000006350e7209 */ /* 0x000fe40007810000 */
[----:B------:R-:W-:Y:S02]  /*5af0*/  FSEL R47, R47, -INF , P6 ;  /* 0xff8000002f2f7808 */ /* 0x000fe40003000000 */
[----:B------:R-:W-:Y:S01]  /*5b00*/  FSEL R50, R50, -INF , P5 ;  /* 0xff80000032327808 */ /* 0x000fe20002800000 */
[----:B------:R-:W0:Y:S01]  /*5b10*/  SHFL.BFLY PT, R7, R14, 0x2, 0x1f ;  /* 0x0c401f000e077f89 */ /* 0x000e2200000e0000 */
[----:B------:R-:W-:-:S02]  /*5b20*/  FSEL R51, R51, -INF , P4 ;  /* 0xff80000033337808 */ /* 0x000fc40002000000 */
[----:B------:R-:W-:Y:S02]  /*5b30*/  FSEL R54, R54, -INF , P3 ;  /* 0xff80000036367808 */ /* 0x000fe40001800000 */
[----:B------:R-:W-:Y:S02]  /*5b40*/  FSEL R55, R55, -INF , P2 ;  /* 0xff80000037377808 */ /* 0x000fe40001000000 */
[----:B0-----:R-:W-:Y:S02]  /*5b50*/  FMNMX.FTZ R15, R14, R7, !PT ;  /* 0x000000070e0f7209 */ /* 0x001fe40007810000 */
[----:B------:R-:W-:-:S03]  /*5b60*/  FMNMX.FTZ R7, R3, R4, !PT ;  /* 0x0000000403077209 */ /* 0x000fc60007810000 */
[----:B------:R-:W0:Y:S01]  /*5b70*/  SHFL.BFLY PT, R20, R15, 0x1, 0x1f ;  /* 0x0c201f000f147f89 */ /* 0x000e2200000e0000 */
[----:B------:R-:W-:-:S04]  /*5b80*/  FMNMX.FTZ R6, R8, R7, !PT ;  /* 0x0000000708067209 */ /* 0x000fc80007810000 */
[----:B------:R-:W-:-:S04]  /*5b90*/  FMNMX.FTZ R7, R9, R6, !PT ;  /* 0x0000000609077209 */ /* 0x000fc80007810000 */
[----:B------:R-:W-:-:S04]  /*5ba0*/  FMNMX.FTZ R6, R10, R7, !PT ;  /* 0x000000070a067209 */ /* 0x000fc80007810000 */
[----:B------:R-:W-:-:S04]  /*5bb0*/  FMNMX.FTZ R7, R11, R6, !PT ;  /* 0x000000060b077209 */ /* 0x000fc80007810000 */
[----:B------:R-:W-:-:S04]  /*5bc0*/  FMNMX.FTZ R14, R12, R7, !PT ;  /* 0x000000070c0e7209 */ /* 0x000fc80007810000 */
[----:B------:R-:W-:Y:S02]  /*5bd0*/  FMNMX.FTZ R7, R13, R14, !PT ;  /* 0x0000000e0d077209 */ /* 0x000fe40007810000 */
[----:B0-----:R-:W-:Y:S02]  /*5be0*/  FMNMX.FTZ R6, R15, R20, !PT ;  /* 0x000000140f067209 */ /* 0x001fe40007810000 */
[----:B------:R-:W-:Y:S02]  /*5bf0*/  FMNMX.FTZ R14, R42, R7, !PT ;  /* 0x000000072a0e7209 */ /* 0x000fe40007810000 */
        /* <DEDUP_REMOVED lines=24> */
[----:B------:R-:W1:Y:S01]  /*5d80*/  SHFL.BFLY PT, R7, R14, 0x2, 0x1f ;  /* 0x0c401f000e077f89 */ /* 0x000e6200000e0000 */
[--C-:B------:R-:W-:Y:S01]  /*5d90*/  FFMA.FTZ R48, R48, UR18, -R20.reuse ;  /* 0x0000001230307c23 */ /* 0x100fe20008010814 */
[--C-:B------:R-:W-:Y:S01]  /*5da0*/  FFMA.FTZ R49, R49, UR18, -R20.reuse ;  /* 0x0000001231317c23 */ /* 0x100fe20008010814 */
[--C-:B------:R-:W-:Y:S01]  /*5db0*/  FFMA.FTZ R52, R52, UR18, -R20.reuse ;  /* 0x0000001234347c23 */ /* 0x100fe20008010814 */
[----:B------:R-:W-:Y:S01]  /*5dc0*/  MUFU.EX2 R28, R28 ;  /* 0x0000001c001c7308 */ /* 0x000fe20000000800 */
[----:B------:R-:W-:-:S07]  /*5dd0*/  FFMA.FTZ R20, R53, UR18, -R20 ;  /* 0x0000001235147c23 */ /* 0x000fce0008010814 */
[----:B------:R-:W2:Y:S01]  /*5de0*/  MUFU.EX2 R29, R29 ;  /* 0x0000001d001d7308 */ /* 0x000ea20000000800 */
[----:B0-----:R-:W-:Y:S01]  /*5df0*/  FADD.FTZ R21, R24, R25 ;  /* 0x0000001918157221 */ /* 0x001fe20000010000 */
[----:B------:R-:W-:-:S06]  /*5e00*/  F2FP.F16.F32.PACK_AB R152, R25, R24 ;  /* 0x000000181998723e */ /* 0x000fcc00000000ff */
[----:B------:R-:W-:Y:S01]  /*5e10*/  MUFU.EX2 R32, R32 ;  /* 0x0000002000207308 */ /* 0x000fe20000000800 */
[----:B-1----:R-:W-:-:S07]  /*5e20*/  FMNMX.FTZ R15, R14, R7, !PT ;  /* 0x000000070e0f7209 */ /* 0x002fce0007810000 */
[----:B------:R-:W0:Y:S01]  /*5e30*/  MUFU.EX2 R33, R33 ;  /* 0x0000002100217308 */ /* 0x000e220000000800 */
[----:B------:R-:W1:Y:S01]  /*5e40*/  SHFL.BFLY PT, R14, R15, 0x1, 0x1f ;  /* 0x0c201f000f0e7f89 */ /* 0x000e6200000e0000 */
[----:B--2---:R-:W-:-:S06]  /*5e50*/  F2FP.F16.F32.PACK_AB R154, R29, R28 ;  /* 0x0000001c1d9a723e */ /* 0x004fcc00000000ff */
[----:B------:R-:W-:Y:S08]  /*5e60*/  MUFU.EX2 R36, R36 ;  /* 0x0000002400247308 */ /* 0x000ff00000000800 */
[----:B------:R-:W2:Y:S01]  /*5e70*/  MUFU.EX2 R37, R37 ;  /* 0x0000002500257308 */ /* 0x000ea20000000800 */
[----:B0-----:R-:W-:-:S07]  /*5e80*/  F2FP.F16.F32.PACK_AB R156, R33, R32 ;  /* 0x00000020219c723e */ /* 0x001fce00000000ff */
[----:B------:R-:W-:Y:S01]  /*5e90*/  MUFU.EX2 R40, R40 ;  /* 0x0000002800287308 */ /* 0x000fe20000000800 */
[----:B-1----:R-:W-:-:S04]  /*5ea0*/  FMNMX.FTZ R7, R15, R14, !PT ;  /* 0x0000000e0f077209 */ /* 0x002fc80007810000 */
[C---:B------:R-:W-:Y:S01]  /*5eb0*/  FSETP.NEU.FTZ.AND P1, PT, R7.reuse, -INF , PT ;  /* 0xff8000000700780b */ /* 0x040fe20003f3d000 */
[----:B------:R-:W-:Y:S02]  /*5ec0*/  FMUL.FTZ R14, R7, UR18 ;  /* 0x00000012070e7c20 */ /* 0x000fe40008410000 */
[----:B------:R0:W-:Y:S01]  /*5ed0*/  MUFU.EX2 R15, R20 ;  /* 0x00000014000f7308 */ /* 0x0001e20000000800 */
[----:B--2---:R-:W-:Y:S02]  /*5ee0*/  F2FP.F16.F32.PACK_AB R158, R37, R36 ;  /* 0x00000024259e723e */ /* 0x004fe400000000ff */
        /* <DEDUP_REMOVED lines=10> */
[----:B0-----:R-:W-:Y:S01]  /*5f90*/  FADD.FTZ R20, R28, R21 ;  /* 0x000000151c147221 */ /* 0x001fe20000010000 */
[--C-:B------:R-:W-:Y:S01]  /*5fa0*/  FFMA.FTZ R42, R42, UR18, -R14.reuse ;  /* 0x000000122a2a7c23 */ /* 0x100fe2000801080e */
[--C-:B------:R-:W-:Y:S01]  /*5fb0*/  FFMA.FTZ R43, R43, UR18, -R14.reuse ;  /* 0x000000122b2b7c23 */ /* 0x100fe2000801080e */
[----:B------:R-:W-:Y:S01]  /*5fc0*/  FFMA.FTZ R46, R46, UR18, -R14 ;  /* 0x000000122e2e7c23 */ /* 0x000fe2000801080e */
[----:B------:R-:W-:Y:S01]  /*5fd0*/  FADD.FTZ R21, R29, R20 ;  /* 0x000000141d157221 */ /* 0x000fe20000010000 */
[----:B------:R-:W0:Y:S01]  /*5fe0*/  MUFU.EX2 R4, R4 ;  /* 0x0000000400047308 */ /* 0x000e220000000800 */
[--C-:B------:R-:W-:Y:S01]  /*5ff0*/  FFMA.FTZ R47, R47, UR18, -R14.reuse ;  /* 0x000000122f2f7c23 */ /* 0x100fe2000801080e */
[--C-:B------:R-:W-:Y:S01]  /*6000*/  FFMA.FTZ R50, R50, UR18, -R14.reuse ;  /* 0x0000001232327c23 */ /* 0x100fe2000801080e */
[----:B------:R-:W-:Y:S01]  /*6010*/  FADD.FTZ R20, R32, R21 ;  /* 0x0000001520147221 */ /* 0x000fe20000010000 */
[--C-:B------:R-:W-:Y:S01]  /*6020*/  FFMA.FTZ R51, R51, UR18, -R14.reuse ;  /* 0x0000001233337c23 */ /* 0x100fe2000801080e */
[--C-:B------:R-:W-:Y:S01]  /*6030*/  FFMA.FTZ R54, R54, UR18, -R14.reuse ;  /* 0x0000001236367c23 */ /* 0x100fe2000801080e */
[----:B------:R-:W-:Y:S01]  /*6040*/  FFMA.FTZ R14, R55, UR18, -R14 ;  /* 0x00000012370e7c23 */ /* 0x000fe2000801080e */
[----:B------:R-:W-:Y:S01]  /*6050*/  FADD.FTZ R21, R33, R20 ;  /* 0x0000001421157221 */ /* 0x000fe20000010000 */
[----:B------:R-:W1:Y:S03]  /*6060*/  MUFU.EX2 R8, R8 ;  /* 0x0000000800087308 */ /* 0x000e660000000800 */
[----:B------:R-:W-:-:S05]  /*6070*/  FADD.FTZ R20, R36, R21 ;  /* 0x0000001524147221 */ /* 0x000fca0000010000 */
[----:B------:R-:W2:Y:S01]  /*6080*/  MUFU.EX2 R9, R9 ;  /* 0x0000000900097308 */ /* 0x000ea20000000800 */
[----:B0-----:R-:W-:Y:S01]  /*6090*/  FADD.FTZ R27, R3, R4 ;  /* 0x00000004031b7221 */ /* 0x001fe20000010000 */
[----:B------:R-:W-:Y:S01]  /*60a0*/  F2FP.F16.F32.PACK_AB R153, R4, R3 ;  /* 0x000000030499723e */ /* 0x000fe200000000ff */
[----:B------:R-:W-:-:S05]  /*60b0*/  FADD.FTZ R3, R37, R20 ;  /* 0x0000001425037221 */ /* 0x000fca0000010000 */
[----:B------:R-:W0:Y:S01]  /*60c0*/  MUFU.EX2 R10, R10 ;  /* 0x0000000a000a7308 */ /* 0x000e220000000800 */
[----:B-1----:R-:W-:-:S07]  /*60d0*/  FADD.FTZ R26, R8, R27 ;  /* 0x0000001b081a7221 */ /* 0x002fce0000010000 */
[----:B------:R-:W1:Y:S01]  /*60e0*/  MUFU.EX2 R11, R11 ;  /* 0x0000000b000b7308 */ /* 0x000e620000000800 */
[C---:B--2---:R-:W-:Y:S01]  /*60f0*/  FADD.FTZ R27, R9.reuse, R26 ;  /* 0x0000001a091b7221 */ /* 0x044fe20000010000 */
[----:B------:R-:W-:-:S05]  /*6100*/  F2FP.F16.F32.PACK_AB R155, R9, R8 ;  /* 0x00000008099b723e */ /* 0x000fca00000000ff */
[----:B------:R2:W-:Y:S01]  /*6110*/  STSM.16.M88.4 [R184+0x36400], R152 ;  /* 0x03640098b8007844 */ /* 0x0005e20000000200 */
[----:B------:R-:W3:Y:S01]  /*6120*/  MUFU.EX2 R12, R12 ;  /* 0x0000000c000c7308 */ /* 0x000ee20000000800 */
[----:B0-----:R-:W-:-:S07]  /*6130*/  FADD.FTZ R24, R10, R27 ;  /* 0x0000001b0a187221 */ /* 0x001fce0000010000 */
[----:B------:R-:W0:Y:S01]  /*6140*/  MUFU.EX2 R13, R13 ;  /* 0x0000000d000d7308 */ /* 0x000e220000000800 */
[C---:B-1----:R-:W-:Y:S01]  /*6150*/  FADD.FTZ R25, R11.reuse, R24 ;  /* 0x000000180b197221 */ /* 0x042fe20000010000 */
[----:B------:R-:W-:-:S06]  /*6160*/  F2FP.F16.F32.PACK_AB R157, R11, R10 ;  /* 0x0000000a0b9d723e */ /* 0x000fcc00000000ff */
[----:B------:R-:W1:Y:S01]  /*6170*/  MUFU.EX2 R42, R42 ;  /* 0x0000002a002a7308 */ /* 0x000e620000000800 */
[----:B---3--:R-:W-:-:S07]  /*6180*/  FADD.FTZ R4, R12, R25 ;  /* 0x000000190c047221 */ /* 0x008fce0000010000 */
[----:B------:R-:W3:Y:S01]  /*6190*/  MUFU.EX2 R41, R41 ;  /* 0x0000002900297308 */ /* 0x000ee20000000800 */
[C---:B0-----:R-:W-:Y:S01]  /*61a0*/  FADD.FTZ R9, R13.reuse, R4 ;  /* 0x000000040d097221 */ /* 0x041fe20000010000 */
[----:B------:R-:W-:Y:S01]  /*61b0*/  FADD.FTZ R4, R40, R3 ;  /* 0x0000000328047221 */ /* 0x000fe20000010000 */
[----:B------:R-:W-:-:S05]  /*61c0*/  F2FP.F16.F32.PACK_AB R159, R13, R12 ;  /* 0x0000000c0d9f723e */ /* 0x000fca00000000ff */
[----:B------:R-:W0:Y:S01]  /*61d0*/  MUFU.EX2 R43, R43 ;  /* 0x0000002b002b7308 */ /* 0x000e220000000800 */
[----:B-1----:R-:W-:Y:S01]  /*61e0*/  FADD.FTZ R8, R42, R9 ;  /* 0x000000092a087221 */ /* 0x002fe20000010000 */
[----:B------:R2:W-:Y:S06]  /*61f0*/  STSM.16.M88.4 [R185], R156 ;  /* 0x0000009cb9007844 */ /* 0x0005ec0000000200 */
[----:B------:R-:W1:Y:S01]  /*6200*/  MUFU.EX2 R44, R44 ;  /* 0x0000002c002c7308 */ /* 0x000e620000000800 */
[C---:B---3--:R-:W-:Y:S01]  /*6210*/  FADD.FTZ R3, R41.reuse, R4 ;  /* 0x0000000429037221 */ /* 0x048fe20000010000 */
[----:B------:R-:W-:-:S06]  /*6220*/  F2FP.F16.F32.PACK_AB R160, R41, R40 ;  /* 0x0000002829a0723e */ /* 0x000fcc00000000ff */
[----:B------:R-:W3:Y:S01]  /*6230*/  MUFU.EX2 R46, R46 ;  /* 0x0000002e002e7308 */ /* 0x000ee20000000800 */
[C---:B0-----:R-:W-:Y:S01]  /*6240*/  FADD.FTZ R9, R43.reuse, R8 ;  /* 0x000000082b097221 */ /* 0x041fe20000010000 */
[----:B------:R-:W-:-:S06]  /*6250*/  F2FP.F16.F32.PACK_AB R161, R43, R42 ;  /* 0x0000002a2ba1723e */ /* 0x000fcc00000000ff */
[----:B------:R-:W0:Y:S01]  /*6260*/  MUFU.EX2 R45, R45 ;  /* 0x0000002d002d7308 */ /* 0x000e220000000800 */
[----:B-1----:R-:W-:-:S07]  /*6270*/  FADD.FTZ R4, R44, R3 ;  /* 0x000000032c047221 */ /* 0x002fce0000010000 */
[----:B------:R-:W1:Y:S01]  /*6280*/  MUFU.EX2 R47, R47 ;  /* 0x0000002f002f7308 */ /* 0x000e620000000800 */
[----:B---3--:R-:W-:-:S07]  /*6290*/  FADD.FTZ R8, R46, R9 ;  /* 0x000000092e087221 */ /* 0x008fce0000010000 */
        /* <DEDUP_REMOVED lines=18> */
[----:B0-----:R-:W-:Y:S01]  /*63c0*/  FADD.FTZ R4, R52, R3 ;  /* 0x0000000334047221 */ /* 0x001fe20000010000 */
[----:B------:R-:W-:-:S03]  /*63d0*/  F2FP.F16.F32.PACK_AB R166, R15, R52 ;  /* 0x000000340fa6723e */ /* 0x000fc600000000ff */
[----:B------:R-:W-:Y:S01]  /*63e0*/  FADD.FTZ R3, R15, R4 ;  /* 0x000000040f037221 */ /* 0x000fe20000010000 */
[----:B-1----:R-:W-:-:S04]  /*63f0*/  FADD.FTZ R8, R54, R9 ;  /* 0x0000000936087221 */ /* 0x002fc80000010000 */
[C---:B---3--:R-:W-:Y:S01]  /*6400*/  FADD.FTZ R4, R167.reuse, R8 ;  /* 0x00000008a7047221 */ /* 0x048fe20000010000 */
[----:B------:R-:W-:-:S05]  /*6410*/  F2FP.F16.F32.PACK_AB R167, R167, R54 ;  /* 0x00000036a7a7723e */ /* 0x000fca00000000ff */
[----:B------:R2:W-:Y:S01]  /*6420*/  STSM.16.M88.4 [R186], R164 ;  /* 0x000000a4ba007844 */ /* 0x0005e20000000200 */
[----:B------:R-:W-:-:S06]  /*6430*/  WARPGROUP.ARRIVE ;  /* 0x00000000000079c5 */ /* 0x000fcc0000000000 */
[----:B------:R-:W-:Y:S01]  /*6440*/  HGMMA.64x256x16.F32 R24, R152, gdesc[UR8].tnspB, RZ, !UPT, gsb0 ;  /* 0x43e0000898187df0 */ /* 0x000fe2000c0008ff */
        /* <DEDUP_REMOVED lines=17> */
[----:B------:R0:W-:Y:S06]  /*6560*/  MEMBAR.ALL.CTA ;  /* 0x0000000000007992 */ /* 0x0001ec0000008000 */
[----:B0-----:R-:W0:Y:S02]  /*6570*/  FENCE.VIEW.ASYNC.S ;  /* 0x00000000000073c6 */ /* 0x001e240000000000 */
[----:B0-----:R-:W-:Y:S01]  /*6580*/  NOP ;  /* 0x0000000000007918 */ /* 0x001fe20000000000 */
[----:B------:R-:W-:Y:S06]  /*6590*/  BAR.ARV 0xe, 0x100 ;  /* 0x0384000000007b1d */ /* 0x000fec0000002000 */
[----:B--2---:R-:W-:Y:S05]  /*65a0*/  @!P0 BRA `(.L_x_1018) ;  /* 0x0000000000048947 */ /* 0x004fea0003800000 */
[----:B------:R-:W-:Y:S01]  /*65b0*/  BPT.TRAP 0x1 ;  /* 0x000000040000795c */ /* 0x000fe20000300000 */
.L_x_1018:
[----:B------:R-:W-:Y:S01]  /*65c0*/  R2UR UR5, R5 ;  /* 0x00000000050572ca */ /* 0x000fe200000e0000 */
[----:B------:R-:W-:-:S05]  /*65d0*/  VIADD R5, R23, 0xfffffffe ;  /* 0xfffffffe17057836 */ /* 0x000fca0000000000 */
[----:B------:R-:W-:-:S07]  /*65e0*/  ISETP.GE.AND P1, PT, R5, R18, PT ;  /* 0x000000120500720c */ /* 0x000fce0003f26270 */
[----:B------:R-:W-:-:S04]  /*65f0*/  UIADD3 UR5, UR5, 0x38860, URZ ;  /* 0x0003886005057890 */ /* 0x000fc8000fffe03f */
[----:B------:R-:W-:-:S09]  /*6600*/  UPRMT UR5, UR40, 0x654, UR5 ;  /* 0x0000065428057896 */ /* 0x000fd20008000005 */
[----:B------:R-:W-:Y:S01]  /*6610*/  SYNCS.ARRIVE.TRANS64.RED.A1T0 RZ, [UR5], RZ ;  /* 0x000000ffffff79a7 */ /* 0x000fe20008100405 */
[----:B------:R-:W-:Y:S05]  /*6620*/  @!P1 BRA `(.L_x_1019) ;  /* 0x0000002c00849947 */ /* 0x000fea0003800000 */
[----:B------:R-:W-:Y:S01]  /*6630*/  IMAD.MOV.U32 R8, RZ, RZ, R7 ;  /* 0x000000ffff087224 */ /* 0x000fe200078e0007 */
[----:B------:R-:W-:Y:S01]  /*6640*/  UMOV UR7, UR36 ;  /* 0x0000002400077c82 */ /* 0x000fe20008000000 */
[----:B------:R-:W-:-:S07]  /*6650*/  IMAD.MOV.U32 R9, RZ, RZ, R6 ;  /* 0x000000ffff097224 */ /* 0x000fce00078e0006 */
.L_x_1030:
[----:B------:R-:W-:Y:S01]  /*6660*/  UIADD3 UR36, UR7, 0x1, URZ ;  /* 0x0000000107247890 */ /* 0x000fe2000fffe03f */
[C---:B------:R-:W-:Y:S01]  /*6670*/  ISETP.GT.AND P1, PT, R5.reuse, R18, PT ;  /* 0x000000120500720c */ /* 0x040fe20003f24270 */
[----:B------:R-:W-:Y:S02]  /*6680*/  VIADD R5, R5, 0xffffffff ;  /* 0xffffffff05057836 */ /* 0x000fe40000000000 */
[----:B------:R-:W-:-:S04]  /*6690*/  UISETP.NE.AND UP0, UPT, UR36, 0x2, UPT ;  /* 0x000000022400788c */ /* 0x000fc8000bf05270 */
[----:B------:R-:W-:Y:S02]  /*66a0*/  USEL UR5, URZ, 0x1, UP0 ;  /* 0x000000013f057887 */ /* 0x000fe40008000000 */
[----:B------:R-:W-:-:S04]  /*66b0*/  USEL UR36, UR36, URZ, UP0 ;  /* 0x0000003f24247287 */ /* 0x000fc80008000000 */
[----:B------:R-:W-:Y:S01]  /*66c0*/  LOP3.LUT R2, R2, UR5, RZ, 0x3c, !PT ;  /* 0x0000000502027c12 */ /* 0x000fe2000f8e3cff */
[----:B------:R-:W-:Y:S07]  /*66d0*/  @!P0 BRA `(.L_x_1020) ;  /* 0x0000000000048947 */ /* 0x000fee0003800000 */
[----:B------:R-:W-:Y:S01]  /*66e0*/  BPT.TRAP 0x1 ;  /* 0x000000040000795c */ /* 0x000fe20000300000 */
.L_x_1020:
[----:B------:R-:W-:Y:S01]  /*66f0*/  ULEA UR5, UR36, UR41, 0x3 ;  /* 0x0000002924057291 */ /* 0x000fe2000f8e183f */
[----:B------:R-:W-:-:S08]  /*6700*/  SHF.L.U32 R6, R2, 0x1f, RZ ;  /* 0x0000001f02067819 */ /* 0x000fd000000006ff */
[----:B------:R0:W1:Y:S01]  /*6710*/  SYNCS.PHASECHK.TRANS64.TRYWAIT P2, [UR5+0x38830], R6 ;  /* 0x03883006ff0075a7 */ /* 0x0000620008040145 */
[----:B------:R-:W-:Y:S05]  /*6720*/  @!P0 BRA `(.L_x_1021) ;  /* 0x0000000000048947 */ /* 0x000fea0003800000 */
[----:B------:R-:W-:Y:S01]  /*6730*/  BPT.TRAP 0x1 ;  /* 0x000000040000795c */ /* 0x000fe20000300000 */
.L_x_1021:
[----:B-1----:R-:W-:Y:S05]  /*6740*/  @P2 BRA `(.L_x_1022) ;  /* 0x0000000000082947 */ /* 0x002fea0003800000 */
[----:B------:R-:W1:Y:S02]  /*6750*/  SYNCS.PHASECHK.TRANS64.TRYWAIT P2, [UR5+0x38830], R6 ;  /* 0x03883006ff0075a7 */ /* 0x000e640008040145 */
[----:B-1----:R-:W-:Y:S05]  /*6760*/  @!P2 BRA `(.L_x_1023) ;  /* 0x000000e800bca947 */ /* 0x002fea0003800000 */
.L_x_1022:
        /* <DEDUP_REMOVED lines=28> */
.L_x_1024:
[----:B------:R2:W3:Y:S01]  /*6930*/  SYNCS.PHASECHK.TRANS64.TRYWAIT P2, [UR5+0x38850], R6 ;  /* 0x03885006ff0075a7 */ /* 0x0004e20008040145 */
[----:B------:R-:W-:Y:S05]  /*6940*/  @!P0 BRA `(.L_x_1025) ;  /* 0x0000000000048947 */ /* 0x000fea0003800000 */
[----:B------:R-:W-:Y:S01]  /*6950*/  BPT.TRAP 0x1 ;  /* 0x000000040000795c */ /* 0x000fe20000300000 */
.L_x_1025:
[----:B---3--:R-:W-:Y:S05]  /*6960*/  @P2 BRA `(.L_x_1026) ;  /* 0x0000000000082947 */ /* 0x008fea0003800000 */
[----:B------:R-:W3:Y:S02]  /*6970*/  SYNCS.PHASECHK.TRANS64.TRYWAIT P2, [UR5+0x38850], R6 ;  /* 0x03885006ff0075a7 */ /* 0x000ee40008040145 */
[----:B---3--:R-:W-:Y:S05]  /*6980*/  @!P2 BRA `(.L_x_1027) ;  /* 0x000000e8004ca947 */ /* 0x008fea0003800000 */
.L_x_1026:
[----:B------:R-:W-:Y:S01]  /*6990*/  UIADD3 UR10, UR41, 0x26400, URZ ;  /* 0x00026400290a7890 */ /* 0x000fe2000fffe03f */
[----:B------:R-:W-:Y:S01]  /*69a0*/  WARPGROUP.ARRIVE ;  /* 0x00000000000079c5 */ /* 0x000fe20000000000 */
[----:B------:R-:W-:-:S05]  /*69b0*/  UIADD3 UR15, UR6, 0x2, URZ ;  /* 0x00000002060f7890 */ /* 0x000fca000fffe03f */
[----:B-1----:R-:W1:Y:S01]  /*69c0*/  S2R R7, SR_TID.X ;  /* 0x0000000000077919 */ /* 0x002e620000002100 */
[----:B------:R-:W-:Y:S02]  /*69d0*/  USHF.R.U32.HI UR10, URZ, 0x4, UR10 ;  /* 0x000000043f0a7899 */ /* 0x000fe4000801160a */
[----:B------:R-:W-:Y:S02]  /*69e0*/  UIADD3 UR11, UR6, 0x606, URZ ;  /* 0x00000606060b7890 */ /* 0x000fe4000fffe03f */
[----:B------:R-:W-:Y:S02]  /*69f0*/  ULOP3.LUT UR18, UR10, 0x3fff, URZ, 0xc0, !UPT ;  /* 0x00003fff0a127892 */ /* 0x000fe4000f8ec03f */
[----:B------:R-:W-:Y:S02]  /*6a00*/  UIADD3 UR14, UR6, 0x4, URZ ;  /* 0x00000004060e7890 */ /* 0x000fe4000fffe03f */
[----:B------:R-:W-:Y:S02]  /*6a10*/  ULEA UR10, UR36, UR4, 0xc ;  /* 0x00000004240a7291 */ /* 0x000fe4000f8e603f */
[----:B------:R-:W-:Y:S01]  /*6a20*/  ULOP3.LUT UR6, UR18, 0x10000, URZ, 0xfc, !UPT ;  /* 0x0001000012067892 */ /* 0x000fe2000f8efc3f */
[----:B------:R-:W-:Y:S01]  /*6a30*/  UMOV UR23, 0x40000040 ;  /* 0x4000004000177882 */ /* 0x000fe20000000000 */
[----:B------:R-:W-:Y:S01]  /*6a40*/  UMOV UR21, 0x40000040 ;  /* 0x4000004000157882 */ /* 0x000fe20000000000 */
[----:B------:R-:W-:-:S02]  /*6a50*/  UIADD3 UR18, UR10, 0x800, URZ ;  /* 0x000008000a127890 */ /* 0x000fc4000fffe03f */
[----:B------:R-:W-:Y:S02]  /*6a60*/  UMOV UR22, UR10 ;  /* 0x0000000a00167c82 */ /* 0x000fe40008000000 */
[----:B------:R-:W-:Y:S01]  /*6a70*/  UMOV UR20, UR6 ;  /* 0x0000000600147c82 */ /* 0x000fe20008000000 */
[----:B------:R-:W-:Y:S01]  /*6a80*/  UIADD3 UR19, UR6, 0x800, URZ ;  /* 0x0000080006137890 */ /* 0x000fe2000fffe03f */
[----:B------:R-:W-:Y:S01]  /*6a90*/  HGMMA.64x64x16.F32 R152, gdesc[UR20], R152, gsb0 ;  /* 0x00e00000149879f0 */ /* 0x000fe20008000898 */
[----:B------:R-:W-:Y:S01]  /*6aa0*/  UIADD3 UR22, UR10, 0x2, URZ ;  /* 0x000000020a167890 */ /* 0x000fe2000fffe03f */
[----:B------:R-:W-:Y:S01]  /*6ab0*/  UMOV UR20, UR15 ;  /* 0x0000000f00147c82 */ /* 0x000fe20008000000 */
[----:B------:R-:W-:Y:S01]  /*6ac0*/  UMOV UR21, 0x40000040 ;  /* 0x4000004000157882 */ /* 0x000fe20000000000 */
[----:B------:R-:W-:Y:S01]  /*6ad0*/  UMOV UR23, 0x40000040 ;  /* 0x4000004000177882 */ /* 0x000fe20000000000 */
[----:B-1----:R-:W-:-:S05]  /*6ae0*/  SHF.R.U32.HI R7, RZ, 0x7, R7 ;  /* 0x00000007ff077819 */ /* 0x002fca0000011607 */
[----:B0-2---:R-:W0:Y:S01]  /*6af0*/  SHFL.IDX PT, R6, R7, RZ, 0x1f ;  /* 0x00001fff07067589 */ /* 0x005e2200000e0000 */
[----:B------:R-:W-:Y:S02]  /*6b00*/  WARPGROUP.DEPBAR.LE gsb0, 0x0 ;  /* 0x00008000000079c5 */ /* 0x000fe40000010000 */
[----:B------:R-:W-:-:S06]  /*6b10*/  WARPGROUP.ARRIVE ;  /* 0x00000000000079c5 */ /* 0x000fcc0000000000 */
[----:B------:R-:W-:Y:S01]  /*6b20*/  HGMMA.64x64x16.F32 R152, gdesc[UR20], R152, gsb0 ;  /* 0x00e00000149879f0 */ /* 0x000fe20008000898 */
[----:B------:R-:W-:Y:S01]  /*6b30*/  UIADD3 UR22, UR10, 0x4, URZ ;  /* 0x000000040a167890 */ /* 0x000fe2000fffe03f */
[----:B------:R-:W-:Y:S01]  /*6b40*/  UMOV UR20, UR14 ;  /* 0x0000000e00147c82 */ /* 0x000fe20008000000 */
        /* <DEDUP_REMOVED lines=89> */
[----:B------:R-:W-:Y:S01]  /*70e0*/  UIADD3 UR22, UR10, 0x606, URZ ;  /* 0x000006060a167890 */ /* 0x000fe2000fffe03f */
[----:B------:R-:W-:Y:S01]  /*70f0*/  UMOV UR20, UR11 ;  /* 0x0000000b00147c82 */ /* 0x000fe20008000000 */
[----:B------:R-:W-:Y:S01]  /*7100*/  UMOV UR21, 0x40000040 ;  /* 0x4000004000157882 */ /* 0x000fe20000000000 */
[----:B------:R-:W-:Y:S01]  /*7110*/  UMOV UR23, 0x40000040 ;  /* 0x4000004000177882 */ /* 0x000fe20000000000 */
        /* <DEDUP_REMOVED lines=154> */
.L_x_1028:
[----:B------:R-:W-:Y:S01]  /*7ac0*/  ULDC UR10, c[0x0][0xad0] ;  /* 0x0002b400000a7ab9 */ /* 0x000fe20000000800 */
[----:B------:R-:W-:Y:S01]  /*7ad0*/  ULDC UR18, c[0x0][0xa80] ;  /* 0x0002a00000127ab9 */ /* 0x000fe20000000800 */
        /* <DEDUP_REMOVED lines=27> */
[----:B------:R-:W-:Y:S01]  /*7c90*/  ISETP.NE.AND P2, PT, R19, RZ, PT ;  /* 0x000000ff1300720c */ /* 0x000fe20003f45270 */
[----:B------:R-:W-:Y:S01]  /*7ca0*/  UMOV UR11, 0x40000040 ;  /* 0x40000040000b7882 */ /* 0x000fe20000000000 */
[----:B------:R-:W-:Y:S01]  /*7cb0*/  UMOV UR15, 0x40000040 ;  /* 0x40000040000f7882 */ /* 0x000fe20000000000 */
        /* <DEDUP_REMOVED lines=26> */
[----:B------:R-:W-:Y:S01]  /*7e60*/  MUFU.TANH R155, R155 ;  /* 0x0000009b009b7308 */ /* 0x000fe20000002400 */
[----:B--2---:R-:W-:-:S07]  /*7e70*/  FMNMX.FTZ R6, R161, R6, !PT ;  /* 0x00000006a1067209 */ /* 0x004fce0007810000 */
[----:B------:R-:W-:Y:S01]  /*7e80*/  MUFU.TANH R158, R158 ;  /* 0x0000009e009e7308 */ /* 0x000fe20000002400 */
[----:B0-----:R-:W-:-:S05]  /*7e90*/  FMNMX.FTZ R6, R164, R6, !PT ;  /* 0x00000006a4067209 */ /* 0x001fca0007810000 */
        /* <DEDUP_REMOVED lines=10> */
[C---:B------:R-:W-:Y:S01]  /*7f40*/  FMUL.FTZ R154, R6.reuse, UR18 ;  /* 0x00000012069a7c20 */ /* 0x040fe20008410000 */
[----:B------:R-:W-:Y:S02]  /*7f50*/  FADD.FTZ R165, -R6, R9 ;  /* 0x0000000906a57221 */ /* 0x000fe40000010100 */
[----:B------:R0:W-:Y:S01]  /*7f60*/  MUFU.TANH R9, R162 ;  /* 0x000000a200097308 */ /* 0x0001e20000002400 */
[--C-:B------:R-:W-:Y:S01]  /*7f70*/  FFMA.FTZ R7, R7, UR18, -R154.reuse ;  /* 0x0000001207077c23 */ /* 0x100fe2000801089a */
[--C-:B------:R-:W-:Y:S01]  /*7f80*/  FFMA.FTZ R11, R11, UR18, -R154.reuse ;  /* 0x000000120b0b7c23 */ /* 0x100fe2000801089a */
[--C-:B------:R-:W-:Y:S01]  /*7f90*/  FFMA.FTZ R12, R12, UR18, -R154.reuse ;  /* 0x000000120c0c7c23 */ /* 0x100fe2000801089a */
[--C-:B------:R-:W-:Y:S01]  /*7fa0*/  FFMA.FTZ R13, R13, UR18, -R154.reuse ;  /* 0x000000120d0d7c23 */ /* 0x100fe2000801089a */
[--C-:B------:R-:W-:Y:S01]  /*7fb0*/  FFMA.FTZ R14, R14, UR18, -R154.reuse ;  /* 0x000000120e0e7c23 */ /* 0x100fe2000801089a */
[--C-:B------:R-:W-:Y:S01]  /*7fc0*/  FFMA.FTZ R15, R15, UR18, -R154.reuse ;  /* 0x000000120f0f7c23 */ /* 0x100fe2000801089a */
[--C-:B------:R-:W-:Y:S01]  /*7fd0*/  FFMA.FTZ R20, R20, UR18, -R154.reuse ;  /* 0x0000001214147c23 */ /* 0x100fe2000801089a */
[----:B------:R-:W-:Y:S01]  /*7fe0*/  MUFU.EX2 R7, R7 ;  /* 0x0000000700077308 */ /* 0x000fe20000000800 */
[----:B0-----:R-:W-:Y:S01]  /*7ff0*/  FMUL.FTZ R162, R165, UR18 ;  /* 0x00000012a5a27c20 */ /* 0x001fe20008410000 */
[--C-:B------:R-:W-:Y:S01]  /*8000*/  FFMA.FTZ R165, R10, UR18, -R154.reuse ;  /* 0x000000120aa57c23 */ /* 0x100fe2000801089a */
[--C-:B------:R-:W-:Y:S01]  /*8010*/  FFMA.FTZ R21, R21, UR18, -R154.reuse ;  /* 0x0000001215157c23 */ /* 0x100fe2000801089a */
[--C-:B------:R-:W-:Y:S01]  /*8020*/  FFMA.FTZ R23, R23, UR18, -R154.reuse ;  /* 0x0000001217177c23 */ /* 0x100fe2000801089a */
[--C-:B------:R-:W-:Y:S01]  /*8030*/  FFMA.FTZ R153, R153, UR18, -R154.reuse ;  /* 0x0000001299997c23 */ /* 0x100fe2000801089a */
[--C-:B------:R-:W-:Y:S01]  /*8040*/  FFMA.FTZ R156, R156, UR18, -R154.reuse ;  /* 0x000000129c9c7c23 */ /* 0x100fe2000801089a */
[--C-:B------:R-:W-:Y:S01]  /*8050*/  FFMA.FTZ R157, R157, UR18, -R154.reuse ;  /* 0x000000129d9d7c23 */ /* 0x100fe2000801089a */
[----:B------:R0:W1:Y:S01]  /*8060*/  MUFU.EX2 R10, R162 ;  /* 0x000000a2000a7308 */ /* 0x0000620000000800 */
[--C-:B------:R-:W-:Y:S01]  /*8070*/  FFMA.FTZ R161, R161, UR18, -R154.reuse ;  /* 0x00000012a1a17c23 */ /* 0x100fe2000801089a */
[----:B------:R-:W-:-:S06]  /*8080*/  FFMA.FTZ R164, R164, UR18, -R154 ;  /* 0x00000012a4a47c23 */ /* 0x000fcc000801089a */
[----:B------:R-:W-:Y:S01]  /*8090*/  MUFU.EX2 R168, R12 ;  /* 0x0000000c00a87308 */ /* 0x000fe20000000800 */
[----:B0-----:R-:W-:-:S07]  /*80a0*/  FFMA.FTZ R162, R152, UR18, -R154 ;  /* 0x0000001298a27c23 */ /* 0x001fce000801089a */
[----:B------:R0:W2:Y:S01]  /*80b0*/  MUFU.EX2 R152, R165 ;  /* 0x000000a500987308 */ /* 0x0000a20000000800 */
[----:B-1----:R-:W-:Y:S01]  /*80c0*/  FFMA.FTZ R154, R10, R3, R7 ;  /* 0x000000030a9a7223 */ /* 0x002fe20000010007 */
[----:B------:R-:W-:Y:S01]  /*80d0*/  FMUL.FTZ R3, R167, UR10 ;  /* 0x0000000aa7037c20 */ /* 0x000fe20008410000 */
[----:B------:R-:W-:Y:S01]  /*80e0*/  FMUL.FTZ R167, R174, UR10 ;  /* 0x0000000aaea77c20 */ /* 0x000fe20008410000 */
[-C--:B------:R-:W-:Y:S01]  /*80f0*/  FMUL.FTZ R24, R24, R10.reuse ;  /* 0x0000000a18187220 */ /* 0x080fe20000410000 */
[-C--:B------:R-:W-:Y:S01]  /*8100*/  FMUL.FTZ R25, R25, R10.reuse ;  /* 0x0000000a19197220 */ /* 0x080fe20000410000 */
[-C--:B------:R-:W-:Y:S01]  /*8110*/  FMUL.FTZ R28, R28, R10.reuse ;  /* 0x0000000a1c1c7220 */ /* 0x080fe20000410000 */
[-C--:B------:R-:W-:Y:S01]  /*8120*/  FMUL.FTZ R29, R29, R10.reuse ;  /* 0x0000000a1d1d7220 */ /* 0x080fe20000410000 */
[----:B------:R-:W-:Y:S01]  /*8130*/  MUFU.TANH R3, R3 ;  /* 0x0000000300037308 */ /* 0x000fe20000002400 */
[----:B0-----:R-:W-:Y:S01]  /*8140*/  FMUL.FTZ R165, R166, UR10 ;  /* 0x0000000aa6a57c20 */ /* 0x001fe20008410000 */
[----:B------:R-:W-:Y:S01]  /*8150*/  FMUL.FTZ R166, R171, UR10 ;  /* 0x0000000aaba67c20 */ /* 0x000fe20008410000 */
[----:B------:R-:W-:Y:S01]  /*8160*/  FMUL.FTZ R171, R182, UR10 ;  /* 0x0000000ab6ab7c20 */ /* 0x000fe20008410000 */
[-C--:B------:R-:W-:Y:S01]  /*8170*/  FMUL.FTZ R32, R32, R10.reuse ;  /* 0x0000000a20207220 */ /* 0x080fe20000410000 */
[-C--:B------:R-:W-:Y:S01]  /*8180*/  FMUL.FTZ R33, R33, R10.reuse ;  /* 0x0000000a21217220 */ /* 0x080fe20000410000 */
[-C--:B------:R-:W-:Y:S01]  /*8190*/  FMUL.FTZ R36, R36, R10.reuse ;  /* 0x0000000a24247220 */ /* 0x080fe20000410000 */
[-C--:B------:R-:W-:Y:S01]  /*81a0*/  FMUL.FTZ R37, R37, R10.reuse ;  /* 0x0000000a25257220 */ /* 0x080fe20000410000 */
[----:B------:R-:W-:Y:S01]  /*81b0*/  MUFU.TANH R165, R165 ;  /* 0x000000a500a57308 */ /* 0x000fe20000002400 */
[C---:B--2---:R-:W-:Y:S01]  /*81c0*/  FADD.FTZ R154, R152.reuse, R154 ;  /* 0x0000009a989a7221 */ /* 0x044fe20000010000 */
[----:B------:R-:W-:Y:S01]  /*81d0*/  F2FP.F16.F32.PACK_AB R152, R152, R7 ;  /* 0x000000079898723e */ /* 0x000fe200000000ff */
[-C--:B------:R-:W-:Y:S01]  /*81e0*/  FMUL.FTZ R40, R40, R10.reuse ;  /* 0x0000000a28287220 */ /* 0x080fe20000410000 */
[-C--:B------:R-:W-:Y:S01]  /*81f0*/  FMUL.FTZ R41, R41, R10.reuse ;  /* 0x0000000a29297220 */ /* 0x080fe20000410000 */
[-C--:B------:R-:W-:Y:S01]  /*8200*/  FMUL.FTZ R44, R44, R10.reuse ;  /* 0x0000000a2c2c7220 */ /* 0x080fe20000410000 */
[-C--:B------:R-:W-:Y:S01]  /*8210*/  FMUL.FTZ R45, R45, R10.reuse ;  /* 0x0000000a2d2d7220 */ /* 0x080fe20000410000 */
[-C--:B------:R-:W-:Y:S01]  /*8220*/  FMUL.FTZ R48, R48, R10.reuse ;  /* 0x0000000a30307220 */ /* 0x080fe20000410000 */
[----:B------:R0:W1:Y:S01]  /*8230*/  MUFU.EX2 R7, R11 ;  /* 0x0000000b00077308 */ /* 0x0000620000000800 */
[-C--:B------:R-:W-:Y:S01]  /*8240*/  FMUL.FTZ R49, R49, R10.reuse ;  /* 0x0000000a31317220 */ /* 0x080fe20000410000 */
[-C--:B------:R-:W-:Y:S01]  /*8250*/  FMUL.FTZ R52, R52, R10.reuse ;  /* 0x0000000a34347220 */ /* 0x080fe20000410000 */
[-C--:B------:R-:W-:Y:S01]  /*8260*/  FMUL.FTZ R53, R53, R10.reuse ;  /* 0x0000000a35357220 */ /* 0x080fe20000410000 */
[-C--:B------:R-:W-:Y:S01]  /*8270*/  FMUL.FTZ R56, R56, R10.reuse ;  /* 0x0000000a38387220 */ /* 0x080fe20000410000 */
[-C--:B------:R-:W-:Y:S01]  /*8280*/  FMUL.FTZ R57, R57, R10.reuse ;  /* 0x0000000a39397220 */ /* 0x080fe20000410000 */
[-C--:B------:R-:W-:Y:S01]  /*8290*/  FMUL.FTZ R60, R60, R10.reuse ;  /* 0x0000000a3c3c7220 */ /* 0x080fe20000410000 */
[-C--:B------:R-:W-:Y:S01]  /*82a0*/  FMUL.FTZ R61, R61, R10.reuse ;  /* 0x0000000a3d3d7220 */ /* 0x080fe20000410000 */
[----:B------:R-:W-:Y:S01]  /*82b0*/  MUFU.TANH R166, R166 ;  /* 0x000000a600a67308 */ /* 0x000fe20000002400 */
[----:B0-----:R-:W-:Y:S01]  /*82c0*/  FMUL.FTZ R11, R170, UR10 ;  /* 0x0000000aaa0b7c20 */ /* 0x001fe20008410000 */
[----:B------:R-:W-:Y:S01]  /*82d0*/  FMUL.FTZ R170, R179, UR10 ;  /* 0x0000000ab3aa7c20 */ /* 0x000fe20008410000 */
[-C--:B------:R-:W-:Y:S01]  /*82e0*/  FMUL.FTZ R64, R64, R10.reuse ;  /* 0x0000000a40407220 */ /* 0x080fe20000410000 */
[-C--:B------:R-:W-:Y:S01]  /*82f0*/  FMUL.FTZ R65, R65, R10.reuse ;  /* 0x0000000a41417220 */ /* 0x080fe20000410000 */
[-C--:B------:R-:W-:Y:S01]  /*8300*/  FMUL.FTZ R68, R68, R10.reuse ;  /* 0x0000000a44447220 */ /* 0x080fe20000410000 */
[-C--:B------:R-:W-:Y:S01]  /*8310*/  FMUL.FTZ R69, R69, R10.reuse ;  /* 0x0000000a45457220 */ /* 0x080fe20000410000 */
[-C--:B------:R-:W-:Y:S01]  /*8320*/  FMUL.FTZ R72, R72, R10.reuse ;  /* 0x0000000a48487220 */ /* 0x080fe20000410000 */
[----:B------:R-:W0:Y:S01]  /*8330*/  MUFU.TANH R11, R11 ;  /* 0x0000000b000b7308 */ /* 0x000e220000002400 */
[----:B-1----:R-:W-:Y:S01]  /*8340*/  FADD.FTZ R12, R7, R154 ;  /* 0x0000009a070c7221 */ /* 0x002fe20000010000 */
[----:B------:R-:W-:Y:S01]  /*8350*/  F2FP.F16.F32.PACK_AB R154, R168, R7 ;  /* 0x00000007a89a723e */ /* 0x000fe200000000ff */
[----:B------:R-:W-:Y:S01]  /*8360*/  FMUL.FTZ R73, R73, R10 ;  /* 0x0000000a49497220 */ /* 0x000fe20000410000 */
[----:B------:R-:W-:Y:S01]  /*8370*/  FMNMX.FTZ R7, R160, R8, !PT ;  /* 0x00000008a0077209 */ /* 0x000fe20007810000 */
[----:B------:R-:W-:Y:S01]  /*8380*/  FADD.FTZ R12, R168, R12 ;  /* 0x0000000ca80c7221 */ /* 0x000fe20000010000 */
[----:B------:R-:W-:Y:S01]  /*8390*/  FMUL.FTZ R168, R175, UR10 ;  /* 0x0000000aafa87c20 */ /* 0x000fe20008410000 */
[----:B------:R-:W-:Y:S01]  /*83a0*/  UIADD3 UR10, UR5, 0x38840, URZ ;  /* 0x00038840050a7890 */ /* 0x000fe2000fffe03f */
[----:B------:R-:W-:Y:S01]  /*83b0*/  FMNMX.FTZ R7, R155, R7, !PT ;  /* 0x000000079b077209 */ /* 0x000fe20007810000 */
[----:B------:R-:W1:Y:S01]  /*83c0*/  MUFU.TANH R167, R167 ;  /* 0x000000a700a77308 */ /* 0x000e620000002400 */
[-C--:B------:R-:W-:Y:S01]  /*83d0*/  FMUL.FTZ R76, R76, R10.reuse ;  /* 0x0000000a4c4c7220 */ /* 0x080fe20000410000 */
[----:B------:R-:W-:Y:S01]  /*83e0*/  UPRMT UR10, UR40, 0x654, UR10 ;  /* 0x00000654280a7896 */ /* 0x000fe2000800000a */
[----:B------:R-:W-:Y:S01]  /*83f0*/  FMNMX.FTZ R7, R158, R7, !PT ;  /* 0x000000079e077209 */ /* 0x000fe20007810000 */
[-C--:B------:R-:W-:Y:S01]  /*8400*/  FMUL.FTZ R77, R77, R10.reuse ;  /* 0x0000000a4d4d7220 */ /* 0x080fe20000410000 */
[-C--:B------:R-:W-:Y:S01]  /*8410*/  FMUL.FTZ R80, R80, R10.reuse ;  /* 0x0000000a50507220 */ /* 0x080fe20000410000 */
[-C--:B------:R-:W-:Y:S01]  /*8420*/  FMUL.FTZ R81, R81, R10.reuse ;  /* 0x0000000a51517220 */ /* 0x080fe20000410000 */
[----:B------:R-:W-:Y:S01]  /*8430*/  FMNMX.FTZ R7, R159, R7, !PT ;  /* 0x000000079f077209 */ /* 0x000fe20007810000 */
[----:B------:R-:W2:Y:S01]  /*8440*/  MUFU.TANH R168, R168 ;  /* 0x000000a800a87308 */ /* 0x000ea20000002400 */
[-C--:B------:R-:W-:Y:S01]  /*8450*/  FMUL.FTZ R84, R84, R10.reuse ;  /* 0x0000000a54547220 */ /* 0x080fe20000410000 */
[-C--:B------:R-:W-:Y:S01]  /*8460*/  FMUL.FTZ R85, R85, R10.reuse ;  /* 0x0000000a55557220 */ /* 0x080fe20000410000 */
[----:B------:R-:W-:Y:S01]  /*8470*/  FMNMX.FTZ R7, R9, R7, !PT ;  /* 0x0000000709077209 */ /* 0x000fe20007810000 */
[----:B------:R-:W-:Y:S01]  /*8480*/  SYNCS.ARRIVE.TRANS64.RED.A1T0 RZ, [UR10], RZ ;  /* 0x000000ffffff79a7 */ /* 0x000fe2000810040a */
[-C--:B------:R-:W-:Y:S01]  /*8490*/  FMUL.FTZ R88, R88, R10.reuse ;  /* 0x0000000a58587220 */ /* 0x080fe20000410000 */
[-C--:B------:R-:W-:Y:S01]  /*84a0*/  FMUL.FTZ R89, R89, R10.reuse ;  /* 0x0000000a59597220 */ /* 0x080fe20000410000 */
[----:B------:R-:W-:Y:S01]  /*84b0*/  FMNMX.FTZ R7, R163, R7, !PT ;  /* 0x00000007a3077209 */ /* 0x000fe20007810000 */
[----:B------:R-:W3:Y:S01]  /*84c0*/  MUFU.TANH R170, R170 ;  /* 0x000000aa00aa7308 */ /* 0x000ee20000002400 */
        /* <DEDUP_REMOVED lines=10> */
[----:B0-----:R-:W-:Y:S01]  /*8570*/  FMNMX.FTZ R7, R11, R7, !PT ;  /* 0x000000070b077209 */ /* 0x001fe20007810000 */
[-C--:B------:R-:W-:Y:S01]  /*8580*/  FMUL.FTZ R105, R105, R10.reuse ;  /* 0x0000000a69697220 */ /* 0x080fe20000410000 */
[-C--:B------:R-:W-:Y:S01]  /*8590*/  FMUL.FTZ R108, R108, R10.reuse ;  /* 0x0000000a6c6c7220 */ /* 0x080fe20000410000 */
[-C--:B------:R-:W-:Y:S01]  /*85a0*/  FMUL.FTZ R109, R109, R10.reuse ;  /* 0x0000000a6d6d7220 */ /* 0x080fe20000410000 */
[----:B------:R-:W-:Y:S01]  /*85b0*/  FMNMX.FTZ R7, R166, R7, !PT ;  /* 0x00000007a6077209 */ /* 0x000fe20007810000 */
[----:B------:R-:W-:Y:S01]  /*85c0*/  MUFU.EX2 R13, R13 ;  /* 0x0000000d000d7308 */ /* 0x000fe20000000800 */
[-C--:B------:R-:W-:Y:S01]  /*85d0*/  FMUL.FTZ R112, R112, R10.reuse ;  /* 0x0000000a70707220 */ /* 0x080fe20000410000 */
[-C--:B------:R-:W-:Y:S01]  /*85e0*/  FMUL.FTZ R113, R113, R10.reuse ;  /* 0x0000000a71717220 */ /* 0x080fe20000410000 */
[----:B-1----:R-:W-:Y:S01]  /*85f0*/  FMNMX.FTZ R7, R167, R7, !PT ;  /* 0x00000007a7077209 */ /* 0x002fe20007810000 */
[-C--:B------:R-:W-:Y:S01]  /*8600*/  FMUL.FTZ R116, R116, R10.reuse ;  /* 0x0000000a74747220 */ /* 0x080fe20000410000 */
[-C--:B------:R-:W-:Y:S01]  /*8610*/  FMUL.FTZ R117, R117, R10.reuse ;  /* 0x0000000a75757220 */ /* 0x080fe20000410000 */
[-C--:B------:R-:W-:Y:S01]  /*8620*/  FMUL.FTZ R120, R120, R10.reuse ;  /* 0x0000000a78787220 */ /* 0x080fe20000410000 */
[----:B--2---:R-:W-:Y:S01]  /*8630*/  FMNMX.FTZ R7, R168, R7, !PT ;  /* 0x00000007a8077209 */ /* 0x004fe20007810000 */
[----:B------:R-:W-:Y:S01]  /*8640*/  MUFU.EX2 R14, R14 ;  /* 0x0000000e000e7308 */ /* 0x000fe20000000800 */
[-C--:B------:R-:W-:Y:S01]  /*8650*/  FMUL.FTZ R121, R121, R10.reuse ;  /* 0x0000000a79797220 */ /* 0x080fe20000410000 */
[-C--:B------:R-:W-:Y:S01]  /*8660*/  FMUL.FTZ R124, R124, R10.reuse ;  /* 0x0000000a7c7c7220 */ /* 0x080fe20000410000 */
[----:B------:R-:W-:Y:S01]  /*8670*/  FMNMX.FTZ R7, R169, R7, !PT ;  /* 0x00000007a9077209 */ /* 0x000fe20007810000 */
[-C--:B------:R-:W-:Y:S01]  /*8680*/  FMUL.FTZ R125, R125, R10.reuse ;  /* 0x0000000a7d7d7220 */ /* 0x080fe20000410000 */
[-C--:B------:R-:W-:Y:S01]  /*8690*/  FMUL.FTZ R128, R128, R10.reuse ;  /* 0x0000000a80807220 */ /* 0x080fe20000410000 */
[-C--:B------:R-:W-:Y:S01]  /*86a0*/  FMUL.FTZ R129, R129, R10.reuse ;  /* 0x0000000a81817220 */ /* 0x080fe20000410000 */
[----:B---3--:R-:W-:Y:S01]  /*86b0*/  FMNMX.FTZ R7, R170, R7, !PT ;  /* 0x00000007aa077209 */ /* 0x008fe20007810000 */
[----:B------:R-:W-:Y:S01]  /*86c0*/  MUFU.EX2 R15, R15 ;  /* 0x0000000f000f7308 */ /* 0x000fe20000000800 */
[-C--:B------:R-:W-:Y:S01]  /*86d0*/  FMUL.FTZ R132, R132, R10.reuse ;  /* 0x0000000a84847220 */ /* 0x080fe20000410000 */
[-C--:B------:R-:W-:Y:S01]  /*86e0*/  FMUL.FTZ R133, R133, R10.reuse ;  /* 0x0000000a85857220 */ /* 0x080fe20000410000 */
[----:B----4-:R-:W-:Y:S01]  /*86f0*/  FMNMX.FTZ R7, R171, R7, !PT ;  /* 0x00000007ab077209 */ /* 0x010fe20007810000 */
[-C--:B------:R-:W-:Y:S01]  /*8700*/  FMUL.FTZ R136, R136, R10.reuse ;  /* 0x0000000a88887220 */ /* 0x080fe20000410000 */
[-C--:B------:R-:W-:Y:S01]  /*8710*/  FMUL.FTZ R137, R137, R10.reuse ;  /* 0x0000000a89897220 */ /* 0x080fe20000410000 */
[-C--:B------:R-:W-:Y:S01]  /*8720*/  FMUL.FTZ R140, R140, R10.reuse ;  /* 0x0000000a8c8c7220 */ /* 0x080fe20000410000 */
[----:B------:R-:W-:Y:S01]  /*8730*/  FMNMX.FTZ R7, R172, R7, !PT ;  /* 0x00000007ac077209 */ /* 0x000fe20007810000 */
[----:B------:R-:W-:Y:S01]  /*8740*/  MUFU.EX2 R20, R20 ;  /* 0x0000001400147308 */ /* 0x000fe20000000800 */
[-C--:B------:R-:W-:Y:S01]  /*8750*/  FMUL.FTZ R141, R141, R10.reuse ;  /* 0x0000000a8d8d7220 */ /* 0x080fe20000410000 */
[-C--:B------:R-:W-:Y:S01]  /*8760*/  FMUL.FTZ R144, R144, R10.reuse ;  /* 0x0000000a90907220 */ /* 0x080fe20000410000 */
[-C--:B------:R-:W-:Y:S01]  /*8770*/  FMUL.FTZ R145, R145, R10.reuse ;  /* 0x0000000a91917220 */ /* 0x080fe20000410000 */
[----:B------:R-:W0:Y:S01]  /*8780*/  SHFL.BFLY PT, R173, R7, 0x2, 0x1f ;  /* 0x0c401f0007ad7f89 */ /* 0x000e2200000e0000 */
[-C--:B------:R-:W-:Y:S01]  /*8790*/  FMUL.FTZ R148, R148, R10.reuse ;  /* 0x0000000a94947220 */ /* 0x080fe20000410000 */
[----:B------:R-:W-:Y:S01]  /*87a0*/  FMUL.FTZ R149, R149, R10 ;  /* 0x0000000a95957220 */ /* 0x000fe20000410000 */
[----:B------:R-:W-:Y:S01]  /*87b0*/  ULEA UR10, UR36, UR43, 0xc ;  /* 0x0000002b240a7291 */ /* 0x000fe2000f8e603f */
[----:B------:R-:W-:Y:S03]  /*87c0*/  MUFU.EX2 R21, R21 ;  /* 0x0000001500157308 */ /* 0x000fe60000000800 */
[----:B------:R-:W-:-:S05]  /*87d0*/  UIADD3 UR14, UR10, 0x80, URZ ;  /* 0x000000800a0e7890 */ /* 0x000fca000fffe03f */
[----:B------:R-:W-:Y:S08]  /*87e0*/  MUFU.EX2 R174, R156 ;  /* 0x0000009c00ae7308 */ /* 0x000ff00000000800 */
[----:B------:R-:W-:Y:S01]  /*87f0*/  MUFU.EX2 R23, R23 ;  /* 0x0000001700177308 */ /* 0x000fe20000000800 */
[----:B0-----:R-:W-:-:S07]  /*8800*/  FMNMX.FTZ R7, R7, R173, !PT ;  /* 0x000000ad07077209 */ /* 0x001fce0007810000 */
[----:B------:R-:W-:Y:S01]  /*8810*/  MUFU.EX2 R162, R162 ;  /* 0x000000a200a27308 */ /* 0x000fe20000000800 */
[----:B------:R-:W0:Y:S07]  /*8820*/  SHFL.BFLY PT, R173, R7, 0x1, 0x1f ;  /* 0x0c201f0007ad7f89 */ /* 0x000e2e00000e0000 */
[----:B------:R-:W1:Y:S08]  /*8830*/  MUFU.EX2 R177, R157 ;  /* 0x0000009d00b17308 */ /* 0x000e700000000800 */
[----:B------:R-:W-:Y:S08]  /*8840*/  MUFU.EX2 R161, R161 ;  /* 0x000000a100a17308 */ /* 0x000ff00000000800 */
[----:B------:R1:W-:Y:S01]  /*8850*/  MUFU.EX2 R157, R164 ;  /* 0x000000a4009d7308 */ /* 0x0003e20000000800 */
[----:B0-----:R-:W-:-:S05]  /*8860*/  FMNMX.FTZ R7, R7, R173, !PT ;  /* 0x000000ad07077209 */ /* 0x001fca0007810000 */
[C---:B------:R-:W-:Y:S01]  /*8870*/  FADD.FTZ R173, -R7.reuse, R8 ;  /* 0x0000000807ad7221 */ /* 0x040fe20000010100 */
[----:B------:R-:W-:Y:S01]  /*8880*/  FMUL.FTZ R8, R7, UR18 ;  /* 0x0000001207087c20 */ /* 0x000fe20008410000 */
[----:B-1----:R-:W-:Y:S02]  /*8890*/  F2FP.F16.F32.PACK_AB R164, R177, R174 ;  /* 0x000000aeb1a4723e */ /* 0x002fe400000000ff */
        /* <DEDUP_REMOVED lines=14> */
[----:B------:R-:W1:Y:S01]  /*8980*/  MUFU.EX2 R160, R160 ;  /* 0x000000a000a07308 */ /* 0x000e620000000800 */
[--C-:B------:R-:W-:Y:S01]  /*8990*/  FFMA.FTZ R169, R169, UR18, -R8.reuse ;  /* 0x00000012a9a97c23 */ /* 0x100fe20008010808 */
[--C-:B------:R-:W-:Y:S01]  /*89a0*/  FFMA.FTZ R170, R170, UR18, -R8.reuse ;  /* 0x00000012aaaa7c23 */ /* 0x100fe20008010808 */
[--C-:B------:R-:W-:Y:S01]  /*89b0*/  FFMA.FTZ R171, R171, UR18, -R8.reuse ;  /* 0x00000012abab7c23 */ /* 0x100fe20008010808 */
[----:B------:R-:W-:-:S04]  /*89c0*/  FFMA.FTZ R8, R172, UR18, -R8 ;  /* 0x00000012ac087c23 */ /* 0x000fc80008010808 */
[----:B------:R-:W2:Y:S01]  /*89d0*/  MUFU.EX2 R155, R155 ;  /* 0x0000009b009b7308 */ /* 0x000ea20000000800 */
        /* <DEDUP_REMOVED lines=8> */
[----:B-1----:R-:W-:Y:S01]  /*8a60*/  FFMA.FTZ R156, R173, R4, R160 ;  /* 0x00000004ad9c7223 */ /* 0x002fe200000100a0 */
[-C--:B------:R-:W-:Y:S01]  /*8a70*/  FMUL.FTZ R39, R39, R173.reuse ;  /* 0x000000ad27277220 */ /* 0x080fe20000410000 */
[-C--:B------:R-:W-:Y:S01]  /*8a80*/  FMUL.FTZ R42, R42, R173.reuse ;  /* 0x000000ad2a2a7220 */ /* 0x080fe20000410000 */
[-C--:B------:R-:W-:Y:S01]  /*8a90*/  FMUL.FTZ R43, R43, R173.reuse ;  /* 0x000000ad2b2b7220 */ /* 0x080fe20000410000 */
[-C--:B------:R-:W-:Y:S01]  /*8aa0*/  FMUL.FTZ R46, R46, R173.reuse ;  /* 0x000000ad2e2e7220 */ /* 0x080fe20000410000 */
[-C--:B------:R-:W-:Y:S01]  /*8ab0*/  FMUL.FTZ R47, R47, R173.reuse ;  /* 0x000000ad2f2f7220 */ /* 0x080fe20000410000 */
[-C--:B------:R-:W-:Y:S01]  /*8ac0*/  FMUL.FTZ R50, R50, R173.reuse ;  /* 0x000000ad32327220 */ /* 0x080fe20000410000 */
[----:B------:R1:W3:Y:S01]  /*8ad0*/  MUFU.EX2 R172, R153 ;  /* 0x0000009900ac7308 */ /* 0x0002e20000000800 */
[----:B0-----:R-:W-:Y:S01]  /*8ae0*/  FADD.FTZ R3, R13, R12 ;  /* 0x0000000c0d037221 */ /* 0x001fe20000010000 */
[----:B--2---:R-:W-:Y:S01]  /*8af0*/  FADD.FTZ R156, R155, R156 ;  /* 0x0000009c9b9c7221 */ /* 0x004fe20000010000 */
[-C--:B------:R-:W-:Y:S01]  /*8b00*/  FMUL.FTZ R51, R51, R173.reuse ;  /* 0x000000ad33337220 */ /* 0x080fe20000410000 */
[-C--:B------:R-:W-:Y:S01]  /*8b10*/  FMUL.FTZ R54, R54, R173.reuse ;  /* 0x000000ad36367220 */ /* 0x080fe20000410000 */
[----:B------:R-:W-:Y:S01]  /*8b20*/  FADD.FTZ R3, R14, R3 ;  /* 0x000000030e037221 */ /* 0x000fe20000010000 */
[-C--:B------:R-:W-:Y:S01]  /*8b30*/  FMUL.FTZ R55, R55, R173.reuse ;  /* 0x000000ad37377220 */ /* 0x080fe20000410000 */
[----:B------:R-:W-:Y:S01]  /*8b40*/  FMUL.FTZ R58, R58, R173 ;  /* 0x000000ad3a3a7220 */ /* 0x000fe20000410000 */
[----:B------:R-:W-:Y:S01]  /*8b50*/  MUFU.EX2 R159, R159 ;  /* 0x0000009f009f7308 */ /* 0x000fe20000000800 */
[----:B-1----:R-:W-:Y:S01]  /*8b60*/  F2FP.F16.F32.PACK_AB R153, R155, R160 ;  /* 0x000000a09b99723e */ /* 0x002fe200000000ff */
[----:B------:R-:W-:Y:S01]  /*8b70*/  FADD.FTZ R3, R15, R3 ;  /* 0x000000030f037221 */ /* 0x000fe20000010000 */
[----:B------:R-:W-:Y:S01]  /*8b80*/  F2FP.F16.F32.PACK_AB R160, R23, R21 ;  /* 0x0000001517a0723e */ /* 0x000fe200000000ff */
[-C--:B------:R-:W-:Y:S01]  /*8b90*/  FMUL.FTZ R59, R59, R173.reuse ;  /* 0x000000ad3b3b7220 */ /* 0x080fe20000410000 */
[-C--:B------:R-:W-:Y:S01]  /*8ba0*/  FMUL.FTZ R62, R62, R173.reuse ;  /* 0x000000ad3e3e7220 */ /* 0x080fe20000410000 */
[----:B------:R-:W-:Y:S01]  /*8bb0*/  FADD.FTZ R3, R20, R3 ;  /* 0x0000000314037221 */ /* 0x000fe20000010000 */
[-C--:B------:R-:W-:Y:S01]  /*8bc0*/  FMUL.FTZ R63, R63, R173.reuse ;  /* 0x000000ad3f3f7220 */ /* 0x080fe20000410000 */
[----:B------:R0:W1:Y:S01]  /*8bd0*/  MUFU.EX2 R155, R158 ;  /* 0x0000009e009b7308 */ /* 0x0000620000000800 */
[-C--:B------:R-:W-:Y:S01]  /*8be0*/  FMUL.FTZ R66, R66, R173.reuse ;  /* 0x000000ad42427220 */ /* 0x080fe20000410000 */
[----:B------:R-:W-:Y:S01]  /*8bf0*/  FADD.FTZ R3, R21, R3 ;  /* 0x0000000315037221 */ /* 0x000fe20000010000 */
[-C--:B------:R-:W-:Y:S01]  /*8c00*/  FMUL.FTZ R67, R67, R173.reuse ;  /* 0x000000ad43437220 */ /* 0x080fe20000410000 */
[-C--:B------:R-:W-:Y:S01]  /*8c10*/  FMUL.FTZ R70, R70, R173.reuse ;  /* 0x000000ad46467220 */ /* 0x080fe20000410000 */
[-C--:B------:R-:W-:Y:S01]  /*8c20*/  FMUL.FTZ R71, R71, R173.reuse ;  /* 0x000000ad47477220 */ /* 0x080fe20000410000 */
[----:B------:R-:W-:Y:S01]  /*8c30*/  FADD.FTZ R3, R23, R3 ;  /* 0x0000000317037221 */ /* 0x000fe20000010000 */
[----:B------:R-:W-:Y:S01]  /*8c40*/  FMUL.FTZ R74, R74, R173 ;  /* 0x000000ad4a4a7220 */ /* 0x000fe20000410000 */
[----:B------:R-:W-:Y:S01]  /*8c50*/  MUFU.EX2 R9, R9 ;  /* 0x0000000900097308 */ /* 0x000fe20000000800 */
[----:B0-----:R-:W-:-:S02]  /*8c60*/  IMAD.U32 R158, RZ, RZ, UR7 ;  /* 0x00000007ff9e7e24 */ /* 0x001fc4000f8e00ff */
[----:B------:R-:W-:Y:S01]  /*8c70*/  FADD.FTZ R3, R162, R3 ;  /* 0x00000003a2037221 */ /* 0x000fe20000010000 */
[----:B---3--:R-:W-:Y:S01]  /*8c80*/  F2FP.F16.F32.PACK_AB R162, R172, R162 ;  /* 0x000000a2aca2723e */ /* 0x008fe200000000ff */
[-C--:B------:R-:W-:Y:S01]  /*8c90*/  FMUL.FTZ R75, R75, R173.reuse ;  /* 0x000000ad4b4b7220 */ /* 0x080fe20000410000 */
[----:B------:R-:W-:Y:S02]  /*8ca0*/  @!P2 IMAD R158, R158, 0x40, R17 ;  /* 0x000000409e9ea824 */ /* 0x000fe400078e0211 */
[----:B------:R-:W-:Y:S01]  /*8cb0*/  FADD.FTZ R3, R172, R3 ;  /* 0x00000003ac037221 */ /* 0x000fe20000010000 */
[----:B------:R-:W-:Y:S01]  /*8cc0*/  FMUL.FTZ R78, R78, R173 ;  /* 0x000000ad4e4e7220 */ /* 0x000fe20000410000 */
[----:B------:R-:W-:Y:S01]  /*8cd0*/  MUFU.EX2 R4, R163 ;  /* 0x000000a300047308 */ /* 0x000fe20000000800 */
[----:B-1----:R-:W-:Y:S01]  /*8ce0*/  FADD.FTZ R156, R155, R156 ;  /* 0x0000009c9b9c7221 */ /* 0x002fe20000010000 */
[----:B------:R-:W-:Y:S01]  /*8cf0*/  @!P2 LEA R158, R158, UR41, 0x2 ;  /* 0x000000299e9eac11 */ /* 0x000fe2000f8e10ff */
[----:B------:R-:W-:Y:S01]  /*8d00*/  FADD.FTZ R3, R174, R3 ;  /* 0x00000003ae037221 */ /* 0x000fe20000010000 */
[C---:B------:R-:W-:Y:S01]  /*8d10*/  F2FP.F16.F32.PACK_AB R155, R159.reuse, R155 ;  /* 0x0000009b9f9b723e */ /* 0x040fe200000000ff */
[----:B------:R-:W-:Y:S01]  /*8d20*/  FADD.FTZ R12, R159, R156 ;  /* 0x0000009c9f0c7221 */ /* 0x000fe20000010000 */
[----:B------:R-:W-:Y:S01]  /*8d30*/  F2FP.F16.F32.PACK_AB R156, R14, R13 ;  /* 0x0000000d0e9c723e */ /* 0x000fe200000000ff */
[----:B------:R-:W-:Y:S01]  /*8d40*/  @!P2 STS [R158+0x38400], R10 ;  /* 0x0384000a9e00a388 */ /* 0x000fe20000000800 */
[----:B------:R-:W0:Y:S01]  /*8d50*/  MUFU.EX2 R175, R165 ;  /* 0x000000a500af7308 */ /* 0x000e220000000800 */
[----:B------:R-:W-:Y:S01]  /*8d60*/  FADD.FTZ R3, R177, R3 ;  /* 0x00000003b1037221 */ /* 0x000fe20000010000 */
[-C--:B------:R-:W-:Y:S01]  /*8d70*/  FMUL.FTZ R79, R79, R173.reuse ;  /* 0x000000ad4f4f7220 */ /* 0x080fe20000410000 */
[----:B------:R1:W-:Y:S01]  /*8d80*/  @!P2 STS [R158+0x38420], R173 ;  /* 0x038420ad9e00a388 */ /* 0x0003e20000000800 */
[-C--:B------:R-:W-:Y:S01]  /*8d90*/  FMUL.FTZ R82, R82, R173.reuse ;  /* 0x000000ad52527220 */ /* 0x080fe20000410000 */
[----:B------:R-:W-:Y:S01]  /*8da0*/  FADD.FTZ R3, R161, R3 ;  /* 0x00000003a1037221 */ /* 0x000fe20000010000 */
[-C--:B------:R-:W-:Y:S01]  /*8db0*/  FMUL.FTZ R83, R83, R173.reuse ;  /* 0x000000ad53537220 */ /* 0x080fe20000410000 */
[----:B------:R-:W-:Y:S01]  /*8dc0*/  BAR.SYNC.DEFER_BLOCKING 0xf, 0x100 ;  /* 0x03c4000000007b1d */ /* 0x000fe20000010000 */
[-C--:B------:R-:W-:Y:S01]  /*8dd0*/  FMUL.FTZ R86, R86, R173.reuse ;  /* 0x000000ad56567220 */ /* 0x080fe20000410000 */
[----:B------:R-:W-:Y:S01]  /*8de0*/  FADD.FTZ R3, R157, R3 ;  /* 0x000000039d037221 */ /* 0x000fe20000010000 */
[-C--:B------:R-:W-:Y:S01]  /*8df0*/  FMUL.FTZ R87, R87, R173.reuse ;  /* 0x000000ad57577220 */ /* 0x080fe20000410000 */
[-C--:B------:R-:W-:Y:S01]  /*8e00*/  FMUL.FTZ R90, R90, R173.reuse ;  /* 0x000000ad5a5a7220 */ /* 0x080fe20000410000 */
[----:B------:R-:W-:Y:S01]  /*8e10*/  FMUL.FTZ R91, R91, R173 ;  /* 0x000000ad5b5b7220 */ /* 0x000fe20000410000 */
[----:B------:R-:W-:Y:S01]  /*8e20*/  MUFU.EX2 R11, R11 ;  /* 0x0000000b000b7308 */ /* 0x000fe20000000800 */
[----:B-1----:R-:W-:Y:S01]  /*8e30*/  F2FP.F16.F32.PACK_AB R158, R20, R15 ;  /* 0x0000000f149e723e */ /* 0x002fe200000000ff */
[-C--:B------:R-:W-:Y:S01]  /*8e40*/  FMUL.FTZ R94, R94, R173.reuse ;  /* 0x000000ad5e5e7220 */ /* 0x080fe20000410000 */
[----:B------:R-:W-:Y:S01]  /*8e50*/  FMUL.FTZ R95, R95, R173 ;  /* 0x000000ad5f5f7220 */ /* 0x000fe20000410000 */
[----:B0-----:R-:W-:Y:S01]  /*8e60*/  F2FP.F16.F32.PACK_AB R159, R176, R175 ;  /* 0x000000afb09f723e */ /* 0x001fe200000000ff */
        /* <DEDUP_REMOVED lines=10> */
[----:B------:R-:W-:Y:S01]  /*8f10*/  FMUL.FTZ R115, R115, R173 ;  /* 0x000000ad73737220 */ /* 0x000fe20000410000 */
[----:B------:R-:W-:Y:S01]  /*8f20*/  MUFU.EX2 R13, R167 ;  /* 0x000000a7000d7308 */ /* 0x000fe20000000800 */
[----:B0-----:R-:W-:Y:S01]  /*8f30*/  F2FP.F16.F32.PACK_AB R166, R157, R161 ;  /* 0x000000a19da6723e */ /* 0x001fe200000000ff */
[----:B------:R-:W-:Y:S01]  /*8f40*/  FMUL.FTZ R118, R118, R173 ;  /* 0x000000ad76767220 */ /* 0x000fe20000410000 */
[----:B------:R-:W-:Y:S01]  /*8f50*/  F2FP.F16.F32.PACK_AB R157, R4, R9 ;  /* 0x00000009049d723e */ /* 0x000fe200000000ff */
[-C--:B------:R-:W-:Y:S01]  /*8f60*/  FMUL.FTZ R119, R119, R173.reuse ;  /* 0x000000ad77777220 */ /* 0x080fe20000410000 */
[-C--:B------:R-:W-:Y:S01]  /*8f70*/  FMUL.FTZ R122, R122, R173.reuse ;  /* 0x000000ad7a7a7220 */ /* 0x080fe20000410000 */
[-C--:B------:R-:W-:Y:S01]  /*8f80*/  FMUL.FTZ R123, R123, R173.reuse ;  /* 0x000000ad7b7b7220 */ /* 0x080fe20000410000 */
[----:B------:R-:W-:Y:S01]  /*8f90*/  FMUL.FTZ R126, R126, R173 ;  /* 0x000000ad7e7e7220 */ /* 0x000fe20000410000 */
[----:B------:R-:W0:Y:S01]  /*8fa0*/  MUFU.EX2 R168, R168 ;  /* 0x000000a800a87308 */ /* 0x000e220000000800 */
[----:B-1----:R-:W-:Y:S01]  /*8fb0*/  F2FP.F16.F32.PACK_AB R161, R178, R11 ;  /* 0x0000000bb2a1723e */ /* 0x002fe200000000ff */
        /* <DEDUP_REMOVED lines=13> */
[----:B------:R-:W-:Y:S01]  /*9090*/  FMUL.FTZ R151, R151, R173 ;  /* 0x000000ad97977220 */ /* 0x000fe20000410000 */
[----:B------:R-:W1:Y:S01]  /*90a0*/  MUFU.EX2 R170, R170 ;  /* 0x000000aa00aa7308 */ /* 0x000e620000000800 */
[----:B0-----:R-:W-:Y:S01]  /*90b0*/  F2FP.F16.F32.PACK_AB R163, R168, R13 ;  /* 0x0000000da8a3723e */ /* 0x001fe200000000ff */
[----:B------:R0:W-:Y:S01]  /*90c0*/  STSM.16.M88.4 [R184+0x36400], R152 ;  /* 0x03640098b8007844 */ /* 0x0001e20000000200 */
[----:B------:R-:W-:-:S03]  /*90d0*/  FADD.FTZ R12, R9, R12 ;  /* 0x0000000c090c7221 */ /* 0x000fc60000010000 */
[----:B------:R0:W-:Y:S01]  /*90e0*/  STSM.16.M88.4 [R185], R156 ;  /* 0x0000009cb9007844 */ /* 0x0001e20000000200 */
[----:B------:R-:W-:Y:S01]  /*90f0*/  FADD.FTZ R12, R4, R12 ;  /* 0x0000000c040c7221 */ /* 0x000fe20000010000 */
[----:B------:R-:W-:Y:S02]  /*9100*/  MUFU.EX2 R171, R171 ;  /* 0x000000ab00ab7308 */ /* 0x000fe40000000800 */
[----:B------:R0:W-:Y:S01]  /*9110*/  STSM.16.M88.4 [R187], R160 ;  /* 0x000000a0bb007844 */ /* 0x0001e20000000200 */
[----:B------:R-:W-:-:S04]  /*9120*/  FADD.FTZ R12, R175, R12 ;  /* 0x0000000caf0c7221 */ /* 0x000fc80000010000 */
[----:B------:R-:W-:Y:S01]  /*9130*/  FADD.FTZ R12, R176, R12 ;  /* 0x0000000cb00c7221 */ /* 0x000fe20000010000 */
[----:B------:R-:W2:Y:S01]  /*9140*/  MUFU.EX2 R8, R8 ;  /* 0x0000000800087308 */ /* 0x000ea20000000800 */
[----:B-1----:R-:W-:Y:S02]  /*9150*/  F2FP.F16.F32.PACK_AB R165, R170, R169 ;  /* 0x000000a9aaa5723e */ /* 0x002fe400000000ff */
[----:B------:R-:W-:-:S04]  /*9160*/  FADD.FTZ R12, R11, R12 ;  /* 0x0000000c0b0c7221 */ /* 0x000fc80000010000 */
[----:B------:R-:W-:-:S04]  /*9170*/  FADD.FTZ R12, R178, R12 ;  /* 0x0000000cb20c7221 */ /* 0x000fc80000010000 */
[----:B------:R-:W-:-:S04]  /*9180*/  FADD.FTZ R12, R13, R12 ;  /* 0x0000000c0d0c7221 */ /* 0x000fc80000010000 */
[----:B------:R-:W-:Y:S01]  /*9190*/  FADD.FTZ R12, R168, R12 ;  /* 0x0000000ca80c7221 */ /* 0x000fe20000010000 */
[----:B--2---:R-:W-:-:S03]  /*91a0*/  F2FP.F16.F32.PACK_AB R167, R8, R171 ;  /* 0x000000ab08a7723e */ /* 0x004fc600000000ff */
[----:B------:R-:W-:Y:S02]  /*91b0*/  FADD.FTZ R169, R169, R12 ;  /* 0x0000000ca9a97221 */ /* 0x000fe40000010000 */
[----:B------:R0:W-:Y:S01]  /*91c0*/  STSM.16.M88.4 [R186], R164 ;  /* 0x000000a4ba007844 */ /* 0x0001e20000000200 */
[----:B------:R-:W-:Y:S01]  /*91d0*/  WARPGROUP.ARRIVE ;  /* 0x00000000000079c5 */ /* 0x000fe20000000000 */
[----:B------:R-:W-:-:S04]  /*91e0*/  FADD.FTZ R170, R170, R169 ;  /* 0x000000a9aaaa7221 */ /* 0x000fc80000010000 */
[----:B------:R-:W-:Y:S01]  /*91f0*/  FADD.FTZ R171, R171, R170 ;  /* 0x000000aaabab7221 */ /* 0x000fe20000010000 */
[----:B------:R-:W-:Y:S01]  /*9200*/  HGMMA.64x256x16.F32 R24, R152, gdesc[UR8].tnspB, R24, gsb0 ;  /* 0x43e0000898187df0 */ /* 0x000fe20008000818 */
[----:B------:R-:W-:Y:S02]  /*9210*/  UMOV UR11, 0x40000040 ;  /* 0x40000040000b7882 */ /* 0x000fe40000000000 */
[----:B------:R-:W-:Y:S01]  /*9220*/  FADD.FTZ R4, R8, R171 ;  /* 0x000000ab08047221 */ /* 0x000fe20000010000 */
[----:B------:R-:W-:Y:S02]  /*9230*/  WARPGROUP.DEPBAR.LE gsb0, 0x0 ;  /* 0x00008000000079c5 */ /* 0x000fe40000010000 */
[----:B------:R-:W-:-:S15]  /*9240*/  WARPGROUP.ARRIVE ;  /* 0x00000000000079c5 */ /* 0x000fde0000000000 */
[----:B------:R-:W-:-:S07]  /*9250*/  NOP ;  /* 0x0000000000007918 */ /* 0x000fce0000000000 */
        /* <DEDUP_REMOVED lines=18> */
[----:B-1----:R-:W1:Y:S02]  /*9380*/  FENCE.VIEW.ASYNC.S ;  /* 0x00000000000073c6 */ /* 0x002e640000000000 */
[----:B-1----:R-:W-:Y:S01]  /*9390*/  NOP ;  /* 0x0000000000007918 */ /* 0x002fe20000000000 */
[----:B------:R-:W-:Y:S06]  /*93a0*/  BAR.ARV 0xe, 0x100 ;  /* 0x0384000000007b1d */ /* 0x000fec0000002000 */
[----:B0-----:R-:W-:Y:S05]  /*93b0*/  @!P0 BRA `(.L_x_1029) ;  /* 0x0000000000048947 */ /* 0x001fea0003800000 */
[----:B------:R-:W-:Y:S01]  /*93c0*/  BPT.TRAP 0x1 ;  /* 0x000000040000795c */ /* 0x000fe20000300000 */
.L_x_1029:
[----:B------:R-:W-:Y:S01]  /*93d0*/  UIADD3 UR5, UR5, 0x38860, URZ ;  /* 0x0003886005057890 */ /* 0x000fe2000fffe03f */
[----:B------:R-:W-:Y:S01]  /*93e0*/  IMAD.MOV.U32 R8, RZ, RZ, R7 ;  /* 0x000000ffff087224 */ /* 0x000fe200078e0007 */
[----:B------:R-:W-:Y:S01]  /*93f0*/  UMOV UR7, UR36 ;  /* 0x0000002400077c82 */ /* 0x000fe20008000000 */
[----:B------:R-:W-:Y:S01]  /*9400*/  IMAD.MOV.U32 R9, RZ, RZ, R6 ;  /* 0x000000ffff097224 */ /* 0x000fe200078e0006 */
[----:B------:R-:W-:-:S09]  /*9410*/  UPRMT UR5, UR40, 0x654, UR5 ;  /* 0x0000065428057896 */ /* 0x000fd20008000005 */
[----:B------:R-:W-:Y:S01]  /*9420*/  SYNCS.ARRIVE.TRANS64.RED.A1T0 RZ, [UR5], RZ ;  /* 0x000000ffffff79a7 */ /* 0x000fe20008100405 */
[----:B------:R-:W-:Y:S05]  /*9430*/  @P1 BRA `(.L_x_1030) ;  /* 0xffffffd000881947 */ /* 0x000fea000383ffff */
.L_x_1019:
[----:B------:R-:W0:Y:S01]  /*9440*/  SHFL.BFLY PT, R0, R3, 0x2, 0x1f ;  /* 0x0c401f0003007f89 */ /* 0x000e2200000e0000 */
[----:B------:R-:W-:Y:S01]  /*9450*/  IMAD.MOV.U32 R152, RZ, RZ, -0x800000 ;  /* 0xff800000ff987424 */ /* 0x000fe200078e00ff */
[----:B------:R-:W-:Y:S02]  /*9460*/  UIADD3 UR37, UR37, 0x1, URZ ;  /* 0x0000000125257890 */ /* 0x000fe4000fffe03f */
[----:B------:R-:W1:Y:S01]  /*9470*/  SHFL.BFLY PT, R5, R4, 0x2, 0x1f ;  /* 0x0c401f0004057f89 */ /* 0x000e6200000e0000 */
[----:B------:R-:W-:Y:S08]  /*9480*/  BAR.ARV 0x8, 0x100 ;  /* 0x0204000000007b1d */ /* 0x000ff00000002000 */
[----:B------:R-:W-:Y:S01]  /*9490*/  BAR.SYNC.DEFER_BLOCKING 0xf, 0x100 ;  /* 0x03c4000000007b1d */ /* 0x000fe20000010000 */
[----:B0-----:R-:W-:Y:S01]  /*94a0*/  FADD.FTZ R9, R0, R3 ;  /* 0x0000000300097221 */ /* 0x001fe20000010000 */
[----:B------:R-:W-:-:S02]  /*94b0*/  IMAD.MOV.U32 R3, RZ, RZ, -0x800000 ;  /* 0xff800000ff037424 */ /* 0x000fc400078e00ff */
[----:B-1----:R-:W-:Y:S02]  /*94c0*/  FADD.FTZ R10, R5, R4 ;  /* 0x00000004050a7221 */ /* 0x002fe40000010000 */
[----:B------:R-:W0:Y:S01]  /*94d0*/  SHFL.BFLY PT, R0, R9, 0x1, 0x1f ;  /* 0x0c201f0009007f89 */ /* 0x000e2200000e0000 */
[----:B------:R-:W-:-:S03]  /*94e0*/  IMAD.MOV.U32 R4, RZ, RZ, RZ ;  /* 0x000000ffff047224 */ /* 0x000fc600078e00ff */
[----:B------:R-:W1:Y:S01]  /*94f0*/  SHFL.BFLY PT, R11, R10, 0x1, 0x1f ;  /* 0x0c201f000a0b7f89 */ /* 0x000e6200000e0000 */
[----:B0-----:R-:W-:Y:S01]  /*9500*/  FADD.FTZ R5, R9, R0 ;  /* 0x0000000009057221 */ /* 0x001fe20000010000 */
[----:B------:R-:W-:Y:S02]  /*9510*/  IMAD.U32 R9, RZ, RZ, UR18 ;  /* 0x00000012ff097e24 */ /* 0x000fe4000f8e00ff */
[----:B-1----:R-:W-:Y:S02]  /*9520*/  FADD.FTZ R8, R10, R11 ;  /* 0x0000000b0a087221 */ /* 0x002fe40000010000 */
[----:B------:R-:W-:Y:S01]  /*9530*/  FSETP.NE.FTZ.AND P0, PT, R5, RZ, PT ;  /* 0x000000ff0500720b */ /* 0x000fe20003f15000 */
[----:B------:R-:W-:Y:S02]  /*9540*/  IMAD.U32 R11, RZ, RZ, UR18 ;  /* 0x00000012ff0b7e24 */ /* 0x000fe4000f8e00ff */
[----:B------:R-:W-:-:S10]  /*9550*/  FSETP.NE.FTZ.AND P1, PT, R8, RZ, PT ;  /* 0x000000ff0800720b */ /* 0x000fd40003f35000 */
[----:B------:R-:W0:Y:S01]  /*9560*/  @P0 MUFU.LG2 R12, R5 ;  /* 0x00000005000c0308 */ /* 0x000e220000000c00 */
[----:B------:R-:W-:Y:S02]  /*9570*/  @P0 FMUL.FTZ R11, R11, 0.69314718246459960938 ;  /* 0x3f3172180b0b0820 */ /* 0x000fe40000410000 */
[----:B------:R-:W-:-:S05]  /*9580*/  @P1 FMUL.FTZ R9, R9, 0.69314718246459960938 ;  /* 0x3f31721809091820 */ /* 0x000fca0000410000 */
[----:B------:R-:W1:Y:S08]  /*9590*/  @P1 MUFU.LG2 R0, R8 ;  /* 0x0000000800001308 */ /* 0x000e700000000c00 */
[----:B------:R-:W2:Y:S01]  /*95a0*/  @P0 MUFU.RCP R4, R5 ;  /* 0x0000000500040308 */ /* 0x000ea20000001000 */
[----:B0-----:R-:W-:-:S04]  /*95b0*/  @P0 FMUL.FTZ R12, R12, 0.69314718246459960938 ;  /* 0x3f3172180c0c0820 */ /* 0x001fc80000410000 */
[----:B------:R-:W-:Y:S01]  /*95c0*/  @P0 FFMA.FTZ R3, R11, R6, R12 ;  /* 0x000000060b030223 */ /* 0x000fe2000001000c */
[----:B------:R-:W-:Y:S01]  /*95d0*/  ISETP.NE.AND P0, PT, R19, RZ, PT ;  /* 0x000000ff1300720c */ /* 0x000fe20003f05270 */
[----:B------:R-:W-:Y:S01]  /*95e0*/  IMAD.U32 R6, RZ, RZ, UR36 ;  /* 0x00000024ff067e24 */ /* 0x000fe2000f8e00ff */
[----:B------:R-:W-:Y:S01]  /*95f0*/  UIADD3 UR36, UR36, 0x1, URZ ;  /* 0x0000000124247890 */ /* 0x000fe2000fffe03f */
[----:B-1----:R-:W-:-:S03]  /*9600*/  @P1 FMUL.FTZ R0, R0, 0.69314718246459960938 ;  /* 0x3f31721800001820 */ /* 0x002fc60000410000 */
[----:B------:R-:W-:Y:S01]  /*9610*/  UISETP.NE.AND UP0, UPT, UR36, 0x2, UPT ;  /* 0x000000022400788c */ /* 0x000fe2000bf05270 */
[----:B------:R-:W-:Y:S01]  /*9620*/  @P1 FFMA.FTZ R152, R9, R7, R0 ;  /* 0x0000000709981223 */ /* 0x000fe20000010000 */
[----:B------:R-:W-:Y:S02]  /*9630*/  IMAD.MOV.U32 R0, RZ, RZ, RZ ;  /* 0x000000ffff007224 */ /* 0x000fe400078e00ff */
[----:B------:R-:W-:Y:S01]  /*9640*/  USEL UR4, URZ, 0x1, UP0 ;  /* 0x000000013f047887 */ /* 0x000fe20008000000 */
[-C--:B--2---:R-:W-:Y:S01]  /*9650*/  FMUL.FTZ R24, R24, R4.reuse ;  /* 0x0000000418187220 */ /* 0x084fe20000410000 */
[-C--:B------:R-:W-:Y:S01]  /*9660*/  FMUL.FTZ R25, R25, R4.reuse ;  /* 0x0000000419197220 */ /* 0x080fe20000410000 */
[----:B------:R-:W-:Y:S01]  /*9670*/  @!P0 IMAD R6, R6, 0x40, R17 ;  /* 0x0000004006068824 */ /* 0x000fe200078e0211 */
[----:B------:R-:W0:Y:S01]  /*9680*/  @P1 MUFU.RCP R0, R8 ;  /* 0x0000000800001308 */ /* 0x000e220000001000 */
[-C--:B------:R-:W-:Y:S01]  /*9690*/  FMUL.FTZ R28, R28, R4.reuse ;  /* 0x000000041c1c7220 */ /* 0x080fe20000410000 */
[-C--:B------:R-:W-:Y:S01]  /*96a0*/  FMUL.FTZ R29, R29, R4.reuse ;  /* 0x000000041d1d7220 */ /* 0x080fe20000410000 */
[-C--:B------:R-:W-:Y:S01]  /*96b0*/  FMUL.FTZ R32, R32, R4.reuse ;  /* 0x0000000420207220 */ /* 0x080fe20000410000 */
[----:B------:R-:W-:Y:S01]  /*96c0*/  @!P0 LEA R7, R6, UR41, 0x2 ;  /* 0x0000002906078c11 */ /* 0x000fe2000f8e10ff */
[-C--:B------:R-:W-:Y:S01]  /*96d0*/  FMUL.FTZ R33, R33, R4.reuse ;  /* 0x0000000421217220 */ /* 0x080fe20000410000 */
        /* <DEDUP_REMOVED lines=11> */
[----:B0-----:R1:W-:Y:S01]  /*9790*/  @!P0 STS [R7+0x38420], R0 ;  /* 0x0384200007008388 */ /* 0x0013e20000000800 */
        /* <DEDUP_REMOVED lines=113> */
[----:B------:R-:W-:Y:S01]  /*9eb0*/  LOP3.LUT R2, R2, UR4, RZ, 0x3c, !PT ;  /* 0x0000000402027c12 */ /* 0x000fe2000f8e3cff */
[----:B------:R-:W-:Y:S01]  /*9ec0*/  USEL UR36, UR36, URZ, UP0 ;  /* 0x0000003f24247287 */ /* 0x000fe20008000000 */
[----:B-1----:R-:W-:Y:S11]  /*9ed0*/  BAR.ARV 0xe, 0x100 ;  /* 0x0384000000007b1d */ /* 0x002ff60000002000 */
.L_x_1000:
[----:B------:R-:W0:Y:S08]  /*9ee0*/  S2UR UR40, SR_CgaCtaId ;  /* 0x00000000002879c3 */ /* 0x000e300000008800 */
[----:B------:R-:W-:Y:S06]  /*9ef0*/  BAR.SYNC.DEFER_BLOCKING 0x5, 0x180 ;  /* 0x0146000000007b1d */ /* 0x000fec0000010000 */
[----:B------:R-:W-:Y:S01]  /*9f00*/  UMOV UR41, 0x400 ;  /* 0x0000040000297882 */ /* 0x000fe20000000000 */
[----:B------:R-:W-:Y:S01]  /*9f10*/  BSSY B0, `(.L_x_1031) ;  /* 0x000048a000007945 */ /* 0x000fe20003800000 */
[----:B0-----:R-:W-:-:S09]  /*9f20*/  ULEA UR41, UR40, UR41, 0x18 ;  /* 0x0000002928297291 */ /* 0x001fd2000f8ec03f */
[----:B------:R-:W0:Y:S02]  /*9f30*/  LDS.128 R4, [UR41+0x388d0] ;  /* 0x0388d029ff047984 */ /* 0x000e240008000c00 */
[----:B0-----:R-:W-:Y:S02]  /*9f40*/  R2UR UR4, R5 ;  /* 0x00000000050472ca */ /* 0x001fe400000e0000 */
[----:B------:R-:W-:Y:S01]  /*9f50*/  R2UR UR5, R7 ;  /* 0x00000000070572ca */ /* 0x000fe200000e0000 */
[----:B------:R-:W-:Y:S06]  /*9f60*/  BAR.ARV 0x4, 0x180 ;  /* 0x0106000000007b1d */ /* 0x000fec0000002000 */
[----:B------:R-:W-:Y:S08]  /*9f70*/  @P0 BRA `(.L_x_1032) ;  /* 0x0000003800440947 */ /* 0x000ff00003800000 */
[----:B------:R-:W2:Y:S01]  /*9f80*/  LDL R0, [R1+0x30] ;  /* 0x0000300001007983 */ /* 0x000ea20000100800 */
[----:B------:R-:W0:Y:S01]  /*9f90*/  S2UR UR8, SR_SWINHI ;  /* 0x00000000000879c3 */ /* 0x000e220000002f00 */
[----:B------:R-:W-:Y:S01]  /*9fa0*/  F2FP.F16.F32.PACK_AB R23, R71, R70 ;  /* 0x000000464717723e */ /* 0x000fe200000000ff */
[----:B------:R-:W-:Y:S01]  /*9fb0*/  UMOV UR6, UR41 ;  /* 0x0000002900067c82 */ /* 0x000fe20008000000 */
[----:B0-----:R-:W-:Y:S01]  /*9fc0*/  UMOV UR7, UR8 ;  /* 0x0000000800077c82 */ /* 0x001fe20008000000 */
[----:B------:R-:W-:Y:S02]  /*9fd0*/  IMAD.U32 R4, RZ, RZ, UR6 ;  /* 0x00000006ff047e24 */ /* 0x000fe4000f8e00ff */
[----:B------:R-:W-:Y:S01]  /*9fe0*/  IMAD.U32 R5, RZ, RZ, UR7 ;  /* 0x00000007ff057e24 */ /* 0x000fe2000f8e00ff */
[----:B------:R-:W-:Y:S01]  /*9ff0*/  ULDC.64 UR6, c[0x0][0xd08] ;  /* 0x0003420000067ab9 */ /* 0x000fe20000000a00 */
[----:B------:R-:W-:Y:S01]  /*a000*/  BAR.SYNC.DEFER_BLOCKING 0x1, 0x100 ;  /* 0x0044000000007b1d */ /* 0x000fe20000010000 */
[----:B--2---:R-:W-:-:S03]  /*a010*/  IMAD.WIDE R20, R0, 0x2, R4 ;  /* 0x0000000200147825 */ /* 0x004fc600078e0204 */
[C---:B------:R-:W-:Y:S02]  /*a020*/  IADD3 R9, P6, R20.reuse, 0x6060, RZ ;  /* 0x0000606014097810 */ /* 0x040fe40007fde0ff */
[C---:B------:R-:W-:Y:S02]  /*a030*/  IADD3 R12, P1, R20.reuse, 0x6020, RZ ;  /* 0x00006020140c7810 */ /* 0x040fe40007f3e0ff */
[----:B------:R-:W-:Y:S02]  /*a040*/  LOP3.LUT R8, R9, 0x380, RZ, 0xc0, !PT ;  /* 0x0000038009087812 */ /* 0x000fe400078ec0ff */
[----:B------:R-:W-:Y:S02]  /*a050*/  IADD3 R10, P0, R20, 0x6040, RZ ;  /* 0x00006040140a7810 */ /* 0x000fe40007f1e0ff */
[----:B------:R-:W-:Y:S02]  /*a060*/  SHF.R.U64 R8, R8, 0x3, RZ ;  /* 0x0000000308087819 */ /* 0x000fe400000012ff */
[----:B------:R-:W-:-:S02]  /*a070*/  LOP3.LUT R13, R12, 0x380, RZ, 0xc0, !PT ;  /* 0x000003800c0d7812 */ /* 0x000fc400078ec0ff */
[----:B------:R-:W-:Y:S01]  /*a080*/  LOP3.LUT R8, R8, R9, RZ, 0x3c, !PT ;  /* 0x0000000908087212 */ /* 0x000fe200078e3cff */
[----:B------:R-:W-:Y:S01]  /*a090*/  IMAD.X R9, RZ, RZ, R21, P6 ;  /* 0x000000ffff097224 */ /* 0x000fe200030e0615 */
[----:B------:R-:W-:Y:S02]  /*a0a0*/  LOP3.LUT R11, R10, 0x380, RZ, 0xc0, !PT ;  /* 0x000003800a0b7812 */ /* 0x000fe400078ec0ff */
[----:B------:R-:W-:Y:S02]  /*a0b0*/  LOP3.LUT R0, R20, 0x380, RZ, 0xc0, !PT ;  /* 0x0000038014007812 */ /* 0x000fe400078ec0ff */
[----:B------:R-:W-:Y:S02]  /*a0c0*/  SHF.R.U64 R13, R13, 0x3, RZ ;  /* 0x000000030d0d7819 */ /* 0x000fe400000012ff */
[----:B------:R-:W-:Y:S02]  /*a0d0*/  SHF.R.U64 R11, R11, 0x3, RZ ;  /* 0x000000030b0b7819 */ /* 0x000fe400000012ff */
[----:B------:R-:W-:-:S02]  /*a0e0*/  SHF.R.U64 R0, R0, 0x3, RZ ;  /* 0x0000000300007819 */ /* 0x000fc400000012ff */
[----:B------:R-:W-:Y:S01]  /*a0f0*/  LOP3.LUT R12, R13, R12, RZ, 0x3c, !PT ;  /* 0x0000000c0d0c7212 */ /* 0x000fe200078e3cff */
[--C-:B------:R-:W-:Y:S01]  /*a100*/  IMAD.X R13, RZ, RZ, R21.reuse, P1 ;  /* 0x000000ffff0d7224 */ /* 0x100fe200008e0615 */
[----:B------:R-:W-:Y:S01]  /*a110*/  MOV R165, R8 ;  /* 0x0000000800a57202 */ /* 0x000fe20000000f00 */
[--C-:B------:R-:W-:Y:S01]  /*a120*/  IMAD.MOV.U32 R9, RZ, RZ, R21.reuse ;  /* 0x000000ffff097224 */ /* 0x100fe200078e0015 */
[----:B------:R-:W-:Y:S01]  /*a130*/  LOP3.LUT R10, R11, R10, RZ, 0x3c, !PT ;  /* 0x0000000a0b0a7212 */ /* 0x000fe200078e3cff */
[----:B------:R-:W-:Y:S01]  /*a140*/  IMAD.X R11, RZ, RZ, R21, P0 ;  /* 0x000000ffff0b7224 */ /* 0x000fe200000e0615 */
[----:B------:R-:W-:Y:S02]  /*a150*/  LOP3.LUT R8, R0, R20, RZ, 0x3c, !PT ;  /* 0x0000001400087212 */ /* 0x000fe400078e3cff */
[----:B------:R-:W-:Y:S02]  /*a160*/  IADD3 R162, P0, R20, 0x2060, RZ ;  /* 0x0000206014a27810 */ /* 0x000fe40007f1e0ff */
[----:B------:R-:W-:-:S02]  /*a170*/  MOV R153, R12 ;  /* 0x0000000c00997202 */ /* 0x000fc40000000f00 */
[----:B------:R-:W-:Y:S02]  /*a180*/  MOV R12, R8 ;  /* 0x00000008000c7202 */ /* 0x000fe40000000f00 */
[----:B------:R-:W0:Y:S01]  /*a190*/  LDC R9, c[0x0][0xbd4] ;  /* 0x0002f500ff097b82 */ /* 0x000e220000000800 */
[----:B------:R-:W-:Y:S02]  /*a1a0*/  LOP3.LUT R163, R162, 0x380, RZ, 0xc0, !PT ;  /* 0x00000380a2a37812 */ /* 0x000fe400078ec0ff */
[----:B------:R-:W-:Y:S02]  /*a1b0*/  ISETP.NE.AND P1, PT, R22, RZ, PT ;  /* 0x000000ff1600720c */ /* 0x000fe40003f25270 */
[----:B------:R-:W-:Y:S02]  /*a1c0*/  SHF.R.U64 R163, R163, 0x3, RZ ;  /* 0x00000003a3a37819 */ /* 0x000fe400000012ff */
[C---:B------:R-:W-:Y:S02]  /*a1d0*/  IADD3 R154, P3, R20.reuse, 0x4060, RZ ;  /* 0x00004060149a7810 */ /* 0x040fe40007f7e0ff */
[----:B------:R-:W-:Y:S01]  /*a1e0*/  LOP3.LUT R162, R163, R162, RZ, 0x3c, !PT ;  /* 0x000000a2a3a27212 */ /* 0x000fe200078e3cff */
[----:B------:R-:W-:Y:S01]  /*a1f0*/  IMAD.X R163, RZ, RZ, R21, P0 ;  /* 0x000000ffffa37224 */ /* 0x000fe200000e0615 */
[----:B------:R-:W-:-:S02]  /*a200*/  IADD3 R8, P0, R20, 0x2040, RZ ;  /* 0x0000204014087810 */ /* 0x000fc40007f1e0ff */
[----:B------:R-:W-:Y:S02]  /*a210*/  LOP3.LUT R155, R154, 0x380, RZ, 0xc0, !PT ;  /* 0x000003809a9b7812 */ /* 0x000fe400078ec0ff */
[----:B------:R-:W-:Y:S02]  /*a220*/  LOP3.LUT R0, R8, 0x380, RZ, 0xc0, !PT ;  /* 0x0000038008007812 */ /* 0x000fe400078ec0ff */
[----:B------:R-:W-:Y:S02]  /*a230*/  SHF.R.U64 R155, R155, 0x3, RZ ;  /* 0x000000039b9b7819 */ /* 0x000fe400000012ff */
[----:B------:R-:W-:Y:S02]  /*a240*/  SHF.R.U64 R0, R0, 0x3, RZ ;  /* 0x0000000300007819 */ /* 0x000fe400000012ff */
[----:B------:R-:W-:Y:S01]  /*a250*/  LOP3.LUT R154, R155, R154, RZ, 0x3c, !PT ;  /* 0x0000009a9b9a7212 */ /* 0x000fe200078e3cff */
[----:B------:R-:W-:Y:S01]  /*a260*/  IMAD.X R155, RZ, RZ, R21, P3 ;  /* 0x000000ffff9b7224 */ /* 0x000fe200018e0615 */
[----:B------:R-:W-:-:S02]  /*a270*/  LOP3.LUT R8, R0, R8, RZ, 0x3c, !PT ;  /* 0x0000000800087212 */ /* 0x000fc400078e3cff */
[----:B0-----:R-:W-:Y:S01]  /*a280*/  SEL R0, R22, R9, P1 ;  /* 0x0000000916007207 */ /* 0x001fe20000800000 */
[----:B------:R-:W-:Y:S01]  /*a290*/  IMAD.X R9, RZ, RZ, R21, P0 ;  /* 0x000000ffff097224 */ /* 0x000fe200000e0615 */
[----:B------:R-:W-:Y:S02]  /*a2a0*/  MOV R154, R154 ;  /* 0x0000009a009a7202 */ /* 0x000fe40000000f00 */
[----:B------:R-:W-:Y:S02]  /*a2b0*/  MOV R164, R10 ;  /* 0x0000000a00a47202 */ /* 0x000fe40000000f00 */
[----:B------:R-:W-:Y:S02]  /*a2c0*/  MOV R18, R8 ;  /* 0x0000000800127202 */ /* 0x000fe40000000f00 */
[----:B------:R-:W-:Y:S02]  /*a2d0*/  IADD3 R8, P0, R20, 0x2020, RZ ;  /* 0x0000202014087810 */ /* 0x000fe40007f1e0ff */
[----:B------:R-:W-:-:S02]  /*a2e0*/  F2FP.F16.F32.PACK_AB R10, R29, R28 ;  /* 0x0000001c1d0a723e */ /* 0x000fc400000000ff */
[----:B------:R-:W-:Y:S02]  /*a2f0*/  LOP3.LUT R9, R8, 0x380, RZ, 0xc0, !PT ;  /* 0x0000038008097812 */ /* 0x000fe400078ec0ff */
[----:B------:R-:W-:Y:S02]  /*a300*/  F2FP.F16.F32.PACK_AB R11, R31, R30 ;  /* 0x0000001e1f0b723e */ /* 0x000fe400000000ff */
[----:B------:R-:W-:Y:S02]  /*a310*/  SHF.R.U64 R9, R9, 0x3, RZ ;  /* 0x0000000309097819 */ /* 0x000fe400000012ff */
[----:B------:R-:W-:Y:S02]  /*a320*/  IADD3 R14, P2, R20, 0x6000, RZ ;  /* 0x00006000140e7810 */ /* 0x000fe40007f5e0ff */
[----:B------:R-:W-:Y:S01]  /*a330*/  LOP3.LUT R8, R9, R8, RZ, 0x3c, !PT ;  /* 0x0000000809087212 */ /* 0x000fe200078e3cff */
[----:B------:R-:W-:Y:S01]  /*a340*/  IMAD.X R9, RZ, RZ, R21, P0 ;  /* 0x000000ffff097224 */ /* 0x000fe200000e0615 */
[----:B------:R-:W-:-:S02]  /*a350*/  LOP3.LUT R15, R14, 0x380, RZ, 0xc0, !PT ;  /* 0x000003800e0f7812 */ /* 0x000fc400078ec0ff */
[----:B------:R-:W-:Y:S02]  /*a360*/  F2FP.F16.F32.PACK_AB R13, R35, R34 ;  /* 0x00000022230d723e */ /* 0x000fe400000000ff */
[----:B------:R-:W-:Y:S02]  /*a370*/  MOV R155, R8 ;  /* 0x00000008009b7202 */ /* 0x000fe40000000f00 */
[----:B------:R-:W-:Y:S02]  /*a380*/  F2FP.F16.F32.PACK_AB R8, R25, R24 ;  /* 0x000000181908723e */ /* 0x000fe400000000ff */
[----:B------:R-:W-:Y:S02]  /*a390*/  F2FP.F16.F32.PACK_AB R9, R27, R26 ;  /* 0x0000001a1b09723e */ /* 0x000fe400000000ff */
[----:B------:R-:W-:Y:S02]  /*a3a0*/  SHF.R.U64 R15, R15, 0x3, RZ ;  /* 0x000000030f0f7819 */ /* 0x000fe400000012ff */
[C---:B------:R-:W-:Y:S01]  /*a3b0*/  IADD3 R156, P4, R20.reuse, 0x4040, RZ ;  /* 0x00004040149c7810 */ /* 0x040fe20007f9e0ff */
[----:B------:R0:W-:Y:S01]  /*a3c0*/  STSM.16.M88.4 [R12], R8 ;  /* 0x000000080c007844 */ /* 0x0001e20000000200 */
[----:B------:R-:W-:Y:S01]  /*a3d0*/  LOP3.LUT R14, R15, R14, RZ, 0x3c, !PT ;  /* 0x0000000e0f0e7212 */ /* 0x000fe200078e3cff */
[----:B------:R-:W-:Y:S01]  /*a3e0*/  IMAD.X R15, RZ, RZ, R21, P2 ;  /* 0x000000ffff0f7224 */ /* 0x000fe200010e0615 */
[----:B------:R-:W-:-:S02]  /*a3f0*/  IADD3 R158, P5, R20, 0x4020, RZ ;  /* 0x00004020149e7810 */ /* 0x000fc40007fbe0ff */
[----:B------:R-:W-:Y:S02]  /*a400*/  IADD3 R160, P6, R20, 0x4000, RZ ;  /* 0x0000400014a07810 */ /* 0x000fe40007fde0ff */
[----:B------:R-:W-:Y:S02]  /*a410*/  MOV R7, R14 ;  /* 0x0000000e00077202 */ /* 0x000fe40000000f00 */
[----:B------:R-:W-:Y:S02]  /*a420*/  F2FP.F16.F32.PACK_AB R14, R37, R36 ;  /* 0x00000024250e723e */ /* 0x000fe400000000ff */
[----:B------:R-:W-:Y:S02]  /*a430*/  F2FP.F16.F32.PACK_AB R15, R39, R38 ;  /* 0x00000026270f723e */ /* 0x000fe400000000ff */
[----:B------:R-:W-:Y:S02]  /*a440*/  LOP3.LUT R157, R156, 0x380, RZ, 0xc0, !PT ;  /* 0x000003809c9d7812 */ /* 0x000fe400078ec0ff */
[----:B------:R-:W-:-:S02]  /*a450*/  LOP3.LUT R159, R158, 0x380, RZ, 0xc0, !PT ;  /* 0x000003809e9f7812 */ /* 0x000fc400078ec0ff */
[----:B0-----:R-:W-:Y:S02]  /*a460*/  IADD3 R8, P0, R20, 0x20, RZ ;  /* 0x0000002014087810 */ /* 0x001fe40007f1e0ff */
[----:B------:R-:W-:Y:S02]  /*a470*/  F2FP.F16.F32.PACK_AB R12, R33, R32 ;  /* 0x00000020210c723e */ /* 0x000fe400000000ff */
[----:B------:R-:W-:Y:S02]  /*a480*/  LOP3.LUT R9, R8, 0x380, RZ, 0xc0, !PT ;  /* 0x0000038008097812 */ /* 0x000fe400078ec0ff */
[----:B------:R-:W-:Y:S02]  /*a490*/  F2FP.F16.F32.PACK_AB R10, R45, R44 ;  /* 0x0000002c2d0a723e */ /* 0x000fe400000000ff */
[----:B------:R-:W-:Y:S02]  /*a4a0*/  SHF.R.U64 R9, R9, 0x3, RZ ;  /* 0x0000000309097819 */ /* 0x000fe400000012ff */
[----:B------:R-:W-:-:S02]  /*a4b0*/  F2FP.F16.F32.PACK_AB R11, R47, R46 ;  /* 0x0000002e2f0b723e */ /* 0x000fc400000000ff */
[----:B------:R-:W-:Y:S01]  /*a4c0*/  LOP3.LUT R8, R9, R8, RZ, 0x3c, !PT ;  /* 0x0000000809087212 */ /* 0x000fe200078e3cff */
[--C-:B------:R-:W-:Y:S01]  /*a4d0*/  IMAD.X R9, RZ, RZ, R21.reuse, P0 ;  /* 0x000000ffff097224 */ /* 0x100fe200000e0615 */
[----:B------:R-:W-:Y:S02]  /*a4e0*/  LOP3.LUT R161, R160, 0x380, RZ, 0xc0, !PT ;  /* 0x00000380a0a17812 */ /* 0x000fe400078ec0ff */
[----:B------:R-:W-:Y:S02]  /*a4f0*/  SHF.R.U64 R157, R157, 0x3, RZ ;  /* 0x000000039d9d7819 */ /* 0x000fe400000012ff */
[----:B------:R-:W-:Y:S02]  /*a500*/  MOV R8, R8 ;  /* 0x0000000800087202 */ /* 0x000fe40000000f00 */
[----:B------:R-:W-:Y:S02]  /*a510*/  SHF.R.U64 R159, R159, 0x3, RZ ;  /* 0x000000039f9f7819 */ /* 0x000fe400000012ff */
[----:B------:R-:W-:Y:S01]  /*a520*/  SHF.R.U64 R161, R161, 0x3, RZ ;  /* 0x00000003a1a17819 */ /* 0x000fe200000012ff */
[----:B------:R0:W-:Y:S01]  /*a530*/  STSM.16.M88.4 [R8], R12 ;  /* 0x0000000c08007844 */ /* 0x0001e20000000200 */
[----:B------:R-:W-:Y:S01]  /*a540*/  LOP3.LUT R156, R157, R156, RZ, 0x3c, !PT ;  /* 0x0000009c9d9c7212 */ /* 0x000fe200078e3cff */
[--C-:B------:R-:W-:Y:S01]  /*a550*/  IMAD.X R157, RZ, RZ, R21.reuse, P4 ;  /* 0x000000ffff9d7224 */ /* 0x100fe200020e0615 */
[----:B------:R-:W-:Y:S01]  /*a560*/  LOP3.LUT R158, R159, R158, RZ, 0x3c, !PT ;  /* 0x0000009e9f9e7212 */ /* 0x000fe200078e3cff */
[--C-:B------:R-:W-:Y:S01]  /*a570*/  IMAD.X R159, RZ, RZ, R21.reuse, P5 ;  /* 0x000000ffff9f7224 */ /* 0x100fe200028e0615 */
[----:B------:R-:W-:Y:S01]  /*a580*/  LOP3.LUT R160, R161, R160, RZ, 0x3c, !PT ;  /* 0x000000a0a1a07212 */ /* 0x000fe200078e3cff */
[----:B------:R-:W-:Y:S01]  /*a590*/  IMAD.X R161, RZ, RZ, R21, P6 ;  /* 0x000000ffffa17224 */ /* 0x000fe200030e0615 */
[----:B------:R-:W-:-:S02]  /*a5a0*/  MOV R162, R162 ;  /* 0x000000a200a27202 */ /* 0x000fc40000000f00 */
[----:B------:R-:W-:Y:S02]  /*a5b0*/  MOV R158, R158 ;  /* 0x0000009e009e7202 */ /* 0x000fe40000000f00 */
[----:B------:R-:W-:Y:S02]  /*a5c0*/  MOV R160, R160 ;  /* 0x000000a000a07202 */ /* 0x000fe40000000f00 */
[----:B------:R-:W-:Y:S02]  /*a5d0*/  MOV R156, R156 ;  /* 0x0000009c009c7202 */ /* 0x000fe40000000f00 */
[----:B0-----:R-:W-:Y:S02]  /*a5e0*/  IADD3 R8, P0, R20, 0x40, RZ ;  /* 0x0000004014087810 */ /* 0x001fe40007f1e0ff */
[----:B------:R-:W-:Y:S02]  /*a5f0*/  F2FP.F16.F32.PACK_AB R13, R59, R58 ;  /* 0x0000003a3b0d723e */ /* 0x000fe400000000ff */
[----:B------:R-:W-:-:S02]  /*a600*/  LOP3.LUT R9, R8, 0x380, RZ, 0xc0, !PT ;  /* 0x0000038008097812 */ /* 0x000fc400078ec0ff */
[----:B------:R-:W-:Y:S02]  /*a610*/  F2FP.F16.F32.PACK_AB R14, R61, R60 ;  /* 0x0000003c3d0e723e */ /* 0x000fe400000000ff */
[----:B------:R-:W-:Y:S02]  /*a620*/  SHF.R.U64 R9, R9, 0x3, RZ ;  /* 0x0000000309097819 */ /* 0x000fe400000012ff */
[----:B------:R-:W-:Y:S02]  /*a630*/  F2FP.F16.F32.PACK_AB R15, R63, R62 ;  /* 0x0000003e3f0f723e */ /* 0x000fe400000000ff */
[----:B------:R-:W-:Y:S01]  /*a640*/  LOP3.LUT R8, R9, R8, RZ, 0x3c, !PT ;  /* 0x0000000809087212 */ /* 0x000fe200078e3cff */
[----:B------:R-:W-:-:S05]  /*a650*/  IMAD.X R9, RZ, RZ, R21, P0 ;  /* 0x000000ffff097224 */ /* 0x000fca00000e0615 */
[----:B------:R-:W-:Y:S02]  /*a660*/  MOV R12, R8 ;  /* 0x00000008000c7202 */ /* 0x000fe40000000f00 */
[----:B------:R-:W-:Y:S02]  /*a670*/  F2FP.F16.F32.PACK_AB R8, R41, R40 ;  /* 0x000000282908723e */ /* 0x000fe400000000ff */
[----:B------:R-:W-:-:S05]  /*a680*/  F2FP.F16.F32.PACK_AB R9, R43, R42 ;  /* 0x0000002a2b09723e */ /* 0x000fca00000000ff */
[----:B------:R0:W-:Y:S02]  /*a690*/  STSM.16.M88.4 [R12], R8 ;  /* 0x000000080c007844 */ /* 0x0001e40000000200 */
[C---:B0-----:R-:W-:Y:S02]  /*a6a0*/  IADD3 R8, P0, R20.reuse, 0x2000, RZ ;  /* 0x0000200014087810 */ /* 0x041fe40007f1e0ff */
[----:B------:R-:W-:Y:S02]  /*a6b0*/  IADD3 R10, P1, R20, 0x60, RZ ;  /* 0x00000060140a7810 */ /* 0x000fe40007f3e0ff */
[----:B------:R-:W-:Y:S02]  /*a6c0*/  LOP3.LUT R9, R8, 0x380, RZ, 0xc0, !PT ;  /* 0x0000038008097812 */ /* 0x000fe400078ec0ff */
[----:B------:R-:W-:Y:S02]  /*a6d0*/  F2FP.F16.F32.PACK_AB R11, R55, R54 ;  /* 0x00000036370b723e */ /* 0x000fe400000000ff */
[----:B------:R-:W-:-:S02]  /*a6e0*/  SHF.R.U64 R9, R9, 0x3, RZ ;  /* 0x0000000309097819 */ /* 0x000fc400000012ff */
[----:B------:R-:W-:Y:S02]  /*a6f0*/  F2FP.F16.F32.PACK_AB R12, R57, R56 ;  /* 0x00000038390c723e */ /* 0x000fe400000000ff */
[----:B------:R-:W-:Y:S01]  /*a700*/  LOP3.LUT R8, R9, R8, RZ, 0x3c, !PT ;  /* 0x0000000809087212 */ /* 0x000fe200078e3cff */
[--C-:B------:R-:W-:Y:S01]  /*a710*/  IMAD.X R9, RZ, RZ, R21.reuse, P0 ;  /* 0x000000ffff097224 */ /* 0x100fe200000e0615 */
[----:B------:R-:W-:Y:S01]  /*a720*/  ISETP.NE.U32.AND P0, PT, RZ, UR6, PT ;  /* 0x00000006ff007c0c */ /* 0x000fe2000bf05070 */
[----:B------:R-:W-:-:S03]  /*a730*/  IMAD.X R21, RZ, RZ, R21, P1 ;  /* 0x000000ffff157224 */ /* 0x000fc600008e0615 */
[----:B------:R-:W-:Y:S02]  /*a740*/  MOV R22, R8 ;  /* 0x0000000800167202 */ /* 0x000fe40000000f00 */
[----:B------:R-:W-:Y:S02]  /*a750*/  LOP3.LUT R8, R10, 0x380, RZ, 0xc0, !PT ;  /* 0x000003800a087812 */ /* 0x000fe400078ec0ff */
[----:B------:R-:W-:Y:S02]  /*a760*/  F2FP.F16.F32.PACK_AB R9, R51, R50 ;  /* 0x000000323309723e */ /* 0x000fe400000000ff */
[----:B------:R-:W-:Y:S02]  /*a770*/  SHF.R.U64 R8, R8, 0x3, RZ ;  /* 0x0000000308087819 */ /* 0x000fe400000012ff */
[----:B------:R-:W-:Y:S02]  /*a780*/  ISETP.NE.AND.EX P0, PT, RZ, UR7, PT, P0 ;  /* 0x00000007ff007c0c */ /* 0x000fe4000bf05300 */
[----:B------:R-:W-:-:S02]  /*a790*/  LOP3.LUT R20, R8, R10, RZ, 0x3c, !PT ;  /* 0x0000000a08147212 */ /* 0x000fc400078e3cff */
[----:B------:R-:W-:Y:S02]  /*a7a0*/  F2FP.F16.F32.PACK_AB R8, R49, R48 ;  /* 0x000000303108723e */ /* 0x000fe400000000ff */
[----:B------:R-:W-:Y:S02]  /*a7b0*/  MOV R20, R20 ;  /* 0x0000001400147202 */ /* 0x000fe40000000f00 */
[----:B------:R-:W-:Y:S02]  /*a7c0*/  F2FP.F16.F32.PACK_AB R10, R53, R52 ;  /* 0x00000034350a723e */ /* 0x000fe400000000ff */
[----:B------:R-:W-:-:S03]  /*a7d0*/  F2FP.F16.F32.PACK_AB R21, R67, R66 ;  /* 0x000000424315723e */ /* 0x000fc600000000ff */
[----:B------:R0:W-:Y:S04]  /*a7e0*/  STSM.16.M88.4 [R20], R8 ;  /* 0x0000000814007844 */ /* 0x0001e80000000200 */
[----:B------:R1:W-:Y:S01]  /*a7f0*/  STSM.16.M88.4 [R22], R12 ;  /* 0x0000000c16007844 */ /* 0x0003e20000000200 */
[----:B0-----:R-:W-:Y:S02]  /*a800*/  F2FP.F16.F32.PACK_AB R20, R65, R64 ;  /* 0x000000404114723e */ /* 0x001fe400000000ff */
[----:B------:R-:W-:Y:S02]  /*a810*/  F2FP.F16.F32.PACK_AB R8, R73, R72 ;  /* 0x000000484908723e */ /* 0x000fe400000000ff */
[----:B-1----:R-:W-:Y:S02]  /*a820*/  F2FP.F16.F32.PACK_AB R22, R69, R68 ;  /* 0x000000444516723e */ /* 0x002fe400000000ff */
[----:B------:R-:W-:-:S02]  /*a830*/  F2FP.F16.F32.PACK_AB R9, R75, R74 ;  /* 0x0000004a4b09723e */ /* 0x000fc400000000ff */
[----:B------:R-:W-:Y:S01]  /*a840*/  F2FP.F16.F32.PACK_AB R10, R77, R76 ;  /* 0x0000004c4d0a723e */ /* 0x000fe200000000ff */
[----:B------:R0:W-:Y:S01]  /*a850*/  STSM.16.M88.4 [R155], R20 ;  /* 0x000000149b007844 */ /* 0x0001e20000000200 */
[----:B------:R-:W-:Y:S02]  /*a860*/  F2FP.F16.F32.PACK_AB R11, R79, R78 ;  /* 0x0000004e4f0b723e */ /* 0x000fe400000000ff */
[----:B------:R-:W-:Y:S02]  /*a870*/  F2FP.F16.F32.PACK_AB R12, R81, R80 ;  /* 0x00000050510c723e */ /* 0x000fe400000000ff */
[----:B------:R-:W-:Y:S01]  /*a880*/  F2FP.F16.F32.PACK_AB R13, R83, R82 ;  /* 0x00000052530d723e */ /* 0x000fe200000000ff */
[----:B------:R1:W-:Y:S01]  /*a890*/  STSM.16.M88.4 [R18], R8 ;  /* 0x0000000812007844 */ /* 0x0003e20000000200 */
[----:B------:R-:W-:Y:S02]  /*a8a0*/  F2FP.F16.F32.PACK_AB R14, R85, R84 ;  /* 0x00000054550e723e */ /* 0x000fe400000000ff */
[----:B------:R-:W-:-:S05]  /*a8b0*/  F2FP.F16.F32.PACK_AB R15, R87, R86 ;  /* 0x00000056570f723e */ /* 0x000fca00000000ff */
[----:B------:R2:W-:Y:S01]  /*a8c0*/  STSM.16.M88.4 [R162], R12 ;  /* 0x0000000ca2007844 */ /* 0x0005e20000000200 */
[----:B0-----:R-:W-:Y:S02]  /*a8d0*/  F2FP.F16.F32.PACK_AB R20, R89, R88 ;  /* 0x000000585914723e */ /* 0x001fe400000000ff */
[----:B------:R-:W-:Y:S02]  /*a8e0*/  F2FP.F16.F32.PACK_AB R21, R91, R90 ;  /* 0x0000005a5b15723e */ /* 0x000fe400000000ff */
[----:B------:R-:W-:Y:S02]  /*a8f0*/  F2FP.F16.F32.PACK_AB R22, R93, R92 ;  /* 0x0000005c5d16723e */ /* 0x000fe400000000ff */
[----:B------:R-:W-:Y:S02]  /*a900*/  F2FP.F16.F32.PACK_AB R23, R95, R94 ;  /* 0x0000005e5f17723e */ /* 0x000fe400000000ff */
[----:B-1----:R-:W-:Y:S02]  /*a910*/  F2FP.F16.F32.PACK_AB R8, R97, R96 ;  /* 0x000000606108723e */ /* 0x002fe400000000ff */
[----:B------:R-:W-:Y:S01]  /*a920*/  F2FP.F16.F32.PACK_AB R9, R99, R98 ;  /* 0x000000626309723e */ /* 0x000fe200000000ff */
[----:B------:R0:W-:Y:S01]  /*a930*/  STSM.16.M88.4 [R160], R20 ;  /* 0x00000014a0007844 */ /* 0x0001e20000000200 */
[----:B------:R-:W-:-:S02]  /*a940*/  F2FP.F16.F32.PACK_AB R10, R101, R100 ;  /* 0x00000064650a723e */ /* 0x000fc400000000ff */
[----:B------:R-:W-:Y:S02]  /*a950*/  F2FP.F16.F32.PACK_AB R11, R103, R102 ;  /* 0x00000066670b723e */ /* 0x000fe400000000ff */
[----:B--2---:R-:W-:Y:S02]  /*a960*/  F2FP.F16.F32.PACK_AB R12, R105, R104 ;  /* 0x00000068690c723e */ /* 0x004fe400000000ff */
[----:B------:R-:W-:Y:S01]  /*a970*/  F2FP.F16.F32.PACK_AB R13, R107, R106 ;  /* 0x0000006a6b0d723e */ /* 0x000fe200000000ff */
[----:B------:R1:W-:Y:S01]  /*a980*/  STSM.16.M88.4 [R158], R8 ;  /* 0x000000089e007844 */ /* 0x0003e20000000200 */
[----:B------:R-:W-:Y:S02]  /*a990*/  F2FP.F16.F32.PACK_AB R14, R109, R108 ;  /* 0x0000006c6d0e723e */ /* 0x000fe400000000ff */
[----:B------:R-:W-:Y:S02]  /*a9a0*/  F2FP.F16.F32.PACK_AB R15, R111, R110 ;  /* 0x0000006e6f0f723e */ /* 0x000fe400000000ff */
[----:B0-----:R-:W-:-:S03]  /*a9b0*/  F2FP.F16.F32.PACK_AB R20, R113, R112 ;  /* 0x000000707114723e */ /* 0x001fc600000000ff */
[----:B------:R0:W-:Y:S01]  /*a9c0*/  STSM.16.M88.4 [R156], R12 ;  /* 0x0000000c9c007844 */ /* 0x0001e20000000200 */
        /* <DEDUP_REMOVED lines=8> */
[----:B0-----:R-:W-:Y:S02]  /*aa50*/  F2FP.F16.F32.PACK_AB R12, R129, R128 ;  /* 0x00000080810c723e */ /* 0x001fe400000000ff */
[----:B------:R-:W-:Y:S01]  /*aa60*/  F2FP.F16.F32.PACK_AB R13, R131, R130 ;  /* 0x00000082830d723e */ /* 0x000fe200000000ff */
[----:B------:R0:W-:Y:S01]  /*aa70*/  STSM.16.M88.4 [R7], R8 ;  /* 0x0000000807007844 */ /* 0x0001e20000000200 */
[----:B------:R-:W-:Y:S02]  /*aa80*/  F2FP.F16.F32.PACK_AB R14, R133, R132 ;  /* 0x00000084850e723e */ /* 0x000fe400000000ff */
[----:B------:R-:W-:Y:S02]  /*aa90*/  F2FP.F16.F32.PACK_AB R15, R135, R134 ;  /* 0x00000086870f723e */ /* 0x000fe400000000ff */
[----:B-1----:R-:W-:-:S03]  /*aaa0*/  F2FP.F16.F32.PACK_AB R20, R137, R136 ;  /* 0x000000888914723e */ /* 0x002fc600000000ff */
[----:B------:R1:W-:Y:S01]  /*aab0*/  STSM.16.M88.4 [R153], R12 ;  /* 0x0000000c99007844 */ /* 0x0003e20000000200 */
[----:B------:R-:W-:Y:S02]  /*aac0*/  F2FP.F16.F32.PACK_AB R21, R139, R138 ;  /* 0x0000008a8b15723e */ /* 0x000fe400000000ff */
[----:B------:R-:W-:Y:S02]  /*aad0*/  F2FP.F16.F32.PACK_AB R22, R141, R140 ;  /* 0x0000008c8d16723e */ /* 0x000fe400000000ff */
[----:B------:R-:W-:Y:S02]  /*aae0*/  F2FP.F16.F32.PACK_AB R23, R143, R142 ;  /* 0x0000008e8f17723e */ /* 0x000fe400000000ff */
[----:B0-----:R-:W-:Y:S02]  /*aaf0*/  F2FP.F16.F32.PACK_AB R8, R145, R144 ;  /* 0x000000909108723e */ /* 0x001fe400000000ff */
[----:B------:R-:W-:Y:S01]  /*ab00*/  F2FP.F16.F32.PACK_AB R9, R147, R146 ;  /* 0x000000929309723e */ /* 0x000fe200000000ff */
[----:B------:R-:W-:Y:S01]  /*ab10*/  STSM.16.M88.4 [R164], R20 ;  /* 0x00000014a4007844 */ /* 0x000fe20000000200 */
[----:B------:R-:W-:-:S02]  /*ab20*/  F2FP.F16.F32.PACK_AB R10, R149, R148 ;  /* 0x00000094950a723e */ /* 0x000fc400000000ff */
[----:B------:R-:W-:Y:S01]  /*ab30*/  F2FP.F16.F32.PACK_AB R11, R151, R150 ;  /* 0x00000096970b723e */ /* 0x000fe200000000ff */
[C---:B-1----:R-:W-:Y:S01]  /*ab40*/  IMAD.SHL.U32 R13, R188.reuse, 0x4, RZ ;  /* 0x00000004bc0d7824 */ /* 0x042fe200078e00ff */
[----:B------:R-:W-:-:S03]  /*ab50*/  SHF.L.U64.HI R7, R188, 0x2, R218 ;  /* 0x00000002bc077819 */ /* 0x000fc600000102da */
[----:B------:R0:W-:Y:S02]  /*ab60*/  STSM.16.M88.4 [R165], R8 ;  /* 0x00000008a5007844 */ /* 0x0001e40000000200 */
[----:B0-----:R-:W0:Y:S08]  /*ab70*/  LDC.64 R10, c[0x0][0xd00] ;  /* 0x00034000ff0a7b82 */ /* 0x001e300000000a00 */
[----:B------:R-:W-:Y:S01]  /*ab80*/  BAR.SYNC.DEFER_BLOCKING 0x1, 0x100 ;  /* 0x0044000000007b1d */ /* 0x000fe20000010000 */
[----:B------:R-:W-:-:S04]  /*ab90*/  @P0 IADD3 R8, P2, R13, UR6, RZ ;  /* 0x000000060d080c10 */ /* 0x000fc8000ff5e0ff */
[----:B------:R-:W-:Y:S02]  /*aba0*/  @P0 IADD3.X R9, R7, UR7, RZ, P2, !PT ;  /* 0x0000000707090c10 */ /* 0x000fe400097fe4ff */
[----:B0-----:R-:W-:-:S04]  /*abb0*/  ISETP.NE.U32.AND P1, PT, R10, RZ, PT ;  /* 0x000000ff0a00720c */ /* 0x001fc80003f25070 */
[----:B------:R0:W2:Y:S01]  /*abc0*/  @P0 LDG.E R9, desc[UR44][R8.64] ;  /* 0x0000002c08090981 */ /* 0x0000a2000c1e1900 */
[----:B------:R-:W-:Y:S02]  /*abd0*/  IADD3 R12, P2, R13, R10, RZ ;  /* 0x0000000a0d0c7210 */ /* 0x000fe40007f5e0ff */
[----:B------:R-:W-:-:S03]  /*abe0*/  ISETP.NE.AND.EX P1, PT, R11, RZ, PT, P1 ;  /* 0x000000ff0b00720c */ /* 0x000fc60003f25310 */
[----:B------:R-:W-:Y:S02]  /*abf0*/  IMAD.X R13, R7, 0x1, R11, P2 ;  /* 0x00000001070d7824 */ /* 0x000fe400010e060b */
[----:B0-----:R-:W-:-:S08]  /*ac00*/  IMAD.MOV.U32 R8, RZ, RZ, RZ ;  /* 0x000000ffff087224 */ /* 0x001fd000078e00ff */
[----:B------:R0:W5:Y:S01]  /*ac10*/  @P1 LDG.E R8, desc[UR44][R12.64] ;  /* 0x0000002c0c081981 */ /* 0x000162000c1e1900 */
[----:B------:R-:W-:Y:S01]  /*ac20*/  ULDC UR6, c[0x0][0xb88] ;  /* 0x0002e20000067ab9 */ /* 0x000fe20000000800 */
[----:B--2---:R-:W-:Y:S01]  /*ac30*/  @P0 R2UR UR6, R9 ;  /* 0x00000000090602ca */ /* 0x004fe200000e0000 */
[----:B0-----:R-:W-:-:S14]  /*ac40*/  @P0 BRA `(.L_x_1033) ;  /* 0x0000000000180947 */ /* 0x001fdc0003800000 */
[----:B------:R-:W-:Y:S05]  /*ac50*/  @!P1 BRA `(.L_x_1033) ;  /* 0x0000000000149947 */ /* 0x000fea0003800000 */
[----:B------:R-:W2:Y:S04]  /*ac60*/  LDG.E R7, desc[UR44][R12.64] ;  /* 0x0000002c0c077981 */ /* 0x000ea8000c1e1900 */
[----:B------:R-:W3:Y:S01]  /*ac70*/  LDG.E R9, desc[UR44][R12.64+0x4] ;  /* 0x0000042c0c097981 */ /* 0x000ee2000c1e1900 */
[----:B--2---:R-:W-:Y:S02]  /*ac80*/  R2UR UR7, R7 ;  /* 0x00000000070772ca */ /* 0x004fe400000e0000 */
[----:B---3--:R-:W-:-:S13]  /*ac90*/  R2UR UR6, R9 ;  /* 0x00000000090672ca */ /* 0x008fda00000e0000 */
[----:B------:R-:W-:-:S12]  /*aca0*/  UIADD3 UR6, -UR7, UR6, URZ ;  /* 0x0000000607067290 */ /* 0x000fd8000fffe13f */
.L_x_1033:
[----:B------:R-:W0:Y:S02]  /*acb0*/  SHFL.IDX PT, R7, R228, RZ, 0x1f ;  /* 0x00001fffe4077589 */ /* 0x000e2400000e0000 */
[----:B0-----:R-:W-:Y:S02]  /*acc0*/  ISETP.NE.AND P0, PT, R7, RZ, PT ;  /* 0x000000ff0700720c */ /* 0x001fe40003f05270 */
[----:B-----5:R-:W-:-:S11]  /*acd0*/  SHF.R.S32.HI R7, RZ, 0x1f, R8 ;  /* 0x0000001fff077819 */ /* 0x020fd60000011408 */
[----:B------:R-:W-:Y:S05]  /*ace0*/  @P0 BRA `(.L_x_1034) ;  /* 0x0000000400040947 */ /* 0x000fea0003800000 */
[----:B------:R-:W2:Y:S04]  /*acf0*/  LDL R23, [R1+0x28] ;  /* 0x0000280001177983 */ /* 0x000ea80000100800 */
[----:B------:R-:W3:Y:S04]  /*ad00*/  LDL R155, [R1+0x2c] ;  /* 0x00002c00019b7983 */ /* 0x000ee80000100800 */
[----:B------:R-:W4:Y:S01]  /*ad10*/  LDL R154, [R1+0x4] ;  /* 0x00000400019a7983 */ /* 0x000f220000100800 */
[----:B------:R-:W-:Y:S01]  /*ad20*/  IMAD.MOV.U32 R9, RZ, RZ, 0xab8 ;  /* 0x00000ab8ff097424 */ /* 0x000fe200078e00ff */
[----:B------:R-:W-:Y:S01]  /*ad30*/  ISETP.GT.AND P1, PT, R0, 0x1, PT ;  /* 0x000000010000780c */ /* 0x000fe20003f24270 */
[----:B------:R-:W0:Y:S01]  /*ad40*/  LDC R153, c[0x0][0xce8] ;  /* 0x00033a00ff997b82 */ /* 0x000e220000000800 */
[----:B------:R-:W-:Y:S01]  /*ad50*/  ISETP.NE.U32.AND P0, PT, R10, RZ, PT ;  /* 0x000000ff0a00720c */ /* 0x000fe20003f05070 */
[----:B------:R-:W-:Y:S01]  /*ad60*/  IMAD.U32 R22, RZ, RZ, UR42 ;  /* 0x0000002aff167e24 */ /* 0x000fe2000f8e00ff */
[----:B------:R-:W-:-:S02]  /*ad70*/  SEL R9, R9, 0xa78, P1 ;  /* 0x00000a7809097807 */ /* 0x000fc40000800000 */
[----:B------:R-:W-:-:S03]  /*ad80*/  ISETP.NE.AND.EX P0, PT, R11, RZ, PT, P0 ;  /* 0x000000ff0b00720c */ /* 0x000fc60003f05300 */
[----:B------:R-:W1:Y:S01]  /*ad90*/  LDC.64 R12, c[0x0][R9+0x220] ;  /* 0x00008800090c7b82 */ /* 0x000e620000000a00 */
[----:B------:R-:W-:Y:S02]  /*ada0*/  SEL R20, R188, RZ, !P0 ;  /* 0x000000ffbc147207 */ /* 0x000fe40004000000 */
[----:B------:R-:W-:-:S05]  /*adb0*/  SEL R18, R218, RZ, !P0 ;  /* 0x000000ffda127207 */ /* 0x000fca0004000000 */
[----:B------:R-:W5:Y:S01]  /*adc0*/  LDC.64 R14, c[0x0][R9+0x218] ;  /* 0x00008600090e7b82 */ /* 0x000f620000000a00 */
[----:B0-----:R-:W-:Y:S01]  /*add0*/  ISETP.NE.AND P0, PT, R153, 0x1, PT ;  /* 0x000000019900780c */ /* 0x001fe20003f05270 */
[----:B-1----:R-:W-:-:S04]  /*ade0*/  IMAD R13, R13, R20, RZ ;  /* 0x000000140d0d7224 */ /* 0x002fc800078e02ff */
[C---:B------:R-:W-:Y:S02]  /*adf0*/  IMAD R18, R12.reuse, R18, R13 ;  /* 0x000000120c127224 */ /* 0x040fe400078e020d */
[----:B------:R-:W-:-:S04]  /*ae00*/  IMAD.WIDE.U32 R12, R12, R20, RZ ;  /* 0x000000140c0c7225 */ /* 0x000fc800078e00ff */
[-C--:B-----5:R-:W-:Y:S02]  /*ae10*/  IMAD R20, R15, R189.reuse, RZ ;  /* 0x000000bd0f147224 */ /* 0x0a0fe400078e02ff */
[----:B------:R-:W-:-:S04]  /*ae20*/  IMAD.WIDE.U32 R14, R14, R189, RZ ;  /* 0x000000bd0e0e7225 */ /* 0x000fc800078e00ff */
[----:B------:R-:W-:Y:S01]  /*ae30*/  IMAD.IADD R18, R13, 0x1, R18 ;  /* 0x000000010d127824 */ /* 0x000fe200078e0212 */
[----:B------:R-:W-:Y:S01]  /*ae40*/  IADD3 R21, P2, P3, R12, R14, R8 ;  /* 0x0000000e0c157210 */ /* 0x000fe20007b5e008 */
[----:B------:R-:W0:Y:S01]  /*ae50*/  @P0 LDC R13, c[0x0][0xcec] ;  /* 0x00033b00ff0d0b82 */ /* 0x000e220000000800 */
[----:B------:R-:W-:-:S05]  /*ae60*/  IMAD.IADD R20, R15, 0x1, R20 ;  /* 0x000000010f147824 */ /* 0x000fca00078e0214 */
[----:B------:R-:W-:Y:S02]  /*ae70*/  IADD3.X R18, R18, R20, R7, P2, P3 ;  /* 0x0000001412127210 */ /* 0x000fe400017e6407 */
[----:B------:R-:W1:Y:S01]  /*ae80*/  @P0 LDC R12, c[0x0][0xcf0] ;  /* 0x00033c00ff0c0b82 */ /* 0x000e620000000800 */
[----:B--2---:R-:W-:Y:S01]  /*ae90*/  IMAD R22, R22, 0x40, R23 ;  /* 0x0000004016167824 */ /* 0x004fe200078e0217 */
[----:B------:R-:W-:-:S03]  /*aea0*/  SEL R23, R195, RZ, P1 ;  /* 0x000000ffc3177207 */ /* 0x000fc60000800000 */
[----:B0-----:R-:W-:-:S04]  /*aeb0*/  @P0 IMAD.HI.U32 R13, R22, R13, RZ ;  /* 0x0000000d160d0227 */ /* 0x001fc800078e00ff */
[----:B------:R-:W-:Y:S01]  /*aec0*/  IMAD.MOV.U32 R20, RZ, RZ, R22 ;  /* 0x000000ffff147224 */ /* 0x000fe200078e0016 */
[----:B-1----:R-:W-:Y:S02]  /*aed0*/  @P0 SHF.R.U32.HI R20, RZ, R12, R13 ;  /* 0x0000000cff140219 */ /* 0x002fe4000001160d */
[----:B------:R-:W0:Y:S02]  /*aee0*/  LDC.64 R12, c[0x0][R9+0x228] ;  /* 0x00008a00090c7b82 */ /* 0x000e240000000a00 */
[----:B0-----:R-:W-:-:S04]  /*aef0*/  IMAD.WIDE.U32 R14, R12, R23, RZ ;  /* 0x000000170c0e7225 */ /* 0x001fc800078e00ff */
[----:B------:R-:W-:Y:S01]  /*af00*/  IMAD R12, R13, R23, RZ ;  /* 0x000000170d0c7224 */ /* 0x000fe200078e02ff */
[----:B------:R-:W-:Y:S01]  /*af10*/  IADD3 R14, P0, P2, R20, R21, R14 ;  /* 0x00000015140e7210 */ /* 0x000fe20007a1e00e */
[--C-:B------:R-:W-:Y:S01]  /*af20*/  IMAD.MOV R21, RZ, RZ, -R20.reuse ;  /* 0x000000ffff157224 */ /* 0x100fe200078e0a14 */
[----:B------:R-:W-:Y:S01]  /*af30*/  SHF.R.S32.HI R20, RZ, 0x1f, R20 ;  /* 0x0000001fff147819 */ /* 0x000fe20000011414 */
[----:B------:R-:W-:Y:S02]  /*af40*/  IMAD.IADD R15, R15, 0x1, R12 ;  /* 0x000000010f0f7824 */ /* 0x000fe400078e020c */
[----:B------:R0:W1:Y:S01]  /*af50*/  LDC.64 R12, c[0x0][R9+0x210] ;  /* 0x00008400090c7b82 */ /* 0x0000620000000a00 */
[----:B------:R-:W-:Y:S02]  /*af60*/  IMAD R21, R153, R21, R22 ;  /* 0x0000001599157224 */ /* 0x000fe400078e0216 */
[----:B------:R-:W-:Y:S01]  /*af70*/  IADD3.X R15, R20, R18, R15, P0, P2 ;  /* 0x00000012140f7210 */ /* 0x000fe200007e440f */
[----:B------:R-:W-:-:S02]  /*af80*/  IMAD.U32 R18, RZ, RZ, UR42 ;  /* 0x0000002aff127e24 */ /* 0x000fc4000f8e00ff */
[----:B0-----:R-:W-:Y:S02]  /*af90*/  SHF.R.S32.HI R9, RZ, 0x1f, R21 ;  /* 0x0000001fff097819 */ /* 0x001fe40000011415 */
[----:B------:R-:W-:Y:S02]  /*afa0*/  IMAD R18, R18, 0x40, R17 ;  /* 0x0000004012127824 */ /* 0x000fe400078e0211 */
[-C--:B-1----:R-:W-:Y:S02]  /*afb0*/  IMAD R13, R13, R21.reuse, RZ ;  /* 0x000000150d0d7224 */ /* 0x082fe400078e02ff */
[----:B------:R-:W-:-:S04]  /*afc0*/  IMAD.WIDE.U32 R14, R12, R21, R14 ;  /* 0x000000150c0e7225 */ /* 0x000fc800078e000e */
[----:B------:R-:W-:Y:S02]  /*afd0*/  IMAD R9, R12, R9, R13 ;  /* 0x000000090c097224 */ /* 0x000fe400078e020d */
[----:B------:R-:W0:Y:S02]  /*afe0*/  LDC.64 R12, c[0x0][0xca8] ;  /* 0x00032a00ff0c7b82 */ /* 0x000e240000000a00 */
[----:B------:R-:W-:-:S06]  /*aff0*/  IMAD.IADD R9, R15, 0x1, R9 ;  /* 0x000000010f097824 */ /* 0x000fcc00078e0209 */
[----:B0-----:R-:W0:Y:S08]  /*b000*/  @!P1 LDC R12, c[0x0][0xc50] ;  /* 0x00031400ff0c9b82 */ /* 0x001e300000000800 */
[----:B------:R-:W1:Y:S01]  /*b010*/  @!P1 LDC R13, c[0x0][0xc54] ;  /* 0x00031500ff0d9b82 */ /* 0x000e620000000800 */
[----:B0-----:R-:W-:Y:S01]  /*b020*/  LEA R15, P0, R14, R12, 0x2 ;  /* 0x0000000c0e0f7211 */ /* 0x001fe200078010ff */
[----:B---3--:R-:W-:-:S03]  /*b030*/  IMAD.MOV R12, RZ, RZ, -R155 ;  /* 0x000000ffff0c7224 */ /* 0x008fc600078e0a9b */
[----:B-1----:R-:W-:Y:S02]  /*b040*/  LEA.HI.X R9, R14, R13, R9, 0x2, P0 ;  /* 0x0000000d0e097211 */ /* 0x002fe400000f1409 */
[----:B----4-:R-:W-:Y:S01]  /*b050*/  ISETP.NE.AND P0, PT, R154, R12, PT ;  /* 0x0000000c9a00720c */ /* 0x010fe20003f05270 */
[----:B------:R-:W-:Y:S04]  /*b060*/  SHFL.IDX PT, R14, R15, 0x1, 0x1c1f ;  /* 0x003c1f000f0e7f89 */ /* 0x000fe800000e0000 */
[----:B------:R-:W-:Y:S04]  /*b070*/  SHFL.IDX PT, R12, R15, RZ, 0x1c1f ;  /* 0x001c1fff0f0c7589 */ /* 0x000fe800000e0000 */
[----:B------:R-:W0:Y:S04]  /*b080*/  SHFL.IDX PT, R13, R9, RZ, 0x1c1f ;  /* 0x001c1fff090d7589 */ /* 0x000e2800000e0000 */
[----:B------:R1:W2:Y:S02]  /*b090*/  SHFL.IDX PT, R15, R9, 0x1, 0x1c1f ;  /* 0x003c1f00090f7f89 */ /* 0x0002a400000e0000 */
[----:B-1----:R-:W-:-:S05]  /*b0a0*/  IMAD R9, R153, UR6, RZ ;  /* 0x0000000699097c24 */ /* 0x002fca000f8e02ff */
[C---:B------:R-:W-:Y:S01]  /*b0b0*/  ISETP.GE.OR P1, PT, R18.reuse, R9, P0 ;  /* 0x000000091200720c */ /* 0x040fe20000726670 */
[----:B------:R-:W-:-:S05]  /*b0c0*/  VIADD R18, R18, 0x8 ;  /* 0x0000000812127836 */ /* 0x000fca0000000000 */
[----:B------:R-:W-:-:S07]  /*b0d0*/  ISETP.GE.OR P0, PT, R18, R9, P0 ;  /* 0x000000091200720c */ /* 0x000fce0000706670 */
[----:B0-----:R0:W-:Y:S06]  /*b0e0*/  @!P1 ST.E desc[UR44][R12.64], R3 ;  /* 0x000000030c009985 */ /* 0x0011ec000c10192c */
[----:B--2---:R0:W-:Y:S02]  /*b0f0*/  @!P0 ST.E desc[UR44][R14.64], R152 ;  /* 0x000000980e008985 */ /* 0x0041e4000c10192c */
.L_x_1034:
[----:B------:R-:W-:Y:S02]  /*b100*/  ISETP.GT.AND P1, PT, R0, 0x1, PT ;  /* 0x000000010000780c */ /* 0x000fe40003f24270 */
[----:B------:R-:W-:-:S04]  /*b110*/  ISETP.NE.U32.AND P0, PT, R10, RZ, PT ;  /* 0x000000ff0a00720c */ /* 0x000fc80003f05070 */
[----:B------:R-:W-:-:S04]  /*b120*/  ISETP.NE.AND.EX P0, PT, R11, RZ, PT, P0 ;  /* 0x000000ff0b00720c */ /* 0x000fc80003f05300 */
[----:B------:R-:W-:-:S03]  /*b130*/  SEL R188, R188, RZ, !P0 ;  /* 0x000000ffbcbc7207 */ /* 0x000fc60004000000 */
[----:B------:R-:W-:Y:S06]  /*b140*/  @P1 BRA `(.L_x_1035) ;  /* 0x0000001000481947 */ /* 0x000fec0003800000 */
[----:B------:R-:W1:Y:S01]  /*b150*/  S2R R0, SR_TID.X ;  /* 0x0000000000007919 */ /* 0x000e620000002100 */
[----:B------:R-:W2:Y:S01]  /*b160*/  LDC R18, c[0x0][0xce8] ;  /* 0x00033a00ff127b82 */ /* 0x000ea20000000800 */
[----:B------:R-:W-:Y:S01]  /*b170*/  ULDC.64 UR8, c[0x0][0xba0] ;  /* 0x0002e80000087ab9 */ /* 0x000fe20000000a00 */
[----:B------:R-:W-:Y:S01]  /*b180*/  ULDC UR10, c[0x0][0xbc8] ;  /* 0x0002f200000a7ab9 */ /* 0x000fe20000000800 */
[----:B-1----:R-:W-:-:S05]  /*b190*/  VIADD R0, R0, 0xffffff80 ;  /* 0xffffff8000007836 */ /* 0x002fca0000000000 */
[----:B0-----:R-:W-:-:S04]  /*b1a0*/  SHF.R.S32.HI R3, RZ, 0x1f, R0 ;  /* 0x0000001fff037819 */ /* 0x001fc80000011400 */
[----:B------:R-:W-:-:S04]  /*b1b0*/  LEA.HI R10, R3, R0, RZ, 0x3 ;  /* 0x00000000030a7211 */ /* 0x000fc800078f18ff */
[----:B------:R-:W-:-:S05]  /*b1c0*/  SHF.R.S32.HI R3, RZ, 0x3, R10 ;  /* 0x00000003ff037819 */ /* 0x000fca000001140a */
[----:B------:R-:W-:-:S04]  /*b1d0*/  IMAD R9, R3, 0x40, R16 ;  /* 0x0000004003097824 */ /* 0x000fc800078e0210 */
[----:B------:R-:W-:-:S03]  /*b1e0*/  IMAD.WIDE R4, R9, 0x2, R4 ;  /* 0x0000000209047825 */ /* 0x000fc600078e0204 */
[C---:B------:R-:W-:Y:S02]  /*b1f0*/  IADD3 R21, P3, R4.reuse, 0x1000, RZ ;  /* 0x0000100004157810 */ /* 0x040fe40007f7e0ff */
[----:B------:R-:W-:Y:S02]  /*b200*/  IADD3 R45, P2, R4, 0x7000, RZ ;  /* 0x00007000042d7810 */ /* 0x000fe40007f5e0ff */
[----:B------:R-:W-:Y:S02]  /*b210*/  LOP3.LUT R20, R21, 0x380, RZ, 0xc0, !PT ;  /* 0x0000038015147812 */ /* 0x000fe400078ec0ff */
[----:B------:R-:W-:Y:S02]  /*b220*/  LOP3.LUT R44, R45, 0x380, RZ, 0xc0, !PT ;  /* 0x000003802d2c7812 */ /* 0x000fe400078ec0ff */
[----:B------:R-:W-:Y:S02]  /*b230*/  SHF.R.U64 R20, R20, 0x3, RZ ;  /* 0x0000000314147819 */ /* 0x000fe400000012ff */
[----:B------:R-:W-:-:S02]  /*b240*/  IADD3 R37, P0, R4, 0x5000, RZ ;  /* 0x0000500004257810 */ /* 0x000fc40007f1e0ff */
[----:B------:R-:W-:Y:S02]  /*b250*/  SHF.R.U64 R44, R44, 0x3, RZ ;  /* 0x000000032c2c7819 */ /* 0x000fe400000012ff */
[----:B------:R-:W-:Y:S01]  /*b260*/  LOP3.LUT R20, R20, R21, RZ, 0x3c, !PT ;  /* 0x0000001514147212 */ /* 0x000fe200078e3cff */
[----:B------:R-:W-:Y:S01]  /*b270*/  IMAD.X R21, RZ, RZ, R5, P3 ;  /* 0x000000ffff157224 */ /* 0x000fe200018e0605 */
[C---:B------:R-:W-:Y:S02]  /*b280*/  IADD3 R25, P4, R4.reuse, 0x2000, RZ ;  /* 0x0000200004197810 */ /* 0x040fe40007f9e0ff */
[C---:B------:R-:W-:Y:S02]  /*b290*/  IADD3 R29, P5, R4.reuse, 0x3000, RZ ;  /* 0x00003000041d7810 */ /* 0x040fe40007fbe0ff */
[C---:B------:R-:W-:Y:S01]  /*b2a0*/  IADD3 R33, P6, R4.reuse, 0x4000, RZ ;  /* 0x0000400004217810 */ /* 0x040fe20007fde0ff */
[----:B------:R-:W-:Y:S01]  /*b2b0*/  IMAD R7, R7, UR8, RZ ;  /* 0x0000000807077c24 */ /* 0x000fe2000f8e02ff */
[----:B------:R-:W-:Y:S01]  /*b2c0*/  IADD3 R41, P1, R4, 0x6000, RZ ;  /* 0x0000600004297810 */ /* 0x000fe20007f3e0ff */
[----:B------:R-:W-:Y:S01]  /*b2d0*/  VIADD R152, R16, 0x180 ;  /* 0x0000018010987836 */ /* 0x000fe20000000000 */
[----:B------:R-:W-:Y:S01]  /*b2e0*/  LOP3.LUT R36, R37, 0x380, RZ, 0xc0, !PT ;  /* 0x0000038025247812 */ /* 0x000fe200078ec0ff */
[----:B------:R-:W5:Y:S01]  /*b2f0*/  LD.E.128 R20, desc[UR44][R20.64] ;  /* 0x0000002c14147980 */ /* 0x000f62000c101d00 */
[----:B------:R-:W-:-:S02]  /*b300*/  IADD3 R49, P3, R4, 0x8000, RZ ;  /* 0x0000800004317810 */ /* 0x000fc40007f7e0ff */
[----:B------:R-:W-:Y:S01]  /*b310*/  LOP3.LUT R44, R44, R45, RZ, 0x3c, !PT ;  /* 0x0000002d2c2c7212 */ /* 0x000fe200078e3cff */
[----:B------:R-:W-:Y:S01]  /*b320*/  IMAD.X R45, RZ, RZ, R5, P2 ;  /* 0x000000ffff2d7224 */ /* 0x000fe200010e0605 */
[C---:B------:R-:W-:Y:S02]  /*b330*/  IADD3 R73, P2, R4.reuse, 0xe000, RZ ;  /* 0x0000e00004497810 */ /* 0x040fe40007f5e0ff */
[----:B------:R-:W-:Y:S02]  /*b340*/  LOP3.LUT R24, R25, 0x380, RZ, 0xc0, !PT ;  /* 0x0000038019187812 */ /* 0x000fe400078ec0ff */
[----:B------:R-:W-:Y:S02]  /*b350*/  LOP3.LUT R28, R29, 0x380, RZ, 0xc0, !PT ;  /* 0x000003801d1c7812 */ /* 0x000fe400078ec0ff */
[----:B------:R-:W-:Y:S02]  /*b360*/  LOP3.LUT R32, R33, 0x380, RZ, 0xc0, !PT ;  /* 0x0000038021207812 */ /* 0x000fe400078ec0ff */
[----:B------:R-:W-:Y:S01]  /*b370*/  LOP3.LUT R11, R4, 0x380, RZ, 0xc0, !PT ;  /* 0x00000380040b7812 */ /* 0x000fe200078ec0ff */
[----:B------:R-:W-:Y:S01]  /*b380*/  IMAD R7, R8, UR9, R7 ;  /* 0x0000000908077c24 */ /* 0x000fe2000f8e0207 */
[----:B------:R-:W-:Y:S01]  /*b390*/  LOP3.LUT R40, R41, 0x380, RZ, 0xc0, !PT ;  /* 0x0000038029287812 */ /* 0x000fe200078ec0ff */
[----:B------:R-:W5:Y:S01]  /*b3a0*/  LD.E.128 R44, desc[UR44][R44.64] ;  /* 0x0000002c2c2c7980 */ /* 0x000f62000c101d00 */
[----:B------:R-:W-:-:S02]  /*b3b0*/  SHF.R.U64 R36, R36, 0x3, RZ ;  /* 0x0000000324247819 */ /* 0x000fc400000012ff */
[----:B------:R-:W-:Y:S02]  /*b3c0*/  LOP3.LUT R48, R49, 0x380, RZ, 0xc0, !PT ;  /* 0x0000038031307812 */ /* 0x000fe400078ec0ff */
[----:B------:R-:W-:Y:S02]  /*b3d0*/  LOP3.LUT R72, R73, 0x380, RZ, 0xc0, !PT ;  /* 0x0000038049487812 */ /* 0x000fe400078ec0ff */
[----:B------:R-:W-:Y:S02]  /*b3e0*/  SHF.R.U64 R24, R24, 0x3, RZ ;  /* 0x0000000318187819 */ /* 0x000fe400000012ff */
[----:B------:R-:W-:Y:S02]  /*b3f0*/  SHF.R.U64 R28, R28, 0x3, RZ ;  /* 0x000000031c1c7819 */ /* 0x000fe400000012ff */
[----:B------:R-:W-:Y:S02]  /*b400*/  SHF.R.U64 R32, R32, 0x3, RZ ;  /* 0x0000000320207819 */ /* 0x000fe400000012ff */
[----:B------:R-:W-:-:S02]  /*b410*/  SHF.R.U64 R40, R40, 0x3, RZ ;  /* 0x0000000328287819 */ /* 0x000fc400000012ff */
[----:B------:R-:W-:Y:S01]  /*b420*/  LOP3.LUT R36, R36, R37, RZ, 0x3c, !PT ;  /* 0x0000002524247212 */ /* 0x000fe200078e3cff */
[--C-:B------:R-:W-:Y:S01]  /*b430*/  IMAD.X R37, RZ, RZ, R5.reuse, P0 ;  /* 0x000000ffff257224 */ /* 0x100fe200000e0605 */
[----:B------:R-:W-:Y:S02]  /*b440*/  SHF.R.U64 R48, R48, 0x3, RZ ;  /* 0x0000000330307819 */ /* 0x000fe400000012ff */
[----:B------:R-:W-:Y:S02]  /*b450*/  IADD3 R65, P0, R4, 0xc000, RZ ;  /* 0x0000c00004417810 */ /* 0x000fe40007f1e0ff */
[----:B------:R-:W-:Y:S01]  /*b460*/  SHF.R.U64 R72, R72, 0x3, RZ ;  /* 0x0000000348487819 */ /* 0x000fe200000012ff */
[----:B------:R-:W5:Y:S01]  /*b470*/  LD.E.128 R36, desc[UR44][R36.64] ;  /* 0x0000002c24247980 */ /* 0x000f62000c101d00 */
        /* <DEDUP_REMOVED lines=10> */
[C---:B------:R-:W-:Y:S01]  /*b520*/  IADD3 R53, P4, R4.reuse, 0x9000, RZ ;  /* 0x0000900004357810 */ /* 0x040fe20007f9e0ff */
[----:B------:R-:W5:Y:S01]  /*b530*/  LD.E.128 R24, desc[UR44][R24.64] ;  /* 0x0000002c18187980 */ /* 0x000f62000c101d00 */
[----:B------:R-:W-:-:S02]  /*b540*/  IADD3 R57, P5, R4, 0xa000, RZ ;  /* 0x0000a00004397810 */ /* 0x000fc40007fbe0ff */
[C---:B------:R-:W-:Y:S01]  /*b550*/  IADD3 R61, P6, R4.reuse, 0xb000, RZ ;  /* 0x0000b000043d7810 */ /* 0x040fe20007fde0ff */
[----:B------:R-:W5:Y:S01]  /*b560*/  LD.E.128 R28, desc[UR44][R28.64] ;  /* 0x0000002c1c1c7980 */ /* 0x000f62000c101d00 */
[----:B------:R-:W-:Y:S02]  /*b570*/  IADD3 R69, P1, R4, 0xd000, RZ ;  /* 0x0000d00004457810 */ /* 0x000fe40007f3e0ff */
[----:B------:R-:W-:Y:S01]  /*b580*/  LOP3.LUT R64, R65, 0x380, RZ, 0xc0, !PT ;  /* 0x0000038041407812 */ /* 0x000fe200078ec0ff */
[----:B------:R-:W5:Y:S01]  /*b590*/  LD.E.128 R32, desc[UR44][R32.64] ;  /* 0x0000002c20207980 */ /* 0x000f62000c101d00 */
[----:B------:R-:W-:Y:S01]  /*b5a0*/  LOP3.LUT R72, R72, R73, RZ, 0x3c, !PT ;  /* 0x0000004948487212 */ /* 0x000fe200078e3cff */
[----:B------:R-:W-:Y:S01]  /*b5b0*/  IMAD.X R73, RZ, RZ, R5, P2 ;  /* 0x000000ffff497224 */ /* 0x000fe200010e0605 */
[----:B------:R-:W-:Y:S01]  /*b5c0*/  IADD3 R12, P3, R4, 0xf000, RZ ;  /* 0x0000f000040c7810 */ /* 0x000fe20007f7e0ff */
[----:B------:R-:W5:Y:S01]  /*b5d0*/  LD.E.128 R40, desc[UR44][R40.64] ;  /* 0x0000002c28287980 */ /* 0x000f62000c101d00 */
[----:B--2---:R-:W-:-:S02]  /*b5e0*/  ISETP.NE.AND P2, PT, R18, 0x1, PT ;  /* 0x000000011200780c */ /* 0x004fc40003f45270 */
[----:B------:R-:W-:Y:S01]  /*b5f0*/  LOP3.LUT R52, R53, 0x380, RZ, 0xc0, !PT ;  /* 0x0000038035347812 */ /* 0x000fe200078ec0ff */
[----:B------:R-:W-:Y:S01]  /*b600*/  IMAD.X R77, RZ, RZ, R5, P3 ;  /* 0x000000ffff4d7224 */ /* 0x000fe200018e0605 */
[----:B------:R-:W-:Y:S01]  /*b610*/  LOP3.LUT R56, R57, 0x380, RZ, 0xc0, !PT ;  /* 0x0000038039387812 */ /* 0x000fe200078ec0ff */
[----:B------:R-:W5:Y:S01]  /*b620*/  LD.E.128 R48, desc[UR44][R48.64] ;  /* 0x0000002c30307980 */ /* 0x000f62000c101d00 */
[----:B------:R-:W-:Y:S02]  /*b630*/  LOP3.LUT R60, R61, 0x380, RZ, 0xc0, !PT ;  /* 0x000003803d3c7812 */ /* 0x000fe400078ec0ff */
[----:B------:R-:W-:Y:S01]  /*b640*/  LOP3.LUT R68, R69, 0x380, RZ, 0xc0, !PT ;  /* 0x0000038045447812 */ /* 0x000fe200078ec0ff */
[----:B------:R-:W5:Y:S01]  /*b650*/  LD.E.128 R72, desc[UR44][R72.64] ;  /* 0x0000002c48487980 */ /* 0x000f62000c101d00 */
[----:B------:R-:W-:Y:S02]  /*b660*/  SHF.R.U64 R64, R64, 0x3, RZ ;  /* 0x0000000340407819 */ /* 0x000fe400000012ff */
[----:B------:R-:W-:Y:S01]  /*b670*/  SHF.R.U64 R11, R11, 0x3, RZ ;  /* 0x000000030b0b7819 */ /* 0x000fe200000012ff */
[----:B------:R-:W0:Y:S01]  /*b680*/  @P2 LDC R81, c[0x0][0xcec] ;  /* 0x00033b00ff512b82 */ /* 0x000e220000000800 */
[----:B------:R-:W-:-:S02]  /*b690*/  LOP3.LUT R9, R12, 0x380, RZ, 0xc0, !PT ;  /* 0x000003800c097812 */ /* 0x000fc400078ec0ff */
[----:B------:R-:W-:Y:S02]  /*b6a0*/  SHF.R.U64 R52, R52, 0x3, RZ ;  /* 0x0000000334347819 */ /* 0x000fe400000012ff */
[----:B------:R-:W-:Y:S02]  /*b6b0*/  SHF.R.U64 R56, R56, 0x3, RZ ;  /* 0x0000000338387819 */ /* 0x000fe400000012ff */
[----:B------:R-:W-:Y:S01]  /*b6c0*/  SHF.R.U64 R60, R60, 0x3, RZ ;  /* 0x000000033c3c7819 */ /* 0x000fe200000012ff */
[----:B------:R-:W1:Y:S01]  /*b6d0*/  @P2 LDC R83, c[0x0][0xcf0] ;  /* 0x00033c00ff532b82 */ /* 0x000e620000000800 */
[----:B------:R-:W-:Y:S02]  /*b6e0*/  SHF.R.U64 R68, R68, 0x3, RZ ;  /* 0x0000000344447819 */ /* 0x000fe400000012ff */
[----:B------:R-:W-:Y:S01]  /*b6f0*/  LOP3.LUT R64, R64, R65, RZ, 0x3c, !PT ;  /* 0x0000004140407212 */ /* 0x000fe200078e3cff */
[----:B------:R-:W-:Y:S01]  /*b700*/  IMAD.X R65, RZ, RZ, R5, P0 ;  /* 0x000000ffff417224 */ /* 0x000fe200000e0605 */
[----:B------:R-:W-:-:S02]  /*b710*/  LOP3.LUT R4, R11, R4, RZ, 0x3c, !PT ;  /* 0x000000040b047212 */ /* 0x000fc400078e3cff */
[----:B------:R-:W-:Y:S02]  /*b720*/  SHF.R.U64 R9, R9, 0x3, RZ ;  /* 0x0000000309097819 */ /* 0x000fe400000012ff */
[----:B------:R-:W-:Y:S01]  /*b730*/  ISETP.GE.AND P0, PT, R194, UR10, PT ;  /* 0x0000000ac2007c0c */ /* 0x000fe2000bf06270 */
        /* <DEDUP_REMOVED lines=9> */
[----:B------:R-:W-:Y:S01]  /*b7d0*/  LOP3.LUT R76, R9, R12, RZ, 0x3c, !PT ;  /* 0x0000000c094c7212 */ /* 0x000fe200078e3cff */
[----:B------:R-:W-:Y:S01]  /*b7e0*/  IMAD.WIDE.U32 R8, R8, UR8, RZ ;  /* 0x0000000808087c25 */ /* 0x000fe2000f8e00ff */
[----:B------:R2:W5:Y:S01]  /*b7f0*/  LD.E.128 R12, desc[UR44][R4.64] ;  /* 0x0000002c040c7980 */ /* 0x000562000c101d00 */
[----:B------:R-:W-:Y:S01]  /*b800*/  ISETP.GE.AND P1, PT, R16, UR10, PT ;  /* 0x0000000a10007c0c */ /* 0x000fe2000bf26270 */
[----:B------:R-:W-:Y:S01]  /*b810*/  ULDC.64 UR8, c[0x0][0xbe8] ;  /* 0x0002fa0000087ab9 */ /* 0x000fe20000000a00 */
[----:B------:R-:W-:Y:S01]  /*b820*/  IMAD.IADD R9, R9, 0x1, R7 ;  /* 0x0000000109097824 */ /* 0x000fe200078e0207 */
[----:B------:R-:W-:Y:S01]  /*b830*/  LOP3.LUT R7, R10, 0xfffffff8, RZ, 0xc0, !PT ;  /* 0xfffffff80a077812 */ /* 0x000fe200078ec0ff */
[----:B------:R-:W5:Y:S04]  /*b840*/  LD.E.128 R52, desc[UR44][R52.64] ;  /* 0x0000002c34347980 */ /* 0x000f68000c101d00 */
[----:B------:R-:W5:Y:S01]  /*b850*/  LD.E.128 R56, desc[UR44][R56.64] ;  /* 0x0000002c38387980 */ /* 0x000f62000c101d00 */
[----:B--2---:R-:W-:-:S02]  /*b860*/  SEL R5, RZ, 0xffffffff, P0 ;  /* 0xffffffffff057807 */ /* 0x004fc40000000000 */
[----:B------:R-:W-:Y:S01]  /*b870*/  ISETP.GE.AND P0, PT, R193, UR10, PT ;  /* 0x0000000ac1007c0c */ /* 0x000fe2000bf06270 */
[----:B------:R-:W5:Y:S02]  /*b880*/  LD.E.128 R60, desc[UR44][R60.64] ;  /* 0x0000002c3c3c7980 */ /* 0x000f64000c101d00 */
[----:B------:R-:W-:Y:S01]  /*b890*/  IMAD.SHL.U32 R11, R5, 0x2, RZ ;  /* 0x00000002050b7824 */ /* 0x000fe200078e00ff */
[----:B------:R-:W-:Y:S01]  /*b8a0*/  SEL R5, RZ, 0xffffffff, P0 ;  /* 0xffffffffff057807 */ /* 0x000fe20000000000 */
[----:B------:R-:W5:Y:S01]  /*b8b0*/  LD.E.128 R68, desc[UR44][R68.64] ;  /* 0x0000002c44447980 */ /* 0x000f62000c101d00 */
[----:B------:R-:W-:Y:S01]  /*b8c0*/  ISETP.GE.AND P0, PT, R192, UR10, PT ;  /* 0x0000000ac0007c0c */ /* 0x000fe2000bf06270 */
[----:B------:R-:W-:Y:S01]  /*b8d0*/  IMAD.IADD R10, R0, 0x1, -R7 ;  /* 0x00000001000a7824 */ /* 0x000fe200078e0a07 */
[----:B------:R-:W-:Y:S01]  /*b8e0*/  SEL R4, RZ, 0x1, P1 ;  /* 0x00000001ff047807 */ /* 0x000fe20000800000 */
[----:B------:R-:W5:Y:S01]  /*b8f0*/  LD.E.128 R76, desc[UR44][R76.64] ;  /* 0x0000002c4c4c7980 */ /* 0x000f62000c101d00 */
[----:B------:R-:W-:Y:S01]  /*b900*/  SEL R0, RZ, 0xffffffff, P0 ;  /* 0xffffffffff007807 */ /* 0x000fe20000000000 */
[----:B------:R-:W-:Y:S01]  /*b910*/  IMAD.SHL.U32 R5, R5, 0x4, RZ ;  /* 0x0000000405057824 */ /* 0x000fe200078e00ff */
[----:B------:R-:W-:Y:S01]  /*b920*/  LOP3.LUT R4, R11, 0x2, R4, 0xe2, !PT ;  /* 0x000000020b047812 */ /* 0x000fe200078ee204 */
[----:B------:R-:W-:Y:S01]  /*b930*/  IMAD.WIDE.U32 R8, R189, UR8, R8 ;  /* 0x00000008bd087c25 */ /* 0x000fe2000f8e0008 */
[----:B------:R-:W-:Y:S01]  /*b940*/  ISETP.GE.AND P1, PT, R191, UR10, PT ;  /* 0x0000000abf007c0c */ /* 0x000fe2000bf26270 */
[----:B------:R-:W-:Y:S01]  /*b950*/  @!PT LDS RZ, [RZ] ;  /* 0x00000000fffff984 */ /* 0x000fe20000000800 */
[----:B------:R-:W-:Y:S01]  /*b960*/  @!PT LDS RZ, [RZ] ;  /* 0x00000000fffff984 */ /* 0x000fe20000000800 */
[----:B------:R-:W-:Y:S01]  /*b970*/  @!PT LDS RZ, [RZ] ;  /* 0x00000000fffff984 */ /* 0x000fe20000000800 */
[----:B------:R-:W-:Y:S01]  /*b980*/  @!PT LDS RZ, [RZ] ;  /* 0x00000000fffff984 */ /* 0x000fe20000000800 */
[----:B------:R2:W-:Y:S06]  /*b990*/  MEMBAR.ALL.CTA ;  /* 0x0000000000007992 */ /* 0x0005ec0000008000 */
[----:B--2---:R-:W2:Y:S01]  /*b9a0*/  FENCE.VIEW.ASYNC.S ;  /* 0x00000000000073c6 */ /* 0x004ea20000000000 */
[----:B------:R-:W-:Y:S01]  /*b9b0*/  IMAD.SHL.U32 R7, R0, 0x8, RZ ;  /* 0x0000000800077824 */ /* 0x000fe200078e00ff */
[----:B------:R-:W-:Y:S01]  /*b9c0*/  LOP3.LUT R4, R5, 0x4, R4, 0xe2, !PT ;  /* 0x0000000405047812 */ /* 0x000fe200078ee204 */
[----:B------:R-:W-:-:S02]  /*b9d0*/  IMAD.U32 R11, RZ, RZ, UR42 ;  /* 0x0000002aff0b7e24 */ /* 0x000fc4000f8e00ff */
[----:B------:R-:W-:Y:S01]  /*b9e0*/  IMAD R0, R10, 0x20, R3 ;  /* 0x000000200a007824 */ /* 0x000fe200078e0203 */
[----:B------:R-:W-:Y:S01]  /*b9f0*/  SHF.R.S32.HI R5, RZ, 0x1f, R188 ;  /* 0x0000001fff057819 */ /* 0x000fe200000114bc */
[----:B------:R-:W-:Y:S01]  /*ba00*/  IMAD R9, R189, UR9, R9 ;  /* 0x00000009bd097c24 */ /* 0x000fe2000f8e0209 */
[----:B------:R-:W-:Y:S01]  /*ba10*/  LOP3.LUT R4, R7, 0x8, R4, 0xe2, !PT ;  /* 0x0000000807047812 */ /* 0x000fe200078ee204 */
[----:B------:R-:W-:Y:S01]  /*ba20*/  IMAD R10, R11, 0x40, R0 ;  /* 0x000000400b0a7824 */ /* 0x000fe200078e0200 */
[----:B------:R-:W-:Y:S01]  /*ba30*/  ULDC.64 UR8, c[0x0][0xbf0] ;  /* 0x0002fc0000087ab9 */ /* 0x000fe20000000a00 */
[----:B------:R-:W-:Y:S01]  /*ba40*/  SEL R7, RZ, 0xffffffff, P1 ;  /* 0xffffffffff077807 */ /* 0x000fe20000800000 */
[----:B------:R-:W-:Y:S01]  /*ba50*/  IMAD R5, R5, UR8, RZ ;  /* 0x0000000805057c24 */ /* 0x000fe2000f8e02ff */
[----:B------:R-:W-:Y:S01]  /*ba60*/  ISETP.GE.AND P0, PT, R190, UR10, PT ;  /* 0x0000000abe007c0c */ /* 0x000fe2000bf06270 */
[----:B0-----:R-:W-:-:S04]  /*ba70*/  @P2 IMAD.HI.U32 R0, R10, R81, RZ ;  /* 0x000000510a002227 */ /* 0x001fc800078e00ff */
[----:B------:R-:W-:Y:S02]  /*ba80*/  IMAD R11, R188, UR9, R5 ;  /* 0x00000009bc0b7c24 */ /* 0x000fe4000f8e0205 */
[----:B------:R-:W-:Y:S01]  /*ba90*/  IMAD.SHL.U32 R81, R7, 0x10, RZ ;  /* 0x0000001007517824 */ /* 0x000fe200078e00ff */
[----:B------:R-:W-:Y:S01]  /*baa0*/  SEL R7, RZ, 0xffffffff, P0 ;  /* 0xffffffffff077807 */ /* 0x000fe20000000000 */
[----:B------:R-:W-:Y:S01]  /*bab0*/  IMAD.MOV.U32 R5, RZ, RZ, R10 ;  /* 0x000000ffff057224 */ /* 0x000fe200078e000a */
[----:B-1----:R-:W-:Y:S02]  /*bac0*/  @P2 SHF.R.U32.HI R5, RZ, R83, R0 ;  /* 0x00000053ff052219 */ /* 0x002fe40000011600 */
[----:B------:R-:W-:Y:S01]  /*bad0*/  LOP3.LUT R4, R81, 0x10, R4, 0xe2, !PT ;  /* 0x0000001051047812 */ /* 0x000fe200078ee204 */
[----:B------:R-:W-:Y:S01]  /*bae0*/  IMAD.SHL.U32 R81, R7, 0x20, RZ ;  /* 0x0000002007517824 */ /* 0x000fe200078e00ff */
[--C-:B------:R-:W-:Y:S01]  /*baf0*/  SHF.R.S32.HI R0, RZ, 0x1f, R5.reuse ;  /* 0x0000001fff007819 */ /* 0x100fe20000011405 */
[----:B------:R-:W-:-:S02]  /*bb00*/  IMAD.MOV R7, RZ, RZ, -R5 ;  /* 0x000000ffff077224 */ /* 0x000fc400078e0a05 */
[----:B------:R-:W-:Y:S01]  /*bb10*/  IMAD.WIDE.U32 R8, R188, UR8, R8 ;  /* 0x00000008bc087c25 */ /* 0x000fe2000f8e0008 */
[----:B------:R-:W-:-:S03]  /*bb20*/  ULDC.64 UR8, c[0x0][0xbe0] ;  /* 0x0002f80000087ab9 */ /* 0x000fc60000000a00 */
[----:B------:R-:W-:Y:S02]  /*bb30*/  IMAD R0, R0, UR8, RZ ;  /* 0x0000000800007c24 */ /* 0x000fe4000f8e02ff */
[----:B------:R-:W-:Y:S02]  /*bb40*/  IMAD R7, R18, R7, R10 ;  /* 0x0000000712077224 */ /* 0x000fe400078e020a */
[----:B------:R-:W-:Y:S01]  /*bb50*/  IMAD.IADD R9, R9, 0x1, R11 ;  /* 0x0000000109097824 */ /* 0x000fe200078e020b */
[----:B------:R-:W-:Y:S01]  /*bb60*/  ISETP.GE.AND P0, PT, R152, UR10, PT ;  /* 0x0000000a98007c0c */ /* 0x000fe2000bf06270 */
[C---:B------:R-:W-:Y:S01]  /*bb70*/  IMAD R11, R5.reuse, UR9, R0 ;  /* 0x00000009050b7c24 */ /* 0x040fe2000f8e0200 */
[----:B------:R-:W-:Y:S01]  /*bb80*/  SHF.R.S32.HI R0, RZ, 0x1f, R7 ;  /* 0x0000001fff007819 */ /* 0x000fe20000011407 */
[----:B------:R-:W-:Y:S01]  /*bb90*/  IMAD.WIDE.U32 R8, R5, UR8, R8 ;  /* 0x0000000805087c25 */ /* 0x000fe2000f8e0008 */
[----:B------:R-:W-:Y:S01]  /*bba0*/  ULDC.64 UR8, c[0x0][0xbd8] ;  /* 0x0002f60000087ab9 */ /* 0x000fe20000000a00 */
[----:B------:R-:W-:-:S02]  /*bbb0*/  LOP3.LUT R4, R81, 0x20, R4, 0xe2, !PT ;  /* 0x0000002051047812 */ /* 0x000fc400078ee204 */
[----:B------:R-:W-:Y:S01]  /*bbc0*/  IMAD.U32 R80, RZ, RZ, UR42 ;  /* 0x0000002aff507e24 */ /* 0x000fe2000f8e00ff */
[----:B------:R-:W-:Y:S01]  /*bbd0*/  SEL R5, RZ, 0x40, P0 ;  /* 0x00000040ff057807 */ /* 0x000fe20000000000 */
[----:B------:R-:W-:Y:S01]  /*bbe0*/  IMAD.IADD R9, R9, 0x1, R11 ;  /* 0x0000000109097824 */ /* 0x000fe200078e020b */
[----:B------:R-:W-:Y:S01]  /*bbf0*/  ISETP.GE.AND P0, PT, R229, UR10, PT ;  /* 0x0000000ae5007c0c */ /* 0x000fe2000bf06270 */
[----:B------:R-:W-:Y:S02]  /*bc00*/  IMAD R10, R0, UR8, RZ ;  /* 0x00000008000a7c24 */ /* 0x000fe4000f8e02ff */
[----:B------:R-:W-:Y:S02]  /*bc10*/  IMAD R81, R80, 0x40, R3 ;  /* 0x0000004050517824 */ /* 0x000fe400078e0203 */
        /* <DEDUP_REMOVED lines=12> */
[----:B--2---:R0:W1:Y:S01]  /*bce0*/  SHFL.IDX PT, R4, R18, RZ, 0x181f ;  /* 0x00181fff12047589 */ /* 0x00406200000e0000 */
[----:B------:R-:W-:Y:S02]  /*bcf0*/  BSSY B1, `(.L_x_1036) ;  /* 0x000002b000017945 */ /* 0x000fe40003800000 */
[----:B------:R-:W-:Y:S01]  /*bd00*/  SYNCS.ARRIVE.TRANS64.RED.A1T0 RZ, [UR7], RZ ;  /* 0x000000ffffff79a7 */ /* 0x000fe20008100407 */
        /* <DEDUP_REMOVED lines=11> */
[----:B-1----:R-:W-:Y:S01]  /*bdc0*/  @!P1 LEA R8, P2, R194, R4, 0x1 ;  /* 0x00000004c2089211 */ /* 0x002fe200078408ff */
[----:B--2---:R-:W-:-:S03]  /*bdd0*/  @!P0 IMAD.WIDE R10, R16, 0x2, R4 ;  /* 0x00000002100a8825 */ /* 0x004fc600078e0204 */
[----:B------:R-:W-:Y:S02]  /*bde0*/  @!P1 LEA.HI.X R9, R194, R5, R153, 0x1, P2 ;  /* 0x00000005c2099211 */ /* 0x000fe400010f0c99 */
[----:B------:R-:W-:Y:S01]  /*bdf0*/  ISETP.GE.AND P2, PT, R191, UR10, PT ;  /* 0x0000000abf007c0c */ /* 0x000fe2000bf46270 */
[----:B-----5:R1:W-:Y:S01]  /*be00*/  @!P0 ST.E.128 desc[UR44][R10.64], R12 ;  /* 0x0000000c0a008985 */ /* 0x0203e2000c101d2c */
[----:B------:R-:W-:-:S03]  /*be10*/  LOP3.LUT P0, RZ, R0, 0x40, RZ, 0xc0, !PT ;  /* 0x0000004000ff7812 */ /* 0x000fc6000780c0ff */
[----:B------:R2:W-:Y:S01]  /*be20*/  @!P1 ST.E.128 desc[UR44][R8.64], R24 ;  /* 0x0000001808009985 */ /* 0x0005e2000c101d2c */
[----:B------:R-:W-:Y:S02]  /*be30*/  ISETP.GE.AND P1, PT, R190, UR10, PT ;  /* 0x0000000abe007c0c */ /* 0x000fe4000bf26270 */
[CC--:B-1----:R-:W-:Y:S02]  /*be40*/  @!P3 LEA R14, P6, R192.reuse, R4.reuse, 0x1 ;  /* 0x00000004c00eb211 */ /* 0x0c2fe400078c08ff */
[CC--:B--2---:R-:W-:Y:S02]  /*be50*/  @!P4 LEA R24, P5, R193.reuse, R4.reuse, 0x1 ;  /* 0x00000004c118c211 */ /* 0x0c4fe400078a08ff */
[-C--:B------:R-:W-:Y:S02]  /*be60*/  @!P3 LEA.HI.X R15, R192, R5.reuse, R85, 0x1, P6 ;  /* 0x00000005c00fb211 */ /* 0x080fe400030f0c55 */
[----:B------:R-:W-:Y:S02]  /*be70*/  @!P4 LEA.HI.X R25, R193, R5, R7, 0x1, P5 ;  /* 0x00000005c119c211 */ /* 0x000fe400028f0c07 */
[----:B------:R-:W-:-:S02]  /*be80*/  @!P2 LEA R12, P5, R191, R4, 0x1 ;  /* 0x00000004bf0ca211 */ /* 0x000fc400078a08ff */
[----:B------:R-:W-:Y:S01]  /*be90*/  LOP3.LUT P6, RZ, R3, 0x80, RZ, 0xc0, !PT ;  /* 0x0000008003ff7812 */ /* 0x000fe200078cc0ff */
[----:B------:R3:W-:Y:S01]  /*bea0*/  @!P4 ST.E.128 desc[UR44][R24.64], R32 ;  /* 0x000000201800c985 */ /* 0x0007e2000c101d2c */
[-C--:B------:R-:W-:Y:S02]  /*beb0*/  @!P2 LEA.HI.X R13, R191, R5.reuse, R83, 0x1, P5 ;  /* 0x00000005bf0da211 */ /* 0x080fe400028f0c53 */
[----:B------:R-:W-:Y:S01]  /*bec0*/  SHF.R.S32.HI R7, RZ, 0x1f, R190 ;  /* 0x0000001fff077819 */ /* 0x000fe200000114be */
[----:B------:R3:W-:Y:S01]  /*bed0*/  @!P3 ST.E.128 desc[UR44][R14.64], R40 ;  /* 0x000000280e00b985 */ /* 0x0007e2000c101d2c */
[C---:B------:R-:W-:Y:S02]  /*bee0*/  @!P1 LEA R10, P5, R190.reuse, R4, 0x1 ;  /* 0x00000004be0a9211 */ /* 0x040fe400078a08ff */
[----:B------:R-:W-:Y:S01]  /*bef0*/  SHF.R.S32.HI R9, RZ, 0x1f, R152 ;  /* 0x0000001fff097819 */ /* 0x000fe20000011498 */
[----:B------:R3:W-:Y:S01]  /*bf00*/  @!P2 ST.E.128 desc[UR44][R12.64], R48 ;  /* 0x000000300c00a985 */ /* 0x0007e2000c101d2c */
[----:B------:R-:W-:-:S02]  /*bf10*/  @!P1 LEA.HI.X R11, R190, R5, R7, 0x1, P5 ;  /* 0x00000005be0b9211 */ /* 0x000fc400028f0c07 */
[CC--:B------:R-:W-:Y:S02]  /*bf20*/  @P0 LEA R8, P5, R152.reuse, R4.reuse, 0x1 ;  /* 0x0000000498080211 */ /* 0x0c0fe400078a08ff */
[----:B------:R-:W-:Y:S01]  /*bf30*/  SHF.R.S32.HI R7, RZ, 0x1f, R229 ;  /* 0x0000001fff077819 */ /* 0x000fe200000114e5 */
[----:B------:R3:W-:Y:S01]  /*bf40*/  @!P1 ST.E.128 desc[UR44][R10.64], R56 ;  /* 0x000000380a009985 */ /* 0x0007e2000c101d2c */
[----:B------:R-:W-:Y:S02]  /*bf50*/  @P0 LEA.HI.X R9, R152, R5, R9, 0x1, P5 ;  /* 0x0000000598090211 */ /* 0x000fe400028f0c09 */
[----:B------:R-:W-:-:S03]  /*bf60*/  @P6 LEA R4, P5, R229, R4, 0x1 ;  /* 0x00000004e5046211 */ /* 0x000fc600078a08ff */
[----:B------:R3:W-:Y:S01]  /*bf70*/  @P0 ST.E.128 desc[UR44][R8.64], R64 ;  /* 0x0000004008000985 */ /* 0x0007e2000c101d2c */
[----:B------:R-:W-:-:S05]  /*bf80*/  @P6 LEA.HI.X R5, R229, R5, R7, 0x1, P5 ;  /* 0x00000005e5056211 */ /* 0x000fca00028f0c07 */
[----:B------:R3:W-:Y:S04]  /*bf90*/  @P6 ST.E.128 desc[UR44][R4.64], R72 ;  /* 0x0000004804006985 */ /* 0x0007e8000c101d2c */
.L_x_1037:
[----:B------:R-:W-:Y:S05]  /*bfa0*/  BSYNC B1 ;  /* 0x0000000000017941 */ /* 0x000fea0003800000 */
.L_x_1036:
[----:B------:R-:W-:Y:S01]  /*bfb0*/  VIADD R7, R81, 0x20 ;  /* 0x0000002051077836 */ /* 0x000fe20000000000 */
[----:B--23--:R2:W3:Y:S04]  /*bfc0*/  SHFL.IDX PT, R5, R80, 0x1, 0x181f ;  /* 0x00381f0050057f89 */ /* 0x00c4e800000e0000 */
[----:B------:R-:W-:Y:S01]  /*bfd0*/  ISETP.GE.AND P0, PT, R7, R82, PT ;  /* 0x000000520700720c */ /* 0x000fe20003f06270 */
[----:B-1----:R2:W1:-:S12]  /*bfe0*/  SHFL.IDX PT, R4, R18, 0x1, 0x181f ;  /* 0x00381f0012047f89 */ /* 0x00245800000e0000 */
[----:B--2---:R-:W-:Y:S05]  /*bff0*/  @P0 BRA `(.L_x_1038) ;  /* 0x0000002400ec0947 */ /* 0x004fea0003800000 */
[----:B------:R-:W-:Y:S02]  /*c000*/  ISETP.GE.AND P0, PT, R194, UR10, PT ;  /* 0x0000000ac2007c0c */ /* 0x000fe4000bf06270 */
[----:B------:R-:W-:Y:S02]  /*c010*/  ISETP.GE.AND P5, PT, R16, UR10, PT ;  /* 0x0000000a10007c0c */ /* 0x000fe4000bfa6270 */
[----:B------:R-:W-:Y:S02]  /*c020*/  ISETP.GE.AND P2, PT, R193, UR10, PT ;  /* 0x0000000ac1007c0c */ /* 0x000fe4000bf46270 */
[----:B------:R-:W-:Y:S02]  /*c030*/  ISETP.GE.AND P1, PT, R192, UR10, PT ;  /* 0x0000000ac0007c0c */ /* 0x000fe4000bf26270 */
[----:B------:R-:W-:Y:S02]  /*c040*/  ISETP.GE.AND P3, PT, R191, UR10, PT ;  /* 0x0000000abf007c0c */ /* 0x000fe4000bf66270 */
[----:B------:R-:W-:-:S02]  /*c050*/  SHF.R.S32.HI R7, RZ, 0x1f, R193 ;  /* 0x0000001fff077819 */ /* 0x000fc400000114c1 */
[----:B-----5:R-:W-:Y:S02]  /*c060*/  SHF.R.S32.HI R15, RZ, 0x1f, R192 ;  /* 0x0000001fff0f7819 */ /* 0x020fe400000114c0 */
[----:B-1----:R-:W-:Y:S01]  /*c070*/  @!P0 LEA R10, P4, R194, R4, 0x1 ;  /* 0x00000004c20a8211 */ /* 0x002fe200078808ff */
[----:B---3--:R-:W-:Y:S01]  /*c080*/  @!P5 IMAD.WIDE R8, R16, 0x2, R4 ;  /* 0x000000021008d825 */ /* 0x008fe200078e0204 */
[----:B------:R-:W-:Y:S02]  /*c090*/  SHF.R.S32.HI R27, RZ, 0x1f, R190 ;  /* 0x0000001fff1b7819 */ /* 0x000fe400000114be */
[----:B------:R-:W-:Y:S02]  /*c0a0*/  @!P0 LEA.HI.X R11, R194, R5, R153, 0x1, P4 ;  /* 0x00000005c20b8211 */ /* 0x000fe400020f0c99 */
[----:B------:R-:W-:Y:S01]  /*c0b0*/  ISETP.GE.AND P4, PT, R190, UR10, PT ;  /* 0x0000000abe007c0c */ /* 0x000fe2000bf86270 */
[----:B------:R1:W-:Y:S01]  /*c0c0*/  @!P5 ST.E.128 desc[UR44][R8.64], R20 ;  /* 0x000000140800d985 */ /* 0x0003e2000c101d2c */
[----:B------:R-:W-:-:S02]  /*c0d0*/  LOP3.LUT P5, RZ, R0, 0x40, RZ, 0xc0, !PT ;  /* 0x0000004000ff7812 */ /* 0x000fc400078ac0ff */
[CC--:B------:R-:W-:Y:S01]  /*c0e0*/  @!P2 LEA R12, P6, R193.reuse, R4.reuse, 0x1 ;  /* 0x00000004c10ca211 */ /* 0x0c0fe200078c08ff */
[----:B------:R2:W-:Y:S01]  /*c0f0*/  @!P0 ST.E.128 desc[UR44][R10.64], R28 ;  /* 0x0000001c0a008985 */ /* 0x0005e2000c101d2c */
[----:B------:R-:W-:Y:S02]  /*c100*/  SHF.R.S32.HI R0, RZ, 0x1f, R191 ;  /* 0x0000001fff007819 */ /* 0x000fe400000114bf */
[----:B------:R-:W-:Y:S02]  /*c110*/  @!P2 LEA.HI.X R13, R193, R5, R7, 0x1, P6 ;  /* 0x00000005c10da211 */ /* 0x000fe400030f0c07 */
[-C--:B------:R-:W-:Y:S02]  /*c120*/  @!P1 LEA R14, P6, R192, R4.reuse, 0x1 ;  /* 0x00000004c00e9211 */ /* 0x080fe400078c08ff */
[----:B------:R-:W-:Y:S01]  /*c130*/  SHF.R.S32.HI R7, RZ, 0x1f, R152 ;  /* 0x0000001fff077819 */ /* 0x000fe20000011498 */
[----:B------:R2:W-:Y:S01]  /*c140*/  @!P2 ST.E.128 desc[UR44][R12.64], R36 ;  /* 0x000000240c00a985 */ /* 0x0005e2000c101d2c */
[----:B------:R-:W-:-:S02]  /*c150*/  @!P3 LEA R24, P2, R191, R4, 0x1 ;  /* 0x00000004bf18b211 */ /* 0x000fc400078408ff */
[-C--:B------:R-:W-:Y:S02]  /*c160*/  @!P4 LEA R26, P0, R190, R4.reuse, 0x1 ;  /* 0x00000004be1ac211 */ /* 0x080fe400078008ff */
[-C--:B------:R-:W-:Y:S02]  /*c170*/  @!P1 LEA.HI.X R15, R192, R5.reuse, R15, 0x1, P6 ;  /* 0x00000005c00f9211 */ /* 0x080fe400030f0c0f */
[----:B-1----:R-:W-:Y:S02]  /*c180*/  @P5 LEA R8, P6, R152, R4, 0x1 ;  /* 0x0000000498085211 */ /* 0x002fe400078c08ff */
[-C--:B------:R-:W-:Y:S01]  /*c190*/  @!P3 LEA.HI.X R25, R191, R5.reuse, R0, 0x1, P2 ;  /* 0x00000005bf19b211 */ /* 0x080fe200010f0c00 */
[----:B------:R2:W-:Y:S01]  /*c1a0*/  @!P1 ST.E.128 desc[UR44][R14.64], R44 ;  /* 0x0000002c0e009985 */ /* 0x0005e2000c101d2c */
[-C--:B------:R-:W-:Y:S02]  /*c1b0*/  @!P4 LEA.HI.X R27, R190, R5.reuse, R27, 0x1, P0 ;  /* 0x00000005be1bc211 */ /* 0x080fe400000f0c1b */
[----:B------:R-:W-:Y:S01]  /*c1c0*/  @P5 LEA.HI.X R9, R152, R5, R7, 0x1, P6 ;  /* 0x0000000598095211 */ /* 0x000fe200030f0c07 */
[----:B------:R2:W-:Y:S01]  /*c1d0*/  @!P3 ST.E.128 desc[UR44][R24.64], R52 ;  /* 0x000000341800b985 */ /* 0x0005e2000c101d2c */
[----:B------:R-:W-:-:S03]  /*c1e0*/  LOP3.LUT P0, RZ, R3, 0x80, RZ, 0xc0, !PT ;  /* 0x0000008003ff7812 */ /* 0x000fc6000780c0ff */
[----:B------:R2:W-:Y:S04]  /*c1f0*/  @!P4 ST.E.128 desc[UR44][R26.64], R60 ;  /* 0x0000003c1a00c985 */ /* 0x0005e8000c101d2c */
[----:B------:R2:W-:Y:S06]  /*c200*/  @P5 ST.E.128 desc[UR44][R8.64], R68 ;  /* 0x0000004408005985 */ /* 0x0005ec000c101d2c */
[----:B------:R-:W-:Y:S05]  /*c210*/  @!P0 BRA `(.L_x_1038) ;  /* 0x0000002400648947 */ /* 0x000fea0003800000 */
[----:B------:R-:W-:Y:S02]  /*c220*/  LEA R4, P0, R229, R4, 0x1 ;  /* 0x00000004e5047211 */ /* 0x000fe400078008ff */
[----:B------:R-:W-:-:S04]  /*c230*/  SHF.R.S32.HI R0, RZ, 0x1f, R229 ;  /* 0x0000001fff007819 */ /* 0x000fc800000114e5 */
[----:B------:R-:W-:-:S05]  /*c240*/  LEA.HI.X R5, R229, R5, R0, 0x1, P0 ;  /* 0x00000005e5057211 */ /* 0x000fca00000f0c00 */
[----:B------:R4:W-:Y:S01]  /*c250*/  ST.E.128 desc[UR44][R4.64], R76 ;  /* 0x0000004c04007985 */ /* 0x0009e2000c101d2c */
[----:B------:R-:W-:Y:S05]  /*c260*/  BRA `(.L_x_1038) ;  /* 0x0000002400507947 */ /* 0x000fea0003800000 */
.L_x_1035:
[----:B------:R-:W2:Y:S01]  /*c270*/  LDL R0, [R1+0x28] ;  /* 0x0000280001007983 */ /* 0x000ea20000100800 */
[----:B------:R-:W-:Y:S01]  /*c280*/  ULDC.64 UR8, c[0x0][0xc08] ;  /* 0x0003020000087ab9 */ /* 0x000fe20000000a00 */
[----:B0-----:R-:W-:Y:S01]  /*c290*/  SHF.R.S32.HI R3, RZ, 0x1f, R188 ;  /* 0x0000001fff037819 */ /* 0x001fe200000114bc */
[----:B------:R-:W-:Y:S01]  /*c2a0*/  IMAD R7, R7, UR8, RZ ;  /* 0x0000000807077c24 */ /* 0x000fe2000f8e02ff */
[----:B------:R-:W-:Y:S01]  /*c2b0*/  ULDC.64 UR10, c[0x0][0xc40] ;  /* 0x00031000000a7ab9 */ /* 0x000fe20000000a00 */
[----:B------:R-:W-:Y:S01]  /*c2c0*/  IMAD.U32 R4, RZ, RZ, UR42 ;  /* 0x0000002aff047e24 */ /* 0x000fe2000f8e00ff */
[----:B------:R-:W-:Y:S01]  /*c2d0*/  ULDC.64 UR12, c[0x0][0xc30] ;  /* 0x00030c00000c7ab9 */ /* 0x000fe20000000a00 */
[C---:B------:R-:W-:Y:S01]  /*c2e0*/  IMAD R7, R8.reuse, UR9, R7 ;  /* 0x0000000908077c24 */ /* 0x040fe2000f8e0207 */
[----:B------:R-:W-:Y:S01]  /*c2f0*/  BSSY B1, `(.L_x_1039) ;  /* 0x00000d1000017945 */ /* 0x000fe20003800000 */
[----:B------:R-:W-:Y:S01]  /*c300*/  IMAD.WIDE.U32 R8, R8, UR8, RZ ;  /* 0x0000000808087c25 */ /* 0x000fe2000f8e00ff */
[----:B------:R-:W-:Y:S01]  /*c310*/  ULDC.64 UR8, c[0x0][0xc38] ;  /* 0x00030e0000087ab9 */ /* 0x000fe20000000a00 */
[----:B------:R-:W-:-:S02]  /*c320*/  SHF.R.S32.HI R22, RZ, 0x1f, R196 ;  /* 0x0000001fff167819 */ /* 0x000fc400000114c4 */
[----:B------:R-:W-:Y:S01]  /*c330*/  IMAD.IADD R9, R9, 0x1, R7 ;  /* 0x0000000109097824 */ /* 0x000fe200078e0207 */
[----:B------:R-:W-:Y:S01]  /*c340*/  SHF.R.S32.HI R23, RZ, 0x1f, R197 ;  /* 0x0000001fff177819 */ /* 0x000fe200000114c5 */
[----:B------:R-:W-:Y:S01]  /*c350*/  IMAD R3, R3, UR10, RZ ;  /* 0x0000000a03037c24 */ /* 0x000fe2000f8e02ff */
[----:B------:R-:W-:Y:S01]  /*c360*/  SHF.R.S32.HI R152, RZ, 0x1f, R198 ;  /* 0x0000001fff987819 */ /* 0x000fe200000114c6 */
[C---:B------:R-:W-:Y:S01]  /*c370*/  IMAD.WIDE.U32 R8, R189.reuse, UR8, R8 ;  /* 0x00000008bd087c25 */ /* 0x040fe2000f8e0008 */
[----:B------:R-:W-:Y:S01]  /*c380*/  ULDC UR8, c[0x0][0xce8] ;  /* 0x00033a0000087ab9 */ /* 0x000fe20000000800 */
[----:B------:R-:W-:Y:S01]  /*c390*/  SHF.R.S32.HI R153, RZ, 0x1f, R199 ;  /* 0x0000001fff997819 */ /* 0x000fe200000114c7 */
[----:B------:R-:W-:Y:S01]  /*c3a0*/  UISETP.NE.AND UP0, UPT, UR8, 0x1, UPT ;  /* 0x000000010800788c */ /* 0x000fe2000bf05270 */
[----:B------:R-:W-:Y:S01]  /*c3b0*/  IMAD R9, R189, UR9, R9 ;  /* 0x00000009bd097c24 */ /* 0x000fe2000f8e0209 */
[----:B------:R-:W-:Y:S01]  /*c3c0*/  UIMAD UR6, UR6, UR8, URZ ;  /* 0x00000008060672a4 */ /* 0x000fe2000f8e023f */
[C---:B------:R-:W-:Y:S01]  /*c3d0*/  IMAD R3, R188.reuse, UR11, R3 ;  /* 0x0000000bbc037c24 */ /* 0x040fe2000f8e0203 */
[----:B------:R-:W-:Y:S01]  /*c3e0*/  SHF.R.S32.HI R154, RZ, 0x1f, R200 ;  /* 0x0000001fff9a7819 */ /* 0x000fe200000114c8 */
[----:B------:R-:W-:Y:S01]  /*c3f0*/  IMAD.WIDE.U32 R8, R188, UR10, R8 ;  /* 0x0000000abc087c25 */ /* 0x000fe2000f8e0008 */
[----:B------:R-:W-:Y:S01]  /*c400*/  PLOP3.LUT P0, PT, PT, PT, UP0, 0x80, 0x0 ;  /* 0x000000000000781c */ /* 0x000fe20003f0f008 */
[----:B------:R-:W-:Y:S01]  /*c410*/  ULDC.64 UR10, c[0x0][0xc48] ;  /* 0x00031200000a7ab9 */ /* 0x000fe20000000a00 */
[----:B------:R-:W-:Y:S01]  /*c420*/  SHF.R.S32.HI R155, RZ, 0x1f, R201 ;  /* 0x0000001fff9b7819 */ /* 0x000fe200000114c9 */
[----:B------:R-:W-:Y:S01]  /*c430*/  IMAD.IADD R9, R9, 0x1, R3 ;  /* 0x0000000109097824 */ /* 0x000fe200078e0203 */
[----:B------:R-:W-:Y:S01]  /*c440*/  SHF.R.S32.HI R156, RZ, 0x1f, R202 ;  /* 0x0000001fff9c7819 */ /* 0x000fe200000114ca */
[----:B------:R-:W-:Y:S01]  /*c450*/  @UP0 ULDC UR7, c[0x0][0xcec] ;  /* 0x00033b0000070ab9 */ /* 0x000fe20000000800 */
[----:B------:R-:W-:Y:S01]  /*c460*/  SHF.R.S32.HI R157, RZ, 0x1f, R203 ;  /* 0x0000001fff9d7819 */ /* 0x000fe200000114cb */
[----:B------:R-:W-:Y:S01]  /*c470*/  IMAD.WIDE.U32 R8, R195, UR10, R8 ;  /* 0x0000000ac3087c25 */ /* 0x000fe2000f8e0008 */
[----:B------:R-:W-:-:S02]  /*c480*/  SHF.R.S32.HI R158, RZ, 0x1f, R204 ;  /* 0x0000001fff9e7819 */ /* 0x000fc400000114cc */
[----:B------:R-:W-:Y:S01]  /*c490*/  SHF.R.S32.HI R159, RZ, 0x1f, R205 ;  /* 0x0000001fff9f7819 */ /* 0x000fe200000114cd */
[----:B------:R-:W-:Y:S01]  /*c4a0*/  IMAD R9, R195, UR11, R9 ;  /* 0x0000000bc3097c24 */ /* 0x000fe2000f8e0209 */
[----:B------:R-:W-:Y:S01]  /*c4b0*/  ULDC.64 UR10, c[0x0][0xc28] ;  /* 0x00030a00000a7ab9 */ /* 0x000fe20000000a00 */
        /* <DEDUP_REMOVED lines=23> */
[----:B------:R-:W-:Y:S01]  /*c630*/  @P0 IMAD.HI.U32 R0, R4, UR7, RZ ;  /* 0x0000000704000c27 */ /* 0x000fe2000f8e00ff */
[----:B------:R-:W-:-:S03]  /*c640*/  @UP0 ULDC UR7, c[0x0][0xcf0] ;  /* 0x00033c0000070ab9 */ /* 0x000fc60000000800 */
[----:B------:R-:W-:Y:S01]  /*c650*/  IMAD.MOV.U32 R3, RZ, RZ, R4 ;  /* 0x000000ffff037224 */ /* 0x000fe200078e0004 */
[----:B------:R-:W-:Y:S01]  /*c660*/  @P0 SHF.R.U32.HI R3, RZ, UR7, R0 ;  /* 0x00000007ff030c19 */ /* 0x000fe20008011600 */
[----:B------:R-:W-:-:S03]  /*c670*/  UIADD3 UR7, UR41, 0x38820, URZ ;  /* 0x0003882029077890 */ /* 0x000fc6000fffe03f */
[--C-:B------:R-:W-:Y:S01]  /*c680*/  SHF.R.S32.HI R0, RZ, 0x1f, R3.reuse ;  /* 0x0000001fff007819 */ /* 0x100fe20000011403 */
[----:B------:R-:W-:Y:S01]  /*c690*/  IMAD.MOV R5, RZ, RZ, -R3 ;  /* 0x000000ffff057224 */ /* 0x000fe200078e0a03 */
[----:B------:R-:W-:Y:S01]  /*c6a0*/  UPRMT UR7, URZ, 0x654, UR7 ;  /* 0x000006543f077896 */ /* 0x000fe20008000007 */
[----:B------:R-:W-:-:S04]  /*c6b0*/  IMAD.WIDE.U32 R8, R3, UR12, R8 ;  /* 0x0000000c03087c25 */ /* 0x000fc8000f8e0008 */
[----:B------:R-:W-:Y:S02]  /*c6c0*/  IMAD R0, R0, UR12, RZ ;  /* 0x0000000c00007c24 */ /* 0x000fe4000f8e02ff */
[----:B------:R-:W-:Y:S02]  /*c6d0*/  IMAD R5, R5, UR8, R4 ;  /* 0x0000000805057c24 */ /* 0x000fe4000f8e0204 */
[----:B------:R-:W-:Y:S01]  /*c6e0*/  IMAD R7, R3, UR13, R0 ;  /* 0x0000000d03077c24 */ /* 0x000fe2000f8e0200 */
[----:B------:R-:W-:Y:S01]  /*c6f0*/  SYNCS.ARRIVE.TRANS64.RED.A1T0 RZ, [UR7], RZ ;  /* 0x000000ffffff79a7 */ /* 0x000fe20008100407 */
[----:B------:R-:W-:Y:S01]  /*c700*/  IMAD.U32 R4, RZ, RZ, UR42 ;  /* 0x0000002aff047e24 */ /* 0x000fe2000f8e00ff */
[----:B------:R-:W-:Y:S01]  /*c710*/  SHF.R.S32.HI R0, RZ, 0x1f, R5 ;  /* 0x0000001fff007819 */ /* 0x000fe20000011405 */
[----:B------:R-:W-:Y:S02]  /*c720*/  IMAD.IADD R9, R9, 0x1, R7 ;  /* 0x0000000109097824 */ /* 0x000fe400078e0207 */
[----:B------:R-:W-:-:S02]  /*c730*/  IMAD R7, R4, 0x40, R17 ;  /* 0x0000004004077824 */ /* 0x000fc400078e0211 */
[----:B------:R-:W-:Y:S02]  /*c740*/  IMAD R0, R0, UR10, RZ ;  /* 0x0000000a00007c24 */ /* 0x000fe4000f8e02ff */
[----:B------:R-:W-:-:S04]  /*c750*/  IMAD.WIDE.U32 R8, R5, UR10, R8 ;  /* 0x0000000a05087c25 */ /* 0x000fc8000f8e0008 */
[----:B------:R-:W-:Y:S01]  /*c760*/  IMAD R3, R5, UR11, R0 ;  /* 0x0000000b05037c24 */ /* 0x000fe2000f8e0200 */
[----:B------:R-:W-:Y:S02]  /*c770*/  ULDC.64 UR10, c[0x0][0xc00] ;  /* 0x00030000000a7ab9 */ /* 0x000fe40000000a00 */
[----:B------:R-:W-:Y:S01]  /*c780*/  LEA R0, P0, R8, UR10, 0x2 ;  /* 0x0000000a08007c11 */ /* 0x000fe2000f8010ff */
[----:B------:R-:W-:-:S04]  /*c790*/  IMAD.IADD R3, R9, 0x1, R3 ;  /* 0x0000000109037824 */ /* 0x000fc800078e0203 */
[----:B------:R0:W1:Y:S01]  /*c7a0*/  SHFL.IDX PT, R13, R0, RZ, 0x1c1f ;  /* 0x001c1fff000d7589 */ /* 0x00006200000e0000 */
[----:B------:R-:W-:Y:S02]  /*c7b0*/  LEA.HI.X R3, R8, UR11, R3, 0x2, P0 ;  /* 0x0000000b08037c11 */ /* 0x000fe400080f1403 */
[----:B------:R-:W-:-:S03]  /*c7c0*/  ISETP.GE.AND P0, PT, R7, UR6, PT ;  /* 0x0000000607007c0c */ /* 0x000fc6000bf06270 */
[----:B------:R0:W2:Y:S10]  /*c7d0*/  SHFL.IDX PT, R12, R3, RZ, 0x1c1f ;  /* 0x001c1fff030c7589 */ /* 0x0000b400000e0000 */
[----:B0-----:R-:W-:Y:S05]  /*c7e0*/  @P0 BRA `(.L_x_1040) ;  /* 0x0000000800040947 */ /* 0x001fea0003800000 */
[----:B------:R-:W-:Y:S02]  /*c7f0*/  ULDC UR7, c[0x0][0xbc8] ;  /* 0x0002f20000077ab9 */ /* 0x000fe40000000800 */
[----:B------:R-:W-:Y:S02]  /*c800*/  ISETP.GE.AND P0, PT, R19, UR7, PT ;  /* 0x0000000713007c0c */ /* 0x000fe4000bf06270 */
[----:B------:R-:W-:Y:S02]  /*c810*/  ISETP.GE.AND P1, PT, R227, UR7, PT ;  /* 0x00000007e3007c0c */ /* 0x000fe4000bf26270 */
[----:B------:R-:W-:Y:S02]  /*c820*/  ISETP.GE.AND P4, PT, R219, UR7, PT ;  /* 0x00000007db007c0c */ /* 0x000fe4000bf86270 */
[----:B------:R-:W-:-:S07]  /*c830*/  ISETP.GE.AND P5, PT, R217, UR7, PT ;  /* 0x00000007d9007c0c */ /* 0x000fce000bfa6270 */
[----:B-1----:R-:W-:-:S04]  /*c840*/  @!P0 LEA R4, P2, R19, R13, 0x2 ;  /* 0x0000000d13048211 */ /* 0x002fc800078410ff */
[----:B--2---:R-:W-:-:S05]  /*c850*/  @!P0 LEA.HI.X R5, R19, R12, R179, 0x2, P2 ;  /* 0x0000000c13058211 */ /* 0x004fca00010f14b3 */
[----:B------:R0:W-:Y:S01]  /*c860*/  @!P0 ST.E.64 desc[UR44][R4.64], R24 ;  /* 0x0000001804008985 */ /* 0x0001e2000c101b2c */
[----:B------:R-:W-:Y:S02]  /*c870*/  ISETP.GE.AND P0, PT, R226, UR7, PT ;  /* 0x00000007e2007c0c */ /* 0x000fe4000bf06270 */
[----:B0-----:R-:W-:-:S04]  /*c880*/  @!P1 LEA R4, P2, R227, R13, 0x2 ;  /* 0x0000000de3049211 */ /* 0x001fc800078410ff */
[----:B------:R-:W-:-:S05]  /*c890*/  @!P1 LEA.HI.X R5, R227, R12, R178, 0x2, P2 ;  /* 0x0000000ce3059211 */ /* 0x000fca00010f14b2 */
[----:B------:R0:W-:Y:S01]  /*c8a0*/  @!P1 ST.E.64 desc[UR44][R4.64], R28 ;  /* 0x0000001c04009985 */ /* 0x0001e2000c101b2c */
[----:B------:R-:W-:Y:S02]  /*c8b0*/  ISETP.GE.AND P1, PT, R225, UR7, PT ;  /* 0x00000007e1007c0c */ /* 0x000fe4000bf26270 */
[----:B0-----:R-:W-:-:S04]  /*c8c0*/  @!P0 LEA R4, P2, R226, R13, 0x2 ;  /* 0x0000000de2048211 */ /* 0x001fc800078410ff */
[----:B------:R-:W-:-:S05]  /*c8d0*/  @!P0 LEA.HI.X R5, R226, R12, R177, 0x2, P2 ;  /* 0x0000000ce2058211 */ /* 0x000fca00010f14b1 */
[----:B------:R0:W-:Y:S01]  /*c8e0*/  @!P0 ST.E.64 desc[UR44][R4.64], R32 ;  /* 0x0000002004008985 */ /* 0x0001e2000c101b2c */
[----:B------:R-:W-:Y:S02]  /*c8f0*/  ISETP.GE.AND P0, PT, R224, UR7, PT ;  /* 0x00000007e0007c0c */ /* 0x000fe4000bf06270 */
[----:B0-----:R-:W-:-:S04]  /*c900*/  @!P1 LEA R4, P2, R225, R13, 0x2 ;  /* 0x0000000de1049211 */ /* 0x001fc800078410ff */
[----:B------:R-:W-:Y:S02]  /*c910*/  @!P1 LEA.HI.X R5, R225, R12, R176, 0x2, P2 ;  /* 0x0000000ce1059211 */ /* 0x000fe400010f14b0 */
[----:B------:R-:W-:-:S03]  /*c920*/  ISETP.GE.AND P2, PT, R223, UR7, PT ;  /* 0x00000007df007c0c */ /* 0x000fc6000bf46270 */
[----:B------:R0:W-:Y:S02]  /*c930*/  @!P1 ST.E.64 desc[UR44][R4.64], R36 ;  /* 0x0000002404009985 */ /* 0x0001e4000c101b2c */
[----:B0-----:R-:W-:-:S04]  /*c940*/  @!P0 LEA R4, P1, R224, R13, 0x2 ;  /* 0x0000000de0048211 */ /* 0x001fc800078210ff */
[----:B------:R-:W-:Y:S02]  /*c950*/  @!P0 LEA.HI.X R5, R224, R12, R175, 0x2, P1 ;  /* 0x0000000ce0058211 */ /* 0x000fe400008f14af */
[----:B------:R-:W-:-:S03]  /*c960*/  ISETP.GE.AND P1, PT, R221, UR7, PT ;  /* 0x00000007dd007c0c */ /* 0x000fc6000bf26270 */
[----:B------:R0:W-:Y:S01]  /*c970*/  @!P0 ST.E.64 desc[UR44][R4.64], R40 ;  /* 0x0000002804008985 */ /* 0x0001e2000c101b2c */
[----:B------:R-:W-:-:S09]  /*c980*/  ISETP.GE.AND P0, PT, R222, UR7, PT ;  /* 0x00000007de007c0c */ /* 0x000fd2000bf06270 */
[-C--:B------:R-:W-:Y:S02]  /*c990*/  @!P1 LEA R8, P6, R221, R13.reuse, 0x2 ;  /* 0x0000000ddd089211 */ /* 0x080fe400078c10ff */
[----:B0-----:R-:W-:Y:S02]  /*c9a0*/  @!P2 LEA R4, P3, R223, R13, 0x2 ;  /* 0x0000000ddf04a211 */ /* 0x001fe400078610ff */
[-C--:B------:R-:W-:Y:S02]  /*c9b0*/  @!P1 LEA.HI.X R9, R221, R12.reuse, R20, 0x2, P6 ;  /* 0x0000000cdd099211 */ /* 0x080fe400030f1414 */
[----:B------:R-:W-:Y:S02]  /*c9c0*/  @!P2 LEA.HI.X R5, R223, R12, R174, 0x2, P3 ;  /* 0x0000000cdf05a211 */ /* 0x000fe400018f14ae */
[----:B------:R-:W-:-:S03]  /*c9d0*/  ISETP.GE.AND P3, PT, R220, UR7, PT ;  /* 0x00000007dc007c0c */ /* 0x000fc6000bf66270 */
[----:B------:R0:W-:Y:S02]  /*c9e0*/  @!P2 ST.E.64 desc[UR44][R4.64], R44 ;  /* 0x0000002c0400a985 */ /* 0x0001e4000c101b2c */
[----:B0-----:R-:W-:-:S04]  /*c9f0*/  @!P0 LEA R4, P2, R222, R13, 0x2 ;  /* 0x0000000dde048211 */ /* 0x001fc800078410ff */
[----:B------:R-:W-:-:S05]  /*ca00*/  @!P0 LEA.HI.X R5, R222, R12, R21, 0x2, P2 ;  /* 0x0000000cde058211 */ /* 0x000fca00010f1415 */
[----:B------:R0:W-:Y:S01]  /*ca10*/  @!P0 ST.E.64 desc[UR44][R4.64], R48 ;  /* 0x0000003004008985 */ /* 0x0001e2000c101b2c */
[----:B------:R-:W-:-:S03]  /*ca20*/  ISETP.GE.AND P0, PT, R216, UR7, PT ;  /* 0x00000007d8007c0c */ /* 0x000fc6000bf06270 */
[----:B------:R1:W-:Y:S01]  /*ca30*/  @!P1 ST.E.64 desc[UR44][R8.64], R52 ;  /* 0x0000003408009985 */ /* 0x0003e2000c101b2c */
[----:B------:R-:W-:Y:S02]  /*ca40*/  ISETP.GE.AND P1, PT, R215, UR7, PT ;  /* 0x00000007d7007c0c */ /* 0x000fe4000bf26270 */
[CC--:B0-----:R-:W-:Y:S02]  /*ca50*/  @!P3 LEA R4, P6, R220.reuse, R13.reuse, 0x2 ;  /* 0x0000000ddc04b211 */ /* 0x0c1fe400078c10ff */
[-C--:B-1----:R-:W-:Y:S02]  /*ca60*/  @!P4 LEA R8, P2, R219, R13.reuse, 0x2 ;  /* 0x0000000ddb08c211 */ /* 0x082fe400078410ff */
[-C--:B------:R-:W-:Y:S02]  /*ca70*/  @!P3 LEA.HI.X R5, R220, R12.reuse, R173, 0x2, P6 ;  /* 0x0000000cdc05b211 */ /* 0x080fe400030f14ad */
[----:B------:R-:W-:Y:S02]  /*ca80*/  @!P5 LEA R10, P6, R217, R13, 0x2 ;  /* 0x0000000dd90ad211 */ /* 0x000fe400078c10ff */
        /* <DEDUP_REMOVED lines=8> */
[CC--:B0-----:R-:W-:Y:S02]  /*cb10*/  @!P0 LEA R4, P6, R216.reuse, R13.reuse, 0x2 ;  /* 0x0000000dd8048211 */ /* 0x0c1fe400078c10ff */
[----:B-1----:R-:W-:Y:S02]  /*cb20*/  @!P1 LEA R8, P5, R215, R13, 0x2 ;  /* 0x0000000dd7089211 */ /* 0x002fe400078a10ff */
[----:B------:R-:W-:-:S02]  /*cb30*/  @!P0 LEA.HI.X R5, R216, R12, R170, 0x2, P6 ;  /* 0x0000000cd8058211 */ /* 0x000fc400030f14aa */
[-C--:B------:R-:W-:Y:S02]  /*cb40*/  @!P1 LEA.HI.X R9, R215, R12.reuse, R169, 0x2, P5 ;  /* 0x0000000cd7099211 */ /* 0x080fe400028f14a9 */
[----:B------:R-:W-:Y:S01]  /*cb50*/  ISETP.GE.AND P5, PT, R211, UR7, PT ;  /* 0x00000007d3007c0c */ /* 0x000fe2000bfa6270 */
[----:B------:R0:W-:Y:S01]  /*cb60*/  @!P0 ST.E.64 desc[UR44][R4.64], R68 ;  /* 0x0000004404008985 */ /* 0x0001e2000c101b2c */
[----:B--2---:R-:W-:Y:S02]  /*cb70*/  @!P2 LEA R10, P6, R214, R13, 0x2 ;  /* 0x0000000dd60aa211 */ /* 0x004fe400078c10ff */
[----:B------:R-:W-:Y:S01]  /*cb80*/  ISETP.GE.AND P0, PT, R210, UR7, PT ;  /* 0x00000007d2007c0c */ /* 0x000fe2000bf06270 */
[----:B------:R1:W-:Y:S01]  /*cb90*/  @!P1 ST.E.64 desc[UR44][R8.64], R72 ;  /* 0x0000004808009985 */ /* 0x0003e2000c101b2c */
[----:B------:R-:W-:-:S05]  /*cba0*/  @!P2 LEA.HI.X R11, R214, R12, R168, 0x2, P6 ;  /* 0x0000000cd60ba211 */ /* 0x000fca00030f14a8 */
[----:B------:R2:W-:Y:S01]  /*cbb0*/  @!P2 ST.E.64 desc[UR44][R10.64], R76 ;  /* 0x0000004c0a00a985 */ /* 0x0005e2000c101b2c */
[----:B0-----:R-:W-:-:S04]  /*cbc0*/  @!P3 LEA R4, P1, R213, R13, 0x2 ;  /* 0x0000000dd504b211 */ /* 0x001fc800078210ff */
[-C--:B------:R-:W-:Y:S02]  /*cbd0*/  @!P3 LEA.HI.X R5, R213, R12.reuse, R167, 0x2, P1 ;  /* 0x0000000cd505b211 */ /* 0x080fe400008f14a7 */
[----:B------:R-:W-:Y:S02]  /*cbe0*/  ISETP.GE.AND P1, PT, R209, UR7, PT ;  /* 0x00000007d1007c0c */ /* 0x000fe4000bf26270 */
[CC--:B-1----:R-:W-:Y:S01]  /*cbf0*/  @!P4 LEA R8, P2, R212.reuse, R13.reuse, 0x2 ;  /* 0x0000000dd408c211 */ /* 0x0c2fe200078410ff */
[----:B------:R0:W-:Y:S01]  /*cc00*/  @!P3 ST.E.64 desc[UR44][R4.64], R80 ;  /* 0x000000500400b985 */ /* 0x0001e2000c101b2c */
[----:B--2---:R-:W-:Y:S02]  /*cc10*/  @!P5 LEA R10, P6, R211, R13, 0x2 ;  /* 0x0000000dd30ad211 */ /* 0x004fe400078c10ff */
[----:B------:R-:W-:Y:S02]  /*cc20*/  @!P4 LEA.HI.X R9, R212, R12, R166, 0x2, P2 ;  /* 0x0000000cd409c211 */ /* 0x000fe400010f14a6 */
[----:B------:R-:W-:-:S02]  /*cc30*/  ISETP.GE.AND P2, PT, R208, UR7, PT ;  /* 0x00000007d0007c0c */ /* 0x000fc4000bf46270 */
[----:B------:R-:W-:Y:S01]  /*cc40*/  @!P5 LEA.HI.X R11, R211, R12, R165, 0x2, P6 ;  /* 0x0000000cd30bd211 */ /* 0x000fe200030f14a5 */
[----:B------:R1:W-:Y:S01]  /*cc50*/  @!P4 ST.E.64 desc[UR44][R8.64], R84 ;  /* 0x000000540800c985 */ /* 0x0003e2000c101b2c */
[----:B------:R-:W-:-:S03]  /*cc60*/  ISETP.GE.AND P4, PT, R206, UR7, PT ;  /* 0x00000007ce007c0c */ /* 0x000fc6000bf86270 */
[----:B------:R2:W-:Y:S01]  /*cc70*/  @!P5 ST.E.64 desc[UR44][R10.64], R88 ;  /* 0x000000580a00d985 */ /* 0x0005e2000c101b2c */
[----:B------:R-:W-:Y:S02]  /*cc80*/  ISETP.GE.AND P5, PT, R207, UR7, PT ;  /* 0x00000007cf007c0c */ /* 0x000fe4000bfa6270 */
[----:B0-----:R-:W-:-:S04]  /*cc90*/  @!P0 LEA R4, P6, R210, R13, 0x2 ;  /* 0x0000000dd2048211 */ /* 0x001fc800078c10ff */
[----:B------:R-:W-:Y:S02]  /*cca0*/  @!P0 LEA.HI.X R5, R210, R12, R164, 0x2, P6 ;  /* 0x0000000cd2058211 */ /* 0x000fe400030f14a4 */
[----:B-1----:R-:W-:-:S03]  /*ccb0*/  @!P1 LEA R8, P3, R209, R13, 0x2 ;  /* 0x0000000dd1089211 */ /* 0x002fc600078610ff */
[----:B------:R0:W-:Y:S01]  /*ccc0*/  @!P0 ST.E.64 desc[UR44][R4.64], R92 ;  /* 0x0000005c04008985 */ /* 0x0001e2000c101b2c */
[-C--:B------:R-:W-:Y:S02]  /*ccd0*/  @!P1 LEA.HI.X R9, R209, R12.reuse, R163, 0x2, P3 ;  /* 0x0000000cd1099211 */ /* 0x080fe400018f14a3 */
[----:B------:R-:W-:Y:S02]  /*cce0*/  ISETP.GE.AND P3, PT, R205, UR7, PT ;  /* 0x00000007cd007c0c */ /* 0x000fe4000bf66270 */
[CC--:B--2---:R-:W-:Y:S01]  /*ccf0*/  @!P2 LEA R10, P6, R208.reuse, R13.reuse, 0x2 ;  /* 0x0000000dd00aa211 */ /* 0x0c4fe200078c10ff */
[----:B------:R1:W-:Y:S01]  /*cd00*/  @!P1 ST.E.64 desc[UR44][R8.64], R96 ;  /* 0x0000006008009985 */ /* 0x0003e2000c101b2c */
[----:B------:R-:W-:Y:S02]  /*cd10*/  ISETP.GE.AND P1, PT, R203, UR7, PT ;  /* 0x00000007cb007c0c */ /* 0x000fe4000bf26270 */
[----:B------:R-:W-:Y:S02]  /*cd20*/  @!P2 LEA.HI.X R11, R208, R12, R162, 0x2, P6 ;  /* 0x0000000cd00ba211 */ /* 0x000fe400030f14a2 */
[----:B0-----:R-:W-:-:S03]  /*cd30*/  @!P5 LEA R4, P6, R207, R13, 0x2 ;  /* 0x0000000dcf04d211 */ /* 0x001fc600078c10ff */
[----:B------:R0:W-:Y:S01]  /*cd40*/  @!P2 ST.E.64 desc[UR44][R10.64], R100 ;  /* 0x000000640a00a985 */ /* 0x0001e2000c101b2c */
[----:B------:R-:W-:Y:S02]  /*cd50*/  ISETP.GE.AND P2, PT, R204, UR7, PT ;  /* 0x00000007cc007c0c */ /* 0x000fe4000bf46270 */
[----:B------:R-:W-:Y:S02]  /*cd60*/  @!P5 LEA.HI.X R5, R207, R12, R161, 0x2, P6 ;  /* 0x0000000ccf05d211 */ /* 0x000fe400030f14a1 */
[----:B-1----:R-:W-:-:S03]  /*cd70*/  @!P4 LEA R8, P0, R206, R13, 0x2 ;  /* 0x0000000dce08c211 */ /* 0x002fc600078010ff */
[----:B------:R1:W-:Y:S01]  /*cd80*/  @!P5 ST.E.64 desc[UR44][R4.64], R104 ;  /* 0x000000680400d985 */ /* 0x0003e2000c101b2c */
[-C--:B------:R-:W-:Y:S02]  /*cd90*/  @!P4 LEA.HI.X R9, R206, R12.reuse, R160, 0x2, P0 ;  /* 0x0000000cce09c211 */ /* 0x080fe400000f14a0 */
[----:B------:R-:W-:Y:S02]  /*cda0*/  ISETP.GE.AND P0, PT, R202, UR7, PT ;  /* 0x00000007ca007c0c */ /* 0x000fe4000bf06270 */
[CC--:B0-----:R-:W-:Y:S01]  /*cdb0*/  @!P3 LEA R10, P6, R205.reuse, R13.reuse, 0x2 ;  /* 0x0000000dcd0ab211 */ /* 0x0c1fe200078c10ff */
[----:B------:R0:W-:Y:S03]  /*cdc0*/  @!P4 ST.E.64 desc[UR44][R8.64], R108 ;  /* 0x0000006c0800c985 */ /* 0x0001e6000c101b2c */
[----:B------:R-:W-:Y:S02]  /*cdd0*/  @!P3 LEA.HI.X R11, R205, R12, R159, 0x2, P6 ;  /* 0x0000000ccd0bb211 */ /* 0x000fe400030f149f */
[----:B-1----:R-:W-:-:S03]  /*cde0*/  @!P2 LEA R4, P4, R204, R13, 0x2 ;  /* 0x0000000dcc04a211 */ /* 0x002fc600078810ff */
[----:B------:R1:W-:Y:S01]  /*cdf0*/  @!P3 ST.E.64 desc[UR44][R10.64], R112 ;  /* 0x000000700a00b985 */ /* 0x0003e2000c101b2c */
[----:B------:R-:W-:Y:S02]  /*ce00*/  ISETP.GE.AND P3, PT, R201, UR7, PT ;  /* 0x00000007c9007c0c */ /* 0x000fe4000bf66270 */
[-C--:B------:R-:W-:Y:S02]  /*ce10*/  @!P2 LEA.HI.X R5, R204, R12.reuse, R158, 0x2, P4 ;  /* 0x0000000ccc05a211 */ /* 0x080fe400020f149e */
[----:B------:R-:W-:Y:S02]  /*ce20*/  ISETP.GE.AND P4, PT, R200, UR7, PT ;  /* 0x00000007c8007c0c */ /* 0x000fe4000bf86270 */
[----:B0-----:R-:W-:Y:S01]  /*ce30*/  @!P1 LEA R8, P5, R203, R13, 0x2 ;  /* 0x0000000dcb089211 */ /* 0x001fe200078a10ff */
[----:B------:R0:W-:Y:S01]  /*ce40*/  @!P2 ST.E.64 desc[UR44][R4.64], R116 ;  /* 0x000000740400a985 */ /* 0x0001e2000c101b2c */
[----:B------:R-:W-:Y:S02]  /*ce50*/  ISETP.GE.AND P2, PT, R199, UR7, PT ;  /* 0x00000007c7007c0c */ /* 0x000fe4000bf46270 */
[----:B------:R-:W-:-:S02]  /*ce60*/  @!P1 LEA.HI.X R9, R203, R12, R157, 0x2, P5 ;  /* 0x0000000ccb099211 */ /* 0x000fc400028f149d */
[----:B-1----:R-:W-:-:S03]  /*ce70*/  @!P0 LEA R10, P6, R202, R13, 0x2 ;  /* 0x0000000dca0a8211 */ /* 0x002fc600078c10ff */
[----:B------:R1:W-:Y:S01]  /*ce80*/  @!P1 ST.E.64 desc[UR44][R8.64], R120 ;  /* 0x0000007808009985 */ /* 0x0003e2000c101b2c */
[----:B------:R-:W-:Y:S02]  /*ce90*/  ISETP.GE.AND P1, PT, R198, UR7, PT ;  /* 0x00000007c6007c0c */ /* 0x000fe4000bf26270 */
[----:B------:R-:W-:Y:S02]  /*cea0*/  @!P0 LEA.HI.X R11, R202, R12, R156, 0x2, P6 ;  /* 0x0000000cca0b8211 */ /* 0x000fe400030f149c */
[----:B0-----:R-:W-:-:S03]  /*ceb0*/  @!P3 LEA R4, P5, R201, R13, 0x2 ;  /* 0x0000000dc904b211 */ /* 0x001fc600078a10ff */
[----:B------:R0:W-:Y:S01]  /*cec0*/  @!P0 ST.E.64 desc[UR44][R10.64], R124 ;  /* 0x0000007c0a008985 */ /* 0x0001e2000c101b2c */
[----:B------:R-:W-:Y:S02]  /*ced0*/  ISETP.GE.AND P0, PT, R197, UR7, PT ;  /* 0x00000007c5007c0c */ /* 0x000fe4000bf06270 */
[-C--:B------:R-:W-:Y:S02]  /*cee0*/  @!P3 LEA.HI.X R5, R201, R12.reuse, R155, 0x2, P5 ;  /* 0x0000000cc905b211 */ /* 0x080fe400028f149b */
[----:B------:R-:W-:Y:S02]  /*cef0*/  ISETP.GE.AND P5, PT, R196, UR7, PT ;  /* 0x00000007c4007c0c */ /* 0x000fe4000bfa6270 */
[C---:B-1----:R-:W-:Y:S01]  /*cf00*/  @!P4 LEA R8, P6, R200.reuse, R13, 0x2 ;  /* 0x0000000dc808c211 */ /* 0x042fe200078c10ff */
[----:B------:R1:W-:Y:S03]  /*cf10*/  @!P3 ST.E.64 desc[UR44][R4.64], R128 ;  /* 0x000000800400b985 */ /* 0x0003e6000c101b2c */
[----:B------:R-:W-:-:S02]  /*cf20*/  @!P4 LEA.HI.X R9, R200, R12, R154, 0x2, P6 ;  /* 0x0000000cc809c211 */ /* 0x000fc400030f149a */
[----:B0-----:R-:W-:-:S03]  /*cf30*/  @!P1 LEA R10, P6, R198, R13, 0x2 ;  /* 0x0000000dc60a9211 */ /* 0x001fc600078c10ff */
[----:B------:R0:W-:Y:S01]  /*cf40*/  @!P4 ST.E.64 desc[UR44][R8.64], R132 ;  /* 0x000000840800c985 */ /* 0x0001e2000c101b2c */
[----:B------:R-:W-:Y:S02]  /*cf50*/  @!P1 LEA.HI.X R11, R198, R12, R152, 0x2, P6 ;  /* 0x0000000cc60b9211 */ /* 0x000fe400030f1498 */
[----:B-1----:R-:W-:-:S04]  /*cf60*/  @!P2 LEA R4, P3, R199, R13, 0x2 ;  /* 0x0000000dc704a211 */ /* 0x002fc800078610ff */
[-C--:B------:R-:W-:Y:S02]  /*cf70*/  @!P2 LEA.HI.X R5, R199, R12.reuse, R153, 0x2, P3 ;  /* 0x0000000cc705a211 */ /* 0x080fe400018f1499 */
[CC--:B------:R-:W-:Y:S02]  /*cf80*/  @!P5 LEA R14, P3, R196.reuse, R13.reuse, 0x2 ;  /* 0x0000000dc40ed211 */ /* 0x0c0fe400078610ff */
[C---:B0-----:R-:W-:Y:S01]  /*cf90*/  @!P0 LEA R8, P4, R197.reuse, R13, 0x2 ;  /* 0x0000000dc5088211 */ /* 0x041fe200078810ff */
[----:B------:R0:W-:Y:S01]  /*cfa0*/  @!P2 ST.E.64 desc[UR44][R4.64], R136 ;  /* 0x000000880400a985 */ /* 0x0001e2000c101b2c */
[-C--:B------:R-:W-:Y:S02]  /*cfb0*/  @!P5 LEA.HI.X R15, R196, R12.reuse, R22, 0x2, P3 ;  /* 0x0000000cc40fd211 */ /* 0x080fe400018f1416 */
[----:B------:R-:W-:Y:S01]  /*cfc0*/  @!P0 LEA.HI.X R9, R197, R12, R23, 0x2, P4 ;  /* 0x0000000cc5098211 */ /* 0x000fe200020f1417 */
[----:B------:R0:W-:Y:S04]  /*cfd0*/  @!P1 ST.E.64 desc[UR44][R10.64], R140 ;  /* 0x0000008c0a009985 */ /* 0x0001e8000c101b2c */
[----:B------:R0:W-:Y:S04]  /*cfe0*/  @!P0 ST.E.64 desc[UR44][R8.64], R144 ;  /* 0x0000009008008985 */ /* 0x0001e8000c101b2c */
[----:B------:R0:W-:Y:S02]  /*cff0*/  @!P5 ST.E.64 desc[UR44][R14.64], R148 ;  /* 0x000000940e00d985 */ /* 0x0001e4000c101b2c */
.L_x_1040:
[----:B------:R-:W-:Y:S05]  /*d000*/  BSYNC B1 ;  /* 0x0000000000017941 */ /* 0x000fea0003800000 */
.L_x_1039:
[----:B------:R-:W-:Y:S01]  /*d010*/  VIADD R7, R7, 0x8 ;  /* 0x0000000807077836 */ /* 0x000fe20000000000 */
[----:B------:R3:W4:Y:S04]  /*d020*/  SHFL.IDX PT, R18, R3, 0x1, 0x1c1f ;  /* 0x003c1f0003127f89 */ /* 0x00072800000e0000 */
[----:B------:R-:W-:Y:S01]  /*d030*/  ISETP.GE.AND P0, PT, R7, UR6, PT ;  /* 0x0000000607007c0c */ /* 0x000fe2000bf06270 */
[----:B------:R-:W0:-:S12]  /*d040*/  SHFL.IDX PT, R0, R0, 0x1, 0x1c1f ;  /* 0x003c1f0000007f89 */ /* 0x000e1800000e0000 */
[----:B---3--:R-:W-:Y:S05]  /*d050*/  @P0 BRA `(.L_x_1038) ;  /* 0x0000001400d40947 */ /* 0x008fea0003800000 */
[----:B------:R-:W-:Y:S02]  /*d060*/  ULDC UR6, c[0x0][0xbc8] ;  /* 0x0002f20000067ab9 */ /* 0x000fe40000000800 */
[----:B------:R-:W-:Y:S02]  /*d070*/  ISETP.GE.AND P4, PT, R19, UR6, PT ;  /* 0x0000000613007c0c */ /* 0x000fe4000bf86270 */
[----:B------:R-:W-:Y:S02]  /*d080*/  ISETP.GE.AND P2, PT, R227, UR6, PT ;  /* 0x00000006e3007c0c */ /* 0x000fe4000bf46270 */
[----:B------:R-:W-:Y:S02]  /*d090*/  ISETP.GE.AND P1, PT, R226, UR6, PT ;  /* 0x00000006e2007c0c */ /* 0x000fe4000bf26270 */
[----:B------:R-:W-:-:S07]  /*d0a0*/  ISETP.GE.AND P0, PT, R225, UR6, PT ;  /* 0x00000006e1007c0c */ /* 0x000fce000bf06270 */
[----:B0-----:R-:W-:-:S04]  /*d0b0*/  @!P4 LEA R4, P3, R19, R0, 0x2 ;  /* 0x000000001304c211 */ /* 0x001fc800078610ff */
[----:B----4-:R-:W-:Y:S02]  /*d0c0*/  @!P4 LEA.HI.X R5, R19, R18, R179, 0x2, P3 ;  /* 0x000000121305c211 */ /* 0x010fe400018f14b3 */
[----:B------:R-:W-:Y:S02]  /*d0d0*/  ISETP.GE.AND P3, PT, R224, UR6, PT ;  /* 0x00000006e0007c0c */ /* 0x000fe4000bf66270 */
[C---:B------:R-:W-:Y:S01]  /*d0e0*/  @!P1 LEA R8, P5, R226.reuse, R0, 0x2 ;  /* 0x00000000e2089211 */ /* 0x040fe200078a10ff */
[----:B------:R0:W-:Y:S01]  /*d0f0*/  @!P4 ST.E.64 desc[UR44][R4.64], R26 ;  /* 0x0000001a0400c985 */ /* 0x0001e2000c101b2c */
[----:B------:R-:W-:Y:S02]  /*d100*/  ISETP.GE.AND P4, PT, R223, UR6, PT ;  /* 0x00000006df007c0c */ /* 0x000fe4000bf86270 */
[----:B------:R-:W-:Y:S02]  /*d110*/  @!P1 LEA.HI.X R9, R226, R18, R177, 0x2, P5 ;  /* 0x00000012e2099211 */ /* 0x000fe400028f14b1 */
[----:B------:R-:W-:-:S02]  /*d120*/  ISETP.GE.AND P5, PT, R222, UR6, PT ;  /* 0x00000006de007c0c */ /* 0x000fc4000bfa6270 */
[----:B0-----:R-:W-:-:S04]  /*d130*/  @!P2 LEA R4, P6, R227, R0, 0x2 ;  /* 0x00000000e304a211 */ /* 0x001fc800078c10ff */
[----:B------:R-:W-:Y:S02]  /*d140*/  @!P2 LEA.HI.X R5, R227, R18, R178, 0x2, P6 ;  /* 0x00000012e305a211 */ /* 0x000fe400030f14b2 */
[----:B------:R-:W-:-:S03]  /*d150*/  @!P0 LEA R10, P6, R225, R0, 0x2 ;  /* 0x00000000e10a8211 */ /* 0x000fc600078c10ff */
[----:B------:R0:W-:Y:S01]  /*d160*/  @!P2 ST.E.64 desc[UR44][R4.64], R30 ;  /* 0x0000001e0400a985 */ /* 0x0001e2000c101b2c */
[----:B------:R-:W-:-:S03]  /*d170*/  @!P0 LEA.HI.X R11, R225, R18, R176, 0x2, P6 ;  /* 0x00000012e10b8211 */ /* 0x000fc600030f14b0 */
[----:B------:R3:W-:Y:S04]  /*d180*/  @!P1 ST.E.64 desc[UR44][R8.64], R34 ;  /* 0x0000002208009985 */ /* 0x0007e8000c101b2c */
[----:B------:R4:W-:Y:S01]  /*d190*/  @!P0 ST.E.64 desc[UR44][R10.64], R38 ;  /* 0x000000260a008985 */ /* 0x0009e2000c101b2c */
[----:B------:R-:W-:Y:S02]  /*d1a0*/  ISETP.GE.AND P0, PT, R221, UR6, PT ;  /* 0x00000006dd007c0c */ /* 0x000fe4000bf06270 */
[CC--:B0-----:R-:W-:Y:S02]  /*d1b0*/  @!P3 LEA R4, P1, R224.reuse, R0.reuse, 0x2 ;  /* 0x00000000e004b211 */ /* 0x0c1fe400078210ff */
[----:B---3--:R-:W-:Y:S02]  /*d1c0*/  @!P4 LEA R8, P2, R223, R0, 0x2 ;  /* 0x00000000df08c211 */ /* 0x008fe400078410ff */
[----:B------:R-:W-:-:S02]  /*d1d0*/  @!P3 LEA.HI.X R5, R224, R18, R175, 0x2, P1 ;  /* 0x00000012e005b211 */ /* 0x000fc400008f14af */
[----:B------:R-:W-:Y:S02]  /*d1e0*/  ISETP.GE.AND P1, PT, R220, UR6, PT ;  /* 0x00000006dc007c0c */ /* 0x000fe4000bf26270 */
[----:B------:R-:W-:Y:S01]  /*d1f0*/  @!P4 LEA.HI.X R9, R223, R18, R174, 0x2, P2 ;  /* 0x00000012df09c211 */ /* 0x000fe200010f14ae */
[----:B------:R0:W-:Y:S01]  /*d200*/  @!P3 ST.E.64 desc[UR44][R4.64], R42 ;  /* 0x0000002a0400b985 */ /* 0x0001e2000c101b2c */
[----:B------:R-:W-:Y:S02]  /*d210*/  ISETP.GE.AND P2, PT, R219, UR6, PT ;  /* 0x00000006db007c0c */ /* 0x000fe4000bf46270 */
[C---:B----4-:R-:W-:Y:S01]  /*d220*/  @!P5 LEA R10, P6, R222.reuse, R0, 0x2 ;  /* 0x00000000de0ad211 */ /* 0x050fe200078c10ff */
[----:B------:R3:W-:Y:S01]  /*d230*/  @!P4 ST.E.64 desc[UR44][R8.64], R46 ;  /* 0x0000002e0800c985 */ /* 0x0007e2000c101b2c */
[----:B------:R-:W-:Y:S02]  /*d240*/  ISETP.GE.AND P3, PT, R217, UR6, PT ;  /* 0x00000006d9007c0c */ /* 0x000fe4000bf66270 */
[----:B------:R-:W-:-:S02]  /*d250*/  @!P5 LEA.HI.X R11, R222, R18, R21, 0x2, P6 ;  /* 0x00000012de0bd211 */ /* 0x000fc400030f1415 */
[CC--:B--2---:R-:W-:Y:S02]  /*d260*/  @!P0 LEA R12, P6, R221.reuse, R0.reuse, 0x2 ;  /* 0x00000000dd0c8211 */ /* 0x0c4fe400078c10ff */
[----:B------:R-:W-:Y:S01]  /*d270*/  ISETP.GE.AND P4, PT, R216, UR6, PT ;  /* 0x00000006d8007c0c */ /* 0x000fe2000bf86270 */
[----:B------:R2:W-:Y:S01]  /*d280*/  @!P5 ST.E.64 desc[UR44][R10.64], R50 ;  /* 0x000000320a00d985 */ /* 0x0005e2000c101b2c */
[C---:B------:R-:W-:Y:S02]  /*d290*/  @!P1 LEA R14, P5, R220.reuse, R0, 0x2 ;  /* 0x00000000dc0e9211 */ /* 0x040fe400078a10ff */
[----:B-1----:R-:W-:Y:S02]  /*d2a0*/  @!P0 LEA.HI.X R13, R221, R18, R20, 0x2, P6 ;  /* 0x00000012dd0d8211 */ /* 0x002fe400030f1414 */
[----:B------:R-:W-:Y:S02]  /*d2b0*/  @!P2 LEA R20, P6, R219, R0, 0x2 ;  /* 0x00000000db14a211 */ /* 0x000fe400078c10ff */
[----:B------:R-:W-:Y:S01]  /*d2c0*/  @!P1 LEA.HI.X R15, R220, R18, R173, 0x2, P5 ;  /* 0x00000012dc0f9211 */ /* 0x000fe200028f14ad */
[----:B------:R1:W-:Y:S01]  /*d2d0*/  @!P0 ST.E.64 desc[UR44][R12.64], R54 ;  /* 0x000000360c008985 */ /* 0x0003e2000c101b2c */
[----:B------:R-:W-:-:S02]  /*d2e0*/  ISETP.GE.AND P5, PT, R215, UR6, PT ;  /* 0x00000006d7007c0c */ /* 0x000fc4000bfa6270 */
[----:B------:R-:W-:Y:S01]  /*d2f0*/  @!P2 LEA.HI.X R21, R219, R18, R172, 0x2, P6 ;  /* 0x00000012db15a211 */ /* 0x000fe200030f14ac */
[----:B------:R4:W-:Y:S01]  /*d300*/  @!P1 ST.E.64 desc[UR44][R14.64], R58 ;  /* 0x0000003a0e009985 */ /* 0x0009e2000c101b2c */
[----:B------:R-:W-:Y:S02]  /*d310*/  ISETP.GE.AND P0, PT, R214, UR6, PT ;  /* 0x00000006d6007c0c */ /* 0x000fe4000bf06270 */
[-C--:B0-----:R-:W-:Y:S01]  /*d320*/  @!P3 LEA R4, P6, R217, R0.reuse, 0x2 ;  /* 0x00000000d904b211 */ /* 0x081fe200078c10ff */
[----:B------:R0:W-:Y:S01]  /*d330*/  @!P2 ST.E.64 desc[UR44][R20.64], R62 ;  /* 0x0000003e1400a985 */ /* 0x0001e2000c101b2c */
[----:B---3--:R-:W-:Y:S02]  /*d340*/  @!P4 LEA R8, P2, R216, R0, 0x2 ;  /* 0x00000000d808c211 */ /* 0x008fe400078410ff */
[----:B------:R-:W-:Y:S02]  /*d350*/  ISETP.GE.AND P1, PT, R213, UR6, PT ;  /* 0x00000006d5007c0c */ /* 0x000fe4000bf26270 */
[----:B------:R-:W-:-:S02]  /*d360*/  @!P3 LEA.HI.X R5, R217, R18, R171, 0x2, P6 ;  /* 0x00000012d905b211 */ /* 0x000fc400030f14ab */
[----:B------:R-:W-:Y:S02]  /*d370*/  @!P4 LEA.HI.X R9, R216, R18, R170, 0x2, P2 ;  /* 0x00000012d809c211 */ /* 0x000fe400010f14aa */
[----:B------:R-:W-:Y:S01]  /*d380*/  ISETP.GE.AND P2, PT, R212, UR6, PT ;  /* 0x00000006d4007c0c */ /* 0x000fe2000bf46270 */
[----:B------:R-:W-:Y:S01]  /*d390*/  @!P3 ST.E.64 desc[UR44][R4.64], R66 ;  /* 0x000000420400b985 */ /* 0x000fe2000c101b2c */
[----:B--2---:R-:W-:-:S03]  /*d3a0*/  @!P5 LEA R10, P6, R215, R0, 0x2 ;  /* 0x00000000d70ad211 */ /* 0x004fc600078c10ff */
[----:B------:R2:W-:Y:S01]  /*d3b0*/  @!P4 ST.E.64 desc[UR44][R8.64], R70 ;  /* 0x000000460800c985 */ /* 0x0005e2000c101b2c */
[----:B------:R-:W-:Y:S02]  /*d3c0*/  @!P5 LEA.HI.X R11, R215, R18, R169, 0x2, P6 ;  /* 0x00000012d70bd211 */ /* 0x000fe400030f14a9 */
[CC--:B-1----:R-:W-:Y:S02]  /*d3d0*/  @!P0 LEA R12, P4, R214.reuse, R0.reuse, 0x2 ;  /* 0x00000000d60c8211 */ /* 0x0c2fe400078810ff */
[----:B----4-:R-:W-:Y:S01]  /*d3e0*/  @!P1 LEA R14, P3, R213, R0, 0x2 ;  /* 0x00000000d50e9211 */ /* 0x010fe200078610ff */
[----:B------:R1:W-:Y:S01]  /*d3f0*/  @!P5 ST.E.64 desc[UR44][R10.64], R74 ;  /* 0x0000004a0a00d985 */ /* 0x0003e2000c101b2c */
[----:B------:R-:W-:Y:S02]  /*d400*/  @!P0 LEA.HI.X R13, R214, R18, R168, 0x2, P4 ;  /* 0x00000012d60d8211 */ /* 0x000fe400020f14a8 */
[----:B------:R-:W-:Y:S02]  /*d410*/  ISETP.GE.AND P4, PT, R210, UR6, PT ;  /* 0x00000006d2007c0c */ /* 0x000fe4000bf86270 */
[----:B------:R-:W-:Y:S01]  /*d420*/  ISETP.GE.AND P5, PT, R211, UR6, PT ;  /* 0x00000006d3007c0c */ /* 0x000fe2000bfa6270 */
[----:B------:R3:W-:Y:S01]  /*d430*/  @!P0 ST.E.64 desc[UR44][R12.64], R78 ;  /* 0x0000004e0c008985 */ /* 0x0007e2000c101b2c */
[----:B0-----:R-:W-:-:S02]  /*d440*/  @!P2 LEA R20, P6, R212, R0, 0x2 ;  /* 0x00000000d414a211 */ /* 0x001fc400078c10ff */
[-C--:B------:R-:W-:Y:S02]  /*d450*/  @!P1 LEA.HI.X R15, R213, R18.reuse, R167, 0x2, P3 ;  /* 0x00000012d50f9211 */ /* 0x080fe400018f14a7 */
[----:B------:R-:W-:Y:S02]  /*d460*/  ISETP.GE.AND P3, PT, R209, UR6, PT ;  /* 0x00000006d1007c0c */ /* 0x000fe4000bf66270 */
[----:B------:R-:W-:Y:S01]  /*d470*/  @!P2 LEA.HI.X R21, R212, R18, R166, 0x2, P6 ;  /* 0x00000012d415a211 */ /* 0x000fe200030f14a6 */
[----:B------:R0:W-:Y:S01]  /*d480*/  @!P1 ST.E.64 desc[UR44][R14.64], R82 ;  /* 0x000000520e009985 */ /* 0x0001e2000c101b2c */
[----:B------:R-:W-:Y:S02]  /*d490*/  ISETP.GE.AND P1, PT, R207, UR6, PT ;  /* 0x00000006cf007c0c */ /* 0x000fe4000bf26270 */
[----:B--2---:R-:W-:Y:S01]  /*d4a0*/  @!P4 LEA R8, P0, R210, R0, 0x2 ;  /* 0x00000000d208c211 */ /* 0x004fe200078010ff */
[----:B------:R2:W-:Y:S01]  /*d4b0*/  @!P2 ST.E.64 desc[UR44][R20.64], R86 ;  /* 0x000000561400a985 */ /* 0x0005e2000c101b2c */
[----:B------:R-:W-:-:S02]  /*d4c0*/  ISETP.GE.AND P2, PT, R208, UR6, PT ;  /* 0x00000006d0007c0c */ /* 0x000fc4000bf46270 */
[C---:B------:R-:W-:Y:S02]  /*d4d0*/  @!P5 LEA R4, P6, R211.reuse, R0, 0x2 ;  /* 0x00000000d304d211 */ /* 0x040fe400078c10ff */
[-C--:B------:R-:W-:Y:S02]  /*d4e0*/  @!P4 LEA.HI.X R9, R210, R18.reuse, R164, 0x2, P0 ;  /* 0x00000012d209c211 */ /* 0x080fe400000f14a4 */
[----:B------:R-:W-:Y:S02]  /*d4f0*/  @!P5 LEA.HI.X R5, R211, R18, R165, 0x2, P6 ;  /* 0x00000012d305d211 */ /* 0x000fe400030f14a5 */
[----:B------:R-:W-:Y:S02]  /*d500*/  ISETP.GE.AND P0, PT, R206, UR6, PT ;  /* 0x00000006ce007c0c */ /* 0x000fe4000bf06270 */
[----:B-1----:R-:W-:Y:S01]  /*d510*/  @!P3 LEA R10, P6, R209, R0, 0x2 ;  /* 0x00000000d10ab211 */ /* 0x002fe200078c10ff */
[----:B------:R1:W-:Y:S01]  /*d520*/  @!P5 ST.E.64 desc[UR44][R4.64], R90 ;  /* 0x0000005a0400d985 */ /* 0x0003e2000c101b2c */
[----:B------:R-:W-:-:S02]  /*d530*/  ISETP.GE.AND P5, PT, R205, UR6, PT ;  /* 0x00000006cd007c0c */ /* 0x000fc4000bfa6270 */
[----:B------:R-:W-:Y:S01]  /*d540*/  @!P3 LEA.HI.X R11, R209, R18, R163, 0x2, P6 ;  /* 0x00000012d10bb211 */ /* 0x000fe200030f14a3 */
[----:B------:R4:W-:Y:S01]  /*d550*/  @!P4 ST.E.64 desc[UR44][R8.64], R94 ;  /* 0x0000005e0800c985 */ /* 0x0009e2000c101b2c */
[-C--:B---3--:R-:W-:Y:S02]  /*d560*/  @!P2 LEA R12, P6, R208, R0.reuse, 0x2 ;  /* 0x00000000d00ca211 */ /* 0x088fe400078c10ff */
[----:B------:R-:W-:Y:S01]  /*d570*/  ISETP.GE.AND P4, PT, R204, UR6, PT ;  /* 0x00000006cc007c0c */ /* 0x000fe2000bf86270 */
[----:B------:R3:W-:Y:S01]  /*d580*/  @!P3 ST.E.64 desc[UR44][R10.64], R98 ;  /* 0x000000620a00b985 */ /* 0x0007e2000c101b2c */
[----:B0-----:R-:W-:Y:S02]  /*d590*/  @!P1 LEA R14, P3, R207, R0, 0x2 ;  /* 0x00000000cf0e9211 */ /* 0x001fe400078610ff */
[----:B------:R-:W-:Y:S02]  /*d5a0*/  @!P2 LEA.HI.X R13, R208, R18, R162, 0x2, P6 ;  /* 0x00000012d00da211 */ /* 0x000fe400030f14a2 */
[----:B--2---:R-:W-:-:S02]  /*d5b0*/  @!P0 LEA R20, P6, R206, R0, 0x2 ;  /* 0x00000000ce148211 */ /* 0x004fc400078c10ff */
[-C--:B------:R-:W-:Y:S01]  /*d5c0*/  @!P1 LEA.HI.X R15, R207, R18.reuse, R161, 0x2, P3 ;  /* 0x00000012cf0f9211 */ /* 0x080fe200018f14a1 */
[----:B------:R0:W-:Y:S01]  /*d5d0*/  @!P2 ST.E.64 desc[UR44][R12.64], R102 ;  /* 0x000000660c00a985 */ /* 0x0001e2000c101b2c */
[----:B------:R-:W-:Y:S02]  /*d5e0*/  ISETP.GE.AND P3, PT, R203, UR6, PT ;  /* 0x00000006cb007c0c */ /* 0x000fe4000bf66270 */
[----:B------:R-:W-:Y:S01]  /*d5f0*/  @!P0 LEA.HI.X R21, R206, R18, R160, 0x2, P6 ;  /* 0x00000012ce158211 */ /* 0x000fe200030f14a0 */
[----:B------:R2:W-:Y:S01]  /*d600*/  @!P1 ST.E.64 desc[UR44][R14.64], R106 ;  /* 0x0000006a0e009985 */ /* 0x0005e2000c101b2c */
[-C--:B-1----:R-:W-:Y:S02]  /*d610*/  @!P5 LEA R4, P1, R205, R0.reuse, 0x2 ;  /* 0x00000000cd04d211 */ /* 0x082fe400078210ff */
[----:B----4-:R-:W-:Y:S01]  /*d620*/  @!P4 LEA R8, P2, R204, R0, 0x2 ;  /* 0x00000000cc08c211 */ /* 0x010fe200078410ff */
[----:B------:R-:W-:Y:S01]  /*d630*/  @!P0 ST.E.64 desc[UR44][R20.64], R110 ;  /* 0x0000006e14008985 */ /* 0x000fe2000c101b2c */
[----:B------:R-:W-:-:S02]  /*d640*/  ISETP.GE.AND P0, PT, R202, UR6, PT ;  /* 0x00000006ca007c0c */ /* 0x000fc4000bf06270 */
[----:B------:R-:W-:Y:S02]  /*d650*/  @!P5 LEA.HI.X R5, R205, R18, R159, 0x2, P1 ;  /* 0x00000012cd05d211 */ /* 0x000fe400008f149f */
[----:B------:R-:W-:Y:S02]  /*d660*/  ISETP.GE.AND P1, PT, R201, UR6, PT ;  /* 0x00000006c9007c0c */ /* 0x000fe4000bf26270 */
[C---:B---3--:R-:W-:Y:S01]  /*d670*/  @!P3 LEA R10, P6, R203.reuse, R0, 0x2 ;  /* 0x00000000cb0ab211 */ /* 0x048fe200078c10ff */
[----:B------:R1:W-:Y:S01]  /*d680*/  @!P5 ST.E.64 desc[UR44][R4.64], R114 ;  /* 0x000000720400d985 */ /* 0x0003e2000c101b2c */
[-C--:B------:R-:W-:Y:S02]  /*d690*/  @!P4 LEA.HI.X R9, R204, R18.reuse, R158, 0x2, P2 ;  /* 0x00000012cc09c211 */ /* 0x080fe400010f149e */
[----:B------:R-:W-:Y:S02]  /*d6a0*/  @!P3 LEA.HI.X R11, R203, R18, R157, 0x2, P6 ;  /* 0x00000012cb0bb211 */ /* 0x000fe400030f149d */
[----:B------:R-:W-:Y:S01]  /*d6b0*/  ISETP.GE.AND P2, PT, R198, UR6, PT ;  /* 0x00000006c6007c0c */ /* 0x000fe2000bf46270 */
[----:B------:R3:W-:Y:S01]  /*d6c0*/  @!P4 ST.E.64 desc[UR44][R8.64], R118 ;  /* 0x000000760800c985 */ /* 0x0007e2000c101b2c */
[----:B------:R-:W-:-:S02]  /*d6d0*/  ISETP.GE.AND P4, PT, R200, UR6, PT ;  /* 0x00000006c8007c0c */ /* 0x000fc4000bf86270 */
[C---:B0-----:R-:W-:Y:S01]  /*d6e0*/  @!P0 LEA R12, P5, R202.reuse, R0, 0x2 ;  /* 0x00000000ca0c8211 */ /* 0x041fe200078a10ff */
[----:B------:R0:W-:Y:S01]  /*d6f0*/  @!P3 ST.E.64 desc[UR44][R10.64], R122 ;  /* 0x0000007a0a00b985 */ /* 0x0001e2000c101b2c */
[----:B------:R-:W-:Y:S02]  /*d700*/  ISETP.GE.AND P3, PT, R199, UR6, PT ;  /* 0x00000006c7007c0c */ /* 0x000fe4000bf66270 */
[----:B------:R-:W-:Y:S02]  /*d710*/  @!P0 LEA.HI.X R13, R202, R18, R156, 0x2, P5 ;  /* 0x00000012ca0d8211 */ /* 0x000fe400028f149c */
[----:B------:R-:W-:Y:S02]  /*d720*/  ISETP.GE.AND P5, PT, R197, UR6, PT ;  /* 0x00000006c5007c0c */ /* 0x000fe4000bfa6270 */
[-C--:B--2---:R-:W-:Y:S01]  /*d730*/  @!P1 LEA R14, P6, R201, R0.reuse, 0x2 ;  /* 0x00000000c90e9211 */ /* 0x084fe200078c10ff */
[----:B------:R2:W-:Y:S02]  /*d740*/  @!P0 ST.E.64 desc[UR44][R12.64], R126 ;  /* 0x0000007e0c008985 */ /* 0x0005e4000c101b2c */
[----:B-1----:R-:W-:-:S02]  /*d750*/  @!P4 LEA R4, P0, R200, R0, 0x2 ;  /* 0x00000000c804c211 */ /* 0x002fc400078010ff */
[----:B------:R-:W-:Y:S02]  /*d760*/  @!P1 LEA.HI.X R15, R201, R18, R155, 0x2, P6 ;  /* 0x00000012c90f9211 */ /* 0x000fe400030f149b */
[----:B---3--:R-:W-:Y:S02]  /*d770*/  @!P3 LEA R8, P6, R199, R0, 0x2 ;  /* 0x00000000c708b211 */ /* 0x008fe400078c10ff */
[----:B------:R-:W-:Y:S01]  /*d780*/  @!P4 LEA.HI.X R5, R200, R18, R154, 0x2, P0 ;  /* 0x00000012c805c211 */ /* 0x000fe200000f149a */
[----:B------:R2:W-:Y:S01]  /*d790*/  @!P1 ST.E.64 desc[UR44][R14.64], R130 ;  /* 0x000000820e009985 */ /* 0x0005e2000c101b2c */
[-C--:B0-----:R-:W-:Y:S02]  /*d7a0*/  @!P2 LEA R10, P1, R198, R0.reuse, 0x2 ;  /* 0x00000000c60aa211 */ /* 0x081fe400078210ff */
[----:B------:R-:W-:Y:S01]  /*d7b0*/  @!P5 LEA R20, P0, R197, R0, 0x2 ;  /* 0x00000000c514d211 */ /* 0x000fe200078010ff */
        /* <DEDUP_REMOVED lines=9> */
[----:B--2---:R-:W-:-:S04]  /*d850*/  LEA R4, P0, R196, R0, 0x2 ;  /* 0x00000000c4047211 */ /* 0x004fc800078010ff */
[----:B------:R-:W-:-:S05]  /*d860*/  LEA.HI.X R5, R196, R18, R22, 0x2, P0 ;  /* 0x00000012c4057211 */ /* 0x000fca00000f1416 */
[----:B------:R0:W-:Y:S01]  /*d870*/  ST.E.64 desc[UR44][R4.64], R150 ;  /* 0x0000009604007985 */ /* 0x0001e2000c101b2c */
[----:B------:R-:W-:Y:S05]  /*d880*/  BRA `(.L_x_1038) ;  /* 0x0000000c00c87947 */ /* 0x000fea0003800000 */
.L_x_1032:
[----:B------:R-:W0:Y:S01]  /*d890*/  LDC.64 R8, c[0x0][0xd00] ;  /* 0x00034000ff087b82 */ /* 0x000e220000000a00 */
[----:B------:R-:W-:Y:S01]  /*d8a0*/  ULDC.64 UR6, c[0x0][0xd08] ;  /* 0x0003420000067ab9 */ /* 0x000fe20000000a00 */
[----:B------:R-:W-:Y:S01]  /*d8b0*/  IMAD.MOV.U32 R3, RZ, RZ, RZ ;  /* 0x000000ffff037224 */ /* 0x000fe200078e00ff */
[----:B------:R-:W-:-:S04]  /*d8c0*/  ISETP.NE.U32.AND P0, PT, RZ, UR6, PT ;  /* 0x00000006ff007c0c */ /* 0x000fc8000bf05070 */
[----:B------:R-:W-:Y:S01]  /*d8d0*/  ISETP.NE.AND.EX P1, PT, RZ, UR7, PT, P0 ;  /* 0x00000007ff007c0c */ /* 0x000fe2000bf25300 */
[----:B------:R-:W1:Y:S01]  /*d8e0*/  LDC.64 R4, c[0x0][0xd00] ;  /* 0x00034000ff047b82 */ /* 0x000e620000000a00 */
[----:B0-----:R-:W-:-:S04]  /*d8f0*/  ISETP.NE.U32.AND P0, PT, R8, RZ, PT ;  /* 0x000000ff0800720c */ /* 0x001fc80003f05070 */
[----:B------:R-:W-:-:S07]  /*d900*/  ISETP.NE.AND.EX P0, PT, R9, RZ, PT, P0 ;  /* 0x000000ff0900720c */ /* 0x000fce0003f05300 */
[----:B------:R-:W0:Y:S01]  /*d910*/  @P1 LDC.64 R8, c[0x0][0xd08] ;  /* 0x00034200ff081b82 */ /* 0x000e220000000a00 */
[----:B------:R-:W-:Y:S01]  /*d920*/  ULDC UR6, c[0x0][0xb88] ;  /* 0x0002e20000067ab9 */ /* 0x000fe20000000800 */
[----:B-1----:R-:W-:-:S04]  /*d930*/  IMAD.WIDE R10, R188, 0x4, R4 ;  /* 0x00000004bc0a7825 */ /* 0x002fc800078e0204 */
[----:B------:R-:W-:Y:S01]  /*d940*/  IMAD.U32 R0, RZ, RZ, UR6 ;  /* 0x00000006ff007e24 */ /* 0x000fe2000f8e00ff */
[----:B------:R1:W5:Y:S01]  /*d950*/  @P0 LDG.E R3, desc[UR44][R10.64] ;  /* 0x0000002c0a030981 */ /* 0x000362000c1e1900 */
[----:B0-----:R-:W-:-:S05]  /*d960*/  @P1 IMAD.WIDE R4, R188, 0x4, R8 ;  /* 0x00000004bc041825 */ /* 0x001fca00078e0208 */
[----:B------:R1:W5:Y:S01]  /*d970*/  @P1 LDG.E R0, desc[UR44][R4.64] ;  /* 0x0000002c04001981 */ /* 0x000362000c1e1900 */
[----:B------:R-:W-:Y:S01]  /*d980*/  ISETP.NE.AND P2, PT, R22, RZ, PT ;  /* 0x000000ff1600720c */ /* 0x000fe20003f45270 */
[----:B------:R-:W0:-:S12]  /*d990*/  S2R R7, SR_TID.X ;  /* 0x0000000000077919 */ /* 0x000e180000002100 */
[----:B------:R-:W2:Y:S01]  /*d9a0*/  @!P2 LDC R22, c[0x0][0xbd4] ;  /* 0x0002f500ff16ab82 */ /* 0x000ea20000000800 */
[----:B0-----:R-:W-:Y:S01]  /*d9b0*/  VIADD R28, R7, 0xffffff80 ;  /* 0xffffff80071c7836 */ /* 0x001fe20000000000 */
[----:B--2---:R-:W-:-:S04]  /*d9c0*/  ISETP.GT.AND P2, PT, R22, 0x1, PT ;  /* 0x000000011600780c */ /* 0x004fc80003f44270 */
[----:B------:R-:W-:Y:S01]  /*d9d0*/  ISETP.GT.AND P3, PT, R28, 0x3f, PT ;  /* 0x0000003f1c00780c */ /* 0x000fe20003f64270 */
[----:B-1----:R-:W-:-:S12]  /*d9e0*/  @P1 BRA `(.L_x_1041) ;  /* 0x0000000000101947 */ /* 0x002fd80003800000 */
[----:B------:R-:W-:Y:S05]  /*d9f0*/  @!P0 BRA `(.L_x_1041) ;  /* 0x00000000000c8947 */ /* 0x000fea0003800000 */
[----:B------:R-:W2:Y:S04]  /*da00*/  LDG.E R5, desc[UR44][R10.64] ;  /* 0x0000002c0a057981 */ /* 0x000ea8000c1e1900 */
[----:B-----5:R-:W2:Y:S02]  /*da10*/  LDG.E R0, desc[UR44][R10.64+0x4] ;  /* 0x0000042c0a007981 */ /* 0x020ea4000c1e1900 */
[----:B--2---:R-:W-:-:S07]  /*da20*/  IMAD.IADD R0, R0, 0x1, -R5 ;  /* 0x0000000100007824 */ /* 0x004fce00078e0a05 */
.L_x_1041:
[----:B------:R-:W-:Y:S01]  /*da30*/  BSSY B1, `(.L_x_1042) ;  /* 0x0000038000017945 */ /* 0x000fe20003800000 */
[----:B------:R-:W-:Y:S02]  /*da40*/  SEL R25, R188, RZ, !P0 ;  /* 0x000000ffbc197207 */ /* 0x000fe40004000000 */
[----:B------:R-:W-:Y:S02]  /*da50*/  SEL R218, R218, RZ, !P0 ;  /* 0x000000ffdada7207 */ /* 0x000fe40004000000 */
[----:B-----5:R-:W-:Y:S01]  /*da60*/  SHF.R.S32.HI R24, RZ, 0x1f, R3 ;  /* 0x0000001fff187819 */ /* 0x020fe20000011403 */
[----:B------:R-:W-:Y:S06]  /*da70*/  @P3 BRA `(.L_x_1043) ;  /* 0x0000000000cc3947 */ /* 0x000fec0003800000 */
[----:B------:R-:W0:Y:S01]  /*da80*/  S2R R4, SR_TID.X ;  /* 0x0000000000047919 */ /* 0x000e220000002100 */
[----:B------:R-:W1:Y:S01]  /*da90*/  LDC R27, c[0x0][0xce8] ;  /* 0x00033a00ff1b7b82 */ /* 0x000e620000000800 */
[----:B------:R-:W-:-:S04]  /*daa0*/  IMAD.U32 R5, RZ, RZ, UR42 ;  /* 0x0000002aff057e24 */ /* 0x000fc8000f8e00ff */
[----:B0-----:R-:W-:Y:S02]  /*dab0*/  IMAD R4, R5, 0x40, R4 ;  /* 0x0000004005047824 */ /* 0x001fe400078e0204 */
[----:B-1----:R-:W-:Y:S02]  /*dac0*/  IMAD R5, R0, R27, RZ ;  /* 0x0000001b00057224 */ /* 0x002fe400078e02ff */
[----:B------:R-:W-:-:S05]  /*dad0*/  VIADD R26, R4, 0xffffff80 ;  /* 0xffffff80041a7836 */ /* 0x000fca0000000000 */
[----:B------:R-:W-:-:S13]  /*dae0*/  ISETP.GE.AND P0, PT, R26, R5, PT ;  /* 0x000000051a00720c */ /* 0x000fda0003f06270 */
[----:B------:R-:W-:Y:S05]  /*daf0*/  @P0 BRA `(.L_x_1043) ;  /* 0x0000000000ac0947 */ /* 0x000fea0003800000 */
[----:B------:R-:W-:Y:S01]  /*db00*/  ISETP.NE.AND P1, PT, R27, 0x1, PT ;  /* 0x000000011b00780c */ /* 0x000fe20003f25270 */
[----:B------:R-:W0:Y:S01]  /*db10*/  LDC.64 R4, c[0x0][0xca8] ;  /* 0x00032a00ff047b82 */ /* 0x000e220000000a00 */
[----:B------:R-:W-:Y:S01]  /*db20*/  ISETP.GT.AND P0, PT, R22, 0x1, PT ;  /* 0x000000011600780c */ /* 0x000fe20003f04270 */
[----:B------:R-:W-:Y:S02]  /*db30*/  IMAD.MOV.U32 R22, RZ, RZ, 0xab8 ;  /* 0x00000ab8ff167424 */ /* 0x000fe400078e00ff */
[----:B------:R-:W-:Y:S01]  /*db40*/  IMAD.MOV.U32 R7, RZ, RZ, R26 ;  /* 0x000000ffff077224 */ /* 0x000fe200078e001a */
[----:B------:R-:W-:Y:S02]  /*db50*/  SEL R195, R195, RZ, P0 ;  /* 0x000000ffc3c37207 */ /* 0x000fe40000000000 */
[----:B------:R-:W-:-:S04]  /*db60*/  SEL R22, R22, 0xa78, P0 ;  /* 0x00000a7816167807 */ /* 0x000fc80000000000 */
[----:B------:R-:W1:Y:S08]  /*db70*/  LDC.64 R14, c[0x0][R22+0x220] ;  /* 0x00008800160e7b82 */ /* 0x000e700000000a00 */
[----:B------:R-:W2:Y:S08]  /*db80*/  @P1 LDC R21, c[0x0][0xcec] ;  /* 0x00033b00ff151b82 */ /* 0x000eb00000000800 */
[----:B------:R-:W3:Y:S08]  /*db90*/  LDC.64 R12, c[0x0][R22+0x218] ;  /* 0x00008600160c7b82 */ /* 0x000ef00000000a00 */
[----:B------:R-:W4:Y:S01]  /*dba0*/  @P1 LDC R29, c[0x0][0xcf0] ;  /* 0x00033c00ff1d1b82 */ /* 0x000f220000000800 */
[----:B-1----:R-:W-:-:S04]  /*dbb0*/  IMAD R15, R15, R25, RZ ;  /* 0x000000190f0f7224 */ /* 0x002fc800078e02ff */
[----:B------:R-:W-:-:S03]  /*dbc0*/  IMAD R15, R14, R218, R15 ;  /* 0x000000da0e0f7224 */ /* 0x000fc600078e020f */
[----:B------:R-:W1:Y:S01]  /*dbd0*/  LDC.64 R10, c[0x0][R22+0x228] ;  /* 0x00008a00160a7b82 */ /* 0x000e620000000a00 */
[----:B--2---:R-:W-:-:S04]  /*dbe0*/  @P1 IMAD.HI.U32 R18, R26, R21, RZ ;  /* 0x000000151a121227 */ /* 0x004fc800078e00ff */
[----:B------:R-:W-:-:S03]  /*dbf0*/  IMAD.WIDE.U32 R20, R14, R25, RZ ;  /* 0x000000190e147225 */ /* 0x000fc600078e00ff */
[----:B------:R-:W2:Y:S01]  /*dc00*/  LDC.64 R8, c[0x0][R22+0x210] ;  /* 0x0000840016087b82 */ /* 0x000ea20000000a00 */
[-C--:B---3--:R-:W-:Y:S02]  /*dc10*/  IMAD R23, R13, R189.reuse, RZ ;  /* 0x000000bd0d177224 */ /* 0x088fe400078e02ff */
[----:B------:R-:W-:-:S04]  /*dc20*/  IMAD.WIDE.U32 R12, R12, R189, RZ ;  /* 0x000000bd0c0c7225 */ /* 0x000fc800078e00ff */
[----:B------:R-:W-:Y:S01]  /*dc30*/  IMAD.IADD R14, R21, 0x1, R15 ;  /* 0x00000001150e7824 */ /* 0x000fe200078e020f */
[----:B----4-:R-:W-:Y:S01]  /*dc40*/  @P1 SHF.R.U32.HI R7, RZ, R29, R18 ;  /* 0x0000001dff071219 */ /* 0x010fe20000011612 */
[----:B0-----:R-:W0:Y:S01]  /*dc50*/  @!P0 LDC R4, c[0x0][0xc50] ;  /* 0x00031400ff048b82 */ /* 0x001e220000000800 */
[----:B------:R-:W-:Y:S01]  /*dc60*/  IMAD.IADD R23, R13, 0x1, R23 ;  /* 0x000000010d177824 */ /* 0x000fe200078e0217 */
[----:B------:R-:W-:Y:S02]  /*dc70*/  IADD3 R12, P1, P3, R20, R12, R3 ;  /* 0x0000000c140c7210 */ /* 0x000fe40007b3e003 */
[----:B------:R-:W-:Y:S02]  /*dc80*/  IMAD.MOV R13, RZ, RZ, -R7 ;  /* 0x000000ffff0d7224 */ /* 0x000fe400078e0a07 */
[----:B------:R-:W-:Y:S01]  /*dc90*/  IADD3.X R14, R14, R23, R24, P1, P3 ;  /* 0x000000170e0e7210 */ /* 0x000fe20000fe6418 */
[-C--:B-1----:R-:W-:Y:S01]  /*dca0*/  IMAD R15, R11, R195.reuse, RZ ;  /* 0x000000c30b0f7224 */ /* 0x082fe200078e02ff */
[----:B------:R-:W1:Y:S01]  /*dcb0*/  @!P0 LDC R5, c[0x0][0xc54] ;  /* 0x00031500ff058b82 */ /* 0x000e620000000800 */
[----:B------:R-:W-:-:S04]  /*dcc0*/  IMAD.WIDE.U32 R10, R10, R195, RZ ;  /* 0x000000c30a0a7225 */ /* 0x000fc800078e00ff */
[----:B------:R-:W-:Y:S01]  /*dcd0*/  IMAD.IADD R15, R11, 0x1, R15 ;  /* 0x000000010b0f7824 */ /* 0x000fe200078e020f */
[----:B------:R-:W-:Y:S01]  /*dce0*/  IADD3 R10, P0, P1, R7, R12, R10 ;  /* 0x0000000c070a7210 */ /* 0x000fe2000791e00a */
[----:B------:R-:W-:Y:S01]  /*dcf0*/  IMAD R13, R27, R13, R26 ;  /* 0x0000000d1b0d7224 */ /* 0x000fe200078e021a */
[----:B------:R-:W-:-:S03]  /*dd00*/  SHF.R.S32.HI R7, RZ, 0x1f, R7 ;  /* 0x0000001fff077819 */ /* 0x000fc60000011407 */
[----:B--2---:R-:W-:Y:S01]  /*dd10*/  IMAD R9, R9, R13, RZ ;  /* 0x0000000d09097224 */ /* 0x004fe200078e02ff */
[----:B------:R-:W-:Y:S02]  /*dd20*/  IADD3.X R11, R7, R14, R15, P0, P1 ;  /* 0x0000000e070b7210 */ /* 0x000fe400007e240f */
[----:B------:R-:W-:-:S05]  /*dd30*/  SHF.R.S32.HI R7, RZ, 0x1f, R13 ;  /* 0x0000001fff077819 */ /* 0x000fca000001140d */
[C---:B------:R-:W-:Y:S02]  /*dd40*/  IMAD R7, R8.reuse, R7, R9 ;  /* 0x0000000708077224 */ /* 0x040fe400078e0209 */
[----:B------:R-:W-:-:S04]  /*dd50*/  IMAD.WIDE.U32 R8, R8, R13, R10 ;  /* 0x0000000d08087225 */ /* 0x000fc800078e000a */
[----:B------:R-:W-:Y:S01]  /*dd60*/  IMAD.IADD R7, R9, 0x1, R7 ;  /* 0x0000000109077824 */ /* 0x000fe200078e0207 */
[----:B0-----:R-:W-:-:S04]  /*dd70*/  LEA R4, P0, R8, R4, 0x2 ;  /* 0x0000000408047211 */ /* 0x001fc800078010ff */
[----:B-1----:R-:W-:Y:S01]  /*dd80*/  LEA.HI.X R5, R8, R5, R7, 0x2, P0 ;  /* 0x0000000508057211 */ /* 0x002fe200000f1407 */
[----:B------:R-:W-:-:S05]  /*dd90*/  IMAD.MOV.U32 R7, RZ, RZ, -0x800000 ;  /* 0xff800000ff077424 */ /* 0x000fca00078e00ff */
[----:B------:R0:W-:Y:S03]  /*dda0*/  STG.E desc[UR44][R4.64], R7 ;  /* 0x0000000704007986 */ /* 0x0001e6000c10192c */
.L_x_1043:
[----:B------:R-:W-:Y:S05]  /*ddb0*/  BSYNC B1 ;  /* 0x0000000000017941 */ /* 0x000fea0003800000 */
.L_x_1042:
[----:B------:R-:W-:Y:S05]  /*ddc0*/  @P2 BRA `(.L_x_1038) ;  /* 0x0000000800782947 */ /* 0x000fea0003800000 */
[----:B------:R-:W1:Y:S01]  /*ddd0*/  LDC R11, c[0x0][0xce8] ;  /* 0x00033a00ff0b7b82 */ /* 0x000e620000000800 */
[----:B------:R-:W-:Y:S01]  /*dde0*/  ULDC.64 UR6, c[0x0][0xba0] ;  /* 0x0002e80000067ab9 */ /* 0x000fe20000000a00 */
[----:B0-----:R-:W-:Y:S01]  /*ddf0*/  SHF.R.S32.HI R7, RZ, 0x1f, R28 ;  /* 0x0000001fff077819 */ /* 0x001fe2000001141c */
[----:B------:R-:W-:Y:S01]  /*de00*/  IMAD R8, R24, UR6, RZ ;  /* 0x0000000618087c24 */ /* 0x000fe2000f8e02ff */
[----:B------:R-:W-:Y:S01]  /*de10*/  ULDC UR8, c[0x0][0xbc8] ;  /* 0x0002f20000087ab9 */ /* 0x000fe20000000800 */
[----:B------:R-:W-:Y:S01]  /*de20*/  IMAD.WIDE.U32 R4, R3, UR6, RZ ;  /* 0x0000000603047c25 */ /* 0x000fe2000f8e00ff */
[----:B------:R-:W-:Y:S01]  /*de30*/  ISETP.GE.AND P2, PT, R194, UR8, PT ;  /* 0x00000008c2007c0c */ /* 0x000fe2000bf46270 */
[----:B------:R-:W-:Y:S01]  /*de40*/  BSSY B1, `(.L_x_1044) ;  /* 0x0000072000017945 */ /* 0x000fe20003800000 */
[----:B------:R-:W-:Y:S01]  /*de50*/  ISETP.GE.AND P1, PT, R193, UR8, PT ;  /* 0x00000008c1007c0c */ /* 0x000fe2000bf26270 */
[----:B------:R-:W-:Y:S01]  /*de60*/  IMAD R3, R3, UR7, R8 ;  /* 0x0000000703037c24 */ /* 0x000fe2000f8e0208 */
[----:B------:R-:W-:Y:S01]  /*de70*/  LEA.HI R8, R7, R28, RZ, 0x3 ;  /* 0x0000001c07087211 */ /* 0x000fe200078f18ff */
[----:B------:R-:W-:Y:S01]  /*de80*/  ULDC.64 UR6, c[0x0][0xbe8] ;  /* 0x0002fa0000067ab9 */ /* 0x000fe20000000a00 */
[----:B------:R-:W-:Y:S01]  /*de90*/  IMAD.U32 R10, RZ, RZ, UR42 ;  /* 0x0000002aff0a7e24 */ /* 0x000fe2000f8e00ff */
[----:B------:R-:W-:Y:S01]  /*dea0*/  SEL R13, RZ, 0xffffffff, P2 ;  /* 0xffffffffff0d7807 */ /* 0x000fe20001000000 */
[----:B------:R-:W-:Y:S01]  /*deb0*/  IMAD.IADD R5, R5, 0x1, R3 ;  /* 0x0000000105057824 */ /* 0x000fe200078e0203 */
[----:B------:R-:W-:Y:S01]  /*dec0*/  LOP3.LUT R3, R8, 0xfffffff8, RZ, 0xc0, !PT ;  /* 0xfffffff808037812 */ /* 0x000fe200078ec0ff */
[C---:B------:R-:W-:Y:S01]  /*ded0*/  VIADD R30, R16.reuse, 0x180 ;  /* 0x00000180101e7836 */ /* 0x040fe20000000000 */
[----:B------:R-:W-:Y:S01]  /*dee0*/  SHF.R.S32.HI R24, RZ, 0x3, R8 ;  /* 0x00000003ff187819 */ /* 0x000fe20000011408 */
[----:B------:R-:W-:Y:S01]  /*def0*/  IMAD.WIDE.U32 R4, R189, UR6, R4 ;  /* 0x00000006bd047c25 */ /* 0x000fe2000f8e0004 */
[----:B------:R-:W-:-:S02]  /*df00*/  ISETP.GE.AND P3, PT, R16, UR8, PT ;  /* 0x0000000810007c0c */ /* 0x000fc4000bf66270 */
[----:B------:R-:W-:Y:S01]  /*df10*/  SHF.R.S32.HI R26, RZ, 0x1f, R193 ;  /* 0x0000001fff1a7819 */ /* 0x000fe200000114c1 */
[----:B------:R-:W-:Y:S01]  /*df20*/  IMAD.IADD R3, R28, 0x1, -R3 ;  /* 0x000000011c037824 */ /* 0x000fe200078e0a03 */
[----:B------:R-:W-:Y:S01]  /*df30*/  SEL R12, RZ, 0x1, P3 ;  /* 0x00000001ff0c7807 */ /* 0x000fe20001800000 */
[----:B------:R-:W-:Y:S01]  /*df40*/  IMAD R5, R189, UR7, R5 ;  /* 0x00000007bd057c24 */ /* 0x000fe2000f8e0205 */
[----:B-1----:R-:W-:Y:S01]  /*df50*/  ISETP.NE.AND P0, PT, R11, 0x1, PT ;  /* 0x000000010b00780c */ /* 0x002fe20003f05270 */
[----:B------:R-:W-:Y:S01]  /*df60*/  IMAD R3, R3, 0x20, R24 ;  /* 0x0000002003037824 */ /* 0x000fe200078e0218 */
[----:B------:R-:W-:Y:S01]  /*df70*/  ULDC.64 UR6, c[0x0][0xbf0] ;  /* 0x0002fc0000067ab9 */ /* 0x000fe20000000a00 */
[----:B------:R-:W-:Y:S01]  /*df80*/  IMAD.SHL.U32 R15, R13, 0x2, RZ ;  /* 0x000000020d0f7824 */ /* 0x000fe200078e00ff */
[----:B------:R-:W-:Y:S01]  /*df90*/  SEL R13, RZ, 0xffffffff, P1 ;  /* 0xffffffffff0d7807 */ /* 0x000fe20000800000 */
[----:B------:R-:W-:Y:S01]  /*dfa0*/  IMAD R10, R10, 0x40, R3 ;  /* 0x000000400a0a7824 */ /* 0x000fe200078e0203 */
[----:B------:R-:W-:Y:S01]  /*dfb0*/  ISETP.GE.AND P1, PT, R229, UR8, PT ;  /* 0x00000008e5007c0c */ /* 0x000fe2000bf26270 */
[----:B------:R-:W-:Y:S01]  /*dfc0*/  IMAD R3, R218, UR6, RZ ;  /* 0x00000006da037c24 */ /* 0x000fe2000f8e02ff */
[----:B------:R-:W-:Y:S01]  /*dfd0*/  LOP3.LUT R12, R15, 0x2, R12, 0xe2, !PT ;  /* 0x000000020f0c7812 */ /* 0x000fe200078ee20c */
[----:B------:R-:W-:Y:S01]  /*dfe0*/  IMAD.WIDE.U32 R4, R25, UR6, R4 ;  /* 0x0000000619047c25 */ /* 0x000fe2000f8e0004 */
[----:B------:R-:W-:-:S02]  /*dff0*/  SHF.R.S32.HI R27, RZ, 0x1f, R30 ;  /* 0x0000001fff1b7819 */ /* 0x000fc4000001141e */
[----:B------:R-:W-:Y:S01]  /*e000*/  SHF.R.S32.HI R29, RZ, 0x1f, R192 ;  /* 0x0000001fff1d7819 */ /* 0x000fe200000114c0 */
[----:B------:R-:W0:Y:S01]  /*e010*/  @P0 LDC R7, c[0x0][0xcec] ;  /* 0x00033b00ff070b82 */ /* 0x000e220000000800 */
[----:B------:R-:W-:Y:S01]  /*e020*/  IMAD R9, R25, UR7, R3 ;  /* 0x0000000719097c24 */ /* 0x000fe2000f8e0203 */
[----:B------:R-:W-:Y:S01]  /*e030*/  ULDC.64 UR6, c[0x0][0xbe0] ;  /* 0x0002f80000067ab9 */ /* 0x000fe20000000a00 */
[----:B------:R-:W-:Y:S01]  /*e040*/  IMAD.MOV.U32 R3, RZ, RZ, R10 ;  /* 0x000000ffff037224 */ /* 0x000fe200078e000a */
[----:B------:R-:W-:Y:S01]  /*e050*/  SHF.R.S32.HI R25, RZ, 0x1f, R191 ;  /* 0x0000001fff197819 */ /* 0x000fe200000114bf */
[----:B------:R-:W-:Y:S01]  /*e060*/  IMAD.SHL.U32 R13, R13, 0x4, RZ ;  /* 0x000000040d0d7824 */ /* 0x000fe200078e00ff */
[----:B------:R-:W-:Y:S01]  /*e070*/  SHF.R.S32.HI R31, RZ, 0x1f, R190 ;  /* 0x0000001fff1f7819 */ /* 0x000fe200000114be */
[----:B------:R-:W-:Y:S01]  /*e080*/  IMAD.IADD R5, R5, 0x1, R9 ;  /* 0x0000000105057824 */ /* 0x000fe200078e0209 */
[----:B------:R-:W1:Y:S01]  /*e090*/  @P0 LDC R8, c[0x0][0xcf0] ;  /* 0x00033c00ff080b82 */ /* 0x000e620000000800 */
[----:B------:R-:W-:Y:S01]  /*e0a0*/  IMAD R23, R0, R11, RZ ;  /* 0x0000000b00177224 */ /* 0x000fe200078e02ff */
[----:B------:R-:W-:-:S02]  /*e0b0*/  LOP3.LUT R12, R13, 0x4, R12, 0xe2, !PT ;  /* 0x000000040d0c7812 */ /* 0x000fc400078ee20c */
[----:B------:R-:W-:Y:S02]  /*e0c0*/  SHF.R.S32.HI R28, RZ, 0x1f, R229 ;  /* 0x0000001fff1c7819 */ /* 0x000fe400000114e5 */
[----:B------:R-:W-:Y:S01]  /*e0d0*/  SHF.R.S32.HI R32, RZ, 0x1f, R194 ;  /* 0x0000001fff207819 */ /* 0x000fe200000114c2 */
[----:B0-----:R-:W-:-:S05]  /*e0e0*/  @P0 IMAD.HI.U32 R7, R10, R7, RZ ;  /* 0x000000070a070227 */ /* 0x001fca00078e00ff */
[----:B-1----:R-:W-:Y:S02]  /*e0f0*/  @P0 SHF.R.U32.HI R3, RZ, R8, R7 ;  /* 0x00000008ff030219 */ /* 0x002fe40000011607 */
[----:B------:R-:W-:Y:S02]  /*e100*/  ISETP.GE.AND P0, PT, R192, UR8, PT ;  /* 0x00000008c0007c0c */ /* 0x000fe4000bf06270 */
[--C-:B------:R-:W-:Y:S01]  /*e110*/  SHF.R.S32.HI R7, RZ, 0x1f, R3.reuse ;  /* 0x0000001fff077819 */ /* 0x100fe20000011403 */
[----:B------:R-:W-:Y:S01]  /*e120*/  IMAD.MOV R9, RZ, RZ, -R3 ;  /* 0x000000ffff097224 */ /* 0x000fe200078e0a03 */
[----:B------:R-:W-:Y:S01]  /*e130*/  SEL R13, RZ, 0xffffffff, P0 ;  /* 0xffffffffff0d7807 */ /* 0x000fe20000000000 */
[----:B------:R-:W-:Y:S01]  /*e140*/  IMAD.WIDE.U32 R4, R3, UR6, R4 ;  /* 0x0000000603047c25 */ /* 0x000fe2000f8e0004 */
[----:B------:R-:W-:-:S03]  /*e150*/  ISETP.GE.AND P0, PT, R191, UR8, PT ;  /* 0x00000008bf007c0c */ /* 0x000fc6000bf06270 */
[----:B------:R-:W-:Y:S02]  /*e160*/  IMAD R8, R7, UR6, RZ ;  /* 0x0000000607087c24 */ /* 0x000fe4000f8e02ff */
[----:B------:R-:W-:Y:S02]  /*e170*/  IMAD R7, R11, R9, R10 ;  /* 0x000000090b077224 */ /* 0x000fe400078e020a */
[----:B------:R-:W-:Y:S01]  /*e180*/  IMAD R9, R3, UR7, R8 ;  /* 0x0000000703097c24 */ /* 0x000fe2000f8e0208 */
[----:B------:R-:W-:Y:S01]  /*e190*/  SEL R8, RZ, 0xffffffff, P0 ;  /* 0xffffffffff087807 */ /* 0x000fe20000000000 */
[----:B------:R-:W-:Y:S01]  /*e1a0*/  IMAD.SHL.U32 R13, R13, 0x8, RZ ;  /* 0x000000080d0d7824 */ /* 0x000fe200078e00ff */
[----:B------:R-:W-:Y:S01]  /*e1b0*/  ISETP.GE.AND P0, PT, R190, UR8, PT ;  /* 0x00000008be007c0c */ /* 0x000fe2000bf06270 */
[----:B------:R-:W-:Y:S01]  /*e1c0*/  IMAD.IADD R5, R5, 0x1, R9 ;  /* 0x0000000105057824 */ /* 0x000fe200078e0209 */
[----:B------:R-:W-:Y:S01]  /*e1d0*/  SHF.R.S32.HI R3, RZ, 0x1f, R7 ;  /* 0x0000001fff037819 */ /* 0x000fe20000011407 */
[----:B------:R-:W-:Y:S01]  /*e1e0*/  ULDC.64 UR6, c[0x0][0xbd8] ;  /* 0x0002f60000067ab9 */ /* 0x000fe20000000a00 */
[----:B------:R-:W-:Y:S01]  /*e1f0*/  LOP3.LUT R12, R13, 0x8, R12, 0xe2, !PT ;  /* 0x000000080d0c7812 */ /* 0x000fe200078ee20c */
[----:B------:R-:W-:Y:S01]  /*e200*/  IMAD.SHL.U32 R13, R8, 0x10, RZ ;  /* 0x00000010080d7824 */ /* 0x000fe200078e00ff */
[----:B------:R-:W-:Y:S01]  /*e210*/  SEL R9, RZ, 0xffffffff, P0 ;  /* 0xffffffffff097807 */ /* 0x000fe20000000000 */
[----:B------:R-:W-:Y:S01]  /*e220*/  IMAD R8, R3, UR6, RZ ;  /* 0x0000000603087c24 */ /* 0x000fe2000f8e02ff */
[----:B------:R-:W-:Y:S01]  /*e230*/  ISETP.GE.AND P0, PT, R30, UR8, PT ;  /* 0x000000081e007c0c */ /* 0x000fe2000bf06270 */
[----:B------:R-:W-:Y:S01]  /*e240*/  IMAD.WIDE.U32 R4, R7, UR6, R4 ;  /* 0x0000000607047c25 */ /* 0x000fe2000f8e0004 */
[----:B------:R-:W-:-:S03]  /*e250*/  LOP3.LUT R12, R13, 0x10, R12, 0xe2, !PT ;  /* 0x000000100d0c7812 */ /* 0x000fc600078ee20c */
[----:B------:R-:W-:Y:S02]  /*e260*/  IMAD.SHL.U32 R9, R9, 0x20, RZ ;  /* 0x0000002009097824 */ /* 0x000fe400078e00ff */
[----:B------:R-:W-:Y:S01]  /*e270*/  IMAD R3, R7, UR7, R8 ;  /* 0x0000000707037c24 */ /* 0x000fe2000f8e0208 */
[----:B------:R-:W-:Y:S01]  /*e280*/  ULDC.64 UR6, c[0x0][0xb80] ;  /* 0x0002e00000067ab9 */ /* 0x000fe20000000a00 */
[----:B------:R-:W-:Y:S01]  /*e290*/  IMAD.U32 R13, RZ, RZ, UR42 ;  /* 0x0000002aff0d7e24 */ /* 0x000fe2000f8e00ff */
[----:B------:R-:W-:Y:S01]  /*e2a0*/  LOP3.LUT R12, R9, 0x20, R12, 0xe2, !PT ;  /* 0x00000020090c7812 */ /* 0x000fe200078ee20c */
[----:B------:R-:W-:Y:S01]  /*e2b0*/  IMAD.IADD R3, R5, 0x1, R3 ;  /* 0x0000000105037824 */ /* 0x000fe200078e0203 */
[----:B------:R-:W-:Y:S01]  /*e2c0*/  SEL R9, RZ, 0x40, P0 ;  /* 0x00000040ff097807 */ /* 0x000fe20000000000 */
[----:B------:R-:W-:Y:S01]  /*e2d0*/  IMAD R24, R13, 0x40, R24 ;  /* 0x000000400d187824 */ /* 0x000fe200078e0218 */
[----:B------:R-:W-:Y:S02]  /*e2e0*/  LEA R7, P0, R4, UR6, 0x1 ;  /* 0x0000000604077c11 */ /* 0x000fe4000f8008ff */
[----:B------:R-:W-:-:S02]  /*e2f0*/  LOP3.LUT R18, R12, R9, RZ, 0xfc, !PT ;  /* 0x000000090c127212 */ /* 0x000fc400078efcff */
[----:B------:R-:W-:Y:S01]  /*e300*/  LEA.HI.X R3, R4, UR7, R3, 0x1, P0 ;  /* 0x0000000704037c11 */ /* 0x000fe200080f0c03 */
[----:B------:R0:W1:Y:S01]  /*e310*/  SHFL.IDX PT, R8, R7, RZ, 0x181f ;  /* 0x00181fff07087589 */ /* 0x00006200000e0000 */
[----:B------:R-:W-:Y:S02]  /*e320*/  ISETP.GE.AND P0, PT, R24, R23, PT ;  /* 0x000000171800720c */ /* 0x000fe40003f06270 */
[----:B------:R-:W-:Y:S01]  /*e330*/  SEL R5, RZ, 0x80, P1 ;  /* 0x00000080ff057807 */ /* 0x000fe20000800000 */
[----:B------:R0:W2:Y:S03]  /*e340*/  SHFL.IDX PT, R9, R3, RZ, 0x181f ;  /* 0x00181fff03097589 */ /* 0x0000a600000e0000 */
[----:B------:R-:W-:-:S07]  /*e350*/  LOP3.LUT R22, R18, R5, RZ, 0xfc, !PT ;  /* 0x0000000512167212 */ /* 0x000fce00078efcff */
[----:B0-----:R-:W-:Y:S05]  /*e360*/  @P0 BRA `(.L_x_1045) ;  /* 0x00000000007c0947 */ /* 0x001fea0003800000 */
[----:B------:R-:W-:Y:S02]  /*e370*/  ISETP.GE.AND P2, PT, R194, UR8, PT ;  /* 0x00000008c2007c0c */ /* 0x000fe4000bf46270 */
[----:B------:R-:W-:Y:S02]  /*e380*/  ISETP.GE.AND P1, PT, R16, UR8, PT ;  /* 0x0000000810007c0c */ /* 0x000fe4000bf26270 */
[----:B------:R-:W-:Y:S02]  /*e390*/  ISETP.GE.AND P5, PT, R193, UR8, PT ;  /* 0x00000008c1007c0c */ /* 0x000fe4000bfa6270 */
[----:B------:R-:W-:-:S07]  /*e3a0*/  ISETP.GE.AND P3, PT, R192, UR8, PT ;  /* 0x00000008c0007c0c */ /* 0x000fce000bf66270 */
[-C--:B-1----:R-:W-:Y:S02]  /*e3b0*/  @!P2 LEA R10, P0, R194, R8.reuse, 0x1 ;  /* 0x00000008c20aa211 */ /* 0x082fe400078008ff */
        /* <DEDUP_REMOVED lines=14> */
[CC--:B------:R-:W-:Y:S01]  /*e4a0*/  @!P2 LEA R4, P5, R191.reuse, R8.reuse, 0x1 ;  /* 0x00000008bf04a211 */ /* 0x0c0fe200078a08ff */
        /* <DEDUP_REMOVED lines=11> */
.L_x_1045:
[----:B------:R-:W-:Y:S05]  /*e560*/  BSYNC B1 ;  /* 0x0000000000017941 */ /* 0x000fea0003800000 */
.L_x_1044:
        /* <DEDUP_REMOVED lines=20> */
[CC--:B------:R-:W-:Y:S02]  /*e6b0*/  @!P2 LEA R20, P6, R191.reuse, R8.reuse, 0x1 ;  /* 0x00000008bf14a211 */ /* 0x0c0fe400078c08ff */
        /* <DEDUP_REMOVED lines=15> */
.L_x_1038:
[----:B------:R-:W-:Y:S05]  /*e7b0*/  BSYNC B0 ;  /* 0x0000000000007941 */ /* 0x000fea0003800000 */
.L_x_1031:
[----:B------:R-:W-:Y:S02]  /*e7c0*/  ULDC UR6, c[0x0][0xd3c] ;  /* 0x00034f0000067ab9 */ /* 0x000fe40000000800 */
[----:B------:R-:W-:-:S06]  /*e7d0*/  UISETP.GE.AND UP0, UPT, UR5, UR6, UPT ;  /* 0x000000060500728c */ /* 0x000fcc000bf06270 */
[----:B------:R-:W-:-:S13]  /*e7e0*/  PLOP3.LUT P0, PT, PT, PT, UP0, 0x80, 0x0 ;  /* 0x000000000000781c */ /* 0x000fda0003f0f008 */
[----:B------:R-:W-:Y:S05]  /*e7f0*/  @!P0 BRA `(.L_x_1046) ;  /* 0xffffff2800d48947 */ /* 0x000fea000383ffff */
[----:B------:R-:W-:Y:S05]  /*e800*/  EXIT ;  /* 0x000000000000794d */ /* 0x000fea0003800000 */
.L_x_995:
        /* <DEDUP_REMOVED lines=16> */
.L_x_1047:
        /* <DEDUP_REMOVED lines=43> */
.L_x_1051:
        /* <DEDUP_REMOVED lines=35> */
.L_x_1049:
        /* <DEDUP_REMOVED lines=18> */
.L_x_1052:
        /* <DEDUP_REMOVED lines=57> */
.L_x_1050:
[----:B------:R-:W-:Y:S01]  /*f2a0*/  ULDC UR4, c[0x0][0xd3c] ;  /* 0x00034f0000047ab9 */ /* 0x000fe20000000800 */
[----:B------:R-:W-:Y:S02]  /*f2b0*/  IMAD.MOV.U32 R25, RZ, RZ, RZ ;  /* 0x000000ffff197224 */ /* 0x000fe400078e00ff */
[----:B------:R-:W-:Y:S02]  /*f2c0*/  IMAD.U32 R24, RZ, RZ, UR6 ;  /* 0x00000006ff187e24 */ /* 0x000fe4000f8e00ff */
[----:B------:R-:W-:Y:S02]  /*f2d0*/  IMAD.MOV.U32 R26, RZ, RZ, RZ ;  /* 0x000000ffff1a7224 */ /* 0x000fe400078e00ff */
[----:B------:R-:W-:-:S07]  /*f2e0*/  IMAD.U32 R27, RZ, RZ, UR4 ;  /* 0x00000004ff1b7e24 */ /* 0x000fce000f8e00ff */
.L_x_1053:
[----:B------:R-:W-:-:S13]  /*f2f0*/  ISETP.NE.AND P0, PT, R7, RZ, PT ;  /* 0x000000ff0700720c */ /* 0x000fda0003f05270 */
[----:B------:R-:W0:Y:S01]  /*f300*/  @!P0 S2R R3, SR_CgaCtaId ;  /* 0x0000000000038919 */ /* 0x000e220000008800 */
[----:B------:R-:W-:-:S04]  /*f310*/  @!P0 MOV R2, 0x400 ;  /* 0x0000040000028802 */ /* 0x000fc80000000f00 */
[----:B0-----:R-:W-:-:S05]  /*f320*/  @!P0 LEA R2, R3, R2, 0x18 ;  /* 0x0000000203028211 */ /* 0x001fca00078ec0ff */
[----:B------:R1:W-:Y:S01]  /*f330*/  @!P0 STS.128 [R2+0x388d0], R24 ;  /* 0x0388d01802008388 */ /* 0x0003e20000000c00 */
[----:B------:R-:W-:Y:S06]  /*f340*/  BAR.ARV 0x5, 0x180 ;  /* 0x0146000000007b1d */ /* 0x000fec0000002000 */
.L_x_1048:
[----:B------:R2:W-:Y:S01]  /*f350*/  STL [R1+0x20], RZ ;  /* 0x000020ff01007387 */ /* 0x0005e20000100800 */
[----:B------:R-:W-:Y:S01]  /*f360*/  ULDC UR4, c[0x0][0xd3c] ;  /* 0x00034f0000047ab9 */ /* 0x000fe20000000800 */
[----:B------:R-:W-:Y:S01]  /*f370*/  IMAD.MOV.U32 R23, RZ, RZ, 0x1 ;  /* 0x00000001ff177424 */ /* 0x000fe200078e00ff */
[----:B0-----:R-:W-:Y:S01]  /*f380*/  ISETP.GE.AND P0, PT, R27, UR4, PT ;  /* 0x000000041b007c0c */ /* 0x001fe2000bf06270 */
[----:B------:R-:W-:-:S12]  /*f390*/  IMAD.MOV.U32 R18, RZ, RZ, RZ ;  /* 0x000000ffff127224 */ /* 0x000fd800078e00ff */
[----:B--2---:R-:W-:Y:S05]  /*f3a0*/  @P0 BRA `(.L_x_1054) ;  /* 0x00000058006c0947 */ /* 0x004fea0003800000 */
[----:B------:R-:W0:Y:S01]  /*f3b0*/  S2UR UR5, SR_CgaCtaId ;  /* 0x00000000000579c3 */ /* 0x000e220000008800 */
[----:B------:R2:W-:Y:S01]  /*f3c0*/  STL [R1+0x20], RZ ;  /* 0x000020ff01007387 */ /* 0x0005e20000100800 */
[C---:B-1----:R-:W-:Y:S01]  /*f3d0*/  IMAD.SHL.U32 R2, R0.reuse, 0x8, RZ ;  /* 0x0000000800027824 */ /* 0x042fe200078e00ff */
[----:B------:R-:W-:Y:S01]  /*f3e0*/  UMOV UR4, 0x400 ;  /* 0x0000040000047882 */ /* 0x000fe20000000000 */
[----:B------:R-:W-:Y:S01]  /*f3f0*/  LOP3.LUT R4, R0, 0x7f, RZ, 0xc0, !PT ;  /* 0x0000007f00047812 */ /* 0x000fe200078ec0ff */
[----:B------:R-:W-:Y:S01]  /*f400*/  BSSY B8, `(.L_x_1054) ;  /* 0x0000595000087945 */ /* 0x000fe20003800000 */
[----:B------:R-:W-:Y:S01]  /*f410*/  IMAD.MOV.U32 R23, RZ, RZ, 0x1 ;  /* 0x00000001ff177424 */ /* 0x000fe200078e00ff */
[----:B------:R-:W-:Y:S01]  /*f420*/  LOP3.LUT R3, R2, 0x1f8, RZ, 0xc0, !PT ;  /* 0x000001f802037812 */ /* 0x000fe200078ec0ff */
[----:B------:R-:W-:Y:S01]  /*f430*/  IMAD.MOV.U32 R18, RZ, RZ, RZ ;  /* 0x000000ffff127224 */ /* 0x000fe200078e00ff */
[----:B------:R-:W-:Y:S01]  /*f440*/  SHF.R.U32.HI R5, RZ, 0x3, R4 ;  /* 0x00000003ff057819 */ /* 0x000fe20000011604 */
[----:B------:R-:W-:Y:S01]  /*f450*/  ULOP3.LUT UR36, UR39, 0x2, URZ, 0xfc, !UPT ;  /* 0x0000000227247892 */ /* 0x000fe2000f8efc3f */
[----:B------:R-:W-:Y:S01]  /*f460*/  LOP3.LUT R3, R3, 0x38, R0, 0x78, !PT ;  /* 0x0000003803037812 */ /* 0x000fe200078e7800 */
[----:B------:R-:W-:Y:S01]  /*f470*/  IMAD.SHL.U32 R0, R0, 0x10, RZ ;  /* 0x0000001000007824 */ /* 0x000fe200078e00ff */
[----:B------:R-:W-:Y:S01]  /*f480*/  LOP3.LUT R4, R2, 0x38, RZ, 0xc0, !PT ;  /* 0x0000003802047812 */ /* 0x000fe200078ec0ff */
[----:B------:R-:W-:Y:S01]  /*f490*/  ULDC UR37, c[0x0][0xc] ;  /* 0x0000030000257ab9 */ /* 0x000fe20000000800 */
[----:B------:R-:W-:-:S02]  /*f4a0*/  LOP3.LUT R34, R3, 0x200, R2, 0xf8, !PT ;  /* 0x0000020003227812 */ /* 0x000fc400078ef802 */
[----:B------:R-:W-:Y:S02]  /*f4b0*/  LOP3.LUT R2, R5, 0x70, R0, 0xf8, !PT ;  /* 0x0000007005027812 */ /* 0x000fe400078ef800 */
[C---:B------:R-:W-:Y:S02]  /*f4c0*/  LOP3.LUT R0, R4.reuse, 0x40, RZ, 0xfc, !PT ;  /* 0x0000004004007812 */ /* 0x040fe400078efcff */
[C---:B------:R-:W-:Y:S02]  /*f4d0*/  LOP3.LUT R3, R4.reuse, 0x80, RZ, 0xfc, !PT ;  /* 0x0000008004037812 */ /* 0x040fe400078efcff */
[C---:B------:R-:W-:Y:S01]  /*f4e0*/  LOP3.LUT R2, R4.reuse, 0xc0, RZ, 0xfc, !PT ;  /* 0x000000c004027812 */ /* 0x040fe200078efcff */
[----:B0-----:R-:W-:Y:S01]  /*f4f0*/  ULEA UR4, UR5, UR4, 0x18 ;  /* 0x0000000405047291 */ /* 0x001fe2000f8ec03f */
[C---:B------:R-:W-:Y:S02]  /*f500*/  LOP3.LUT R0, R4.reuse, 0x100, RZ, 0xfc, !PT ;  /* 0x0000010004007812 */ /* 0x040fe400078efcff */
[----:B------:R-:W-:-:S02]  /*f510*/  LOP3.LUT R3, R4, 0x140, RZ, 0xfc, !PT ;  /* 0x0000014004037812 */ /* 0x000fc400078efcff */
[C---:B------:R-:W-:Y:S01]  /*f520*/  LOP3.LUT R2, R4.reuse, 0x180, RZ, 0xfc, !PT ;  /* 0x0000018004027812 */ /* 0x040fe200078efcff */
[----:B------:R-:W-:Y:S01]  /*f530*/  IMAD.U32 R17, RZ, RZ, UR4 ;  /* 0x00000004ff117e24 */ /* 0x000fe2000f8e00ff */
[----:B------:R-:W-:-:S03]  /*f540*/  LOP3.LUT R0, R4, 0x1c0, RZ, 0xfc, !PT ;  /* 0x000001c004007812 */ /* 0x000fc600078efcff */
[----:B--2---:R-:W-:-:S07]  /*f550*/  IMAD R19, R34, 0x2, R17 ;  /* 0x0000000222137824 */ /* 0x004fce00078e0211 */
.L_x_1121:
[----:B------:R-:W0:Y:S02]  /*f560*/  LDC.64 R2, c[0x0][0xd88] ;  /* 0x00036200ff027b82 */ /* 0x000e240000000a00 */
[----:B0-----:R-:W-:-:S05]  /*f570*/  IMAD.WIDE R2, R27, 0x4, R2 ;  /* 0x000000041b027825 */ /* 0x001fca00078e0202 */
[----:B--2---:R-:W2:Y:S01]  /*f580*/  LDG.E R35, desc[UR44][R2.64] ;  /* 0x0000002c02237981 */ /* 0x004ea2000c1e1900 */
[----:B------:R-:W-:Y:S05]  /*f590*/  YIELD ;  /* 0x0000000000007946 */ /* 0x000fea0003800000 */
[----:B------:R-:W-:Y:S01]  /*f5a0*/  ULDC.64 UR4, c[0x0][0xb20] ;  /* 0x0002c80000047ab9 */ /* 0x000fe20000000a00 */
[----:B------:R-:W-:Y:S01]  /*f5b0*/  IMAD.MOV.U32 R32, RZ, RZ, RZ ;  /* 0x000000ffff207224 */ /* 0x000fe200078e00ff */
[----:B------:R-:W-:Y:S01]  /*f5c0*/  ISETP.NE.U32.AND P0, PT, RZ, UR4, PT ;  /* 0x00000004ff007c0c */ /* 0x000fe2000bf05070 */
[----:B------:R-:W-:-:S03]  /*f5d0*/  ULDC.64 UR6, c[0x0][0xb10] ;  /* 0x0002c40000067ab9 */ /* 0x000fc60000000a00 */
[----:B------:R-:W-:Y:S01]  /*f5e0*/  ISETP.NE.AND.EX P0, PT, RZ, UR5, PT, P0 ;  /* 0x00000005ff007c0c */ /* 0x000fe2000bf05300 */
[----:B------:R-:W-:Y:S01]  /*f5f0*/  IMAD.MOV.U32 R36, RZ, RZ, RZ ;  /* 0x000000ffff247224 */ /* 0x000fe200078e00ff */
[----:B--2---:R-:W-:-:S11]  /*f600*/  SHF.R.S32.HI R0, RZ, 0x1f, R35 ;  /* 0x0000001fff007819 */ /* 0x004fd60000011423 */
[C---:B------:R-:W-:Y:S01]  /*f610*/  @P0 LEA R2, P1, R35.reuse, UR4, 0x2 ;  /* 0x0000000423020c11 */ /* 0x040fe2000f8210ff */
[C---:B------:R-:W-:Y:S01]  /*f620*/  IMAD.SHL.U32 R22, R35.reuse, 0x4, RZ ;  /* 0x0000000423167824 */ /* 0x040fe200078e00ff */
[C-C-:B------:R-:W-:Y:S01]  /*f630*/  SHF.L.U64.HI R30, R35.reuse, 0x2, R0.reuse ;  /* 0x00000002231e7819 */ /* 0x140fe20000010200 */
[----:B------:R0:W-:Y:S01]  /*f640*/  STL [R1+0x8], R0 ;  /* 0x0000080001007387 */ /* 0x0001e20000100800 */
[----:B------:R-:W-:Y:S01]  /*f650*/  @P0 LEA.HI.X R3, R35, UR5, R0, 0x2, P1 ;  /* 0x0000000523030c11 */ /* 0x000fe200088f1400 */
[----:B------:R-:W-:-:S04]  /*f660*/  ULDC.64 UR4, c[0x0][0xaf8] ;  /* 0x0002be0000047ab9 */ /* 0x000fc80000000a00 */
[----:B-1----:R1:W5:Y:S01]  /*f670*/  @P0 LDG.E R32, desc[UR44][R2.64] ;  /* 0x0000002c02200981 */ /* 0x002362000c1e1900 */
        /* <DEDUP_REMOVED lines=12> */
[----:B0-----:R-:W2:Y:S01]  /*f740*/  @P0 LDG.E R0, desc[UR44][R4.64] ;  /* 0x0000002c04000981 */ /* 0x001ea2000c1e1900 */
        /* <DEDUP_REMOVED lines=17> */
.L_x_1055:
        /* <DEDUP_REMOVED lines=9> */
.L_x_1056:
[----:B------:R-:W-:Y:S02]  /*f8f0*/  ULDC.64 UR4, c[0x0][0xb00] ;  /* 0x0002c00000047ab9 */ /* 0x000fe40000000a00 */
[----:B------:R-:W-:-:S04]  /*f900*/  ISETP.NE.U32.AND P0, PT, RZ, UR4, PT ;  /* 0x00000004ff007c0c */ /* 0x000fc8000bf05070 */
[----:B------:R-:W-:-:S13]  /*f910*/  ISETP.NE.AND.EX P0, PT, RZ, UR5, PT, P0 ;  /* 0x00000005ff007c0c */ /* 0x000fda000bf05300 */
[----:B------:R-:W-:Y:S05]  /*f920*/  @!P0 BRA `(.L_x_1057) ;  /* 0x0000000000148947 */ /* 0x000fea0003800000 */
[----:B-1----:R-:W1:Y:S02]  /*f930*/  LDC.64 R2, c[0x0][0xb00] ;  /* 0x0002c000ff027b82 */ /* 0x002e640000000a00 */
[----:B-1----:R-:W-:-:S05]  /*f940*/  IMAD.WIDE R2, R28, 0x4, R2 ;  /* 0x000000041c027825 */ /* 0x002fca00078e0202 */
[----:B------:R-:W3:Y:S04]  /*f950*/  LDG.E R29, desc[UR44][R2.64] ;  /* 0x0000002c021d7981 */ /* 0x000ee8000c1e1900 */
[----:B0-2---:R-:W3:Y:S02]  /*f960*/  LDG.E R0, desc[UR44][R2.64+0x4] ;  /* 0x0000042c02007981 */ /* 0x005ee4000c1e1900 */
[----:B---3--:R-:W-:-:S07]  /*f970*/  IMAD.IADD R29, R0, 0x1, -R29 ;  /* 0x00000001001d7824 */ /* 0x008fce00078e0a1d */
.L_x_1057:
[----:B-----5:R-:W-:Y:S01]  /*f980*/  IMAD.IADD R29, R29, 0x1, -R32 ;  /* 0x000000011d1d7824 */ /* 0x020fe200078e0a20 */
[C---:B012---:R-:W-:Y:S01]  /*f990*/  LOP3.LUT R0, R26.reuse, 0xff000000, RZ, 0xc0, !PT ;  /* 0xff0000001a007812 */ /* 0x047fe200078ec0ff */
[----:B------:R-:W-:Y:S01]  /*f9a0*/  BSSY B0, `(.L_x_1058) ;  /* 0x0000028000007945 */ /* 0x000fe20003800000 */
[----:B------:R-:W-:Y:S01]  /*f9b0*/  LOP3.LUT R4, R26, 0xff0000, RZ, 0xc0, !PT ;  /* 0x00ff00001a047812 */ /* 0x000fe200078ec0ff */
[----:B------:R-:W-:Y:S01]  /*f9c0*/  IMAD.MOV.U32 R2, RZ, RZ, RZ ;  /* 0x000000ffff027224 */ /* 0x000fe200078e00ff */
[C---:B------:R-:W-:Y:S02]  /*f9d0*/  ISETP.GE.AND P0, PT, R29.reuse, 0x1, PT ;  /* 0x000000011d00780c */ /* 0x040fe40003f06270 */
[----:B------:R-:W-:Y:S01]  /*f9e0*/  SHF.R.U32.HI R3, RZ, 0x8, R0 ;  /* 0x00000008ff037819 */ /* 0x000fe20000011600 */
[----:B------:R-:W-:-:S03]  /*f9f0*/  VIADD R0, R29, 0x3f ;  /* 0x0000003f1d007836 */ /* 0x000fc60000000000 */
[----:B------:R-:W-:Y:S02]  /*fa00*/  LEA.HI R4, R4, R3, RZ, 0x10 ;  /* 0x0000000304047211 */ /* 0x000fe400078f80ff */
[----:B------:R-:W-:-:S04]  /*fa10*/  SHF.R.S32.HI R3, RZ, 0x1f, R0 ;  /* 0x0000001fff037819 */ /* 0x000fc80000011400 */
[----:B------:R-:W-:-:S04]  /*fa20*/  LEA.HI R0, R3, R0, RZ, 0x6 ;  /* 0x0000000003007211 */ /* 0x000fc800078f30ff */
        /* <DEDUP_REMOVED lines=31> */
.L_x_1059:
[----:B------:R-:W-:Y:S05]  /*fc20*/  BSYNC B0 ;  /* 0x0000000000007941 */ /* 0x000fea0003800000 */
.L_x_1058:
        /* <DEDUP_REMOVED lines=24> */
.L_x_1061:
        /* <DEDUP_REMOVED lines=20> */
.L_x_1064:
[----:B------:R-:W-:Y:S05]  /*fef0*/  BSYNC B6 ;  /* 0x0000000000067941 */ /* 0x000fea0003800000 */
.L_x_1063:
        /* <DEDUP_REMOVED lines=20> */
.L_x_1067:
        /* <DEDUP_REMOVED lines=15> */
.L_x_1066:
[----:B------:R-:W-:Y:S05]  /*10130*/  BSYNC B6 ;  /* 0x0000000000067941 */ /* 0x000fea0003800000 */
.L_x_1065:
[----:B------:R-:W2:Y:S01]  /*10140*/  LDL R33, [R1+0x14] ;  /* 0x0000140001217983 */ /* 0x000ea20000100800 */
[----:B------:R-:W-:Y:S01]  /*10150*/  ULDC.64 UR4, c[0x0][0xaf0] ;  /* 0x0002bc0000047ab9 */ /* 0x000fe20000000a00 */
[----:B------:R-:W0:Y:S01]  /*10160*/  LDC R20, c[0x0][0x430] ;  /* 0x00010c00ff147b82 */ /* 0x000e220000000800 */
[----:B------:R-:W-:Y:S01]  /*10170*/  ISETP.NE.U32.AND P0, PT, RZ, UR4, PT ;  /* 0x00000004ff007c0c */ /* 0x000fe2000bf05070 */
[----:B------:R-:W1:Y:S03]  /*10180*/  S2R R4, SR_TID.X ;  /* 0x0000000000047919 */ /* 0x000e660000002100 */
[----:B------:R-:W-:Y:S01]  /*10190*/  ISETP.NE.AND.EX P0, PT, RZ, UR5, PT, P0 ;  /* 0x00000005ff007c0c */ /* 0x000fe2000bf05300 */
[----:B------:R-:W3:-:S12]  /*101a0*/  S2R R0, SR_TID.X ;  /* 0x0000000000007919 */ /* 0x000ed80000002100 */
[----:B------:R-:W-:Y:S01]  /*101b0*/  @P0 IADD3 R2, P1, R22, UR4, RZ ;  /* 0x0000000416020c10 */ /* 0x000fe2000ff3e0ff */
[----:B------:R-:W-:-:S03]  /*101c0*/  ULDC UR4, c[0x0][0x320] ;  /* 0x0000c80000047ab9 */ /* 0x000fc60000000800 */
[----:B------:R-:W-:Y:S01]  /*101d0*/  @P0 IADD3.X R3, R30, UR5, RZ, P1, !PT ;  /* 0x000000051e030c10 */ /* 0x000fe20008ffe4ff */
[----:B------:R-:W4:Y:S04]  /*101e0*/  S2R R21, SR_TID.X ;  /* 0x0000000000157919 */ /* 0x000f280000002100 */
[----:B------:R0:W5:Y:S01]  /*101f0*/  @P0 LDG.E R28, desc[UR44][R2.64] ;  /* 0x0000002c021c0981 */ /* 0x000162000c1e1900 */
[----:B------:R-:W-:Y:S01]  /*10200*/  LOP3.LUT R16, R16, 0xfffffdff, RZ, 0xc0, !PT ;  /* 0xfffffdff10107812 */ /* 0x000fe200078ec0ff */
[----:B------:R-:W-:Y:S01]  /*10210*/  UMOV UR5, 0xffffffff ;  /* 0xffffffff00057882 */ /* 0x000fe20000000000 */
[----:B-1----:R-:W-:Y:S02]  /*10220*/  IMAD.SHL.U32 R4, R4, 0x8, RZ ;  /* 0x0000000804047824 */ /* 0x002fe400078e00ff */
[----:B---3--:R-:W-:-:S03]  /*10230*/  IMAD.SHL.U32 R0, R0, 0x8, RZ ;  /* 0x0000000800007824 */ /* 0x008fc600078e00ff */
[----:B------:R-:W-:-:S04]  /*10240*/  LOP3.LUT R4, R4, 0x38, RZ, 0xc0, !PT ;  /* 0x0000003804047812 */ /* 0x000fc800078ec0ff */
[C---:B------:R-:W-:Y:S02]  /*10250*/  LOP3.LUT R5, R4.reuse, 0x40, RZ, 0xfc, !PT ;  /* 0x0000004004057812 */ /* 0x040fe400078efcff */
[----:B------:R-:W-:Y:S02]  /*10260*/  LOP3.LUT R4, R4, 0x180, RZ, 0xfc, !PT ;  /* 0x0000018004047812 */ /* 0x000fe400078efcff */
[----:B------:R-:W-:Y:S02]  /*10270*/  ISETP.GE.AND P0, PT, R5, UR4, PT ;  /* 0x0000000405007c0c */ /* 0x000fe4000bf06270 */
[----:B------:R-:W-:Y:S02]  /*10280*/  LOP3.LUT R0, R0, 0x38, RZ, 0xc0, !PT ;  /* 0x0000003800007812 */ /* 0x000fe400078ec0ff */
[----:B------:R-:W-:Y:S02]  /*10290*/  ISETP.GE.AND P1, PT, R4, UR4, PT ;  /* 0x0000000404007c0c */ /* 0x000fe4000bf26270 */
[----:B------:R-:W-:-:S02]  /*102a0*/  LOP3.LUT R4, R0, 0x1c0, RZ, 0xfc, !PT ;  /* 0x000001c000047812 */ /* 0x000fc400078efcff */
[----:B------:R-:W-:Y:S01]  /*102b0*/  LOP3.LUT R0, R0, 0x80, RZ, 0xfc, !PT ;  /* 0x0000008000007812 */ /* 0x000fe200078efcff */
[----:B----4-:R-:W-:Y:S01]  /*102c0*/  IMAD.SHL.U32 R21, R21, 0x8, RZ ;  /* 0x0000000815157824 */ /* 0x010fe200078e00ff */
[----:B------:R-:W-:Y:S02]  /*102d0*/  SEL R8, RZ, 0x40, P1 ;  /* 0x00000040ff087807 */ /* 0x000fe40000800000 */
[----:B------:R-:W-:Y:S02]  /*102e0*/  ISETP.GE.AND P5, PT, R0, UR4, PT ;  /* 0x0000000400007c0c */ /* 0x000fe4000bfa6270 */
[----:B------:R-:W-:Y:S01]  /*102f0*/  @P0 LOP3.LUT R16, R16, 0x200, RZ, 0xfc, !PT ;  /* 0x0000020010100812 */ /* 0x000fe200078efcff */
[----:B------:R-:W1:Y:S01]  /*10300*/  S2R R0, SR_TID.X ;  /* 0x0000000000007919 */ /* 0x000e620000002100 */
[----:B------:R-:W-:Y:S02]  /*10310*/  ISETP.GE.AND P0, PT, R4, UR4, PT ;  /* 0x0000000404007c0c */ /* 0x000fe4000bf06270 */
[----:B------:R-:W-:Y:S01]  /*10320*/  LOP3.LUT R21, R21, 0x38, RZ, 0xc0, !PT ;  /* 0x0000003815157812 */ /* 0x000fe200078ec0ff */
[----:B------:R-:W3:Y:S01]  /*10330*/  S2R R4, SR_TID.X ;  /* 0x0000000000047919 */ /* 0x000ee20000002100 */
        /* <DEDUP_REMOVED lines=8> */
[----:B-1----:R-:W-:-:S03]  /*103c0*/  IMAD.SHL.U32 R0, R0, 0x8, RZ ;  /* 0x0000000800007824 */ /* 0x002fc600078e00ff */
[----:B------:R-:W-:Y:S01]  /*103d0*/  LOP3.LUT R16, R16, 0xffffffef, RZ, 0xc0, !PT ;  /* 0xffffffef10107812 */ /* 0x000fe200078ec0ff */
[----:B---3--:R-:W-:Y:S01]  /*103e0*/  IMAD.SHL.U32 R4, R4, 0x8, RZ ;  /* 0x0000000804047824 */ /* 0x008fe200078e00ff */
[----:B------:R-:W-:-:S04]  /*103f0*/  LOP3.LUT R0, R0, 0x38, RZ, 0xc0, !PT ;  /* 0x0000003800007812 */ /* 0x000fc800078ec0ff */
[----:B------:R-:W-:Y:S02]  /*10400*/  LOP3.LUT R4, R4, 0x38, RZ, 0xc0, !PT ;  /* 0x0000003804047812 */ /* 0x000fe400078ec0ff */
[----:B------:R-:W-:Y:S02]  /*10410*/  LOP3.LUT R0, R0, 0x100, RZ, 0xfc, !PT ;  /* 0x0000010000007812 */ /* 0x000fe400078efcff */
[----:B------:R-:W-:Y:S02]  /*10420*/  LOP3.LUT R4, R4, 0xc0, RZ, 0xfc, !PT ;  /* 0x000000c004047812 */ /* 0x000fe400078efcff */
[----:B------:R-:W-:Y:S02]  /*10430*/  ISETP.GE.AND P3, PT, R0, UR4, PT ;  /* 0x0000000400007c0c */ /* 0x000fe4000bf66270 */
[----:B------:R-:W-:-:S13]  /*10440*/  ISETP.GE.AND P4, PT, R4, UR4, PT ;  /* 0x0000000404007c0c */ /* 0x000fda000bf86270 */
[----:B------:R-:W-:-:S04]  /*10450*/  @P4 LOP3.LUT R16, R16, 0x10, RZ, 0xfc, !PT ;  /* 0x0000001010104812 */ /* 0x000fc800078efcff */
[----:B------:R-:W-:-:S04]  /*10460*/  LOP3.LUT R16, R16, 0xfffffffb, RZ, 0xc0, !PT ;  /* 0xfffffffb10107812 */ /* 0x000fc800078ec0ff */
[----:B------:R-:W-:-:S04]  /*10470*/  LOP3.LUT R16, R16, 0xfffffff7, RZ, 0xc0, !PT ;  /* 0xfffffff710107812 */ /* 0x000fc800078ec0ff */
[----:B------:R-:W-:-:S04]  /*10480*/  @P3 LOP3.LUT R16, R16, 0x8, RZ, 0xfc, !PT ;  /* 0x0000000810103812 */ /* 0x000fc800078efcff */
[----:B------:R-:W-:Y:S02]  /*10490*/  @P2 LOP3.LUT R16, R16, 0x4, RZ, 0xfc, !PT ;  /* 0x0000000410102812 */ /* 0x000fe400078efcff */
[----:B--2---:R-:W-:Y:S01]  /*104a0*/  LEA R0, R33, 0xffffffc0, 0x6 ;  /* 0xffffffc021007811 */ /* 0x004fe200078e30ff */
[----:B0-----:R-:W-:Y:S06]  /*104b0*/  BRA.DIV UR5, `(.L_x_1068) ;  /* 0x0000004e05987947 */ /* 0x001fec000b800000 */
.L_x_1139:
[----:B------:R-:W0:Y:S01]  /*104c0*/  S2R R2, SR_TID.X ;  /* 0x0000000000027919 */ /* 0x000e220000002100 */
[----:B------:R-:W-:Y:S01]  /*104d0*/  ISETP.NE.AND P1, PT, R20, 0x1, PT ;  /* 0x000000011400780c */ /* 0x000fe20003f25270 */
[----:B------:R-:W-:Y:S01]  /*104e0*/  IMAD.MOV.U32 R37, RZ, RZ, RZ ;  /* 0x000000ffff257224 */ /* 0x000fe200078e00ff */
[----:B-----5:R-:W-:Y:S01]  /*104f0*/  SHF.R.S32.HI R33, RZ, 0x1f, R28 ;  /* 0x0000001fff217819 */ /* 0x020fe2000001141c */
[----:B------:R-:W1:Y:S01]  /*10500*/  S2R R10, SR_TID.X ;  /* 0x00000000000a7919 */ /* 0x000e620000002100 */
[C---:B------:R-:W-:Y:S02]  /*10510*/  LOP3.LUT P6, RZ, R16.reuse, 0x400, RZ, 0xc0, !PT ;  /* 0x0000040010ff7812 */ /* 0x040fe400078cc0ff */
[----:B------:R-:W-:-:S07]  /*10520*/  LOP3.LUT R16, R16, 0xffffdfff, RZ, 0xc0, !PT ;  /* 0xffffdfff10107812 */ /* 0x000fce00078ec0ff */
[----:B------:R-:W2:Y:S01]  /*10530*/  @P1 LDC R3, c[0x0][0x434] ;  /* 0x00010d00ff031b82 */ /* 0x000ea20000000800 */
[----:B------:R-:W-:Y:S02]  /*10540*/  @P1 LOP3.LUT R16, R16, 0x2000, RZ, 0xfc, !PT ;  /* 0x0000200010101812 */ /* 0x000fe400078efcff */
[----:B0-----:R-:W-:Y:S01]  /*10550*/  LOP3.LUT R2, R2, 0x7f, RZ, 0xc0, !PT ;  /* 0x0000007f02027812 */ /* 0x001fe200078ec0ff */
[----:B-1----:R-:W-:-:S03]  /*10560*/  IMAD.SHL.U32 R10, R10, 0x10, RZ ;  /* 0x000000100a0a7824 */ /* 0x002fc600078e00ff */
[----:B------:R-:W-:-:S04]  /*10570*/  SHF.R.U32.HI R2, RZ, 0x3, R2 ;  /* 0x00000003ff027819 */ /* 0x000fc80000011602 */
[----:B------:R-:W-:Y:S02]  /*10580*/  LOP3.LUT R10, R2, 0x70, R10, 0xf8, !PT ;  /* 0x00000070020a7812 */ /* 0x000fe400078ef80a */
[----:B------:R-:W0:Y:S03]  /*10590*/  @P1 LDC R2, c[0x0][0x438] ;  /* 0x00010e00ff021b82 */ /* 0x000e260000000800 */
[----:B------:R-:W-:-:S05]  /*105a0*/  IMAD.IADD R6, R10, 0x1, R0 ;  /* 0x000000010a067824 */ /* 0x000fca00078e0200 */
[C---:B------:R-:W-:Y:S01]  /*105b0*/  ISETP.GE.AND P0, PT, R6.reuse, R29, PT ;  /* 0x0000001d0600720c */ /* 0x040fe20003f06270 */
[----:B------:R-:W-:-:S03]  /*105c0*/  IMAD.IADD R6, R6, 0x1, R32 ;  /* 0x0000000106067824 */ /* 0x000fc600078e0220 */
[----:B------:R-:W-:Y:S01]  /*105d0*/  ISETP.GT.U32.OR P0, PT, R10, 0x3f, P0 ;  /* 0x0000003f0a00780c */ /* 0x000fe20000704470 */
[----:B--2---:R-:W-:-:S04]  /*105e0*/  @P1 IMAD.HI.U32 R3, R6, R3, RZ ;  /* 0x0000000306031227 */ /* 0x004fc800078e00ff */
[----:B------:R-:W-:Y:S01]  /*105f0*/  IMAD.MOV.U32 R7, RZ, RZ, R6 ;  /* 0x000000ffff077224 */ /* 0x000fe200078e0006 */
[----:B0-----:R-:W-:-:S07]  /*10600*/  @P1 SHF.R.U32.HI R7, RZ, R2, R3 ;  /* 0x00000002ff071219 */ /* 0x001fce0000011603 */
        /* <DEDUP_REMOVED lines=28> */
[----:B------:R-:W-:Y:S02]  /*107d0*/  ISETP.NE.AND P0, PT, R3, 0x3, PT ;  /* 0x000000030300780c */ /* 0x000fe40003f05270 */
[----:B------:R-:W-:Y:S01]  /*107e0*/  LOP3.LUT R30, R8, R30, RZ, 0xfc, !PT ;  /* 0x0000001e081e7212 */ /* 0x000fe200078efcff */
[----:B------:R-:W-:Y:S01]  /*107f0*/  IMAD R2, R20, R2, R6 ;  /* 0x0000000214027224 */ /* 0x000fe200078e0206 */
[----:B------:R0:W-:Y:S04]  /*10800*/  STL [R1+0x24], R8 ;  /* 0x0000240801007387 */ /* 0x0001e80000100800 */
[----:B------:R0:W-:Y:S05]  /*10810*/  STL [R1], R2 ;  /* 0x0000000201007387 */ /* 0x0001ea0000100800 */
[----:B------:R-:W-:-:S04]  /*10820*/  @P0 LOP3.LUT R16, R16, 0x1000, RZ, 0xfc, !PT ;  /* 0x0000100010100812 */ /* 0x000fc800078efcff */
[----:B------:R-:W-:-:S04]  /*10830*/  LOP3.LUT R16, R16, 0xfffffffe, RZ, 0xc0, !PT ;  /* 0xfffffffe10107812 */ /* 0x000fc800078ec0ff */
[----:B------:R-:W-:Y:S01]  /*10840*/  @P1 LOP3.LUT R16, R16, 0x1, RZ, 0xfc, !PT ;  /* 0x0000000110101812 */ /* 0x000fe200078efcff */
[----:B0-----:R-:W-:Y:S06]  /*10850*/  @!P0 BRA `(.L_x_1069) ;  /* 0x0000000000048947 */ /* 0x001fec0003800000 */
[----:B------:R-:W-:Y:S01]  /*10860*/  BPT.TRAP 0x1 ;  /* 0x000000040000795c */ /* 0x000fe20000300000 */
.L_x_1069:
        /* <DEDUP_REMOVED lines=9> */
.L_x_1140:
[----:B------:R-:W-:Y:S05]  /*10900*/  BSYNC B0 ;  /* 0x0000000000007941 */ /* 0x000fea0003800000 */
.L_x_1070:
[----:B------:R-:W0:Y:S01]  /*10910*/  LDL R2, [R1] ;  /* 0x0000000001027983 */ /* 0x000e220000100800 */
[----:B------:R-:W-:Y:S01]  /*10920*/  ULDC.64 UR4, c[0x0][0x300] ;  /* 0x0000c00000047ab9 */ /* 0x000fe20000000a00 */
[----:B-----5:R-:W-:Y:S01]  /*10930*/  SHF.R.S32.HI R4, RZ, 0x1f, R37 ;  /* 0x0000001fff047819 */ /* 0x020fe20000011425 */
[----:B------:R-:W-:Y:S01]  /*10940*/  ULDC.64 UR6, c[0x0][0x2e8] ;  /* 0x0000ba0000067ab9 */ /* 0x000fe20000000a00 */
[----:B------:R-:W1:Y:S01]  /*10950*/  S2R R7, SR_TID.X ;  /* 0x0000000000077919 */ /* 0x000e620000002100 */
[----:B------:R-:W-:Y:S01]  /*10960*/  LOP3.LUT R16, R16, 0xfffffffd, RZ, 0xc0, !PT ;  /* 0xfffffffd10107812 */ /* 0x000fe200078ec0ff */
[----:B-1----:R-:W-:-:S05]  /*10970*/  IMAD.SHL.U32 R7, R7, 0x8, RZ ;  /* 0x0000000807077824 */ /* 0x002fca00078e00ff */
[----:B------:R-:W-:Y:S02]  /*10980*/  LOP3.LUT R7, R7, 0x38, RZ, 0xc0, !PT ;  /* 0x0000003807077812 */ /* 0x000fe400078ec0ff */
[----:B0-----:R-:W-:-:S05]  /*10990*/  SHF.R.S32.HI R0, RZ, 0x1f, R2 ;  /* 0x0000001fff007819 */ /* 0x001fca0000011402 */
[----:B------:R0:W-:Y:S04]  /*109a0*/  STL [R1+0x18], R0 ;  /* 0x0000180001007387 */ /* 0x0001e80000100800 */
[----:B------:R1:W-:Y:S01]  /*109b0*/  STL [R1+0x1c], R4 ;  /* 0x00001c0401007387 */ /* 0x0003e20000100800 */
[----:B0-----:R-:W-:-:S04]  /*109c0*/  IMAD R0, R0, UR4, RZ ;  /* 0x0000000400007c24 */ /* 0x001fc8000f8e02ff */
[C---:B------:R-:W-:Y:S02]  /*109d0*/  IMAD R0, R2.reuse, UR5, R0 ;  /* 0x0000000502007c24 */ /* 0x040fe4000f8e0200 */
[----:B------:R-:W-:Y:S01]  /*109e0*/  IMAD.WIDE.U32 R2, R2, UR4, RZ ;  /* 0x0000000402027c25 */ /* 0x000fe2000f8e00ff */
[----:B------:R-:W-:-:S03]  /*109f0*/  ULDC.64 UR4, c[0x0][0x310] ;  /* 0x0000c40000047ab9 */ /* 0x000fc60000000a00 */
[----:B------:R-:W-:Y:S02]  /*10a00*/  IMAD.IADD R3, R3, 0x1, R0 ;  /* 0x0000000103037824 */ /* 0x000fe400078e0200 */
[----:B------:R-:W-:Y:S02]  /*10a10*/  IMAD R0, R4, UR4, RZ ;  /* 0x0000000404007c24 */ /* 0x000fe4000f8e02ff */
[----:B------:R-:W-:-:S04]  /*10a20*/  IMAD.WIDE.U32 R2, R37, UR4, R2 ;  /* 0x0000000425027c25 */ /* 0x000fc8000f8e0002 */
[----:B------:R-:W-:Y:S01]  /*10a30*/  IMAD R0, R37, UR5, R0 ;  /* 0x0000000525007c24 */ /* 0x000fe2000f8e0200 */
[----:B------:R-:W-:Y:S01]  /*10a40*/  ULDC.64 UR4, c[0x0][0x308] ;  /* 0x0000c20000047ab9 */ /* 0x000fe20000000a00 */
[----:B-1----:R-:W-:Y:S02]  /*10a50*/  IMAD R4, R18, 0x1000, R34 ;  /* 0x0000100012047824 */ /* 0x002fe400078e0222 */
[----:B------:R-:W-:Y:S02]  /*10a60*/  IMAD.IADD R3, R3, 0x1, R0 ;  /* 0x0000000103037824 */ /* 0x000fe400078e0200 */
        /* <DEDUP_REMOVED lines=42> */
.L_x_1150:
        /* <DEDUP_REMOVED lines=10> */
.L_x_1073:
        /* <DEDUP_REMOVED lines=11> */
.L_x_1074:
[----:B------:R1:W5:Y:S01]  /*10e60*/  LDL.LU R0, [R1+0x8] ;  /* 0x0000080001007983 */ /* 0x0003620000300800 */
[----:B------:R-:W-:Y:S01]  /*10e70*/  LOP3.LUT P0, RZ, R16, 0x40, RZ, 0xc0, !PT ;  /* 0x0000004010ff7812 */ /* 0x000fe2000780c0ff */
[----:B------:R1:W-:-:S12]  /*10e80*/  SYNCS.ARRIVE.TRANS64.A1T0 RZ, [R22+URZ+0x38830], RZ ;  /* 0x038830ff16ff79a7 */ /* 0x0003d8000810003f */
[----:B------:R-:W-:Y:S05]  /*10e90*/  WARPSYNC.ALL ;  /* 0x0000000000007948 */ /* 0x000fea0003800000 */
[----:B0-----:R-:W-:Y:S01]  /*10ea0*/  SEL R2, R35, RZ, !P0 ;  /* 0x000000ff23027207 */ /* 0x001fe20004000000 */
[----:B------:R-:W-:Y:S04]  /*10eb0*/  BSSY B6, `(.L_x_1075) ;  /* 0x000001a000067945 */ /* 0x000fe80003800000 */
[----:B------:R0:W-:Y:S01]  /*10ec0*/  STL [R1+0x4], R2 ;  /* 0x0000040201007387 */ /* 0x0001e20000100800 */
[----:B------:R-:W-:Y:S01]  /*10ed0*/  BAR.SYNC.DEFER_BLOCKING 0x8, 0x100 ;  /* 0x0204000000007b1d */ /* 0x000fe20000010000 */
[----:B-----5:R-:W-:Y:S01]  /*10ee0*/  SEL R35, R0, RZ, !P0 ;  /* 0x000000ff00237207 */ /* 0x020fe20004000000 */
[----:B------:R-:W-:-:S04]  /*10ef0*/  VIADD R0, R17, 0x20400 ;  /* 0x0002040011007836 */ /* 0x000fc80000000000 */
[----:B------:R0:W-:Y:S01]  /*10f00*/  STL [R1+0x10], R35 ;  /* 0x0000102301007387 */ /* 0x0001e20000100800 */
[----:B------:R-:W-:Y:S02]  /*10f10*/  LOP3.LUT P0, RZ, R0, 0x3ff, RZ, 0xc0, !PT ;  /* 0x000003ff00ff7812 */ /* 0x000fe4000780c0ff */
[----:B------:R-:W-:-:S05]  /*10f20*/  SHF.R.S32.HI R0, RZ, 0x1f, R36 ;  /* 0x0000001fff007819 */ /* 0x000fca0000011424 */
[----:B------:R0:W-:Y:S06]  /*10f30*/  STL [R1+0x8], R0 ;  /* 0x0000080001007387 */ /* 0x0001ec0000100800 */
[----:B------:R-:W-:Y:S05]  /*10f40*/  @!P0 BRA `(.L_x_1076) ;  /* 0x0000000000408947 */ /* 0x000fea0003800000 */
[----:B0-----:R-:W-:Y:S01]  /*10f50*/  MOV R2, 0x0 ;  /* 0x0000000000027802 */ /* 0x001fe20000000f00 */
        /* <DEDUP_REMOVED lines=15> */
.L_x_1076:
[----:B------:R-:W-:Y:S05]  /*11050*/  BSYNC B6 ;  /* 0x0000000000067941 */ /* 0x000fea0003800000 */
.L_x_1075:
[----:B------:R-:W2:Y:S01]  /*11060*/  LDL R4, [R1+0x8] ;  /* 0x0000080001047983 */ /* 0x000ea20000100800 */
[----:B------:R-:W3:Y:S01]  /*11070*/  LDC R10, c[0x0][0x448] ;  /* 0x00011200ff0a7b82 */ /* 0x000ee20000000800 */
[----:B------:R-:W-:Y:S01]  /*11080*/  IMAD.MOV.U32 R21, RZ, RZ, R35 ;  /* 0x000000ffff157224 */ /* 0x000fe200078e0023 */
[----:B------:R-:W-:Y:S01]  /*11090*/  ULDC.64 UR4, c[0x0][0x298] ;  /* 0x0000a60000047ab9 */ /* 0x000fe20000000a00 */
[----:B------:R-:W4:Y:S04]  /*110a0*/  LDL R20, [R1+0x4] ;  /* 0x0000040001147983 */ /* 0x000f280000100800 */
[----:B------:R1:W5:Y:S01]  /*110b0*/  LDL R9, [R1+0xc] ;  /* 0x00000c0001097983 */ /* 0x0003620000100800 */
[----:B0-----:R-:W0:Y:S01]  /*110c0*/  S2R R2, SR_TID.X ;  /* 0x0000000000027919 */ /* 0x001e220000002100 */
[----:B------:R-:W1:Y:S01]  /*110d0*/  S2R R35, SR_TID.X ;  /* 0x0000000000237919 */ /* 0x000e620000002100 */
[----:B---3--:R-:W-:-:S13]  /*110e0*/  ISETP.NE.AND P0, PT, R10, 0x1, PT ;  /* 0x000000010a00780c */ /* 0x008fda0003f05270 */
[----:B------:R-:W3:Y:S01]  /*110f0*/  @P0 LDC R3, c[0x0][0x44c] ;  /* 0x00011300ff030b82 */ /* 0x000ee20000000800 */
[----:B0-----:R-:W-:-:S04]  /*11100*/  LOP3.LUT R2, R2, 0x7f, RZ, 0xc0, !PT ;  /* 0x0000007f02027812 */ /* 0x001fc800078ec0ff */
[----:B------:R-:W-:Y:S01]  /*11110*/  SHF.R.U32.HI R2, RZ, 0x3, R2 ;  /* 0x00000003ff027819 */ /* 0x000fe20000011602 */
[----:B-1----:R-:W-:-:S05]  /*11120*/  IMAD.SHL.U32 R35, R35, 0x10, RZ ;  /* 0x0000001023237824 */ /* 0x002fca00078e00ff */
[----:B------:R-:W-:Y:S02]  /*11130*/  LOP3.LUT R35, R2, 0x70, R35, 0xf8, !PT ;  /* 0x0000007002237812 */ /* 0x000fe400078ef823 */
[----:B------:R-:W0:Y:S03]  /*11140*/  @P0 LDC R2, c[0x0][0x450] ;  /* 0x00011400ff020b82 */ /* 0x000e260000000800 */
[----:B------:R-:W-:-:S04]  /*11150*/  IMAD R35, R25, 0x40, R35 ;  /* 0x0000004019237824 */ /* 0x000fc800078e0223 */
[----:B---3--:R-:W-:-:S04]  /*11160*/  @P0 IMAD.HI.U32 R3, R35, R3, RZ ;  /* 0x0000000323030227 */ /* 0x008fc800078e00ff */
[----:B------:R-:W-:Y:S01]  /*11170*/  IMAD.MOV.U32 R0, RZ, RZ, R35 ;  /* 0x000000ffff007224 */ /* 0x000fe200078e0023 */
[----:B0-----:R-:W-:Y:S01]  /*11180*/  @P0 SHF.R.U32.HI R0, RZ, R2, R3 ;  /* 0x00000002ff000219 */ /* 0x001fe20000011603 */
[----:B------:R-:W-:Y:S01]  /*11190*/  IMAD.WIDE.U32 R2, R36, UR4, RZ ;  /* 0x0000000424027c25 */ /* 0x000fe2000f8e00ff */
[----:B------:R-:W0:Y:S01]  /*111a0*/  S2R R7, SR_TID.X ;  /* 0x0000000000077919 */ /* 0x000e220000002100 */
[----:B------:R-:W-:-:S04]  /*111b0*/  LOP3.LUT R16, R16, 0xfffff7ff, RZ, 0xc0, !PT ;  /* 0xfffff7ff10107812 */ /* 0x000fc800078ec0ff */
[----:B------:R-:W-:Y:S01]  /*111c0*/  @P0 LOP3.LUT R16, R16, 0x800, RZ, 0xfc, !PT ;  /* 0x0000080010100812 */ /* 0x000fe200078efcff */
[----:B0-----:R-:W-:-:S05]  /*111d0*/  IMAD.SHL.U32 R7, R7, 0x8, RZ ;  /* 0x0000000807077824 */ /* 0x001fca00078e00ff */
[----:B------:R-:W-:Y:S01]  /*111e0*/  LOP3.LUT R7, R7, 0x38, RZ, 0xc0, !PT ;  /* 0x0000003807077812 */ /* 0x000fe200078ec0ff */
[----:B--2---:R-:W-:-:S04]  /*111f0*/  IMAD R4, R4, UR4, RZ ;  /* 0x0000000404047c24 */ /* 0x004fc8000f8e02ff */
[----:B------:R-:W-:Y:S01]  /*11200*/  IMAD R4, R36, UR5, R4 ;  /* 0x0000000524047c24 */ /* 0x000fe2000f8e0204 */
[----:B------:R-:W-:-:S03]  /*11210*/  ULDC.64 UR4, c[0x0][0x2d8] ;  /* 0x0000b60000047ab9 */ /* 0x000fc60000000a00 */
[----:B------:R-:W-:Y:S02]  /*11220*/  IMAD.IADD R3, R3, 0x1, R4 ;  /* 0x0000000103037824 */ /* 0x000fe400078e0204 */
[----:B------:R-:W-:-:S04]  /*11230*/  IMAD.WIDE.U32 R2, R26, UR4, R2 ;  /* 0x000000041a027c25 */ /* 0x000fc8000f8e0002 */
[----:B------:R-:W-:Y:S01]  /*11240*/  IMAD R3, R26, UR5, R3 ;  /* 0x000000051a037c24 */ /* 0x000fe2000f8e0203 */
[----:B------:R-:W-:Y:S02]  /*11250*/  ULDC.64 UR4, c[0x0][0x2e0] ;  /* 0x0000b80000047ab9 */ /* 0x000fe40000000a00 */
[----:B------:R-:W-:Y:S02]  /*11260*/  IMAD R4, R21, UR4, RZ ;  /* 0x0000000415047c24 */ /* 0x000fe4000f8e02ff */
[----:B----4-:R-:W-:-:S04]  /*11270*/  IMAD.WIDE.U32 R2, R20, UR4, R2 ;  /* 0x0000000414027c25 */ /* 0x010fc8000f8e0002 */
[----:B------:R-:W-:Y:S01]  /*11280*/  IMAD R4, R20, UR5, R4 ;  /* 0x0000000514047c24 */ /* 0x000fe2000f8e0204 */
[----:B------:R-:W-:-:S03]  /*11290*/  ULDC.64 UR4, c[0x0][0x2d0] ;  /* 0x0000b40000047ab9 */ /* 0x000fc60000000a00 */
[----:B------:R-:W-:Y:S01]  /*112a0*/  IMAD.IADD R3, R3, 0x1, R4 ;  /* 0x0000000103037824 */ /* 0x000fe200078e0204 */
[----:B------:R-:W-:Y:S01]  /*112b0*/  SHF.R.S32.HI R4, RZ, 0x1f, R0 ;  /* 0x0000001fff047819 */ /* 0x000fe20000011400 */
[----:B------:R-:W0:Y:S04]  /*112c0*/  S2R R20, SR_TID.X ;  /* 0x0000000000147919 */ /* 0x000e280000002100 */
[----:B------:R-:W-:Y:S02]  /*112d0*/  IMAD R4, R4, UR4, RZ ;  /* 0x0000000404047c24 */ /* 0x000fe4000f8e02ff */
[----:B------:R-:W-:-:S04]  /*112e0*/  IMAD.WIDE.U32 R2, R0, UR4, R2 ;  /* 0x0000000400027c25 */ /* 0x000fc8000f8e0002 */
[----:B------:R-:W-:Y:S01]  /*112f0*/  IMAD R4, R0, UR5, R4 ;  /* 0x0000000500047c24 */ /* 0x000fe2000f8e0204 */
[----:B------:R-:W-:Y:S01]  /*11300*/  ULDC.64 UR4, c[0x0][0x2c8] ;  /* 0x0000b20000047ab9 */ /* 0x000fe20000000a00 */
[----:B------:R-:W-:-:S04]  /*11310*/  IMAD.MOV R0, RZ, RZ, -R0 ;  /* 0x000000ffff007224 */ /* 0x000fc800078e0a00 */
[----:B------:R-:W-:Y:S02]  /*11320*/  IMAD R0, R10, R0, R35 ;  /* 0x000000000a007224 */ /* 0x000fe400078e0223 */
[----:B------:R-:W-:-:S03]  /*11330*/  IMAD.IADD R3, R3, 0x1, R4 ;  /* 0x0000000103037824 */ /* 0x000fc600078e0204 */
[----:B------:R-:W-:Y:S01]  /*11340*/  SHF.R.S32.HI R4, RZ, 0x1f, R0 ;  /* 0x0000001fff047819 */ /* 0x000fe20000011400 */
[----:B------:R-:W-:-:S04]  /*11350*/  IMAD.WIDE.U32 R2, R0, UR4, R2 ;  /* 0x0000000400027c25 */ /* 0x000fc8000f8e0002 */
[----:B------:R-:W-:-:S04]  /*11360*/  IMAD R4, R4, UR4, RZ ;  /* 0x0000000404047c24 */ /* 0x000fc8000f8e02ff */
[----:B------:R-:W-:Y:S01]  /*11370*/  IMAD R4, R0, UR5, R4 ;  /* 0x0000000500047c24 */ /* 0x000fe2000f8e0204 */
[----:B------:R-:W-:Y:S02]  /*11380*/  ULDC.64 UR4, c[0x0][0x280] ;  /* 0x0000a00000047ab9 */ /* 0x000fe40000000a00 */
[----:B------:R-:W-:Y:S01]  /*11390*/  LEA R0, P0, R2, UR4, 0x1 ;  /* 0x0000000402007c11 */ /* 0x000fe2000f8008ff */
[----:B------:R-:W-:Y:S01]  /*113a0*/  IMAD.IADD R3, R3, 0x1, R4 ;  /* 0x0000000103037824 */ /* 0x000fe200078e0204 */
[----:B------:R-:W-:Y:S01]  /*113b0*/  ULDC UR4, c[0x0][0x2b8] ;  /* 0x0000ae0000047ab9 */ /* 0x000fe20000000800 */
[----:B0-----:R-:W-:-:S03]  /*113c0*/  LOP3.LUT R20, R20, 0x7f, RZ, 0xc0, !PT ;  /* 0x0000007f14147812 */ /* 0x001fc600078ec0ff */
[----:B------:R-:W-:Y:S01]  /*113d0*/  LEA.HI.X R2, R2, UR5, R3, 0x1, P0 ;  /* 0x0000000502027c11 */ /* 0x000fe200080f0c03 */
[----:B------:R-:W-:Y:S01]  /*113e0*/  UMOV UR5, 0xffffffff ;  /* 0xffffffff00057882 */ /* 0x000fe20000000000 */
[----:B------:R-:W-:Y:S02]  /*113f0*/  ISETP.GE.AND P0, PT, R7, UR4, PT ;  /* 0x0000000407007c0c */ /* 0x000fe4000bf06270 */
[----:B------:R-:W-:Y:S01]  /*11400*/  SHF.R.U32.HI R8, RZ, 0x3, R20 ;  /* 0x00000003ff087819 */ /* 0x000fe20000011614 */
[----:B------:R-:W-:Y:S10]  /*11410*/  BRA.DIV UR5, `(.L_x_1077) ;  /* 0x0000004605587947 */ /* 0x000ff4000b800000 */
[----:B------:R-:W0:Y:S01]  /*11420*/  SHFL.IDX PT, R5, R0, RZ, 0x181f ;  /* 0x00181fff00057589 */ /* 0x000e2200000e0000 */
[----:B-----5:R-:W-:Y:S01]  /*11430*/  IMAD R3, R9, R10, RZ ;  /* 0x0000000a09037224 */ /* 0x020fe200078e02ff */
[----:B------:R-:W-:Y:S01]  /*11440*/  LOP3.LUT R16, R16, 0xfffffeff, RZ, 0xc0, !PT ;  /* 0xfffffeff10107812 */ /* 0x000fe200078ec0ff */
[----:B------:R-:W-:Y:S01]  /*11450*/  IMAD R25, R25, 0x40, R8 ;  /* 0x0000004019197824 */ /* 0x000fe200078e0208 */
[----:B------:R-:W1:Y:S04]  /*11460*/  SHFL.IDX PT, R4, R2, RZ, 0x181f ;  /* 0x00181fff02047589 */ /* 0x000e6800000e0000 */
[----:B------:R-:W-:-:S13]  /*11470*/  ISETP.GE.AND P2, PT, R25, R3, PT ;  /* 0x000000031900720c */ /* 0x000fda0003f46270 */
[----:B------:R-:W-:Y:S02]  /*11480*/  @P2 LOP3.LUT R16, R16, 0x100, RZ, 0xfc, !PT ;  /* 0x0000010010102812 */ /* 0x000fe400078efcff */
[----:B0-----:R-:W-:Y:S02]  /*11490*/  @!P2 LEA R5, P1, R7, R5, 0x1 ;  /* 0x000000050705a211 */ /* 0x001fe400078208ff */
[----:B------:R-:W-:-:S03]  /*114a0*/  LOP3.LUT R16, R16, 0xffffff7f, RZ, 0xc0, !PT ;  /* 0xffffff7f10107812 */ /* 0x000fc600078ec0ff */
        /* <DEDUP_REMOVED lines=10> */
[----:B------:R-:W-:-:S04]  /*11550*/  @P2 LOP3.LUT R16, R16, 0x80, RZ, 0xfc, !PT ;  /* 0x0000008010102812 */ /* 0x000fc800078efcff */
[----:B------:R-:W-:Y:S02]  /*11560*/  LOP3.LUT R16, R16, 0xffffffbf, RZ, 0xc0, !PT ;  /* 0xffffffbf10107812 */ /* 0x000fe400078ec0ff */
        /* <DEDUP_REMOVED lines=11> */
[----:B------:R-:W-:-:S02]  /*11620*/  @P2 LOP3.LUT R16, R16, 0x40, RZ, 0xfc, !PT ;  /* 0x0000004010102812 */ /* 0x000fc400078efcff */
[----:B0-----:R-:W-:-:S05]  /*11630*/  @!P2 LEA R5, P1, R7, R5, 0x1 ;  /* 0x000000050705a211 */ /* 0x001fca00078208ff */
[----:B-1----:R-:W-:-:S05]  /*11640*/  @!P2 IMAD.X R4, RZ, RZ, R4, P1 ;  /* 0x000000ffff04a224 */ /* 0x002fca00008e0604 */
[----:B------:R-:W-:-:S04]  /*11650*/  @!P2 LOP3.LUT R5, R5, R4, RZ, 0x3c, !PT ;  /* 0x000000040505a212 */ /* 0x000fc800078e3cff */
[----:B------:R-:W-:-:S04]  /*11660*/  @!P2 LOP3.LUT R4, R5, R4, RZ, 0x3c, !PT ;  /* 0x000000040504a212 */ /* 0x000fc800078e3cff */
[----:B------:R-:W-:-:S05]  /*11670*/  @!P2 LOP3.LUT R5, R5, R4, RZ, 0x3c, !PT ;  /* 0x000000040505a212 */ /* 0x000fca00078e3cff */
[----:B------:R0:W-:Y:S04]  /*11680*/  @!P2 LDGSTS.E.BYPASS.LTC128B.128 [R19+0x21400], desc[UR44][R4.64], !P0 ;  /* 0x214000000413afae */ /* 0x0001e8000c101d6c */
[----:B0-----:R0:W1:Y:S02]  /*11690*/  SHFL.IDX PT, R4, R2, 0x3, 0x181f ;  /* 0x00781f0002047f89 */ /* 0x00106400000e0000 */
.L_x_1159:
[----:B------:R-:W-:Y:S01]  /*116a0*/  VIADD R25, R25, 0x30 ;  /* 0x0000003019197836 */ /* 0x000fe20000000000 */
[----:B------:R-:W-:-:S04]  /*116b0*/  LOP3.LUT R16, R16, 0xfffeffff, RZ, 0xc0, !PT ;  /* 0xfffeffff10107812 */ /* 0x000fc800078ec0ff */
[----:B------:R-:W-:-:S13]  /*116c0*/  ISETP.GE.AND P2, PT, R25, R3, PT ;  /* 0x000000031900720c */ /* 0x000fda0003f46270 */
[----:B0-----:R-:W-:Y:S02]  /*116d0*/  @!P2 LEA R2, P1, R7, R0, 0x1 ;  /* 0x000000000702a211 */ /* 0x001fe400078208ff */
[----:B------:R-:W-:-:S03]  /*116e0*/  @P2 LOP3.LUT R16, R16, 0x10000, RZ, 0xfc, !PT ;  /* 0x0001000010102812 */ /* 0x000fc600078efcff */
[----:B-1----:R-:W-:-:S05]  /*116f0*/  @!P2 IMAD.X R3, RZ, RZ, R4, P1 ;  /* 0x000000ffff03a224 */ /* 0x002fca00008e0604 */
[----:B------:R-:W-:Y:S01]  /*11700*/  @!PT LDS RZ, [RZ] ;  /* 0x00000000fffff984 */ /* 0x000fe20000000800 */
[----:B------:R-:W-:Y:S01]  /*11710*/  @!PT LDS RZ, [RZ] ;  /* 0x00000000fffff984 */ /* 0x000fe20000000800 */
[----:B------:R-:W-:Y:S01]  /*11720*/  @!PT LDS RZ, [RZ] ;  /* 0x00000000fffff984 */ /* 0x000fe20000000800 */
[----:B------:R0:W-:Y:S01]  /*11730*/  @!P2 LDGSTS.E.BYPASS.LTC128B.128 [R19+0x21c00], desc[UR44][R2.64], !P0 ;  /* 0x21c000000213afae */ /* 0x0001e2000c101d6c */
[----:B------:R-:W-:Y:S01]  /*11740*/  PLOP3.LUT P0, PT, PT, PT, PT, 0x80, 0x0 ;  /* 0x000000000000781c */ /* 0x000fe20003f0f070 */
[----:B------:R-:W-:-:S12]  /*11750*/  NOP ;  /* 0x0000000000007918 */ /* 0x000fd80000000000 */
.L_x_1078:
[----:B------:R-:W-:Y:S02]  /*11760*/  PLOP3.LUT P1, PT, P1, P0, PT, 0xa2, 0x0 ;  /* 0x000000000000781c */ /* 0x000fe40000f21472 */
[----:B------:R-:W-:-:S08]  /*11770*/  @P0 R2UR P1, UR4, R17 ;  /* 0x00000000110402ca */ /* 0x000fd00000020000 */
[----:B------:R-:W-:-:S05]  /*11780*/  @P0 PLOP3.LUT P0, PT, P1, PT, PT, 0x80, 0x0 ;  /* 0x000000000000081c */ /* 0x000fca0000f0f070 */
[----:B------:R-:W-:Y:S01]  /*11790*/  @!P1 SYNCS.ARRIVE.TRANS64.RED.A0T1 RZ, [UR4+0x38800], RZ ;  /* 0x038800ffffff99a7 */ /* 0x000fe20008200404 */
[----:B------:R-:W-:Y:S07]  /*117a0*/  @!P1 ARRIVES.LDGSTSBAR.64.TRANSCNT [UR4+0x38800] ;  /* 0x03880000ff0099b0 */ /* 0x000fee0008000a84 */
[----:B------:R-:W-:Y:S05]  /*117b0*/  @P0 BRA.U.ANY `(.L_x_1078) ;  /* 0xfffffffd00e80947 */ /* 0x000fea000393ffff */
[----:B------:R-:W-:Y:S01]  /*117c0*/  NOP ;  /* 0x0000000000007918 */ /* 0x000fe20000000000 */
[----:B------:R-:W-:Y:S01]  /*117d0*/  VIADD R0, R17, 0x26400 ;  /* 0x0002640011007836 */ /* 0x000fe20000000000 */
[----:B------:R1:W-:Y:S01]  /*117e0*/  SYNCS.ARRIVE.TRANS64.A1T0 RZ, [R17+URZ+0x38800], RZ ;  /* 0x038800ff11ff79a7 */ /* 0x0003e2000810003f */
[----:B------:R-:W-:Y:S03]  /*117f0*/  BSSY B6, `(.L_x_1079) ;  /* 0x0000013000067945 */ /* 0x000fe60003800000 */
[----:B------:R-:W-:-:S13]  /*11800*/  LOP3.LUT P0, RZ, R0, 0x3ff, RZ, 0xc0, !PT ;  /* 0x000003ff00ff7812 */ /* 0x000fda000780c0ff */
[----:B-1----:R-:W-:Y:S05]  /*11810*/  @!P0 BRA `(.L_x_1080) ;  /* 0x0000000000408947 */ /* 0x002fea0003800000 */
        /* <DEDUP_REMOVED lines=16> */
.L_x_1080:
[----:B------:R-:W-:Y:S05]  /*11920*/  BSYNC B6 ;  /* 0x0000000000067941 */ /* 0x000fea0003800000 */
.L_x_1079:
[----:B------:R-:W2:Y:S01]  /*11930*/  LDL.LU R25, [R1+0x8] ;  /* 0x0000080001197983 */ /* 0x000ea20000300800 */
[----:B0-----:R-:W0:Y:S01]  /*11940*/  LDC R2, c[0x0][0x448] ;  /* 0x00011200ff027b82 */ /* 0x001e220000000800 */
[----:B------:R-:W-:Y:S02]  /*11950*/  ULDC.64 UR4, c[0x0][0x398] ;  /* 0x0000e60000047ab9 */ /* 0x000fe40000000a00 */
[----:B------:R-:W3:Y:S04]  /*11960*/  LDL.LU R21, [R1+0x10] ;  /* 0x0000100001157983 */ /* 0x000ee80000300800 */
[----:B------:R-:W4:Y:S01]  /*11970*/  LDL.LU R20, [R1+0x4] ;  /* 0x0000040001147983 */ /* 0x000f220000300800 */
[----:B0-----:R-:W-:-:S13]  /*11980*/  ISETP.NE.AND P6, PT, R2, 0x1, PT ;  /* 0x000000010200780c */ /* 0x001fda0003fc5270 */
[----:B------:R-:W0:Y:S08]  /*11990*/  @P6 LDC R3, c[0x0][0x44c] ;  /* 0x00011300ff036b82 */ /* 0x000e300000000800 */
[----:B------:R-:W1:Y:S01]  /*119a0*/  @P6 LDC R2, c[0x0][0x450] ;  /* 0x00011400ff026b82 */ /* 0x000e620000000800 */
[----:B------:R-:W-:Y:S02]  /*119b0*/  IMAD.MOV.U32 R0, RZ, RZ, R35 ;  /* 0x000000ffff007224 */ /* 0x000fe400078e0023 */
[----:B0-----:R-:W-:-:S05]  /*119c0*/  @P6 IMAD.HI.U32 R3, R35, R3, RZ ;  /* 0x0000000323036227 */ /* 0x001fca00078e00ff */
[----:B-1----:R-:W-:Y:S01]  /*119d0*/  @P6 SHF.R.U32.HI R0, RZ, R2, R3 ;  /* 0x00000002ff006219 */ /* 0x002fe20000011603 */
[----:B------:R-:W-:-:S03]  /*119e0*/  IMAD.WIDE.U32 R2, R36, UR4, RZ ;  /* 0x0000000424027c25 */ /* 0x000fc6000f8e00ff */
[----:B------:R-:W-:Y:S01]  /*119f0*/  SHF.R.S32.HI R5, RZ, 0x1f, R0 ;  /* 0x0000001fff057819 */ /* 0x000fe20000011400 */
[----:B------:R-:W0:Y:S01]  /*11a00*/  S2R R8, SR_TID.X ;  /* 0x0000000000087919 */ /* 0x000e220000002100 */
[----:B------:R-:W-:Y:S01]  /*11a10*/  LOP3.LUT R16, R16, 0xfffff7ff, RZ, 0xc0, !PT ;  /* 0xfffff7ff10107812 */ /* 0x000fe200078ec0ff */
        /* <DEDUP_REMOVED lines=9> */
[----:B---3--:R-:W-:Y:S02]  /*11ab0*/  IMAD R4, R21, UR4, RZ ;  /* 0x0000000415047c24 */ /* 0x008fe4000f8e02ff */
[----:B------:R-:W0:Y:S01]  /*11ac0*/  S2R R21, SR_TID.X ;  /* 0x0000000000157919 */ /* 0x000e220000002100 */
[----:B----4-:R-:W-:Y:S01]  /*11ad0*/  IMAD.WIDE.U32 R2, R20, UR4, R2 ;  /* 0x0000000414027c25 */ /* 0x010fe2000f8e0002 */
[----:B------:R-:W-:-:S03]  /*11ae0*/  ULDC UR4, c[0x0][0x448] ;  /* 0x0001120000047ab9 */ /* 0x000fc60000000800 */
[----:B------:R-:W-:Y:S02]  /*11af0*/  IMAD R4, R20, UR5, R4 ;  /* 0x0000000514047c24 */ /* 0x000fe4000f8e0204 */
[----:B------:R-:W1:Y:S02]  /*11b00*/  S2R R20, SR_TID.X ;  /* 0x0000000000147919 */ /* 0x000e640000002100 */
[----:B------:R-:W-:Y:S02]  /*11b10*/  IMAD.IADD R3, R3, 0x1, R4 ;  /* 0x0000000103037824 */ /* 0x000fe400078e0204 */
[----:B------:R-:W-:-:S04]  /*11b20*/  IMAD.MOV R4, RZ, RZ, -R0 ;  /* 0x000000ffff047224 */ /* 0x000fc800078e0a00 */
[----:B------:R-:W-:Y:S01]  /*11b30*/  IMAD R4, R4, UR4, R35 ;  /* 0x0000000404047c24 */ /* 0x000fe2000f8e0223 */
[----:B------:R-:W-:Y:S02]  /*11b40*/  ULDC.64 UR4, c[0x0][0x3d0] ;  /* 0x0000f40000047ab9 */ /* 0x000fe40000000a00 */
[----:B------:R-:W-:Y:S02]  /*11b50*/  IMAD R5, R5, UR4, RZ ;  /* 0x0000000405057c24 */ /* 0x000fe4000f8e02ff */
[----:B------:R-:W-:-:S04]  /*11b60*/  IMAD.WIDE.U32 R2, R0, UR4, R2 ;  /* 0x0000000400027c25 */ /* 0x000fc8000f8e0002 */
[----:B------:R-:W-:Y:S01]  /*11b70*/  IMAD R5, R0, UR5, R5 ;  /* 0x0000000500057c24 */ /* 0x000fe2000f8e0205 */
[----:B------:R-:W-:Y:S01]  /*11b80*/  SHF.R.S32.HI R0, RZ, 0x1f, R4 ;  /* 0x0000001fff007819 */ /* 0x000fe20000011404 */
[----:B------:R-:W-:Y:S02]  /*11b90*/  ULDC.64 UR4, c[0x0][0x3c8] ;  /* 0x0000f20000047ab9 */ /* 0x000fe40000000a00 */
[----:B------:R-:W-:Y:S02]  /*11ba0*/  IMAD.IADD R3, R3, 0x1, R5 ;  /* 0x0000000103037824 */ /* 0x000fe400078e0205 */
[----:B------:R-:W-:Y:S02]  /*11bb0*/  IMAD R0, R0, UR4, RZ ;  /* 0x0000000400007c24 */ /* 0x000fe4000f8e02ff */
[----:B0-----:R-:W-:Y:S02]  /*11bc0*/  IMAD.SHL.U32 R21, R21, 0x8, RZ ;  /* 0x0000000815157824 */ /* 0x001fe400078e00ff */
[----:B------:R-:W-:-:S02]  /*11bd0*/  IMAD R0, R4, UR5, R0 ;  /* 0x0000000504007c24 */ /* 0x000fc4000f8e0200 */
[----:B------:R-:W-:Y:S01]  /*11be0*/  IMAD.WIDE.U32 R2, R4, UR4, R2 ;  /* 0x0000000404027c25 */ /* 0x000fe2000f8e0002 */
[----:B------:R-:W-:Y:S01]  /*11bf0*/  LOP3.LUT R21, R21, 0x38, RZ, 0xc0, !PT ;  /* 0x0000003815157812 */ /* 0x000fe200078ec0ff */
[----:B------:R-:W-:Y:S02]  /*11c00*/  ULDC.64 UR4, c[0x0][0x390] ;  /* 0x0000e40000047ab9 */ /* 0x000fe40000000a00 */
[----:B-1----:R-:W-:Y:S01]  /*11c10*/  IMAD.SHL.U32 R20, R20, 0x8, RZ ;  /* 0x0000000814147824 */ /* 0x002fe200078e00ff */
[----:B------:R-:W-:Y:S01]  /*11c20*/  LOP3.LUT R7, R21, 0x80, RZ, 0xfc, !PT ;  /* 0x0000008015077812 */ /* 0x000fe200078efcff */
[----:B------:R-:W-:Y:S01]  /*11c30*/  IMAD.IADD R6, R3, 0x1, R0 ;  /* 0x0000000103067824 */ /* 0x000fe200078e0200 */
[----:B------:R-:W0:Y:S01]  /*11c40*/  S2R R25, SR_TID.X ;  /* 0x0000000000197919 */ /* 0x000e220000002100 */
[----:B------:R-:W-:Y:S01]  /*11c50*/  LEA R0, P0, R2, UR4, 0x1 ;  /* 0x0000000402007c11 */ /* 0x000fe2000f8008ff */
[----:B------:R-:W-:Y:S01]  /*11c60*/  ULDC UR4, c[0x0][0x3b8] ;  /* 0x0000ee0000047ab9 */ /* 0x000fe20000000800 */
[----:B------:R-:W-:Y:S01]  /*11c70*/  LOP3.LUT R20, R20, 0x38, RZ, 0xc0, !PT ;  /* 0x0000003814147812 */ /* 0x000fe200078ec0ff */
[----:B------:R-:W1:Y:S01]  /*11c80*/  S2R R21, SR_TID.X ;  /* 0x0000000000157919 */ /* 0x000e620000002100 */
[----:B------:R-:W-:-:S02]  /*11c90*/  ISETP.GE.AND P4, PT, R7, UR4, PT ;  /* 0x0000000407007c0c */ /* 0x000fc4000bf86270 */
[C---:B------:R-:W-:Y:S02]  /*11ca0*/  LOP3.LUT R9, R20.reuse, 0x40, RZ, 0xfc, !PT ;  /* 0x0000004014097812 */ /* 0x040fe400078efcff */
[----:B------:R-:W-:Y:S02]  /*11cb0*/  LOP3.LUT R7, R20, 0x100, RZ, 0xfc, !PT ;  /* 0x0000010014077812 */ /* 0x000fe400078efcff */
[----:B------:R-:W2:Y:S01]  /*11cc0*/  S2R R20, SR_TID.X ;  /* 0x0000000000147919 */ /* 0x000ea20000002100 */
[----:B------:R-:W-:Y:S02]  /*11cd0*/  ISETP.GE.AND P1, PT, R8, UR4, PT ;  /* 0x0000000408007c0c */ /* 0x000fe4000bf26270 */
[----:B------:R-:W-:Y:S02]  /*11ce0*/  ISETP.GE.AND P5, PT, R9, UR4, PT ;  /* 0x0000000409007c0c */ /* 0x000fe4000bfa6270 */
[----:B------:R-:W-:Y:S02]  /*11cf0*/  ISETP.GE.AND P2, PT, R7, UR4, PT ;  /* 0x0000000407007c0c */ /* 0x000fe4000bf46270 */
[----:B------:R-:W-:-:S02]  /*11d00*/  LEA.HI.X R6, R2, UR5, R6, 0x1, P0 ;  /* 0x0000000502067c11 */ /* 0x000fc400080f0c06 */
[----:B------:R-:W-:Y:S01]  /*11d10*/  SEL R2, RZ, 0x1, P1 ;  /* 0x00000001ff027807 */ /* 0x000fe20000800000 */
[----:B0-----:R-:W-:Y:S02]  /*11d20*/  IMAD.SHL.U32 R25, R25, 0x8, RZ ;  /* 0x0000000819197824 */ /* 0x001fe400078e00ff */
[----:B-1----:R-:W-:-:S03]  /*11d30*/  IMAD.SHL.U32 R21, R21, 0x8, RZ ;  /* 0x0000000815157824 */ /* 0x002fc600078e00ff */
[----:B------:R-:W-:Y:S01]  /*11d40*/  LOP3.LUT R25, R25, 0x38, RZ, 0xc0, !PT ;  /* 0x0000003819197812 */ /* 0x000fe200078ec0ff */
[----:B--2---:R-:W-:-:S03]  /*11d50*/  IMAD.SHL.U32 R20, R20, 0x8, RZ ;  /* 0x0000000814147824 */ /* 0x004fc600078e00ff */
[----:B------:R-:W-:Y:S02]  /*11d60*/  LOP3.LUT R7, R25, 0xc0, RZ, 0xfc, !PT ;  /* 0x000000c019077812 */ /* 0x000fe400078efcff */
[----:B------:R-:W-:Y:S02]  /*11d70*/  LOP3.LUT R21, R21, 0x38, RZ, 0xc0, !PT ;  /* 0x0000003815157812 */ /* 0x000fe400078ec0ff */
[----:B------:R-:W-:Y:S02]  /*11d80*/  LOP3.LUT R20, R20, 0x38, RZ, 0xc0, !PT ;  /* 0x0000003814147812 */ /* 0x000fe400078ec0ff */
[----:B------:R-:W-:Y:S02]  /*11d90*/  SEL R3, RZ, 0x4, P4 ;  /* 0x00000004ff037807 */ /* 0x000fe40002000000 */
[----:B------:R-:W-:Y:S02]  /*11da0*/  SEL R4, RZ, 0x2, P5 ;  /* 0x00000002ff047807 */ /* 0x000fe40002800000 */
[----:B------:R-:W-:-:S02]  /*11db0*/  ISETP.GE.AND P3, PT, R7, UR4, PT ;  /* 0x0000000407007c0c */ /* 0x000fc4000bf66270 */
[----:B------:R-:W-:Y:S02]  /*11dc0*/  LOP3.LUT R7, R21, 0x180, RZ, 0xfc, !PT ;  /* 0x0000018015077812 */ /* 0x000fe400078efcff */
[----:B------:R-:W-:Y:S02]  /*11dd0*/  LOP3.LUT R9, R20, 0x140, RZ, 0xfc, !PT ;  /* 0x0000014014097812 */ /* 0x000fe400078efcff */
[----:B------:R-:W-:Y:S02]  /*11de0*/  IADD3 R2, R3, R4, R2 ;  /* 0x0000000403027210 */ /* 0x000fe40007ffe002 */
[----:B------:R-:W-:Y:S02]  /*11df0*/  SEL R3, RZ, 0x10, P2 ;  /* 0x00000010ff037807 */ /* 0x000fe40001000000 */
[----:B------:R-:W-:Y:S02]  /*11e00*/  SEL R4, RZ, 0x8, P3 ;  /* 0x00000008ff047807 */ /* 0x000fe40001800000 */
[----:B------:R-:W-:-:S02]  /*11e10*/  @P1 LOP3.LUT R16, R16, 0x800, RZ, 0xfc, !PT ;  /* 0x0000080010101812 */ /* 0x000fc400078efcff */
[----:B------:R-:W-:Y:S02]  /*11e20*/  ISETP.GE.AND P0, PT, R7, UR4, PT ;  /* 0x0000000407007c0c */ /* 0x000fe4000bf06270 */
[----:B------:R-:W-:Y:S02]  /*11e30*/  LOP3.LUT R7, R20, 0x1c0, RZ, 0xfc, !PT ;  /* 0x000001c014077812 */ /* 0x000fe400078efcff */
[----:B------:R-:W-:Y:S02]  /*11e40*/  ISETP.GE.AND P1, PT, R9, UR4, PT ;  /* 0x0000000409007c0c */ /* 0x000fe4000bf26270 */
[----:B------:R-:W-:Y:S02]  /*11e50*/  IADD3 R4, R3, R2, R4 ;  /* 0x0000000203047210 */ /* 0x000fe40007ffe004 */
[----:B------:R-:W-:Y:S02]  /*11e60*/  SEL R2, RZ, 0x40, P0 ;  /* 0x00000040ff027807 */ /* 0x000fe40000000000 */
[----:B------:R-:W-:-:S02]  /*11e70*/  SEL R3, RZ, 0x20, P1 ;  /* 0x00000020ff037807 */ /* 0x000fc40000800000 */
[----:B------:R-:W-:Y:S01]  /*11e80*/  ISETP.GE.AND P0, PT, R7, UR4, PT ;  /* 0x0000000407007c0c */ /* 0x000fe2000bf06270 */
[----:B------:R-:W-:Y:S01]  /*11e90*/  UMOV UR4, 0xffffffff ;  /* 0xffffffff00047882 */ /* 0x000fe20000000000 */
[----:B------:R-:W-:Y:S02]  /*11ea0*/  IADD3 R4, R2, R4, R3 ;  /* 0x0000000402047210 */ /* 0x000fe40007ffe003 */
[----:B------:R-:W-:-:S05]  /*11eb0*/  SEL R5, RZ, 0x80, P0 ;  /* 0x00000080ff057807 */ /* 0x000fca0000000000 */
[----:B------:R-:W-:Y:S01]  /*11ec0*/  IMAD.IADD R5, R4, 0x1, R5 ;  /* 0x0000000104057824 */ /* 0x000fe200078e0205 */
[----:B------:R-:W-:Y:S06]  /*11ed0*/  BRA.DIV UR4, `(.L_x_1081) ;  /* 0x0000004204047947 */ /* 0x000fec000b800000 */
[C---:B------:R-:W-:Y:S01]  /*11ee0*/  LOP3.LUT P6, RZ, R16.reuse, 0x40, RZ, 0xc0, !PT ;  /* 0x0000004010ff7812 */ /* 0x040fe200078cc0ff */
[----:B------:R-:W0:Y:S01]  /*11ef0*/  SHFL.IDX PT, R3, R0, RZ, 0x181f ;  /* 0x00181fff00037589 */ /* 0x000e2200000e0000 */
[----:B------:R-:W-:-:S03]  /*11f00*/  LOP3.LUT R16, R16, 0xffbfffff, RZ, 0xc0, !PT ;  /* 0xffbfffff10107812 */ /* 0x000fc600078ec0ff */
[----:B------:R-:W1:Y:S08]  /*11f10*/  SHFL.IDX PT, R2, R6, RZ, 0x181f ;  /* 0x00181fff06027589 */ /* 0x000e7000000e0000 */
[----:B------:R-:W-:-:S04]  /*11f20*/  @P6 LOP3.LUT R16, R16, 0x400000, RZ, 0xfc, !PT ;  /* 0x0040000010106812 */ /* 0x000fc800078efcff */
[C---:B------:R-:W-:Y:S02]  /*11f30*/  LOP3.LUT P6, RZ, R16.reuse, 0x80, RZ, 0xc0, !PT ;  /* 0x0000008010ff7812 */ /* 0x040fe400078cc0ff */
[----:B------:R-:W-:-:S11]  /*11f40*/  LOP3.LUT R16, R16, 0xff7fffff, RZ, 0xc0, !PT ;  /* 0xff7fffff10107812 */ /* 0x000fd600078ec0ff */
[----:B------:R-:W-:-:S04]  /*11f50*/  @P6 LOP3.LUT R16, R16, 0x800000, RZ, 0xfc, !PT ;  /* 0x0080000010106812 */ /* 0x000fc800078efcff */
[----:B------:R-:W-:-:S13]  /*11f60*/  LOP3.LUT P6, RZ, R16, 0x100, RZ, 0xc0, !PT ;  /* 0x0000010010ff7812 */ /* 0x000fda00078cc0ff */
[----:B0-----:R-:W-:Y:S02]  /*11f70*/  @!P6 LEA R3, P0, R8, R3, 0x1 ;  /* 0x000000030803e211 */ /* 0x001fe400078008ff */
[----:B------:R-:W-:-:S03]  /*11f80*/  @!P6 LOP3.LUT R7, R4, 0x40, RZ, 0xc0, !PT ;  /* 0x000000400407e812 */ /* 0x000fc600078ec0ff */
[----:B-1----:R-:W-:Y:S01]  /*11f90*/  @!P6 IMAD.X R2, RZ, RZ, R2, P0 ;  /* 0x000000ffff02e224 */ /* 0x002fe200000e0602 */
[----:B------:R-:W-:Y:S02]  /*11fa0*/  LOP3.LUT P0, RZ, R16, 0x800, RZ, 0xc0, !PT ;  /* 0x0000080010ff7812 */ /* 0x000fe4000780c0ff */
[----:B------:R-:W-:Y:S02]  /*11fb0*/  @!P6 SHF.R.U32.HI R7, RZ, 0x2, R7 ;  /* 0x00000002ff07e819 */ /* 0x000fe40000011607 */
[----:B------:R-:W-:-:S04]  /*11fc0*/  @!P6 LOP3.LUT R3, R3, R2, RZ, 0x3c, !PT ;  /* 0x000000020303e212 */ /* 0x000fc800078e3cff */
[----:B------:R-:W-:-:S04]  /*11fd0*/  @!P6 LOP3.LUT R2, R3, R2, RZ, 0x3c, !PT ;  /* 0x000000020302e212 */ /* 0x000fc800078e3cff */
[----:B------:R-:W-:-:S05]  /*11fe0*/  @!P6 LOP3.LUT R3, R3, R2, RZ, 0x3c, !PT ;  /* 0x000000020303e212 */ /* 0x000fca00078e3cff */
[----:B------:R-:W-:Y:S01]  /*11ff0*/  @!PT LDS RZ, [RZ] ;  /* 0x00000000fffff984 */ /* 0x000fe20000000800 */
[----:B------:R-:W-:Y:S01]  /*12000*/  @!P6 LDGSTS.E.BYPASS.LTC128B.128 [R19+0x26400], desc[UR44][R2.64], !P0 ;  /* 0x264000000213efae */ /* 0x000fe2000c101d6c */
[----:B------:R-:W-:Y:S02]  /*12010*/  @!P6 ISETP.NE.U32.AND P0, PT, R7, RZ, PT ;  /* 0x000000ff0700e20c */ /* 0x000fe40003f05070 */
[----:B------:R-:W-:Y:S01]  /*12020*/  @!P6 LOP3.LUT R7, R5, 0x80, RZ, 0xc0, !PT ;  /* 0x000000800507e812 */ /* 0x000fe200078ec0ff */
[----:B------:R-:W-:Y:S03]  /*12030*/  @!P6 LDGSTS.E.BYPASS.LTC128B.128 [R19+0x28400], desc[UR44][R2.64+0x80], !P5 ;  /* 0x284000800213efae */ /* 0x000fe6000e901d6c */
[----:B------:R-:W-:Y:S01]  /*12040*/  @!P6 SHF.R.U32.HI R7, RZ, 0x3, R7 ;  /* 0x00000003ff07e819 */ /* 0x000fe20000011607 */
[----:B------:R-:W-:Y:S04]  /*12050*/  @!P6 LDGSTS.E.BYPASS.LTC128B.128 [R19+0x2a400], desc[UR44][R2.64+0x100], !P4 ;  /* 0x2a4001000213efae */ /* 0x000fe8000e101d6c */
[----:B------:R-:W-:Y:S04]  /*12060*/  @!P6 LDGSTS.E.BYPASS.LTC128B.128 [R19+0x2c400], desc[UR44][R2.64+0x180], !P3 ;  /* 0x2c4001800213efae */ /* 0x000fe8000d901d6c */
[----:B------:R-:W-:Y:S04]  /*12070*/  @!P6 LDGSTS.E.BYPASS.LTC128B.128 [R19+0x2e400], desc[UR44][R2.64+0x200], !P2 ;  /* 0x2e4002000213efae */ /* 0x000fe8000d101d6c */
[----:B------:R-:W-:Y:S04]  /*12080*/  @!P6 LDGSTS.E.BYPASS.LTC128B.128 [R19+0x30400], desc[UR44][R2.64+0x280], !P1 ;  /* 0x304002800213efae */ /* 0x000fe8000c901d6c */
[----:B------:R-:W-:Y:S01]  /*12090*/  @!P6 LDGSTS.E.BYPASS.LTC128B.128 [R19+0x32400], desc[UR44][R2.64+0x300], P0 ;  /* 0x324003000213efae */ /* 0x000fe20008101d6c */
[----:B------:R-:W-:-:S03]  /*120a0*/  @!P6 ISETP.NE.U32.AND P0, PT, R7, RZ, PT ;  /* 0x000000ff0700e20c */ /* 0x000fc60003f05070 */
[----:B------:R-:W-:Y:S10]  /*120b0*/  SHFL.IDX PT, R7, R6, 0x1, 0x181f ;  /* 0x00381f0006077f89 */ /* 0x000ff400000e0000 */
[----:B------:R0:W-:Y:S01]  /*120c0*/  @!P6 LDGSTS.E.BYPASS.LTC128B.128 [R19+0x34400], desc[UR44][R2.64+0x380], P0 ;  /* 0x344003800213efae */ /* 0x0001e20008101d6c */
[----:B------:R-:W-:-:S03]  /*120d0*/  LOP3.LUT P6, RZ, R16, 0x800000, RZ, 0xc0, !PT ;  /* 0x0080000010ff7812 */ /* 0x000fc600078cc0ff */
[----:B0-----:R-:W0:Y:S10]  /*120e0*/  SHFL.IDX PT, R2, R0, 0x1, 0x181f ;  /* 0x00381f0000027f89 */ /* 0x001e3400000e0000 */
[----:B0-----:R-:W-:-:S05]  /*120f0*/  @!P6 LEA R2, P0, R8, R2, 0x1 ;  /* 0x000000020802e211 */ /* 0x001fca00078008ff */
[----:B------:R-:W-:Y:S01]  /*12100*/  @!P6 IMAD.X R3, RZ, RZ, R7, P0 ;  /* 0x000000ffff03e224 */ /* 0x000fe200000e0607 */
[----:B------:R-:W-:Y:S02]  /*12110*/  LOP3.LUT P0, RZ, R16, 0x800, RZ, 0xc0, !PT ;  /* 0x0000080010ff7812 */ /* 0x000fe4000780c0ff */
[----:B------:R-:W-:-:S04]  /*12120*/  @!P6 LOP3.LUT R7, R4, 0x40, RZ, 0xc0, !PT ;  /* 0x000000400407e812 */ /* 0x000fc800078ec0ff */
[----:B------:R-:W-:-:S07]  /*12130*/  @!P6 SHF.R.U32.HI R7, RZ, 0x2, R7 ;  /* 0x00000002ff07e819 */ /* 0x000fce0000011607 */
        /* <DEDUP_REMOVED lines=11> */
[----:B------:R-:W-:Y:S04]  /*121f0*/  SHFL.IDX PT, R7, R6, 0x2, 0x181f ;  /* 0x00581f0006077f89 */ /* 0x000fe800000e0000 */
[----:B------:R-:W-:Y:S06]  /*12200*/  SHFL.IDX PT, R6, R6, 0x3, 0x181f ;  /* 0x00781f0006067f89 */ /* 0x000fec00000e0000 */
[----:B------:R0:W-:Y:S01]  /*12210*/  @!P6 LDGSTS.E.BYPASS.LTC128B.128 [R19+0x34c00], desc[UR44][R2.64+0x380], P0 ;  /* 0x34c003800213efae */ /* 0x0001e20008101d6c */
[----:B------:R-:W-:-:S03]  /*12220*/  LOP3.LUT P6, RZ, R16, 0x400000, RZ, 0xc0, !PT ;  /* 0x0040000010ff7812 */ /* 0x000fc600078cc0ff */
[----:B0-----:R-:W0:Y:S04]  /*12230*/  SHFL.IDX PT, R2, R0, 0x2, 0x181f ;  /* 0x00581f0000027f89 */ /* 0x001e2800000e0000 */
[----:B------:R-:W1:Y:S06]  /*12240*/  SHFL.IDX PT, R0, R0, 0x3, 0x181f ;  /* 0x00781f0000007f89 */ /* 0x000e6c00000e0000 */
[----:B0-----:R-:W-:-:S05]  /*12250*/  @!P6 LEA R2, P0, R8, R2, 0x1 ;  /* 0x000000020802e211 */ /* 0x001fca00078008ff */
[----:B------:R-:W-:Y:S01]  /*12260*/  @!P6 IMAD.X R3, RZ, RZ, R7, P0 ;  /* 0x000000ffff03e224 */ /* 0x000fe200000e0607 */
[----:B------:R-:W-:Y:S02]  /*12270*/  LOP3.LUT P0, RZ, R16, 0x800, RZ, 0xc0, !PT ;  /* 0x0000080010ff7812 */ /* 0x000fe4000780c0ff */
[----:B------:R-:W-:-:S04]  /*12280*/  @!P6 LOP3.LUT R7, R4, 0x40, RZ, 0xc0, !PT ;  /* 0x000000400407e812 */ /* 0x000fc800078ec0ff */
[----:B------:R-:W-:-:S07]  /*12290*/  @!P6 SHF.R.U32.HI R7, RZ, 0x2, R7 ;  /* 0x00000002ff07e819 */ /* 0x000fce0000011607 */
[----:B------:R0:W-:Y:S01]  /*122a0*/  @!P6 LDGSTS.E.BYPASS.LTC128B.128 [R19+0x27400], desc[UR44][R2.64], !P0 ;  /* 0x274000000213efae */ /* 0x0001e2000c101d6c */
[----:B------:R-:W-:Y:S02]  /*122b0*/  @!P6 ISETP.NE.U32.AND P0, PT, R7, RZ, PT ;  /* 0x000000ff0700e20c */ /* 0x000fe40003f05070 */
[----:B------:R-:W-:Y:S01]  /*122c0*/  @!P6 LOP3.LUT R7, R5, 0x80, RZ, 0xc0, !PT ;  /* 0x000000800507e812 */ /* 0x000fe200078ec0ff */
[----:B------:R0:W-:Y:S03]  /*122d0*/  @!P6 LDGSTS.E.BYPASS.LTC128B.128 [R19+0x29400], desc[UR44][R2.64+0x80], !P5 ;  /* 0x294000800213efae */ /* 0x0001e6000e901d6c */
[----:B------:R-:W-:Y:S01]  /*122e0*/  @!P6 SHF.R.U32.HI R7, RZ, 0x3, R7 ;  /* 0x00000003ff07e819 */ /* 0x000fe20000011607 */
[----:B------:R0:W-:Y:S04]  /*122f0*/  @!P6 LDGSTS.E.BYPASS.LTC128B.128 [R19+0x2b400], desc[UR44][R2.64+0x100], !P4 ;  /* 0x2b4001000213efae */ /* 0x0001e8000e101d6c */
[----:B------:R0:W-:Y:S04]  /*12300*/  @!P6 LDGSTS.E.BYPASS.LTC128B.128 [R19+0x2d400], desc[UR44][R2.64+0x180], !P3 ;  /* 0x2d4001800213efae */ /* 0x0001e8000d901d6c */
[----:B------:R0:W-:Y:S04]  /*12310*/  @!P6 LDGSTS.E.BYPASS.LTC128B.128 [R19+0x2f400], desc[UR44][R2.64+0x200], !P2 ;  /* 0x2f4002000213efae */ /* 0x0001e8000d101d6c */
[----:B------:R0:W-:Y:S04]  /*12320*/  @!P6 LDGSTS.E.BYPASS.LTC128B.128 [R19+0x31400], desc[UR44][R2.64+0x280], !P1 ;  /* 0x314002800213efae */ /* 0x0001e8000c901d6c */
[----:B------:R0:W-:Y:S01]  /*12330*/  @!P6 LDGSTS.E.BYPASS.LTC128B.128 [R19+0x33400], desc[UR44][R2.64+0x300], P0 ;  /* 0x334003000213efae */ /* 0x0001e20008101d6c */
[----:B------:R-:W-:-:S13]  /*12340*/  @!P6 ISETP.NE.U32.AND P0, PT, R7, RZ, PT ;  /* 0x000000ff0700e20c */ /* 0x000fda0003f05070 */
[----:B-1----:R0:W-:Y:S02]  /*12350*/  @!P6 LDGSTS.E.BYPASS.LTC128B.128 [R19+0x35400], desc[UR44][R2.64+0x380], P0 ;  /* 0x354003800213efae */ /* 0x0021e40008101d6c */
.L_x_1169:
[----:B------:R-:W-:Y:S01]  /*12360*/  LOP3.LUT P0, RZ, R16, 0x10000, RZ, 0xc0, !PT ;  /* 0x0001000010ff7812 */ /* 0x000fe2000780c0ff */
[----:B------:R-:W-:-:S12]  /*12370*/  BSSY B0, `(.L_x_1082) ;  /* 0x0000016000007945 */ /* 0x000fd80003800000 */
[----:B------:R-:W-:Y:S05]  /*12380*/  @P0 BRA `(.L_x_1083) ;  /* 0x0000000000500947 */ /* 0x000fea0003800000 */
[----:B------:R-:W-:Y:S02]  /*12390*/  LOP3.LUT R4, R4, 0x40, RZ, 0xc0, !PT ;  /* 0x0000004004047812 */ /* 0x000fe400078ec0ff */
[----:B------:R-:W-:Y:S02]  /*123a0*/  LOP3.LUT P6, RZ, R16, 0x800, RZ, 0xc0, !PT ;  /* 0x0000080010ff7812 */ /* 0x000fe400078cc0ff */
[----:B0-----:R-:W-:Y:S02]  /*123b0*/  LEA R2, P0, R8, R0, 0x1 ;  /* 0x0000000008027211 */ /* 0x001fe400078008ff */
[----:B------:R-:W-:Y:S02]  /*123c0*/  SHF.R.U32.HI R4, RZ, 0x2, R4 ;  /* 0x00000002ff047819 */ /* 0x000fe40000011604 */
[----:B------:R-:W-:Y:S01]  /*123d0*/  LOP3.LUT R5, R5, 0x80, RZ, 0xc0, !PT ;  /* 0x0000008005057812 */ /* 0x000fe200078ec0ff */
[----:B------:R-:W-:Y:S01]  /*123e0*/  IMAD.X R3, RZ, RZ, R6, P0 ;  /* 0x000000ffff037224 */ /* 0x000fe200000e0606 */
[----:B------:R-:W-:-:S02]  /*123f0*/  ISETP.NE.U32.AND P0, PT, R4, RZ, PT ;  /* 0x000000ff0400720c */ /* 0x000fc40003f05070 */
[----:B------:R-:W-:-:S03]  /*12400*/  SHF.R.U32.HI R5, RZ, 0x3, R5 ;  /* 0x00000003ff057819 */ /* 0x000fc60000011605 */
[----:B------:R-:W-:Y:S01]  /*12410*/  @!PT LDS RZ, [RZ] ;  /* 0x00000000fffff984 */ /* 0x000fe20000000800 */
[----:B------:R-:W-:Y:S01]  /*12420*/  @!PT LDS RZ, [RZ] ;  /* 0x00000000fffff984 */ /* 0x000fe20000000800 */
[----:B------:R-:W-:Y:S01]  /*12430*/  @!PT LDS RZ, [RZ] ;  /* 0x00000000fffff984 */ /* 0x000fe20000000800 */
[----:B------:R1:W-:Y:S04]  /*12440*/  LDGSTS.E.BYPASS.LTC128B.128 [R19+0x27c00], desc[UR44][R2.64], !P6 ;  /* 0x27c0000002137fae */ /* 0x0003e8000f101d6c */
        /* <DEDUP_REMOVED lines=8> */
.L_x_1083:
[----:B------:R-:W-:Y:S05]  /*124d0*/  BSYNC B0 ;  /* 0x0000000000007941 */ /* 0x000fea0003800000 */
.L_x_1082:
[----:B------:R-:W-:Y:S01]  /*124e0*/  NOP ;  /* 0x0000000000007918 */ /* 0x000fe20000000000 */
[----:B------:R-:W-:-:S13]  /*124f0*/  PLOP3.LUT P0, PT, PT, PT, PT, 0x80, 0x0 ;  /* 0x000000000000781c */ /* 0x000fda0003f0f070 */
.L_x_1084:
[----:B------:R-:W-:Y:S02]  /*12500*/  PLOP3.LUT P1, PT, P1, P0, PT, 0xa2, 0x0 ;  /* 0x000000000000781c */ /* 0x000fe40000f21472 */
[----:B------:R-:W-:-:S08]  /*12510*/  @P0 R2UR P1, UR4, R17 ;  /* 0x00000000110402ca */ /* 0x000fd00000020000 */
[----:B------:R-:W-:-:S05]  /*12520*/  @P0 PLOP3.LUT P0, PT, P1, PT, PT, 0x80, 0x0 ;  /* 0x000000000000081c */ /* 0x000fca0000f0f070 */
[----:B------:R-:W-:Y:S01]  /*12530*/  @!P1 SYNCS.ARRIVE.TRANS64.RED.A0T1 RZ, [UR4+0x38810], RZ ;  /* 0x038810ffffff99a7 */ /* 0x000fe20008200404 */
[----:B------:R-:W-:Y:S07]  /*12540*/  @!P1 ARRIVES.LDGSTSBAR.64.TRANSCNT [UR4+0x38810] ;  /* 0x03881000ff0099b0 */ /* 0x000fee0008000a84 */
[----:B------:R-:W-:Y:S05]  /*12550*/  @P0 BRA.U.ANY `(.L_x_1084) ;  /* 0xfffffffd00e80947 */ /* 0x000fea000393ffff */
[----:B01----:R-:W2:Y:S02]  /*12560*/  LDL.LU R2, [R1+0x20] ;  /* 0x0000200001027983 */ /* 0x003ea40000300800 */
        /* <DEDUP_REMOVED lines=11> */
.L_x_1170:
[----:B------:R-:W-:Y:S05]  /*12620*/  BSYNC B0 ;  /* 0x0000000000007941 */ /* 0x000fea0003800000 */
.L_x_1085:
[----:B------:R-:W-:-:S05]  /*12630*/  IMAD.U32 R2, RZ, RZ, UR36 ;  /* 0x00000024ff027e24 */ /* 0x000fca000f8e00ff */
[----:B------:R-:W-:-:S13]  /*12640*/  ISETP.NE.AND P0, PT, R2, 0x3, PT ;  /* 0x000000030200780c */ /* 0x000fda0003f05270 */
[----:B------:R-:W-:Y:S05]  /*12650*/  @!P0 BRA `(.L_x_1087) ;  /* 0x0000000000048947 */ /* 0x000fea0003800000 */
[----:B------:R-:W-:Y:S01]  /*12660*/  BPT.TRAP 0x1 ;  /* 0x000000040000795c */ /* 0x000fe20000300000 */
.L_x_1087:
[----:B0-----:R-:W-:Y:S01]  /*12670*/  SHF.L.U32 R0, R23, 0x1f, RZ ;  /* 0x0000001f17007819 */ /* 0x001fe200000006ff */
[----:B------:R-:W-:Y:S03]  /*12680*/  BSSY B0, `(.L_x_1088) ;  /* 0x0000003000007945 */ /* 0x000fe60003800000 */
[----:B------:R-:W0:Y:S02]  /*12690*/  SYNCS.PHASECHK.TRANS64.TRYWAIT P0, [R22+URZ+0x38860], R0 ;  /* 0x03886000160075a7 */ /* 0x000e24000800017f */
[----:B0-----:R-:W-:Y:S05]  /*126a0*/  @!P0 BRA `(.L_x_1089) ;  /* 0x0000004000e08947 */ /* 0x001fea0003800000 */
.L_x_1171:
[----:B------:R-:W-:Y:S05]  /*126b0*/  BSYNC B0 ;  /* 0x0000000000007941 */ /* 0x000fea0003800000 */
.L_x_1088:
[----:B------:R-:W0:Y:S01]  /*126c0*/  LDL.LU R3, [R1+0x18] ;  /* 0x0000180001037983 */ /* 0x000e220000300800 */
[----:B------:R-:W-:Y:S01]  /*126d0*/  ULDC.64 UR4, c[0x0][0x328] ;  /* 0x0000ca0000047ab9 */ /* 0x000fe20000000a00 */
[----:B------:R-:W-:Y:S02]  /*126e0*/  ULDC.64 UR6, c[0x0][0x318] ;  /* 0x0000c60000067ab9 */ /* 0x000fe40000000a00 */
[----:B------:R-:W2:Y:S04]  /*126f0*/  LDL.LU R2, [R1] ;  /* 0x0000000001027983 */ /* 0x000ea80000300800 */
[----:B------:R-:W3:Y:S01]  /*12700*/  LDL.LU R4, [R1+0x1c] ;  /* 0x00001c0001047983 */ /* 0x000ee20000300800 */
[----:B------:R-:W-:Y:S02]  /*12710*/  IMAD R5, R18, 0x8000, R34 ;  /* 0x0000800012057824 */ /* 0x000fe400078e0222 */
[----:B0-----:R-:W-:-:S04]  /*12720*/  IMAD R0, R3, UR4, RZ ;  /* 0x0000000403007c24 */ /* 0x001fc8000f8e02ff */
[C---:B--2---:R-:W-:Y:S02]  /*12730*/  IMAD R0, R2.reuse, UR5, R0 ;  /* 0x0000000502007c24 */ /* 0x044fe4000f8e0200 */
[----:B------:R-:W-:Y:S01]  /*12740*/  IMAD.WIDE.U32 R2, R2, UR4, RZ ;  /* 0x0000000402027c25 */ /* 0x000fe2000f8e00ff */
[----:B------:R-:W-:-:S03]  /*12750*/  ULDC.64 UR4, c[0x0][0x338] ;  /* 0x0000ce0000047ab9 */ /* 0x000fc60000000a00 */
[----:B------:R-:W-:Y:S02]  /*12760*/  IMAD.IADD R3, R3, 0x1, R0 ;  /* 0x0000000103037824 */ /* 0x000fe400078e0200 */
[----:B---3--:R-:W-:Y:S02]  /*12770*/  IMAD R0, R4, UR4, RZ ;  /* 0x0000000404007c24 */ /* 0x008fe4000f8e02ff */
        /* <DEDUP_REMOVED lines=10> */
[----:B------:R-:W0:Y:S01]  /*12820*/  S2R R7, SR_TID.X ;  /* 0x0000000000077919 */ /* 0x000e220000002100 */
[----:B------:R-:W-:Y:S01]  /*12830*/  IMAD R5, R5, 0x2, R17 ;  /* 0x0000000205057824 */ /* 0x000fe200078e0211 */
[C---:B------:R-:W-:Y:S01]  /*12840*/  LOP3.LUT P5, RZ, R30.reuse, 0x2, RZ, 0xc0, !PT ;  /* 0x000000021eff7812 */ /* 0x040fe200078ac0ff */
[----:B------:R-:W1:Y:S01]  /*12850*/  SHFL.IDX PT, R2, R4, RZ, 0x181f ;  /* 0x00181fff04027589 */ /* 0x000e6200000e0000 */
[C---:B------:R-:W-:Y:S02]  /*12860*/  LOP3.LUT P4, RZ, R30.reuse, 0x4, RZ, 0xc0, !PT ;  /* 0x000000041eff7812 */ /* 0x040fe4000788c0ff */
[C---:B------:R-:W-:Y:S01]  /*12870*/  LOP3.LUT P3, RZ, R30.reuse, 0x8, RZ, 0xc0, !PT ;  /* 0x000000081eff7812 */ /* 0x040fe2000786c0ff */
[----:B------:R-:W2:Y:S01]  /*12880*/  SHFL.IDX PT, R3, R6, RZ, 0x181f ;  /* 0x00181fff06037589 */ /* 0x000ea200000e0000 */
[----:B------:R-:W-:Y:S02]  /*12890*/  LOP3.LUT P2, RZ, R30, 0x10, RZ, 0xc0, !PT ;  /* 0x000000101eff7812 */ /* 0x000fe4000784c0ff */
[----:B------:R-:W-:Y:S01]  /*128a0*/  LOP3.LUT R16, R16, 0xffffffbf, RZ, 0xc0, !PT ;  /* 0xffffffbf10107812 */ /* 0x000fe200078ec0ff */
[----:B0-----:R-:W-:-:S05]  /*128b0*/  IMAD.SHL.U32 R7, R7, 0x8, RZ ;  /* 0x0000000807077824 */ /* 0x001fca00078e00ff */
[----:B------:R-:W-:-:S05]  /*128c0*/  LOP3.LUT R7, R7, 0x38, RZ, 0xc0, !PT ;  /* 0x0000003807077812 */ /* 0x000fca00078ec0ff */
[----:B------:R-:W-:Y:S01]  /*128d0*/  IMAD.SHL.U32 R0, R7, 0x2, RZ ;  /* 0x0000000207007824 */ /* 0x000fe200078e00ff */
[----:B------:R-:W-:-:S04]  /*128e0*/  LOP3.LUT R7, R30, 0x1, RZ, 0xc0, !PT ;  /* 0x000000011e077812 */ /* 0x000fc800078ec0ff */
[----:B-1----:R-:W-:Y:S02]  /*128f0*/  IADD3 R2, P0, R2, R0, RZ ;  /* 0x0000000002027210 */ /* 0x002fe40007f1e0ff */
[----:B------:R-:W-:Y:S02]  /*12900*/  ISETP.NE.U32.AND P1, PT, R7, 0x1, PT ;  /* 0x000000010700780c */ /* 0x000fe40003f25070 */
[----:B------:R-:W-:Y:S01]  /*12910*/  PRMT R7, R30, 0x8880, RZ ;  /* 0x000088801e077816 */ /* 0x000fe200000000ff */
[----:B--2---:R-:W-:Y:S01]  /*12920*/  IMAD.X R3, RZ, RZ, R3, P0 ;  /* 0x000000ffff037224 */ /* 0x004fe200000e0603 */
[----:B------:R-:W-:-:S09]  /*12930*/  ISETP.LT.OR P0, PT, R29, 0x1, P1 ;  /* 0x000000011d00780c */ /* 0x000fd20000f01670 */
[----:B------:R-:W-:Y:S02]  /*12940*/  @P1 LOP3.LUT R16, R16, 0x40, RZ, 0xfc, !PT ;  /* 0x0000004010101812 */ /* 0x000fe400078efcff */
[----:B------:R-:W-:Y:S02]  /*12950*/  LOP3.LUT P1, RZ, R30, 0x20, RZ, 0xc0, !PT ;  /* 0x000000201eff7812 */ /* 0x000fe4000782c0ff */
[----:B------:R-:W-:Y:S01]  /*12960*/  @!PT LDS RZ, [RZ] ;  /* 0x00000000fffff984 */ /* 0x000fe20000000800 */
[----:B------:R-:W-:Y:S01]  /*12970*/  LDGSTS.E.BYPASS.LTC128B.128 [R5+0x400], desc[UR44][R2.64], !P0 ;  /* 0x0040000002057fae */ /* 0x000fe2000c101d6c */
[----:B------:R-:W-:Y:S02]  /*12980*/  ISETP.LT.OR P0, PT, R29, 0x1, !P5 ;  /* 0x000000011d00780c */ /* 0x000fe40006f01670 */
[----:B------:R-:W-:-:S11]  /*12990*/  LOP3.LUT R16, R16, 0xffffff7f, RZ, 0xc0, !PT ;  /* 0xffffff7f10107812 */ /* 0x000fd600078ec0ff */
        /* <DEDUP_REMOVED lines=62> */
.L_x_1181:
        /* <DEDUP_REMOVED lines=34> */
.L_x_1091:
        /* <DEDUP_REMOVED lines=11> */
.L_x_1092:
[----:B------:R-:W2:Y:S01]  /*13050*/  LDL.LU R2, [R1+0x14] ;  /* 0x0000140001027983 */ /* 0x000ea20000300800 */
[----:B------:R1:W-:Y:S01]  /*13060*/  SYNCS.ARRIVE.TRANS64.A1T0 RZ, [R22+URZ+0x38850], RZ ;  /* 0x038850ff16ff79a7 */ /* 0x0003e2000810003f */
[----:B------:R-:W-:Y:S01]  /*13070*/  BSSY B0, `(.L_x_1093) ;  /* 0x00000f3000007945 */ /* 0x000fe20003800000 */
[----:B--2---:R-:W-:-:S05]  /*13080*/  VIADD R7, R2, 0xfffffffe ;  /* 0xfffffffe02077836 */ /* 0x004fca0000000000 */
[----:B------:R-:W-:-:S13]  /*13090*/  ISETP.GE.AND P0, PT, R7, R31, PT ;  /* 0x0000001f0700720c */ /* 0x000fda0003f06270 */
[----:B-1----:R-:W-:Y:S05]  /*130a0*/  @!P0 BRA `(.L_x_1094) ;  /* 0x0000000c00bc8947 */ /* 0x002fea0003800000 */
[----:B------:R-:W2:Y:S01]  /*130b0*/  LDL.LU R2, [R1+0x24] ;  /* 0x0000240001027983 */ /* 0x000ea20000300800 */
[----:B------:R-:W-:-:S04]  /*130c0*/  LOP3.LUT R29, R30, 0x80, RZ, 0xc0, !PT ;  /* 0x000000801e1d7812 */ /* 0x000fc800078ec0ff */
[----:B------:R-:W-:Y:S02]  /*130d0*/  SHF.R.U32.HI R29, RZ, 0x3, R29 ;  /* 0x00000003ff1d7819 */ /* 0x000fe4000001161d */
[----:B--2---:R-:W-:-:S04]  /*130e0*/  LOP3.LUT R2, R2, 0x40, RZ, 0xc0, !PT ;  /* 0x0000004002027812 */ /* 0x004fc800078ec0ff */
[----:B------:R-:W-:-:S07]  /*130f0*/  SHF.R.U32.HI R30, RZ, 0x2, R2 ;  /* 0x00000002ff1e7819 */ /* 0x000fce0000011602 */
.L_x_1107:
[----:B-1----:R-:W1:Y:S01]  /*13100*/  S2R R2, SR_TID.X ;  /* 0x0000000000027919 */ /* 0x002e620000002100 */
[----:B--2---:R-:W2:Y:S01]  /*13110*/  LDC R3, c[0x0][0x430] ;  /* 0x00010c00ff037b82 */ /* 0x004ea20000000800 */
[----:B---3--:R-:W-:Y:S01]  /*13120*/  IMAD R6, R7, 0x40, R32 ;  /* 0x0000004007067824 */ /* 0x008fe200078e0220 */
[----:B------:R-:W-:Y:S05]  /*13130*/  YIELD ;  /* 0x0000000000007946 */ /* 0x000fea0003800000 */
[----:B0-----:R-:W0:Y:S01]  /*13140*/  S2R R4, SR_TID.X ;  /* 0x0000000000047919 */ /* 0x001e220000002100 */
[----:B------:R-:W-:Y:S01]  /*13150*/  IMAD.U32 R11, RZ, RZ, UR36 ;  /* 0x00000024ff0b7e24 */ /* 0x000fe2000f8e00ff */
[----:B------:R-:W-:Y:S01]  /*13160*/  ULDC UR4, c[0x0][0x430] ;  /* 0x00010c0000047ab9 */ /* 0x000fe20000000800 */
[----:B------:R-:W-:Y:S01]  /*13170*/  VIADD R18, R18, 0x1 ;  /* 0x0000000112127836 */ /* 0x000fe20000000000 */
[----:B--2---:R-:W-:-:S02]  /*13180*/  ISETP.NE.AND P0, PT, R3, 0x1, PT ;  /* 0x000000010300780c */ /* 0x004fc40003f05270 */
[----:B-1----:R-:W-:-:S04]  /*13190*/  LOP3.LUT R2, R2, 0x7f, RZ, 0xc0, !PT ;  /* 0x0000007f02027812 */ /* 0x002fc800078ec0ff */
[----:B------:R-:W-:-:S07]  /*131a0*/  SHF.R.U32.HI R2, RZ, 0x3, R2 ;  /* 0x00000003ff027819 */ /* 0x000fce0000011602 */
[----:B------:R-:W1:Y:S01]  /*131b0*/  @P0 LDC R3, c[0x0][0x434] ;  /* 0x00010d00ff030b82 */ /* 0x000e620000000800 */
[----:B0-----:R-:W-:-:S05]  /*131c0*/  IMAD.SHL.U32 R4, R4, 0x10, RZ ;  /* 0x0000001004047824 */ /* 0x001fca00078e00ff */
[----:B------:R-:W-:Y:S02]  /*131d0*/  LOP3.LUT R4, R2, 0x70, R4, 0xf8, !PT ;  /* 0x0000007002047812 */ /* 0x000fe400078ef804 */
[----:B------:R-:W0:Y:S02]  /*131e0*/  @P0 LDC R2, c[0x0][0x438] ;  /* 0x00010e00ff020b82 */ /* 0x000e240000000800 */
[C---:B------:R-:W-:Y:S01]  /*131f0*/  ISETP.GT.U32.AND P1, PT, R4.reuse, 0x3f, PT ;  /* 0x0000003f0400780c */ /* 0x040fe20003f24070 */
[----:B------:R-:W-:-:S04]  /*13200*/  IMAD.IADD R6, R4, 0x1, R6 ;  /* 0x0000000104067824 */ /* 0x000fc800078e0206 */
[----:B------:R-:W-:-:S08]  /*13210*/  IMAD.MOV.U32 R10, RZ, RZ, R6 ;  /* 0x000000ffff0a7224 */ /* 0x000fd000078e0006 */
[----:B------:R-:W2:Y:S01]  /*13220*/  @!P1 LDC.64 R4, c[0x0][0x428] ;  /* 0x00010a00ff049b82 */ /* 0x000ea20000000a00 */
[----:B-1----:R-:W-:-:S07]  /*13230*/  @P0 IMAD.HI.U32 R3, R6, R3, RZ ;  /* 0x0000000306030227 */ /* 0x002fce00078e00ff */
[----:B------:R-:W1:Y:S01]  /*13240*/  @!P1 LDC.64 R8, c[0x0][0x418] ;  /* 0x00010600ff089b82 */ /* 0x000e620000000a00 */
[----:B0-----:R-:W-:-:S04]  /*13250*/  @P0 SHF.R.U32.HI R10, RZ, R2, R3 ;  /* 0x00000002ff0a0219 */ /* 0x001fc80000011603 */
[--C-:B------:R-:W-:Y:S01]  /*13260*/  @!P1 SHF.R.S32.HI R3, RZ, 0x1f, R10.reuse ;  /* 0x0000001fff039819 */ /* 0x100fe2000001140a */
[----:B------:R-:W-:-:S04]  /*13270*/  @!P1 IMAD.MOV.U32 R2, RZ, RZ, R10 ;  /* 0x000000ffff029224 */ /* 0x000fc800078e000a */
[----:B--2---:R-:W-:-:S04]  /*13280*/  @!P1 IMAD.WIDE.U32 R2, R28, R4, R2 ;  /* 0x000000041c029225 */ /* 0x004fc800078e0002 */
[----:B------:R-:W-:-:S04]  /*13290*/  @!P1 IMAD R4, R33, R4, RZ ;  /* 0x0000000421049224 */ /* 0x000fc800078e02ff */
[----:B------:R-:W-:Y:S01]  /*132a0*/  @!P1 IMAD R5, R28, R5, R4 ;  /* 0x000000051c059224 */ /* 0x000fe200078e0204 */
[----:B-1----:R-:W-:Y:S01]  /*132b0*/  @!P1 LEA R8, P0, R2, R8, 0x2 ;  /* 0x0000000802089211 */ /* 0x002fe200078010ff */
[----:B------:R-:W-:Y:S02]  /*132c0*/  IMAD.MOV.U32 R4, RZ, RZ, RZ ;  /* 0x000000ffff047224 */ /* 0x000fe400078e00ff */
[----:B------:R-:W-:Y:S02]  /*132d0*/  @!P1 IMAD.IADD R3, R5, 0x1, R3 ;  /* 0x0000000105039824 */ /* 0x000fe400078e0203 */
[----:B------:R-:W-:-:S03]  /*132e0*/  IMAD.MOV R5, RZ, RZ, -R10 ;  /* 0x000000ffff057224 */ /* 0x000fc600078e0a0a */
[----:B------:R-:W-:Y:S01]  /*132f0*/  @!P1 LEA.HI.X R9, R2, R9, R3, 0x2, P0 ;  /* 0x0000000902099211 */ /* 0x000fe200000f1403 */
[----:B------:R-:W-:Y:S01]  /*13300*/  IMAD R5, R5, UR4, R6 ;  /* 0x0000000405057c24 */ /* 0x000fe2000f8e0206 */
[----:B------:R-:W-:-:S03]  /*13310*/  ISETP.NE.AND P0, PT, R18, 0x2, PT ;  /* 0x000000021200780c */ /* 0x000fc60003f05270 */
[----:B------:R0:W5:Y:S01]  /*13320*/  @!P1 LDG.E R4, desc[UR44][R8.64] ;  /* 0x0000002c08049981 */ /* 0x000162000c1e1900 */
[----:B------:R-:W-:Y:S02]  /*13330*/  ISETP.NE.AND P1, PT, R11, 0x3, PT ;  /* 0x000000030b00780c */ /* 0x000fe40003f25270 */
[----:B------:R-:W-:Y:S02]  /*13340*/  SEL R2, RZ, 0x1, P0 ;  /* 0x00000001ff027807 */ /* 0x000fe40000000000 */
[----:B------:R-:W-:Y:S02]  /*13350*/  SEL R18, R18, RZ, P0 ;  /* 0x000000ff12127207 */ /* 0x000fe40000000000 */
[----:B------:R-:W-:Y:S01]  /*13360*/  LOP3.LUT R23, R23, R2, RZ, 0x3c, !PT ;  /* 0x0000000217177212 */ /* 0x000fe200078e3cff */
[----:B------:R-:W-:Y:S02]  /*13370*/  IMAD.MOV.U32 R2, RZ, RZ, R7 ;  /* 0x000000ffff027224 */ /* 0x000fe400078e0007 */
[----:B------:R-:W-:-:S03]  /*13380*/  VIADD R7, R7, 0xffffffff ;  /* 0xffffffff07077836 */ /* 0x000fc60000000000 */
[----:B------:R-:W-:Y:S01]  /*13390*/  ISETP.GT.AND P3, PT, R2, R31, PT ;  /* 0x0000001f0200720c */ /* 0x000fe20003f64270 */
[----:B0-----:R-:W-:-:S12]  /*133a0*/  @!P1 BRA `(.L_x_1095) ;  /* 0x0000000000049947 */ /* 0x001fd80003800000 */
[----:B------:R-:W-:Y:S01]  /*133b0*/  BPT.TRAP 0x1 ;  /* 0x000000040000795c */ /* 0x000fe20000300000 */
.L_x_1095:
[----:B------:R-:W-:Y:S01]  /*133c0*/  IMAD R6, R18, 0x8, R17 ;  /* 0x0000000812067824 */ /* 0x000fe200078e0211 */
[----:B------:R-:W-:Y:S01]  /*133d0*/  SHF.L.U32 R20, R23, 0x1f, RZ ;  /* 0x0000001f17147819 */ /* 0x000fe200000006ff */
[----:B------:R-:W-:Y:S01]  /*133e0*/  BSSY B1, `(.L_x_1096) ;  /* 0x0000004000017945 */ /* 0x000fe20003800000 */
[----:B------:R-:W-:Y:S02]  /*133f0*/  SHF.R.S32.HI R9, RZ, 0x1f, R5 ;  /* 0x0000001fff097819 */ /* 0x000fe40000011405 */
[----:B------:R-:W0:Y:S02]  /*13400*/  SYNCS.PHASECHK.TRANS64.TRYWAIT P0, [R6+URZ+0x38840], R20 ;  /* 0x03884014060075a7 */ /* 0x000e24000800017f */
[----:B0-----:R-:W-:Y:S05]  /*13410*/  @!P0 BRA `(.L_x_1097) ;  /* 0x0000003c00c08947 */ /* 0x001fea0003800000 */
.L_x_1182:
[----:B------:R-:W-:Y:S05]  /*13420*/  BSYNC B1 ;  /* 0x0000000000017941 */ /* 0x000fea0003800000 */
.L_x_1096:
        /* <DEDUP_REMOVED lines=40> */
.L_x_1192:
        /* <DEDUP_REMOVED lines=8> */
.L_x_1099:
        /* <DEDUP_REMOVED lines=11> */
.L_x_1100:
[----:B------:R2:W-:Y:S01]  /*137e0*/  SYNCS.ARRIVE.TRANS64.A1T0 RZ, [R6+URZ+0x38830], RZ ;  /* 0x038830ff06ff79a7 */ /* 0x0005e2000810003f */
[----:B------:R-:W-:Y:S05]  /*137f0*/  @!P2 BRA `(.L_x_1101) ;  /* 0x000000000004a947 */ /* 0x000fea0003800000 */
[----:B------:R-:W-:Y:S01]  /*13800*/  BPT.TRAP 0x1 ;  /* 0x000000040000795c */ /* 0x000fe20000300000 */
.L_x_1101:
[----:B------:R-:W3:Y:S01]  /*13810*/  SYNCS.PHASECHK.TRANS64.TRYWAIT P0, [R6+URZ+0x38860], R20 ;  /* 0x03886014060075a7 */ /* 0x000ee2000800017f */
[----:B------:R-:W-:Y:S04]  /*13820*/  BSSY B1, `(.L_x_1102) ;  /* 0x0000002000017945 */ /* 0x000fe80003800000 */
[----:B---3--:R-:W-:Y:S05]  /*13830*/  @!P0 BRA `(.L_x_1103) ;  /* 0x0000003c00e88947 */ /* 0x008fea0003800000 */
.L_x_1193:
[----:B------:R-:W-:Y:S05]  /*13840*/  BSYNC B1 ;  /* 0x0000000000017941 */ /* 0x000fea0003800000 */
.L_x_1102:
        /* <DEDUP_REMOVED lines=79> */
.L_x_1203:
[----:B------:R-:W-:Y:S02]  /*13d40*/  LOP3.LUT R16, R16, 0xff7fffff, RZ, 0xc0, !PT ;  /* 0xff7fffff10107812 */ /* 0x000fe400078ec0ff */
[----:B-1----:R-:W-:Y:S02]  /*13d50*/  IADD3 R2, P2, R14, R0, RZ ;  /* 0x000000000e027210 */ /* 0x002fe40007f5e0ff */
        /* <DEDUP_REMOVED lines=23> */
.L_x_1105:
        /* <DEDUP_REMOVED lines=11> */
.L_x_1106:
[----:B------:R1:W-:Y:S01]  /*13f80*/  SYNCS.ARRIVE.TRANS64.A1T0 RZ, [R6+URZ+0x38850], RZ ;  /* 0x038850ff06ff79a7 */ /* 0x0003e2000810003f */
[----:B------:R-:W-:Y:S05]  /*13f90*/  @P3 BRA `(.L_x_1107) ;  /* 0xfffffff000583947 */ /* 0x000fea000383ffff */
.L_x_1094:
[----:B------:R-:W-:Y:S05]  /*13fa0*/  BSYNC B0 ;  /* 0x0000000000007941 */ /* 0x000fea0003800000 */
.L_x_1093:
        /* <DEDUP_REMOVED lines=21> */
.L_x_1109:
[----:B------:R-:W-:Y:S05]  /*14100*/  BSYNC B0 ;  /* 0x0000000000007941 */ /* 0x000fea0003800000 */
.L_x_1108:
[----:B------:R-:W-:-:S07]  /*14110*/  SEL R18, R18, RZ, P0 ;  /* 0x000000ff12127207 */ /* 0x000fce0000000000 */
.L_x_1062:
[----:B------:R-:W-:Y:S05]  /*14120*/  BSYNC B7 ;  /* 0x0000000000077941 */ /* 0x000fea0003800000 */
.L_x_1060:
        /* <DEDUP_REMOVED lines=11> */
.L_x_1110:
        /* <DEDUP_REMOVED lines=43> */
.L_x_1213:
[----:B------:R-:W-:Y:S02]  /*14490*/  ULDC UR4, c[0x0][0xd38] ;  /* 0x00034e0000047ab9 */ /* 0x000fe40000000800 */
[----:B------:R-:W-:-:S04]  /*144a0*/  IMAD.U32 R5, RZ, RZ, UR4 ;  /* 0x00000004ff057e24 */ /* 0x000fc8000f8e00ff */
[----:B-1----:R-:W-:-:S04]  /*144b0*/  IMAD R9, R14, R5, RZ ;  /* 0x000000050e097224 */ /* 0x002fc800078e02ff */
[----:B------:R-:W-:-:S05]  /*144c0*/  IMAD.IADD R6, R6, 0x1, R9 ;  /* 0x0000000106067824 */ /* 0x000fca00078e0209 */
[----:B------:R-:W-:-:S13]  /*144d0*/  ISETP.GT.AND P6, PT, R6, R0, PT ;  /* 0x000000000600720c */ /* 0x000fda0003fc4270 */
[----:B------:R-:W-:Y:S05]  /*144e0*/  @P6 BRA `(.L_x_1113) ;  /* 0x0000000000a46947 */ /* 0x000fea0003800000 */
.L_x_1116:
        /* <DEDUP_REMOVED lines=13> */
[----:B-1----:R-:W-:-:S04]  /*145c0*/  @!P6 IMAD.WIDE R2, R9, 0x4, R4 ;  /* 0x000000040902e825 */ /* 0x002fc800078e0204 */
[----:B------:R-:W-:-:S06]  /*145d0*/  IMAD.MOV.U32 R4, RZ, RZ, RZ ;  /* 0x000000ffff047224 */ /* 0x000fcc00078e00ff */
        /* <DEDUP_REMOVED lines=20> */
.L_x_1221:
[----:B------:R-:W-:Y:S02]  /*14720*/  ULDC UR4, c[0x0][0xd38] ;  /* 0x00034e0000047ab9 */ /* 0x000fe40000000800 */
[----:B------:R-:W-:-:S04]  /*14730*/  IMAD.U32 R5, RZ, RZ, UR4 ;  /* 0x00000004ff057e24 */ /* 0x000fc8000f8e00ff */
[----:B-1----:R-:W-:-:S04]  /*14740*/  IMAD R9, R14, R5, RZ ;  /* 0x000000050e097224 */ /* 0x002fc800078e02ff */
[----:B------:R-:W-:-:S05]  /*14750*/  IMAD.IADD R6, R9, 0x1, R6 ;  /* 0x0000000109067824 */ /* 0x000fca00078e0206 */
[----:B------:R-:W-:-:S13]  /*14760*/  ISETP.GT.AND P6, PT, R6, R0, PT ;  /* 0x000000000600720c */ /* 0x000fda0003fc4270 */
[----:B------:R-:W-:Y:S05]  /*14770*/  @!P6 BRA `(.L_x_1116) ;  /* 0xfffffffc005ce947 */ /* 0x000fea000383ffff */
.L_x_1113:
        /* <DEDUP_REMOVED lines=9> */
.L_x_1226:
[----:B------:R-:W-:-:S13]  /*14810*/  ISETP.NE.AND P0, PT, R8, RZ, PT ;  /* 0x000000ff0800720c */ /* 0x000fda0003f05270 */
[----:B------:R-:W-:Y:S05]  /*14820*/  @!P0 BRA `(.L_x_1118) ;  /* 0x0000000000108947 */ /* 0x000fea0003800000 */
[----:B------:R-:W-:Y:S01]  /*14830*/  UMOV UR4, 0xffffffff ;  /* 0xffffffff00047882 */ /* 0x000fe20000000000 */
[----:B------:R-:W-:Y:S02]  /*14840*/  VIADD R12, R6, 0xffffffff ;  /* 0xffffffff060c7836 */ /* 0x000fe40000000000 */
[----:B------:R-:W-:Y:S05]  /*14850*/  BRA.DIV UR4, `(.L_x_1119) ;  /* 0x0000004204207947 */ /* 0x000fea000b800000 */
[----:B------:R4:W0:Y:S02]  /*14860*/  SHFL.IDX PT, R24, R3, R12, 0x1f ;  /* 0x00001f0c03187589 */ /* 0x00082400000e0000 */
.L_x_1118:
        /* <DEDUP_REMOVED lines=58> */
.L_x_1114:
[----:B------:R-:W-:Y:S01]  /*14c10*/  UMOV UR4, URZ ;  /* 0x0000003f00047c82 */ /* 0x000fe20008000000 */
[----:B------:R-:W-:Y:S01]  /*14c20*/  UMOV UR5, URZ ;  /* 0x0000003f00057c82 */ /* 0x000fe20008000000 */
[----:B------:R-:W-:Y:S01]  /*14c30*/  ULDC UR6, c[0x0][0xd3c] ;  /* 0x00034f0000067ab9 */ /* 0x000fe20000000800 */
[----:B------:R-:W-:Y:S02]  /*14c40*/  IMAD.MOV.U32 R24, RZ, RZ, R0 ;  /* 0x000000ffff187224 */ /* 0x000fe400078e0000 */
[----:B------:R-:W-:Y:S02]  /*14c50*/  IMAD.U32 R25, RZ, RZ, UR4 ;  /* 0x00000004ff197e24 */ /* 0x000fe4000f8e00ff */
[----:B------:R-:W-:Y:S02]  /*14c60*/  IMAD.U32 R26, RZ, RZ, UR5 ;  /* 0x00000005ff1a7e24 */ /* 0x000fe4000f8e00ff */
[----:B------:R-:W-:-:S07]  /*14c70*/  IMAD.U32 R27, RZ, RZ, UR6 ;  /* 0x00000006ff1b7e24 */ /* 0x000fce000f8e00ff */
.L_x_1120:
        /* <DEDUP_REMOVED lines=10> */
.L_x_1111:
[----:B------:R-:W-:Y:S02]  /*14d20*/  ULDC UR4, c[0x0][0xd3c] ;  /* 0x00034f0000047ab9 */ /* 0x000fe40000000800 */
[----:B0-----:R-:W-:-:S13]  /*14d30*/  ISETP.GE.AND P0, PT, R27, UR4, PT ;  /* 0x000000041b007c0c */ /* 0x001fda000bf06270 */
[----:B------:R-:W-:Y:S05]  /*14d40*/  @!P0 BRA `(.L_x_1121) ;  /* 0xffffffa800048947 */ /* 0x000fea000383ffff */
[----:B------:R-:W-:Y:S05]  /*14d50*/  BSYNC B8 ;  /* 0x0000000000087941 */ /* 0x000fea0003800000 */
.L_x_1054:
        /* <DEDUP_REMOVED lines=12> */
.L_x_1229:
[----:B------:R-:W-:Y:S05]  /*14e20*/  BSYNC B0 ;  /* 0x0000000000007941 */ /* 0x000fea0003800000 */
.L_x_1122:
[----:B------:R-:W-:-:S03]  /*14e30*/  UMOV UR4, 0xffffffff ;  /* 0xffffffff00047882 */ /* 0x000fc60000000000 */
[----:B------:R-:W-:Y:S05]  /*14e40*/  BRA.DIV UR4, `(.L_x_1124) ;  /* 0x0000003a04e07947 */ /* 0x000fea000b800000 */
[----:B0-----:R-:W0:Y:S02]  /*14e50*/  S2R R0, SR_TID.X ;  /* 0x0000000000007919 */ /* 0x001e240000002100 */
[----:B0-----:R-:W-:-:S04]  /*14e60*/  SHF.R.U32.HI R0, RZ, 0x5, R0 ;  /* 0x00000005ff007819 */ /* 0x001fc80000011600 */
[----:B------:R-:W-:-:S05]  /*14e70*/  LOP3.LUT R0, R0, 0x3, RZ, 0xc0, !PT ;  /* 0x0000000300007812 */ /* 0x000fca00078ec0ff */
[----:B------:R0:W1:Y:S02]  /*14e80*/  SHFL.IDX PT, R14, R0, RZ, 0x1f ;  /* 0x00001fff000e7589 */ /* 0x00006400000e0000 */
.L_x_1232:
[----:B-1----:R-:W-:Y:S01]  /*14e90*/  ISETP.NE.AND P0, PT, R14, RZ, PT ;  /* 0x000000ff0e00720c */ /* 0x002fe20003f05270 */
[----:B------:R-:W-:-:S12]  /*14ea0*/  BSSY B0, `(.L_x_1125) ;  /* 0x0000024000007945 */ /* 0x000fd80003800000 */
[----:B------:R-:W-:Y:S05]  /*14eb0*/  @P0 BRA `(.L_x_1126) ;  /* 0x0000000000880947 */ /* 0x000fea0003800000 */
[----:B------:R-:W-:-:S03]  /*14ec0*/  UMOV UR4, 0xffffffff ;  /* 0xffffffff00047882 */ /* 0x000fc60000000000 */
[----:B------:R-:W-:Y:S05]  /*14ed0*/  BRA.DIV UR4, `(.L_x_1127) ;  /* 0x0000003a04f07947 */ /* 0x000fea000b800000 */
[----:B------:R-:W-:-:S13]  /*14ee0*/  ELECT P6, URZ, PT ;  /* 0x00000000003f782f */ /* 0x000fda00038c0000 */
.L_x_1235:
[----:B------:R-:W-:Y:S05]  /*14ef0*/  @!P6 BRA `(.L_x_1126) ;  /* 0x000000000078e947 */ /* 0x000fea0003800000 */
[----:B------:R-:W-:-:S06]  /*14f00*/  ULOP3.LUT UR4, UR39, 0x2, URZ, 0xfc, !UPT ;  /* 0x0000000227047892 */ /* 0x000fcc000f8efc3f */
[----:B0-----:R-:W-:-:S05]  /*14f10*/  IMAD.U32 R0, RZ, RZ, UR4 ;  /* 0x00000004ff007e24 */ /* 0x001fca000f8e00ff */
[----:B------:R-:W-:-:S13]  /*14f20*/  ISETP.NE.AND P0, PT, R0, 0x3, PT ;  /* 0x000000030000780c */ /* 0x000fda0003f05270 */
[----:B------:R-:W-:Y:S05]  /*14f30*/  @!P0 BRA `(.L_x_1128) ;  /* 0x0000000000048947 */ /* 0x000fea0003800000 */
[----:B------:R-:W-:Y:S01]  /*14f40*/  BPT.TRAP 0x1 ;  /* 0x000000040000795c */ /* 0x000fe20000300000 */
.L_x_1128:
[C---:B------:R-:W-:Y:S01]  /*14f50*/  IMAD R3, R18.reuse, 0x8, R5 ;  /* 0x0000000812037824 */ /* 0x040fe200078e0205 */
[----:B------:R-:W-:Y:S01]  /*14f60*/  SHF.L.U32 R2, R23, 0x1f, RZ ;  /* 0x0000001f17027819 */ /* 0x000fe200000006ff */
[----:B------:R-:W-:-:S03]  /*14f70*/  VIADD R18, R18, 0x1 ;  /* 0x0000000112127836 */ /* 0x000fc60000000000 */
[----:B------:R-:W0:Y:S02]  /*14f80*/  SYNCS.PHASECHK.TRANS64.TRYWAIT P1, [R3+URZ+0x38840], R2 ;  /* 0x03884002030075a7 */ /* 0x000e24000802017f */
[----:B------:R-:W-:-:S04]  /*14f90*/  ISETP.NE.AND P2, PT, R18, 0x2, PT ;  /* 0x000000021200780c */ /* 0x000fc80003f45270 */
[----:B------:R-:W-:Y:S01]  /*14fa0*/  SEL R0, RZ, 0x1, P2 ;  /* 0x00000001ff007807 */ /* 0x000fe20001000000 */
[----:B0-----:R-:W-:Y:S08]  /*14fb0*/  @!P1 BRA `(.L_x_1129) ;  /* 0x0000003800d89947 */ /* 0x001ff00003800000 */
.L_x_1236:
[----:B------:R-:W-:Y:S02]  /*14fc0*/  SEL R18, R18, RZ, P2 ;  /* 0x000000ff12127207 */ /* 0x000fe40001000000 */
[----:B------:R-:W-:Y:S01]  /*14fd0*/  LOP3.LUT R0, R23, R0, RZ, 0x3c, !PT ;  /* 0x0000000017007212 */ /* 0x000fe200078e3cff */
[----:B------:R-:W-:Y:S06]  /*14fe0*/  @!P0 BRA `(.L_x_1130) ;  /* 0x0000000000048947 */ /* 0x000fec0003800000 */
[----:B------:R-:W-:Y:S01]  /*14ff0*/  BPT.TRAP 0x1 ;  /* 0x000000040000795c */ /* 0x000fe20000300000 */
.L_x_1130:
[----:B------:R-:W-:Y:S01]  /*15000*/  IMAD R5, R18, 0x8, R5 ;  /* 0x0000000812057824 */ /* 0x000fe200078e0205 */
[----:B------:R-:W-:-:S04]  /*15010*/  SHF.L.U32 R0, R0, 0x1f, RZ ;  /* 0x0000001f00007819 */ /* 0x000fc800000006ff */
[----:B------:R-:W1:Y:S02]  /*15020*/  SYNCS.PHASECHK.TRANS64.TRYWAIT P1, [R5+URZ+0x38840], R0 ;  /* 0x03884000050075a7 */ /* 0x000e64000802017f */
[----:B-1----:R-:W-:Y:S05]  /*15030*/  @!P1 BRA `(.L_x_1131) ;  /* 0x0000003800cc9947 */ /* 0x002fea0003800000 */
.L_x_1237:
[----:B------:R-:W-:Y:S05]  /*15040*/  @!P0 BRA `(.L_x_1132) ;  /* 0x0000000000048947 */ /* 0x000fea0003800000 */
[----:B------:R-:W-:Y:S01]  /*15050*/  BPT.TRAP 0x1 ;  /* 0x000000040000795c */ /* 0x000fe20000300000 */
.L_x_1132:
[----:B------:R-:W5:Y:S02]  /*15060*/  SYNCS.PHASECHK.TRANS64.TRYWAIT P1, [R3+URZ+0x38860], R2 ;  /* 0x03886002030075a7 */ /* 0x000f64000802017f */
[----:B-----5:R-:W-:Y:S05]  /*15070*/  @!P1 BRA `(.L_x_1133) ;  /* 0x0000003800d09947 */ /* 0x020fea0003800000 */
.L_x_1238:
[----:B------:R-:W-:Y:S05]  /*15080*/  @!P0 BRA `(.L_x_1134) ;  /* 0x0000000000048947 */ /* 0x000fea0003800000 */
[----:B------:R-:W-:Y:S01]  /*15090*/  BPT.TRAP 0x1 ;  /* 0x000000040000795c */ /* 0x000fe20000300000 */
.L_x_1134:
[----:B------:R0:W0:Y:S02]  /*150a0*/  SYNCS.PHASECHK.TRANS64.TRYWAIT P0, [R5+URZ+0x38860], R0 ;  /* 0x03886000050075a7 */ /* 0x000024000800017f */
[----:B0-----:R-:W-:Y:S05]  /*150b0*/  @!P0 NANOSLEEP.SYNCS 0x989680 ;  /* 0x009896800000895d */ /* 0x001fea0003900000 */
[----:B------:R-:W0:Y:S02]  /*150c0*/  @!P0 SYNCS.PHASECHK.TRANS64 P0, [R5+URZ+0x38860], R0 ;  /* 0x03886000050085a7 */ /* 0x000e24000800007f */
[----:B0-----:R-:W-:Y:S05]  /*150d0*/  @!P0 BRA `(.L_x_1134) ;  /* 0xfffffffc00f08947 */ /* 0x001fea000383ffff */
.L_x_1126:
[----:B------:R-:W-:Y:S05]  /*150e0*/  BSYNC B0 ;  /* 0x0000000000007941 */ /* 0x000fea0003800000 */
.L_x_1125:
[----:B------:R-:W-:Y:S05]  /*150f0*/  EXIT ;  /* 0x000000000000794d */ /* 0x000fea0003800000 */
.L_x_1007:
[----:B0-----:R-:W-:-:S04]  /*15100*/  IMAD.U32 R0, RZ, RZ, UR41 ;  /* 0x00000029ff007e24 */ /* 0x001fc8000f8e00ff */
[----:B------:R0:W1:Y:S03]  /*15110*/  SYNCS.PHASECHK.TRANS64.TRYWAIT P1, [R0+URZ+0x38800], R3 ;  /* 0x03880003000075a7 */ /* 0x000066000802017f */
[----:B-1----:R-:W-:Y:S05]  /*15120*/  @!P1 NANOSLEEP.SYNCS 0x989680 ;  /* 0x009896800000995d */ /* 0x002fea0003900000 */
[----:B------:R-:W1:Y:S02]  /*15130*/  @!P1 SYNCS.PHASECHK.TRANS64 P1, [R0+URZ+0x38800], R3 ;  /* 0x03880003000095a7 */ /* 0x000e64000802007f */
[----:B-1----:R-:W-:Y:S05]  /*15140*/  @!P1 BRA `(.L_x_1007) ;  /* 0xfffffffc00ec9947 */ /* 0x002fea000383ffff */
[----:B------:R-:W-:Y:S05]  /*15150*/  BRA `(.L_x_1135) ;  /* 0xfffffeec00047947 */ /* 0x000fea000383ffff */
.L_x_1011:
[----:B--2---:R2:W3:Y:S02]  /*15160*/  SYNCS.PHASECHK.TRANS64.TRYWAIT P1, [R5+URZ+0x38830], R4 ;  /* 0x03883004050075a7 */ /* 0x0044e4000802017f */
[----:B---3--:R-:W-:Y:S05]  /*15170*/  @!P1 NANOSLEEP.SYNCS 0x989680 ;  /* 0x009896800000995d */ /* 0x008fea0003900000 */
[----:B------:R-:W3:Y:S02]  /*15180*/  @!P1 SYNCS.PHASECHK.TRANS64 P1, [R5+URZ+0x38830], R4 ;  /* 0x03883004050095a7 */ /* 0x000ee4000802007f */
[----:B---3--:R-:W-:Y:S05]  /*15190*/  @!P1 BRA `(.L_x_1011) ;  /* 0xfffffffc00f09947 */ /* 0x008fea000383ffff */
[----:B------:R-:W-:Y:S05]  /*151a0*/  BRA `(.L_x_1010) ;  /* 0xfffffeec001c7947 */ /* 0x000fea000383ffff */
.L_x_1012:
[----:B0-----:R-:W-:-:S04]  /*151b0*/  IMAD.U32 R6, RZ, RZ, UR41 ;  /* 0x00000029ff067e24 */ /* 0x001fc8000f8e00ff */
[----:B------:R0:W3:Y:S03]  /*151c0*/  SYNCS.PHASECHK.TRANS64.TRYWAIT P1, [R6+URZ+0x38810], R3 ;  /* 0x03881003060075a7 */ /* 0x0000e6000802017f */
[----:B---3--:R-:W-:Y:S05]  /*151d0*/  @!P1 NANOSLEEP.SYNCS 0x989680 ;  /* 0x009896800000995d */ /* 0x008fea0003900000 */
[----:B------:R-:W3:Y:S02]  /*151e0*/  @!P1 SYNCS.PHASECHK.TRANS64 P1, [R6+URZ+0x38810], R3 ;  /* 0x03881003060095a7 */ /* 0x000ee4000802007f */
[----:B---3--:R-:W-:Y:S05]  /*151f0*/  @!P1 BRA `(.L_x_1012) ;  /* 0xfffffffc00ec9947 */ /* 0x008fea000383ffff */
[----:B------:R-:W-:Y:S05]  /*15200*/  BRA `(.L_x_1136) ;  /* 0xfffffeec00a47947 */ /* 0x000fea000383ffff */
.L_x_1016:
[----:B----4-:R4:W0:Y:S02]  /*15210*/  SYNCS.PHASECHK.TRANS64.TRYWAIT P1, [R5+URZ+0x38850], R4 ;  /* 0x03885004050075a7 */ /* 0x010824000802017f */
[----:B0-----:R-:W-:Y:S05]  /*15220*/  @!P1 NANOSLEEP.SYNCS 0x989680 ;  /* 0x009896800000995d */ /* 0x001fea0003900000 */
[----:B------:R-:W0:Y:S02]  /*15230*/  @!P1 SYNCS.PHASECHK.TRANS64 P1, [R5+URZ+0x38850], R4 ;  /* 0x03885004050095a7 */ /* 0x000e24000802007f */
[----:B0-----:R-:W-:Y:S05]  /*15240*/  @!P1 BRA `(.L_x_1016) ;  /* 0xfffffffc00f09947 */ /* 0x001fea000383ffff */
[----:B------:R-:W-:Y:S05]  /*15250*/  BRA `(.L_x_1015) ;  /* 0xfffffeec00b07947 */ /* 0x000fea000383ffff */
.L_x_1023:
[----:B-1----:R-:W-:-:S04]  /*15260*/  IMAD.U32 R7, RZ, RZ, UR5 ;  /* 0x00000005ff077e24 */ /* 0x002fc8000f8e00ff */
[----:B------:R1:W2:Y:S03]  /*15270*/  SYNCS.PHASECHK.TRANS64.TRYWAIT P2, [R7+URZ+0x38830], R6 ;  /* 0x03883006070075a7 */ /* 0x0002a6000804017f */
[----:B--2---:R-:W-:Y:S05]  /*15280*/  @!P2 NANOSLEEP.SYNCS 0x989680 ;  /* 0x009896800000a95d */ /* 0x004fea0003900000 */
[----:B------:R-:W2:Y:S02]  /*15290*/  @!P2 SYNCS.PHASECHK.TRANS64 P2, [R7+URZ+0x38830], R6 ;  /* 0x038830060700a5a7 */ /* 0x000ea4000804007f */
[----:B--2---:R-:W-:Y:S05]  /*152a0*/  @!P2 BRA `(.L_x_1023) ;  /* 0xfffffffc00eca947 */ /* 0x004fea000383ffff */
[----:B------:R-:W-:Y:S05]  /*152b0*/  BRA `(.L_x_1022) ;  /* 0xffffff14002c7947 */ /* 0x000fea000383ffff */
.L_x_1027:
[----:B-1----:R-:W-:-:S04]  /*152c0*/  IMAD.U32 R7, RZ, RZ, UR5 ;  /* 0x00000005ff077e24 */ /* 0x002fc8000f8e00ff */
[----:B------:R1:W3:Y:S03]  /*152d0*/  SYNCS.PHASECHK.TRANS64.TRYWAIT P2, [R7+URZ+0x38850], R6 ;  /* 0x03885006070075a7 */ /* 0x0002e6000804017f */
[----:B---3--:R-:W-:Y:S05]  /*152e0*/  @!P2 NANOSLEEP.SYNCS 0x989680 ;  /* 0x009896800000a95d */ /* 0x008fea0003900000 */
[----:B------:R-:W3:Y:S02]  /*152f0*/  @!P2 SYNCS.PHASECHK.TRANS64 P2, [R7+URZ+0x38850], R6 ;  /* 0x038850060700a5a7 */ /* 0x000ee4000804007f */
[----:B---3--:R-:W-:Y:S05]  /*15300*/  @!P2 BRA `(.L_x_1027) ;  /* 0xfffffffc00eca947 */ /* 0x008fea000383ffff */
[----:B------:R-:W-:Y:S05]  /*15310*/  BRA `(.L_x_1026) ;  /* 0xffffff14009c7947 */ /* 0x000fea000383ffff */
.L_x_1068:
        /* <DEDUP_REMOVED lines=11> */
.L_x_1138:
[----:B------:R-:W-:Y:S05]  /*153d0*/  BSYNC B0 ;  /* 0x0000000000007941 */ /* 0x000fea0003800000 */
.L_x_1137:
[----:B------:R-:W-:Y:S05]  /*153e0*/  BRA `(.L_x_1139) ;  /* 0xffffffb000347947 */ /* 0x000fea000383ffff */
.L_x_1071:
[----:B0-----:R0:W1:Y:S02]  /*153f0*/  SYNCS.PHASECHK.TRANS64.TRYWAIT P0, [R22+URZ+0x38840], R0 ;  /* 0x03884000160075a7 */ /* 0x001064000800017f */
[----:B-1----:R-:W-:Y:S05]  /*15400*/  @!P0 NANOSLEEP.SYNCS 0x989680 ;  /* 0x009896800000895d */ /* 0x002fea0003900000 */
[----:B------:R-:W1:Y:S02]  /*15410*/  @!P0 SYNCS.PHASECHK.TRANS64 P0, [R22+URZ+0x38840], R0 ;  /* 0x03884000160085a7 */ /* 0x000e64000800007f */
[----:B-1----:R-:W-:Y:S05]  /*15420*/  @!P0 BRA `(.L_x_1071) ;  /* 0xfffffffc00f08947 */ /* 0x002fea000383ffff */
[----:B------:R-:W-:Y:S05]  /*15430*/  BRA `(.L_x_1140) ;  /* 0xffffffb400307947 */ /* 0x000fea000383ffff */
.L_x_1072:
        /* <DEDUP_REMOVED lines=8> */
.L_x_1142:
[----:B------:R-:W-:Y:S05]  /*154c0*/  BSYNC B0 ;  /* 0x0000000000007941 */ /* 0x000fea0003800000 */
.L_x_1141:
        /* <DEDUP_REMOVED lines=9> */
.L_x_1143:
[----:B------:R-:W-:Y:S02]  /*15560*/  IMAD.MOV.U32 R13, RZ, RZ, R5 ;  /* 0x000000ffff0d7224 */ /* 0x000fe400078e0005 */
[----:B------:R-:W-:Y:S02]  /*15570*/  IMAD.MOV.U32 R12, RZ, RZ, 0x1 ;  /* 0x00000001ff0c7424 */ /* 0x000fe400078e00ff */
[----:B------:R-:W-:-:S07]  /*15580*/  IMAD.MOV.U32 R3, RZ, RZ, R14 ;  /* 0x000000ffff037224 */ /* 0x000fce00078e000e */
[----:B------:R-:W-:Y:S05]  /*15590*/  WARPSYNC.COLLECTIVE R15, `(.L_x_1144) ;  /* 0x000000000f087348 */ /* 0x000fea0003c00000 */
[----:B------:R0:W1:Y:S02]  /*155a0*/  SHFL.IDX P6, R14, R13, R12, R11 ;  /* 0x0000000c0d0e7389 */ /* 0x00006400000c000b */
[----:B01----:R-:W-:Y:S01]  /*155b0*/  ENDCOLLECTIVE ;  /* 0x000000000000791b */ /* 0x003fe20003800000 */
.L_x_1144:
        /* <DEDUP_REMOVED lines=15> */
.L_x_1145:
[----:B------:R-:W-:Y:S02]  /*156b0*/  @P0 IMAD R6, R4, 0x2, R17 ;  /* 0x0000000204060824 */ /* 0x000fe400078e0211 */
[----:B------:R-:W-:Y:S02]  /*156c0*/  IMAD.MOV.U32 R13, RZ, RZ, R5 ;  /* 0x000000ffff0d7224 */ /* 0x000fe400078e0005 */
[----:B------:R-:W-:Y:S02]  /*156d0*/  IMAD.MOV.U32 R12, RZ, RZ, 0x2 ;  /* 0x00000002ff0c7424 */ /* 0x000fe400078e00ff */
[----:B------:R-:W-:-:S07]  /*156e0*/  IMAD.MOV.U32 R3, RZ, RZ, R14 ;  /* 0x000000ffff037224 */ /* 0x000fce00078e000e */
[----:B------:R-:W-:Y:S05]  /*156f0*/  WARPSYNC.COLLECTIVE R15, `(.L_x_1146) ;  /* 0x000000000f087348 */ /* 0x000fea0003c00000 */
[----:B------:R0:W1:Y:S02]  /*15700*/  SHFL.IDX P6, R14, R13, R12, R11 ;  /* 0x0000000c0d0e7389 */ /* 0x00006400000c000b */
[----:B01----:R-:W-:Y:S01]  /*15710*/  ENDCOLLECTIVE ;  /* 0x000000000000791b */ /* 0x003fe20003800000 */
.L_x_1146:
        /* <DEDUP_REMOVED lines=15> */
.L_x_1147:
[----:B------:R-:W-:Y:S02]  /*15810*/  @P0 IMAD R6, R4, 0x2, R17 ;  /* 0x0000000204060824 */ /* 0x000fe400078e0211 */
[----:B------:R-:W-:Y:S02]  /*15820*/  IMAD.MOV.U32 R13, RZ, RZ, R5 ;  /* 0x000000ffff0d7224 */ /* 0x000fe400078e0005 */
[----:B------:R-:W-:Y:S02]  /*15830*/  IMAD.MOV.U32 R12, RZ, RZ, 0x3 ;  /* 0x00000003ff0c7424 */ /* 0x000fe400078e00ff */
[----:B------:R-:W-:-:S07]  /*15840*/  IMAD.MOV.U32 R3, RZ, RZ, R14 ;  /* 0x000000ffff037224 */ /* 0x000fce00078e000e */
[----:B------:R-:W-:Y:S05]  /*15850*/  WARPSYNC.COLLECTIVE R15, `(.L_x_1148) ;  /* 0x000000000f087348 */ /* 0x000fea0003c00000 */
[----:B------:R0:W1:Y:S02]  /*15860*/  SHFL.IDX P6, R14, R13, R12, R11 ;  /* 0x0000000c0d0e7389 */ /* 0x00006400000c000b */
[----:B01----:R-:W-:Y:S01]  /*15870*/  ENDCOLLECTIVE ;  /* 0x000000000000791b */ /* 0x003fe20003800000 */
.L_x_1148:
        /* <DEDUP_REMOVED lines=10> */
.L_x_1149:
[----:B------:R-:W-:Y:S01]  /*15920*/  @!PT LDS RZ, [RZ] ;  /* 0x00000000fffff984 */ /* 0x000fe20000000800 */
[----:B------:R-:W-:Y:S01]  /*15930*/  @!PT LDS RZ, [RZ] ;  /* 0x00000000fffff984 */ /* 0x000fe20000000800 */
[----:B------:R-:W-:Y:S01]  /*15940*/  @!PT LDS RZ, [RZ] ;  /* 0x00000000fffff984 */ /* 0x000fe20000000800 */
[----:B------:R0:W-:Y:S01]  /*15950*/  @P0 LDGSTS.E.BYPASS.LTC128B.128 [R6+0x23400], desc[UR44][R2.64], !P2 ;  /* 0x2340000002060fae */ /* 0x0001e2000d101d6c */
[----:B------:R-:W-:Y:S01]  /*15960*/  IMAD.MOV.U32 R0, RZ, RZ, R14 ;  /* 0x000000ffff007224 */ /* 0x000fe200078e000e */
[----:B------:R-:W-:Y:S06]  /*15970*/  BRA `(.L_x_1150) ;  /* 0xffffffb000e47947 */ /* 0x000fec000383ffff */
.L_x_1077:
[----:B------:R-:W-:Y:S01]  /*15980*/  IMAD.MOV.U32 R13, RZ, RZ, R2 ;  /* 0x000000ffff0d7224 */ /* 0x000fe200078e0002 */
[----:B------:R-:W-:Y:S01]  /*15990*/  LOP3.LUT R16, R16, 0xfffffeff, RZ, 0xc0, !PT ;  /* 0xfffffeff10107812 */ /* 0x000fe200078ec0ff */
        /* <DEDUP_REMOVED lines=8> */
.L_x_1151:
[C---:B------:R-:W-:Y:S01]  /*15a20*/  VIADD R6, R25.reuse, 0x10 ;  /* 0x0000001019067836 */ /* 0x040fe20000000000 */
[----:B------:R-:W-:Y:S01]  /*15a30*/  ISETP.GE.AND P2, PT, R25, R3, PT ;  /* 0x000000031900720c */ /* 0x000fe20003f46270 */
[----:B------:R-:W-:-:S12]  /*15a40*/  IMAD.MOV.U32 R13, RZ, RZ, R0 ;  /* 0x000000ffff0d7224 */ /* 0x000fd800078e0000 */
[----:B------:R-:W-:-:S04]  /*15a50*/  @P2 LOP3.LUT R16, R16, 0x100, RZ, 0xfc, !PT ;  /* 0x0000010010102812 */ /* 0x000fc800078efcff */
[----:B------:R-:W-:Y:S01]  /*15a60*/  LOP3.LUT R16, R16, 0xffffff7f, RZ, 0xc0, !PT ;  /* 0xffffff7f10107812 */ /* 0x000fe200078ec0ff */
[----:B------:R-:W-:-:S07]  /*15a70*/  IMAD.MOV.U32 R4, RZ, RZ, R14 ;  /* 0x000000ffff047224 */ /* 0x000fce00078e000e */
[----:B------:R-:W-:Y:S05]  /*15a80*/  WARPSYNC.COLLECTIVE R15, `(.L_x_1152) ;  /* 0x000000000f087348 */ /* 0x000fea0003c00000 */
[----:B------:R0:W1:Y:S02]  /*15a90*/  SHFL.IDX P6, R14, R13, R12, R11 ;  /* 0x0000000c0d0e7389 */ /* 0x00006400000c000b */
[----:B01----:R-:W-:Y:S01]  /*15aa0*/  ENDCOLLECTIVE ;  /* 0x000000000000791b */ /* 0x003fe20003800000 */
.L_x_1152:
[----:B------:R-:W-:Y:S02]  /*15ab0*/  IMAD.MOV.U32 R13, RZ, RZ, R2 ;  /* 0x000000ffff0d7224 */ /* 0x000fe400078e0002 */
[----:B------:R-:W-:Y:S02]  /*15ac0*/  IMAD.MOV.U32 R12, RZ, RZ, 0x1 ;  /* 0x00000001ff0c7424 */ /* 0x000fe400078e00ff */
[----:B------:R-:W-:-:S07]  /*15ad0*/  IMAD.MOV.U32 R5, RZ, RZ, R14 ;  /* 0x000000ffff057224 */ /* 0x000fce00078e000e */
[----:B------:R-:W-:Y:S05]  /*15ae0*/  WARPSYNC.COLLECTIVE R15, `(.L_x_1153) ;  /* 0x000000000f087348 */ /* 0x000fea0003c00000 */
[----:B------:R0:W1:Y:S02]  /*15af0*/  SHFL.IDX P6, R14, R13, R12, R11 ;  /* 0x0000000c0d0e7389 */ /* 0x00006400000c000b */
[----:B01----:R-:W-:Y:S01]  /*15b00*/  ENDCOLLECTIVE ;  /* 0x000000000000791b */ /* 0x003fe20003800000 */
.L_x_1153:
        /* <DEDUP_REMOVED lines=15> */
.L_x_1154:
[----:B------:R-:W-:-:S04]  /*15c00*/  @P2 LOP3.LUT R16, R16, 0x80, RZ, 0xfc, !PT ;  /* 0x0000008010102812 */ /* 0x000fc800078efcff */
[----:B------:R-:W-:Y:S01]  /*15c10*/  LOP3.LUT R16, R16, 0xffffffbf, RZ, 0xc0, !PT ;  /* 0xffffffbf10107812 */ /* 0x000fe200078ec0ff */
[----:B------:R-:W-:Y:S02]  /*15c20*/  IMAD.MOV.U32 R13, RZ, RZ, R2 ;  /* 0x000000ffff0d7224 */ /* 0x000fe400078e0002 */
[----:B------:R-:W-:Y:S02]  /*15c30*/  IMAD.MOV.U32 R12, RZ, RZ, 0x2 ;  /* 0x00000002ff0c7424 */ /* 0x000fe400078e00ff */
[----:B------:R-:W-:-:S07]  /*15c40*/  IMAD.MOV.U32 R5, RZ, RZ, R14 ;  /* 0x000000ffff057224 */ /* 0x000fce00078e000e */
[----:B------:R-:W-:Y:S05]  /*15c50*/  WARPSYNC.COLLECTIVE R15, `(.L_x_1155) ;  /* 0x000000000f087348 */ /* 0x000fea0003c00000 */
[----:B------:R0:W1:Y:S02]  /*15c60*/  SHFL.IDX P6, R14, R13, R12, R11 ;  /* 0x0000000c0d0e7389 */ /* 0x00006400000c000b */
[----:B01----:R-:W-:Y:S01]  /*15c70*/  ENDCOLLECTIVE ;  /* 0x000000000000791b */ /* 0x003fe20003800000 */
.L_x_1155:
        /* <DEDUP_REMOVED lines=16> */
.L_x_1156:
[----:B------:R-:W-:Y:S01]  /*15d80*/  @P2 LOP3.LUT R16, R16, 0x40, RZ, 0xfc, !PT ;  /* 0x0000004010102812 */ /* 0x000fe200078efcff */
[----:B------:R-:W-:Y:S02]  /*15d90*/  IMAD.MOV.U32 R13, RZ, RZ, R2 ;  /* 0x000000ffff0d7224 */ /* 0x000fe400078e0002 */
[----:B------:R-:W-:Y:S02]  /*15da0*/  IMAD.MOV.U32 R12, RZ, RZ, 0x3 ;  /* 0x00000003ff0c7424 */ /* 0x000fe400078e00ff */
[----:B------:R-:W-:-:S07]  /*15db0*/  IMAD.MOV.U32 R5, RZ, RZ, R14 ;  /* 0x000000ffff057224 */ /* 0x000fce00078e000e */
[----:B------:R-:W-:Y:S05]  /*15dc0*/  WARPSYNC.COLLECTIVE R15, `(.L_x_1157) ;  /* 0x000000000f087348 */ /* 0x000fea0003c00000 */
[----:B------:R0:W1:Y:S02]  /*15dd0*/  SHFL.IDX P6, R14, R13, R12, R11 ;  /* 0x0000000c0d0e7389 */ /* 0x00006400000c000b */
[----:B01----:R-:W-:Y:S01]  /*15de0*/  ENDCOLLECTIVE ;  /* 0x000000000000791b */ /* 0x003fe20003800000 */
.L_x_1157:
        /* <DEDUP_REMOVED lines=14> */
.L_x_1158:
[----:B------:R-:W-:Y:S01]  /*15ed0*/  IMAD.MOV.U32 R0, RZ, RZ, R14 ;  /* 0x000000ffff007224 */ /* 0x000fe200078e000e */
[----:B------:R-:W-:Y:S06]  /*15ee0*/  BRA `(.L_x_1159) ;  /* 0xffffffb400ec7947 */ /* 0x000fec000383ffff */
.L_x_1081:
[----:B------:R-:W-:Y:S01]  /*15ef0*/  LOP3.LUT R16, R16, 0xff7fffff, RZ, 0xc0, !PT ;  /* 0xff7fffff10107812 */ /* 0x000fe200078ec0ff */
[----:B------:R-:W-:Y:S01]  /*15f00*/  BSSY B0, `(.L_x_1160) ;  /* 0x000002e000007945 */ /* 0x000fe20003800000 */
[----:B------:R-:W-:Y:S02]  /*15f10*/  IMAD.MOV.U32 R13, RZ, RZ, R6 ;  /* 0x000000ffff0d7224 */ /* 0x000fe400078e0006 */
[----:B------:R-:W-:Y:S01]  /*15f20*/  @P2 LOP3.LUT R16, R16, 0x800000, RZ, 0xfc, !PT ;  /* 0x0080000010102812 */ /* 0x000fe200078efcff */
[----:B------:R-:W-:Y:S02]  /*15f30*/  IMAD.MOV.U32 R12, RZ, RZ, RZ ;  /* 0x000000ffff0c7224 */ /* 0x000fe400078e00ff */
[----:B------:R-:W-:Y:S01]  /*15f40*/  IMAD.MOV.U32 R11, RZ, RZ, 0x181f ;  /* 0x0000181fff0b7424 */ /* 0x000fe200078e00ff */
[----:B------:R-:W-:Y:S01]  /*15f50*/  LOP3.LUT R16, R16, 0xffbfffff, RZ, 0xc0, !PT ;  /* 0xffbfffff10107812 */ /* 0x000fe200078ec0ff */
[----:B------:R-:W-:-:S03]  /*15f60*/  IMAD.MOV.U32 R15, RZ, RZ, -0x1 ;  /* 0xffffffffff0f7424 */ /* 0x000fc600078e00ff */
[----:B------:R-:W-:-:S04]  /*15f70*/  @P1 LOP3.LUT R16, R16, 0x400000, RZ, 0xfc, !PT ;  /* 0x0040000010101812 */ /* 0x000fc800078efcff */
[C---:B------:R-:W-:Y:S02]  /*15f80*/  LOP3.LUT P1, RZ, R16.reuse, 0x100, RZ, 0xc0, !PT ;  /* 0x0000010010ff7812 */ /* 0x040fe4000782c0ff */
[C---:B------:R-:W-:Y:S02]  /*15f90*/  LOP3.LUT P0, RZ, R16.reuse, 0x80, RZ, 0xc0, !PT ;  /* 0x0000008010ff7812 */ /* 0x040fe4000780c0ff */
[C---:B------:R-:W-:Y:S02]  /*15fa0*/  LOP3.LUT P6, RZ, R16.reuse, 0x40, RZ, 0xc0, !PT ;  /* 0x0000004010ff7812 */ /* 0x040fe400078cc0ff */
[----:B------:R-:W-:-:S07]  /*15fb0*/  LOP3.LUT R16, R16, 0xffff7fff, RZ, 0xc0, !PT ;  /* 0xffff7fff10107812 */ /* 0x000fce00078ec0ff */
[----:B------:R-:W-:-:S04]  /*15fc0*/  @!P1 LOP3.LUT R7, R4, 0x40, RZ, 0xc0, !PT ;  /* 0x0000004004079812 */ /* 0x000fc800078ec0ff */
[----:B------:R-:W-:-:S04]  /*15fd0*/  @!P1 SHF.R.U32.HI R7, RZ, 0x2, R7 ;  /* 0x00000002ff079819 */ /* 0x000fc80000011607 */
[----:B------:R-:W-:Y:S02]  /*15fe0*/  @!P1 ISETP.NE.U32.AND P2, PT, R7, RZ, PT ;  /* 0x000000ff0700920c */ /* 0x000fe40003f45070 */
[----:B------:R-:W-:-:S04]  /*15ff0*/  @!P1 LOP3.LUT R7, R5, 0x80, RZ, 0xc0, !PT ;  /* 0x0000008005079812 */ /* 0x000fc800078ec0ff */
[----:B------:R-:W-:-:S04]  /*16000*/  @!P1 SHF.R.U32.HI R7, RZ, 0x3, R7 ;  /* 0x00000003ff079819 */ /* 0x000fc80000011607 */
[----:B------:R-:W-:Y:S02]  /*16010*/  @!P1 ISETP.NE.U32.AND P1, PT, R7, RZ, PT ;  /* 0x000000ff0700920c */ /* 0x000fe40003f25070 */
[----:B------:R-:W-:Y:S02]  /*16020*/  @!P0 LOP3.LUT R7, R4, 0x40, RZ, 0xc0, !PT ;  /* 0x0000004004078812 */ /* 0x000fe400078ec0ff */
[----:B------:R-:W-:Y:S02]  /*16030*/  @P2 LOP3.LUT R16, R16, 0x8000, RZ, 0xfc, !PT ;  /* 0x0000800010102812 */ /* 0x000fe400078efcff */
[----:B------:R-:W-:Y:S02]  /*16040*/  @!P0 SHF.R.U32.HI R7, RZ, 0x2, R7 ;  /* 0x00000002ff078819 */ /* 0x000fe40000011607 */
[C---:B------:R-:W-:Y:S02]  /*16050*/  LOP3.LUT P2, RZ, R16.reuse, 0x800000, RZ, 0xc0, !PT ;  /* 0x0080000010ff7812 */ /* 0x040fe4000784c0ff */
[----:B------:R-:W-:-:S04]  /*16060*/  LOP3.LUT R16, R16, 0xffffbfff, RZ, 0xc0, !PT ;  /* 0xffffbfff10107812 */ /* 0x000fc800078ec0ff */
[----:B------:R-:W-:Y:S02]  /*16070*/  @P1 LOP3.LUT R16, R16, 0x4000, RZ, 0xfc, !PT ;  /* 0x0000400010101812 */ /* 0x000fe400078efcff */
[----:B------:R-:W-:Y:S02]  /*16080*/  @!P0 ISETP.NE.U32.AND P1, PT, R7, RZ, PT ;  /* 0x000000ff0700820c */ /* 0x000fe40003f25070 */
[----:B------:R-:W-:Y:S02]  /*16090*/  @!P0 LOP3.LUT R7, R5, 0x80, RZ, 0xc0, !PT ;  /* 0x0000008005078812 */ /* 0x000fe400078ec0ff */
[----:B------:R-:W-:Y:S02]  /*160a0*/  LOP3.LUT R16, R16, 0xfffbffff, RZ, 0xc0, !PT ;  /* 0xfffbffff10107812 */ /* 0x000fe400078ec0ff */
        /* <DEDUP_REMOVED lines=11> */
[----:B------:R-:W-:-:S07]  /*16160*/  @!P6 SHF.R.U32.HI R7, RZ, 0x3, R7 ;  /* 0x00000003ff07e819 */ /* 0x000fce0000011607 */
[----:B------:R-:W-:Y:S02]  /*16170*/  @P0 LOP3.LUT R16, R16, 0x100000, RZ, 0xfc, !PT ;  /* 0x0010000010100812 */ /* 0x000fe400078efcff */
[----:B------:R-:W-:Y:S02]  /*16180*/  @!P6 ISETP.NE.U32.AND P0, PT, R7, RZ, PT ;  /* 0x000000ff0700e20c */ /* 0x000fe40003f05070 */
[----:B------:R-:W-:-:S11]  /*16190*/  LOP3.LUT R16, R16, 0xfff7ffff, RZ, 0xc0, !PT ;  /* 0xfff7ffff10107812 */ /* 0x000fd600078ec0ff */
[----:B------:R-:W-:-:S07]  /*161a0*/  @P0 LOP3.LUT R16, R16, 0x80000, RZ, 0xfc, !PT ;  /* 0x0008000010100812 */ /* 0x000fce00078efcff */
[----:B------:R-:W-:Y:S05]  /*161b0*/  WARPSYNC.COLLECTIVE R15, `(.L_x_1161) ;  /* 0x000000000f087348 */ /* 0x000fea0003c00000 */
[----:B------:R0:W1:Y:S02]  /*161c0*/  SHFL.IDX P6, R14, R13, R12, R11 ;  /* 0x0000000c0d0e7389 */ /* 0x00006400000c000b */
[----:B01----:R-:W-:Y:S01]  /*161d0*/  ENDCOLLECTIVE ;  /* 0x000000000000791b */ /* 0x003fe20003800000 */
.L_x_1161:
[----:B------:R-:W-:Y:S05]  /*161e0*/  BSYNC B0 ;  /* 0x0000000000007941 */ /* 0x000fea0003800000 */
.L_x_1160:
[----:B------:R-:W-:Y:S01]  /*161f0*/  IMAD.MOV.U32 R13, RZ, RZ, R0 ;  /* 0x000000ffff0d7224 */ /* 0x000fe200078e0000 */
[----:B------:R-:W-:Y:S01]  /*16200*/  LOP3.LUT R16, R16, 0xbfffffff, RZ, 0xc0, !PT ;  /* 0xbfffffff10107812 */ /* 0x000fe200078ec0ff */
[----:B------:R-:W-:Y:S02]  /*16210*/  IMAD.MOV.U32 R12, RZ, RZ, RZ ;  /* 0x000000ffff0c7224 */ /* 0x000fe400078e00ff */
[----:B------:R-:W-:Y:S01]  /*16220*/  IMAD.MOV.U32 R11, RZ, RZ, 0x181f ;  /* 0x0000181fff0b7424 */ /* 0x000fe200078e00ff */
[----:B------:R-:W-:Y:S01]  /*16230*/  @P2 LOP3.LUT R16, R16, 0x40000000, RZ, 0xfc, !PT ;  /* 0x4000000010102812 */ /* 0x000fe200078efcff */
[----:B------:R-:W-:Y:S02]  /*16240*/  IMAD.MOV.U32 R15, RZ, RZ, -0x1 ;  /* 0xffffffffff0f7424 */ /* 0x000fe400078e00ff */
[----:B------:R-:W-:Y:S01]  /*16250*/  IMAD.MOV.U32 R2, RZ, RZ, R14 ;  /* 0x000000ffff027224 */ /* 0x000fe200078e000e */
[----:B------:R-:W-:-:S13]  /*16260*/  LOP3.LUT P2, RZ, R16, 0x100, RZ, 0xc0, !PT ;  /* 0x0000010010ff7812 */ /* 0x000fda000784c0ff */
[----:B------:R-:W-:Y:S05]  /*16270*/  WARPSYNC.COLLECTIVE R15, `(.L_x_1162) ;  /* 0x000000000f087348 */ /* 0x000fea0003c00000 */
[----:B------:R0:W1:Y:S02]  /*16280*/  SHFL.IDX P6, R14, R13, R12, R11 ;  /* 0x0000000c0d0e7389 */ /* 0x00006400000c000b */
[----:B01----:R-:W-:Y:S01]  /*16290*/  ENDCOLLECTIVE ;  /* 0x000000000000791b */ /* 0x003fe20003800000 */
.L_x_1162:
[----:B------:R-:W-:-:S04]  /*162a0*/  LOP3.LUT R16, R16, 0xdfffffff, RZ, 0xc0, !PT ;  /* 0xdfffffff10107812 */ /* 0x000fc800078ec0ff */
[----:B------:R-:W-:-:S04]  /*162b0*/  @P1 LOP3.LUT R16, R16, 0x20000000, RZ, 0xfc, !PT ;  /* 0x2000000010101812 */ /* 0x000fc800078efcff */
[C---:B------:R-:W-:Y:S01]  /*162c0*/  LOP3.LUT P1, RZ, R16.reuse, 0x800, RZ, 0xc0, !PT ;  /* 0x0000080010ff7812 */ /* 0x040fe2000782c0ff */
[----:B------:R-:W-:Y:S02]  /*162d0*/  IMAD.MOV.U32 R13, RZ, RZ, R6 ;  /* 0x000000ffff0d7224 */ /* 0x000fe400078e0006 */
[----:B------:R-:W-:Y:S01]  /*162e0*/  IMAD.MOV.U32 R12, RZ, RZ, 0x1 ;  /* 0x00000001ff0c7424 */ /* 0x000fe200078e00ff */
[C---:B------:R-:W-:Y:S01]  /*162f0*/  LOP3.LUT P6, RZ, R16.reuse, 0x4000, RZ, 0xc0, !PT ;  /* 0x0000400010ff7812 */ /* 0x040fe200078cc0ff */
[----:B------:R-:W-:Y:S01]  /*16300*/  IMAD.MOV.U32 R3, RZ, RZ, R14 ;  /* 0x000000ffff037224 */ /* 0x000fe200078e000e */
[----:B------:R-:W-:-:S04]  /*16310*/  LOP3.LUT R16, R16, 0xefffffff, RZ, 0xc0, !PT ;  /* 0xefffffff10107812 */ /* 0x000fc800078ec0ff */
[----:B------:R-:W-:-:S05]  /*16320*/  @!P2 LEA R3, P0, R8, R3, 0x1 ;  /* 0x000000030803a211 */ /* 0x000fca00078008ff */
[----:B------:R-:W-:Y:S02]  /*16330*/  @!P2 IMAD.X R2, RZ, RZ, R2, P0 ;  /* 0x000000ffff02a224 */ /* 0x000fe400000e0602 */
[----:B------:R-:W-:-:S04]  /*16340*/  @P6 LOP3.LUT R16, R16, 0x10000000, RZ, 0xfc, !PT ;  /* 0x1000000010106812 */ /* 0x000fc800078efcff */
[C---:B------:R-:W-:Y:S02]  /*16350*/  LOP3.LUT P0, RZ, R16.reuse, 0x100, RZ, 0xc0, !PT ;  /* 0x0000010010ff7812 */ /* 0x040fe4000780c0ff */
[C---:B------:R-:W-:Y:S02]  /*16360*/  LOP3.LUT P6, RZ, R16.reuse, 0x8000, RZ, 0xc0, !PT ;  /* 0x0000800010ff7812 */ /* 0x040fe400078cc0ff */
[----:B------:R-:W-:-:S09]  /*16370*/  LOP3.LUT P2, RZ, R16, 0x40000000, RZ, 0xc0, !PT ;  /* 0x4000000010ff7812 */ /* 0x000fd2000784c0ff */
[----:B------:R-:W-:-:S04]  /*16380*/  @!P0 LOP3.LUT R3, R3, R2, RZ, 0x3c, !PT ;  /* 0x0000000203038212 */ /* 0x000fc800078e3cff */
[----:B------:R-:W-:-:S04]  /*16390*/  @!P0 LOP3.LUT R2, R3, R2, RZ, 0x3c, !PT ;  /* 0x0000000203028212 */ /* 0x000fc800078e3cff */
[----:B------:R-:W-:-:S05]  /*163a0*/  @!P0 LOP3.LUT R3, R3, R2, RZ, 0x3c, !PT ;  /* 0x0000000203038212 */ /* 0x000fca00078e3cff */
[----:B------:R-:W-:Y:S01]  /*163b0*/  @!PT LDS RZ, [RZ] ;  /* 0x00000000fffff984 */ /* 0x000fe20000000800 */
[----:B------:R-:W-:Y:S01]  /*163c0*/  @!PT LDS RZ, [RZ] ;  /* 0x00000000fffff984 */ /* 0x000fe20000000800 */
[----:B------:R-:W-:Y:S01]  /*163d0*/  @!PT LDS RZ, [RZ] ;  /* 0x00000000fffff984 */ /* 0x000fe20000000800 */
[----:B------:R0:W-:Y:S01]  /*163e0*/  @!P0 LDGSTS.E.BYPASS.LTC128B.128 [R19+0x26400], desc[UR44][R2.64], !P1 ;  /* 0x2640000002138fae */ /* 0x0001e2000c901d6c */
[C---:B------:R-:W-:Y:S02]  /*163f0*/  LOP3.LUT P1, RZ, R16.reuse, 0x20000000, RZ, 0xc0, !PT ;  /* 0x2000000010ff7812 */ /* 0x040fe4000782c0ff */
[----:B------:R-:W-:Y:S01]  /*16400*/  LOP3.LUT R16, R16, 0xfbffffff, RZ, 0xc0, !PT ;  /* 0xfbffffff10107812 */ /* 0x000fe200078ec0ff */
[----:B------:R0:W-:Y:S03]  /*16410*/  @!P0 LDGSTS.E.BYPASS.LTC128B.128 [R19+0x28400], desc[UR44][R2.64+0x80], !P5 ;  /* 0x2840008002138fae */ /* 0x0001e6000e901d6c */
[----:B------:R-:W-:Y:S01]  /*16420*/  @P5 LOP3.LUT R16, R16, 0x4000000, RZ, 0xfc, !PT ;  /* 0x0400000010105812 */ /* 0x000fe200078efcff */
[----:B------:R0:W-:Y:S03]  /*16430*/  @!P0 LDGSTS.E.BYPASS.LTC128B.128 [R19+0x2a400], desc[UR44][R2.64+0x100], !P4 ;  /* 0x2a40010002138fae */ /* 0x0001e6000e101d6c */
[C---:B------:R-:W-:Y:S01]  /*16440*/  LOP3.LUT P5, RZ, R16.reuse, 0x800, RZ, 0xc0, !PT ;  /* 0x0000080010ff7812 */ /* 0x040fe200078ac0ff */
[----:B------:R0:W-:Y:S01]  /*16450*/  @!P0 LDGSTS.E.BYPASS.LTC128B.128 [R19+0x2c400], desc[UR44][R2.64+0x180], !P3 ;  /* 0x2c40018002138fae */ /* 0x0001e2000d901d6c */
[----:B------:R-:W-:-:S03]  /*16460*/  LOP3.LUT R16, R16, 0xf7ffffff, RZ, 0xc0, !PT ;  /* 0xf7ffffff10107812 */ /* 0x000fc600078ec0ff */
[----:B------:R0:W-:Y:S04]  /*16470*/  @!P0 LDGSTS.E.BYPASS.LTC128B.128 [R19+0x2e400], desc[UR44][R2.64+0x200], !P2 ;  /* 0x2e40020002138fae */ /* 0x0001e8000d101d6c */
[----:B------:R0:W-:Y:S04]  /*16480*/  @!P0 LDGSTS.E.BYPASS.LTC128B.128 [R19+0x30400], desc[UR44][R2.64+0x280], !P1 ;  /* 0x3040028002138fae */ /* 0x0001e8000c901d6c */
[----:B------:R-:W-:Y:S01]  /*16490*/  @P5 LOP3.LUT R16, R16, 0x8000000, RZ, 0xfc, !PT ;  /* 0x0800000010105812 */ /* 0x000fe200078efcff */
[----:B------:R0:W-:Y:S03]  /*164a0*/  @!P0 LDGSTS.E.BYPASS.LTC128B.128 [R19+0x32400], desc[UR44][R2.64+0x300], P6 ;  /* 0x3240030002138fae */ /* 0x0001e6000b101d6c */
[----:B------:R-:W-:-:S02]  /*164b0*/  LOP3.LUT P6, RZ, R16, 0x10000000, RZ, 0xc0, !PT ;  /* 0x1000000010ff7812 */ /* 0x000fc400078cc0ff */
[----:B------:R-:W-:-:S11]  /*164c0*/  LOP3.LUT P5, RZ, R16, 0x80, RZ, 0xc0, !PT ;  /* 0x0000008010ff7812 */ /* 0x000fd600078ac0ff */
[----:B------:R0:W-:Y:S02]  /*164d0*/  @!P0 LDGSTS.E.BYPASS.LTC128B.128 [R19+0x34400], desc[UR44][R2.64+0x380], P6 ;  /* 0x3440038002138fae */ /* 0x0001e4000b101d6c */
[----:B0-----:R-:W-:Y:S05]  /*164e0*/  WARPSYNC.COLLECTIVE R15, `(.L_x_1163) ;  /* 0x000000000f087348 */ /* 0x001fea0003c00000 */
[----:B------:R1:W2:Y:S02]  /*164f0*/  SHFL.IDX P6, R14, R13, R12, R11 ;  /* 0x0000000c0d0e7389 */ /* 0x0002a400000c000b */
[----:B012---:R-:W-:Y:S01]  /*16500*/  ENDCOLLECTIVE ;  /* 0x000000000000791b */ /* 0x007fe20003800000 */
.L_x_1163:
[----:B------:R-:W-:Y:S02]  /*16510*/  IMAD.MOV.U32 R13, RZ, RZ, R0 ;  /* 0x000000ffff0d7224 */ /* 0x000fe400078e0000 */
[----:B------:R-:W-:-:S07]  /*16520*/  IMAD.MOV.U32 R7, RZ, RZ, R14 ;  /* 0x000000ffff077224 */ /* 0x000fce00078e000e */
[----:B------:R-:W-:Y:S05]  /*16530*/  WARPSYNC.COLLECTIVE R15, `(.L_x_1164) ;  /* 0x000000000f087348 */ /* 0x000fea0003c00000 */
[----:B------:R0:W1:Y:S02]  /*16540*/  SHFL.IDX P6, R14, R13, R12, R11 ;  /* 0x0000000c0d0e7389 */ /* 0x00006400000c000b */
[----:B01----:R-:W-:Y:S01]  /*16550*/  ENDCOLLECTIVE ;  /* 0x000000000000791b */ /* 0x003fe20003800000 */
.L_x_1164:
        /* <DEDUP_REMOVED lines=10> */
[----:B------:R-:W-:-:S11]  /*16600*/  LOP3.LUT P6, RZ, R16, 0x40000, RZ, 0xc0, !PT ;  /* 0x0004000010ff7812 */ /* 0x000fd600078cc0ff */
[----:B------:R-:W-:Y:S01]  /*16610*/  @!PT LDS RZ, [RZ] ;  /* 0x00000000fffff984 */ /* 0x000fe20000000800 */
[----:B------:R-:W-:Y:S01]  /*16620*/  @!PT LDS RZ, [RZ] ;  /* 0x00000000fffff984 */ /* 0x000fe20000000800 */
[----:B------:R-:W-:Y:S01]  /*16630*/  @!PT LDS RZ, [RZ] ;  /* 0x00000000fffff984 */ /* 0x000fe20000000800 */
[----:B------:R0:W-:Y:S01]  /*16640*/  @!P0 LDGSTS.E.BYPASS.LTC128B.128 [R19+0x26c00], desc[UR44][R2.64], !P5 ;  /* 0x26c0000002138fae */ /* 0x0001e2000e901d6c */
[C---:B------:R-:W-:Y:S02]  /*16650*/  LOP3.LUT P5, RZ, R16.reuse, 0x4000000, RZ, 0xc0, !PT ;  /* 0x0400000010ff7812 */ /* 0x040fe400078ac0ff */
[----:B------:R-:W-:-:S11]  /*16660*/  LOP3.LUT R16, R16, 0xff7fffff, RZ, 0xc0, !PT ;  /* 0xff7fffff10107812 */ /* 0x000fd600078ec0ff */
        /* <DEDUP_REMOVED lines=8> */
[----:B------:R0:W-:Y:S03]  /*166f0*/  @!P0 LDGSTS.E.BYPASS.LTC128B.128 [R19+0x30c00], desc[UR44][R2.64+0x280], !P1 ;  /* 0x30c0028002138fae */ /* 0x0001e6000c901d6c */
[C---:B------:R-:W-:Y:S01]  /*16700*/  LOP3.LUT P5, RZ, R16.reuse, 0x40, RZ, 0xc0, !PT ;  /* 0x0000004010ff7812 */ /* 0x040fe200078ac0ff */
[----:B------:R0:W-:Y:S01]  /*16710*/  @!P0 LDGSTS.E.BYPASS.LTC128B.128 [R19+0x32c00], desc[UR44][R2.64+0x300], P6 ;  /* 0x32c0030002138fae */ /* 0x0001e2000b101d6c */
[----:B------:R-:W-:-:S13]  /*16720*/  LOP3.LUT P6, RZ, R16, 0x2000000, RZ, 0xc0, !PT ;  /* 0x0200000010ff7812 */ /* 0x000fda00078cc0ff */
[----:B------:R0:W-:Y:S02]  /*16730*/  @!P0 LDGSTS.E.BYPASS.LTC128B.128 [R19+0x34c00], desc[UR44][R2.64+0x380], P6 ;  /* 0x34c0038002138fae */ /* 0x0001e4000b101d6c */
[----:B0-----:R-:W-:Y:S05]  /*16740*/  WARPSYNC.COLLECTIVE R15, `(.L_x_1165) ;  /* 0x000000000f087348 */ /* 0x001fea0003c00000 */
[----:B------:R1:W2:Y:S02]  /*16750*/  SHFL.IDX P6, R14, R13, R12, R11 ;  /* 0x0000000c0d0e7389 */ /* 0x0002a400000c000b */
[----:B012---:R-:W-:Y:S01]  /*16760*/  ENDCOLLECTIVE ;  /* 0x000000000000791b */ /* 0x007fe20003800000 */
.L_x_1165:
[----:B------:R-:W-:Y:S02]  /*16770*/  IMAD.MOV.U32 R13, RZ, RZ, R0 ;  /* 0x000000ffff0d7224 */ /* 0x000fe400078e0000 */
[----:B------:R-:W-:-:S07]  /*16780*/  IMAD.MOV.U32 R7, RZ, RZ, R14 ;  /* 0x000000ffff077224 */ /* 0x000fce00078e000e */
[----:B------:R-:W-:Y:S05]  /*16790*/  WARPSYNC.COLLECTIVE R15, `(.L_x_1166) ;  /* 0x000000000f087348 */ /* 0x000fea0003c00000 */
[----:B------:R0:W1:Y:S02]  /*167a0*/  SHFL.IDX P6, R14, R13, R12, R11 ;  /* 0x0000000c0d0e7389 */ /* 0x00006400000c000b */
[----:B01----:R-:W-:Y:S01]  /*167b0*/  ENDCOLLECTIVE ;  /* 0x000000000000791b */ /* 0x003fe20003800000 */
.L_x_1166:
        /* <DEDUP_REMOVED lines=15> */
[----:B------:R-:W-:-:S13]  /*168b0*/  LOP3.LUT P5, RZ, R16, 0x800000, RZ, 0xc0, !PT ;  /* 0x0080000010ff7812 */ /* 0x000fda00078ac0ff */
[----:B------:R0:W-:Y:S04]  /*168c0*/  @!P0 LDGSTS.E.BYPASS.LTC128B.128 [R19+0x29400], desc[UR44][R2.64+0x80], !P5 ;  /* 0x2940008002138fae */ /* 0x0001e8000e901d6c */
[----:B------:R0:W-:Y:S04]  /*168d0*/  @!P0 LDGSTS.E.BYPASS.LTC128B.128 [R19+0x2b400], desc[UR44][R2.64+0x100], !P4 ;  /* 0x2b40010002138fae */ /* 0x0001e8000e101d6c */
[----:B------:R0:W-:Y:S04]  /*168e0*/  @!P0 LDGSTS.E.BYPASS.LTC128B.128 [R19+0x2d400], desc[UR44][R2.64+0x180], !P3 ;  /* 0x2d40018002138fae */ /* 0x0001e8000d901d6c */
[----:B------:R0:W-:Y:S04]  /*168f0*/  @!P0 LDGSTS.E.BYPASS.LTC128B.128 [R19+0x2f400], desc[UR44][R2.64+0x200], !P2 ;  /* 0x2f40020002138fae */ /* 0x0001e8000d101d6c */
[----:B------:R0:W-:Y:S04]  /*16900*/  @!P0 LDGSTS.E.BYPASS.LTC128B.128 [R19+0x31400], desc[UR44][R2.64+0x280], !P1 ;  /* 0x3140028002138fae */ /* 0x0001e8000c901d6c */
[----:B------:R0:W-:Y:S01]  /*16910*/  @!P0 LDGSTS.E.BYPASS.LTC128B.128 [R19+0x33400], desc[UR44][R2.64+0x300], P6 ;  /* 0x3340030002138fae */ /* 0x0001e2000b101d6c */
[----:B------:R-:W-:-:S13]  /*16920*/  LOP3.LUT P6, RZ, R16, 0x400000, RZ, 0xc0, !PT ;  /* 0x0040000010ff7812 */ /* 0x000fda00078cc0ff */
[----:B------:R0:W-:Y:S02]  /*16930*/  @!P0 LDGSTS.E.BYPASS.LTC128B.128 [R19+0x35400], desc[UR44][R2.64+0x380], P6 ;  /* 0x3540038002138fae */ /* 0x0001e4000b101d6c */
[----:B0-----:R-:W-:Y:S05]  /*16940*/  WARPSYNC.COLLECTIVE R15, `(.L_x_1167) ;  /* 0x000000000f087348 */ /* 0x001fea0003c00000 */
[----:B------:R1:W2:Y:S02]  /*16950*/  SHFL.IDX P6, R14, R13, R12, R11 ;  /* 0x0000000c0d0e7389 */ /* 0x0002a400000c000b */
[----:B012---:R-:W-:Y:S01]  /*16960*/  ENDCOLLECTIVE ;  /* 0x000000000000791b */ /* 0x007fe20003800000 */
.L_x_1167:
[----:B------:R-:W-:Y:S02]  /*16970*/  IMAD.MOV.U32 R13, RZ, RZ, R0 ;  /* 0x000000ffff0d7224 */ /* 0x000fe400078e0000 */
[----:B------:R-:W-:-:S07]  /*16980*/  IMAD.MOV.U32 R6, RZ, RZ, R14 ;  /* 0x000000ffff067224 */ /* 0x000fce00078e000e */
[----:B------:R-:W-:Y:S05]  /*16990*/  WARPSYNC.COLLECTIVE R15, `(.L_x_1168) ;  /* 0x000000000f087348 */ /* 0x000fea0003c00000 */
[----:B------:R0:W1:Y:S02]  /*169a0*/  SHFL.IDX P6, R14, R13, R12, R11 ;  /* 0x0000000c0d0e7389 */ /* 0x00006400000c000b */
[----:B01----:R-:W-:Y:S01]  /*169b0*/  ENDCOLLECTIVE ;  /* 0x000000000000791b */ /* 0x003fe20003800000 */
.L_x_1168:
[----:B------:R-:W-:Y:S01]  /*169c0*/  IMAD.MOV.U32 R0, RZ, RZ, R14 ;  /* 0x000000ffff007224 */ /* 0x000fe200078e000e */
[----:B------:R-:W-:Y:S06]  /*169d0*/  BRA `(.L_x_1169) ;  /* 0xffffffb800607947 */ /* 0x000fec000383ffff */
.L_x_1086:
[----:B0-----:R0:W1:Y:S02]  /*169e0*/  SYNCS.PHASECHK.TRANS64.TRYWAIT P0, [R17+URZ+0x38820], R0 ;  /* 0x03882000110075a7 */ /* 0x001064000800017f */
[----:B-1----:R-:W-:Y:S05]  /*169f0*/  @!P0 NANOSLEEP.SYNCS 0x989680 ;  /* 0x009896800000895d */ /* 0x002fea0003900000 */
[----:B------:R-:W1:Y:S02]  /*16a00*/  @!P0 SYNCS.PHASECHK.TRANS64 P0, [R17+URZ+0x38820], R0 ;  /* 0x03882000110085a7 */ /* 0x000e64000800007f */
[----:B-1----:R-:W-:Y:S05]  /*16a10*/  @!P0 BRA `(.L_x_1086) ;  /* 0xfffffffc00f08947 */ /* 0x002fea000383ffff */
[----:B------:R-:W-:Y:S05]  /*16a20*/  BRA `(.L_x_1170) ;  /* 0xffffffb800fc7947 */ /* 0x000fea000383ffff */
.L_x_1089:
[----:B0-----:R0:W1:Y:S02]  /*16a30*/  SYNCS.PHASECHK.TRANS64.TRYWAIT P0, [R22+URZ+0x38860], R0 ;  /* 0x03886000160075a7 */ /* 0x001064000800017f */
[----:B-1----:R-:W-:Y:S05]  /*16a40*/  @!P0 NANOSLEEP.SYNCS 0x989680 ;  /* 0x009896800000895d */ /* 0x002fea0003900000 */
[----:B------:R-:W1:Y:S02]  /*16a50*/  @!P0 SYNCS.PHASECHK.TRANS64 P0, [R22+URZ+0x38860], R0 ;  /* 0x03886000160085a7 */ /* 0x000e64000800007f */
[----:B-1----:R-:W-:Y:S05]  /*16a60*/  @!P0 BRA `(.L_x_1089) ;  /* 0xfffffffc00f08947 */ /* 0x002fea000383ffff */
[----:B------:R-:W-:Y:S05]  /*16a70*/  BRA `(.L_x_1171) ;  /* 0xffffffbc000c7947 */ /* 0x000fea000383ffff */
.L_x_1090:
        /* <DEDUP_REMOVED lines=8> */
.L_x_1173:
[----:B------:R-:W-:Y:S05]  /*16b00*/  BSYNC B0 ;  /* 0x0000000000007941 */ /* 0x000fea0003800000 */
.L_x_1172:
[----:B------:R-:W0:Y:S01]  /*16b10*/  S2R R7, SR_TID.X ;  /* 0x0000000000077919 */ /* 0x000e220000002100 */
[----:B------:R-:W-:Y:S01]  /*16b20*/  IMAD.MOV.U32 R13, RZ, RZ, R4 ;  /* 0x000000ffff0d7224 */ /* 0x000fe200078e0004 */
[C---:B------:R-:W-:Y:S01]  /*16b30*/  LOP3.LUT P5, RZ, R30.reuse, 0x2, RZ, 0xc0, !PT ;  /* 0x000000021eff7812 */ /* 0x040fe200078ac0ff */
[----:B------:R-:W-:Y:S01]  /*16b40*/  IMAD.MOV.U32 R12, RZ, RZ, RZ ;  /* 0x000000ffff0c7224 */ /* 0x000fe200078e00ff */
[C---:B------:R-:W-:Y:S01]  /*16b50*/  LOP3.LUT P4, RZ, R30.reuse, 0x4, RZ, 0xc0, !PT ;  /* 0x000000041eff7812 */ /* 0x040fe2000788c0ff */
[----:B------:R-:W-:Y:S01]  /*16b60*/  IMAD.MOV.U32 R11, RZ, RZ, 0x181f ;  /* 0x0000181fff0b7424 */ /* 0x000fe200078e00ff */
[C---:B------:R-:W-:Y:S01]  /*16b70*/  LOP3.LUT P3, RZ, R30.reuse, 0x8, RZ, 0xc0, !PT ;  /* 0x000000081eff7812 */ /* 0x040fe2000786c0ff */
[----:B------:R-:W-:Y:S01]  /*16b80*/  IMAD.MOV.U32 R15, RZ, RZ, -0x1 ;  /* 0xffffffffff0f7424 */ /* 0x000fe200078e00ff */
[----:B------:R-:W-:Y:S01]  /*16b90*/  LOP3.LUT P2, RZ, R30, 0x10, RZ, 0xc0, !PT ;  /* 0x000000101eff7812 */ /* 0x000fe2000784c0ff */
[----:B------:R-:W-:Y:S01]  /*16ba0*/  IMAD.MOV.U32 R3, RZ, RZ, R14 ;  /* 0x000000ffff037224 */ /* 0x000fe200078e000e */
[----:B------:R-:W-:Y:S01]  /*16bb0*/  LOP3.LUT R16, R16, 0xffffffbf, RZ, 0xc0, !PT ;  /* 0xffffffbf10107812 */ /* 0x000fe200078ec0ff */
[----:B------:R-:W-:-:S10]  /*16bc0*/  IMAD R5, R5, 0x2, R17 ;  /* 0x0000000205057824 */ /* 0x000fd400078e0211 */
[----:B0-----:R-:W-:Y:S05]  /*16bd0*/  WARPSYNC.COLLECTIVE R15, `(.L_x_1174) ;  /* 0x000000000f087348 */ /* 0x001fea0003c00000 */
[----:B------:R1:W2:Y:S02]  /*16be0*/  SHFL.IDX P6, R14, R13, R12, R11 ;  /* 0x0000000c0d0e7389 */ /* 0x0002a400000c000b */
[----:B012---:R-:W-:Y:S01]  /*16bf0*/  ENDCOLLECTIVE ;  /* 0x000000000000791b */ /* 0x007fe20003800000 */
.L_x_1174:
        /* <DEDUP_REMOVED lines=8> */
[----:B------:R-:W-:Y:S02]  /*16c80*/  ISETP.NE.U32.AND P1, PT, R7, 0x1, PT ;  /* 0x000000010700780c */ /* 0x000fe40003f25070 */
[----:B------:R-:W-:Y:S01]  /*16c90*/  PRMT R7, R30, 0x8880, RZ ;  /* 0x000088801e077816 */ /* 0x000fe200000000ff */
        /* <DEDUP_REMOVED lines=8> */
[----:B------:R-:W-:Y:S02]  /*16d20*/  ISETP.LT.OR P0, PT, R29, 0x1, !P5 ;  /* 0x000000011d00780c */ /* 0x000fe40006f01670 */
[----:B------:R-:W-:-:S11]  /*16d30*/  LOP3.LUT R16, R16, 0xffffff7f, RZ, 0xc0, !PT ;  /* 0xffffff7f10107812 */ /* 0x000fd600078ec0ff */
        /* <DEDUP_REMOVED lines=12> */
[----:B------:R-:W-:-:S13]  /*16e00*/  ISETP.GT.AND P6, PT, R7, -0x1, PT ;  /* 0xffffffff0700780c */ /* 0x000fda0003fc4270 */
[----:B------:R-:W-:Y:S02]  /*16e10*/  @P6 LOP3.LUT R16, R16, 0x80, RZ, 0xfc, !PT ;  /* 0x0000008010106812 */ /* 0x000fe400078efcff */
[----:B------:R-:W-:-:S13]  /*16e20*/  ISETP.LT.OR P6, PT, R29, 0x1, P6 ;  /* 0x000000011d00780c */ /* 0x000fda00037c1670 */
[----:B------:R0:W-:Y:S02]  /*16e30*/  LDGSTS.E.BYPASS.LTC128B.128 [R5+0xe400], desc[UR44][R2.64+0x380], !P6 ;  /* 0x0e40038002057fae */ /* 0x0001e4000f101d6c */
[----:B0-----:R-:W-:Y:S05]  /*16e40*/  WARPSYNC.COLLECTIVE R15, `(.L_x_1175) ;  /* 0x000000000f087348 */ /* 0x001fea0003c00000 */
[----:B------:R1:W2:Y:S02]  /*16e50*/  SHFL.IDX P6, R14, R13, R12, R11 ;  /* 0x0000000c0d0e7389 */ /* 0x0002a400000c000b */
[----:B012---:R-:W-:Y:S01]  /*16e60*/  ENDCOLLECTIVE ;  /* 0x000000000000791b */ /* 0x007fe20003800000 */
.L_x_1175:
[----:B------:R-:W-:Y:S02]  /*16e70*/  IMAD.MOV.U32 R13, RZ, RZ, R4 ;  /* 0x000000ffff0d7224 */ /* 0x000fe400078e0004 */
[----:B------:R-:W-:-:S07]  /*16e80*/  IMAD.MOV.U32 R3, RZ, RZ, R14 ;  /* 0x000000ffff037224 */ /* 0x000fce00078e000e */
[----:B------:R-:W-:Y:S05]  /*16e90*/  WARPSYNC.COLLECTIVE R15, `(.L_x_1176) ;  /* 0x000000000f087348 */ /* 0x000fea0003c00000 */
[----:B------:R0:W1:Y:S02]  /*16ea0*/  SHFL.IDX P6, R14, R13, R12, R11 ;  /* 0x0000000c0d0e7389 */ /* 0x00006400000c000b */
[----:B01----:R-:W-:Y:S01]  /*16eb0*/  ENDCOLLECTIVE ;  /* 0x000000000000791b */ /* 0x003fe20003800000 */
.L_x_1176:
        /* <DEDUP_REMOVED lines=29> */
.L_x_1177:
[----:B------:R-:W-:Y:S02]  /*17090*/  IMAD.MOV.U32 R13, RZ, RZ, R4 ;  /* 0x000000ffff0d7224 */ /* 0x000fe400078e0004 */
[----:B------:R-:W-:-:S07]  /*170a0*/  IMAD.MOV.U32 R7, RZ, RZ, R14 ;  /* 0x000000ffff077224 */ /* 0x000fce00078e000e */
[----:B------:R-:W-:Y:S05]  /*170b0*/  WARPSYNC.COLLECTIVE R15, `(.L_x_1178) ;  /* 0x000000000f087348 */ /* 0x000fea0003c00000 */
[----:B------:R0:W1:Y:S02]  /*170c0*/  SHFL.IDX P6, R14, R13, R12, R11 ;  /* 0x0000000c0d0e7389 */ /* 0x00006400000c000b */
[----:B01----:R-:W-:Y:S01]  /*170d0*/  ENDCOLLECTIVE ;  /* 0x000000000000791b */ /* 0x003fe20003800000 */
.L_x_1178:
        /* <DEDUP_REMOVED lines=29> */
.L_x_1179:
[----:B------:R-:W-:Y:S02]  /*172b0*/  IMAD.MOV.U32 R13, RZ, RZ, R4 ;  /* 0x000000ffff0d7224 */ /* 0x000fe400078e0004 */
[----:B------:R-:W-:-:S07]  /*172c0*/  IMAD.MOV.U32 R6, RZ, RZ, R14 ;  /* 0x000000ffff067224 */ /* 0x000fce00078e000e */
[----:B------:R-:W-:Y:S05]  /*172d0*/  WARPSYNC.COLLECTIVE R15, `(.L_x_1180) ;  /* 0x000000000f087348 */ /* 0x000fea0003c00000 */
[----:B------:R0:W1:Y:S02]  /*172e0*/  SHFL.IDX P6, R14, R13, R12, R11 ;  /* 0x0000000c0d0e7389 */ /* 0x00006400000c000b */
[----:B01----:R-:W-:Y:S01]  /*172f0*/  ENDCOLLECTIVE ;  /* 0x000000000000791b */ /* 0x003fe20003800000 */
.L_x_1180:
[----:B------:R-:W-:Y:S01]  /*17300*/  IMAD.MOV.U32 R2, RZ, RZ, R14 ;  /* 0x000000ffff027224 */ /* 0x000fe200078e000e */
[----:B------:R-:W-:Y:S06]  /*17310*/  BRA `(.L_x_1181) ;  /* 0xffffffb800987947 */ /* 0x000fec000383ffff */
.L_x_1097:
[----:B0-----:R0:W1:Y:S02]  /*17320*/  SYNCS.PHASECHK.TRANS64.TRYWAIT P0, [R6+URZ+0x38840], R20 ;  /* 0x03884014060075a7 */ /* 0x001064000800017f */
[----:B-1----:R-:W-:Y:S05]  /*17330*/  @!P0 NANOSLEEP.SYNCS 0x989680 ;  /* 0x009896800000895d */ /* 0x002fea0003900000 */
[----:B------:R-:W1:Y:S02]  /*17340*/  @!P0 SYNCS.PHASECHK.TRANS64 P0, [R6+URZ+0x38840], R20 ;  /* 0x03884014060085a7 */ /* 0x000e64000800007f */
[----:B-1----:R-:W-:Y:S05]  /*17350*/  @!P0 BRA `(.L_x_1097) ;  /* 0xfffffffc00f08947 */ /* 0x002fea000383ffff */
[----:B------:R-:W-:Y:S05]  /*17360*/  BRA `(.L_x_1182) ;  /* 0xffffffc0002c7947 */ /* 0x000fea000383ffff */
.L_x_1098:
        /* <DEDUP_REMOVED lines=8> */
.L_x_1184:
[----:B------:R-:W-:Y:S05]  /*173f0*/  BSYNC B1 ;  /* 0x0000000000017941 */ /* 0x000fea0003800000 */
.L_x_1183:
        /* <DEDUP_REMOVED lines=9> */
.L_x_1185:
[----:B------:R-:W-:Y:S02]  /*17490*/  IMAD.MOV.U32 R13, RZ, RZ, R25 ;  /* 0x000000ffff0d7224 */ /* 0x000fe400078e0019 */
[----:B------:R-:W-:Y:S02]  /*174a0*/  IMAD.MOV.U32 R12, RZ, RZ, 0x1 ;  /* 0x00000001ff0c7424 */ /* 0x000fe400078e00ff */
[----:B------:R-:W-:-:S07]  /*174b0*/  IMAD.MOV.U32 R2, RZ, RZ, R14 ;  /* 0x000000ffff027224 */ /* 0x000fce00078e000e */
[----:B------:R-:W-:Y:S05]  /*174c0*/  WARPSYNC.COLLECTIVE R15, `(.L_x_1186) ;  /* 0x000000000f087348 */ /* 0x000fea0003c00000 */
[----:B------:R0:W1:Y:S02]  /*174d0*/  SHFL.IDX P6, R14, R13, R12, R11 ;  /* 0x0000000c0d0e7389 */ /* 0x00006400000c000b */
[----:B01----:R-:W-:Y:S01]  /*174e0*/  ENDCOLLECTIVE ;  /* 0x000000000000791b */ /* 0x003fe20003800000 */
.L_x_1186:
        /* <DEDUP_REMOVED lines=11> */
.L_x_1187:
[----:B------:R-:W-:Y:S02]  /*175a0*/  IMAD.MOV.U32 R13, RZ, RZ, R25 ;  /* 0x000000ffff0d7224 */ /* 0x000fe400078e0019 */
[----:B------:R-:W-:Y:S02]  /*175b0*/  IMAD.MOV.U32 R12, RZ, RZ, 0x2 ;  /* 0x00000002ff0c7424 */ /* 0x000fe400078e00ff */
[----:B------:R-:W-:-:S07]  /*175c0*/  IMAD.MOV.U32 R2, RZ, RZ, R14 ;  /* 0x000000ffff027224 */ /* 0x000fce00078e000e */
[----:B------:R-:W-:Y:S05]  /*175d0*/  WARPSYNC.COLLECTIVE R15, `(.L_x_1188) ;  /* 0x000000000f087348 */ /* 0x000fea0003c00000 */
[----:B------:R0:W1:Y:S02]  /*175e0*/  SHFL.IDX P6, R14, R13, R12, R11 ;  /* 0x0000000c0d0e7389 */ /* 0x00006400000c000b */
[----:B01----:R-:W-:Y:S01]  /*175f0*/  ENDCOLLECTIVE ;  /* 0x000000000000791b */ /* 0x003fe20003800000 */
.L_x_1188:
        /* <DEDUP_REMOVED lines=11> */
.L_x_1189:
[----:B------:R-:W-:Y:S02]  /*176b0*/  IMAD.MOV.U32 R13, RZ, RZ, R25 ;  /* 0x000000ffff0d7224 */ /* 0x000fe400078e0019 */
[----:B------:R-:W-:Y:S02]  /*176c0*/  IMAD.MOV.U32 R12, RZ, RZ, 0x3 ;  /* 0x00000003ff0c7424 */ /* 0x000fe400078e00ff */
[----:B------:R-:W-:-:S07]  /*176d0*/  IMAD.MOV.U32 R2, RZ, RZ, R14 ;  /* 0x000000ffff027224 */ /* 0x000fce00078e000e */
[----:B------:R-:W-:Y:S05]  /*176e0*/  WARPSYNC.COLLECTIVE R15, `(.L_x_1190) ;  /* 0x000000000f087348 */ /* 0x000fea0003c00000 */
[----:B------:R0:W1:Y:S02]  /*176f0*/  SHFL.IDX P6, R14, R13, R12, R11 ;  /* 0x0000000c0d0e7389 */ /* 0x00006400000c000b */
[----:B01----:R-:W-:Y:S01]  /*17700*/  ENDCOLLECTIVE ;  /* 0x000000000000791b */ /* 0x003fe20003800000 */
.L_x_1190:
        /* <DEDUP_REMOVED lines=11> */
.L_x_1191:
[----:B------:R-:W-:Y:S01]  /*177c0*/  IMAD.MOV.U32 R2, RZ, RZ, R14 ;  /* 0x000000ffff027224 */ /* 0x000fe200078e000e */
[----:B------:R-:W-:Y:S06]  /*177d0*/  BRA `(.L_x_1192) ;  /* 0xffffffbc00b47947 */ /* 0x000fec000383ffff */
.L_x_1103:
[----:B---3--:R3:W4:Y:S02]  /*177e0*/  SYNCS.PHASECHK.TRANS64.TRYWAIT P0, [R6+URZ+0x38860], R20 ;  /* 0x03886014060075a7 */ /* 0x008724000800017f */
[----:B----4-:R-:W-:Y:S05]  /*177f0*/  @!P0 NANOSLEEP.SYNCS 0x989680 ;  /* 0x009896800000895d */ /* 0x010fea0003900000 */
[----:B------:R-:W4:Y:S02]  /*17800*/  @!P0 SYNCS.PHASECHK.TRANS64 P0, [R6+URZ+0x38860], R20 ;  /* 0x03886014060085a7 */ /* 0x000f24000800007f */
[----:B----4-:R-:W-:Y:S05]  /*17810*/  @!P0 BRA `(.L_x_1103) ;  /* 0xfffffffc00f08947 */ /* 0x010fea000383ffff */
[----:B------:R-:W-:Y:S05]  /*17820*/  BRA `(.L_x_1193) ;  /* 0xffffffc000047947 */ /* 0x000fea000383ffff */
.L_x_1104:
        /* <DEDUP_REMOVED lines=8> */
.L_x_1195:
[----:B------:R-:W-:Y:S05]  /*178b0*/  BSYNC B1 ;  /* 0x0000000000017941 */ /* 0x000fea0003800000 */
.L_x_1194:
        /* <DEDUP_REMOVED lines=13> */
.L_x_1196:
        /* <DEDUP_REMOVED lines=17> */
.L_x_1197:
        /* <DEDUP_REMOVED lines=16> */
.L_x_1198:
        /* <DEDUP_REMOVED lines=19> */
.L_x_1199:
        /* <DEDUP_REMOVED lines=14> */
.L_x_1200:
        /* <DEDUP_REMOVED lines=16> */
.L_x_1201:
        /* <DEDUP_REMOVED lines=14> */
.L_x_1202:
[----:B------:R-:W-:Y:S05]  /*17f90*/  BRA `(.L_x_1203) ;  /* 0xffffffbc00687947 */ /* 0x000fea000383ffff */
.L_x_1112:
        /* <DEDUP_REMOVED lines=8> */
.L_x_1205:
[----:B------:R-:W-:Y:S05]  /*18020*/  BSYNC B0 ;  /* 0x0000000000007941 */ /* 0x000fea0003800000 */
.L_x_1204:
        /* <DEDUP_REMOVED lines=9> */
.L_x_1206:
        /* <DEDUP_REMOVED lines=24> */
.L_x_1207:
[----:B------:R-:W-:Y:S01]  /*18240*/  IMAD.MOV.U32 R12, RZ, RZ, 0x2 ;  /* 0x00000002ff0c7424 */ /* 0x000fe200078e00ff */
[----:B------:R-:W-:-:S05]  /*18250*/  SEL R14, R14, RZ, P1 ;  /* 0x000000ff0e0e7207 */ /* 0x000fca0000800000 */
[----:B------:R-:W-:-:S04]  /*18260*/  IMAD.IADD R5, R13, 0x1, R14 ;  /* 0x000000010d057824 */ /* 0x000fc800078e020e */
[----:B------:R-:W-:-:S07]  /*18270*/  IMAD.MOV.U32 R13, RZ, RZ, R5 ;  /* 0x000000ffff0d7224 */ /* 0x000fce00078e0005 */
[----:B------:R-:W-:Y:S05]  /*18280*/  WARPSYNC.COLLECTIVE R15, `(.L_x_1208) ;  /* 0x000000000f087348 */ /* 0x000fea0003c00000 */
[----:B------:R0:W1:Y:S02]  /*18290*/  SHFL.UP P6, R14, R13, R12, R11 ;  /* 0x0400000c0d0e7389 */ /* 0x00006400000c000b */
[----:B01----:R-:W-:Y:S01]  /*182a0*/  ENDCOLLECTIVE ;  /* 0x000000000000791b */ /* 0x003fe20003800000 */
.L_x_1208:
[----:B------:R-:W-:Y:S01]  /*182b0*/  IMAD.MOV.U32 R12, RZ, RZ, 0x4 ;  /* 0x00000004ff0c7424 */ /* 0x000fe200078e00ff */
[----:B------:R-:W-:-:S05]  /*182c0*/  SEL R2, R14, RZ, P2 ;  /* 0x000000ff0e027207 */ /* 0x000fca0001000000 */
[----:B------:R-:W-:-:S04]  /*182d0*/  IMAD.IADD R2, R5, 0x1, R2 ;  /* 0x0000000105027824 */ /* 0x000fc800078e0202 */
[----:B------:R-:W-:-:S07]  /*182e0*/  IMAD.MOV.U32 R13, RZ, RZ, R2 ;  /* 0x000000ffff0d7224 */ /* 0x000fce00078e0002 */
[----:B------:R-:W-:Y:S05]  /*182f0*/  WARPSYNC.COLLECTIVE R15, `(.L_x_1209) ;  /* 0x000000000f087348 */ /* 0x000fea0003c00000 */
[----:B------:R0:W1:Y:S02]  /*18300*/  SHFL.UP P6, R14, R13, R12, R11 ;  /* 0x0400000c0d0e7389 */ /* 0x00006400000c000b */
[----:B01----:R-:W-:Y:S01]  /*18310*/  ENDCOLLECTIVE ;  /* 0x000000000000791b */ /* 0x003fe20003800000 */
.L_x_1209:
[----:B------:R-:W-:Y:S01]  /*18320*/  IMAD.MOV.U32 R12, RZ, RZ, 0x8 ;  /* 0x00000008ff0c7424 */ /* 0x000fe200078e00ff */
[----:B------:R-:W-:-:S05]  /*18330*/  SEL R3, R14, RZ, P3 ;  /* 0x000000ff0e037207 */ /* 0x000fca0001800000 */
[----:B------:R-:W-:-:S04]  /*18340*/  IMAD.IADD R3, R2, 0x1, R3 ;  /* 0x0000000102037824 */ /* 0x000fc800078e0203 */
[----:B------:R-:W-:-:S07]  /*18350*/  IMAD.MOV.U32 R13, RZ, RZ, R3 ;  /* 0x000000ffff0d7224 */ /* 0x000fce00078e0003 */
[----:B------:R-:W-:Y:S05]  /*18360*/  WARPSYNC.COLLECTIVE R15, `(.L_x_1210) ;  /* 0x000000000f087348 */ /* 0x000fea0003c00000 */
[----:B------:R0:W1:Y:S02]  /*18370*/  SHFL.UP P6, R14, R13, R12, R11 ;  /* 0x0400000c0d0e7389 */ /* 0x00006400000c000b */
[----:B01----:R-:W-:Y:S01]  /*18380*/  ENDCOLLECTIVE ;  /* 0x000000000000791b */ /* 0x003fe20003800000 */
.L_x_1210:
[----:B------:R-:W-:Y:S01]  /*18390*/  IMAD.MOV.U32 R12, RZ, RZ, 0x10 ;  /* 0x00000010ff0c7424 */ /* 0x000fe200078e00ff */
[----:B------:R-:W-:-:S05]  /*183a0*/  SEL R14, R14, RZ, P4 ;  /* 0x000000ff0e0e7207 */ /* 0x000fca0002000000 */
[----:B------:R-:W-:-:S04]  /*183b0*/  IMAD.IADD R5, R3, 0x1, R14 ;  /* 0x0000000103057824 */ /* 0x000fc800078e020e */
[----:B------:R-:W-:-:S07]  /*183c0*/  IMAD.MOV.U32 R13, RZ, RZ, R5 ;  /* 0x000000ffff0d7224 */ /* 0x000fce00078e0005 */
[----:B------:R-:W-:Y:S05]  /*183d0*/  WARPSYNC.COLLECTIVE R15, `(.L_x_1211) ;  /* 0x000000000f087348 */ /* 0x000fea0003c00000 */
[----:B------:R0:W1:Y:S02]  /*183e0*/  SHFL.UP P6, R14, R13, R12, R11 ;  /* 0x0400000c0d0e7389 */ /* 0x00006400000c000b */
[----:B01----:R-:W-:Y:S01]  /*183f0*/  ENDCOLLECTIVE ;  /* 0x000000000000791b */ /* 0x003fe20003800000 */
.L_x_1211:
        /* <DEDUP_REMOVED lines=8> */
.L_x_1212:
[----:B------:R-:W-:Y:S05]  /*18480*/  BRA `(.L_x_1213) ;  /* 0xffffffc000007947 */ /* 0x000fea000383ffff */
.L_x_1115:
[----:B------:R-:W-:Y:S01]  /*18490*/  BSSY B0, `(.L_x_1214) ;  /* 0x0000007000007945 */ /* 0x000fe20003800000 */
[----:B------:R-:W-:Y:S02]  /*184a0*/  IMAD.MOV.U32 R12, RZ, RZ, 0x1 ;  /* 0x00000001ff0c7424 */ /* 0x000fe400078e00ff */
[----:B------:R-:W-:Y:S02]  /*184b0*/  IMAD.MOV.U32 R11, RZ, RZ, RZ ;  /* 0x000000ffff0b7224 */ /* 0x000fe400078e00ff */
[----:B------:R-:W-:-:S07]  /*184c0*/  IMAD.MOV.U32 R15, RZ, RZ, -0x1 ;  /* 0xffffffffff0f7424 */ /* 0x000fce00078e00ff */
[----:B------:R-:W-:Y:S05]  /*184d0*/  WARPSYNC.COLLECTIVE R15, `(.L_x_1215) ;  /* 0x000000000f087348 */ /* 0x000fea0003c00000 */
[----:B------:R0:W1:Y:S02]  /*184e0*/  SHFL.UP P6, R14, R13, R12, R11 ;  /* 0x0400000c0d0e7389 */ /* 0x00006400000c000b */
[----:B01----:R-:W-:Y:S01]  /*184f0*/  ENDCOLLECTIVE ;  /* 0x000000000000791b */ /* 0x003fe20003800000 */
.L_x_1215:
[----:B------:R-:W-:Y:S05]  /*18500*/  BSYNC B0 ;  /* 0x0000000000007941 */ /* 0x000fea0003800000 */
.L_x_1214:
        /* <DEDUP_REMOVED lines=8> */
.L_x_1216:
[----:B------:R-:W-:Y:S01]  /*18590*/  IMAD.MOV.U32 R12, RZ, RZ, 0x4 ;  /* 0x00000004ff0c7424 */ /* 0x000fe200078e00ff */
[----:B------:R-:W-:-:S05]  /*185a0*/  SEL R2, R14, RZ, P2 ;  /* 0x000000ff0e027207 */ /* 0x000fca0001000000 */
[----:B------:R-:W-:-:S04]  /*185b0*/  IMAD.IADD R2, R13, 0x1, R2 ;  /* 0x000000010d027824 */ /* 0x000fc800078e0202 */
[----:B------:R-:W-:-:S07]  /*185c0*/  IMAD.MOV.U32 R13, RZ, RZ, R2 ;  /* 0x000000ffff0d7224 */ /* 0x000fce00078e0002 */
[----:B------:R-:W-:Y:S05]  /*185d0*/  WARPSYNC.COLLECTIVE R15, `(.L_x_1217) ;  /* 0x000000000f087348 */ /* 0x000fea0003c00000 */
[----:B------:R0:W1:Y:S02]  /*185e0*/  SHFL.UP P6, R14, R13, R12, R11 ;  /* 0x0400000c0d0e7389 */ /* 0x00006400000c000b */
[----:B01----:R-:W-:Y:S01]  /*185f0*/  ENDCOLLECTIVE ;  /* 0x000000000000791b */ /* 0x003fe20003800000 */
.L_x_1217:
[----:B------:R-:W-:Y:S01]  /*18600*/  IMAD.MOV.U32 R12, RZ, RZ, 0x8 ;  /* 0x00000008ff0c7424 */ /* 0x000fe200078e00ff */
[----:B------:R-:W-:-:S05]  /*18610*/  SEL R3, R14, RZ, P3 ;  /* 0x000000ff0e037207 */ /* 0x000fca0001800000 */
[----:B------:R-:W-:-:S04]  /*18620*/  IMAD.IADD R3, R2, 0x1, R3 ;  /* 0x0000000102037824 */ /* 0x000fc800078e0203 */
[----:B------:R-:W-:-:S07]  /*18630*/  IMAD.MOV.U32 R13, RZ, RZ, R3 ;  /* 0x000000ffff0d7224 */ /* 0x000fce00078e0003 */
[----:B------:R-:W-:Y:S05]  /*18640*/  WARPSYNC.COLLECTIVE R15, `(.L_x_1218) ;  /* 0x000000000f087348 */ /* 0x000fea0003c00000 */
[----:B------:R0:W1:Y:S02]  /*18650*/  SHFL.UP P6, R14, R13, R12, R11 ;  /* 0x0400000c0d0e7389 */ /* 0x00006400000c000b */
[----:B01----:R-:W-:Y:S01]  /*18660*/  ENDCOLLECTIVE ;  /* 0x000000000000791b */ /* 0x003fe20003800000 */
.L_x_1218:
[----:B------:R-:W-:Y:S01]  /*18670*/  IMAD.MOV.U32 R12, RZ, RZ, 0x10 ;  /* 0x00000010ff0c7424 */ /* 0x000fe200078e00ff */
[----:B------:R-:W-:-:S05]  /*18680*/  SEL R14, R14, RZ, P4 ;  /* 0x000000ff0e0e7207 */ /* 0x000fca0002000000 */
[----:B------:R-:W-:-:S04]  /*18690*/  IMAD.IADD R5, R3, 0x1, R14 ;  /* 0x0000000103057824 */ /* 0x000fc800078e020e */
[----:B------:R-:W-:-:S07]  /*186a0*/  IMAD.MOV.U32 R13, RZ, RZ, R5 ;  /* 0x000000ffff0d7224 */ /* 0x000fce00078e0005 */
[----:B------:R-:W-:Y:S05]  /*186b0*/  WARPSYNC.COLLECTIVE R15, `(.L_x_1219) ;  /* 0x000000000f087348 */ /* 0x000fea0003c00000 */
[----:B------:R0:W1:Y:S02]  /*186c0*/  SHFL.UP P6, R14, R13, R12, R11 ;  /* 0x0400000c0d0e7389 */ /* 0x00006400000c000b */
[----:B01----:R-:W-:Y:S01]  /*186d0*/  ENDCOLLECTIVE ;  /* 0x000000000000791b */ /* 0x003fe20003800000 */
.L_x_1219:
        /* <DEDUP_REMOVED lines=8> */
.L_x_1220:
[----:B------:R-:W-:Y:S05]  /*18760*/  BRA `(.L_x_1221) ;  /* 0xffffffbc00ec7947 */ /* 0x000fea000383ffff */
.L_x_1117:
[----:B------:R-:W-:Y:S01]  /*18770*/  BSSY B0, `(.L_x_1222) ;  /* 0x0000006000007945 */ /* 0x000fe20003800000 */
[----:B------:R-:W-:Y:S01]  /*18780*/  PLOP3.LUT P6, PT, P6, PT, PT, 0x8, 0x0 ;  /* 0x000000000000781c */ /* 0x000fe200037ce170 */
[----:B------:R-:W-:-:S12]  /*18790*/  IMAD.MOV.U32 R15, RZ, RZ, -0x1 ;  /* 0xffffffffff0f7424 */ /* 0x000fd800078e00ff */
[----:B0-----:R-:W-:Y:S05]  /*187a0*/  WARPSYNC.COLLECTIVE R15, `(.L_x_1223) ;  /* 0x000000000f087348 */ /* 0x001fea0003c00000 */
[----:B------:R-:W-:Y:S01]  /*187b0*/  VOTE.ANY R14, PT, P6 ;  /* 0x00000000000e7806 */ /* 0x000fe200030e0100 */
[----:B0-----:R-:W-:Y:S06]  /*187c0*/  ENDCOLLECTIVE ;  /* 0x000000000000791b */ /* 0x001fec0003800000 */
.L_x_1223:
[----:B------:R-:W-:Y:S05]  /*187d0*/  BSYNC B0 ;  /* 0x0000000000007941 */ /* 0x000fea0003800000 */
.L_x_1222:
        /* <DEDUP_REMOVED lines=9> */
.L_x_1224:
[----:B------:R-:W-:Y:S02]  /*18870*/  IMAD.MOV.U32 R13, RZ, RZ, R4 ;  /* 0x000000ffff0d7224 */ /* 0x000fe400078e0004 */
[----:B------:R-:W-:-:S07]  /*18880*/  IMAD.MOV.U32 R7, RZ, RZ, R14 ;  /* 0x000000ffff077224 */ /* 0x000fce00078e000e */
[----:B------:R-:W-:Y:S05]  /*18890*/  WARPSYNC.COLLECTIVE R15, `(.L_x_1225) ;  /* 0x000000000f087348 */ /* 0x000fea0003c00000 */
[----:B------:R0:W1:Y:S02]  /*188a0*/  SHFL.IDX P6, R14, R13, R12, R11 ;  /* 0x0000000c0d0e7389 */ /* 0x00006400000c000b */
[----:B01----:R-:W-:Y:S01]  /*188b0*/  ENDCOLLECTIVE ;  /* 0x000000000000791b */ /* 0x003fe20003800000 */
.L_x_1225:
[----:B------:R-:W-:Y:S01]  /*188c0*/  IMAD.MOV.U32 R4, RZ, RZ, R14 ;  /* 0x000000ffff047224 */ /* 0x000fe200078e000e */
[----:B------:R-:W-:Y:S06]  /*188d0*/  BRA `(.L_x_1226) ;  /* 0xffffffbc00cc7947 */ /* 0x000fec000383ffff */
.L_x_1119:
[----:B------:R-:W-:Y:S01]  /*188e0*/  BSSY B0, `(.L_x_1227) ;  /* 0x0000007000007945 */ /* 0x000fe20003800000 */
[----:B------:R-:W-:Y:S02]  /*188f0*/  IMAD.MOV.U32 R13, RZ, RZ, R3 ;  /* 0x000000ffff0d7224 */ /* 0x000fe400078e0003 */
[----:B------:R-:W-:Y:S02]  /*18900*/  IMAD.MOV.U32 R11, RZ, RZ, 0x1f ;  /* 0x0000001fff0b7424 */ /* 0x000fe400078e00ff */
[----:B------:R-:W-:-:S07]  /*18910*/  IMAD.MOV.U32 R15, RZ, RZ, -0x1 ;  /* 0xffffffffff0f7424 */ /* 0x000fce00078e00ff */
[----:B0123--:R-:W-:Y:S05]  /*18920*/  WARPSYNC.COLLECTIVE R15, `(.L_x_1228) ;  /* 0x000000000f087348 */ /* 0x00ffea0003c00000 */
[----:B------:R4:W0:Y:S02]  /*18930*/  SHFL.IDX P6, R14, R13, R12, R11 ;  /* 0x0000000c0d0e7389 */ /* 0x00082400000c000b */
[----:B01234-:R-:W-:Y:S01]  /*18940*/  ENDCOLLECTIVE ;  /* 0x000000000000791b */ /* 0x01ffe20003800000 */
.L_x_1228:
[----:B------:R-:W-:Y:S05]  /*18950*/  BSYNC B0 ;  /* 0x0000000000007941 */ /* 0x000fea0003800000 */
.L_x_1227:
[----:B------:R-:W-:Y:S01]  /*18960*/  IMAD.MOV.U32 R24, RZ, RZ, R14 ;  /* 0x000000ffff187224 */ /* 0x000fe200078e000e */
[----:B------:R-:W-:Y:S06]  /*18970*/  BRA `(.L_x_1118) ;  /* 0xffffffbc00bc7947 */ /* 0x000fec000383ffff */
.L_x_1123:
[----:B0-----:R0:W1:Y:S02]  /*18980*/  SYNCS.PHASECHK.TRANS64.TRYWAIT P0, [R5+URZ+0x38820], R0 ;  /* 0x03882000050075a7 */ /* 0x001064000800017f */
[----:B-1----:R-:W-:Y:S05]  /*18990*/  @!P0 NANOSLEEP.SYNCS 0x989680 ;  /* 0x009896800000895d */ /* 0x002fea0003900000 */
[----:B------:R-:W1:Y:S02]  /*189a0*/  @!P0 SYNCS.PHASECHK.TRANS64 P0, [R5+URZ+0x38820], R0 ;  /* 0x03882000050085a7 */ /* 0x000e64000800007f */
[----:B-1----:R-:W-:Y:S05]  /*189b0*/  @!P0 BRA `(.L_x_1123) ;  /* 0xfffffffc00f08947 */ /* 0x002fea000383ffff */
[----:B------:R-:W-:Y:S05]  /*189c0*/  BRA `(.L_x_1229) ;  /* 0xffffffc400147947 */ /* 0x000fea000383ffff */
.L_x_1124:
        /* <DEDUP_REMOVED lines=11> */
.L_x_1231:
[----:B------:R-:W-:Y:S05]  /*18a80*/  BSYNC B0 ;  /* 0x0000000000007941 */ /* 0x000fea0003800000 */
.L_x_1230:
[----:B------:R-:W-:Y:S05]  /*18a90*/  BRA `(.L_x_1232) ;  /* 0xffffffc000fc7947 */ /* 0x000fea000383ffff */
.L_x_1127:
[----:B------:R-:W-:Y:S01]  /*18aa0*/  BSSY B1, `(.L_x_1233) ;  /* 0x0000006000017945 */ /* 0x000fe20003800000 */
[----:B------:R-:W-:-:S07]  /*18ab0*/  IMAD.MOV.U32 R15, RZ, RZ, -0x1 ;  /* 0xffffffffff0f7424 */ /* 0x000fce00078e00ff */
[----:B0-234-:R-:W-:Y:S05]  /*18ac0*/  WARPSYNC.COLLECTIVE R15, `(.L_x_1234) ;  /* 0x000000000f0c7348 */ /* 0x01dfea0003c00000 */
[----:B------:R-:W-:Y:S02]  /*18ad0*/  ELECT P6, UR62, PT ;  /* 0x00000000003e782f */ /* 0x000fe400038c0000 */
[----:B------:R-:W-:Y:S01]  /*18ae0*/  MOV R14, UR62 ;  /* 0x0000003e000e7c02 */ /* 0x000fe20008000f00 */
[----:B0-234-:R-:W-:Y:S10]  /*18af0*/  ENDCOLLECTIVE ;  /* 0x000000000000791b */ /* 0x01dff40003800000 */
.L_x_1234:
[----:B------:R-:W-:Y:S05]  /*18b00*/  BSYNC B1 ;  /* 0x0000000000017941 */ /* 0x000fea0003800000 */
.L_x_1233:
[----:B------:R-:W-:Y:S05]  /*18b10*/  BRA `(.L_x_1235) ;  /* 0xffffffc000f47947 */ /* 0x000fea000383ffff */
.L_x_1129:
[----:B0-----:R0:W1:Y:S02]  /*18b20*/  SYNCS.PHASECHK.TRANS64.TRYWAIT P1, [R3+URZ+0x38840], R2 ;  /* 0x03884002030075a7 */ /* 0x001064000802017f */
[----:B-1----:R-:W-:Y:S05]  /*18b30*/  @!P1 NANOSLEEP.SYNCS 0x989680 ;  /* 0x009896800000995d */ /* 0x002fea0003900000 */
[----:B------:R-:W1:Y:S02]  /*18b40*/  @!P1 SYNCS.PHASECHK.TRANS64 P1, [R3+URZ+0x38840], R2 ;  /* 0x03884002030095a7 */ /* 0x000e64000802007f */
[----:B-1----:R-:W-:Y:S05]  /*18b50*/  @!P1 BRA `(.L_x_1129) ;  /* 0xfffffffc00f09947 */ /* 0x002fea000383ffff */
[----:B------:R-:W-:Y:S05]  /*18b60*/  BRA `(.L_x_1236) ;  /* 0xffffffc400147947 */ /* 0x000fea000383ffff */
.L_x_1131:
[----:B-1----:R1:W0:Y:S02]  /*18b70*/  SYNCS.PHASECHK.TRANS64.TRYWAIT P1, [R5+URZ+0x38840], R0 ;  /* 0x03884000050075a7 */ /* 0x002224000802017f */
[----:B0-----:R-:W-:Y:S05]  /*18b80*/  @!P1 NANOSLEEP.SYNCS 0x989680 ;  /* 0x009896800000995d */ /* 0x001fea0003900000 */
[----:B------:R-:W0:Y:S02]  /*18b90*/  @!P1 SYNCS.PHASECHK.TRANS64 P1, [R5+URZ+0x38840], R0 ;  /* 0x03884000050095a7 */ /* 0x000e24000802007f */
[----:B0-----:R-:W-:Y:S05]  /*18ba0*/  @!P1 BRA `(.L_x_1131) ;  /* 0xfffffffc00f09947 */ /* 0x001fea000383ffff */
[----:B------:R-:W-:Y:S05]  /*18bb0*/  BRA `(.L_x_1237) ;  /* 0xffffffc400207947 */ /* 0x000fea000383ffff */
.L_x_1133:
[----:B------:R0:W0:Y:S02]  /*18bc0*/  SYNCS.PHASECHK.TRANS64.TRYWAIT P1, [R3+URZ+0x38860], R2 ;  /* 0x03886002030075a7 */ /* 0x000024000802017f */
[----:B0-----:R-:W-:Y:S05]  /*18bd0*/  @!P1 NANOSLEEP.SYNCS 0x989680 ;  /* 0x009896800000995d */ /* 0x001fea0003900000 */
[----:B------:R-:W0:Y:S02]  /*18be0*/  @!P1 SYNCS.PHASECHK.TRANS64 P1, [R3+URZ+0x38860], R2 ;  /* 0x03886002030095a7 */ /* 0x000e24000802007f */
[----:B0-----:R-:W-:Y:S05]  /*18bf0*/  @!P1 BRA `(.L_x_1133) ;  /* 0xfffffffc00f09947 */ /* 0x001fea000383ffff */
[----:B------:R-:W-:Y:S05]  /*18c00*/  BRA `(.L_x_1238) ;  /* 0xffffffc4001c7947 */ /* 0x000fea000383ffff */
.L_x_1239:
        /* <DEDUP_REMOVED lines=15> */
.L_x_5830:


//--------------------- .text._ZN7cutlass13device_kernelIN5flash11enable_sm90INS1_16FlashAttnFwdSm90INS1_25CollectiveMainloopFwdSm90ILi2EN4cute5tupleIJNS5_1CILi1EEES8_S8_EEENS6_IJNS7_ILi64EEESA_SA_EEELi512ENS_6half_tEfNS_4arch4Sm90ELb0ELb0ELb1ELb1ELb1ELb1ELb1ELb0ELb0ELb1ELb1ELb0EEENS1_21CollectiveEpilogueFwdINS6_IJSA_NS7_ILi512EEESA_EEES9_SC_SE_Li256ELb1ELb1ELb1ELb0EEENS1_36VarlenDynamicPersistentTileSchedulerILi64ELi64ELi256ELi128ELb1ELb1ELb1ELb0ELb1ELb1EEEEEEEEEvNT_6ParamsE --------------------------
	.section	.text._ZN7cutlass13device_kernelIN5flash11enable_sm90INS1_16FlashAttnFwdSm90INS1_25CollectiveMainloopFwdSm90ILi2EN4cute5tupleIJNS5_1CILi1EEES8_S8_EEENS6_IJNS7_ILi64EEESA_SA_EEELi512ENS_6half_tEfNS_4arch4Sm90ELb0ELb0ELb1ELb1ELb1ELb1ELb1ELb0ELb0ELb1ELb1ELb0EEENS1_21CollectiveEpilogueFwdINS6_IJSA_NS7_ILi512EEESA_EEES9_SC_SE_Li256ELb1ELb1ELb1ELb0EEENS1_36VarlenDynamicPersistentTileSchedulerILi64ELi64ELi256ELi128ELb1ELb1ELb1ELb0ELb1ELb1EEEEEEEEEvNT_6ParamsE,"ax",@progbits
	.align	128
.text._ZN7cutlass13device_kernelIN5flash11enable_sm90INS1_16FlashAttnFwdSm90INS1_25CollectiveMainloopFwdSm90ILi2EN4cute5tupleIJNS5_1CILi1EEES8_S8_EEENS6_IJNS7_ILi64EEESA_SA_EEELi512ENS_6half_tEfNS_4arch4Sm90ELb0ELb0ELb1ELb1ELb1ELb1ELb1ELb0ELb0ELb1ELb1ELb0EEENS1_21CollectiveEpilogueFwdINS6_IJSA_NS7_ILi512EEESA_EEES9_SC_SE_Li256ELb1ELb1ELb1ELb0EEENS1_36VarlenDynamicPersistentTileSchedulerILi64ELi64ELi256ELi128ELb1ELb1ELb1ELb0ELb1ELb1EEEEEEEEEvNT_6ParamsE:
        .type           _ZN7cutlass13device_kernelIN5flash11enable_sm90INS1_16FlashAttnFwdSm90INS1_25CollectiveMainloopFwdSm90ILi2EN4cute5tupleIJNS5_1CILi1EEES8_S8_EEENS6_IJNS7_ILi64EEESA_SA_EEELi512ENS_6half_tEfNS_4arch4Sm90ELb0ELb0ELb1ELb1ELb1ELb1ELb1ELb0ELb0ELb1ELb1ELb0EEENS1_21CollectiveEpilogueFwdINS6_IJSA_NS7_ILi512EEESA_EEES9_SC_SE_Li256ELb1ELb1ELb1ELb0EEENS1_36VarlenDynamicPersistentTileSchedulerILi64ELi64ELi256ELi128ELb1ELb1ELb1ELb0ELb1ELb1EEEEEEEEEvNT_6ParamsE,@function
        .size           _ZN7cutlass13device_kernelIN5flash11enable_sm90INS1_16FlashAttnFwdSm90INS1_25CollectiveMainloopFwdSm90ILi2EN4cute5tupleIJNS5_1CILi1EEES8_S8_EEENS6_IJNS7_ILi64EEESA_SA_EEELi512ENS_6half_tEfNS_4arch4Sm90ELb0ELb0ELb1ELb1ELb1ELb1ELb1ELb0ELb0ELb1ELb1ELb0EEENS1_21CollectiveEpilogueFwdINS6_IJSA_NS7_ILi512EEESA_EEES9_SC_SE_Li256ELb1ELb1ELb1ELb0EEENS1_36VarlenDynamicPersistentTileSchedulerILi64ELi64ELi256ELi128ELb1ELb1ELb1ELb0ELb1ELb1EEEEEEEEEvNT_6ParamsE,(.L_x_5831 - _ZN7cutlass13device_kernelIN5flash11enable_sm90INS1_16FlashAttnFwdSm90INS1_25CollectiveMainloopFwdSm90ILi2EN4cute5tupleIJNS5_1CILi1EEES8_S8_EEENS6_IJNS7_ILi64EEESA_SA_EEELi512ENS_6half_tEfNS_4arch4Sm90ELb0ELb0ELb1ELb1ELb1ELb1ELb1ELb0ELb0ELb1ELb1ELb0EEENS1_21CollectiveEpilogueFwdINS6_IJSA_NS7_ILi512EEESA_EEES9_SC_SE_Li256ELb1ELb1ELb1ELb0EEENS1_36VarlenDynamicPersistentTileSchedulerILi64ELi64ELi256ELi128ELb1ELb1ELb1ELb0ELb1ELb1EEEEEEEEEvNT_6ParamsE)
        .other          _ZN7cutlass13device_kernelIN5flash11enable_sm90INS1_16FlashAttnFwdSm90INS1_25CollectiveMainloopFwdSm90ILi2EN4cute5tupleIJNS5_1CILi1EEES8_S8_EEENS6_IJNS7_ILi64EEESA_SA_EEELi512ENS_6half_tEfNS_4arch4Sm90ELb0ELb0ELb1ELb1ELb1ELb1ELb1ELb0ELb0ELb1ELb1ELb0EEENS1_21CollectiveEpilogueFwdINS6_IJSA_NS7_ILi512EEESA_EEES9_SC_SE_Li256ELb1ELb1ELb1ELb0EEENS1_36VarlenDynamicPersistentTileSchedulerILi64ELi64ELi256ELi128ELb1ELb1ELb1ELb0ELb1ELb1EEEEEEEEEvNT_6ParamsE,@"STO_CUDA_ENTRY STV_DEFAULT"
_ZN7cutlass13device_kernelIN5flash11enable_sm90INS1_16FlashAttnFwdSm90INS1_25CollectiveMainloopFwdSm90ILi2EN4cute5tupleIJNS5_1CILi1EEES8_S8_EEENS6_IJNS7_ILi64EEESA_SA_EEELi512ENS_6half_tEfNS_4arch4Sm90ELb0ELb0ELb1ELb1ELb1ELb1ELb1ELb0ELb0ELb1ELb1ELb0EEENS1_21CollectiveEpilogueFwdINS6_IJSA_NS7_ILi512EEESA_EEES9_SC_SE_Li256ELb1ELb1ELb1ELb0EEENS1_36VarlenDynamicPersistentTileSchedulerILi64ELi64ELi256ELi128ELb1ELb1ELb1ELb0ELb1ELb1EEEEEEEEEvNT_6ParamsE:
[----:B------:R-:W0:Y:S02]  /*0000*/  LDC R1, c[0x0][0x28] ;  /* 0x00000a00ff017b82 */ /* 0x000e240000000800 */
[----:B0-----:R-:W-:Y:S01]  /*0010*/  VIADD R1, R1, 0xffffff90 ;  /* 0xffffff9001017836 */ /* 0x001fe20000000000 */
[----:B------:R-:W0:Y:S01]  /*0020*/  S2R R0, SR_TID.X ;  /* 0x0000000000007919 */ /* 0x000e220000002100 */
[----:B------:R-:W-:Y:S01]  /*0030*/  ELECT P0, URZ, PT ;  /* 0x00000000003f782f */ /* 0x000fe20003800000 */
[----:B------:R-:W-:Y:S01]  /*0040*/  BSSY B0, `(.L_x_1240) ;  /* 0x000000e000007945 */ /* 0x000fe20003800000 */
[--C-:B0-----:R-:W-:Y:S02]  /*0050*/  SHF.R.U32.HI R2, RZ, 0x5, R0.reuse ;  /* 0x00000005ff027819 */ /* 0x101fe40000011600 */
[----:B------:R-:W-:-:S03]  /*0060*/  SHF.R.U32.HI R4, RZ, 0x7, R0 ;  /* 0x00000007ff047819 */ /* 0x000fc60000011600 */
[----:B------:R-:W0:Y:S02]  /*0070*/  SHFL.IDX PT, R3, R2, RZ, 0x1f ;  /* 0x00001fff02037589 */ /* 0x000e2400000e0000 */
[----:B0-----:R-:W-:-:S13]  /*0080*/  ISETP.EQ.AND P0, PT, R3, RZ, P0 ;  /* 0x000000ff0300720c */ /* 0x001fda0000702270 */
        /* <DEDUP_REMOVED lines=9> */
.L_x_1241:
[----:B------:R-:W-:Y:S05]  /*0120*/  BSYNC B0 ;  /* 0x0000000000007941 */ /* 0x000fea0003800000 */
.L_x_1240:
        /* <DEDUP_REMOVED lines=21> */
[----:B0-----:R0:W1:Y:S01]  /*0280*/  @UP1 SYNCS.EXCH.64 URZ, [UR8+0x38800], UR4 ;  /* 0x03880004083f15b2 */ /* 0x0010620008000100 */
[----:B------:R0:W2:Y:S04]  /*0290*/  @UP2 SYNCS.EXCH.64 URZ, [UR8+0x38810], UR4 ;  /* 0x03881004083f25b2 */ /* 0x0000a80008000100 */
[----:B------:R0:W3:Y:S01]  /*02a0*/  @UP3 SYNCS.EXCH.64 URZ, [UR8+0x38820], UR6 ;  /* 0x03882006083f35b2 */ /* 0x0000e20008000100 */
        /* <DEDUP_REMOVED lines=14> */
[----:B----4-:R-:W-:Y:S01]  /*0390*/  NOP ;  /* 0x0000000000007918 */ /* 0x010fe20000000000 */
.L_x_1242:
[----:B------:R-:W4:Y:S01]  /*03a0*/  SHFL.IDX PT, R3, R2, RZ, 0x1f ;  /* 0x00001fff02037589 */ /* 0x000f2200000e0000 */
[----:B------:R-:W-:Y:S01]  /*03b0*/  NOP ;  /* 0x0000000000007918 */ /* 0x000fe20000000000 */
[----:B----4-:R-:W-:-:S13]  /*03c0*/  ISETP.NE.AND P0, PT, R3, RZ, PT ;  /* 0x000000ff0300720c */ /* 0x010fda0003f05270 */
        /* <DEDUP_REMOVED lines=18> */
[----:B----4-:R-:W-:Y:S01]  /*04f0*/  NOP ;  /* 0x0000000000007918 */ /* 0x010fe20000000000 */
.L_x_1243:
[----:B------:R-:W4:Y:S01]  /*0500*/  SHFL.IDX PT, R3, R2, RZ, 0x1f ;  /* 0x00001fff02037589 */ /* 0x000f2200000e0000 */
[----:B------:R-:W-:Y:S01]  /*0510*/  NOP ;  /* 0x0000000000007918 */ /* 0x000fe20000000000 */
[----:B----4-:R-:W-:-:S13]  /*0520*/  ISETP.NE.AND P0, PT, R3, RZ, PT ;  /* 0x000000ff0300720c */ /* 0x010fda0003f05270 */
        /* <DEDUP_REMOVED lines=15> */
.L_x_1244:
        /* <DEDUP_REMOVED lines=22> */
.L_x_1245:
        /* <DEDUP_REMOVED lines=22> */
.L_x_1246:
[----:B------:R-:W-:Y:S01]  /*08e0*/  PLOP3.LUT P0, PT, PT, PT, UP0, 0x80, 0x0 ;  /* 0x000000000000781c */ /* 0x000fe20003f0f008 */
[----:B------:R-:W-:Y:S01]  /*08f0*/  UMOV UR36, 0x1 ;  /* 0x0000000100247882 */ /* 0x000fe20000000000 */
[----:B------:R-:W-:Y:S01]  /*0900*/  NOP ;  /* 0x0000000000007918 */ /* 0x000fe20000000000 */
[----:B------:R-:W-:Y:S01]  /*0910*/  USEL UR36, UR36, 0x2, !UP0 ;  /* 0x0000000224247887 */ /* 0x000fe2000c000000 */
[----:B------:R-:W-:Y:S01]  /*0920*/  BSSY B9, `(.L_x_1247) ;  /* 0x0001e14000097945 */ /* 0x000fe20003800000 */
[----:B------:R-:W-:Y:S01]  /*0930*/  ULDC.64 UR42, c[0x0][0x208] ;  /* 0x00008200002a7ab9 */ /* 0x000fe20000000a00 */
[----:B0123--:R-:W-:Y:S07]  /*0940*/  BAR.SYNC.DEFER_BLOCKING 0x0 ;  /* 0x0000000000007b1d */ /* 0x00ffee0000010000 */
[----:B------:R-:W-:Y:S05]  /*0950*/  @!P0 BRA `(.L_x_1248) ;  /* 0x0000015800408947 */ /* 0x000fea0003800000 */
.L_x_1249:
[----:B------:R-:W-:-:S08]  /*0960*/  NOP ;  /* 0x0000000000007918 */ /* 0x000fd00000000000 */
[----:B------:R-:W0:Y:S02]  /*0970*/  USETMAXREG.TRY_ALLOC.CTAPOOL UP0, 0xe8 ;  /* 0x000000e8000079c8 */ /* 0x000e240008000600 */
[----:B0-----:R-:W-:-:S13]  /*0980*/  PLOP3.LUT P0, PT, PT, PT, UP0, 0x80, 0x0 ;  /* 0x000000000000781c */ /* 0x001fda0003f0f008 */
[----:B------:R-:W-:Y:S05]  /*0990*/  @!P0 BRA `(.L_x_1249) ;  /* 0xfffffffc00f08947 */ /* 0x000fea000383ffff */
[----:B------:R-:W-:Y:S01]  /*09a0*/  SHF.R.U32.HI R2, RZ, 0x7, R0 ;  /* 0x00000007ff027819 */ /* 0x000fe20000011600 */
[----:B------:R-:W0:Y:S01]  /*09b0*/  S2UR UR4, SR_CgaCtaId ;  /* 0x00000000000479c3 */ /* 0x000e220000008800 */
[----:B------:R-:W-:Y:S02]  /*09c0*/  MOV R3, 0x400 ;  /* 0x0000040000037802 */ /* 0x000fe40000000f00 */
[----:B------:R-:W-:-:S13]  /*09d0*/  ISETP.NE.AND P0, PT, R2, 0x1, PT ;  /* 0x000000010200780c */ /* 0x000fda0003f05270 */
        /* <DEDUP_REMOVED lines=12> */
[----:B------:R-:W-:Y:S01]  /*0aa0*/  CS2R R186, SRZ ;  /* 0x0000000000ba7805 */ /* 0x000fe2000001ff00 */
[----:B------:R-:W-:Y:S01]  /*0ab0*/  IMAD.MOV.U32 R227, RZ, RZ, 0x40 ;  /* 0x00000040ffe37424 */ /* 0x000fe200078e00ff */
[----:B------:R-:W-:Y:S01]  /*0ac0*/  ULOP3.LUT UR37, UR36, 0x1, URZ, 0xfc, !UPT ;  /* 0x0000000124257892 */ /* 0x000fe2000f8efc3f */
[----:B------:R-:W-:Y:S01]  /*0ad0*/  IMAD.MOV.U32 R23, RZ, RZ, RZ ;  /* 0x000000ffff177224 */ /* 0x000fe200078e00ff */
[----:B------:R-:W-:Y:S01]  /*0ae0*/  SHF.R.S32.HI R3, RZ, 0x1f, R0 ;  /* 0x0000001fff037819 */ /* 0x000fe20000011400 */
[----:B------:R-:W-:-:S03]  /*0af0*/  IMAD.MOV.U32 R17, RZ, RZ, RZ ;  /* 0x000000ffff117224 */ /* 0x000fc600078e00ff */
[CC--:B------:R-:W-:Y:S02]  /*0b00*/  LEA.HI R4, R3.reuse, R0.reuse, RZ, 0x7 ;  /* 0x0000000003047211 */ /* 0x0c0fe400078f38ff */
[CC--:B------:R-:W-:Y:S02]  /*0b10*/  LEA.HI R5, R3.reuse, R0.reuse, RZ, 0x4 ;  /* 0x0000000003057211 */ /* 0x0c0fe400078f20ff */
[CC--:B------:R-:W-:Y:S02]  /*0b20*/  LEA.HI R6, R3.reuse, R0.reuse, RZ, 0x5 ;  /* 0x0000000003067211 */ /* 0x0c0fe400078f28ff */
[CC--:B------:R-:W-:Y:S02]  /*0b30*/  LEA.HI R14, R3.reuse, R0.reuse, RZ, 0x2 ;  /* 0x00000000030e7211 */ /* 0x0c0fe400078f10ff */
[----:B------:R-:W-:Y:S02]  /*0b40*/  LEA.HI R8, R3, R0, RZ, 0x3 ;  /* 0x0000000003087211 */ /* 0x000fe400078f18ff */
[----:B------:R-:W-:-:S02]  /*0b50*/  LOP3.LUT R3, R4, 0xffffff80, RZ, 0xc0, !PT ;  /* 0xffffff8004037812 */ /* 0x000fc400078ec0ff */
[C---:B------:R-:W-:Y:S02]  /*0b60*/  LOP3.LUT R7, R5.reuse, 0xfffffff0, RZ, 0xc0, !PT ;  /* 0xfffffff005077812 */ /* 0x040fe400078ec0ff */
[----:B------:R-:W-:Y:S01]  /*0b70*/  LOP3.LUT R9, R14, 0xfffffffc, RZ, 0xc0, !PT ;  /* 0xfffffffc0e097812 */ /* 0x000fe200078ec0ff */
[----:B------:R-:W-:Y:S01]  /*0b80*/  IMAD.IADD R3, R0, 0x1, -R3 ;  /* 0x0000000100037824 */ /* 0x000fe200078e0a03 */
[----:B------:R-:W-:Y:S01]  /*0b90*/  LOP3.LUT R11, R8, 0xfffffff8, RZ, 0xc0, !PT ;  /* 0xfffffff8080b7812 */ /* 0x000fe200078ec0ff */
[C---:B------:R-:W-:Y:S01]  /*0ba0*/  IMAD.IADD R8, R0.reuse, 0x1, -R7 ;  /* 0x0000000100087824 */ /* 0x040fe200078e0a07 */
[----:B------:R-:W-:Y:S01]  /*0bb0*/  SHF.R.S32.HI R10, RZ, 0x4, R5 ;  /* 0x00000004ff0a7819 */ /* 0x000fe20000011405 */
[C---:B------:R-:W-:Y:S01]  /*0bc0*/  IMAD.IADD R188, R0.reuse, 0x1, -R9 ;  /* 0x0000000100bc7824 */ /* 0x040fe200078e0a09 */
[--C-:B------:R-:W-:Y:S01]  /*0bd0*/  SHF.R.S32.HI R224, RZ, 0x5, R6.reuse ;  /* 0x00000005ffe07819 */ /* 0x100fe20000011406 */
[----:B------:R-:W-:Y:S01]  /*0be0*/  IMAD.IADD R192, R0, 0x1, -R11 ;  /* 0x0000000100c07824 */ /* 0x000fe200078e0a0b */
[----:B------:R-:W-:Y:S01]  /*0bf0*/  SHF.R.S32.HI R0, RZ, 0x1f, R3 ;  /* 0x0000001fff007819 */ /* 0x000fe20000011403 */
[----:B------:R-:W-:Y:S01]  /*0c00*/  IMAD.SHL.U32 R18, R188, 0x8, RZ ;  /* 0x00000008bc127824 */ /* 0x000fe200078e00ff */
[----:B------:R-:W-:Y:S01]  /*0c10*/  SHF.R.S32.HI R11, RZ, 0x1f, R6 ;  /* 0x0000001fff0b7819 */ /* 0x000fe20000011406 */
[----:B------:R-:W-:Y:S01]  /*0c20*/  IMAD.SHL.U32 R192, R192, 0x8, RZ ;  /* 0x00000008c0c07824 */ /* 0x000fe200078e00ff */
[----:B------:R-:W-:Y:S01]  /*0c30*/  SHF.R.S32.HI R7, RZ, 0x1f, R8 ;  /* 0x0000001fff077819 */ /* 0x000fe20000011408 */
[C---:B------:R-:W-:Y:S01]  /*0c40*/  VIADD R211, R18.reuse, 0x60 ;  /* 0x0000006012d37836 */ /* 0x040fe20000000000 */
[----:B------:R-:W-:Y:S01]  /*0c50*/  LEA.HI R6, R5, R10, RZ, 0x1 ;  /* 0x0000000a05067211 */ /* 0x000fe200078f08ff */
[----:B------:R-:W-:Y:S01]  /*0c60*/  VIADD R210, R18, 0x80 ;  /* 0x0000008012d27836 */ /* 0x000fe20000000000 */
[-C--:B------:R-:W-:Y:S01]  /*0c70*/  LEA.HI R5, R0, R3.reuse, RZ, 0x2 ;  /* 0x0000000300057211 */ /* 0x080fe200078f10ff */
[----:B------:R-:W-:Y:S01]  /*0c80*/  VIADD R209, R18, 0xa0 ;  /* 0x000000a012d17836 */ /* 0x000fe20000000000 */
[----:B------:R-:W-:Y:S01]  /*0c90*/  LEA.HI R12, R11, R224, RZ, 0x2 ;  /* 0x000000e00b0c7211 */ /* 0x000fe200078f10ff */
[----:B------:R-:W-:Y:S01]  /*0ca0*/  VIADD R26, R192, 0x1c0 ;  /* 0x000001c0c01a7836 */ /* 0x000fe20000000000 */
[----:B------:R-:W-:Y:S01]  /*0cb0*/  LEA.HI R9, R7, R8, RZ, 0x3 ;  /* 0x0000000807097211 */ /* 0x000fe200078f18ff */
[----:B------:R-:W-:Y:S01]  /*0cc0*/  VIADD R208, R18, 0xc0 ;  /* 0x000000c012d07836 */ /* 0x000fe20000000000 */
[----:B------:R-:W-:Y:S01]  /*0cd0*/  LOP3.LUT R13, R6, 0x1ffffffe, RZ, 0xc0, !PT ;  /* 0x1ffffffe060d7812 */ /* 0x000fe200078ec0ff */
[C---:B------:R-:W-:Y:S01]  /*0ce0*/  VIADD R207, R18.reuse, 0xe0 ;  /* 0x000000e012cf7836 */ /* 0x040fe20000000000 */
[--C-:B------:R-:W-:Y:S01]  /*0cf0*/  SHF.R.S32.HI R6, RZ, 0x2, R5.reuse ;  /* 0x00000002ff067819 */ /* 0x100fe20000011405 */
[----:B------:R-:W-:Y:S01]  /*0d00*/  VIADD R206, R18, 0x100 ;  /* 0x0000010012ce7836 */ /* 0x000fe20000000000 */
[----:B------:R-:W-:Y:S01]  /*0d10*/  SHF.R.S32.HI R7, RZ, 0x1f, R5 ;  /* 0x0000001fff077819 */ /* 0x000fe20000011405 */
[----:B------:R-:W-:Y:S01]  /*0d20*/  IMAD.IADD R13, R10, 0x1, -R13 ;  /* 0x000000010a0d7824 */ /* 0x000fe200078e0a0d */
[----:B------:R-:W-:Y:S01]  /*0d30*/  SHF.R.S32.HI R16, RZ, 0x7, R4 ;  /* 0x00000007ff107819 */ /* 0x000fe20000011404 */
[----:B------:R-:W-:Y:S01]  /*0d40*/  VIADD R205, R18, 0x120 ;  /* 0x0000012012cd7836 */ /* 0x000fe20000000000 */
[----:B------:R-:W-:Y:S01]  /*0d50*/  LOP3.LUT R15, R12, 0x3ffffc, RZ, 0xc0, !PT ;  /* 0x003ffffc0c0f7812 */ /* 0x000fe200078ec0ff */
[----:B------:R-:W-:Y:S01]  /*0d60*/  IMAD.SHL.U32 R13, R13, 0x8, RZ ;  /* 0x000000080d0d7824 */ /* 0x000fe200078e00ff */
[----:B------:R-:W-:Y:S01]  /*0d70*/  LEA.HI R7, R7, R6, RZ, 0x3 ;  /* 0x0000000607077211 */ /* 0x000fe200078f18ff */
[----:B------:R-:W-:Y:S01]  /*0d80*/  IMAD R12, R16, 0x100, R8 ;  /* 0x00000100100c7824 */ /* 0x000fe200078e0208 */
[----:B------:R-:W-:Y:S01]  /*0d90*/  LEA.HI R0, R0, R3, RZ, 0x5 ;  /* 0x0000000300007211 */ /* 0x000fe200078f28ff */
[----:B------:R-:W-:Y:S01]  /*0da0*/  IMAD.IADD R15, R224, 0x1, -R15 ;  /* 0x00000001e00f7824 */ /* 0x000fe200078e0a0f */
[----:B------:R-:W-:Y:S01]  /*0db0*/  LOP3.LUT R7, R7, 0xfffffff8, RZ, 0xc0, !PT ;  /* 0xfffffff807077812 */ /* 0x000fe200078ec0ff */
[----:B------:R-:W-:Y:S01]  /*0dc0*/  STL [R1+0x54], R16 ;  /* 0x0000541001007387 */ /* 0x000fe20000100800 */
[----:B------:R-:W-:Y:S01]  /*0dd0*/  LOP3.LUT R11, R9, 0xfffffff8, RZ, 0xc0, !PT ;  /* 0xfffffff8090b7812 */ /* 0x000fe200078ec0ff */
[----:B------:R-:W-:Y:S01]  /*0de0*/  IMAD R12, R15, 0x10, R12 ;  /* 0x000000100f0c7824 */ /* 0x000fe200078e020c */
[----:B------:R-:W-:Y:S01]  /*0df0*/  SHF.R.S32.HI R0, RZ, 0x5, R0 ;  /* 0x00000005ff007819 */ /* 0x000fe20000011400 */
[----:B------:R-:W-:Y:S01]  /*0e00*/  IMAD.IADD R7, R6, 0x1, -R7 ;  /* 0x0000000106077824 */ /* 0x000fe200078e0a07 */
[--C-:B------:R-:W-:Y:S01]  /*0e10*/  SHF.R.S32.HI R185, RZ, 0x2, R14.reuse ;  /* 0x00000002ffb97819 */ /* 0x100fe2000001140e */
[----:B------:R-:W-:Y:S01]  /*0e20*/  IMAD.U32 R6, R12, 0x40, R13 ;  /* 0x000000400c067824 */ /* 0x000fe200078e000d */
[----:B------:R-:W-:Y:S01]  /*0e30*/  LEA.HI R4, R4, R16, RZ, 0x1 ;  /* 0x0000001004047211 */ /* 0x000fe200078f08ff */
[----:B------:R-:W-:Y:S01]  /*0e40*/  IMAD.IADD R11, R8, 0x1, -R11 ;  /* 0x00000001080b7824 */ /* 0x000fe200078e0a0b */
[----:B------:R-:W-:Y:S01]  /*0e50*/  SHF.R.S32.HI R14, RZ, 0x1f, R14 ;  /* 0x0000001fff0e7819 */ /* 0x000fe2000001140e */
[----:B------:R-:W-:Y:S01]  /*0e60*/  IMAD R195, R0, 0x10, R7 ;  /* 0x0000001000c37824 */ /* 0x000fe200078e0207 */
[----:B------:R0:W-:Y:S01]  /*0e70*/  STL [R1+0x6c], R6 ;  /* 0x00006c0601007387 */ /* 0x0001e20000100800 */
[----:B------:R-:W-:Y:S01]  /*0e80*/  LEA.HI R0, R188, R188, RZ, 0x1 ;  /* 0x000000bcbc007211 */ /* 0x000fe200078f08ff */
[----:B------:R-:W-:Y:S01]  /*0e90*/  IMAD.SHL.U32 R8, R11, 0x40, RZ ;  /* 0x000000400b087824 */ /* 0x000fe200078e00ff */
[----:B------:R-:W-:Y:S01]  /*0ea0*/  LOP3.LUT R4, R4, 0xfffffe, RZ, 0xc0, !PT ;  /* 0x00fffffe04047812 */ /* 0x000fe200078ec0ff */
[----:B------:R-:W-:Y:S01]  /*0eb0*/  VIADD R7, R185, 0x20 ;  /* 0x00000020b9077836 */ /* 0x000fe20000000000 */
[----:B------:R-:W-:Y:S01]  /*0ec0*/  SHF.R.S32.HI R26, RZ, 0x1f, R26 ;  /* 0x0000001fff1a7819 */ /* 0x000fe2000001141a */
[----:B------:R-:W-:Y:S01]  /*0ed0*/  IMAD.SHL.U32 R9, R9, 0x40, RZ ;  /* 0x0000004009097824 */ /* 0x000fe200078e00ff */
[----:B------:R-:W-:Y:S01]  /*0ee0*/  LOP3.LUT R8, R8, 0x1c0, RZ, 0xc0, !PT ;  /* 0x000001c008087812 */ /* 0x000fe200078ec0ff */
[----:B------:R-:W-:Y:S01]  /*0ef0*/  IMAD.IADD R4, R16, 0x1, -R4 ;  /* 0x0000000110047824 */ /* 0x000fe200078e0a04 */
[----:B------:R-:W-:Y:S01]  /*0f00*/  LEA.HI R14, R14, R185, RZ, 0x3 ;  /* 0x000000b90e0e7211 */ /* 0x000fe200078f18ff */
[----:B------:R-:W-:Y:S01]  /*0f10*/  STL [R1+0x4c], RZ ;  /* 0x00004cff01007387 */ /* 0x000fe20000100800 */
[----:B0-----:R-:W-:Y:S01]  /*0f20*/  LOP3.LUT R6, R5, 0x7ffffffc, RZ, 0xc0, !PT ;  /* 0x7ffffffc05067812 */ /* 0x001fe200078ec0ff */
[----:B------:R-:W-:Y:S01]  /*0f30*/  IMAD.SHL.U32 R20, R4, 0x100, RZ ;  /* 0x0000010004147824 */ /* 0x000fe200078e00ff */
[----:B------:R-:W-:Y:S01]  /*0f40*/  SHF.R.S32.HI R5, RZ, 0x1f, R7 ;  /* 0x0000001fff057819 */ /* 0x000fe20000011407 */
[----:B------:R-:W-:Y:S01]  /*0f50*/  VIADD R204, R18, 0x140 ;  /* 0x0000014012cc7836 */ /* 0x000fe20000000000 */
[----:B------:R-:W-:Y:S01]  /*0f60*/  LOP3.LUT R13, R8, 0x8, R13, 0xf8, !PT ;  /* 0x00000008080d7812 */ /* 0x000fe200078ef80d */
[----:B------:R-:W-:Y:S01]  /*0f70*/  IMAD.IADD R6, R3, 0x1, -R6 ;  /* 0x0000000103067824 */ /* 0x000fe200078e0a06 */
[----:B------:R-:W-:Y:S01]  /*0f80*/  LOP3.LUT R3, R0, 0x1ffffffe, RZ, 0xc0, !PT ;  /* 0x1ffffffe00037812 */ /* 0x000fe200078ec0ff */
[----:B------:R-:W-:Y:S01]  /*0f90*/  STL [R1+0x68], R20 ;  /* 0x0000681401007387 */ /* 0x000fe20000100800 */
[----:B------:R-:W-:Y:S01]  /*0fa0*/  SHF.R.U32.HI R8, RZ, 0x3, R8 ;  /* 0x00000003ff087819 */ /* 0x000fe20000011608 */
[----:B------:R-:W-:Y:S01]  /*0fb0*/  VIADD R203, R18, 0x160 ;  /* 0x0000016012cb7836 */ /* 0x000fe20000000000 */
[----:B------:R-:W-:Y:S01]  /*0fc0*/  LOP3.LUT R9, R9, 0x7ffffe00, RZ, 0xc0, !PT ;  /* 0x7ffffe0009097812 */ /* 0x000fe200078ec0ff */
[----:B------:R-:W-:Y:S01]  /*0fd0*/  IMAD.IADD R0, R188, 0x1, -R3 ;  /* 0x00000001bc007824 */ /* 0x000fe200078e0a03 */
[----:B------:R-:W-:Y:S01]  /*0fe0*/  LEA.HI R5, R5, R7, RZ, 0x3 ;  /* 0x0000000705057211 */ /* 0x000fe200078f18ff */
[----:B------:R-:W-:Y:S01]  /*0ff0*/  IMAD.SHL.U32 R3, R7, 0x40, RZ ;  /* 0x0000004007037824 */ /* 0x000fe200078e00ff */
[----:B------:R-:W-:Y:S01]  /*1000*/  LOP3.LUT R8, R13, R8, RZ, 0x3c, !PT ;  /* 0x000000080d087212 */ /* 0x000fe200078e3cff */
[----:B------:R-:W-:Y:S01]  /*1010*/  IMAD R9, R224, 0x400, R9 ;  /* 0x00000400e0097824 */ /* 0x000fe200078e0209 */
[----:B------:R-:W-:Y:S01]  /*1020*/  SHF.R.S32.HI R4, RZ, 0x1f, R211 ;  /* 0x0000001fff047819 */ /* 0x000fe200000114d3 */
[----:B------:R-:W-:Y:S01]  /*1030*/  IMAD.SHL.U32 R5, R5, 0x40, RZ ;  /* 0x0000004005057824 */ /* 0x000fe200078e00ff */
[----:B------:R-:W-:Y:S01]  /*1040*/  LOP3.LUT R7, R3, 0x1c0, RZ, 0xc0, !PT ;  /* 0x000001c003077812 */ /* 0x000fe200078ec0ff */
[----:B------:R-:W-:Y:S01]  /*1050*/  IMAD.IADD R9, R9, 0x1, R8 ;  /* 0x0000000109097824 */ /* 0x000fe200078e0208 */
[----:B------:R-:W-:Y:S01]  /*1060*/  SHF.R.S32.HI R8, RZ, 0x1f, R209 ;  /* 0x0000001fff087819 */ /* 0x000fe200000114d1 */
[C---:B------:R-:W-:Y:S01]  /*1070*/  VIADD R202, R18.reuse, 0x180 ;  /* 0x0000018012ca7836 */ /* 0x040fe20000000000 */
[----:B------:R-:W-:Y:S01]  /*1080*/  LOP3.LUT R3, R7, 0x38, R18, 0xf8, !PT ;  /* 0x0000003807037812 */ /* 0x000fe200078ef812 */
[C---:B------:R-:W-:Y:S01]  /*1090*/  VIADD R216, R18.reuse, 0x1a0 ;  /* 0x000001a012d87836 */ /* 0x040fe20000000000 */
[----:B------:R-:W-:Y:S01]  /*10a0*/  SHF.R.U32.HI R24, RZ, 0x3, R7 ;  /* 0x00000003ff187819 */ /* 0x000fe20000011607 */
[C---:B------:R-:W-:Y:S01]  /*10b0*/  VIADD R215, R18.reuse, 0x1c0 ;  /* 0x000001c012d77836 */ /* 0x040fe20000000000 */
[----:B------:R-:W-:Y:S01]  /*10c0*/  SHF.R.S32.HI R7, RZ, 0x1f, R210 ;  /* 0x0000001fff077819 */ /* 0x000fe200000114d2 */
[----:B------:R-:W-:Y:S01]  /*10d0*/  VIADD R214, R18, 0x1e0 ;  /* 0x000001e012d67836 */ /* 0x000fe20000000000 */
[----:B------:R-:W-:Y:S01]  /*10e0*/  LOP3.LUT R5, R5, 0xfffffe00, RZ, 0xc0, !PT ;  /* 0xfffffe0005057812 */ /* 0x000fe200078ec0ff */
[C---:B------:R-:W-:Y:S01]  /*10f0*/  VIADD R32, R192.reuse, 0x80 ;  /* 0x00000080c0207836 */ /* 0x040fe20000000000 */
[----:B------:R-:W-:Y:S01]  /*1100*/  SHF.L.U64.HI R26, R211, 0x1, R4 ;  /* 0x00000001d31a7819 */ /* 0x000fe20000010204 */
[----:B------:R-:W-:Y:S01]  /*1110*/  VIADD R29, R192, 0x140 ;  /* 0x00000140c01d7836 */ /* 0x000fe20000000000 */
[----:B------:R-:W-:Y:S01]  /*1120*/  R2P PR, R11, 0x6 ;  /* 0x000000060b007804 */ /* 0x000fe20000000000 */
[----:B------:R-:W-:Y:S01]  /*1130*/  STL [R1+0x64], R5 ;  /* 0x0000640501007387 */ /* 0x000fe20000100800 */
[----:B------:R-:W-:Y:S01]  /*1140*/  SHF.L.U64.HI R4, R210, 0x1, R7 ;  /* 0x00000001d2047819 */ /* 0x000fe20000010207 */
[----:B------:R-:W-:Y:S01]  /*1150*/  IMAD R0, R0, 0x8, R195 ;  /* 0x0000000800007824 */ /* 0x000fe200078e02c3 */
[----:B------:R-:W-:Y:S01]  /*1160*/  SHF.R.S32.HI R11, RZ, 0x1f, R208 ;  /* 0x0000001fff0b7819 */ /* 0x000fe200000114d0 */
[----:B------:R-:W-:Y:S01]  /*1170*/  STL [R1], R26 ;  /* 0x0000001a01007387 */ /* 0x000fe20000100800 */
[----:B------:R-:W-:Y:S01]  /*1180*/  SHF.L.U64.HI R7, R209, 0x1, R8 ;  /* 0x00000001d1077819 */ /* 0x000fe20000010208 */
[----:B------:R-:W-:Y:S01]  /*1190*/  IMAD R225, R9, 0x2, R2 ;  /* 0x0000000209e17824 */ /* 0x000fe200078e0202 */
[----:B------:R-:W-:Y:S01]  /*11a0*/  SHF.R.S32.HI R10, RZ, 0x1f, R207 ;  /* 0x0000001fff0a7819 */ /* 0x000fe200000114cf */
[----:B------:R0:W-:Y:S01]  /*11b0*/  STL [R1+0x4], R4 ;  /* 0x0000040401007387 */ /* 0x0001e20000100800 */
[----:B------:R-:W-:Y:S01]  /*11c0*/  LOP3.LUT R14, R14, 0xfffffff8, RZ, 0xc0, !PT ;  /* 0xfffffff80e0e7812 */ /* 0x000fe200078ec0ff */
[----:B------:R-:W-:Y:S01]  /*11d0*/  VIADD R33, R192, 0x40 ;  /* 0x00000040c0217836 */ /* 0x000fe20000000000 */
[----:B------:R-:W-:Y:S01]  /*11e0*/  SHF.R.S32.HI R13, RZ, 0x1f, R206 ;  /* 0x0000001fff0d7819 */ /* 0x000fe200000114ce */
[----:B------:R1:W-:Y:S01]  /*11f0*/  STL [R1+0x8], R7 ;  /* 0x0000080701007387 */ /* 0x0003e20000100800 */
[----:B------:R-:W-:Y:S01]  /*1200*/  SHF.L.U64.HI R8, R208, 0x1, R11 ;  /* 0x00000001d0087819 */ /* 0x000fe2000001020b */
[----:B------:R-:W-:Y:S01]  /*1210*/  IMAD.IADD R191, R185, 0x1, -R14 ;  /* 0x00000001b9bf7824 */ /* 0x000fe200078e0a0e */
[----:B------:R-:W-:Y:S01]  /*1220*/  SHF.R.S32.HI R12, RZ, 0x1f, R205 ;  /* 0x0000001fff0c7819 */ /* 0x000fe200000114cd */
[C---:B------:R-:W-:Y:S01]  /*1230*/  VIADD R31, R192.reuse, 0xc0 ;  /* 0x000000c0c01f7836 */ /* 0x040fe20000000000 */
[----:B------:R-:W-:Y:S01]  /*1240*/  SHF.R.S32.HI R15, RZ, 0x1f, R204 ;  /* 0x0000001fff0f7819 */ /* 0x000fe200000114cc */
[----:B------:R2:W-:Y:S01]  /*1250*/  STL [R1+0xc], R8 ;  /* 0x00000c0801007387 */ /* 0x0005e20000100800 */
[----:B0-----:R-:W-:Y:S01]  /*1260*/  SHF.L.U64.HI R4, R207, 0x1, R10 ;  /* 0x00000001cf047819 */ /* 0x001fe2000001020a */
[C---:B------:R-:W-:Y:S01]  /*1270*/  VIADD R30, R192.reuse, 0x100 ;  /* 0x00000100c01e7836 */ /* 0x040fe20000000000 */
[----:B------:R-:W-:Y:S01]  /*1280*/  SHF.R.S32.HI R14, RZ, 0x1f, R203 ;  /* 0x0000001fff0e7819 */ /* 0x000fe200000114cb */
[----:B------:R-:W-:Y:S01]  /*1290*/  VIADD R28, R192, 0x180 ;  /* 0x00000180c01c7836 */ /* 0x000fe20000000000 */
[----:B-1----:R-:W-:Y:S01]  /*12a0*/  SHF.L.U64.HI R7, R206, 0x1, R13 ;  /* 0x00000001ce077819 */ /* 0x002fe2000001020d */
[----:B------:R0:W-:Y:S01]  /*12b0*/  STL [R1+0x10], R4 ;  /* 0x0000100401007387 */ /* 0x0001e20000100800 */
[----:B------:R-:W-:Y:S01]  /*12c0*/  SHF.R.S32.HI R21, RZ, 0x1f, R202 ;  /* 0x0000001fff157819 */ /* 0x000fe200000114ca */
[C---:B------:R-:W-:Y:S01]  /*12d0*/  VIADD R212, R18.reuse, 0x40 ;  /* 0x0000004012d47836 */ /* 0x040fe20000000000 */
[----:B------:R-:W-:Y:S01]  /*12e0*/  SHF.R.S32.HI R25, RZ, 0x1f, R216 ;  /* 0x0000001fff197819 */ /* 0x000fe200000114d8 */
[----:B------:R1:W-:Y:S01]  /*12f0*/  STL [R1+0x14], R7 ;  /* 0x0000140701007387 */ /* 0x0003e20000100800 */
[----:B--2---:R-:W-:Y:S01]  /*1300*/  SHF.L.U64.HI R8, R205, 0x1, R12 ;  /* 0x00000001cd087819 */ /* 0x004fe2000001020c */
[C---:B------:R-:W-:Y:S01]  /*1310*/  VIADD R228, R225.reuse, 0x36400 ;  /* 0x00036400e1e47836 */ /* 0x040fe20000000000 */
[----:B------:R-:W-:Y:S01]  /*1320*/  SHF.R.S32.HI R16, RZ, 0x1f, R215 ;  /* 0x0000001fff107819 */ /* 0x000fe200000114d7 */
[----:B------:R-:W-:Y:S01]  /*1330*/  VIADD R22, R18, 0x20 ;  /* 0x0000002012167836 */ /* 0x000fe20000000000 */
[----:B------:R-:W-:Y:S01]  /*1340*/  SHF.R.S32.HI R27, RZ, 0x1f, R214 ;  /* 0x0000001fff1b7819 */ /* 0x000fe200000114d6 */
[----:B------:R2:W-:Y:S01]  /*1350*/  STL [R1+0x18], R8 ;  /* 0x0000180801007387 */ /* 0x0005e20000100800 */
[----:B0-----:R-:W-:Y:S01]  /*1360*/  SHF.L.U64.HI R4, R204, 0x1, R15 ;  /* 0x00000001cc047819 */ /* 0x001fe2000001020f */
[----:B------:R-:W-:Y:S01]  /*1370*/  VIADD R226, R225, 0x36420 ;  /* 0x00036420e1e27836 */ /* 0x000fe20000000000 */
[----:B------:R-:W-:Y:S01]  /*1380*/  LOP3.LUT R3, R5, R3, R24, 0xf6, !PT ;  /* 0x0000000305037212 */ /* 0x000fe200078ef618 */
[----:B------:R-:W-:Y:S01]  /*1390*/  IMAD.SHL.U32 R188, R188, 0x4, RZ ;  /* 0x00000004bcbc7824 */ /* 0x000fe200078e00ff */
[----:B-1----:R-:W-:Y:S01]  /*13a0*/  SHF.L.U64.HI R7, R203, 0x1, R14 ;  /* 0x00000001cb077819 */ /* 0x002fe2000001020e */
[----:B------:R0:W-:Y:S01]  /*13b0*/  STL [R1+0x1c], R4 ;  /* 0x00001c0401007387 */ /* 0x0001e20000100800 */
[----:B------:R-:W-:Y:S01]  /*13c0*/  SHF.L.U64.HI R5, R214, 0x1, R27 ;  /* 0x00000001d6057819 */ /* 0x000fe2000001021b */
[----:B------:R-:W-:Y:S01]  /*13d0*/  @P1 VIADD R226, R228, 0xffffffe0 ;  /* 0xffffffe0e4e21836 */ /* 0x000fe20000000000 */
[----:B------:R-:W-:Y:S01]  /*13e0*/  SHF.R.S32.HI R32, RZ, 0x1f, R32 ;  /* 0x0000001fff207819 */ /* 0x000fe20000011420 */
[----:B------:R1:W-:Y:S01]  /*13f0*/  STL [R1+0x20], R7 ;  /* 0x0000200701007387 */ /* 0x0003e20000100800 */
[----:B--2---:R-:W-:Y:S01]  /*1400*/  SHF.L.U64.HI R8, R202, 0x1, R21 ;  /* 0x00000001ca087819 */ /* 0x004fe20000010215 */
[----:B------:R-:W-:Y:S01]  /*1410*/  VIADD R194, R188, 0x10 ;  /* 0x00000010bcc27836 */ /* 0x000fe20000000000 */
[----:B------:R-:W-:-:S02]  /*1420*/  SHF.R.S32.HI R29, RZ, 0x1f, R29 ;  /* 0x0000001fff1d7819 */ /* 0x000fc4000001141d */
[----:B------:R-:W-:Y:S01]  /*1430*/  SHF.R.S32.HI R33, RZ, 0x1f, R33 ;  /* 0x0000001fff217819 */ /* 0x000fe20000011421 */
[----:B0-----:R-:W-:Y:S01]  /*1440*/  IMAD.SHL.U32 R4, R6, 0x2, RZ ;  /* 0x0000000206047824 */ /* 0x001fe200078e00ff */
[----:B------:R-:W-:Y:S01]  /*1450*/  STL [R1+0x24], R8 ;  /* 0x0000240801007387 */ /* 0x000fe20000100800 */
[----:B------:R-:W-:Y:S02]  /*1460*/  SHF.L.U64.HI R6, R215, 0x1, R16 ;  /* 0x00000001d7067819 */ /* 0x000fe40000010210 */
[----:B-1----:R-:W-:Y:S01]  /*1470*/  SHF.L.U64.HI R7, R216, 0x1, R25 ;  /* 0x00000001d8077819 */ /* 0x002fe20000010219 */
[----:B------:R-:W-:Y:S01]  /*1480*/  IMAD.IADD R223, R4, 0x1, R20 ;  /* 0x0000000104df7824 */ /* 0x000fe200078e0214 */
[----:B------:R-:W-:Y:S02]  /*1490*/  SHF.R.S32.HI R31, RZ, 0x1f, R31 ;  /* 0x0000001fff1f7819 */ /* 0x000fe4000001141f */
[----:B------:R-:W-:Y:S01]  /*14a0*/  SHF.R.S32.HI R30, RZ, 0x1f, R30 ;  /* 0x0000001fff1e7819 */ /* 0x000fe2000001141e */
[----:B------:R-:W-:Y:S01]  /*14b0*/  STL [R1+0x28], R7 ;  /* 0x0000280701007387 */ /* 0x000fe20000100800 */
[C---:B------:R-:W-:Y:S01]  /*14c0*/  VIADD R38, R223.reuse, 0x10 ;  /* 0x00000010df267836 */ /* 0x040fe20000000000 */
[----:B------:R-:W-:Y:S01]  /*14d0*/  SHF.R.S32.HI R28, RZ, 0x1f, R28 ;  /* 0x0000001fff1c7819 */ /* 0x000fe2000001141c */
[C---:B------:R-:W-:Y:S01]  /*14e0*/  VIADD R35, R223.reuse, 0x28 ;  /* 0x00000028df237836 */ /* 0x040fe20000000000 */
[----:B------:R0:W-:Y:S01]  /*14f0*/  STL [R1+0x58], R4 ;  /* 0x0000580401007387 */ /* 0x0001e20000100800 */
[----:B------:R-:W-:Y:S01]  /*1500*/  VIADD R32, R223, 0x40 ;  /* 0x00000040df207836 */ /* 0x000fe20000000000 */
[----:B------:R-:W-:Y:S01]  /*1510*/  SEL R227, R227, 0xffffffc0, !P2 ;  /* 0xffffffc0e3e37807 */ /* 0x000fe20005000000 */
[C---:B------:R-:W-:Y:S01]  /*1520*/  VIADD R29, R223.reuse, 0x58 ;  /* 0x00000058df1d7836 */ /* 0x040fe20000000000 */
[----:B------:R-:W-:Y:S01]  /*1530*/  STL [R1+0x2c], R6 ;  /* 0x00002c0601007387 */ /* 0x000fe20000100800 */
[C---:B------:R-:W-:Y:S01]  /*1540*/  VIADD R26, R223.reuse, 0x70 ;  /* 0x00000070df1a7836 */ /* 0x040fe20000000000 */
[----:B------:R-:W-:Y:S01]  /*1550*/  SHF.R.S32.HI R229, RZ, 0x1f, R212 ;  /* 0x0000001fffe57819 */ /* 0x000fe200000114d4 */
[C---:B------:R-:W-:Y:S01]  /*1560*/  VIADD R21, R223.reuse, 0x88 ;  /* 0x00000088df157836 */ /* 0x040fe20000000000 */
[----:B------:R1:W-:Y:S01]  /*1570*/  STL [R1+0x30], R5 ;  /* 0x0000300501007387 */ /* 0x0003e20000100800 */
[----:B------:R-:W-:Y:S01]  /*1580*/  VIADD R15, R223, 0xa0 ;  /* 0x000000a0df0f7836 */ /* 0x000fe20000000000 */
[----:B------:R-:W-:Y:S01]  /*1590*/  SHF.R.S32.HI R19, RZ, 0x1f, R18 ;  /* 0x0000001fff137819 */ /* 0x000fe20000011412 */
[----:B0-----:R-:W-:Y:S01]  /*15a0*/  IMAD R4, R3, 0x2, R2 ;  /* 0x0000000203047824 */ /* 0x001fe200078e0202 */
[----:B------:R-:W-:Y:S01]  /*15b0*/  SHF.R.S32.HI R3, RZ, 0x1f, R223 ;  /* 0x0000001fff037819 */ /* 0x000fe200000114df */
[C---:B------:R-:W-:Y:S01]  /*15c0*/  VIADD R12, R223.reuse, 0xb8 ;  /* 0x000000b8df0c7836 */ /* 0x040fe20000000000 */
[----:B------:R-:W-:Y:S01]  /*15d0*/  SHF.R.S32.HI R193, RZ, 0x1f, R22 ;  /* 0x0000001fffc17819 */ /* 0x000fe20000011416 */
[C---:B------:R-:W-:Y:S01]  /*15e0*/  VIADD R8, R223.reuse, 0xd0 ;  /* 0x000000d0df087836 */ /* 0x040fe20000000000 */
[----:B------:R-:W-:Y:S01]  /*15f0*/  STL [R1+0x5c], R4 ;  /* 0x00005c0401007387 */ /* 0x000fe20000100800 */
[C---:B------:R-:W-:Y:S01]  /*1600*/  VIADD R39, R223.reuse, 0x8 ;  /* 0x00000008df277836 */ /* 0x040fe20000000000 */
[----:B------:R-:W-:Y:S01]  /*1610*/  SHF.L.U64.HI R229, R212, 0x1, R229 ;  /* 0x00000001d4e57819 */ /* 0x000fe200000102e5 */
[C---:B-1----:R-:W-:Y:S01]  /*1620*/  VIADD R5, R223.reuse, 0xe8 ;  /* 0x000000e8df057836 */ /* 0x042fe20000000000 */
[----:B------:R0:W-:Y:S01]  /*1630*/  STL [R1+0x60], R0 ;  /* 0x0000600001007387 */ /* 0x0001e20000100800 */
[C---:B------:R-:W-:Y:S01]  /*1640*/  VIADD R37, R223.reuse, 0x18 ;  /* 0x00000018df257836 */ /* 0x040fe20000000000 */
[----:B------:R-:W-:Y:S01]  /*1650*/  SHF.R.S32.HI R39, RZ, 0x1f, R39 ;  /* 0x0000001fff277819 */ /* 0x000fe20000011427 */
[----:B------:R-:W-:-:S02]  /*1660*/  VIADD R36, R223, 0x20 ;  /* 0x00000020df247836 */ /* 0x000fc40000000000 */
        /* <DEDUP_REMOVED lines=36> */
[----:B------:R-:W-:Y:S01]  /*18b0*/  IMAD.IADD R228, R228, 0x1, R227 ;  /* 0x00000001e4e47824 */ /* 0x000fe200078e02e3 */
        /* <DEDUP_REMOVED lines=13> */
.L_x_1380:
[----:B01-34-:R-:W0:Y:S01]  /*1990*/  LDC.64 R4, c[0x0][0xd88] ;  /* 0x00036200ff047b82 */ /* 0x01be220000000a00 */
[----:B------:R-:W-:Y:S01]  /*19a0*/  ULDC.64 UR4, c[0x0][0xb20] ;  /* 0x0002c80000047ab9 */ /* 0x000fe20000000a00 */
[----:B------:R-:W-:Y:S01]  /*19b0*/  ULDC.64 UR8, c[0x0][0xb10] ;  /* 0x0002c40000087ab9 */ /* 0x000fe20000000a00 */
[----:B------:R-:W-:Y:S01]  /*19c0*/  ULDC.64 UR6, c[0x0][0xb00] ;  /* 0x0002c00000067ab9 */ /* 0x000fe20000000a00 */
[----:B0-----:R-:W-:-:S05]  /*19d0*/  IMAD.WIDE R4, R87, 0x4, R4 ;  /* 0x0000000457047825 */ /* 0x001fca00078e0204 */
[----:B--2---:R-:W2:Y:S01]  /*19e0*/  LDG.E R26, desc[UR42][R4.64] ;  /* 0x0000002a041a7981 */ /* 0x004ea2000c1e1900 */
[----:B------:R-:W-:Y:S01]  /*19f0*/  ISETP.NE.U32.AND P2, PT, RZ, UR4, PT ;  /* 0x00000004ff007c0c */ /* 0x000fe2000bf45070 */
[----:B------:R-:W-:Y:S01]  /*1a00*/  IMAD.MOV.U32 R8, RZ, RZ, RZ ;  /* 0x000000ffff087224 */ /* 0x000fe200078e00ff */
        /* <DEDUP_REMOVED lines=50> */
[----:B--2---:R-:W-:-:S07]  /*1d30*/  IMAD.IADD R87, R0, 0x1, -R87 ;  /* 0x0000000100577824 */ /* 0x004fce00078e0a57 */
.L_x_1251:
[----:B------:R-:W-:Y:S02]  /*1d40*/  IMAD.U32 R36, RZ, RZ, UR5 ;  /* 0x00000005ff247e24 */ /* 0x000fe4000f8e00ff */
[----:B------:R-:W-:Y:S01]  /*1d50*/  IMAD.U32 R25, RZ, RZ, UR4 ;  /* 0x00000004ff197e24 */ /* 0x000fe2000f8e00ff */
[----:B------:R-:W-:Y:S06]  /*1d60*/  @!P2 BRA `(.L_x_1252) ;  /* 0x000000000010a947 */ /* 0x000fec0003800000 */
[----:B------:R-:W-:-:S04]  /*1d70*/  IADD3 R4, P0, R28, UR8, RZ ;  /* 0x000000081c047c10 */ /* 0x000fc8000ff1e0ff */
[----:B------:R-:W-:-:S05]  /*1d80*/  IADD3.X R5, R27, UR9, RZ, P0, !PT ;  /* 0x000000091b057c10 */ /* 0x000fca00087fe4ff */
[----:B------:R0:W5:Y:S01]  /*1d90*/  LDG.E R25, desc[UR42][R4.64] ;  /* 0x0000002a04197981 */ /* 0x000162000c1e1900 */
[----:B------:R-:W-:Y:S05]  /*1da0*/  BRA `(.L_x_1253) ;  /* 0x0000000000107947 */ /* 0x000fea0003800000 */
.L_x_1252:
[----:B------:R-:W-:Y:S05]  /*1db0*/  @!P0 BRA `(.L_x_1253) ;  /* 0x00000000000c8947 */ /* 0x000fea0003800000 */
[----:B------:R-:W2:Y:S04]  /*1dc0*/  LDG.E R0, desc[UR42][R4.64] ;  /* 0x0000002a04007981 */ /* 0x000ea8000c1e1900 */
[----:B------:R-:W2:Y:S02]  /*1dd0*/  LDG.E R25, desc[UR42][R4.64+0x4] ;  /* 0x0000042a04197981 */ /* 0x000ea4000c1e1900 */
[----:B--2---:R-:W-:-:S07]  /*1de0*/  IMAD.IADD R25, R25, 0x1, -R0 ;  /* 0x0000000119197824 */ /* 0x004fce00078e0a00 */
.L_x_1253:
        /* <DEDUP_REMOVED lines=60> */
.L_x_1255:
[----:B------:R-:W-:Y:S05]  /*21b0*/  BSYNC B0 ;  /* 0x0000000000007941 */ /* 0x000fea0003800000 */
.L_x_1254:
        /* <DEDUP_REMOVED lines=10> */
[----:B------:R-:W-:-:S05]  /*2260*/  @P0 VIADD R0, R0, 0x3f ;  /* 0x0000003f00000836 */ /* 0x000fca0000000000 */
        /* <DEDUP_REMOVED lines=25> */
.L_x_1258:
[----:B------:R-:W-:Y:S05]  /*2400*/  BSYNC B6 ;  /* 0x0000000000067941 */ /* 0x000fea0003800000 */
.L_x_1257:
        /* <DEDUP_REMOVED lines=20> */
.L_x_1260:
[----:B------:R-:W-:Y:S05]  /*2550*/  BSYNC B6 ;  /* 0x0000000000067941 */ /* 0x000fea0003800000 */
.L_x_1259:
        /* <DEDUP_REMOVED lines=15> */
[-C--:B-1----:R-:W-:Y:S01]  /*2650*/  IMAD R6, R7, R40.reuse, RZ ;  /* 0x0000002807067224 */ /* 0x082fe200078e02ff */
[----:B------:R-:W-:Y:S01]  /*2660*/  LOP3.LUT R38, R38, 0x1c0, RZ, 0xc0, !PT ;  /* 0x000001c026267812 */ /* 0x000fe200078ec0ff */
[-C--:B------:R-:W-:Y:S01]  /*2670*/  IMAD.WIDE.U32 R20, R185, R40.reuse, R188 ;  /* 0x00000028b9147225 */ /* 0x080fe200078e00bc */
[----:B------:R-:W-:Y:S02]  /*2680*/  SHF.L.U64.HI R39, R40, 0x6, R41 ;  /* 0x0000000628277819 */ /* 0x000fe40000010229 */
[----:B--2---:R-:W-:Y:S01]  /*2690*/  ISETP.GE.AND P2, PT, R18, R45, PT ;  /* 0x0000002d1200720c */ /* 0x004fe20003f46270 */
[----:B0-----:R-:W-:Y:S01]  /*26a0*/  VIADD R8, R3, 0xffffff80 ;  /* 0xffffff8003087836 */ /* 0x001fe20000000000 */
[----:B------:R-:W-:Y:S01]  /*26b0*/  SHF.R.U32.HI R42, RZ, 0x3, R38 ;  /* 0x00000003ff2a7819 */ /* 0x000fe20000011626 */
[----:B------:R-:W-:Y:S01]  /*26c0*/  IMAD.WIDE.U32 R28, R185, R40, R18 ;  /* 0x00000028b91c7225 */ /* 0x000fe200078e0012 */
[----:B----4-:R-:W0:Y:S01]  /*26d0*/  LDC.64 R4, c[0x0][0x408] ;  /* 0x00010200ff047b82 */ /* 0x010e220000000a00 */
[----:B------:R-:W-:-:S02]  /*26e0*/  ISETP.GE.AND P1, PT, R22, UR4, PT ;  /* 0x0000000416007c0c */ /* 0x000fc4000bf26270 */
[----:B------:R-:W-:Y:S02]  /*26f0*/  SHF.R.S32.HI R3, RZ, 0x1f, R8 ;  /* 0x0000001fff037819 */ /* 0x000fe40000011408 */
[----:B------:R-:W-:Y:S02]  /*2700*/  LOP3.LUT R16, R16, 0xfffffffe, RZ, 0xc0, !PT ;  /* 0xfffffffe10107812 */ /* 0x000fe400078ec0ff */
[----:B------:R-:W-:Y:S01]  /*2710*/  LEA.HI R9, R3, R8, RZ, 0x2 ;  /* 0x0000000803097211 */ /* 0x000fe200078f10ff */
[----:B------:R-:W-:Y:S01]  /*2720*/  IMAD.IADD R3, R24, 0x1, R25 ;  /* 0x0000000118037824 */ /* 0x000fe200078e0219 */
[----:B------:R-:W-:Y:S02]  /*2730*/  @P2 LOP3.LUT R16, R16, 0x1, RZ, 0xfc, !PT ;  /* 0x0000000110102812 */ /* 0x000fe400078efcff */
[----:B------:R-:W-:Y:S01]  /*2740*/  LOP3.LUT R11, R9, 0xfffffffc, RZ, 0xc0, !PT ;  /* 0xfffffffc090b7812 */ /* 0x000fe200078ec0ff */
[----:B------:R-:W-:Y:S01]  /*2750*/  IMAD R9, R185, R41, R6 ;  /* 0x00000029b9097224 */ /* 0x000fe200078e0206 */
[----:B------:R-:W-:-:S02]  /*2760*/  LOP3.LUT R16, R16, 0xfffffffd, RZ, 0xc0, !PT ;  /* 0xfffffffd10107812 */ /* 0x000fc400078ec0ff */
[----:B------:R-:W-:Y:S01]  /*2770*/  ISETP.GE.AND P0, PT, R18, UR4, PT ;  /* 0x0000000412007c0c */ /* 0x000fe2000bf06270 */
[----:B------:R-:W-:Y:S01]  /*2780*/  IMAD.IADD R21, R21, 0x1, R9 ;  /* 0x0000000115157824 */ /* 0x000fe200078e0209 */
[----:B---3--:R-:W-:Y:S01]  /*2790*/  SHF.R.U32.HI R12, RZ, 0x7, R12 ;  /* 0x00000007ff0c7819 */ /* 0x008fe2000001160c */
[----:B------:R-:W-:Y:S01]  /*27a0*/  IMAD.IADD R29, R9, 0x1, R29 ;  /* 0x00000001091d7824 */ /* 0x000fe200078e021d */
[----:B-----5:R-:W-:Y:S01]  /*27b0*/  SHF.R.S32.HI R9, RZ, 0x1f, R86 ;  /* 0x0000001fff097819 */ /* 0x020fe20000011456 */
[----:B------:R-:W-:Y:S01]  /*27c0*/  IMAD.IADD R10, R8, 0x1, -R11 ;  /* 0x00000001080a7824 */ /* 0x000fe200078e0a0b */
[----:B------:R-:W-:Y:S01]  /*27d0*/  @P1 LOP3.LUT R16, R16, 0x2, RZ, 0xfc, !PT ;  /* 0x0000000210101812 */ /* 0x000fe200078efcff */
[----:B------:R-:W-:-:S04]  /*27e0*/  IMAD.WIDE.U32 R20, R86, R40, R20 ;  /* 0x0000002856147225 */ /* 0x000fc800078e0014 */
[----:B0-----:R-:W-:Y:S01]  /*27f0*/  IMAD R6, R7, R4, RZ ;  /* 0x0000000407067224 */ /* 0x001fe200078e02ff */
[----:B------:R-:W-:Y:S01]  /*2800*/  SEL R7, R45, RZ, P2 ;  /* 0x000000ff2d077207 */ /* 0x000fe20001000000 */
[C---:B------:R-:W-:Y:S02]  /*2810*/  IMAD R8, R9.reuse, R40, RZ ;  /* 0x0000002809087224 */ /* 0x040fe400078e02ff */
[-C--:B------:R-:W-:Y:S02]  /*2820*/  IMAD R9, R9, R4.reuse, RZ ;  /* 0x0000000409097224 */ /* 0x080fe400078e02ff */
[----:B------:R-:W-:Y:S02]  /*2830*/  IMAD.IADD R7, R18, 0x1, R7 ;  /* 0x0000000112077824 */ /* 0x000fe400078e0207 */
[----:B------:R-:W-:Y:S01]  /*2840*/  IMAD R49, R86, R41, R8 ;  /* 0x0000002956317224 */ /* 0x000fe200078e0208 */
[----:B------:R-:W-:Y:S01]  /*2850*/  SHF.L.U64.HI R41, R4, 0x6, R5 ;  /* 0x0000000604297819 */ /* 0x000fe20000010205 */
[CC--:B------:R-:W-:Y:S01]  /*2860*/  IMAD R11, R185.reuse, R5.reuse, R6 ;  /* 0x00000005b90b7224 */ /* 0x0c0fe200078e0206 */
[----:B------:R-:W-:Y:S01]  /*2870*/  SHF.R.S32.HI R6, RZ, 0x1f, R7 ;  /* 0x0000001fff067819 */ /* 0x000fe20000011407 */
[----:B------:R-:W-:Y:S01]  /*2880*/  IMAD R9, R86, R5, R9 ;  /* 0x0000000556097224 */ /* 0x000fe200078e0209 */
[----:B------:R-:W-:Y:S01]  /*2890*/  LOP3.LUT R5, R38, 0x18, R18, 0xf8, !PT ;  /* 0x0000001826057812 */ /* 0x000fe200078ef812 */
[----:B------:R-:W-:Y:S01]  /*28a0*/  IMAD.WIDE.U32 R30, R185, R4, R188 ;  /* 0x00000004b91e7225 */ /* 0x000fe200078e00bc */
[----:B------:R-:W-:-:S02]  /*28b0*/  LEA.HI R37, R6, R7, RZ, 0x3 ;  /* 0x0000000706257211 */ /* 0x000fc400078f18ff */
[----:B------:R-:W-:Y:S01]  /*28c0*/  LOP3.LUT R5, R5, R42, RZ, 0x3c, !PT ;  /* 0x0000002a05057212 */ /* 0x000fe200078e3cff */
[----:B------:R-:W-:Y:S01]  /*28d0*/  IMAD.WIDE.U32 R32, R185, R4, R18 ;  /* 0x00000004b9207225 */ /* 0x000fe200078e0012 */
[----:B------:R-:W-:-:S03]  /*28e0*/  LOP3.LUT R51, R37, 0xfffffff8, RZ, 0xc0, !PT ;  /* 0xfffffff825337812 */ /* 0x000fc600078ec0ff */
[----:B------:R-:W-:Y:S01]  /*28f0*/  IMAD R46, R224, 0x200, R5 ;  /* 0x00000200e02e7824 */ /* 0x000fe200078e0205 */
[----:B------:R-:W-:Y:S01]  /*2900*/  LOP3.LUT R5, R38, 0x38, R37, 0xf8, !PT ;  /* 0x0000003826057812 */ /* 0x000fe200078ef825 */
[----:B------:R-:W-:Y:S01]  /*2910*/  IMAD.IADD R31, R31, 0x1, R11 ;  /* 0x000000011f1f7824 */ /* 0x000fe200078e020b */
[----:B------:R-:W-:Y:S01]  /*2920*/  SHF.R.S32.HI R54, RZ, 0x1f, R51 ;  /* 0x0000001fff367819 */ /* 0x000fe20000011433 */
[----:B------:R-:W-:Y:S01]  /*2930*/  IMAD.IADD R33, R11, 0x1, R33 ;  /* 0x000000010b217824 */ /* 0x000fe200078e0221 */
[----:B------:R-:W-:Y:S01]  /*2940*/  LOP3.LUT R5, R5, R42, RZ, 0x3c, !PT ;  /* 0x0000002a05057212 */ /* 0x000fe200078e3cff */
[----:B------:R-:W-:-:S04]  /*2950*/  IMAD.WIDE.U32 R28, R86, R40, R28 ;  /* 0x00000028561c7225 */ /* 0x000fc800078e001c */
[----:B------:R-:W-:-:S04]  /*2960*/  IMAD.WIDE.U32 R30, R86, R4, R30 ;  /* 0x00000004561e7225 */ /* 0x000fc800078e001e */
[----:B------:R-:W-:-:S04]  /*2970*/  IMAD.WIDE.U32 R32, R86, R4, R32 ;  /* 0x0000000456207225 */ /* 0x000fc800078e0020 */
[----:B------:R-:W-:Y:S02]  /*2980*/  IMAD.IADD R48, R21, 0x1, R49 ;  /* 0x0000000115307824 */ /* 0x000fe400078e0231 */
[----:B------:R-:W-:Y:S02]  /*2990*/  IMAD.SHL.U32 R40, R40, 0x40, RZ ;  /* 0x0000004028287824 */ /* 0x000fe400078e00ff */
[----:B------:R-:W-:Y:S02]  /*29a0*/  IMAD.SHL.U32 R43, R4, 0x40, RZ ;  /* 0x00000040042b7824 */ /* 0x000fe400078e00ff */
[----:B------:R-:W-:Y:S02]  /*29b0*/  VIADD R44, R12, 0x8 ;  /* 0x000000080c2c7836 */ /* 0x000fe40000000000 */
[----:B------:R-:W-:Y:S02]  /*29c0*/  IMAD.SHL.U32 R45, R45, 0x2, RZ ;  /* 0x000000022d2d7824 */ /* 0x000fe400078e00ff */
[----:B------:R-:W-:-:S02]  /*29d0*/  IMAD R47, R10, 0x40, R185 ;  /* 0x000000400a2f7824 */ /* 0x000fc400078e02b9 */
[----:B------:R-:W-:Y:S02]  /*29e0*/  IMAD.IADD R49, R49, 0x1, R29 ;  /* 0x0000000131317824 */ /* 0x000fe400078e021d */
[----:B------:R-:W-:Y:S02]  /*29f0*/  IMAD.IADD R50, R31, 0x1, R9 ;  /* 0x000000011f327824 */ /* 0x000fe400078e0209 */
[----:B------:R-:W-:Y:S02]  /*2a00*/  IMAD.IADD R52, R9, 0x1, R33 ;  /* 0x0000000109347824 */ /* 0x000fe400078e0221 */
[----:B------:R-:W-:Y:S01]  /*2a10*/  IMAD R55, R224, 0x200, R5 ;  /* 0x00000200e0377824 */ /* 0x000fe200078e0205 */
[----:B------:R-:W-:-:S07]  /*2a20*/  SHF.R.S32.HI R53, RZ, 0x1f, R0 ;  /* 0x0000001fff357819 */ /* 0x000fce0000011400 */
.L_x_1293:
[----:B0-----:R-:W0:Y:S01]  /*2a30*/  LDC R60, c[0x0][0x430] ;  /* 0x00010c00ff3c7b82 */ /* 0x001e220000000800 */
[----:B------:R-:W-:Y:S02]  /*2a40*/  VIADD R11, R34, 0xffffffff ;  /* 0xffffffff220b7836 */ /* 0x000fe40000000000 */
[----:B------:R-:W-:Y:S02]  /*2a50*/  IMAD.MOV.U32 R59, RZ, RZ, RZ ;  /* 0x000000ffff3b7224 */ /* 0x000fe400078e00ff */
[----:B------:R-:W-:-:S03]  /*2a60*/  IMAD R4, R11, 0x40, R47 ;  /* 0x000000400b047824 */ /* 0x000fc600078e022f */
[----:B-1----:R-:W1:Y:S01]  /*2a70*/  LDC R67, c[0x0][0x3f4] ;  /* 0x0000fd00ff437b82 */ /* 0x002e620000000800 */
        /* <DEDUP_REMOVED lines=26> */
[----:B------:R-:W-:Y:S01]  /*2c20*/  ISETP.GT.AND P1, PT, R11, R35, PT ;  /* 0x000000230b00720c */ /* 0x000fe20003f24270 */
[----:B------:R-:W-:-:S02]  /*2c30*/  IMAD.MOV.U32 R34, RZ, RZ, R11 ;  /* 0x000000ffff227224 */ /* 0x000fc400078e000b */
[----:B------:R-:W-:Y:S01]  /*2c40*/  IMAD R10, R7, 0x2, R2 ;  /* 0x00000002070a7824 */ /* 0x000fe200078e0202 */
[----:B------:R-:W-:Y:S09]  /*2c50*/  @!P2 BRA `(.L_x_1262) ;  /* 0x0000001400d4a947 */ /* 0x000ff20003800000 */
        /* <DEDUP_REMOVED lines=57> */
.L_x_1265:
[----:B------:R-:W-:Y:S05]  /*2ff0*/  BSYNC B1 ;  /* 0x0000000000017941 */ /* 0x000fea0003800000 */
.L_x_1264:
        /* <DEDUP_REMOVED lines=10> */
[----:B------:R-:W-:Y:S02]  /*30a0*/  IMAD.MOV.U32 R4, RZ, RZ, R24 ;  /* 0x000000ffff047224 */ /* 0x000fe400078e0018 */
[----:B------:R-:W-:-:S03]  /*30b0*/  IMAD.MOV.U32 R6, RZ, RZ, R56 ;  /* 0x000000ffff067224 */ /* 0x000fc600078e0038 */
[----:B------:R-:W-:Y:S02]  /*30c0*/  PRMT R71, R4, 0x5410, R5 ;  /* 0x0000541004477816 */ /* 0x000fe40000000005 */
[----:B------:R-:W-:Y:S01]  /*30d0*/  PRMT R72, R6, 0x5410, R7 ;  /* 0x0000541006487816 */ /* 0x000fe20000000007 */
[----:B------:R-:W-:Y:S06]  /*30e0*/  @!P3 BRA `(.L_x_1266) ;  /* 0x000000000004b947 */ /* 0x000fec0003800000 */
[----:B------:R-:W-:Y:S01]  /*30f0*/  BPT.TRAP 0x1 ;  /* 0x000000040000795c */ /* 0x000fe20000300000 */
.L_x_1266:
[----:B------:R-:W-:Y:S01]  /*3100*/  IMAD R58, R23, 0x8, R2 ;  /* 0x00000008173a7824 */ /* 0x000fe200078e0202 */
[----:B------:R-:W-:Y:S01]  /*3110*/  SHF.L.U32 R65, R187, 0x1f, RZ ;  /* 0x0000001fbb417819 */ /* 0x000fe200000006ff */
[----:B------:R-:W-:Y:S03]  /*3120*/  BSSY B1, `(.L_x_1267) ;  /* 0x0000003000017945 */ /* 0x000fe60003800000 */
[----:B------:R-:W0:Y:S02]  /*3130*/  SYNCS.PHASECHK.TRANS64.TRYWAIT P4, [R58+URZ+0x38890], R65 ;  /* 0x038890413a0075a7 */ /* 0x000e24000808017f */
[----:B0-----:R-:W-:Y:S05]  /*3140*/  @!P4 BRA `(.L_x_1268) ;  /* 0x000001b8004cc947 */ /* 0x001fea0003800000 */
.L_x_1515:
[----:B------:R-:W-:Y:S05]  /*3150*/  BSYNC B1 ;  /* 0x0000000000017941 */ /* 0x000fea0003800000 */
.L_x_1267:
[----:B------:R-:W-:-:S03]  /*3160*/  UMOV UR4, 0xffffffff ;  /* 0xffffffff00047882 */ /* 0x000fc60000000000 */
[----:B------:R-:W-:Y:S05]  /*3170*/  BRA.DIV UR4, `(.L_x_1269) ;  /* 0x000001ba04547947 */ /* 0x000fea000b800000 */
[----:B------:R1:W2:Y:S04]  /*3180*/  SHFL.IDX PT, R69, R13, RZ, 0x1c1f ;  /* 0x001c1fff0d457589 */ /* 0x0002a800000e0000 */
[----:B------:R1:W3:Y:S02]  /*3190*/  SHFL.IDX PT, R14, R66, RZ, 0x1c1f ;  /* 0x001c1fff420e7589 */ /* 0x0002e400000e0000 */
.L_x_1519:
[----:B------:R-:W-:Y:S05]  /*31a0*/  @P2 BRA `(.L_x_1270) ;  /* 0x0000001400542947 */ /* 0x000fea0003800000 */
[----:B------:R-:W-:Y:S04]  /*31b0*/  BSSY B1, `(.L_x_1271) ;  /* 0x0000034000017945 */ /* 0x000fe80003800000 */
[----:B------:R-:W-:Y:S05]  /*31c0*/  @P0 BRA `(.L_x_1272) ;  /* 0x0000000000c80947 */ /* 0x000fea0003800000 */
[----:B------:R4:W0:Y:S01]  /*31d0*/  LDS.128 R4, [R10+0x22400] ;  /* 0x022400000a047984 */ /* 0x0008220000000c00 */
[----:B------:R-:W-:Y:S01]  /*31e0*/  ISETP.GE.AND P2, PT, R188, R67, PT ;  /* 0x00000043bc00720c */ /* 0x000fe20003f46270 */
[----:B------:R-:W-:-:S12]  /*31f0*/  BSSY B2, `(.L_x_1273) ;  /* 0x000002c000027945 */ /* 0x000fd80003800000 */
[----:B----4-:R-:W-:Y:S05]  /*3200*/  @P2 BRA `(.L_x_1274) ;  /* 0x0000000000a82947 */ /* 0x010fea0003800000 */
[----:B------:R-:W-:Y:S01]  /*3210*/  SHF.R.U64 R12, R56, 0x10, R57 ;  /* 0x00000010380c7819 */ /* 0x000fe20000001239 */
[--C-:B0-----:R-:W-:Y:S01]  /*3220*/  HADD2.F32 R10, -RZ, R5.reuse.H1_H1 ;  /* 0x30000005ff0a7230 */ /* 0x101fe20000004100 */
[----:B------:R-:W-:Y:S01]  /*3230*/  SHF.R.U64 R11, R26, 0x10, R27 ;  /* 0x000000101a0b7819 */ /* 0x000fe2000000121b */
[----:B------:R-:W-:Y:S02]  /*3240*/  HADD2.F32 R5, -RZ, R5.H0_H0 ;  /* 0x20000005ff057230 */ /* 0x000fe40000004100 */
[----:B------:R-:W-:Y:S02]  /*3250*/  HADD2.F32 R12, -RZ, R12.H0_H0 ;  /* 0x2000000cff0c7230 */ /* 0x000fe40000004100 */
[----:B------:R-:W-:-:S03]  /*3260*/  HADD2.F32 R11, -RZ, R11.H0_H0 ;  /* 0x2000000bff0b7230 */ /* 0x000fc60000004100 */
[CC--:B-1----:R-:W-:Y:S01]  /*3270*/  FMUL.FTZ R13, R5.reuse, R12.reuse ;  /* 0x0000000c050d7220 */ /* 0x0c2fe20000410000 */
[C---:B------:R-:W-:Y:S01]  /*3280*/  FMUL.FTZ R26, R10.reuse, R12 ;  /* 0x0000000c0a1a7220 */ /* 0x040fe20000410000 */
[----:B------:R-:W-:Y:S02]  /*3290*/  HADD2.F32 R12, -RZ, R7.H1_H1 ;  /* 0x30000007ff0c7230 */ /* 0x000fe40000004100 */
[-C--:B------:R-:W-:Y:S01]  /*32a0*/  FFMA.FTZ R10, R10, R11.reuse, R13 ;  /* 0x0000000b0a0a7223 */ /* 0x080fe2000001000d */
[----:B------:R-:W-:Y:S01]  /*32b0*/  SHF.R.U32.HI R13, RZ, 0x10, R57 ;  /* 0x00000010ff0d7819 */ /* 0x000fe20000011639 */
[----:B------:R-:W-:Y:S01]  /*32c0*/  FFMA.FTZ R5, R5, R11, -R26 ;  /* 0x0000000b05057223 */ /* 0x000fe2000001081a */
[----:B------:R-:W-:Y:S01]  /*32d0*/  SHF.R.U32.HI R26, RZ, 0x10, R27 ;  /* 0x00000010ff1a7819 */ /* 0x000fe2000001161b */
[----:B------:R-:W-:Y:S02]  /*32e0*/  IMAD.MOV.U32 R11, RZ, RZ, R4 ;  /* 0x000000ffff0b7224 */ /* 0x000fe400078e0004 */
[----:B------:R-:W-:Y:S01]  /*32f0*/  HADD2.F32 R13, -RZ, R13.H0_H0 ;  /* 0x2000000dff0d7230 */ /* 0x000fe20000004100 */
[----:B------:R-:W-:Y:S01]  /*3300*/  F2FP.F16.F32.PACK_AB R5, R10, R5 ;  /* 0x000000050a05723e */ /* 0x000fe200000000ff */
[----:B------:R-:W-:-:S02]  /*3310*/  HADD2.F32 R4, -RZ, R7.H0_H0 ;  /* 0x20000007ff047230 */ /* 0x000fc40000004100 */
[----:B------:R-:W-:Y:S02]  /*3320*/  HADD2.F32 R7, -RZ, R26.H0_H0 ;  /* 0x2000001aff077230 */ /* 0x000fe40000004100 */
[-C--:B------:R-:W-:Y:S01]  /*3330*/  FMUL.FTZ R15, R12, R13.reuse ;  /* 0x0000000d0c0f7220 */ /* 0x080fe20000410000 */
[----:B------:R-:W-:-:S03]  /*3340*/  FMUL.FTZ R13, R4, R13 ;  /* 0x0000000d040d7220 */ /* 0x000fc60000410000 */
[-C--:B------:R-:W-:Y:S01]  /*3350*/  FFMA.FTZ R4, R4, R7.reuse, -R15 ;  /* 0x0000000704047223 */ /* 0x080fe2000001080f */
[----:B------:R-:W-:Y:S02]  /*3360*/  HADD2.F32 R15, -RZ, R72.H0_H0 ;  /* 0x20000048ff0f7230 */ /* 0x000fe40000004100 */
[----:B------:R-:W-:Y:S01]  /*3370*/  FFMA.FTZ R7, R12, R7, R13 ;  /* 0x000000070c077223 */ /* 0x000fe2000001000d */
[----:B------:R-:W-:Y:S02]  /*3380*/  IMAD.MOV.U32 R12, RZ, RZ, R6 ;  /* 0x000000ffff0c7224 */ /* 0x000fe400078e0006 */
[--C-:B------:R-:W-:Y:S02]  /*3390*/  HADD2.F32 R6, -RZ, R11.reuse.H1_H1 ;  /* 0x3000000bff067230 */ /* 0x100fe40000004100 */
[----:B------:R-:W-:Y:S01]  /*33a0*/  HADD2.F32 R11, -RZ, R11.H0_H0 ;  /* 0x2000000bff0b7230 */ /* 0x000fe20000004100 */
[----:B------:R-:W-:Y:S01]  /*33b0*/  F2FP.F16.F32.PACK_AB R7, R7, R4 ;  /* 0x000000040707723e */ /* 0x000fe200000000ff */
[----:B------:R-:W-:-:S02]  /*33c0*/  HADD2.F32 R13, -RZ, R70.H0_H0 ;  /* 0x20000046ff0d7230 */ /* 0x000fc40000004100 */
[-C--:B------:R-:W-:Y:S01]  /*33d0*/  FMUL.FTZ R26, R6, R15.reuse ;  /* 0x0000000f061a7220 */ /* 0x080fe20000410000 */
[----:B------:R-:W-:-:S03]  /*33e0*/  FMUL.FTZ R15, R11, R15 ;  /* 0x0000000f0b0f7220 */ /* 0x000fc60000410000 */
[-C--:B------:R-:W-:Y:S01]  /*33f0*/  FFMA.FTZ R26, R11, R13.reuse, -R26 ;  /* 0x0000000d0b1a7223 */ /* 0x080fe2000001081a */
[----:B------:R-:W-:Y:S02]  /*3400*/  HADD2.F32 R11, -RZ, R70.H1_H1 ;  /* 0x30000046ff0b7230 */ /* 0x000fe40000004100 */
[----:B------:R-:W-:Y:S01]  /*3410*/  FFMA.FTZ R15, R6, R13, R15 ;  /* 0x0000000d060f7223 */ /* 0x000fe2000001000f */
[----:B------:R-:W-:Y:S02]  /*3420*/  HADD2.F32 R13, -RZ, R72.H1_H1 ;  /* 0x30000048ff0d7230 */ /* 0x000fe40000004100 */
[--C-:B------:R-:W-:Y:S02]  /*3430*/  HADD2.F32 R6, -RZ, R12.reuse.H1_H1 ;  /* 0x3000000cff067230 */ /* 0x100fe40000004100 */
[----:B------:R-:W-:Y:S01]  /*3440*/  HADD2.F32 R12, -RZ, R12.H0_H0 ;  /* 0x2000000cff0c7230 */ /* 0x000fe20000004100 */
[----:B------:R-:W-:Y:S02]  /*3450*/  F2FP.F16.F32.PACK_AB R4, R15, R26 ;  /* 0x0000001a0f04723e */ /* 0x000fe400000000ff */
[----:B------:R-:W-:-:S02]  /*3460*/  FMUL.FTZ R27, R6, R13 ;  /* 0x0000000d061b7220 */ /* 0x000fc40000410000 */
[C---:B------:R-:W-:Y:S02]  /*3470*/  FMUL.FTZ R13, R12.reuse, R13 ;  /* 0x0000000d0c0d7220 */ /* 0x040fe40000410000 */
[-C--:B------:R-:W-:Y:S02]  /*3480*/  FFMA.FTZ R27, R12, R11.reuse, -R27 ;  /* 0x0000000b0c1b7223 */ /* 0x080fe4000001081b */
[----:B------:R-:W-:-:S05]  /*3490*/  FFMA.FTZ R6, R6, R11, R13 ;  /* 0x0000000b06067223 */ /* 0x000fca000001000d */
[----:B------:R-:W-:-:S07]  /*34a0*/  F2FP.F16.F32.PACK_AB R6, R6, R27 ;  /* 0x0000001b0606723e */ /* 0x000fce00000000ff */
.L_x_1274:
[----:B------:R-:W-:Y:S05]  /*34b0*/  BSYNC B2 ;  /* 0x0000000000027941 */ /* 0x000fea0003800000 */
.L_x_1273:
[----:B---3--:R-:W-:-:S04]  /*34c0*/  LEA R10, P2, R18, R14, 0x1 ;  /* 0x0000000e120a7211 */ /* 0x008fc800078408ff */
[----:B--2---:R-:W-:-:S05]  /*34d0*/  LEA.HI.X R11, R18, R69, R19, 0x1, P2 ;  /* 0x00000045120b7211 */ /* 0x004fca00010f0c13 */
[----:B0-----:R4:W-:Y:S04]  /*34e0*/  ST.E.128 desc[UR42][R10.64], R4 ;  /* 0x000000040a007985 */ /* 0x0019e8000c101d2a */
.L_x_1272:
[----:B------:R-:W-:Y:S05]  /*34f0*/  BSYNC B1 ;  /* 0x0000000000017941 */ /* 0x000fea0003800000 */
.L_x_1271:
        /* <DEDUP_REMOVED lines=13> */
[----:B------:R-:W-:Y:S01]  /*35d0*/  SHF.R.U64 R12, R8, 0x10, R9 ;  /* 0x00000010080c7819 */ /* 0x000fe20000001209 */
[----:B--2---:R-:W-:Y:S01]  /*35e0*/  IMAD.MOV.U32 R8, RZ, RZ, R7 ;  /* 0x000000ffff087224 */ /* 0x004fe200078e0007 */
[--C-:B------:R-:W-:Y:S01]  /*35f0*/  SHF.R.U64 R14, R24, 0x10, R25.reuse ;  /* 0x00000010180e7819 */ /* 0x100fe20000001219 */
[--C-:B------:R-:W-:Y:S01]  /*3600*/  HADD2.F32 R7, -RZ, R5.reuse.H1_H1 ;  /* 0x30000005ff077230 */ /* 0x100fe20000004100 */
[----:B------:R-:W-:Y:S01]  /*3610*/  SHF.R.U32.HI R15, RZ, 0x10, R25 ;  /* 0x00000010ff0f7819 */ /* 0x000fe20000011619 */
[----:B------:R-:W-:Y:S01]  /*3620*/  HADD2.F32 R5, -RZ, R5.H0_H0 ;  /* 0x20000005ff057230 */ /* 0x000fe20000004100 */
[----:B-1----:R-:W-:Y:S01]  /*3630*/  SHF.R.U32.HI R13, RZ, 0x10, R9 ;  /* 0x00000010ff0d7819 */ /* 0x002fe20000011609 */
[----:B------:R-:W-:Y:S02]  /*3640*/  HADD2.F32 R14, -RZ, R14.H0_H0 ;  /* 0x2000000eff0e7230 */ /* 0x000fe40000004100 */
[----:B------:R-:W-:Y:S02]  /*3650*/  HADD2.F32 R15, -RZ, R15.H0_H0 ;  /* 0x2000000fff0f7230 */ /* 0x000fe40000004100 */
[----:B------:R-:W-:-:S02]  /*3660*/  HADD2.F32 R9, -RZ, R8.H1_H1 ;  /* 0x30000008ff097230 */ /* 0x000fc40000004100 */
[-C--:B------:R-:W-:Y:S01]  /*3670*/  FMUL.FTZ R24, R7, R14.reuse ;  /* 0x0000000e07187220 */ /* 0x080fe20000410000 */
[----:B------:R-:W-:Y:S02]  /*3680*/  HADD2.F32 R12, -RZ, R12.H0_H0 ;  /* 0x2000000cff0c7230 */ /* 0x000fe40000004100 */
[----:B------:R-:W-:Y:S01]  /*3690*/  FMUL.FTZ R14, R5, R14 ;  /* 0x0000000e050e7220 */ /* 0x000fe20000410000 */
[----:B------:R-:W-:Y:S02]  /*36a0*/  HADD2.F32 R8, -RZ, R8.H0_H0 ;  /* 0x20000008ff087230 */ /* 0x000fe40000004100 */
[-C--:B------:R-:W-:Y:S01]  /*36b0*/  FMUL.FTZ R25, R9, R15.reuse ;  /* 0x0000000f09197220 */ /* 0x080fe20000410000 */
[----:B------:R-:W-:Y:S02]  /*36c0*/  HADD2.F32 R13, -RZ, R13.H0_H0 ;  /* 0x2000000dff0d7230 */ /* 0x000fe40000004100 */
[-C--:B------:R-:W-:Y:S01]  /*36d0*/  FFMA.FTZ R5, R5, R12.reuse, -R24 ;  /* 0x0000000c05057223 */ /* 0x080fe20000010818 */
[----:B------:R-:W-:Y:S01]  /*36e0*/  FFMA.FTZ R14, R7, R12, R14 ;  /* 0x0000000c070e7223 */ /* 0x000fe2000001000e */
[----:B------:R-:W-:Y:S01]  /*36f0*/  FMUL.FTZ R26, R8, R15 ;  /* 0x0000000f081a7220 */ /* 0x000fe20000410000 */
[----:B------:R-:W-:-:S02]  /*3700*/  HADD2.F32 R12, -RZ, R71.H0_H0 ;  /* 0x20000047ff0c7230 */ /* 0x000fc40000004100 */
[-C--:B------:R-:W-:Y:S01]  /*3710*/  FFMA.FTZ R24, R8, R13.reuse, -R25 ;  /* 0x0000000d08187223 */ /* 0x080fe20000010819 */
[----:B------:R-:W-:Y:S02]  /*3720*/  HADD2.F32 R15, -RZ, R71.H1_H1 ;  /* 0x30000047ff0f7230 */ /* 0x000fe40000004100 */
[----:B------:R-:W-:Y:S01]  /*3730*/  FFMA.FTZ R57, R9, R13, R26 ;  /* 0x0000000d09397223 */ /* 0x000fe2000001001a */
[----:B------:R-:W-:Y:S01]  /*3740*/  HADD2.F32 R7, -RZ, R4.H1_H1 ;  /* 0x30000004ff077230 */ /* 0x000fe20000004100 */
[----:B------:R-:W-:Y:S01]  /*3750*/  F2FP.F16.F32.PACK_AB R5, R14, R5 ;  /* 0x000000050e05723e */ /* 0x000fe200000000ff */
[----:B------:R-:W-:Y:S02]  /*3760*/  HADD2.F32 R8, -RZ, R6.H1_H1 ;  /* 0x30000006ff087230 */ /* 0x000fe40000004100 */
[----:B------:R-:W-:Y:S02]  /*3770*/  HADD2.F32 R4, -RZ, R4.H0_H0 ;  /* 0x20000004ff047230 */ /* 0x000fe40000004100 */
[----:B------:R-:W-:Y:S01]  /*3780*/  FMUL.FTZ R25, R7, R12 ;  /* 0x0000000c07197220 */ /* 0x000fe20000410000 */
[----:B------:R-:W-:-:S02]  /*3790*/  HADD2.F32 R6, -RZ, R6.H0_H0 ;  /* 0x20000006ff067230 */ /* 0x000fc40000004100 */
        /* <DEDUP_REMOVED lines=11> */
[----:B------:R-:W-:-:S07]  /*3850*/  F2FP.F16.F32.PACK_AB R6, R8, R27 ;  /* 0x0000001b0806723e */ /* 0x000fce00000000ff */
.L_x_1276:
[----:B------:R-:W-:Y:S05]  /*3860*/  BSYNC B1 ;  /* 0x0000000000017941 */ /* 0x000fea0003800000 */
.L_x_1275:
[----:B--2---:R2:W-:Y:S01]  /*3870*/  ST.E.128 desc[UR42][R10.64], R4 ;  /* 0x000000040a007985 */ /* 0x0045e2000c101d2a */
[----:B------:R-:W-:Y:S05]  /*3880*/  BRA `(.L_x_1270) ;  /* 0x0000000c009c7947 */ /* 0x000fea0003800000 */
.L_x_1263:
[----:B------:R-:W-:Y:S01]  /*3890*/  IMAD R63, R11, -0x40, R36 ;  /* 0xffffffc00b3f7824 */ /* 0x000fe200078e0224 */
[----:B------:R-:W-:-:S04]  /*38a0*/  ISETP.GE.AND P2, PT, R18, R67, PT ;  /* 0x000000431200720c */ /* 0x000fc80003f46270 */
[----:B------:R-:W-:-:S04]  /*38b0*/  VIMNMX R63, R63, 0x40, PT ;  /* 0x000000403f3f7848 */ /* 0x000fc80003fe0100 */
[----:B------:R-:W-:-:S13]  /*38c0*/  ISETP.GE.OR P3, PT, R185, R63, P2 ;  /* 0x0000003fb900720c */ /* 0x000fda0001766670 */
[----:B------:R-:W0:Y:S01]  /*38d0*/  @!P3 LDC.64 R10, c[0x0][0x3e8] ;  /* 0x0000fa00ff0abb82 */ /* 0x000e220000000a00 */
[----:B------:R-:W-:-:S05]  /*38e0*/  @!P3 IADD3 R4, P4, R28, R4, RZ ;  /* 0x000000041c04b210 */ /* 0x000fca0007f9e0ff */
[----:B------:R-:W-:Y:S02]  /*38f0*/  @!P3 IMAD.X R5, R14, 0x1, R49, P4 ;  /* 0x000000010e05b824 */ /* 0x000fe400020e0631 */
[----:B------:R-:W1:Y:S01]  /*3900*/  @!P3 LDC.64 R8, c[0x0][0x400] ;  /* 0x00010000ff08bb82 */ /* 0x000e620000000a00 */
[----:B0-----:R-:W-:-:S04]  /*3910*/  @!P3 LEA R10, P4, R4, R10, 0x1 ;  /* 0x0000000a040ab211 */ /* 0x001fc800078808ff */
[----:B------:R-:W-:Y:S01]  /*3920*/  @!P3 LEA.HI.X R11, R4, R11, R5, 0x1, P4 ;  /* 0x0000000b040bb211 */ /* 0x000fe200020f0c05 */
[----:B------:R-:W-:Y:S02]  /*3930*/  @!P3 IMAD R4, R41, R34, RZ ;  /* 0x000000222904b224 */ /* 0x000fe400078e02ff */
[----:B------:R-:W-:Y:S02]  /*3940*/  @!P3 IMAD.MOV.U32 R5, RZ, RZ, R52 ;  /* 0x000000ffff05b224 */ /* 0x000fe400078e0034 */
[----:B------:R-:W-:Y:S02]  /*3950*/  @!P3 IMAD R7, R12, R43, R4 ;  /* 0x0000002b0c07b224 */ /* 0x000fe400078e0204 */
[----:B------:R-:W-:-:S04]  /*3960*/  @!P3 IMAD.MOV.U32 R4, RZ, RZ, R32 ;  /* 0x000000ffff04b224 */ /* 0x000fc800078e0020 */
[----:B------:R-:W-:-:S04]  /*3970*/  @!P3 IMAD.WIDE.U32 R4, R34, R43, R4 ;  /* 0x0000002b2204b225 */ /* 0x000fc800078e0004 */
[----:B------:R-:W-:Y:S01]  /*3980*/  @!P3 IMAD.IADD R5, R7, 0x1, R5 ;  /* 0x000000010705b824 */ /* 0x000fe200078e0205 */
[C---:B-1----:R-:W-:Y:S02]  /*3990*/  @!P3 LEA R8, P4, R4.reuse, R8, 0x1 ;  /* 0x000000080408b211 */ /* 0x042fe400078808ff */
        /* <DEDUP_REMOVED lines=13> */
[----:B------:R-:W-:Y:S02]  /*3a70*/  IMAD.MOV.U32 R56, RZ, RZ, R5 ;  /* 0x000000ffff387224 */ /* 0x000fe400078e0005 */
[----:B---3--:R-:W-:Y:S01]  /*3a80*/  IMAD.MOV.U32 R8, RZ, RZ, R26 ;  /* 0x000000ffff087224 */ /* 0x008fe200078e001a */
[----:B------:R-:W-:Y:S01]  /*3a90*/  PRMT R77, R14, 0x5410, R15 ;  /* 0x000054100e4d7816 */ /* 0x000fe2000000000f */
[----:B------:R-:W-:Y:S01]  /*3aa0*/  IMAD.MOV.U32 R9, RZ, RZ, R27 ;  /* 0x000000ffff097224 */ /* 0x000fe200078e001b */
[----:B------:R-:W-:Y:S01]  /*3ab0*/  PRMT R67, R56, 0x7610, R67 ;  /* 0x0000761038437816 */ /* 0x000fe20000000043 */
[----:B------:R-:W-:Y:S01]  /*3ac0*/  IMAD.MOV.U32 R10, RZ, RZ, R24 ;  /* 0x000000ffff0a7224 */ /* 0x000fe200078e0018 */
[----:B------:R-:W-:Y:S01]  /*3ad0*/  PRMT R75, R8, 0x7610, R75 ;  /* 0x00007610084b7816 */ /* 0x000fe2000000004b */
[----:B------:R-:W-:-:S03]  /*3ae0*/  IMAD.MOV.U32 R11, RZ, RZ, R25 ;  /* 0x000000ffff0b7224 */ /* 0x000fc600078e0019 */
[----:B------:R-:W-:Y:S02]  /*3af0*/  PRMT R73, R9, 0x5410, R10 ;  /* 0x0000541009497816 */ /* 0x000fe4000000000a */
[----:B------:R-:W-:Y:S01]  /*3b00*/  PRMT R69, R11, 0x7610, R69 ;  /* 0x000076100b457816 */ /* 0x000fe20000000045 */
[----:B------:R-:W-:Y:S06]  /*3b10*/  @!P3 BRA `(.L_x_1277) ;  /* 0x000000000004b947 */ /* 0x000fec0003800000 */
[----:B------:R-:W-:Y:S01]  /*3b20*/  BPT.TRAP 0x1 ;  /* 0x000000040000795c */ /* 0x000fe20000300000 */
.L_x_1277:
[----:B------:R-:W-:Y:S01]  /*3b30*/  IMAD R58, R23, 0x8, R2 ;  /* 0x00000008173a7824 */ /* 0x000fe200078e0202 */
[----:B------:R-:W-:Y:S01]  /*3b40*/  SHF.L.U32 R65, R187, 0x1f, RZ ;  /* 0x0000001fbb417819 */ /* 0x000fe200000006ff */
[----:B------:R-:W-:Y:S03]  /*3b50*/  BSSY B1, `(.L_x_1278) ;  /* 0x0000003000017945 */ /* 0x000fe60003800000 */
[----:B------:R-:W0:Y:S02]  /*3b60*/  SYNCS.PHASECHK.TRANS64.TRYWAIT P4, [R58+URZ+0x38890], R65 ;  /* 0x038890413a0075a7 */ /* 0x000e24000808017f */
[----:B0-----:R-:W-:Y:S05]  /*3b70*/  @!P4 BRA `(.L_x_1279) ;  /* 0x000001b00018c947 */ /* 0x001fea0003800000 */
.L_x_1520:
[----:B------:R-:W-:Y:S05]  /*3b80*/  BSYNC B1 ;  /* 0x0000000000017941 */ /* 0x000fea0003800000 */
.L_x_1278:
[----:B------:R-:W-:-:S03]  /*3b90*/  UMOV UR4, 0xffffffff ;  /* 0xffffffff00047882 */ /* 0x000fc60000000000 */
[----:B------:R-:W-:Y:S05]  /*3ba0*/  BRA.DIV UR4, `(.L_x_1280) ;  /* 0x000001b204207947 */ /* 0x000fea000b800000 */
[----:B------:R1:W2:Y:S04]  /*3bb0*/  SHFL.IDX PT, R56, R13, RZ, 0x1c1f ;  /* 0x001c1fff0d387589 */ /* 0x0002a800000e0000 */
[----:B------:R-:W3:Y:S02]  /*3bc0*/  SHFL.IDX PT, R66, R66, RZ, 0x1c1f ;  /* 0x001c1fff42427589 */ /* 0x000ee400000e0000 */
.L_x_1524:
        /* <DEDUP_REMOVED lines=37> */
[----:B------:R-:W-:Y:S01]  /*3e20*/  SHF.R.U64 R4, R4, 0x10, R5 ;  /* 0x0000001004047819 */ /* 0x000fe20000001205 */
[----:B------:R-:W-:Y:S01]  /*3e30*/  HADD2.F32 R13, -RZ, R9.H1_H1 ;  /* 0x30000009ff0d7230 */ /* 0x000fe20000004100 */
[----:B------:R-:W-:Y:S01]  /*3e40*/  SHF.R.U64 R26, R26, 0x10, R27 ;  /* 0x000000101a1a7819 */ /* 0x000fe2000000121b */
[----:B------:R-:W-:Y:S02]  /*3e50*/  IMAD.MOV.U32 R69, RZ, RZ, R15 ;  /* 0x000000ffff457224 */ /* 0x000fe400078e000f */
[----:B------:R-:W-:Y:S01]  /*3e60*/  FMUL.FTZ R76, R67, R74 ;  /* 0x0000004a434c7220 */ /* 0x000fe20000410000 */
[----:B------:R-:W-:-:S02]  /*3e70*/  HADD2.F32 R25, -RZ, R77.H1_H1 ;  /* 0x3000004dff197230 */ /* 0x000fc40000004100 */
[C---:B------:R-:W-:Y:S01]  /*3e80*/  FMUL.FTZ R74, R13.reuse, R74 ;  /* 0x0000004a0d4a7220 */ /* 0x040fe20000410000 */
[----:B------:R-:W-:Y:S02]  /*3e90*/  HADD2.F32 R24, -RZ, R24.H0_H0 ;  /* 0x20000018ff187230 */ /* 0x000fe40000004100 */
[-C--:B------:R-:W-:Y:S01]  /*3ea0*/  FFMA.FTZ R13, R13, R72.reuse, -R76 ;  /* 0x000000480d0d7223 */ /* 0x080fe2000001084c */
[----:B------:R-:W-:Y:S02]  /*3eb0*/  HADD2.F32 R4, -RZ, R4.H0_H0 ;  /* 0x20000004ff047230 */ /* 0x000fe40000004100 */
[----:B------:R-:W-:Y:S01]  /*3ec0*/  FFMA.FTZ R9, R67, R72, R74 ;  /* 0x0000004843097223 */ /* 0x000fe2000001004a */
[----:B------:R-:W-:Y:S02]  /*3ed0*/  IMAD.MOV.U32 R67, RZ, RZ, R11 ;  /* 0x000000ffff437224 */ /* 0x000fe400078e000b */
        /* <DEDUP_REMOVED lines=9> */
[----:B------:R-:W-:Y:S02]  /*3f70*/  IMAD.MOV.U32 R9, RZ, RZ, R13 ;  /* 0x000000ffff097224 */ /* 0x000fe400078e000d */
[-C--:B------:R-:W-:Y:S01]  /*3f80*/  FFMA.FTZ R15, R15, R72.reuse, -R76 ;  /* 0x000000480f0f7223 */ /* 0x080fe2000001084c */
[----:B------:R-:W-:Y:S02]  /*3f90*/  IMAD.MOV.U32 R13, RZ, RZ, R64 ;  /* 0x000000ffff0d7224 */ /* 0x000fe400078e0040 */
[----:B------:R-:W-:Y:S01]  /*3fa0*/  FFMA.FTZ R11, R11, R72, R74 ;  /* 0x000000480b0b7223 */ /* 0x000fe2000001004a */
[----:B------:R-:W-:-:S02]  /*3fb0*/  HADD2.F32 R72, -RZ, R69.H1_H1 ;  /* 0x30000045ff487230 */ /* 0x000fc40000004100 */
[----:B------:R-:W-:Y:S01]  /*3fc0*/  HADD2.F32 R69, -RZ, R71.H0_H0 ;  /* 0x20000047ff457230 */ /* 0x000fe20000004100 */
[--C-:B------:R-:W-:Y:S01]  /*3fd0*/  SHF.R.U32.HI R71, RZ, 0x10, R7.reuse ;  /* 0x00000010ff477819 */ /* 0x100fe20000011607 */
[----:B------:R-:W-:Y:S01]  /*3fe0*/  HADD2.F32 R74, -RZ, R67.H1_H1 ;  /* 0x30000043ff4a7230 */ /* 0x000fe20000004100 */
[----:B------:R-:W-:-:S03]  /*3ff0*/  SHF.R.U64 R7, R6, 0x10, R7 ;  /* 0x0000001006077819 */ /* 0x000fc60000001207 */
[----:B------:R-:W-:Y:S02]  /*4000*/  HADD2.F32 R67, -RZ, R71.H0_H0 ;  /* 0x20000047ff437230 */ /* 0x000fe40000004100 */
[-C--:B------:R-:W-:Y:S01]  /*4010*/  FMUL.FTZ R71, R72, R69.reuse ;  /* 0x0000004548477220 */ /* 0x080fe20000410000 */
[C---:B------:R-:W-:Y:S01]  /*4020*/  FMUL.FTZ R69, R74.reuse, R69 ;  /* 0x000000454a457220 */ /* 0x040fe20000410000 */
[----:B------:R-:W-:Y:S02]  /*4030*/  HADD2.F32 R7, -RZ, R7.H0_H0 ;  /* 0x20000007ff077230 */ /* 0x000fe40000004100 */
[-C--:B------:R-:W-:Y:S01]  /*4040*/  FFMA.FTZ R74, R74, R67.reuse, -R71 ;  /* 0x000000434a4a7223 */ /* 0x080fe20000010847 */
[----:B------:R-:W-:Y:S01]  /*4050*/  FFMA.FTZ R72, R72, R67, R69 ;  /* 0x0000004348487223 */ /* 0x000fe20000010045 */
[----:B------:R-:W-:Y:S02]  /*4060*/  IMAD.MOV.U32 R67, RZ, RZ, R12 ;  /* 0x000000ffff437224 */ /* 0x000fe400078e000c */
[----:B------:R-:W-:Y:S01]  /*4070*/  IMAD.MOV.U32 R69, RZ, RZ, R8 ;  /* 0x000000ffff457224 */ /* 0x000fe200078e0008 */
[----:B------:R-:W-:Y:S01]  /*4080*/  F2FP.F16.F32.PACK_AB R15, R74, R15 ;  /* 0x0000000f4a0f723e */ /* 0x000fe200000000ff */
[----:B------:R-:W-:Y:S01]  /*4090*/  HADD2.F32 R71, -RZ, R73.H1_H1 ;  /* 0x30000049ff477230 */ /* 0x000fe20000004100 */
[----:B------:R-:W-:Y:S01]  /*40a0*/  F2FP.F16.F32.PACK_AB R72, R72, R11 ;  /* 0x0000000b4848723e */ /* 0x000fe200000000ff */
[----:B------:R-:W-:-:S02]  /*40b0*/  HADD2.F32 R8, -RZ, R67.H0_H0 ;  /* 0x20000043ff087230 */ /* 0x000fc40000004100 */
[--C-:B------:R-:W-:Y:S02]  /*40c0*/  HADD2.F32 R12, -RZ, R69.reuse.H0_H0 ;  /* 0x20000045ff0c7230 */ /* 0x100fe40000004100 */
[----:B------:R-:W-:Y:S02]  /*40d0*/  HADD2.F32 R5, -RZ, R69.H1_H1 ;  /* 0x30000045ff057230 */ /* 0x000fe40000004100 */
[-C--:B------:R-:W-:Y:S01]  /*40e0*/  FMUL.FTZ R73, R8, R71.reuse ;  /* 0x0000004708497220 */ /* 0x080fe20000410000 */
[----:B------:R-:W-:Y:S02]  /*40f0*/  IMAD.MOV.U32 R11, RZ, RZ, R15 ;  /* 0x000000ffff0b7224 */ /* 0x000fe400078e000f */
[C---:B------:R-:W-:Y:S01]  /*4100*/  FMUL.FTZ R71, R12.reuse, R71 ;  /* 0x000000470c477220 */ /* 0x040fe20000410000 */
[----:B------:R-:W-:Y:S02]  /*4110*/  IMAD.MOV.U32 R15, RZ, RZ, R72 ;  /* 0x000000ffff0f7224 */ /* 0x000fe400078e0048 */
[-C--:B------:R-:W-:Y:S01]  /*4120*/  FFMA.FTZ R12, R12, R25.reuse, -R73 ;  /* 0x000000190c0c7223 */ /* 0x080fe20000010849 */
[----:B------:R-:W-:Y:S01]  /*4130*/  FFMA.FTZ R8, R8, R25, R71 ;  /* 0x0000001908087223 */ /* 0x000fe20000010047 */
[----:B------:R-:W-:-:S02]  /*4140*/  HADD2.F32 R25, -RZ, R67.H1_H1 ;  /* 0x30000043ff197230 */ /* 0x000fc40000004100 */
        /* <DEDUP_REMOVED lines=13> */
[----:B------:R-:W-:Y:S02]  /*4220*/  IMAD.MOV.U32 R8, RZ, RZ, R12 ;  /* 0x000000ffff087224 */ /* 0x000fe400078e000c */
[C---:B------:R-:W-:Y:S01]  /*4230*/  FMUL.FTZ R67, R4.reuse, R67 ;  /* 0x0000004304437220 */ /* 0x040fe20000410000 */
[-C--:B------:R-:W-:Y:S01]  /*4240*/  FFMA.FTZ R4, R4, R27.reuse, -R69 ;  /* 0x0000001b04047223 */ /* 0x080fe20000010845 */
[----:B------:R-:W-:Y:S02]  /*4250*/  IMAD.MOV.U32 R12, RZ, RZ, R25 ;  /* 0x000000ffff0c7224 */ /* 0x000fe400078e0019 */
        /* <DEDUP_REMOVED lines=8> */
[----:B------:R-:W-:Y:S02]  /*42e0*/  IMAD.MOV.U32 R10, RZ, RZ, R14 ;  /* 0x000000ffff0a7224 */ /* 0x000fe400078e000e */
[----:B------:R-:W-:-:S07]  /*42f0*/  IMAD.MOV.U32 R14, RZ, RZ, R27 ;  /* 0x000000ffff0e7224 */ /* 0x000fce00078e001b */
.L_x_1282:
[----:B------:R-:W-:Y:S05]  /*4300*/  BSYNC B1 ;  /* 0x0000000000017941 */ /* 0x000fea0003800000 */
.L_x_1281:
        /* <DEDUP_REMOVED lines=10> */
.L_x_1262:
[----:B------:R-:W-:-:S06]  /*43b0*/  UISETP.NE.AND UP0, UPT, UR37, 0x3, UPT ;  /* 0x000000032500788c */ /* 0x000fcc000bf05270 */
[----:B------:R-:W-:-:S13]  /*43c0*/  PLOP3.LUT P3, PT, PT, PT, UP0, 0x80, 0x0 ;  /* 0x000000000000781c */ /* 0x000fda0003f6f008 */
[----:B------:R-:W-:Y:S05]  /*43d0*/  @!P3 BRA `(.L_x_1283) ;  /* 0x000000000004b947 */ /* 0x000fea0003800000 */
[----:B------:R-:W-:Y:S01]  /*43e0*/  BPT.TRAP 0x1 ;  /* 0x000000040000795c */ /* 0x000fe20000300000 */
.L_x_1283:
[----:B------:R-:W-:Y:S01]  /*43f0*/  IMAD R58, R23, 0x8, R2 ;  /* 0x00000008173a7824 */ /* 0x000fe200078e0202 */
[----:B------:R-:W-:Y:S01]  /*4400*/  SHF.L.U32 R65, R187, 0x1f, RZ ;  /* 0x0000001fbb417819 */ /* 0x000fe200000006ff */
[----:B------:R-:W-:Y:S01]  /*4410*/  BSSY B1, `(.L_x_1284) ;  /* 0x0000004000017945 */ /* 0x000fe20003800000 */
[----:B------:R-:W-:Y:S02]  /*4420*/  SHF.R.S32.HI R62, RZ, 0x1f, R60 ;  /* 0x0000001fff3e7819 */ /* 0x000fe4000001143c */
[----:B------:R-:W1:Y:S02]  /*4430*/  SYNCS.PHASECHK.TRANS64.TRYWAIT P2, [R58+URZ+0x38890], R65 ;  /* 0x038890413a0075a7 */ /* 0x000e64000804017f */
[----:B-1----:R-:W-:Y:S05]  /*4440*/  @!P2 BRA `(.L_x_1285) ;  /* 0x000001a80040a947 */ /* 0x002fea0003800000 */
.L_x_1525:
[----:B------:R-:W-:Y:S05]  /*4450*/  BSYNC B1 ;  /* 0x0000000000017941 */ /* 0x000fea0003800000 */
.L_x_1284:
        /* <DEDUP_REMOVED lines=13> */
[----:B------:R-:W-:-:S03]  /*4530*/  ULDC.64 UR4, c[0x0][0x308] ;  /* 0x0000c20000047ab9 */ /* 0x000fc60000000a00 */
[----:B------:R-:W-:Y:S02]  /*4540*/  IMAD.IADD R5, R5, 0x1, R7 ;  /* 0x0000000105057824 */ /* 0x000fe400078e0207 */
        /* <DEDUP_REMOVED lines=9> */
.L_x_1529:
        /* <DEDUP_REMOVED lines=18> */
.L_x_1270:
[----:B------:R-:W-:Y:S05]  /*4700*/  BSYNC B0 ;  /* 0x0000000000007941 */ /* 0x000fea0003800000 */
.L_x_1261:
        /* <DEDUP_REMOVED lines=17> */
.L_x_1288:
[----:B------:R-:W-:Y:S05]  /*4820*/  BSYNC B0 ;  /* 0x0000000000007941 */ /* 0x000fea0003800000 */
.L_x_1287:
[----:B------:R-:W1:Y:S01]  /*4830*/  SYNCS.PHASECHK.TRANS64.TRYWAIT P3, [R58+URZ+0x388b0], R65 ;  /* 0x0388b0413a0075a7 */ /* 0x000e62000806017f */
[----:B------:R-:W-:Y:S04]  /*4840*/  BSSY B0, `(.L_x_1289) ;  /* 0x0000002000007945 */ /* 0x000fe80003800000 */
[----:B-1----:R-:W-:Y:S05]  /*4850*/  @!P3 BRA `(.L_x_1290) ;  /* 0x000001a40094b947 */ /* 0x002fea0003800000 */
.L_x_1530:
[----:B------:R-:W-:Y:S05]  /*4860*/  BSYNC B0 ;  /* 0x0000000000007941 */ /* 0x000fea0003800000 */
.L_x_1289:
        /* <DEDUP_REMOVED lines=21> */
[----:B------:R-:W4:Y:S04]  /*49c0*/  LDL R26, [R1] ;  /* 0x00000000011a7983 */ /* 0x000f280000100800 */
[----:B------:R-:W5:Y:S04]  /*49d0*/  LDL R64, [R1+0x4] ;  /* 0x0000040001407983 */ /* 0x000f680000100800 */
[----:B------:R-:W5:Y:S01]  /*49e0*/  LDL R57, [R1+0x8] ;  /* 0x0000080001397983 */ /* 0x000f620000100800 */
[----:B------:R-:W-:Y:S01]  /*49f0*/  LOP3.LUT P3, RZ, R191, 0x4, RZ, 0xc0, !PT ;  /* 0x00000004bfff7812 */ /* 0x000fe2000786c0ff */
[----:B------:R-:W-:Y:S01]  /*4a00*/  IMAD R5, R23, 0x8000, R46 ;  /* 0x0000800017057824 */ /* 0x000fe200078e022e */
[----:B------:R-:W-:Y:S01]  /*4a10*/  ULDC UR4, c[0x0][0x320] ;  /* 0x0000c80000047ab9 */ /* 0x000fe20000000800 */
[----:B------:R-:W5:Y:S02]  /*4a20*/  LDL R56, [R1+0xc] ;  /* 0x00000c0001387983 */ /* 0x000f640000100800 */
[----:B------:R-:W-:-:S02]  /*4a30*/  VIADD R15, R5, 0x20 ;  /* 0x00000020050f7836 */ /* 0x000fc40000000000 */
[----:B------:R-:W5:Y:S01]  /*4a40*/  LDL R27, [R1+0x10] ;  /* 0x00001000011b7983 */ /* 0x000f620000100800 */
[C---:B---3--:R-:W-:Y:S01]  /*4a50*/  IMAD R14, R5.reuse, 0x2, R2 ;  /* 0x00000002050e7824 */ /* 0x048fe200078e0202 */
[----:B------:R-:W-:Y:S02]  /*4a60*/  ISETP.GE.AND P5, PT, R22, UR4, PT ;  /* 0x0000000416007c0c */ /* 0x000fe4000bfa6270 */
[----:B------:R-:W3:Y:S02]  /*4a70*/  LDL R61, [R1+0x18] ;  /* 0x00001800013d7983 */ /* 0x000ee40000100800 */
[----:B------:R-:W-:Y:S01]  /*4a80*/  @P3 VIADD R15, R5, 0xffffffe0 ;  /* 0xffffffe0050f3836 */ /* 0x000fe20000000000 */
[C---:B------:R-:W-:Y:S01]  /*4a90*/  ISETP.GE.AND P3, PT, R18.reuse, UR4, PT ;  /* 0x0000000412007c0c */ /* 0x040fe2000bf66270 */
[----:B------:R-:W3:Y:S04]  /*4aa0*/  LDL R60, [R1+0x1c] ;  /* 0x00001c00013c7983 */ /* 0x000ee80000100800 */
[----:B------:R-:W3:Y:S08]  /*4ab0*/  LDL R59, [R1+0x20] ;  /* 0x00002000013b7983 */ /* 0x000ef00000100800 */
[----:B------:R-:W1:Y:S01]  /*4ac0*/  @!P3 LDS.128 R4, [R14+0x400] ;  /* 0x000400000e04b984 */ /* 0x000e620000000c00 */
[----:B0-----:R-:W-:-:S04]  /*4ad0*/  @!P3 LEA R8, P4, R18, R25, 0x1 ;  /* 0x000000191208b211 */ /* 0x001fc800078808ff */
[----:B--2---:R-:W-:Y:S02]  /*4ae0*/  @!P3 LEA.HI.X R9, R18, R24, R19, 0x1, P4 ;  /* 0x000000181209b211 */ /* 0x004fe400020f0c13 */
[----:B------:R-:W-:-:S04]  /*4af0*/  @!P5 LEA R12, P4, R22, R25, 0x1 ;  /* 0x00000019160cd211 */ /* 0x000fc800078808ff */
[----:B------:R-:W-:Y:S02]  /*4b00*/  @!P5 LEA.HI.X R13, R22, R24, R193, 0x1, P4 ;  /* 0x00000018160dd211 */ /* 0x000fe400020f0cc1 */
[C---:B------:R-:W-:Y:S01]  /*4b10*/  ISETP.GE.AND P4, PT, R212.reuse, UR4, PT ;  /* 0x00000004d4007c0c */ /* 0x040fe2000bf86270 */
[----:B------:R-:W-:Y:S01]  /*4b20*/  IMAD R15, R15, 0x2, R2 ;  /* 0x000000020f0f7824 */ /* 0x000fe200078e0202 */
[----:B-1----:R0:W-:Y:S04]  /*4b30*/  @!P3 ST.E.128 desc[UR42][R8.64], R4 ;  /* 0x000000040800b985 */ /* 0x0021e8000c101d2a */
[----:B------:R-:W1:Y:S07]  /*4b40*/  @!P5 LDS.128 R4, [R15+0x400] ;  /* 0x000400000f04d984 */ /* 0x000e6e0000000c00 */
[----:B0-----:R-:W-:-:S05]  /*4b50*/  @!P4 LEA R8, P3, R212, R25, 0x1 ;  /* 0x00000019d408c211 */ /* 0x001fca00078608ff */
[----:B------:R-:W-:Y:S01]  /*4b60*/  @!P4 IMAD.X R9, R24, 0x1, R229, P3 ;  /* 0x000000011809c824 */ /* 0x000fe200018e06e5 */
[----:B------:R-:W-:-:S13]  /*4b70*/  ISETP.GE.AND P3, PT, R211, UR4, PT ;  /* 0x00000004d3007c0c */ /* 0x000fda000bf66270 */
[----:B------:R-:W-:Y:S01]  /*4b80*/  @!P3 LEA R10, P6, R211, R25, 0x1 ;  /* 0x00000019d30ab211 */ /* 0x000fe200078c08ff */
[----:B-1----:R-:W-:Y:S04]  /*4b90*/  @!P5 ST.E.128 desc[UR42][R12.64], R4 ;  /* 0x000000040c00d985 */ /* 0x002fe8000c101d2a */
[----:B------:R-:W0:Y:S01]  /*4ba0*/  @!P4 LDS.128 R4, [R14+0x2400] ;  /* 0x002400000e04c984 */ /* 0x000e220000000c00 */
[----:B------:R-:W-:-:S03]  /*4bb0*/  ISETP.GE.AND P5, PT, R210, UR4, PT ;  /* 0x00000004d2007c0c */ /* 0x000fc6000bfa6270 */
[----:B0-----:R-:W-:Y:S04]  /*4bc0*/  @!P4 ST.E.128 desc[UR42][R8.64], R4 ;  /* 0x000000040800c985 */ /* 0x001fe8000c101d2a */
[----:B------:R-:W0:Y:S01]  /*4bd0*/  @!P3 LDS.128 R4, [R15+0x2400] ;  /* 0x002400000f04b984 */ /* 0x000e220000000c00 */
[----:B----4-:R-:W-:-:S03]  /*4be0*/  @!P3 IMAD.X R11, R24, 0x1, R26, P6 ;  /* 0x00000001180bb824 */ /* 0x010fc600030e061a */
[----:B------:R-:W2:Y:S01]  /*4bf0*/  LDL R26, [R1+0x14] ;  /* 0x00001400011a7983 */ /* 0x000ea20000100800 */
[----:B------:R-:W-:Y:S02]  /*4c00*/  ISETP.GE.AND P4, PT, R209, UR4, PT ;  /* 0x00000004d1007c0c */ /* 0x000fe4000bf86270 */
[----:B------:R-:W-:Y:S01]  /*4c10*/  @!P5 LEA R12, P6, R210, R25, 0x1 ;  /* 0x00000019d20cd211 */ /* 0x000fe200078c08ff */
[----:B0-----:R-:W-:Y:S04]  /*4c20*/  @!P3 ST.E.128 desc[UR42][R10.64], R4 ;  /* 0x000000040a00b985 */ /* 0x001fe8000c101d2a */
[----:B------:R-:W0:Y:S01]  /*4c30*/  @!P5 LDS.128 R4, [R14+0x4400] ;  /* 0x004400000e04d984 */ /* 0x000e220000000c00 */
[----:B-----5:R-:W-:-:S05]  /*4c40*/  @!P5 IMAD.X R13, R24, 0x1, R64, P6 ;  /* 0x00000001180dd824 */ /* 0x020fca00030e0640 */
[----:B------:R-:W-:-:S05]  /*4c50*/  @!P4 LEA R8, P6, R209, R25, 0x1 ;  /* 0x00000019d108c211 */ /* 0x000fca00078c08ff */
[----:B------:R-:W-:Y:S02]  /*4c60*/  @!P4 IMAD.X R9, R24, 0x1, R57, P6 ;  /* 0x000000011809c824 */ /* 0x000fe400030e0639 */
[----:B------:R-:W4:Y:S04]  /*4c70*/  LDL R57, [R1+0x24] ;  /* 0x0000240001397983 */ /* 0x000f280000100800 */
[----:B0-----:R-:W-:Y:S04]  /*4c80*/  @!P5 ST.E.128 desc[UR42][R12.64], R4 ;  /* 0x000000040c00d985 */ /* 0x001fe8000c101d2a */
[----:B------:R-:W0:Y:S01]  /*4c90*/  @!P4 LDS.128 R4, [R15+0x4400] ;  /* 0x004400000f04c984 */ /* 0x000e220000000c00 */
[----:B------:R-:W-:-:S13]  /*4ca0*/  ISETP.GE.AND P3, PT, R208, UR4, PT ;  /* 0x00000004d0007c0c */ /* 0x000fda000bf66270 */
[----:B------:R-:W-:Y:S01]  /*4cb0*/  @!P3 LEA R10, P6, R208, R25, 0x1 ;  /* 0x00000019d00ab211 */ /* 0x000fe200078c08ff */
[----:B0-----:R-:W-:Y:S04]  /*4cc0*/  @!P4 ST.E.128 desc[UR42][R8.64], R4 ;  /* 0x000000040800c985 */ /* 0x001fe8000c101d2a */
[----:B------:R-:W0:Y:S01]  /*4cd0*/  @!P3 LDS.128 R4, [R14+0x6400] ;  /* 0x006400000e04b984 */ /* 0x000e220000000c00 */
[----:B------:R-:W-:-:S03]  /*4ce0*/  @!P3 IMAD.X R11, R24, 0x1, R56, P6 ;  /* 0x00000001180bb824 */ /* 0x000fc600030e0638 */
[----:B------:R-:W5:Y:S01]  /*4cf0*/  LDL R56, [R1+0x28] ;  /* 0x0000280001387983 */ /* 0x000f620000100800 */
[----:B------:R-:W-:-:S13]  /*4d00*/  ISETP.GE.AND P5, PT, R207, UR4, PT ;  /* 0x00000004cf007c0c */ /* 0x000fda000bfa6270 */
[----:B------:R-:W-:Y:S01]  /*4d10*/  @!P5 LEA R12, P6, R207, R25, 0x1 ;  /* 0x00000019cf0cd211 */ /* 0x000fe200078c08ff */
[----:B0-----:R-:W-:Y:S04]  /*4d20*/  @!P3 ST.E.128 desc[UR42][R10.64], R4 ;  /* 0x000000040a00b985 */ /* 0x001fe8000c101d2a */
[----:B------:R-:W0:Y:S01]  /*4d30*/  @!P5 LDS.128 R4, [R15+0x6400] ;  /* 0x006400000f04d984 */ /* 0x000e220000000c00 */
[----:B------:R-:W-:-:S03]  /*4d40*/  @!P5 IMAD.X R13, R24, 0x1, R27, P6 ;  /* 0x00000001180dd824 */ /* 0x000fc600030e061b */
[----:B------:R-:W5:Y:S01]  /*4d50*/  LDL R27, [R1+0x2c] ;  /* 0x00002c00011b7983 */ /* 0x000f620000100800 */
[----:B------:R-:W-:-:S13]  /*4d60*/  ISETP.GE.AND P4, PT, R206, UR4, PT ;  /* 0x00000004ce007c0c */ /* 0x000fda000bf86270 */
[-C--:B------:R-:W-:Y:S01]  /*4d70*/  @!P4 LEA R8, P6, R206, R25.reuse, 0x1 ;  /* 0x00000019ce08c211 */ /* 0x080fe200078c08ff */
[----:B0-----:R-:W-:Y:S04]  /*4d80*/  @!P5 ST.E.128 desc[UR42][R12.64], R4 ;  /* 0x000000040c00d985 */ /* 0x001fe8000c101d2a */
[----:B------:R-:W0:Y:S01]  /*4d90*/  @!P4 LDS.128 R4, [R14+0x8400] ;  /* 0x008400000e04c984 */ /* 0x000e220000000c00 */
[C---:B------:R-:W-:Y:S02]  /*4da0*/  ISETP.GE.AND P3, PT, R205.reuse, UR4, PT ;  /* 0x00000004cd007c0c */ /* 0x040fe4000bf66270 */
[----:B------:R-:W-:Y:S01]  /*4db0*/  ISETP.GE.AND P5, PT, R204, UR4, PT ;  /* 0x00000004cc007c0c */ /* 0x000fe2000bfa6270 */
[----:B--2---:R-:W-:Y:S02]  /*4dc0*/  @!P4 IMAD.X R9, R24, 0x1, R26, P6 ;  /* 0x000000011809c824 */ /* 0x004fe400030e061a */
[----:B------:R-:W2:Y:S04]  /*4dd0*/  LDL R26, [R1+0x30] ;  /* 0x00003000011a7983 */ /* 0x000ea80000100800 */
[----:B0-----:R-:W-:Y:S04]  /*4de0*/  @!P4 ST.E.128 desc[UR42][R8.64], R4 ;  /* 0x000000040800c985 */ /* 0x001fe8000c101d2a */
[----:B------:R-:W0:Y:S01]  /*4df0*/  @!P3 LDS.128 R4, [R15+0x8400] ;  /* 0x008400000f04b984 */ /* 0x000e220000000c00 */
[----:B------:R-:W-:-:S05]  /*4e00*/  @!P3 LEA R10, P6, R205, R25, 0x1 ;  /* 0x00000019cd0ab211 */ /* 0x000fca00078c08ff */
[----:B---3--:R-:W-:Y:S01]  /*4e10*/  @!P3 IMAD.X R11, R24, 0x1, R61, P6 ;  /* 0x00000001180bb824 */ /* 0x008fe200030e063d */
[----:B------:R-:W-:Y:S02]  /*4e20*/  ISETP.GE.AND P4, PT, R203, UR4, PT ;  /* 0x00000004cb007c0c */ /* 0x000fe4000bf86270 */
[----:B------:R-:W-:Y:S02]  /*4e30*/  @!P5 LEA R12, P6, R204, R25, 0x1 ;  /* 0x00000019cc0cd211 */ /* 0x000fe400078c08ff */
[----:B0-----:R-:W-:Y:S04]  /*4e40*/  @!P3 ST.E.128 desc[UR42][R10.64], R4 ;  /* 0x000000040a00b985 */ /* 0x001fe8000c101d2a */
[----:B------:R-:W0:Y:S01]  /*4e50*/  @!P5 LDS.128 R4, [R14+0xa400] ;  /* 0x00a400000e04d984 */ /* 0x000e220000000c00 */
[----:B------:R-:W-:Y:S01]  /*4e60*/  @!P5 IMAD.X R13, R24, 0x1, R60, P6 ;  /* 0x00000001180dd824 */ /* 0x000fe200030e063c */
[----:B------:R-:W-:-:S03]  /*4e70*/  ISETP.GE.AND P3, PT, R202, UR4, PT ;  /* 0x00000004ca007c0c */ /* 0x000fc6000bf66270 */
[----:B------:R-:W-:Y:S01]  /*4e80*/  @!P4 LEA R8, P6, R203, R25, 0x1 ;  /* 0x00000019cb08c211 */ /* 0x000fe200078c08ff */
[----:B0-----:R-:W-:Y:S04]  /*4e90*/  @!P5 ST.E.128 desc[UR42][R12.64], R4 ;  /* 0x000000040c00d985 */ /* 0x001fe8000c101d2a */
[----:B------:R-:W0:Y:S01]  /*4ea0*/  @!P4 LDS.128 R4, [R15+0xa400] ;  /* 0x00a400000f04c984 */ /* 0x000e220000000c00 */
[----:B------:R-:W-:Y:S01]  /*4eb0*/  @!P4 IMAD.X R9, R24, 0x1, R59, P6 ;  /* 0x000000011809c824 */ /* 0x000fe200030e063b */
[----:B------:R-:W-:-:S03]  /*4ec0*/  ISETP.GE.AND P5, PT, R216, UR4, PT ;  /* 0x00000004d8007c0c */ /* 0x000fc6000bfa6270 */
[----:B------:R-:W-:Y:S01]  /*4ed0*/  @!P3 LEA R10, P6, R202, R25, 0x1 ;  /* 0x00000019ca0ab211 */ /* 0x000fe200078c08ff */
[----:B0-----:R-:W-:Y:S04]  /*4ee0*/  @!P4 ST.E.128 desc[UR42][R8.64], R4 ;  /* 0x000000040800c985 */ /* 0x001fe8000c101d2a */
[----:B------:R-:W0:Y:S01]  /*4ef0*/  @!P3 LDS.128 R4, [R14+0xc400] ;  /* 0x00c400000e04b984 */ /* 0x000e220000000c00 */
[----:B----4-:R-:W-:Y:S01]  /*4f00*/  @!P3 IMAD.X R11, R24, 0x1, R57, P6 ;  /* 0x00000001180bb824 */ /* 0x010fe200030e0639 */
[----:B------:R-:W-:-:S03]  /*4f10*/  ISETP.GE.AND P4, PT, R215, UR4, PT ;  /* 0x00000004d7007c0c */ /* 0x000fc6000bf86270 */
[----:B------:R-:W-:Y:S01]  /*4f20*/  @!P5 LEA R12, P6, R216, R25, 0x1 ;  /* 0x00000019d80cd211 */ /* 0x000fe200078c08ff */
[----:B0-----:R-:W-:Y:S04]  /*4f30*/  @!P3 ST.E.128 desc[UR42][R10.64], R4 ;  /* 0x000000040a00b985 */ /* 0x001fe8000c101d2a */
[----:B------:R-:W0:Y:S01]  /*4f40*/  @!P5 LDS.128 R4, [R15+0xc400] ;  /* 0x00c400000f04d984 */ /* 0x000e220000000c00 */
[----:B-----5:R-:W-:Y:S01]  /*4f50*/  @!P5 IMAD.X R13, R24, 0x1, R56, P6 ;  /* 0x00000001180dd824 */ /* 0x020fe200030e0638 */
[----:B------:R-:W-:-:S03]  /*4f60*/  ISETP.GE.AND P3, PT, R214, UR4, PT ;  /* 0x00000004d6007c0c */ /* 0x000fc6000bf66270 */
[----:B------:R-:W-:Y:S01]  /*4f70*/  @!P4 LEA R8, P6, R215, R25, 0x1 ;  /* 0x00000019d708c211 */ /* 0x000fe200078c08ff */
[----:B0-----:R-:W-:Y:S04]  /*4f80*/  @!P5 ST.E.128 desc[UR42][R12.64], R4 ;  /* 0x000000040c00d985 */ /* 0x001fe8000c101d2a */
[----:B------:R-:W0:Y:S01]  /*4f90*/  @!P4 LDS.128 R4, [R14+0xe400] ;  /* 0x00e400000e04c984 */ /* 0x000e220000000c00 */
[----:B------:R-:W-:-:S04]  /*4fa0*/  @!P4 IMAD.X R9, R24, 0x1, R27, P6 ;  /* 0x000000011809c824 */ /* 0x000fc800030e061b */
[----:B------:R-:W-:Y:S01]  /*4fb0*/  @!P3 LEA R10, P6, R214, R25, 0x1 ;  /* 0x00000019d60ab211 */ /* 0x000fe200078c08ff */
[----:B0-----:R-:W-:Y:S04]  /*4fc0*/  @!P4 ST.E.128 desc[UR42][R8.64], R4 ;  /* 0x000000040800c985 */ /* 0x001fe8000c101d2a */
[----:B------:R-:W0:Y:S01]  /*4fd0*/  @!P3 LDS.128 R4, [R15+0xe400] ;  /* 0x00e400000f04b984 */ /* 0x000e220000000c00 */
[----:B--2---:R-:W-:-:S05]  /*4fe0*/  @!P3 IMAD.X R11, R24, 0x1, R26, P6 ;  /* 0x00000001180bb824 */ /* 0x004fca00030e061a */
[----:B0-----:R4:W-:Y:S02]  /*4ff0*/  @!P3 ST.E.128 desc[UR42][R10.64], R4 ;  /* 0x000000040a00b985 */ /* 0x0019e4000c101d2a */
.L_x_1292:
[----:B------:R-:W-:Y:S05]  /*5000*/  BSYNC B0 ;  /* 0x0000000000007941 */ /* 0x000fea0003800000 */
.L_x_1291:
[----:B------:R-:W-:Y:S01]  /*5010*/  @!PT LDS RZ, [RZ] ;  /* 0x00000000fffff984 */ /* 0x000fe20000000800 */
[----:B------:R-:W-:Y:S01]  /*5020*/  @!PT LDS RZ, [RZ] ;  /* 0x00000000fffff984 */ /* 0x000fe20000000800 */
[----:B------:R-:W-:Y:S01]  /*5030*/  @!PT LDS RZ, [RZ] ;  /* 0x00000000fffff984 */ /* 0x000fe20000000800 */
[----:B------:R-:W-:Y:S01]  /*5040*/  @!PT LDS RZ, [RZ] ;  /* 0x00000000fffff984 */ /* 0x000fe20000000800 */
[----:B------:R5:W-:Y:S06]  /*5050*/  MEMBAR.ALL.CTA ;  /* 0x0000000000007992 */ /* 0x000bec0000008000 */
[----:B-----5:R-:W5:Y:S01]  /*5060*/  FENCE.VIEW.ASYNC.S ;  /* 0x00000000000073c6 */ /* 0x020f620000000000 */
[----:B------:R-:W-:Y:S02]  /*5070*/  VIADD R23, R23, 0x1 ;  /* 0x0000000117177836 */ /* 0x000fe40000000000 */
[----:B-1----:R-:W-:Y:S01]  /*5080*/  @!P2 VIADD R58, R58, 0x388c0 ;  /* 0x000388c03a3aa836 */ /* 0x002fe20000000000 */
[----:B-----5:R1:W-:Y:S02]  /*5090*/  BAR.SYNC.DEFER_BLOCKING R44, 0x80 ;  /* 0x0002002c0000751d */ /* 0x0203e40000010000 */
        /* <DEDUP_REMOVED lines=8> */
.L_x_1256:
[----:B------:R-:W-:Y:S04]  /*5120*/  BSSY B0, `(.L_x_1294) ;  /* 0x0000004000007945 */ /* 0x000fe80003800000 */
[----:B------:R-:W-:Y:S05]  /*5130*/  @P2 BRA `(.L_x_1295) ;  /* 0x0000000000082947 */ /* 0x000fea0003800000 */
[----:B------:R-:W4:Y:S02]  /*5140*/  FENCE.VIEW.ASYNC.G ;  /* 0x00000000000073c6 */ /* 0x000f240000000100 */
[----:B----4-:R-:W-:Y:S06]  /*5150*/  BAR.ARV 0xc, 0x180 ;  /* 0x0306000000007b1d */ /* 0x010fec0000002000 */
.L_x_1295:
[----:B------:R-:W-:Y:S05]  /*5160*/  BSYNC B0 ;  /* 0x0000000000007941 */ /* 0x000fea0003800000 */
.L_x_1294:
        /* <DEDUP_REMOVED lines=38> */
.L_x_1299:
[----:B------:R-:W-:Y:S05]  /*53d0*/  BSYNC B0 ;  /* 0x0000000000007941 */ /* 0x000fea0003800000 */
.L_x_1298:
        /* <DEDUP_REMOVED lines=72> */
[----:B------:R-:W-:Y:S02]  /*5860*/  IMAD.MOV.U32 R7, RZ, RZ, 0x40000040 ;  /* 0x40000040ff077424 */ /* 0x000fe400078e00ff */
[----:B------:R-:W-:Y:S01]  /*5870*/  IMAD.MOV.U32 R11, RZ, RZ, 0x40000040 ;  /* 0x40000040ff0b7424 */ /* 0x000fe200078e00ff */
[----:B------:R-:W-:Y:S01]  /*5880*/  BAR.SYNC.DEFER_BLOCKING 0xe, 0x100 ;  /* 0x0384000000007b1d */ /* 0x000fe20000010000 */
[----:B------:R-:W-:Y:S01]  /*5890*/  IMAD.MOV.U32 R9, RZ, RZ, 0x40000040 ;  /* 0x40000040ff097424 */ /* 0x000fe200078e00ff */
[----:B------:R-:W-:Y:S01]  /*58a0*/  R2UR UR7, R7 ;  /* 0x00000000070772ca */ /* 0x000fe200000e0000 */
[----:B------:R-:W-:Y:S01]  /*58b0*/  IMAD.MOV.U32 R7, RZ, RZ, 0x40000040 ;  /* 0x40000040ff077424 */ /* 0x000fe200078e00ff */
[----:B------:R-:W-:Y:S01]  /*58c0*/  R2UR UR15, R11 ;  /* 0x000000000b0f72ca */ /* 0x000fe200000e0000 */
[----:B------:R-:W-:Y:S01]  /*58d0*/  IMAD.MOV.U32 R11, RZ, RZ, 0x40000040 ;  /* 0x40000040ff0b7424 */ /* 0x000fe200078e00ff */
[----:B------:R-:W-:Y:S01]  /*58e0*/  R2UR UR11, R9 ;  /* 0x00000000090b72ca */ /* 0x000fe200000e0000 */
[----:B------:R-:W-:-:S03]  /*58f0*/  IMAD.MOV.U32 R9, RZ, RZ, 0x40000040 ;  /* 0x40000040ff097424 */ /* 0x000fc600078e00ff */
[----:B------:R-:W-:Y:S02]  /*5900*/  R2UR UR9, R11 ;  /* 0x000000000b0972ca */ /* 0x000fe400000e0000 */
[----:B------:R-:W-:Y:S01]  /*5910*/  R2UR UR13, R9 ;  /* 0x00000000090d72ca */ /* 0x000fe200000e0000 */
[----:B-----5:R-:W-:Y:S01]  /*5920*/  WARPGROUP.ARRIVE ;  /* 0x00000000000079c5 */ /* 0x020fe20000000000 */
[----:B--2---:R-:W0:Y:S02]  /*5930*/  SHFL.IDX PT, R4, R8, RZ, 0x1f ;  /* 0x00001fff08047589 */ /* 0x004e2400000e0000 */
[----:B0-----:R-:W-:-:S04]  /*5940*/  LEA.HI R5, R4, R4, RZ, 0x1 ;  /* 0x0000000404057211 */ /* 0x001fc800078f08ff */
[----:B------:R-:W-:-:S05]  /*5950*/  LOP3.LUT R5, R5, 0x1fffe, RZ, 0xc0, !PT ;  /* 0x0001fffe05057812 */ /* 0x000fca00078ec0ff */
[----:B------:R-:W-:Y:S02]  /*5960*/  IMAD.IADD R5, R4, 0x1, -R5 ;  /* 0x0000000104057824 */ /* 0x000fe400078e0a05 */
[----:B------:R-:W-:Y:S02]  /*5970*/  VIADD R4, R2, 0x36400 ;  /* 0x0003640002047836 */ /* 0x000fe40000000000 */
[----:B------:R-:W-:-:S03]  /*5980*/  IMAD R5, R5, 0x8000, R2 ;  /* 0x0000800005057824 */ /* 0x000fc600078e0202 */
[----:B------:R-:W-:Y:S01]  /*5990*/  SHF.R.U32.HI R4, RZ, 0x4, R4 ;  /* 0x00000004ff047819 */ /* 0x000fe20000011604 */
[----:B------:R-:W-:-:S03]  /*59a0*/  VIADD R5, R5, 0x400 ;  /* 0x0000040005057836 */ /* 0x000fc60000000000 */
[----:B------:R-:W-:Y:S02]  /*59b0*/  LOP3.LUT R4, R4, 0x3fff, RZ, 0xc0, !PT ;  /* 0x00003fff04047812 */ /* 0x000fe400078ec0ff */
[----:B------:R-:W-:Y:S02]  /*59c0*/  SHF.R.U32.HI R5, RZ, 0x4, R5 ;  /* 0x00000004ff057819 */ /* 0x000fe40000011605 */
[----:B------:R-:W-:Y:S02]  /*59d0*/  LOP3.LUT R4, R4, 0x10000, RZ, 0xfc, !PT ;  /* 0x0001000004047812 */ /* 0x000fe400078efcff */
[----:B------:R-:W-:Y:S02]  /*59e0*/  LOP3.LUT R5, R5, 0x3fff, RZ, 0xc0, !PT ;  /* 0x00003fff05057812 */ /* 0x000fe400078ec0ff */
[----:B------:R-:W-:Y:S02]  /*59f0*/  R2UR UR4, R4 ;  /* 0x00000000040472ca */ /* 0x000fe400000e0000 */
[----:B------:R-:W-:Y:S01]  /*5a00*/  LOP3.LUT R20, R5, 0x2000000, RZ, 0xfc, !PT ;  /* 0x0200000005147812 */ /* 0x000fe200078efcff */
[----:B------:R-:W-:-:S04]  /*5a10*/  IMAD.MOV.U32 R5, RZ, RZ, 0x40000040 ;  /* 0x40000040ff057424 */ /* 0x000fc800078e00ff */
[----:B------:R-:W-:Y:S01]  /*5a20*/  IMAD R6, R17, 0x1000, R20 ;  /* 0x0000100011067824 */ /* 0x000fe200078e0214 */
[----:B------:R-:W-:-:S03]  /*5a30*/  R2UR UR5, R5 ;  /* 0x00000000050572ca */ /* 0x000fc600000e0000 */
[C---:B------:R-:W-:Y:S01]  /*5a40*/  VIADD R10, R6.reuse, 0x100 ;  /* 0x00000100060a7836 */ /* 0x040fe20000000000 */
[C---:B------:R-:W-:Y:S01]  /*5a50*/  R2UR UR6, R6.reuse ;  /* 0x00000000060672ca */ /* 0x040fe200000e0000 */
[C---:B------:R-:W-:Y:S02]  /*5a60*/  VIADD R8, R6.reuse, 0x80 ;  /* 0x0000008006087836 */ /* 0x040fe40000000000 */
[----:B------:R-:W-:Y:S01]  /*5a70*/  VIADD R6, R6, 0x180 ;  /* 0x0000018006067836 */ /* 0x000fe20000000000 */
[----:B------:R-:W-:Y:S01]  /*5a80*/  R2UR UR14, R10 ;  /* 0x000000000a0e72ca */ /* 0x000fe200000e0000 */
[----:B------:R-:W-:Y:S01]  /*5a90*/  VIADD R10, R4, 0x2 ;  /* 0x00000002040a7836 */ /* 0x000fe20000000000 */
[----:B------:R-:W-:Y:S01]  /*5aa0*/  R2UR UR10, R8 ;  /* 0x00000000080a72ca */ /* 0x000fe200000e0000 */
[----:B------:R-:W-:-:S03]  /*5ab0*/  VIADD R8, R4, 0x4 ;  /* 0x0000000404087836 */ /* 0x000fc60000000000 */
[----:B------:R-:W-:Y:S02]  /*5ac0*/  R2UR UR8, R10 ;  /* 0x000000000a0872ca */ /* 0x000fe400000e0000 */
[----:B------:R-:W-:Y:S01]  /*5ad0*/  R2UR UR12, R8 ;  /* 0x00000000080c72ca */ /* 0x000fe200000e0000 */
[----:B------:R-:W-:Y:S01]  /*5ae0*/  HGMMA.64x256x16.F32 R24, gdesc[UR4].tnspB, RZ, !UPT, gsb0 ;  /* 0x43e00000041879f0 */ /* 0x000fe2000c0008ff */
[----:B------:R-:W-:Y:S01]  /*5af0*/  R2UR UR6, R6 ;  /* 0x00000000060672ca */ /* 0x000fe200000e0000 */
[----:B------:R-:W-:Y:S01]  /*5b00*/  IMAD.U32 R6, RZ, RZ, UR37 ;  /* 0x00000025ff067e24 */ /* 0x000fe2000f8e00ff */
[----:B------:R-:W-:Y:S01]  /*5b10*/  R2UR UR7, R7 ;  /* 0x00000000070772ca */ /* 0x000fe200000e0000 */
[----:B------:R-:W-:-:S03]  /*5b20*/  IMAD.MOV.U32 R7, RZ, RZ, 0x40000040 ;  /* 0x40000040ff077424 */ /* 0x000fc600078e00ff */
[----:B------:R-:W-:Y:S01]  /*5b30*/  ISETP.NE.AND P2, PT, R6, 0x3, PT ;  /* 0x000000030600780c */ /* 0x000fe20003f45270 */
[----:B------:R-:W-:Y:S01]  /*5b40*/  VIADD R6, R4, 0x6 ;  /* 0x0000000604067836 */ /* 0x000fe20000000000 */
[----:B------:R-:W-:-:S04]  /*5b50*/  R2UR UR5, R7 ;  /* 0x00000000070572ca */ /* 0x000fc800000e0000 */
[----:B------:R-:W-:Y:S01]  /*5b60*/  R2UR UR4, R6 ;  /* 0x00000000060472ca */ /* 0x000fe200000e0000 */
[----:B------:R-:W-:Y:S02]  /*5b70*/  WARPGROUP.DEPBAR.LE gsb0, 0x0 ;  /* 0x00008000000079c5 */ /* 0x000fe40000010000 */
[----:B------:R-:W-:-:S12]  /*5b80*/  WARPGROUP.ARRIVE ;  /* 0x00000000000079c5 */ /* 0x000fd80000000000 */
        /* <DEDUP_REMOVED lines=13> */
.L_x_1301:
[----:B------:R-:W-:Y:S01]  /*5c60*/  VIADD R3, R3, 0xfffffffe ;  /* 0xfffffffe03037836 */ /* 0x000fe20000000000 */
[----:B------:R-:W-:Y:S01]  /*5c70*/  BSSY B0, `(.L_x_1302) ;  /* 0x00000c1000007945 */ /* 0x000fe20003800000 */
[----:B------:R-:W-:-:S03]  /*5c80*/  IMAD R12, R17, 0x8, R2 ;  /* 0x00000008110c7824 */ /* 0x000fc600078e0202 */
[----:B------:R-:W-:Y:S01]  /*5c90*/  ISETP.GE.AND P0, PT, R3, R0, PT ;  /* 0x000000000300720c */ /* 0x000fe20003f06270 */
[----:B------:R-:W-:-:S05]  /*5ca0*/  VIADD R12, R12, 0x38860 ;  /* 0x000388600c0c7836 */ /* 0x000fca0000000000 */
[----:B------:R-:W-:-:S04]  /*5cb0*/  PRMT R12, R190, 0x654, R12 ;  /* 0x00000654be0c7816 */ /* 0x000fc8000000000c */
[----:B------:R0:W-:Y:S03]  /*5cc0*/  SYNCS.ARRIVE.TRANS64.RED.A1T0 RZ, [R12+URZ], RZ ;  /* 0x000000ff0cff79a7 */ /* 0x0001e6000810043f */
[----:B------:R-:W-:Y:S05]  /*5cd0*/  @!P0 BRA `(.L_x_1303) ;  /* 0x0000000800e88947 */ /* 0x000fea0003800000 */
.L_x_1305:
[----:B------:R-:W-:Y:S01]  /*5ce0*/  BAR.SYNC.DEFER_BLOCKING 0xe, 0x100 ;  /* 0x0384000000007b1d */ /* 0x000fe20000010000 */
[C---:B01----:R-:W-:Y:S01]  /*5cf0*/  IMAD R12, R17.reuse, 0x40, R195 ;  /* 0x00000040110c7824 */ /* 0x043fe200078e02c3 */
[----:B------:R-:W-:Y:S01]  /*5d00*/  R2UR UR4, R4 ;  /* 0x00000000040472ca */ /* 0x000fe200000e0000 */
[----:B------:R-:W-:Y:S01]  /*5d10*/  VIADD R17, R17, 0x1 ;  /* 0x0000000111117836 */ /* 0x000fe20000000000 */
[----:B------:R-:W-:Y:S01]  /*5d20*/  R2UR UR5, R5 ;  /* 0x00000000050572ca */ /* 0x000fe200000e0000 */
[----:B------:R-:W-:Y:S01]  /*5d30*/  IMAD R12, R12, 0x4, R2 ;  /* 0x000000040c0c7824 */ /* 0x000fe200078e0202 */
[----:B------:R-:W-:Y:S01]  /*5d40*/  ISETP.GT.AND P1, PT, R3, R0, PT ;  /* 0x000000000300720c */ /* 0x000fe20003f24270 */
[----:B------:R-:W-:Y:S01]  /*5d50*/  IMAD.MOV.U32 R15, RZ, RZ, 0x40000040 ;  /* 0x40000040ff0f7424 */ /* 0x000fe200078e00ff */
[----:B------:R-:W-:Y:S01]  /*5d60*/  ISETP.NE.AND P0, PT, R17, 0x2, PT ;  /* 0x000000021100780c */ /* 0x000fe20003f05270 */
[----:B------:R-:W-:-:S03]  /*5d70*/  VIADD R3, R3, 0xffffffff ;  /* 0xffffffff03037836 */ /* 0x000fc60000000000 */
[----:B------:R-:W-:Y:S01]  /*5d80*/  SEL R17, R17, RZ, P0 ;  /* 0x000000ff11117207 */ /* 0x000fe20000000000 */
        /* <DEDUP_REMOVED lines=130> */
[----:B------:R-:W-:-:S02]  /*65b0*/  IMAD R12, R17, 0x1000, R20 ;  /* 0x00001000110c7824 */ /* 0x000fc400078e0214 */
[----:B------:R-:W-:Y:S02]  /*65c0*/  IMAD.MOV.U32 R13, RZ, RZ, 0x40000040 ;  /* 0x40000040ff0d7424 */ /* 0x000fe400078e00ff */
[C---:B------:R-:W-:Y:S01]  /*65d0*/  VIADD R14, R12.reuse, 0x80 ;  /* 0x000000800c0e7836 */ /* 0x040fe20000000000 */
[----:B------:R-:W-:Y:S01]  /*65e0*/  R2UR UR6, R12 ;  /* 0x000000000c0672ca */ /* 0x000fe200000e0000 */
[----:B------:R-:W-:Y:S01]  /*65f0*/  WARPGROUP.ARRIVE ;  /* 0x00000000000079c5 */ /* 0x000fe20000000000 */
[----:B------:R-:W-:Y:S01]  /*6600*/  R2UR UR7, R13 ;  /* 0x000000000d0772ca */ /* 0x000fe200000e0000 */
[----:B------:R-:W-:-:S12]  /*6610*/  IMAD.MOV.U32 R13, RZ, RZ, 0x40000040 ;  /* 0x40000040ff0d7424 */ /* 0x000fd800078e00ff */
[----:B------:R-:W-:Y:S01]  /*6620*/  HGMMA.64x256x16.F32 R24, gdesc[UR4].tnspB, R24, gsb0 ;  /* 0x43e00000041879f0 */ /* 0x000fe20008000818 */
[----:B------:R-:W-:Y:S01]  /*6630*/  R2UR UR6, R14 ;  /* 0x000000000e0672ca */ /* 0x000fe200000e0000 */
[----:B------:R-:W-:Y:S01]  /*6640*/  VIADD R14, R12, 0x100 ;  /* 0x000001000c0e7836 */ /* 0x000fe20000000000 */
[----:B------:R-:W-:Y:S01]  /*6650*/  R2UR UR7, R15 ;  /* 0x000000000f0772ca */ /* 0x000fe200000e0000 */
[----:B------:R-:W-:Y:S01]  /*6660*/  IMAD.MOV.U32 R15, RZ, RZ, 0x40000040 ;  /* 0x40000040ff0f7424 */ /* 0x000fe200078e00ff */
[----:B------:R-:W-:Y:S01]  /*6670*/  R2UR UR4, R10 ;  /* 0x000000000a0472ca */ /* 0x000fe200000e0000 */
[----:B------:R-:W-:Y:S01]  /*6680*/  VIADD R12, R12, 0x180 ;  /* 0x000001800c0c7836 */ /* 0x000fe20000000000 */
[----:B------:R-:W-:Y:S01]  /*6690*/  R2UR UR5, R11 ;  /* 0x000000000b0572ca */ /* 0x000fe200000e0000 */
[----:B------:R-:W-:Y:S02]  /*66a0*/  WARPGROUP.DEPBAR.LE gsb0, 0x0 ;  /* 0x00008000000079c5 */ /* 0x000fe40000010000 */
[----:B------:R-:W-:-:S15]  /*66b0*/  WARPGROUP.ARRIVE ;  /* 0x00000000000079c5 */ /* 0x000fde0000000000 */
[----:B------:R-:W-:-:S03]  /*66c0*/  NOP ;  /* 0x0000000000007918 */ /* 0x000fc60000000000 */
[----:B------:R-:W-:Y:S01]  /*66d0*/  HGMMA.64x256x16.F32 R24, gdesc[UR4].tnspB, R24, gsb0 ;  /* 0x43e00000041879f0 */ /* 0x000fe20008000818 */
[----:B------:R-:W-:Y:S02]  /*66e0*/  R2UR UR6, R14 ;  /* 0x000000000e0672ca */ /* 0x000fe400000e0000 */
[----:B------:R-:W-:Y:S02]  /*66f0*/  R2UR UR7, R15 ;  /* 0x000000000f0772ca */ /* 0x000fe400000e0000 */
[----:B------:R-:W-:Y:S02]  /*6700*/  R2UR UR4, R8 ;  /* 0x00000000080472ca */ /* 0x000fe400000e0000 */
        /* <DEDUP_REMOVED lines=8> */
[----:B------:R-:W-:Y:S02]  /*6790*/  R2UR UR5, R7 ;  /* 0x00000000070572ca */ /* 0x000fe400000e0000 */
[----:B------:R-:W-:-:S04]  /*67a0*/  SEL R12, RZ, 0x1, P0 ;  /* 0x00000001ff0c7807 */ /* 0x000fc80000000000 */
[----:B------:R-:W-:Y:S01]  /*67b0*/  LOP3.LUT R186, R186, R12, RZ, 0x3c, !PT ;  /* 0x0000000cbaba7212 */ /* 0x000fe200078e3cff */
[----:B------:R-:W-:Y:S02]  /*67c0*/  WARPGROUP.DEPBAR.LE gsb0, 0x0 ;  /* 0x00008000000079c5 */ /* 0x000fe40000010000 */
[----:B------:R-:W-:-:S12]  /*67d0*/  WARPGROUP.ARRIVE ;  /* 0x00000000000079c5 */ /* 0x000fd80000000000 */
[----:B------:R-:W-:Y:S03]  /*67e0*/  HGMMA.64x256x16.F32 R24, gdesc[UR4].tnspB, R24, gsb0 ;  /* 0x43e00000041879f0 */ /* 0x000fe60008000818 */
[----:B------:R-:W-:Y:S02]  /*67f0*/  WARPGROUP.DEPBAR.LE gsb0, 0x0 ;  /* 0x00008000000079c5 */ /* 0x000fe40000010000 */
[----:B------:R-:W-:Y:S06]  /*6800*/  BAR.ARV 0xf, 0x100 ;  /* 0x03c4000000007b1d */ /* 0x000fec0000002000 */
[----:B------:R-:W-:Y:S05]  /*6810*/  @!P2 BRA `(.L_x_1304) ;  /* 0x000000000004a947 */ /* 0x000fea0003800000 */
[----:B------:R-:W-:Y:S01]  /*6820*/  BPT.TRAP 0x1 ;  /* 0x000000040000795c */ /* 0x000fe20000300000 */
.L_x_1304:
[----:B------:R-:W-:-:S04]  /*6830*/  IMAD R12, R17, 0x8, R2 ;  /* 0x00000008110c7824 */ /* 0x000fc800078e0202 */
[----:B------:R-:W-:-:S05]  /*6840*/  VIADD R12, R12, 0x38860 ;  /* 0x000388600c0c7836 */ /* 0x000fca0000000000 */
[----:B------:R-:W-:-:S04]  /*6850*/  PRMT R12, R190, 0x654, R12 ;  /* 0x00000654be0c7816 */ /* 0x000fc8000000000c */
[----:B------:R1:W-:Y:S01]  /*6860*/  SYNCS.ARRIVE.TRANS64.RED.A1T0 RZ, [R12+URZ], RZ ;  /* 0x000000ff0cff79a7 */ /* 0x0003e2000810043f */
[----:B------:R-:W-:Y:S05]  /*6870*/  @P1 BRA `(.L_x_1305) ;  /* 0xfffffff400181947 */ /* 0x000fea000383ffff */
.L_x_1303:
[----:B------:R-:W-:Y:S05]  /*6880*/  BSYNC B0 ;  /* 0x0000000000007941 */ /* 0x000fea0003800000 */
.L_x_1302:
        /* <DEDUP_REMOVED lines=142> */
.L_x_1297:
        /* <DEDUP_REMOVED lines=31> */
.L_x_1307:
[----:B------:R-:W-:Y:S05]  /*7360*/  BSYNC B0 ;  /* 0x0000000000007941 */ /* 0x000fea0003800000 */
.L_x_1306:
        /* <DEDUP_REMOVED lines=77> */
[----:B------:R-:W-:Y:S02]  /*7840*/  VIADD R0, R2, 0x36400 ;  /* 0x0003640002007836 */ /* 0x000fe40000000000 */
[----:B------:R-:W-:-:S03]  /*7850*/  IMAD R3, R3, 0x8000, R2 ;  /* 0x0000800003037824 */ /* 0x000fc600078e0202 */
[----:B------:R-:W-:Y:S01]  /*7860*/  LOP3.LUT P0, RZ, R0, 0x3ff, RZ, 0xc0, !PT ;  /* 0x000003ff00ff7812 */ /* 0x000fe2000780c0ff */
[----:B------:R-:W-:-:S05]  /*7870*/  VIADD R3, R3, 0x400 ;  /* 0x0000040003037836 */ /* 0x000fca0000000000 */
[----:B------:R-:W-:-:S04]  /*7880*/  SHF.R.U32.HI R3, RZ, 0x4, R3 ;  /* 0x00000004ff037819 */ /* 0x000fc80000011603 */
[----:B------:R-:W-:-:S03]  /*7890*/  LOP3.LUT R213, R3, 0x3fff, RZ, 0xc0, !PT ;  /* 0x00003fff03d57812 */ /* 0x000fc600078ec0ff */
        /* <DEDUP_REMOVED lines=17> */
.L_x_1309:
[----:B------:R-:W-:Y:S05]  /*79b0*/  BSYNC B6 ;  /* 0x0000000000067941 */ /* 0x000fea0003800000 */
.L_x_1308:
        /* <DEDUP_REMOVED lines=13> */
.L_x_1313:
[----:B-1----:R1:W2:Y:S02]  /*7a90*/  SYNCS.PHASECHK.TRANS64.TRYWAIT P0, [R2+URZ+0x38800], R3 ;  /* 0x03880003020075a7 */ /* 0x0022a4000800017f */
[----:B--2---:R-:W-:Y:S05]  /*7aa0*/  @!P0 NANOSLEEP.SYNCS 0x989680 ;  /* 0x009896800000895d */ /* 0x004fea0003900000 */
[----:B------:R-:W2:Y:S02]  /*7ab0*/  @!P0 SYNCS.PHASECHK.TRANS64 P0, [R2+URZ+0x38800], R3 ;  /* 0x03880003020085a7 */ /* 0x000ea4000800007f */
[----:B--2---:R-:W-:Y:S05]  /*7ac0*/  @!P0 BRA `(.L_x_1313) ;  /* 0xfffffffc00f08947 */ /* 0x004fea000383ffff */
.L_x_1312:
[----:B------:R-:W-:Y:S05]  /*7ad0*/  BSYNC B0 ;  /* 0x0000000000007941 */ /* 0x000fea0003800000 */
.L_x_1311:
[----:B------:R-:W-:Y:S05]  /*7ae0*/  BRA `(.L_x_1314) ;  /* 0x0000002000c07947 */ /* 0x000fea0003800000 */
.L_x_1310:
        /* <DEDUP_REMOVED lines=37> */
.L_x_1316:
[----:B------:R-:W-:Y:S05]  /*7d40*/  BSYNC B6 ;  /* 0x0000000000067941 */ /* 0x000fea0003800000 */
.L_x_1315:
        /* <DEDUP_REMOVED lines=11> */
.L_x_1536:
        /* <DEDUP_REMOVED lines=30> */
[----:B------:R-:W-:Y:S02]  /*7fe0*/  @!P2 IMAD.WIDE R4, R188, 0x2, R4 ;  /* 0x00000002bc04a825 */ /* 0x000fe400078e0204 */
        /* <DEDUP_REMOVED lines=12> */
.L_x_1321:
[----:B------:R-:W-:Y:S05]  /*80b0*/  BSYNC B1 ;  /* 0x0000000000017941 */ /* 0x000fea0003800000 */
.L_x_1320:
[----:B0-----:R-:W-:Y:S01]  /*80c0*/  SHF.L.U32 R13, R0, 0x1f, RZ ;  /* 0x0000001f000d7819 */ /* 0x001fe200000006ff */
[----:B------:R-:W-:Y:S01]  /*80d0*/  IMAD R27, R224, 0x200, R27 ;  /* 0x00000200e01b7824 */ /* 0x000fe200078e021b */
[----:B------:R-:W-:Y:S01]  /*80e0*/  LOP3.LUT P1, RZ, R191, 0x4, RZ, 0xc0, !PT ;  /* 0x00000004bfff7812 */ /* 0x000fe2000782c0ff */
[----:B-----5:R-:W-:Y:S01]  /*80f0*/  IMAD.MOV.U32 R31, RZ, RZ, R8 ;  /* 0x000000ffff1f7224 */ /* 0x020fe200078e0008 */
[----:B------:R-:W0:Y:S01]  /*8100*/  SYNCS.PHASECHK.TRANS64.TRYWAIT P0, [R2+URZ+0x38800], R13 ;  /* 0x0388000d020075a7 */ /* 0x000e22000800017f */
[--C-:B------:R-:W-:Y:S01]  /*8110*/  SHF.R.U64 R33, R8, 0x10, R9.reuse ;  /* 0x0000001008217819 */ /* 0x100fe20000001209 */
[----:B------:R-:W-:Y:S01]  /*8120*/  IMAD R8, R27, 0x2, R2 ;  /* 0x000000021b087824 */ /* 0x000fe200078e0202 */
[--C-:B------:R-:W-:Y:S01]  /*8130*/  SHF.R.U32.HI R15, RZ, 0x10, R9.reuse ;  /* 0x00000010ff0f7819 */ /* 0x100fe20000011609 */
[----:B------:R-:W-:Y:S01]  /*8140*/  IMAD.MOV.U32 R12, RZ, RZ, R9 ;  /* 0x000000ffff0c7224 */ /* 0x000fe200078e0009 */
[--C-:B------:R-:W-:Y:S01]  /*8150*/  SHF.R.U64 R35, R4, 0x10, R5.reuse ;  /* 0x0000001004237819 */ /* 0x100fe20000001205 */
[----:B------:R-:W-:Y:S01]  /*8160*/  IMAD.MOV.U32 R27, RZ, RZ, R4 ;  /* 0x000000ffff1b7224 */ /* 0x000fe200078e0004 */
[--C-:B--2---:R-:W-:Y:S01]  /*8170*/  SHF.R.U32.HI R20, RZ, 0x10, R5.reuse ;  /* 0x00000010ff147819 */ /* 0x104fe20000011605 */
[----:B------:R-:W-:Y:S01]  /*8180*/  IMAD.MOV.U32 R9, RZ, RZ, R5 ;  /* 0x000000ffff097224 */ /* 0x000fe200078e0005 */
[--C-:B------:R-:W-:Y:S01]  /*8190*/  SHF.R.U64 R34, R10, 0x10, R11.reuse ;  /* 0x000000100a227819 */ /* 0x100fe2000000120b */
[----:B------:R-:W-:Y:S01]  /*81a0*/  IMAD.MOV.U32 R32, RZ, RZ, R10 ;  /* 0x000000ffff207224 */ /* 0x000fe200078e000a */
[----:B------:R-:W-:Y:S01]  /*81b0*/  VIMNMX R10, R25, 0x40, PT ;  /* 0x00000040190a7848 */ /* 0x000fe20003fe0100 */
[--C-:B------:R-:W-:Y:S01]  /*81c0*/  IMAD.MOV.U32 R14, RZ, RZ, R11.reuse ;  /* 0x000000ffff0e7224 */ /* 0x100fe200078e000b */
[----:B------:R-:W-:Y:S01]  /*81d0*/  SHF.R.U32.HI R11, RZ, 0x10, R11 ;  /* 0x00000010ff0b7819 */ /* 0x000fe2000001160b */
[----:B------:R-:W-:Y:S01]  /*81e0*/  IMAD.MOV.U32 R29, RZ, RZ, R6 ;  /* 0x000000ffff1d7224 */ /* 0x000fe200078e0006 */
[----:B------:R-:W-:Y:S01]  /*81f0*/  BSSY B1, `(.L_x_1322) ;  /* 0x0000010000017945 */ /* 0x000fe20003800000 */
[----:B------:R-:W-:Y:S01]  /*8200*/  VIADD R4, R8, 0x20400 ;  /* 0x0002040008047836 */ /* 0x000fe20000000000 */
[--C-:B------:R-:W-:Y:S01]  /*8210*/  SHF.R.U64 R36, R6, 0x10, R7.reuse ;  /* 0x0000001006247819 */ /* 0x100fe20000001207 */
[--C-:B------:R-:W-:Y:S01]  /*8220*/  IMAD.MOV.U32 R5, RZ, RZ, R7.reuse ;  /* 0x000000ffff057224 */ /* 0x100fe200078e0007 */
[----:B------:R-:W-:Y:S01]  /*8230*/  SHF.R.U32.HI R6, RZ, 0x10, R7 ;  /* 0x00000010ff067819 */ /* 0x000fe20000011607 */
[----:B-1----:R-:W-:Y:S01]  /*8240*/  VIADD R3, R8, 0x20440 ;  /* 0x0002044008037836 */ /* 0x002fe20000000000 */
[----:B------:R-:W-:Y:S01]  /*8250*/  PRMT R31, R31, 0x5410, R12 ;  /* 0x000054101f1f7816 */ /* 0x000fe2000000000c */
[----:B------:R-:W-:Y:S01]  /*8260*/  @P1 VIADD R3, R4, 0xffffffc0 ;  /* 0xffffffc004031836 */ /* 0x000fe20000000000 */
[----:B------:R-:W-:-:S02]  /*8270*/  PRMT R33, R33, 0x5410, R15 ;  /* 0x0000541021217816 */ /* 0x000fc4000000000f */
[----:B------:R-:W-:Y:S02]  /*8280*/  PRMT R32, R32, 0x5410, R14 ;  /* 0x0000541020207816 */ /* 0x000fe4000000000e */
[----:B------:R-:W-:Y:S02]  /*8290*/  PRMT R34, R34, 0x5410, R11 ;  /* 0x0000541022227816 */ /* 0x000fe4000000000b */
[----:B------:R-:W-:Y:S02]  /*82a0*/  ISETP.GE.AND P1, PT, R185, R10, PT ;  /* 0x0000000ab900720c */ /* 0x000fe40003f26270 */
[----:B------:R-:W-:Y:S02]  /*82b0*/  PRMT R27, R27, 0x5410, R9 ;  /* 0x000054101b1b7816 */ /* 0x000fe40000000009 */
[----:B------:R-:W-:Y:S02]  /*82c0*/  PRMT R35, R35, 0x5410, R20 ;  /* 0x0000541023237816 */ /* 0x000fe40000000014 */
[----:B------:R-:W-:Y:S01]  /*82d0*/  PRMT R29, R29, 0x5410, R5 ;  /* 0x000054101d1d7816 */ /* 0x000fe20000000005 */
[----:B0-----:R-:W-:Y:S06]  /*82e0*/  @!P0 BRA `(.L_x_1323) ;  /* 0x0000016c00788947 */ /* 0x001fec0003800000 */
.L_x_1537:
[----:B------:R-:W-:Y:S05]  /*82f0*/  BSYNC B1 ;  /* 0x0000000000017941 */ /* 0x000fea0003800000 */
.L_x_1322:
        /* <DEDUP_REMOVED lines=10> */
[----:B------:R-:W-:Y:S02]  /*83a0*/  HADD2.F32 R14, -RZ, R31.H0_H0 ;  /* 0x2000001fff0e7230 */ /* 0x000fe40000004100 */
[----:B------:R-:W-:Y:S02]  /*83b0*/  HADD2.F32 R20, -RZ, R33.H0_H0 ;  /* 0x20000021ff147230 */ /* 0x000fe40000004100 */
[----:B---3--:R-:W-:Y:S02]  /*83c0*/  HADD2.F32 R24, -RZ, R35.H0_H0 ;  /* 0x20000023ff187230 */ /* 0x008fe40000004100 */
[--C-:B-1----:R-:W-:Y:S02]  /*83d0*/  HADD2.F32 R9, -RZ, R4.reuse.H0_H0 ;  /* 0x20000004ff097230 */ /* 0x102fe40000004100 */
[----:B------:R-:W-:-:S02]  /*83e0*/  HADD2.F32 R4, -RZ, R4.H1_H1 ;  /* 0x30000004ff047230 */ /* 0x000fc40000004100 */
[--C-:B------:R-:W-:Y:S02]  /*83f0*/  HADD2.F32 R11, -RZ, R5.reuse.H0_H0 ;  /* 0x20000005ff0b7230 */ /* 0x100fe40000004100 */
[----:B------:R-:W-:Y:S02]  /*8400*/  HADD2.F32 R5, -RZ, R5.H1_H1 ;  /* 0x30000005ff057230 */ /* 0x000fe40000004100 */
[CC--:B------:R-:W-:Y:S01]  /*8410*/  FMUL.FTZ R26, R4.reuse, R15.reuse ;  /* 0x0000000f041a7220 */ /* 0x0c0fe20000410000 */
[----:B------:R-:W-:Y:S01]  /*8420*/  FMUL.FTZ R4, R4, R14 ;  /* 0x0000000e04047220 */ /* 0x000fe20000410000 */
[--C-:B------:R-:W-:Y:S02]  /*8430*/  HADD2.F32 R12, -RZ, R6.reuse.H0_H0 ;  /* 0x20000006ff0c7230 */ /* 0x100fe40000004100 */
[----:B0-----:R-:W-:Y:S02]  /*8440*/  HADD2.F32 R13, -RZ, R7.H0_H0 ;  /* 0x20000007ff0d7230 */ /* 0x001fe40000004100 */
[----:B------:R-:W-:Y:S01]  /*8450*/  FMUL.FTZ R28, R5, R24 ;  /* 0x00000018051c7220 */ /* 0x000fe20000410000 */
[C---:B------:R-:W-:Y:S01]  /*8460*/  FFMA.FTZ R26, R9.reuse, R14, -R26 ;  /* 0x0000000e091a7223 */ /* 0x040fe2000001081a */
[----:B------:R-:W-:Y:S01]  /*8470*/  FFMA.FTZ R15, R9, R15, R4 ;  /* 0x0000000f090f7223 */ /* 0x000fe20000010004 */
        /* <DEDUP_REMOVED lines=8> */
[----:B----4-:R-:W-:Y:S01]  /*8500*/  FMUL.FTZ R21, R6, R9 ;  /* 0x0000000906157220 */ /* 0x010fe20000410000 */
[----:B------:R-:W-:-:S02]  /*8510*/  HADD2.F32 R4, -RZ, R33.H1_H1 ;  /* 0x30000021ff047230 */ /* 0x000fc40000004100 */
[-C--:B------:R-:W-:Y:S01]  /*8520*/  FMUL.FTZ R20, R6, R5.reuse ;  /* 0x0000000506147220 */ /* 0x080fe20000410000 */
[C---:B------:R-:W-:Y:S01]  /*8530*/  FMUL.FTZ R24, R7.reuse, R14 ;  /* 0x0000000e07187220 */ /* 0x040fe20000410000 */
[C---:B------:R-:W-:Y:S01]  /*8540*/  FFMA.FTZ R6, R12.reuse, R5, -R21 ;  /* 0x000000050c067223 */ /* 0x040fe20000010815 */
        /* <DEDUP_REMOVED lines=9> */
.L_x_1327:
[----:B------:R-:W-:Y:S05]  /*85e0*/  BSYNC B2 ;  /* 0x0000000000027941 */ /* 0x000fea0003800000 */
.L_x_1326:
[----:B------:R-:W-:Y:S05]  /*85f0*/  @P1 BRA `(.L_x_1325) ;  /* 0x0000000000981947 */ /* 0x000fea0003800000 */
[----:B-1----:R-:W1:Y:S01]  /*8600*/  LDS.128 R4, [R3] ;  /* 0x0000000003047984 */ /* 0x002e620000000c00 */
        /* <DEDUP_REMOVED lines=37> */
.L_x_1325:
[----:B------:R-:W-:Y:S05]  /*8860*/  BSYNC B1 ;  /* 0x0000000000017941 */ /* 0x000fea0003800000 */
.L_x_1324:
        /* <DEDUP_REMOVED lines=9> */
[----:B----4-:R-:W-:Y:S02]  /*8900*/  HADD2.F32 R21, -RZ, R27.H0_H0 ;  /* 0x2000001bff157230 */ /* 0x010fe40000004100 */
[----:B------:R-:W-:Y:S02]  /*8910*/  HADD2.F32 R15, -RZ, R31.H0_H0 ;  /* 0x2000001fff0f7230 */ /* 0x000fe40000004100 */
[----:B------:R-:W-:Y:S02]  /*8920*/  HADD2.F32 R26, -RZ, R35.H0_H0 ;  /* 0x20000023ff1a7230 */ /* 0x000fe40000004100 */
[----:B---3--:R-:W-:Y:S02]  /*8930*/  HADD2.F32 R24, -RZ, R33.H0_H0 ;  /* 0x20000021ff187230 */ /* 0x008fe40000004100 */
[----:B------:R-:W-:Y:S02]  /*8940*/  HADD2.F32 R25, -RZ, R27.H1_H1 ;  /* 0x3000001bff197230 */ /* 0x000fe40000004100 */
        /* <DEDUP_REMOVED lines=8> */
[----:B0-----:R-:W-:Y:S01]  /*89d0*/  FMUL.FTZ R13, R26, R5 ;  /* 0x000000051a0d7220 */ /* 0x001fe20000410000 */
        /* <DEDUP_REMOVED lines=22> */
[----:B------:R1:W-:Y:S02]  /*8b40*/  STS.128 [R8+0x21400], R4 ;  /* 0x0214000408007388 */ /* 0x0003e40000000c00 */
.L_x_1330:
[----:B------:R-:W-:Y:S05]  /*8b50*/  BSYNC B1 ;  /* 0x0000000000017941 */ /* 0x000fea0003800000 */
.L_x_1329:
[----:B------:R-:W-:Y:S05]  /*8b60*/  @P1 BRA `(.L_x_1328) ;  /* 0x00000010007c1947 */ /* 0x000fea0003800000 */
[----:B-1----:R-:W1:Y:S01]  /*8b70*/  LDS.128 R4, [R3+0x1000] ;  /* 0x0010000003047984 */ /* 0x002e620000000c00 */
        /* <DEDUP_REMOVED lines=36> */
[----:B------:R2:W-:Y:S01]  /*8dc0*/  STS.128 [R3+0x1000], R4 ;  /* 0x0010000403007388 */ /* 0x0005e20000000c00 */
[----:B------:R-:W-:Y:S05]  /*8dd0*/  BRA `(.L_x_1328) ;  /* 0x0000000c00e07947 */ /* 0x000fea0003800000 */
.L_x_1318:
[----:B------:R-:W-:-:S03]  /*8de0*/  UMOV UR4, 0xffffffff ;  /* 0xffffffff00047882 */ /* 0x000fc60000000000 */
[----:B------:R-:W-:Y:S05]  /*8df0*/  BRA.DIV UR4, `(.L_x_1331) ;  /* 0x0000016204c87947 */ /* 0x000fea000b800000 */
[----:B------:R0:W1:Y:S04]  /*8e00*/  SHFL.IDX PT, R3, R26, RZ, 0x1c1f ;  /* 0x001c1fff1a037589 */ /* 0x00006800000e0000 */
[----:B------:R0:W2:Y:S04]  /*8e10*/  SHFL.IDX PT, R20, R25, RZ, 0x1c1f ;  /* 0x001c1fff19147589 */ /* 0x0000a800000e0000 */
[----:B------:R0:W3:Y:S04]  /*8e20*/  SHFL.IDX PT, R21, R24, RZ, 0x1c1f ;  /* 0x001c1fff18157589 */ /* 0x0000e800000e0000 */
[----:B------:R0:W4:Y:S02]  /*8e30*/  SHFL.IDX PT, R14, R27, RZ, 0x1c1f ;  /* 0x001c1fff1b0e7589 */ /* 0x00012400000e0000 */
.L_x_1543:
[----:B------:R-:W5:Y:S01]  /*8e40*/  LDL R5, [R1+0x4c] ;  /* 0x00004c0001057983 */ /* 0x000f620000100800 */
[----:B------:R-:W-:Y:S01]  /*8e50*/  ULDC UR4, c[0x0][0x448] ;  /* 0x0001120000047ab9 */ /* 0x000fe20000000800 */
[----:B------:R-:W-:Y:S01]  /*8e60*/  BSSY B1, `(.L_x_1332) ;  /* 0x0000019000017945 */ /* 0x000fe20003800000 */
[----:B0-----:R-:W-:Y:S01]  /*8e70*/  IMAD R24, R87, UR4, RZ ;  /* 0x0000000457187c24 */ /* 0x001fe2000f8e02ff */
[----:B------:R-:W-:Y:S02]  /*8e80*/  CS2R R6, SRZ ;  /* 0x0000000000067805 */ /* 0x000fe4000001ff00 */
[----:B------:R-:W-:Y:S02]  /*8e90*/  CS2R R10, SRZ ;  /* 0x00000000000a7805 */ /* 0x000fe4000001ff00 */
[----:B------:R-:W-:Y:S02]  /*8ea0*/  CS2R R8, SRZ ;  /* 0x0000000000087805 */ /* 0x000fe4000001ff00 */
[----:B------:R-:W-:Y:S01]  /*8eb0*/  ISETP.GE.AND P0, PT, R0, R24, PT ;  /* 0x000000180000720c */ /* 0x000fe20003f06270 */
[----:B------:R-:W-:Y:S01]  /*8ec0*/  IMAD R24, R85, -0x40, R24 ;  /* 0xffffffc055187824 */ /* 0x000fe200078e0218 */
[----:B-----5:R-:W-:-:S04]  /*8ed0*/  LEA.HI R4, R5, R5, RZ, 0x1 ;  /* 0x0000000505047211 */ /* 0x020fc800078f08ff */
[----:B------:R-:W-:-:S05]  /*8ee0*/  LOP3.LUT R4, R4, 0xfffffffe, RZ, 0xc0, !PT ;  /* 0xfffffffe04047812 */ /* 0x000fca00078ec0ff */
[----:B------:R-:W-:Y:S01]  /*8ef0*/  IMAD.IADD R0, R5, 0x1, -R4 ;  /* 0x0000000105007824 */ /* 0x000fe200078e0a04 */
[----:B------:R-:W-:-:S04]  /*8f00*/  CS2R R4, SRZ ;  /* 0x0000000000047805 */ /* 0x000fc8000001ff00 */
        /* <DEDUP_REMOVED lines=14> */
.L_x_1333:
[----:B------:R-:W-:Y:S05]  /*8ff0*/  BSYNC B1 ;  /* 0x0000000000017941 */ /* 0x000fea0003800000 */
.L_x_1332:
[----:B------:R-:W2:Y:S01]  /*9000*/  SYNCS.PHASECHK.TRANS64.TRYWAIT P1, [R2+URZ+0x38800], R25 ;  /* 0x03880019020075a7 */ /* 0x000ea2000802017f */
[----:B0----5:R-:W-:Y:S01]  /*9010*/  IMAD.MOV.U32 R12, RZ, RZ, R8 ;  /* 0x000000ffff0c7224 */ /* 0x021fe200078e0008 */
[--C-:B------:R-:W-:Y:S01]  /*9020*/  SHF.R.U64 R13, R8, 0x10, R9.reuse ;  /* 0x00000010080d7819 */ /* 0x100fe20000001209 */
[--C-:B------:R-:W-:Y:S01]  /*9030*/  IMAD.MOV.U32 R41, RZ, RZ, R9.reuse ;  /* 0x000000ffff297224 */ /* 0x100fe200078e0009 */
[----:B------:R-:W-:Y:S01]  /*9040*/  SHF.R.U32.HI R42, RZ, 0x10, R9 ;  /* 0x00000010ff2a7819 */ /* 0x000fe20000011609 */
[----:B------:R-:W-:Y:S01]  /*9050*/  IMAD.MOV.U32 R40, RZ, RZ, R10 ;  /* 0x000000ffff287224 */ /* 0x000fe200078e000a */
[----:B------:R-:W-:Y:S01]  /*9060*/  SHF.R.U64 R43, R4, 0x10, R5 ;  /* 0x00000010042b7819 */ /* 0x000fe20000001205 */
[----:B------:R-:W-:Y:S01]  /*9070*/  IMAD.MOV.U32 R8, RZ, RZ, R4 ;  /* 0x000000ffff087224 */ /* 0x000fe200078e0004 */
[--C-:B------:R-:W-:Y:S01]  /*9080*/  SHF.R.U64 R10, R10, 0x10, R11.reuse ;  /* 0x000000100a0a7819 */ /* 0x100fe2000000120b */
[----:B----4-:R-:W-:Y:S01]  /*9090*/  IMAD.MOV.U32 R14, RZ, RZ, R11 ;  /* 0x000000ffff0e7224 */ /* 0x010fe200078e000b */
[--C-:B------:R-:W-:Y:S01]  /*90a0*/  SHF.R.U32.HI R4, RZ, 0x10, R5.reuse ;  /* 0x00000010ff047819 */ /* 0x100fe20000011605 */
[----:B------:R-:W-:Y:S01]  /*90b0*/  IMAD.MOV.U32 R9, RZ, RZ, R5 ;  /* 0x000000ffff097224 */ /* 0x000fe200078e0005 */
[----:B------:R-:W-:Y:S01]  /*90c0*/  VIMNMX R24, R24, 0x40, PT ;  /* 0x0000004018187848 */ /* 0x000fe20003fe0100 */
[----:B------:R-:W-:Y:S01]  /*90d0*/  IMAD.MOV.U32 R38, RZ, RZ, R6 ;  /* 0x000000ffff267224 */ /* 0x000fe200078e0006 */
[----:B------:R-:W-:Y:S01]  /*90e0*/  SHF.R.U32.HI R11, RZ, 0x10, R11 ;  /* 0x00000010ff0b7819 */ /* 0x000fe2000001160b */
[--C-:B------:R-:W-:Y:S01]  /*90f0*/  IMAD.MOV.U32 R39, RZ, RZ, R7.reuse ;  /* 0x000000ffff277224 */ /* 0x100fe200078e0007 */
[----:B-1----:R-:W0:Y:S01]  /*9100*/  LDC R3, c[0x0][0x3f4] ;  /* 0x0000fd00ff037b82 */ /* 0x002e220000000800 */
        /* <DEDUP_REMOVED lines=16> */
[----:B--2---:R-:W-:-:S12]  /*9210*/  @!P1 BRA `(.L_x_1335) ;  /* 0x0000016000309947 */ /* 0x004fd80003800000 */
.L_x_1544:
[----:B------:R-:W-:Y:S05]  /*9220*/  BSYNC B1 ;  /* 0x0000000000017941 */ /* 0x000fea0003800000 */
.L_x_1334:
[----:B------:R-:W-:Y:S01]  /*9230*/  BSSY B1, `(.L_x_1336) ;  /* 0x0000059000017945 */ /* 0x000fe20003800000 */
[----:B------:R-:W-:-:S03]  /*9240*/  LOP3.LUT R3, R3, 0x38, RZ, 0xc0, !PT ;  /* 0x0000003803037812 */ /* 0x000fc600078ec0ff */
[----:B------:R-:W-:Y:S05]  /*9250*/  @P2 BRA `(.L_x_1337) ;  /* 0x0000000400582947 */ /* 0x000fea0003800000 */
[----:B------:R-:W-:Y:S02]  /*9260*/  IMAD.SHL.U32 R4, R191, 0x40, RZ ;  /* 0x00000040bf047824 */ /* 0x000fe400078e00ff */
[----:B------:R-:W-:Y:S02]  /*9270*/  HADD2.F32 R32, -RZ, R38.H1_H1 ;  /* 0x30000026ff207230 */ /* 0x000fe40000004100 */
[----:B------:R-:W-:Y:S01]  /*9280*/  HADD2.F32 R30, -RZ, R40.H1_H1 ;  /* 0x30000028ff1e7230 */ /* 0x000fe20000004100 */
[----:B------:R-:W-:Y:S01]  /*9290*/  LOP3.LUT R9, R4, 0x1c0, RZ, 0xc0, !PT ;  /* 0x000001c004097812 */ /* 0x000fe200078ec0ff */
[----:B------:R-:W-:Y:S02]  /*92a0*/  HADD2.F32 R33, -RZ, R43.H0_H0 ;  /* 0x2000002bff217230 */ /* 0x000fe40000004100 */
[----:B------:R-:W-:Y:S01]  /*92b0*/  HADD2.F32 R31, -RZ, R41.H1_H1 ;  /* 0x30000029ff1f7230 */ /* 0x000fe20000004100 */
[----:B------:R-:W-:Y:S01]  /*92c0*/  LOP3.LUT R4, R9, 0x38, R18, 0xf8, !PT ;  /* 0x0000003809047812 */ /* 0x000fe200078ef812 */
[----:B------:R-:W-:Y:S01]  /*92d0*/  HADD2.F32 R34, -RZ, R39.H1_H1 ;  /* 0x30000027ff227230 */ /* 0x000fe20000004100 */
[----:B------:R-:W-:-:S04]  /*92e0*/  SHF.R.U32.HI R6, RZ, 0x3, R9 ;  /* 0x00000003ff067819 */ /* 0x000fc80000011609 */
[----:B------:R-:W-:Y:S02]  /*92f0*/  LOP3.LUT R5, R4, R6, RZ, 0x3c, !PT ;  /* 0x0000000604057212 */ /* 0x000fe400078e3cff */
[----:B------:R-:W-:-:S03]  /*9300*/  LOP3.LUT R9, R6, R3, R9, 0x1e, !PT ;  /* 0x0000000306097212 */ /* 0x000fc600078e1e09 */
[C---:B------:R-:W-:Y:S02]  /*9310*/  IMAD R5, R224.reuse, 0x200, R5 ;  /* 0x00000200e0057824 */ /* 0x040fe400078e0205 */
[----:B------:R-:W-:Y:S02]  /*9320*/  IMAD R9, R224, 0x200, R9 ;  /* 0x00000200e0097824 */ /* 0x000fe400078e0209 */
[--C-:B------:R-:W-:Y:S02]  /*9330*/  IMAD R12, R5, 0x2, R2.reuse ;  /* 0x00000002050c7824 */ /* 0x100fe400078e0202 */
[----:B------:R-:W-:-:S03]  /*9340*/  IMAD R13, R9, 0x2, R2 ;  /* 0x00000002090d7824 */ /* 0x000fc600078e0202 */
[----:B------:R-:W3:Y:S04]  /*9350*/  LDS.128 R4, [R12+0x20400] ;  /* 0x020400000c047984 */ /* 0x000ee80000000c00 */
[----:B------:R-:W1:Y:S01]  /*9360*/  LDS.128 R8, [R13+0x20400] ;  /* 0x020400000d087984 */ /* 0x000e620000000c00 */
[--C-:B---3--:R-:W-:Y:S02]  /*9370*/  HADD2.F32 R21, -RZ, R5.reuse.H0_H0 ;  /* 0x20000005ff157230 */ /* 0x108fe40000004100 */
[----:B------:R-:W-:Y:S02]  /*9380*/  HADD2.F32 R24, -RZ, R5.H1_H1 ;  /* 0x30000005ff187230 */ /* 0x000fe40000004100 */
[----:B-1----:R-:W-:Y:S02]  /*9390*/  HADD2.F32 R5, -RZ, R8.H0_H0 ;  /* 0x20000008ff057230 */ /* 0x002fe40000004100 */
[----:B------:R-:W-:-:S02]  /*93a0*/  HADD2.F32 R15, -RZ, R4.H0_H0 ;  /* 0x20000004ff0f7230 */ /* 0x000fc40000004100 */
[----:B------:R-:W-:Y:S02]  /*93b0*/  HADD2.F32 R26, -RZ, R8.H1_H1 ;  /* 0x30000008ff1a7230 */ /* 0x000fe40000004100 */
[C---:B------:R-:W-:Y:S01]  /*93c0*/  FMUL.FTZ R8, R5.reuse, R32 ;  /* 0x0000002005087220 */ /* 0x040fe20000410000 */
[-C--:B------:R-:W-:Y:S01]  /*93d0*/  FMUL.FTZ R36, R5, R30.reuse ;  /* 0x0000001e05247220 */ /* 0x080fe20000410000 */
[----:B------:R-:W-:Y:S02]  /*93e0*/  HADD2.F32 R20, -RZ, R4.H1_H1 ;  /* 0x30000004ff147230 */ /* 0x000fe40000004100 */
[----:B------:R-:W-:Y:S02]  /*93f0*/  HADD2.F32 R27, -RZ, R9.H0_H0 ;  /* 0x20000009ff1b7230 */ /* 0x000fe40000004100 */
[----:B------:R-:W-:Y:S01]  /*9400*/  FFMA.FTZ R5, R15, R30, -R8 ;  /* 0x0000001e0f057223 */ /* 0x000fe20000010808 */
[----:B------:R-:W-:Y:S01]  /*9410*/  FMUL.FTZ R35, R26, R33 ;  /* 0x000000211a237220 */ /* 0x000fe20000410000 */
[----:B------:R-:W-:-:S02]  /*9420*/  HADD2.F32 R30, -RZ, R41.H0_H0 ;  /* 0x20000029ff1e7230 */ /* 0x000fc40000004100 */
[----:B------:R-:W-:Y:S01]  /*9430*/  FFMA.FTZ R8, R15, R32, R36 ;  /* 0x000000200f087223 */ /* 0x000fe20000010024 */
[-C--:B------:R-:W-:Y:S01]  /*9440*/  FMUL.FTZ R15, R26, R31.reuse ;  /* 0x0000001f1a0f7220 */ /* 0x080fe20000410000 */
[C---:B------:R-:W-:Y:S01]  /*9450*/  FFMA.FTZ R32, R20.reuse, R31, -R35 ;  /* 0x0000001f14207223 */ /* 0x040fe20000010823 */
[C---:B------:R-:W-:Y:S01]  /*9460*/  FMUL.FTZ R26, R27.reuse, R34 ;  /* 0x000000221b1a7220 */ /* 0x040fe20000410000 */
[----:B------:R-:W-:Y:S02]  /*9470*/  HADD2.F32 R28, -RZ, R9.H1_H1 ;  /* 0x30000009ff1c7230 */ /* 0x000fe40000004100 */
[-C--:B------:R-:W-:Y:S01]  /*9480*/  FMUL.FTZ R27, R27, R30.reuse ;  /* 0x0000001e1b1b7220 */ /* 0x080fe20000410000 */
[----:B------:R-:W-:Y:S02]  /*9490*/  HADD2.F32 R31, -RZ, R43.H1_H1 ;  /* 0x3000002bff1f7230 */ /* 0x000fe40000004100 */
[----:B------:R-:W-:Y:S01]  /*94a0*/  FFMA.FTZ R33, R20, R33, R15 ;  /* 0x0000002114217223 */ /* 0x000fe2000001000f */
[----:B------:R-:W-:Y:S01]  /*94b0*/  FFMA.FTZ R30, R21, R30, -R26 ;  /* 0x0000001e151e7223 */ /* 0x000fe2000001081a */
[----:B------:R-:W-:-:S02]  /*94c0*/  HADD2.F32 R15, -RZ, R42.H0_H0 ;  /* 0x2000002aff0f7230 */ /* 0x000fc40000004100 */
[----:B------:R-:W-:Y:S01]  /*94d0*/  FFMA.FTZ R27, R21, R34, R27 ;  /* 0x00000022151b7223 */ /* 0x000fe2000001001b */
[----:B------:R-:W-:Y:S01]  /*94e0*/  FMUL.FTZ R21, R28, R31 ;  /* 0x0000001f1c157220 */ /* 0x000fe20000410000 */
[----:B------:R-:W-:Y:S01]  /*94f0*/  HADD2.F32 R29, -RZ, R10.H0_H0 ;  /* 0x2000000aff1d7230 */ /* 0x000fe20000004100 */
[----:B------:R-:W-:Y:S01]  /*9500*/  F2FP.F16.F32.PACK_AB R8, R33, R8 ;  /* 0x000000082108723e */ /* 0x000fe200000000ff */
[----:B------:R-:W-:Y:S02]  /*9510*/  HADD2.F32 R26, -RZ, R38.H0_H0 ;  /* 0x20000026ff1a7230 */ /* 0x000fe40000004100 */
[-C--:B------:R-:W-:Y:S01]  /*9520*/  FFMA.FTZ R35, R24, R15.reuse, -R21 ;  /* 0x0000000f18237223 */ /* 0x080fe20000010815 */
[----:B------:R-:W-:Y:S02]  /*9530*/  HADD2.F32 R20, -RZ, R40.H0_H0 ;  /* 0x20000028ff147230 */ /* 0x000fe40000004100 */
[----:B------:R-:W-:Y:S01]  /*9540*/  FMUL.FTZ R37, R28, R15 ;  /* 0x0000000f1c257220 */ /* 0x000fe20000410000 */
[----:B------:R-:W-:-:S02]  /*9550*/  HADD2.F32 R10, -RZ, R10.H1_H1 ;  /* 0x3000000aff0a7230 */ /* 0x000fc40000004100 */
[C---:B------:R-:W-:Y:S01]  /*9560*/  FMUL.FTZ R34, R29.reuse, R26 ;  /* 0x0000001a1d227220 */ /* 0x040fe20000410000 */
[----:B------:R-:W-:Y:S02]  /*9570*/  HADD2.F32 R21, -RZ, R44.H0_H0 ;  /* 0x2000002cff157230 */ /* 0x000fe40000004100 */
[----:B------:R-:W-:Y:S01]  /*9580*/  FMUL.FTZ R29, R29, R20 ;  /* 0x000000141d1d7220 */ /* 0x000fe20000410000 */
[--C-:B0-----:R-:W-:Y:S02]  /*9590*/  HADD2.F32 R25, -RZ, R6.reuse.H0_H0 ;  /* 0x20000006ff197230 */ /* 0x101fe40000004100 */
[----:B------:R-:W-:Y:S01]  /*95a0*/  FFMA.FTZ R28, R24, R31, R37 ;  /* 0x0000001f181c7223 */ /* 0x000fe20000010025 */
[----:B------:R-:W-:Y:S02]  /*95b0*/  HADD2.F32 R6, -RZ, R6.H1_H1 ;  /* 0x30000006ff067230 */ /* 0x000fe40000004100 */
[----:B------:R-:W-:Y:S01]  /*95c0*/  FMUL.FTZ R31, R10, R21 ;  /* 0x000000150a1f7220 */ /* 0x000fe20000410000 */
[----:B------:R-:W-:-:S02]  /*95d0*/  HADD2.F32 R15, -RZ, R42.H1_H1 ;  /* 0x3000002aff0f7230 */ /* 0x000fc40000004100 */
[C---:B------:R-:W-:Y:S01]  /*95e0*/  FFMA.FTZ R34, R25.reuse, R20, -R34 ;  /* 0x0000001419227223 */ /* 0x040fe20000010822 */
[----:B------:R-:W-:Y:S01]  /*95f0*/  FFMA.FTZ R29, R25, R26, R29 ;  /* 0x0000001a191d7223 */ /* 0x000fe2000001001d */
[--C-:B------:R-:W-:Y:S02]  /*9600*/  HADD2.F32 R9, -RZ, R11.reuse.H0_H0 ;  /* 0x2000000bff097230 */ /* 0x100fe40000004100 */
[-C--:B------:R-:W-:Y:S01]  /*9610*/  FMUL.FTZ R25, R10, R15.reuse ;  /* 0x0000000f0a197220 */ /* 0x080fe20000410000 */
[C---:B------:R-:W-:Y:S01]  /*9620*/  FFMA.FTZ R31, R6.reuse, R15, -R31 ;  /* 0x0000000f061f7223 */ /* 0x040fe2000001081f */
[----:B------:R-:W-:Y:S02]  /*9630*/  HADD2.F32 R11, -RZ, R11.H1_H1 ;  /* 0x3000000bff0b7230 */ /* 0x000fe40000004100 */
[----:B------:R-:W-:Y:S02]  /*9640*/  HADD2.F32 R15, -RZ, R39.H0_H0 ;  /* 0x20000027ff0f7230 */ /* 0x000fe40000004100 */
[----:B------:R-:W-:Y:S01]  /*9650*/  FFMA.FTZ R26, R6, R21, R25 ;  /* 0x00000015061a7223 */ /* 0x000fe20000010019 */
[----:B------:R-:W-:-:S02]  /*9660*/  HADD2.F32 R10, -RZ, R14.H1_H1 ;  /* 0x3000000eff0a7230 */ /* 0x000fc40000004100 */
[----:B------:R-:W-:Y:S02]  /*9670*/  HADD2.F32 R24, -RZ, R44.H1_H1 ;  /* 0x3000002cff187230 */ /* 0x000fe40000004100 */
[CC--:B------:R-:W-:Y:S01]  /*9680*/  FMUL.FTZ R21, R9.reuse, R15.reuse ;  /* 0x0000000f09157220 */ /* 0x0c0fe20000410000 */
[----:B------:R-:W-:Y:S02]  /*9690*/  HADD2.F32 R20, -RZ, R14.H0_H0 ;  /* 0x2000000eff147230 */ /* 0x000fe40000004100 */
[----:B------:R-:W-:Y:S01]  /*96a0*/  FMUL.FTZ R6, R9, R10 ;  /* 0x0000000a09067220 */ /* 0x000fe20000410000 */
[--C-:B------:R-:W-:Y:S02]  /*96b0*/  HADD2.F32 R4, -RZ, R7.reuse.H0_H0 ;  /* 0x20000007ff047230 */ /* 0x100fe40000004100 */
[C---:B------:R-:W-:Y:S01]  /*96c0*/  FMUL.FTZ R36, R11.reuse, R24 ;  /* 0x000000180b247220 */ /* 0x040fe20000410000 */
[----:B------:R-:W-:Y:S02]  /*96d0*/  HADD2.F32 R7, -RZ, R7.H1_H1 ;  /* 0x30000007ff077230 */ /* 0x000fe40000004100 */
[----:B------:R-:W-:Y:S01]  /*96e0*/  FMUL.FTZ R9, R11, R20 ;  /* 0x000000140b097220 */ /* 0x000fe20000410000 */
[C---:B------:R-:W-:Y:S01]  /*96f0*/  FFMA.FTZ R21, R4.reuse, R10, -R21 ;  /* 0x0000000a04157223 */ /* 0x040fe20000010815 */
[----:B------:R-:W-:Y:S01]  /*9700*/  FFMA.FTZ R11, R4, R15, R6 ;  /* 0x0000000f040b7223 */ /* 0x000fe20000010006 */
[C---:B------:R-:W-:Y:S01]  /*9710*/  FFMA.FTZ R36, R7.reuse, R20, -R36 ;  /* 0x0000001407247223 */ /* 0x040fe20000010824 */
[----:B------:R-:W-:Y:S01]  /*9720*/  FFMA.FTZ R24, R7, R24, R9 ;  /* 0x0000001807187223 */ /* 0x000fe20000010009 */
[----:B------:R-:W-:-:S02]  /*9730*/  F2FP.F16.F32.PACK_AB R4, R32, R5 ;  /* 0x000000052004723e */ /* 0x000fc400000000ff */
[----:B------:R-:W-:Y:S02]  /*9740*/  F2FP.F16.F32.PACK_AB R5, R35, R30 ;  /* 0x0000001e2305723e */ /* 0x000fe400000000ff */
[----:B------:R-:W-:Y:S02]  /*9750*/  F2FP.F16.F32.PACK_AB R6, R31, R34 ;  /* 0x000000221f06723e */ /* 0x000fe400000000ff */
[----:B------:R-:W-:Y:S02]  /*9760*/  F2FP.F16.F32.PACK_AB R7, R36, R21 ;  /* 0x000000152407723e */ /* 0x000fe400000000ff */
[----:B------:R-:W-:Y:S02]  /*9770*/  F2FP.F16.F32.PACK_AB R9, R28, R27 ;  /* 0x0000001b1c09723e */ /* 0x000fe400000000ff */
[----:B------:R-:W-:Y:S01]  /*9780*/  F2FP.F16.F32.PACK_AB R10, R26, R29 ;  /* 0x0000001d1a0a723e */ /* 0x000fe200000000ff */
[----:B------:R1:W-:Y:S01]  /*9790*/  STS.128 [R12+0x20400], R4 ;  /* 0x020400040c007388 */ /* 0x0003e20000000c00 */
[----:B------:R-:W-:-:S05]  /*97a0*/  F2FP.F16.F32.PACK_AB R11, R24, R11 ;  /* 0x0000000b180b723e */ /* 0x000fca00000000ff */
[----:B------:R1:W-:Y:S02]  /*97b0*/  STS.128 [R13+0x20400], R8 ;  /* 0x020400080d007388 */ /* 0x0003e40000000c00 */
.L_x_1337:
[----:B------:R-:W-:Y:S05]  /*97c0*/  BSYNC B1 ;  /* 0x0000000000017941 */ /* 0x000fea0003800000 */
.L_x_1336:
[----:B------:R-:W-:Y:S05]  /*97d0*/  @P0 BRA `(.L_x_1328) ;  /* 0x0000000400600947 */ /* 0x000fea0003800000 */
[----:B-1----:R-:W2:Y:S01]  /*97e0*/  LDL R8, [R1+0x64] ;  /* 0x0000640001087983 */ /* 0x002ea20000100800 */
[C---:B------:R-:W-:Y:S02]  /*97f0*/  VIADD R4, R185.reuse, 0x20 ;  /* 0x00000020b9047836 */ /* 0x040fe40000000000 */
[----:B------:R-:W-:Y:S01]  /*9800*/  VIADD R5, R185, 0x20 ;  /* 0x00000020b9057836 */ /* 0x000fe20000000000 */
[----:B------:R-:W4:Y:S01]  /*9810*/  LDL R37, [R1+0x5c] ;  /* 0x00005c0001257983 */ /* 0x000f220000100800 */
        /* <DEDUP_REMOVED lines=10> */
[----:B------:R-:W-:Y:S02]  /*98c0*/  HADD2.F32 R31, -RZ, R41.H0_H0 ;  /* 0x20000029ff1f7230 */ /* 0x000fe40000004100 */
[----:B------:R-:W-:-:S02]  /*98d0*/  HADD2.F32 R36, -RZ, R43.H1_H1 ;  /* 0x3000002bff247230 */ /* 0x000fc40000004100 */
[----:B------:R-:W-:Y:S02]  /*98e0*/  HADD2.F32 R34, -RZ, R42.H1_H1 ;  /* 0x3000002aff227230 */ /* 0x000fe40000004100 */
[----:B--2---:R-:W-:-:S04]  /*98f0*/  IMAD.IADD R3, R8, 0x1, R3 ;  /* 0x0000000108037824 */ /* 0x004fc800078e0203 */
[----:B------:R-:W-:Y:S01]  /*9900*/  IMAD R3, R3, 0x2, R2 ;  /* 0x0000000203037824 */ /* 0x000fe200078e0202 */
[----:B----4-:R-:W1:Y:S04]  /*9910*/  LDS.128 R4, [R37+0x20400] ;  /* 0x0204000025047984 */ /* 0x010e680000000c00 */
[----:B------:R-:W2:Y:S01]  /*9920*/  LDS.128 R8, [R3+0x20400] ;  /* 0x0204000003087984 */ /* 0x000ea20000000c00 */
[--C-:B-1----:R-:W-:Y:S02]  /*9930*/  HADD2.F32 R15, -RZ, R5.reuse.H0_H0 ;  /* 0x20000005ff0f7230 */ /* 0x102fe40000004100 */
[----:B------:R-:W-:Y:S02]  /*9940*/  HADD2.F32 R20, -RZ, R5.H1_H1 ;  /* 0x30000005ff147230 */ /* 0x000fe40000004100 */
[----:B--2---:R-:W-:-:S02]  /*9950*/  HADD2.F32 R5, -RZ, R8.H0_H0 ;  /* 0x20000008ff057230 */ /* 0x004fc40000004100 */
[----:B------:R-:W-:-:S03]  /*9960*/  HADD2.F32 R12, -RZ, R4.H0_H0 ;  /* 0x20000004ff0c7230 */ /* 0x000fc60000004100 */
[-C--:B------:R-:W-:Y:S01]  /*9970*/  FMUL.FTZ R27, R30, R5.reuse ;  /* 0x000000051e1b7220 */ /* 0x080fe20000410000 */
[C---:B------:R-:W-:Y:S01]  /*9980*/  FMUL.FTZ R29, R28.reuse, R5 ;  /* 0x000000051c1d7220 */ /* 0x040fe20000410000 */
[----:B------:R-:W-:Y:S02]  /*9990*/  HADD2.F32 R8, -RZ, R8.H1_H1 ;  /* 0x30000008ff087230 */ /* 0x000fe40000004100 */
[----:B------:R-:W-:Y:S01]  /*99a0*/  FFMA.FTZ R5, R28, R12, -R27 ;  /* 0x0000000c1c057223 */ /* 0x000fe2000001081b */
[----:B------:R-:W-:Y:S02]  /*99b0*/  HADD2.F32 R24, -RZ, R9.H0_H0 ;  /* 0x20000009ff187230 */ /* 0x000fe40000004100 */
[----:B------:R-:W-:Y:S02]  /*99c0*/  HADD2.F32 R27, -RZ, R41.H1_H1 ;  /* 0x30000029ff1b7230 */ /* 0x000fe40000004100 */
[----:B------:R-:W-:Y:S01]  /*99d0*/  FMUL.FTZ R28, R33, R8 ;  /* 0x00000008211c7220 */ /* 0x000fe20000410000 */
[----:B------:R-:W-:-:S02]  /*99e0*/  HADD2.F32 R13, -RZ, R4.H1_H1 ;  /* 0x30000004ff0d7230 */ /* 0x000fc40000004100 */
[----:B------:R-:W-:Y:S01]  /*99f0*/  FFMA.FTZ R29, R30, R12, R29 ;  /* 0x0000000c1e1d7223 */ /* 0x000fe2000001001d */
[----:B------:R-:W-:Y:S02]  /*9a00*/  HADD2.F32 R9, -RZ, R9.H1_H1 ;  /* 0x30000009ff097230 */ /* 0x000fe40000004100 */
[----:B------:R-:W-:Y:S01]  /*9a10*/  FMUL.FTZ R8, R27, R8 ;  /* 0x000000081b087220 */ /* 0x000fe20000410000 */
[-C--:B------:R-:W-:Y:S01]  /*9a20*/  FMUL.FTZ R12, R35, R24.reuse ;  /* 0x00000018230c7220 */ /* 0x080fe20000410000 */
[-C--:B------:R-:W-:Y:S01]  /*9a30*/  FFMA.FTZ R28, R27, R13.reuse, -R28 ;  /* 0x0000000d1b1c7223 */ /* 0x080fe2000001081c */
[----:B------:R-:W-:Y:S01]  /*9a40*/  FMUL.FTZ R24, R31, R24 ;  /* 0x000000181f187220 */ /* 0x000fe20000410000 */
[----:B------:R-:W-:Y:S01]  /*9a50*/  FFMA.FTZ R8, R33, R13, R8 ;  /* 0x0000000d21087223 */ /* 0x000fe20000010008 */
[----:B------:R-:W-:Y:S01]  /*9a60*/  FFMA.FTZ R12, R31, R15, -R12 ;  /* 0x0000000f1f0c7223 */ /* 0x000fe2000001080c */
[----:B------:R-:W-:Y:S02]  /*9a70*/  HADD2.F32 R30, -RZ, R42.H0_H0 ;  /* 0x2000002aff1e7230 */ /* 0x000fe40000004100 */
[----:B------:R-:W-:Y:S01]  /*9a80*/  FMUL.FTZ R13, R36, R9 ;  /* 0x00000009240d7220 */ /* 0x000fe20000410000 */
[----:B0-----:R-:W-:-:S02]  /*9a90*/  HADD2.F32 R25, -RZ, R10.H0_H0 ;  /* 0x2000000aff197230 */ /* 0x001fc40000004100 */
[----:B------:R-:W-:Y:S02]  /*9aa0*/  HADD2.F32 R27, -RZ, R40.H0_H0 ;  /* 0x20000028ff1b7230 */ /* 0x000fe40000004100 */
[----:B------:R-:W-:Y:S02]  /*9ab0*/  HADD2.F32 R31, -RZ, R38.H0_H0 ;  /* 0x20000026ff1f7230 */ /* 0x000fe40000004100 */
[----:B------:R-:W-:Y:S02]  /*9ac0*/  HADD2.F32 R10, -RZ, R10.H1_H1 ;  /* 0x3000000aff0a7230 */ /* 0x000fe40000004100 */
[----:B------:R-:W-:Y:S02]  /*9ad0*/  HADD2.F32 R38, -RZ, R44.H0_H0 ;  /* 0x2000002cff267230 */ /* 0x000fe40000004100 */
[C---:B------:R-:W-:Y:S01]  /*9ae0*/  FMUL.FTZ R9, R30.reuse, R9 ;  /* 0x000000091e097220 */ /* 0x040fe20000410000 */
[--C-:B---3--:R-:W-:Y:S02]  /*9af0*/  HADD2.F32 R21, -RZ, R6.reuse.H0_H0 ;  /* 0x20000006ff157230 */ /* 0x108fe40000004100 */
[----:B------:R-:W-:Y:S01]  /*9b00*/  FFMA.FTZ R13, R30, R20, -R13 ;  /* 0x000000141e0d7223 */ /* 0x000fe2000001080d */
[----:B------:R-:W-:-:S02]  /*9b10*/  HADD2.F32 R6, -RZ, R6.H1_H1 ;  /* 0x30000006ff067230 */ /* 0x000fc40000004100 */
[----:B------:R-:W-:Y:S01]  /*9b20*/  FFMA.FTZ R24, R35, R15, R24 ;  /* 0x0000000f23187223 */ /* 0x000fe20000010018 */
[-C--:B------:R-:W-:Y:S01]  /*9b30*/  FMUL.FTZ R30, R31, R25.reuse ;  /* 0x000000191f1e7220 */ /* 0x080fe20000410000 */
[C---:B------:R-:W-:Y:S01]  /*9b40*/  FMUL.FTZ R32, R27.reuse, R25 ;  /* 0x000000191b207220 */ /* 0x040fe20000410000 */
[-C--:B------:R-:W-:Y:S01]  /*9b50*/  FMUL.FTZ R15, R38, R10.reuse ;  /* 0x0000000a260f7220 */ /* 0x080fe20000410000 */
[--C-:B------:R-:W-:Y:S02]  /*9b60*/  HADD2.F32 R26, -RZ, R11.reuse.H0_H0 ;  /* 0x2000000bff1a7230 */ /* 0x100fe40000004100 */
[-C--:B------:R-:W-:Y:S01]  /*9b70*/  FFMA.FTZ R30, R27, R21.reuse, -R30 ;  /* 0x000000151b1e7223 */ /* 0x080fe2000001081e */
[----:B------:R-:W-:Y:S01]  /*9b80*/  FFMA.FTZ R32, R31, R21, R32 ;  /* 0x000000151f207223 */ /* 0x000fe20000010020 */
[C---:B------:R-:W-:Y:S01]  /*9b90*/  FMUL.FTZ R21, R34.reuse, R10 ;  /* 0x0000000a22157220 */ /* 0x040fe20000410000 */
[----:B------:R-:W-:Y:S01]  /*9ba0*/  FFMA.FTZ R15, R34, R6, -R15 ;  /* 0x00000006220f7223 */ /* 0x000fe2000001080f */
[----:B------:R-:W-:-:S02]  /*9bb0*/  HADD2.F32 R11, -RZ, R11.H1_H1 ;  /* 0x3000000bff0b7230 */ /* 0x000fc40000004100 */
[----:B------:R-:W-:Y:S01]  /*9bc0*/  FFMA.FTZ R9, R36, R20, R9 ;  /* 0x0000001424097223 */ /* 0x000fe20000010009 */
[----:B------:R-:W-:Y:S02]  /*9bd0*/  HADD2.F32 R34, -RZ, R39.H0_H0 ;  /* 0x20000027ff227230 */ /* 0x000fe40000004100 */
[----:B------:R-:W-:Y:S02]  /*9be0*/  HADD2.F32 R33, -RZ, R44.H1_H1 ;  /* 0x3000002cff217230 */ /* 0x000fe40000004100 */
[--C-:B------:R-:W-:Y:S02]  /*9bf0*/  HADD2.F32 R20, -RZ, R14.reuse.H1_H1 ;  /* 0x3000000eff147230 */ /* 0x100fe40000004100 */
[----:B------:R-:W-:Y:S02]  /*9c00*/  HADD2.F32 R31, -RZ, R14.H0_H0 ;  /* 0x2000000eff1f7230 */ /* 0x000fe40000004100 */
[----:B------:R-:W-:Y:S01]  /*9c10*/  FFMA.FTZ R21, R38, R6, R21 ;  /* 0x0000000626157223 */ /* 0x000fe20000010015 */
[----:B------:R-:W-:-:S02]  /*9c20*/  HADD2.F32 R4, -RZ, R7.H0_H0 ;  /* 0x20000007ff047230 */ /* 0x000fc40000004100 */
[-C--:B------:R-:W-:Y:S01]  /*9c30*/  FMUL.FTZ R25, R34, R26.reuse ;  /* 0x0000001a22197220 */ /* 0x080fe20000410000 */
[----:B------:R-:W-:Y:S02]  /*9c40*/  HADD2.F32 R7, -RZ, R7.H1_H1 ;  /* 0x30000007ff077230 */ /* 0x000fe40000004100 */
[-C--:B------:R-:W-:Y:S01]  /*9c50*/  FMUL.FTZ R6, R33, R11.reuse ;  /* 0x0000000b21067220 */ /* 0x080fe20000410000 */
[C---:B------:R-:W-:Y:S01]  /*9c60*/  FMUL.FTZ R27, R20.reuse, R26 ;  /* 0x0000001a141b7220 */ /* 0x040fe20000410000 */
[C---:B------:R-:W-:Y:S01]  /*9c70*/  FMUL.FTZ R10, R31.reuse, R11 ;  /* 0x0000000b1f0a7220 */ /* 0x040fe20000410000 */
[-C--:B------:R-:W-:Y:S01]  /*9c80*/  FFMA.FTZ R25, R20, R4.reuse, -R25 ;  /* 0x0000000414197223 */ /* 0x080fe20000010819 */
[-C--:B------:R-:W-:Y:S01]  /*9c90*/  FFMA.FTZ R14, R31, R7.reuse, -R6 ;  /* 0x000000071f0e7223 */ /* 0x080fe20000010806 */
        /* <DEDUP_REMOVED lines=12> */
.L_x_1328:
[----:B------:R-:W-:Y:S05]  /*9d60*/  BSYNC B0 ;  /* 0x0000000000007941 */ /* 0x000fea0003800000 */
.L_x_1317:
        /* <DEDUP_REMOVED lines=8> */
.L_x_1314:
[----:B012---:R-:W-:-:S05]  /*9df0*/  IMAD.U32 R3, RZ, RZ, UR37 ;  /* 0x00000025ff037e24 */ /* 0x007fca000f8e00ff */
[----:B------:R-:W-:-:S13]  /*9e00*/  ISETP.NE.AND P0, PT, R3, 0x3, PT ;  /* 0x000000030300780c */ /* 0x000fda0003f05270 */
[----:B------:R-:W-:Y:S05]  /*9e10*/  @!P0 BRA `(.L_x_1338) ;  /* 0x0000000000048947 */ /* 0x000fea0003800000 */
[----:B------:R-:W-:Y:S01]  /*9e20*/  BPT.TRAP 0x1 ;  /* 0x000000040000795c */ /* 0x000fe20000300000 */
.L_x_1338:
[----:B------:R-:W-:Y:S01]  /*9e30*/  IMAD R11, R17, 0x8, R2 ;  /* 0x00000008110b7824 */ /* 0x000fe200078e0202 */
[----:B------:R-:W-:-:S04]  /*9e40*/  SHF.L.U32 R10, R186, 0x1f, RZ ;  /* 0x0000001fba0a7819 */ /* 0x000fc800000006ff */
[----:B------:R0:W1:Y:S01]  /*9e50*/  SYNCS.PHASECHK.TRANS64.TRYWAIT P1, [R11+URZ+0x38830], R10 ;  /* 0x0388300a0b0075a7 */ /* 0x000062000802017f */
[----:B------:R-:W-:Y:S05]  /*9e60*/  @!P0 BRA `(.L_x_1339) ;  /* 0x0000000000048947 */ /* 0x000fea0003800000 */
[----:B------:R-:W-:Y:S01]  /*9e70*/  BPT.TRAP 0x1 ;  /* 0x000000040000795c */ /* 0x000fe20000300000 */
.L_x_1339:
        /* <DEDUP_REMOVED lines=10> */
.L_x_1340:
        /* <DEDUP_REMOVED lines=10> */
[----:B------:R-:W-:Y:S01]  /*9fc0*/  VIADD R6, R12, 0x2 ;  /* 0x000000020c067836 */ /* 0x000fe20000000000 */
[----:B------:R-:W-:Y:S01]  /*9fd0*/  R2UR UR7, R13 ;  /* 0x000000000d0772ca */ /* 0x000fe200000e0000 */
[----:B------:R-:W-:Y:S01]  /*9fe0*/  IMAD.MOV.U32 R5, RZ, RZ, 0x40000040 ;  /* 0x40000040ff057424 */ /* 0x000fe200078e00ff */
[----:B------:R-:W-:Y:S01]  /*9ff0*/  SHF.L.U32 R3, R0, 0x1f, RZ ;  /* 0x0000001f00037819 */ /* 0x000fe200000006ff */
[----:B------:R-:W-:Y:S01]  /*a000*/  IMAD.MOV.U32 R7, RZ, RZ, 0x40000040 ;  /* 0x40000040ff077424 */ /* 0x000fe200078e00ff */
[----:B------:R-:W-:Y:S01]  /*a010*/  BSSY B0, `(.L_x_1342) ;  /* 0x0000022000007945 */ /* 0x000fe20003800000 */
[----:B------:R-:W-:-:S02]  /*a020*/  VIADD R14, R12, 0x4 ;  /* 0x000000040c0e7836 */ /* 0x000fc40000000000 */
[----:B------:R-:W-:Y:S02]  /*a030*/  IMAD.MOV.U32 R15, RZ, RZ, 0x40000040 ;  /* 0x40000040ff0f7424 */ /* 0x000fe400078e00ff */
[----:B------:R-:W-:Y:S02]  /*a040*/  VIADD R12, R12, 0x6 ;  /* 0x000000060c0c7836 */ /* 0x000fe40000000000 */
[----:B------:R-:W-:Y:S02]  /*a050*/  IMAD.MOV.U32 R9, RZ, RZ, 0x40000040 ;  /* 0x40000040ff097424 */ /* 0x000fe400078e00ff */
[----:B------:R-:W-:Y:S01]  /*a060*/  HGMMA.64x64x16.F32 R24, gdesc[UR4], RZ, !UPT, gsb0 ;  /* 0x00e00000041879f0 */ /* 0x000fe2000c0008ff */
[----:B------:R-:W-:Y:S01]  /*a070*/  R2UR UR4, R4 ;  /* 0x00000000040472ca */ /* 0x000fe200000e0000 */
[----:B------:R-:W-:Y:S01]  /*a080*/  IMAD.MOV.U32 R13, RZ, RZ, 0x40000040 ;  /* 0x40000040ff0d7424 */ /* 0x000fe200078e00ff */
[----:B------:R-:W-:Y:S02]  /*a090*/  R2UR UR5, R5 ;  /* 0x00000000050572ca */ /* 0x000fe400000e0000 */
[----:B------:R-:W-:Y:S01]  /*a0a0*/  R2UR UR6, R6 ;  /* 0x00000000060672ca */ /* 0x000fe200000e0000 */
[----:B------:R-:W-:Y:S01]  /*a0b0*/  VIADD R6, R8, 0x4 ;  /* 0x0000000408067836 */ /* 0x000fe20000000000 */
[----:B------:R-:W-:Y:S01]  /*a0c0*/  R2UR UR7, R7 ;  /* 0x00000000070772ca */ /* 0x000fe200000e0000 */
[----:B------:R-:W-:-:S02]  /*a0d0*/  IMAD.MOV.U32 R7, RZ, RZ, 0x40000040 ;  /* 0x40000040ff077424 */ /* 0x000fc400078e00ff */
        /* <DEDUP_REMOVED lines=19> */
[----:B------:R-:W2:Y:S02]  /*a210*/  SYNCS.PHASECHK.TRANS64.TRYWAIT P1, [R2+URZ+0x38810], R3 ;  /* 0x03881003020075a7 */ /* 0x000ea4000802017f */
[----:B--2---:R-:W-:Y:S05]  /*a220*/  @!P1 BRA `(.L_x_1343) ;  /* 0x0000015000549947 */ /* 0x004fea0003800000 */
.L_x_1545:
[----:B------:R-:W-:Y:S05]  /*a230*/  BSYNC B0 ;  /* 0x0000000000007941 */ /* 0x000fea0003800000 */
.L_x_1342:
[----:B------:R-:W-:Y:S05]  /*a240*/  @!P0 BRA `(.L_x_1344) ;  /* 0x0000000000048947 */ /* 0x000fea0003800000 */
[----:B------:R-:W-:Y:S01]  /*a250*/  BPT.TRAP 0x1 ;  /* 0x000000040000795c */ /* 0x000fe20000300000 */
.L_x_1344:
[----:B------:R3:W0:Y:S01]  /*a260*/  SYNCS.PHASECHK.TRANS64.TRYWAIT P1, [R11+URZ+0x38850], R10 ;  /* 0x0388500a0b0075a7 */ /* 0x000622000802017f */
[----:B------:R-:W-:Y:S05]  /*a270*/  @!P0 BRA `(.L_x_1345) ;  /* 0x0000000000048947 */ /* 0x000fea0003800000 */
[----:B------:R-:W-:Y:S01]  /*a280*/  BPT.TRAP 0x1 ;  /* 0x000000040000795c */ /* 0x000fe20000300000 */
.L_x_1345:
[C---:B------:R-:W-:Y:S02]  /*a290*/  VIADD R0, R2.reuse, 0x400 ;  /* 0x0000040002007836 */ /* 0x040fe40000000000 */
[----:B--2---:R-:W-:-:S03]  /*a2a0*/  VIADD R3, R2, 0x26400 ;  /* 0x0002640002037836 */ /* 0x004fc60000000000 */
[----:B------:R-:W-:Y:S02]  /*a2b0*/  SHF.R.U32.HI R0, RZ, 0x4, R0 ;  /* 0x00000004ff007819 */ /* 0x000fe40000011600 */
[----:B------:R-:W-:Y:S02]  /*a2c0*/  SHF.R.U32.HI R3, RZ, 0x4, R3 ;  /* 0x00000004ff037819 */ /* 0x000fe40000011603 */
[----:B------:R-:W-:Y:S02]  /*a2d0*/  LOP3.LUT R0, R0, 0x3fff, RZ, 0xc0, !PT ;  /* 0x00003fff00007812 */ /* 0x000fe400078ec0ff */
[----:B------:R-:W-:Y:S02]  /*a2e0*/  LOP3.LUT R3, R3, 0x3fff, RZ, 0xc0, !PT ;  /* 0x00003fff03037812 */ /* 0x000fe400078ec0ff */
[----:B------:R-:W-:Y:S01]  /*a2f0*/  LOP3.LUT R218, R0, 0x10000, RZ, 0xfc, !PT ;  /* 0x0001000000da7812 */ /* 0x000fe200078efcff */
[----:B0-----:R-:W-:Y:S06]  /*a300*/  @P1 BRA `(.L_x_1346) ;  /* 0x0000000000081947 */ /* 0x001fec0003800000 */
[----:B------:R-:W0:Y:S02]  /*a310*/  SYNCS.PHASECHK.TRANS64.TRYWAIT P1, [R11+URZ+0x38850], R10 ;  /* 0x0388500a0b0075a7 */ /* 0x000e24000802017f */
[----:B0-----:R-:W-:Y:S05]  /*a320*/  @!P1 BRA `(.L_x_1347) ;  /* 0x0000015000289947 */ /* 0x001fea0003800000 */
.L_x_1346:
[----:B------:R-:W-:Y:S01]  /*a330*/  LOP3.LUT R0, R3, 0x10000, RZ, 0xfc, !PT ;  /* 0x0001000003007812 */ /* 0x000fe200078efcff */
[----:B------:R-:W-:Y:S01]  /*a340*/  IMAD R12, R17, 0x1000, R218 ;  /* 0x00001000110c7824 */ /* 0x000fe200078e02da */
[----:B------:R-:W-:Y:S05]  /*a350*/  WARPSYNC.ALL ;  /* 0x0000000000007948 */ /* 0x000fea0003800000 */
[----:B------:R-:W-:Y:S01]  /*a360*/  IMAD.MOV.U32 R14, RZ, RZ, R0 ;  /* 0x000000ffff0e7224 */ /* 0x000fe200078e0000 */
[----:B------:R-:W-:Y:S01]  /*a370*/  R2UR UR6, R12 ;  /* 0x000000000c0672ca */ /* 0x000fe200000e0000 */
[----:B------:R-:W-:Y:S01]  /*a380*/  IMAD.MOV.U32 R15, RZ, RZ, 0x40000040 ;  /* 0x40000040ff0f7424 */ /* 0x000fe200078e00ff */
[----:B------:R-:W-:Y:S01]  /*a390*/  WARPGROUP.ARRIVE ;  /* 0x00000000000079c5 */ /* 0x000fe20000000000 */
[----:B------:R-:W-:Y:S01]  /*a3a0*/  IMAD.MOV.U32 R13, RZ, RZ, 0x40000040 ;  /* 0x40000040ff0d7424 */ /* 0x000fe200078e00ff */
[----:B------:R-:W-:Y:S01]  /*a3b0*/  R2UR UR4, R14 ;  /* 0x000000000e0472ca */ /* 0x000fe200000e0000 */
[----:B------:R-:W-:Y:S01]  /*a3c0*/  VIADD R14, R0, 0x2 ;  /* 0x00000002000e7836 */ /* 0x000fe20000000000 */
[----:B------:R-:W-:Y:S01]  /*a3d0*/  R2UR UR5, R15 ;  /* 0x000000000f0572ca */ /* 0x000fe200000e0000 */
[----:B------:R-:W-:Y:S01]  /*a3e0*/  VIADD R20, R12, 0x2 ;  /* 0x000000020c147836 */ /* 0x000fe20000000000 */
[----:B------:R-:W-:Y:S01]  /*a3f0*/  R2UR UR7, R13 ;  /* 0x000000000d0772ca */ /* 0x000fe200000e0000 */
[----:B------:R-:W-:Y:S01]  /*a400*/  IMAD.MOV.U32 R15, RZ, RZ, 0x40000040 ;  /* 0x40000040ff0f7424 */ /* 0x000fe200078e00ff */
[----:B------:R-:W2:Y:S01]  /*a410*/  S2R R56, SR_TID.X ;  /* 0x0000000000387919 */ /* 0x000ea20000002100 */
[----:B----4-:R-:W-:-:S02]  /*a420*/  IMAD.MOV.U32 R21, RZ, RZ, 0x40000040 ;  /* 0x40000040ff157424 */ /* 0x010fc400078e00ff */
[----:B------:R-:W-:Y:S02]  /*a430*/  VIADD R58, R12, 0x800 ;  /* 0x000008000c3a7836 */ /* 0x000fe40000000000 */
[----:B------:R-:W-:-:S06]  /*a440*/  IMAD.MOV.U32 R13, RZ, RZ, 0x4 ;  /* 0x00000004ff0d7424 */ /* 0x000fcc00078e00ff */
[----:B------:R-:W-:Y:S01]  /*a450*/  HGMMA.64x64x16.F32 R24, gdesc[UR4], R24, gsb0 ;  /* 0x00e00000041879f0 */ /* 0x000fe20008000818 */
[----:B------:R-:W-:Y:S01]  /*a460*/  R2UR UR4, R14 ;  /* 0x000000000e0472ca */ /* 0x000fe200000e0000 */
[----:B------:R-:W-:Y:S01]  /*a470*/  VIADD R14, R0, 0x4 ;  /* 0x00000004000e7836 */ /* 0x000fe20000000000 */
[----:B------:R-:W-:Y:S01]  /*a480*/  R2UR UR5, R15 ;  /* 0x000000000f0572ca */ /* 0x000fe200000e0000 */
[----:B------:R-:W-:Y:S01]  /*a490*/  IMAD.MOV.U32 R15, RZ, RZ, 0x40000040 ;  /* 0x40000040ff0f7424 */ /* 0x000fe200078e00ff */
[----:B------:R-:W-:Y:S01]  /*a4a0*/  R2UR UR6, R20 ;  /* 0x00000000140672ca */ /* 0x000fe200000e0000 */
[----:B------:R-:W-:Y:S01]  /*a4b0*/  VIADD R20, R12, 0x4 ;  /* 0x000000040c147836 */ /* 0x000fe20000000000 */
[----:B------:R-:W-:Y:S01]  /*a4c0*/  R2UR UR7, R21 ;  /* 0x00000000150772ca */ /* 0x000fe200000e0000 */
[----:B------:R-:W-:Y:S01]  /*a4d0*/  IMAD.MOV.U32 R21, RZ, RZ, 0x40000040 ;  /* 0x40000040ff157424 */ /* 0x000fe200078e00ff */
[----:B--2---:R-:W-:-:S05]  /*a4e0*/  SHF.R.U32.HI R56, RZ, 0x7, R56 ;  /* 0x00000007ff387819 */ /* 0x004fca0000011638 */
[----:B------:R2:W4:Y:S02]  /*a4f0*/  SHFL.IDX PT, R3, R56, RZ, 0x1f ;  /* 0x00001fff38037589 */ /* 0x00052400000e0000 */
[----:B--2---:R-:W-:Y:S01]  /*a500*/  VIADD R56, R0, 0x800 ;  /* 0x0000080000387836 */ /* 0x004fe20000000000 */
[----:B----4-:R-:W-:-:S04]  /*a510*/  ISETP.GT.AND P1, PT, R3, 0x7f, PT ;  /* 0x0000007f0300780c */ /* 0x010fc80003f24270 */
[----:B------:R-:W-:Y:S02]  /*a520*/  SEL R3, RZ, 0x2, !P1 ;  /* 0x00000002ff037807 */ /* 0x000fe40004800000 */
[C---:B01-3--:R-:W-:Y:S02]  /*a530*/  SEL R10, R13.reuse, 0x2, P1 ;  /* 0x000000020d0a7807 */ /* 0x04bfe40000800000 */
[----:B------:R-:W-:Y:S01]  /*a540*/  SEL R13, R13, 0x6, !P1 ;  /* 0x000000060d0d7807 */ /* 0x000fe20004800000 */
[----:B------:R-:W-:Y:S02]  /*a550*/  WARPGROUP.DEPBAR.LE gsb0, 0x0 ;  /* 0x00008000000079c5 */ /* 0x000fe40000010000 */
[----:B------:R-:W-:-:S06]  /*a560*/  WARPGROUP.ARRIVE ;  /* 0x00000000000079c5 */ /* 0x000fcc0000000000 */
        /* <DEDUP_REMOVED lines=9> */
[----:B------:R-:W-:Y:S02]  /*a600*/  WARPGROUP.DEPBAR.LE gsb0, 0x0 ;  /* 0x00008000000079c5 */ /* 0x000fe40000010000 */
[----:B------:R-:W-:-:S09]  /*a610*/  WARPGROUP.ARRIVE ;  /* 0x00000000000079c5 */ /* 0x000fd20000000000 */
        /* <DEDUP_REMOVED lines=134> */
[----:B------:R-:W-:Y:S01]  /*ae80*/  IMAD.IADD R14, R3, 0x1, R58 ;  /* 0x00000001030e7824 */ /* 0x000fe200078e023a */
[----:B------:R-:W-:Y:S01]  /*ae90*/  R2UR UR5, R15 ;  /* 0x000000000f0572ca */ /* 0x000fe200000e0000 */
[----:B------:R-:W-:Y:S01]  /*aea0*/  IMAD.MOV.U32 R15, RZ, RZ, 0x40000040 ;  /* 0x40000040ff0f7424 */ /* 0x000fe200078e00ff */
[----:B------:R-:W-:Y:S01]  /*aeb0*/  R2UR UR6, R20 ;  /* 0x00000000140672ca */ /* 0x000fe200000e0000 */
[----:B------:R-:W-:Y:S01]  /*aec0*/  IMAD.IADD R20, R3, 0x1, R56 ;  /* 0x0000000103147824 */ /* 0x000fe200078e0238 */
[----:B------:R-:W-:Y:S01]  /*aed0*/  R2UR UR7, R21 ;  /* 0x00000000150772ca */ /* 0x000fe200000e0000 */
[----:B------:R-:W-:Y:S01]  /*aee0*/  IMAD.MOV.U32 R21, RZ, RZ, 0x40000040 ;  /* 0x40000040ff157424 */ /* 0x000fe200078e00ff */
[----:B------:R-:W-:Y:S02]  /*aef0*/  WARPGROUP.DEPBAR.LE gsb0, 0x0 ;  /* 0x00008000000079c5 */ /* 0x000fe40000010000 */
[----:B------:R-:W-:-:S09]  /*af00*/  WARPGROUP.ARRIVE ;  /* 0x00000000000079c5 */ /* 0x000fd20000000000 */
[----:B------:R-:W-:Y:S01]  /*af10*/  HGMMA.64x64x16.F32 R24, gdesc[UR4], R24, gsb0 ;  /* 0x00e00000041879f0 */ /* 0x000fe20008000818 */
[----:B------:R-:W-:Y:S01]  /*af20*/  R2UR UR6, R14 ;  /* 0x000000000e0672ca */ /* 0x000fe200000e0000 */
[--C-:B------:R-:W-:Y:S01]  /*af30*/  IMAD.IADD R14, R58, 0x1, R10.reuse ;  /* 0x000000013a0e7824 */ /* 0x100fe200078e020a */
        /* <DEDUP_REMOVED lines=16> */
[----:B------:R-:W-:Y:S02]  /*b040*/  IMAD.MOV.U32 R21, RZ, RZ, 0x40000040 ;  /* 0x40000040ff157424 */ /* 0x000fe400078e00ff */
[----:B------:R-:W-:-:S02]  /*b050*/  VIADD R56, R0, 0xa00 ;  /* 0x00000a0000387836 */ /* 0x000fc40000000000 */
[----:B------:R-:W-:Y:S01]  /*b060*/  VIADD R58, R12, 0xa00 ;  /* 0x00000a000c3a7836 */ /* 0x000fe20000000000 */
[----:B------:R-:W-:Y:S02]  /*b070*/  WARPGROUP.DEPBAR.LE gsb0, 0x0 ;  /* 0x00008000000079c5 */ /* 0x000fe40000010000 */
[----:B------:R-:W-:-:S06]  /*b080*/  WARPGROUP.ARRIVE ;  /* 0x00000000000079c5 */ /* 0x000fcc0000000000 */
[----:B------:R-:W-:Y:S01]  /*b090*/  HGMMA.64x64x16.F32 R24, gdesc[UR4], R24, gsb0 ;  /* 0x00e00000041879f0 */ /* 0x000fe20008000818 */
[----:B------:R-:W-:Y:S01]  /*b0a0*/  R2UR UR4, R14 ;  /* 0x000000000e0472ca */ /* 0x000fe200000e0000 */
[----:B------:R-:W-:Y:S01]  /*b0b0*/  IMAD.MOV.U32 R14, RZ, RZ, 0x28 ;  /* 0x00000028ff0e7424 */ /* 0x000fe200078e00ff */
[----:B------:R-:W-:Y:S01]  /*b0c0*/  R2UR UR5, R15 ;  /* 0x000000000f0572ca */ /* 0x000fe200000e0000 */
[----:B------:R-:W-:Y:S01]  /*b0d0*/  IMAD.MOV.U32 R15, RZ, RZ, 0xa00 ;  /* 0x00000a00ff0f7424 */ /* 0x000fe200078e00ff */
[----:B------:R-:W-:Y:S02]  /*b0e0*/  R2UR UR6, R20 ;  /* 0x00000000140672ca */ /* 0x000fe400000e0000 */
[----:B------:R-:W-:Y:S02]  /*b0f0*/  R2UR UR7, R21 ;  /* 0x00000000150772ca */ /* 0x000fe400000e0000 */
[----:B------:R-:W-:Y:S02]  /*b100*/  SEL R14, R14, 0x26, P1 ;  /* 0x000000260e0e7807 */ /* 0x000fe40000800000 */
[----:B------:R-:W-:-:S02]  /*b110*/  SEL R15, R15, 0x980, P1 ;  /* 0x000009800f0f7807 */ /* 0x000fc40000800000 */
[----:B------:R-:W-:Y:S02]  /*b120*/  LOP3.LUT R21, R14, 0x6, RZ, 0xc0, !PT ;  /* 0x000000060e157812 */ /* 0x000fe400078ec0ff */
[----:B------:R-:W-:-:S04]  /*b130*/  LOP3.LUT R15, R15, 0xa00, RZ, 0xc0, !PT ;  /* 0x00000a000f0f7812 */ /* 0x000fc800078ec0ff */
[CC--:B------:R-:W-:Y:S02]  /*b140*/  IADD3 R14, R21.reuse, R15.reuse, R0 ;  /* 0x0000000f150e7210 */ /* 0x0c0fe40007ffe000 */
[----:B------:R-:W-:Y:S01]  /*b150*/  IADD3 R20, R21, R15, R12 ;  /* 0x0000000f15147210 */ /* 0x000fe20007ffe00c */
[----:B------:R-:W-:Y:S02]  /*b160*/  IMAD.MOV.U32 R15, RZ, RZ, 0x40000040 ;  /* 0x40000040ff0f7424 */ /* 0x000fe400078e00ff */
[----:B------:R-:W-:Y:S01]  /*b170*/  IMAD.MOV.U32 R21, RZ, RZ, 0x40000040 ;  /* 0x40000040ff157424 */ /* 0x000fe200078e00ff */
[----:B------:R-:W-:Y:S02]  /*b180*/  WARPGROUP.DEPBAR.LE gsb0, 0x0 ;  /* 0x00008000000079c5 */ /* 0x000fe40000010000 */
[----:B------:R-:W-:-:S06]  /*b190*/  WARPGROUP.ARRIVE ;  /* 0x00000000000079c5 */ /* 0x000fcc0000000000 */
        /* <DEDUP_REMOVED lines=113> */
[----:B------:R-:W-:-:S05]  /*b8b0*/  IMAD.MOV.U32 R3, RZ, RZ, 0x40 ;  /* 0x00000040ff037424 */ /* 0x000fca00078e00ff */
[----:B------:R-:W-:-:S04]  /*b8c0*/  SEL R3, R3, 0x3e, P1 ;  /* 0x0000003e03037807 */ /* 0x000fc80000800000 */
[----:B------:R-:W-:Y:S01]  /*b8d0*/  LOP3.LUT R3, R3, 0x6, RZ, 0xc0, !PT ;  /* 0x0000000603037812 */ /* 0x000fe200078ec0ff */
        /* <DEDUP_REMOVED lines=13> */
[----:B------:R-:W-:-:S04]  /*b9b0*/  LOP3.LUT R10, R10, 0x1e00, RZ, 0xc0, !PT ;  /* 0x00001e000a0a7812 */ /* 0x000fc800078ec0ff */
[----:B------:R-:W-:Y:S01]  /*b9c0*/  IADD3 R12, R3, R10, R12 ;  /* 0x0000000a030c7210 */ /* 0x000fe20007ffe00c */
        /* <DEDUP_REMOVED lines=11> */
[----:B------:R-:W-:Y:S01]  /*ba80*/  IMAD.MOV.U32 R13, RZ, RZ, 0x40000040 ;  /* 0x40000040ff0d7424 */ /* 0x000fe200078e00ff */
[----:B------:R-:W-:-:S02]  /*ba90*/  WARPGROUP.DEPBAR.LE gsb0, 0x0 ;  /* 0x00008000000079c5 */ /* 0x000fc40000010000 */
[----:B------:R-:W-:-:S07]  /*baa0*/  WARPGROUP.ARRIVE ;  /* 0x00000000000079c5 */ /* 0x000fce0000000000 */
[----:B------:R-:W-:Y:S01]  /*bab0*/  HGMMA.64x64x16.F32 R24, gdesc[UR4], R24, gsb0 ;  /* 0x00e00000041879f0 */ /* 0x000fe20008000818 */
[----:B------:R-:W-:Y:S02]  /*bac0*/  R2UR UR4, R14 ;  /* 0x000000000e0472ca */ /* 0x000fe400000e0000 */
[----:B------:R-:W-:Y:S01]  /*bad0*/  R2UR UR5, R15 ;  /* 0x000000000f0572ca */ /* 0x000fe200000e0000 */
[----:B------:R-:W-:Y:S01]  /*bae0*/  IMAD.MOV.U32 R15, RZ, RZ, 0x40000040 ;  /* 0x40000040ff0f7424 */ /* 0x000fe200078e00ff */
[----:B------:R-:W-:Y:S02]  /*baf0*/  R2UR UR6, R20 ;  /* 0x00000000140672ca */ /* 0x000fe400000e0000 */
[----:B------:R-:W-:Y:S02]  /*bb00*/  R2UR UR7, R21 ;  /* 0x00000000150772ca */ /* 0x000fe400000e0000 */
[----:B------:R-:W-:Y:S01]  /*bb10*/  IADD3 R14, R3, R10, R0 ;  /* 0x0000000a030e7210 */ /* 0x000fe20007ffe000 */
[----:B------:R-:W-:-:S02]  /*bb20*/  WARPGROUP.DEPBAR.LE gsb0, 0x0 ;  /* 0x00008000000079c5 */ /* 0x000fc40000010000 */
[----:B------:R-:W-:-:S08]  /*bb30*/  WARPGROUP.ARRIVE ;  /* 0x00000000000079c5 */ /* 0x000fd00000000000 */
        /* <DEDUP_REMOVED lines=11> */
.L_x_1348:
[----:B------:R-:W2:Y:S01]  /*bbf0*/  LDL R56, [R1+0x58] ;  /* 0x0000580001387983 */ /* 0x000ea20000100800 */
[----:B------:R-:W-:Y:S01]  /*bc00*/  ULDC UR4, c[0x0][0xad0] ;  /* 0x0002b40000047ab9 */ /* 0x000fe20000000800 */
[----:B------:R-:W-:Y:S01]  /*bc10*/  ULDC UR5, c[0x0][0xa80] ;  /* 0x0002a00000057ab9 */ /* 0x000fe20000000800 */
[----:B------:R-:W-:Y:S01]  /*bc20*/  FMUL.FTZ R12, R24, UR4 ;  /* 0x00000004180c7c20 */ /* 0x000fe20008410000 */
[----:B------:R-:W-:Y:S01]  /*bc30*/  FMUL.FTZ R13, R25, UR4 ;  /* 0x00000004190d7c20 */ /* 0x000fe20008410000 */
[----:B------:R-:W-:Y:S01]  /*bc40*/  FMUL.FTZ R20, R28, UR4 ;  /* 0x000000041c147c20 */ /* 0x000fe20008410000 */
[----:B------:R-:W-:Y:S01]  /*bc50*/  FMUL.FTZ R21, R29, UR4 ;  /* 0x000000041d157c20 */ /* 0x000fe20008410000 */
[----:B------:R-:W-:Y:S02]  /*bc60*/  IMAD R28, R169, -0x40, R84 ;  /* 0xffffffc0a91c7824 */ /* 0x000fe400078e0254 */
        /* <DEDUP_REMOVED lines=31> */
[----:B------:R-:W-:-:S02]  /*be60*/  LOP3.LUT R213, R213, 0x2000000, RZ, 0xfc, !PT ;  /* 0x02000000d5d57812 */ /* 0x000fc400078efcff */
        /* <DEDUP_REMOVED lines=25> */
[----:B------:R-:W-:Y:S08]  /*c000*/  MUFU.TANH R51, R51 ;  /* 0x0000003300337308 */ /* 0x000ff00000002400 */
[----:B------:R-:W4:Y:S01]  /*c010*/  MUFU.TANH R54, R54 ;  /* 0x0000003600367308 */ /* 0x000f220000002400 */
[----:B--2---:R-:W-:-:S04]  /*c020*/  IADD3 R28, -R56, 0x40, R28 ;  /* 0x00000040381c7810 */ /* 0x004fc80007ffe11c */
[C---:B------:R-:W-:Y:S02]  /*c030*/  ISETP.GT.AND P5, PT, R28.reuse, RZ, PT ;  /* 0x000000ff1c00720c */ /* 0x040fe40003fa4270 */
[C---:B------:R-:W-:Y:S02]  /*c040*/  ISETP.GT.AND P4, PT, R28.reuse, 0x1, PT ;  /* 0x000000011c00780c */ /* 0x040fe40003f84270 */
[----:B------:R-:W-:Y:S02]  /*c050*/  ISETP.GT.AND P3, PT, R28, 0x8, PT ;  /* 0x000000081c00780c */ /* 0x000fe40003f64270 */
[----:B0-----:R-:W-:Y:S02]  /*c060*/  FSEL R12, R12, -INF , P5 ;  /* 0xff8000000c0c7808 */ /* 0x001fe40002800000 */
[----:B-1----:R-:W-:Y:S02]  /*c070*/  FSEL R41, R13, -INF , P4 ;  /* 0xff8000000d297808 */ /* 0x002fe40002000000 */
[----:B---3--:R-:W-:-:S02]  /*c080*/  FSEL R29, R20, -INF , P3 ;  /* 0xff800000141d7808 */ /* 0x008fc40001800000 */
[----:B------:R-:W-:Y:S02]  /*c090*/  ISETP.GT.AND P2, PT, R28, 0x9, PT ;  /* 0x000000091c00780c */ /* 0x000fe40003f44270 */
[----:B------:R-:W-:Y:S02]  /*c0a0*/  FMNMX.FTZ R20, R12, R41, !PT ;  /* 0x000000290c147209 */ /* 0x000fe40007810000 */
[C---:B------:R-:W-:Y:S02]  /*c0b0*/  ISETP.GT.AND P1, PT, R28.reuse, 0x10, PT ;  /* 0x000000101c00780c */ /* 0x040fe40003f24270 */
[----:B----4-:R-:W-:Y:S02]  /*c0c0*/  FSEL R39, R21, -INF , P2 ;  /* 0xff80000015277808 */ /* 0x010fe40001000000 */
        /* <DEDUP_REMOVED lines=46> */
[----:B------:R-:W-:Y:S02]  /*c3b0*/  FMNMX.FTZ R14, R3, R10, !PT ;  /* 0x0000000a030e7209 */ /* 0x000fe40007810000 */
[----:B------:R-:W-:Y:S02]  /*c3c0*/  FMNMX.FTZ R20, R83, R20, !PT ;  /* 0x0000001453147209 */ /* 0x000fe40007810000 */
[----:B------:R-:W-:Y:S02]  /*c3d0*/  FMNMX.FTZ R14, R13, R14, !PT ;  /* 0x0000000e0d0e7209 */ /* 0x000fe40007810000 */
[----:B------:R-:W-:Y:S01]  /*c3e0*/  FSEL R57, R46, -INF , P1 ;  /* 0xff8000002e397808 */ /* 0x000fe20000800000 */
[----:B------:R-:W0:Y:S01]  /*c3f0*/  SHFL.BFLY PT, R21, R20, 0x2, 0x1f ;  /* 0x0c401f0014157f89 */ /* 0x000e2200000e0000 */
[----:B------:R-:W-:-:S02]  /*c400*/  FMNMX.FTZ R14, R15, R14, !PT ;  /* 0x0000000e0f0e7209 */ /* 0x000fc40007810000 */
[----:B------:R-:W-:Y:S02]  /*c410*/  FSEL R53, R47, -INF , P6 ;  /* 0xff8000002f357808 */ /* 0x000fe40003000000 */
[----:B------:R-:W-:Y:S02]  /*c420*/  FMNMX.FTZ R14, R25, R14, !PT ;  /* 0x0000000e190e7209 */ /* 0x000fe40007810000 */
[----:B------:R-:W-:Y:S02]  /*c430*/  FSEL R61, R50, -INF , P5 ;  /* 0xff800000323d7808 */ /* 0x000fe40002800000 */
[----:B------:R-:W-:Y:S02]  /*c440*/  FMNMX.FTZ R14, R27, R14, !PT ;  /* 0x0000000e1b0e7209 */ /* 0x000fe40007810000 */
[----:B------:R-:W-:Y:S02]  /*c450*/  FSEL R59, R54, -INF , P3 ;  /* 0xff800000363b7808 */ /* 0x000fe40001800000 */
[----:B------:R-:W-:-:S04]  /*c460*/  FMNMX.FTZ R14, R31, R14, !PT ;  /* 0x0000000e1f0e7209 */ /* 0x000fc80007810000 */
[----:B------:R-:W-:-:S04]  /*c470*/  FMNMX.FTZ R14, R33, R14, !PT ;  /* 0x0000000e210e7209 */ /* 0x000fc80007810000 */
[----:B------:R-:W-:Y:S02]  /*c480*/  FMNMX.FTZ R14, R37, R14, !PT ;  /* 0x0000000e250e7209 */ /* 0x000fe40007810000 */
[----:B0-----:R-:W-:Y:S01]  /*c490*/  FMNMX.FTZ R21, R20, R21, !PT ;  /* 0x0000001514157209 */ /* 0x001fe20007810000 */
[----:B------:R-:W-:Y:S01]  /*c4a0*/  IMAD.U32 R20, RZ, RZ, UR5 ;  /* 0x00000005ff147e24 */ /* 0x000fe2000f8e00ff */
[----:B------:R-:W-:-:S03]  /*c4b0*/  FMNMX.FTZ R26, R35, R14, !PT ;  /* 0x0000000e231a7209 */ /* 0x000fc60007810000 */
[----:B------:R-:W0:Y:S01]  /*c4c0*/  SHFL.BFLY PT, R24, R21, 0x1, 0x1f ;  /* 0x0c201f0015187f89 */ /* 0x000e2200000e0000 */
[----:B------:R-:W-:-:S04]  /*c4d0*/  FMNMX.FTZ R26, R57, R26, !PT ;  /* 0x0000001a391a7209 */ /* 0x000fc80007810000 */
[----:B------:R-:W-:-:S04]  /*c4e0*/  FMNMX.FTZ R26, R53, R26, !PT ;  /* 0x0000001a351a7209 */ /* 0x000fc80007810000 */
[----:B------:R-:W-:Y:S02]  /*c4f0*/  FMNMX.FTZ R26, R61, R26, !PT ;  /* 0x0000001a3d1a7209 */ /* 0x000fe40007810000 */
[----:B0-----:R-:W-:Y:S01]  /*c500*/  FMNMX.FTZ R21, R21, R24, !PT ;  /* 0x0000001815157209 */ /* 0x001fe20007810000 */
[----:B------:R-:W-:Y:S01]  /*c510*/  FMUL.FTZ R24, R55, UR4 ;  /* 0x0000000437187c20 */ /* 0x000fe20008410000 */
[----:B------:R-:W-:Y:S02]  /*c520*/  FSEL R55, R51, -INF , P4 ;  /* 0xff80000033377808 */ /* 0x000fe40002000000 */
[C---:B------:R-:W-:Y:S01]  /*c530*/  FSETP.NEU.FTZ.AND P1, PT, R21.reuse, -INF , PT ;  /* 0xff8000001500780b */ /* 0x040fe20003f3d000 */
[----:B------:R-:W-:Y:S01]  /*c540*/  FMUL.FTZ R28, R21, R20 ;  /* 0x00000014151c7220 */ /* 0x000fe20000410000 */
[----:B------:R-:W-:Y:S01]  /*c550*/  FMNMX.FTZ R26, R55, R26, !PT ;  /* 0x0000001a371a7209 */ /* 0x000fe20007810000 */
[----:B------:R-:W0:Y:S03]  /*c560*/  MUFU.TANH R24, R24 ;  /* 0x0000001800187308 */ /* 0x000e260000002400 */
[----:B------:R-:W-:-:S02]  /*c570*/  FMNMX.FTZ R26, R59, R26, !PT ;  /* 0x0000001a3b1a7209 */ /* 0x000fc40007810000 */
[----:B------:R-:W-:-:S05]  /*c580*/  FSEL R14, R28, RZ, P1 ;  /* 0x000000ff1c0e7208 */ /* 0x000fca0000800000 */
[-CC-:B------:R-:W-:Y:S01]  /*c590*/  FFMA.FTZ R49, R39, R20.reuse, -R14.reuse ;  /* 0x0000001427317223 */ /* 0x180fe2000001080e */
[-CC-:B------:R-:W-:Y:S01]  /*c5a0*/  FFMA.FTZ R164, R12, R20.reuse, -R14.reuse ;  /* 0x000000140ca47223 */ /* 0x180fe2000001080e */
[-CC-:B------:R-:W-:Y:S01]  /*c5b0*/  FFMA.FTZ R41, R41, R20.reuse, -R14.reuse ;  /* 0x0000001429297223 */ /* 0x180fe2000001080e */
[-CC-:B------:R-:W-:Y:S01]  /*c5c0*/  FFMA.FTZ R166, R29, R20.reuse, -R14.reuse ;  /* 0x000000141da67223 */ /* 0x180fe2000001080e */
[-CC-:B------:R-:W-:Y:S01]  /*c5d0*/  FFMA.FTZ R152, R43, R20.reuse, -R14.reuse ;  /* 0x000000142b987223 */ /* 0x180fe2000001080e */
[-CC-:B------:R-:W-:Y:S01]  /*c5e0*/  FFMA.FTZ R51, R45, R20.reuse, -R14.reuse ;  /* 0x000000142d337223 */ /* 0x180fe2000001080e */
[-CC-:B------:R-:W-:Y:S01]  /*c5f0*/  FFMA.FTZ R154, R65, R20.reuse, -R14.reuse ;  /* 0x00000014419a7223 */ /* 0x180fe2000001080e */
[----:B0-----:R-:W-:Y:S01]  /*c600*/  FSEL R63, R24, -INF , P2 ;  /* 0xff800000183f7808 */ /* 0x001fe20001000000 */
[-CC-:B------:R-:W-:Y:S01]  /*c610*/  FFMA.FTZ R29, R67, R20.reuse, -R14.reuse ;  /* 0x00000014431d7223 */ /* 0x180fe2000001080e */
[-CC-:B------:R-:W-:Y:S01]  /*c620*/  FFMA.FTZ R156, R69, R20.reuse, -R14.reuse ;  /* 0x00000014459c7223 */ /* 0x180fe2000001080e */
[--C-:B------:R-:W-:Y:S01]  /*c630*/  FFMA.FTZ R43, R71, R20, -R14.reuse ;  /* 0x00000014472b7223 */ /* 0x100fe2000001080e */
[----:B------:R-:W-:Y:S01]  /*c640*/  FMNMX.FTZ R26, R63, R26, !PT ;  /* 0x0000001a3f1a7209 */ /* 0x000fe20007810000 */
[-CC-:B------:R-:W-:Y:S01]  /*c650*/  FFMA.FTZ R158, R73, R20.reuse, -R14.reuse ;  /* 0x00000014499e7223 */ /* 0x180fe2000001080e */
[-CC-:B------:R-:W-:Y:S01]  /*c660*/  FFMA.FTZ R45, R75, R20.reuse, -R14.reuse ;  /* 0x000000144b2d7223 */ /* 0x180fe2000001080e */
[-CC-:B------:R-:W-:Y:S01]  /*c670*/  FFMA.FTZ R160, R77, R20.reuse, -R14.reuse ;  /* 0x000000144da07223 */ /* 0x180fe2000001080e */
[-CC-:B------:R-:W-:Y:S01]  /*c680*/  FFMA.FTZ R79, R79, R20.reuse, -R14.reuse ;  /* 0x000000144f4f7223 */ /* 0x180fe2000001080e */
[----:B------:R-:W0:Y:S01]  /*c690*/  SHFL.BFLY PT, R39, R26, 0x2, 0x1f ;  /* 0x0c401f001a277f89 */ /* 0x000e2200000e0000 */
[-CC-:B------:R-:W-:Y:S01]  /*c6a0*/  FFMA.FTZ R162, R81, R20.reuse, -R14.reuse ;  /* 0x0000001451a27223 */ /* 0x180fe2000001080e */
[----:B------:R-:W-:Y:S01]  /*c6b0*/  FFMA.FTZ R47, R83, R20, -R14 ;  /* 0x00000014532f7223 */ /* 0x000fe2000001080e */
[----:B------:R-:W-:Y:S08]  /*c6c0*/  MUFU.EX2 R164, R164 ;  /* 0x000000a400a47308 */ /* 0x000ff00000000800 */
[----:B------:R-:W1:Y:S08]  /*c6d0*/  MUFU.EX2 R41, R41 ;  /* 0x0000002900297308 */ /* 0x000e700000000800 */
[----:B------:R-:W2:Y:S01]  /*c6e0*/  MUFU.EX2 R166, R166 ;  /* 0x000000a600a67308 */ /* 0x000ea20000000800 */
[----:B0-----:R-:W-:-:S07]  /*c6f0*/  FMNMX.FTZ R39, R26, R39, !PT ;  /* 0x000000271a277209 */ /* 0x001fce0007810000 */
[----:B------:R-:W0:Y:S01]  /*c700*/  MUFU.EX2 R49, R49 ;  /* 0x0000003100317308 */ /* 0x000e220000000800 */
[----:B------:R-:W3:Y:S07]  /*c710*/  SHFL.BFLY PT, R168, R39, 0x1, 0x1f ;  /* 0x0c201f0027a87f89 */ /* 0x000eee00000e0000 */
[----:B------:R-:W-:Y:S08]  /*c720*/  MUFU.EX2 R152, R152 ;  /* 0x0000009800987308 */ /* 0x000ff00000000800 */
[----:B------:R-:W-:Y:S08]  /*c730*/  MUFU.EX2 R51, R51 ;  /* 0x0000003300337308 */ /* 0x000ff00000000800 */
[----:B------:R-:W-:Y:S01]  /*c740*/  MUFU.EX2 R154, R154 ;  /* 0x0000009a009a7308 */ /* 0x000fe20000000800 */
[----:B---3--:R-:W-:-:S04]  /*c750*/  FMNMX.FTZ R168, R39, R168, !PT ;  /* 0x000000a827a87209 */ /* 0x008fc80007810000 */
[C---:B------:R-:W-:Y:S01]  /*c760*/  FSETP.NEU.FTZ.AND P1, PT, R168.reuse, -INF , PT ;  /* 0xff800000a800780b */ /* 0x040fe20003f3d000 */
[----:B------:R-:W-:Y:S02]  /*c770*/  FMUL.FTZ R12, R168, R20 ;  /* 0x00000014a80c7220 */ /* 0x000fe40000410000 */
[----:B------:R-:W-:Y:S03]  /*c780*/  MUFU.EX2 R29, R29 ;  /* 0x0000001d001d7308 */ /* 0x000fe60000000800 */
[----:B------:R-:W-:Y:S01]  /*c790*/  FSEL R14, R12, RZ, P1 ;  /* 0x000000ff0c0e7208 */ /* 0x000fe20000800000 */
[----:B------:R-:W-:-:S04]  /*c7a0*/  IMAD R12, R17, 0x1000, R213 ;  /* 0x00001000110c7824 */ /* 0x000fc800078e02d5 */
[----:B------:R-:W-:Y:S01]  /*c7b0*/  MUFU.EX2 R156, R156 ;  /* 0x0000009c009c7308 */ /* 0x000fe20000000800 */
[-CC-:B------:R-:W-:Y:S01]  /*c7c0*/  FFMA.FTZ R165, R3, R20.reuse, -R14.reuse ;  /* 0x0000001403a57223 */ /* 0x180fe2000001080e */
[-CC-:B------:R-:W-:Y:S01]  /*c7d0*/  FFMA.FTZ R10, R10, R20.reuse, -R14.reuse ;  /* 0x000000140a0a7223 */ /* 0x180fe2000001080e */
[-CC-:B------:R-:W-:Y:S01]  /*c7e0*/  FFMA.FTZ R167, R13, R20.reuse, -R14.reuse ;  /* 0x000000140da77223 */ /* 0x180fe2000001080e */
[----:B------:R-:W-:Y:S02]  /*c7f0*/  VIADD R3, R11, 0x38840 ;  /* 0x000388400b037836 */ /* 0x000fe40000000000 */
[-CC-:B------:R-:W-:Y:S01]  /*c800*/  FFMA.FTZ R24, R15, R20.reuse, -R14.reuse ;  /* 0x000000140f187223 */ /* 0x180fe2000001080e */
[-CC-:B------:R-:W-:Y:S01]  /*c810*/  FFMA.FTZ R153, R25, R20.reuse, -R14.reuse ;  /* 0x0000001419997223 */ /* 0x180fe2000001080e */
[----:B------:R-:W-:Y:S01]  /*c820*/  FFMA.FTZ R26, R27, R20, -R14 ;  /* 0x000000141b1a7223 */ /* 0x000fe2000001080e */
[----:B------:R-:W-:Y:S01]  /*c830*/  MUFU.EX2 R165, R165 ;  /* 0x000000a500a57308 */ /* 0x000fe20000000800 */
[----:B------:R-:W-:Y:S01]  /*c840*/  PRMT R3, R190, 0x654, R3 ;  /* 0x00000654be037816 */ /* 0x000fe20000000003 */
[----:B------:R-:W-:-:S02]  /*c850*/  IMAD.MOV.U32 R13, RZ, RZ, 0x40000040 ;  /* 0x40000040ff0d7424 */ /* 0x000fc400078e00ff */
[-CC-:B------:R-:W-:Y:S01]  /*c860*/  FFMA.FTZ R155, R31, R20.reuse, -R14.reuse ;  /* 0x000000141f9b7223 */ /* 0x180fe2000001080e */
[-CC-:B------:R-:W-:Y:S01]  /*c870*/  FFMA.FTZ R28, R33, R20.reuse, -R14.reuse ;  /* 0x00000014211c7223 */ /* 0x180fe2000001080e */
[----:B------:R1:W-:Y:S01]  /*c880*/  SYNCS.ARRIVE.TRANS64.RED.A1T0 RZ, [R3+URZ], RZ ;  /* 0x000000ff03ff79a7 */ /* 0x0003e2000810043f */
[-CC-:B------:R-:W-:Y:S01]  /*c890*/  FFMA.FTZ R157, R37, R20.reuse, -R14.reuse ;  /* 0x00000014259d7223 */ /* 0x180fe2000001080e */
[----:B------:R-:W-:Y:S01]  /*c8a0*/  R2UR UR7, R13 ;  /* 0x000000000d0772ca */ /* 0x000fe200000e0000 */
[----:B------:R-:W3:Y:S01]  /*c8b0*/  MUFU.EX2 R10, R10 ;  /* 0x0000000a000a7308 */ /* 0x000ee20000000800 */
[-CC-:B------:R-:W-:Y:S01]  /*c8c0*/  FFMA.FTZ R30, R35, R20.reuse, -R14.reuse ;  /* 0x00000014231e7223 */ /* 0x180fe2000001080e */
[-CC-:B------:R-:W-:Y:S01]  /*c8d0*/  FFMA.FTZ R159, R57, R20.reuse, -R14.reuse ;  /* 0x00000014399f7223 */ /* 0x180fe2000001080e */
[-CC-:B------:R-:W-:Y:S01]  /*c8e0*/  FFMA.FTZ R32, R53, R20.reuse, -R14.reuse ;  /* 0x0000001435207223 */ /* 0x180fe2000001080e */
[-CC-:B------:R-:W-:Y:S01]  /*c8f0*/  FFMA.FTZ R161, R61, R20.reuse, -R14.reuse ;  /* 0x000000143da17223 */ /* 0x180fe2000001080e */
[----:B-1----:R-:W-:Y:S01]  /*c900*/  FADD.FTZ R3, R164, R41 ;  /* 0x00000029a4037221 */ /* 0x002fe20000010000 */
[-CC-:B------:R-:W-:Y:S01]  /*c910*/  FFMA.FTZ R55, R55, R20.reuse, -R14.reuse ;  /* 0x0000001437377223 */ /* 0x180fe2000001080e */
[-CC-:B------:R-:W-:Y:S01]  /*c920*/  FFMA.FTZ R59, R59, R20.reuse, -R14.reuse ;  /* 0x000000143b3b7223 */ /* 0x180fe2000001080e */
[----:B------:R-:W1:Y:S01]  /*c930*/  MUFU.EX2 R167, R167 ;  /* 0x000000a700a77308 */ /* 0x000e620000000800 */
[----:B--2---:R-:W-:Y:S01]  /*c940*/  FADD.FTZ R36, R166, R3 ;  /* 0x00000003a6247221 */ /* 0x004fe20000010000 */
[----:B------:R-:W-:Y:S01]  /*c950*/  FFMA.FTZ R63, R63, R20, -R14 ;  /* 0x000000143f3f7223 */ /* 0x000fe2000001080e */
[----:B------:R-:W-:Y:S01]  /*c960*/  IMAD.MOV.U32 R15, RZ, RZ, 0x40000040 ;  /* 0x40000040ff0f7424 */ /* 0x000fe200078e00ff */
[C---:B------:R-:W-:Y:S01]  /*c970*/  R2UR UR6, R12.reuse ;  /* 0x000000000c0672ca */ /* 0x040fe200000e0000 */
[----:B0-----:R-:W-:Y:S01]  /*c980*/  FADD.FTZ R13, R49, R36 ;  /* 0x00000024310d7221 */ /* 0x001fe20000010000 */
[----:B------:R-:W-:Y:S01]  /*c990*/  VIADD R14, R12, 0x80 ;  /* 0x000000800c0e7836 */ /* 0x000fe20000000000 */
[----:B------:R-:W-:Y:S01]  /*c9a0*/  F2FP.F16.F32.PACK_AB R164, R41, R164 ;  /* 0x000000a429a4723e */ /* 0x000fe200000000ff */
[----:B------:R-:W0:Y:S01]  /*c9b0*/  MUFU.EX2 R24, R24 ;  /* 0x0000001800187308 */ /* 0x000e220000000800 */
[----:B---3--:R-:W-:Y:S01]  /*c9c0*/  FADD.FTZ R34, R165, R10 ;  /* 0x0000000aa5227221 */ /* 0x008fe20000010000 */
[----:B------:R-:W-:Y:S01]  /*c9d0*/  FADD.FTZ R36, R152, R13 ;  /* 0x0000000d98247221 */ /* 0x000fe20000010000 */
[C---:B------:R-:W-:Y:S01]  /*c9e0*/  R2UR UR11, R15.reuse ;  /* 0x000000000f0b72ca */ /* 0x040fe200000e0000 */
[----:B------:R-:W-:Y:S01]  /*c9f0*/  IMAD.MOV.U32 R13, RZ, RZ, 0x40000040 ;  /* 0x40000040ff0d7424 */ /* 0x000fe200078e00ff */
[----:B------:R-:W-:Y:S01]  /*ca00*/  R2UR UR15, R15 ;  /* 0x000000000f0f72ca */ /* 0x000fe200000e0000 */
[----:B------:R-:W-:Y:S01]  /*ca10*/  FADD.FTZ R15, R51, R36 ;  /* 0x00000024330f7221 */ /* 0x000fe20000010000 */
[----:B------:R-:W-:Y:S01]  /*ca20*/  R2UR UR10, R14 ;  /* 0x000000000e0a72ca */ /* 0x000fe200000e0000 */
[----:B------:R-:W2:Y:S01]  /*ca30*/  MUFU.EX2 R153, R153 ;  /* 0x0000009900997308 */ /* 0x000ea20000000800 */
[----:B-1----:R-:W-:Y:S01]  /*ca40*/  FADD.FTZ R3, R167, R34 ;  /* 0x00000022a7037221 */ /* 0x002fe20000010000 */
[C---:B------:R-:W-:Y:S01]  /*ca50*/  VIADD R14, R12.reuse, 0x100 ;  /* 0x000001000c0e7836 */ /* 0x040fe20000000000 */
[----:B------:R-:W-:Y:S01]  /*ca60*/  R2UR UR19, R13 ;  /* 0x000000000d1372ca */ /* 0x000fe200000e0000 */
[----:B------:R-:W-:Y:S01]  /*ca70*/  VIADD R12, R12, 0x180 ;  /* 0x000001800c0c7836 */ /* 0x000fe20000000000 */
[----:B------:R-:W-:-:S02]  /*ca80*/  F2FP.F16.F32.PACK_AB R165, R10, R165 ;  /* 0x000000a50aa5723e */ /* 0x000fc400000000ff */
[----:B------:R-:W-:Y:S01]  /*ca90*/  R2UR UR14, R14 ;  /* 0x000000000e0e72ca */ /* 0x000fe200000e0000 */
[----:B------:R-:W1:Y:S01]  /*caa0*/  MUFU.EX2 R26, R26 ;  /* 0x0000001a001a7308 */ /* 0x000e620000000800 */
[----:B0-----:R-:W-:Y:S01]  /*cab0*/  FADD.FTZ R34, R24, R3 ;  /* 0x0000000318227221 */ /* 0x001fe20000010000 */
[----:B------:R-:W-:Y:S02]  /*cac0*/  R2UR UR18, R12 ;  /* 0x000000000c1272ca */ /* 0x000fe400000e0000 */
[----:B------:R-:W-:Y:S02]  /*cad0*/  F2FP.F16.F32.PACK_AB R167, R24, R167 ;  /* 0x000000a718a7723e */ /* 0x000fe400000000ff */
[----:B------:R-:W-:Y:S01]  /*cae0*/  F2FP.F16.F32.PACK_AB R166, R49, R166 ;  /* 0x000000a631a6723e */ /* 0x000fe200000000ff */
[----:B------:R-:W-:Y:S01]  /*caf0*/  BAR.SYNC.DEFER_BLOCKING 0xf, 0x100 ;  /* 0x03c4000000007b1d */ /* 0x000fe20000010000 */
[----:B------:R-:W-:Y:S01]  /*cb00*/  F2FP.F16.F32.PACK_AB R152, R51, R152 ;  /* 0x000000983398723e */ /* 0x000fe200000000ff */
[----:B--2---:R-:W-:Y:S01]  /*cb10*/  FADD.FTZ R3, R153, R34 ;  /* 0x0000002299037221 */ /* 0x004fe20000010000 */
[----:B------:R-:W-:Y:S01]  /*cb20*/  FADD.FTZ R34, R154, R15 ;  /* 0x0000000f9a227221 */ /* 0x000fe20000010000 */
[----:B------:R-:W-:-:S02]  /*cb30*/  F2FP.F16.F32.PACK_AB R154, R29, R154 ;  /* 0x0000009a1d9a723e */ /* 0x000fc400000000ff */
[----:B------:R-:W0:Y:S01]  /*cb40*/  MUFU.EX2 R155, R155 ;  /* 0x0000009b009b7308 */ /* 0x000e220000000800 */
[----:B------:R-:W-:Y:S01]  /*cb50*/  FADD.FTZ R13, R29, R34 ;  /* 0x000000221d0d7221 */ /* 0x000fe20000010000 */
[----:B-1----:R-:W-:-:S03]  /*cb60*/  FADD.FTZ R14, R26, R3 ;  /* 0x000000031a0e7221 */ /* 0x002fc60000010000 */
[----:B------:R-:W-:Y:S01]  /*cb70*/  FADD.FTZ R34, R156, R13 ;  /* 0x0000000d9c227221 */ /* 0x000fe20000010000 */
[----:B------:R-:W-:Y:S02]  /*cb80*/  F2FP.F16.F32.PACK_AB R153, R26, R153 ;  /* 0x000000991a99723e */ /* 0x000fe400000000ff */
[----:B------:R-:W1:Y:S08]  /*cb90*/  MUFU.EX2 R28, R28 ;  /* 0x0000001c001c7308 */ /* 0x000e700000000800 */
[----:B------:R-:W2:Y:S01]  /*cba0*/  MUFU.EX2 R43, R43 ;  /* 0x0000002b002b7308 */ /* 0x000ea20000000800 */
[----:B0-----:R-:W-:Y:S01]  /*cbb0*/  FADD.FTZ R3, R155, R14 ;  /* 0x0000000e9b037221 */ /* 0x001fe20000010000 */
[----:B------:R0:W-:Y:S06]  /*cbc0*/  STSM.16.M88.4 [R225+0x36400], R164 ;  /* 0x036400a4e1007844 */ /* 0x0001ec0000000200 */
[----:B------:R-:W3:Y:S01]  /*cbd0*/  MUFU.EX2 R157, R157 ;  /* 0x0000009d009d7308 */ /* 0x000ee20000000800 */
[C---:B-1----:R-:W-:Y:S01]  /*cbe0*/  FADD.FTZ R14, R28.reuse, R3 ;  /* 0x000000031c0e7221 */ /* 0x042fe20000010000 */
[----:B------:R-:W-:-:S05]  /*cbf0*/  F2FP.F16.F32.PACK_AB R155, R28, R155 ;  /* 0x0000009b1c9b723e */ /* 0x000fca00000000ff */
[----:B------:R0:W-:Y:S01]  /*cc00*/  STSM.16.M88.4 [R226], R152 ;  /* 0x00000098e2007844 */ /* 0x0001e20000000200 */
[----:B------:R-:W1:Y:S01]  /*cc10*/  MUFU.EX2 R158, R158 ;  /* 0x0000009e009e7308 */ /* 0x000e620000000800 */
[C---:B--2---:R-:W-:Y:S01]  /*cc20*/  FADD.FTZ R13, R43.reuse, R34 ;  /* 0x000000222b0d7221 */ /* 0x044fe20000010000 */
[----:B------:R-:W-:-:S06]  /*cc30*/  F2FP.F16.F32.PACK_AB R156, R43, R156 ;  /* 0x0000009c2b9c723e */ /* 0x000fcc00000000ff */
[----:B------:R-:W2:Y:S01]  /*cc40*/  MUFU.EX2 R45, R45 ;  /* 0x0000002d002d7308 */ /* 0x000ea20000000800 */
[----:B---3--:R-:W-:-:S07]  /*cc50*/  FADD.FTZ R3, R157, R14 ;  /* 0x0000000e9d037221 */ /* 0x008fce0000010000 */
[----:B------:R-:W3:Y:S01]  /*cc60*/  MUFU.EX2 R30, R30 ;  /* 0x0000001e001e7308 */ /* 0x000ee20000000800 */
[----:B-1----:R-:W-:-:S07]  /*cc70*/  FADD.FTZ R14, R158, R13 ;  /* 0x0000000d9e0e7221 */ /* 0x002fce0000010000 */
[----:B------:R-:W1:Y:S01]  /*cc80*/  MUFU.EX2 R159, R159 ;  /* 0x0000009f009f7308 */ /* 0x000e620000000800 */
[C---:B--2---:R-:W-:Y:S01]  /*cc90*/  FADD.FTZ R13, R45.reuse, R14 ;  /* 0x0000000e2d0d7221 */ /* 0x044fe20000010000 */
[----:B------:R-:W-:-:S06]  /*cca0*/  F2FP.F16.F32.PACK_AB R158, R45, R158 ;  /* 0x0000009e2d9e723e */ /* 0x000fcc00000000ff */
[----:B------:R-:W2:Y:S01]  /*ccb0*/  MUFU.EX2 R160, R160 ;  /* 0x000000a000a07308 */ /* 0x000ea20000000800 */
[C---:B---3--:R-:W-:Y:S01]  /*ccc0*/  FADD.FTZ R10, R30.reuse, R3 ;  /* 0x000000031e0a7221 */ /* 0x048fe20000010000 */
[----:B------:R-:W-:-:S06]  /*ccd0*/  F2FP.F16.F32.PACK_AB R157, R30, R157 ;  /* 0x0000009d1e9d723e */ /* 0x000fcc00000000ff */
[----:B------:R-:W3:Y:S01]  /*cce0*/  MUFU.EX2 R32, R32 ;  /* 0x0000002000207308 */ /* 0x000ee20000000800 */
[----:B-1----:R-:W-:-:S07]  /*ccf0*/  FADD.FTZ R3, R159, R10 ;  /* 0x0000000a9f037221 */ /* 0x002fce0000010000 */
[----:B------:R-:W1:Y:S01]  /*cd00*/  MUFU.EX2 R39, R79 ;  /* 0x0000004f00277308 */ /* 0x000e620000000800 */
[----:B--2---:R-:W-:-:S07]  /*cd10*/  FADD.FTZ R24, R160, R13 ;  /* 0x0000000da0187221 */ /* 0x004fce0000010000 */
[----:B------:R-:W2:Y:S01]  /*cd20*/  MUFU.EX2 R161, R161 ;  /* 0x000000a100a17308 */ /* 0x000ea20000000800 */
[C---:B---3--:R-:W-:Y:S01]  /*cd30*/  FADD.FTZ R10, R32.reuse, R3 ;  /* 0x00000003200a7221 */ /* 0x048fe20000010000 */
[----:B------:R-:W-:-:S05]  /*cd40*/  F2FP.F16.F32.PACK_AB R159, R32, R159 ;  /* 0x0000009f209f723e */ /* 0x000fca00000000ff */
[----:B------:R0:W-:Y:S01]  /*cd50*/  STSM.16.M88.4 [R228], R156 ;  /* 0x0000009ce4007844 */ /* 0x0001e20000000200 */
[----:B------:R-:W3:Y:S01]  /*cd60*/  MUFU.EX2 R162, R162 ;  /* 0x000000a200a27308 */ /* 0x000ee20000000800 */
[C---:B-1----:R-:W-:Y:S01]  /*cd70*/  FADD.FTZ R13, R39.reuse, R24 ;  /* 0x00000018270d7221 */ /* 0x042fe20000010000 */
[----:B------:R-:W-:-:S06]  /*cd80*/  F2FP.F16.F32.PACK_AB R160, R39, R160 ;  /* 0x000000a027a0723e */ /* 0x000fcc00000000ff */
[----:B------:R-:W1:Y:S01]  /*cd90*/  MUFU.EX2 R47, R47 ;  /* 0x0000002f002f7308 */ /* 0x000e620000000800 */
[----:B--2---:R-:W-:-:S07]  /*cda0*/  FADD.FTZ R3, R161, R10 ;  /* 0x0000000aa1037221 */ /* 0x004fce0000010000 */
[----:B------:R-:W2:Y:S01]  /*cdb0*/  MUFU.EX2 R12, R55 ;  /* 0x00000037000c7308 */ /* 0x000ea20000000800 */
[----:B---3--:R-:W-:-:S07]  /*cdc0*/  FADD.FTZ R24, R162, R13 ;  /* 0x0000000da2187221 */ /* 0x008fce0000010000 */
[----:B------:R-:W3:Y:S01]  /*cdd0*/  MUFU.EX2 R59, R59 ;  /* 0x0000003b003b7308 */ /* 0x000ee20000000800 */
[----:B-1----:R-:W-:-:S07]  /*cde0*/  F2FP.F16.F32.PACK_AB R162, R47, R162 ;  /* 0x000000a22fa2723e */ /* 0x002fce00000000ff */
[----:B------:R-:W1:Y:S01]  /*cdf0*/  MUFU.EX2 R14, R63 ;  /* 0x0000003f000e7308 */ /* 0x000e620000000800 */
[C---:B--2---:R-:W-:Y:S01]  /*ce00*/  F2FP.F16.F32.PACK_AB R161, R12.reuse, R161 ;  /* 0x000000a10ca1723e */ /* 0x044fe200000000ff */
[----:B------:R-:W-:Y:S01]  /*ce10*/  FADD.FTZ R10, R12, R3 ;  /* 0x000000030c0a7221 */ /* 0x000fe20000010000 */
[----:B------:R-:W-:-:S03]  /*ce20*/  FADD.FTZ R3, R47, R24 ;  /* 0x000000182f037221 */ /* 0x000fc60000010000 */
[----:B---3--:R-:W-:Y:S01]  /*ce30*/  FADD.FTZ R13, R59, R10 ;  /* 0x0000000a3b0d7221 */ /* 0x008fe20000010000 */
[----:B-1----:R-:W-:-:S03]  /*ce40*/  F2FP.F16.F32.PACK_AB R163, R14, R59 ;  /* 0x0000003b0ea3723e */ /* 0x002fc600000000ff */
[----:B------:R-:W-:Y:S02]  /*ce50*/  FADD.FTZ R10, R14, R13 ;  /* 0x0000000d0e0a7221 */ /* 0x000fe40000010000 */
[----:B------:R0:W-:Y:S01]  /*ce60*/  STSM.16.M88.4 [R227], R160 ;  /* 0x000000a0e3007844 */ /* 0x0001e20000000200 */
[----:B-----5:R-:W-:-:S06]  /*ce70*/  WARPGROUP.ARRIVE ;  /* 0x00000000000079c5 */ /* 0x020fcc0000000000 */
        /* <DEDUP_REMOVED lines=24> */
.L_x_1349:
[----:B------:R-:W-:Y:S01]  /*d000*/  VIADD R11, R11, 0x38860 ;  /* 0x000388600b0b7836 */ /* 0x000fe20000000000 */
[----:B------:R-:W-:Y:S01]  /*d010*/  ULDC UR40, c[0x0][0xad0] ;  /* 0x0002b40000287ab9 */ /* 0x000fe20000000800 */
[----:B------:R-:W-:Y:S01]  /*d020*/  ULDC UR38, c[0x0][0xa80] ;  /* 0x0002a00000267ab9 */ /* 0x000fe20000000800 */
[----:B------:R-:W-:Y:S02]  /*d030*/  BSSY B0, `(.L_x_1350) ;  /* 0x0000379000007945 */ /* 0x000fe40003800000 */
[----:B------:R-:W-:-:S04]  /*d040*/  PRMT R11, R190, 0x654, R11 ;  /* 0x00000654be0b7816 */ /* 0x000fc8000000000b */
[----:B------:R0:W-:Y:S02]  /*d050*/  SYNCS.ARRIVE.TRANS64.RED.A1T0 RZ, [R11+URZ], RZ ;  /* 0x000000ff0bff79a7 */ /* 0x0001e4000810043f */
[----:B0-----:R-:W-:-:S05]  /*d060*/  VIADD R11, R169, 0xfffffffe ;  /* 0xfffffffea90b7836 */ /* 0x001fca0000000000 */
[----:B------:R-:W-:-:S13]  /*d070*/  ISETP.GE.AND P1, PT, R11, R222, PT ;  /* 0x000000de0b00720c */ /* 0x000fda0003f26270 */
[----:B------:R-:W-:Y:S05]  /*d080*/  @!P1 BRA `(.L_x_1351) ;  /* 0x0000003400cc9947 */ /* 0x000fea0003800000 */
[----:B------:R-:W-:Y:S02]  /*d090*/  IMAD.MOV.U32 R13, RZ, RZ, R168 ;  /* 0x000000ffff0d7224 */ /* 0x000fe400078e00a8 */
[----:B------:R-:W-:Y:S02]  /*d0a0*/  IMAD.MOV.U32 R15, RZ, RZ, R21 ;  /* 0x000000ffff0f7224 */ /* 0x000fe400078e0015 */
[----:B------:R-:W-:-:S07]  /*d0b0*/  IMAD.MOV.U32 R14, RZ, RZ, R17 ;  /* 0x000000ffff0e7224 */ /* 0x000fce00078e0011 */
.L_x_1364:
[----:B------:R-:W-:Y:S01]  /*d0c0*/  VIADD R17, R14, 0x1 ;  /* 0x000000010e117836 */ /* 0x000fe20000000000 */
[C---:B------:R-:W-:Y:S01]  /*d0d0*/  ISETP.GT.AND P1, PT, R11.reuse, R222, PT ;  /* 0x000000de0b00720c */ /* 0x040fe20003f24270 */
[----:B------:R-:W-:-:S03]  /*d0e0*/  VIADD R11, R11, 0xffffffff ;  /* 0xffffffff0b0b7836 */ /* 0x000fc60000000000 */
[----:B------:R-:W-:-:S04]  /*d0f0*/  ISETP.NE.AND P2, PT, R17, 0x2, PT ;  /* 0x000000021100780c */ /* 0x000fc80003f45270 */
[----:B0-----:R-:W-:Y:S02]  /*d100*/  SEL R12, RZ, 0x1, P2 ;  /* 0x00000001ff0c7807 */ /* 0x001fe40001000000 */
[----:B------:R-:W-:Y:S02]  /*d110*/  SEL R17, R17, RZ, P2 ;  /* 0x000000ff11117207 */ /* 0x000fe40001000000 */
[----:B------:R-:W-:Y:S01]  /*d120*/  LOP3.LUT R186, R186, R12, RZ, 0x3c, !PT ;  /* 0x0000000cbaba7212 */ /* 0x000fe200078e3cff */
[----:B------:R-:W-:Y:S06]  /*d130*/  @!P0 BRA `(.L_x_1352) ;  /* 0x0000000000048947 */ /* 0x000fec0003800000 */
[----:B------:R-:W-:Y:S01]  /*d140*/  BPT.TRAP 0x1 ;  /* 0x000000040000795c */ /* 0x000fe20000300000 */
.L_x_1352:
[----:B------:R-:W-:Y:S01]  /*d150*/  IMAD R12, R17, 0x8, R2 ;  /* 0x00000008110c7824 */ /* 0x000fe200078e0202 */
[----:B------:R-:W-:-:S04]  /*d160*/  SHF.L.U32 R196, R186, 0x1f, RZ ;  /* 0x0000001fbac47819 */ /* 0x000fc800000006ff */
[----:B------:R0:W1:Y:S01]  /*d170*/  SYNCS.PHASECHK.TRANS64.TRYWAIT P2, [R12+URZ+0x38830], R196 ;  /* 0x038830c40c0075a7 */ /* 0x000062000804017f */
[----:B------:R-:W-:Y:S05]  /*d180*/  @!P0 BRA `(.L_x_1353) ;  /* 0x0000000000048947 */ /* 0x000fea0003800000 */
[----:B------:R-:W-:Y:S01]  /*d190*/  BPT.TRAP 0x1 ;  /* 0x000000040000795c */ /* 0x000fe20000300000 */
.L_x_1353:
[----:B------:R-:W-:Y:S01]  /*d1a0*/  VIADD R20, R2, 0x20400 ;  /* 0x0002040002147836 */ /* 0x000fe20000000000 */
[----:B------:R-:W-:Y:S01]  /*d1b0*/  BSSY B1, `(.L_x_1354) ;  /* 0x0000009000017945 */ /* 0x000fe20003800000 */
[----:B------:R-:W-:Y:S02]  /*d1c0*/  IMAD R154, R17, 0x200, R217 ;  /* 0x00000200119a7824 */ /* 0x000fe400078e02d9 */
[----:B------:R-:W-:Y:S01]  /*d1d0*/  IMAD.MOV.U32 R155, RZ, RZ, 0x40000040 ;  /* 0x40000040ff9b7424 */ /* 0x000fe200078e00ff */
[----:B------:R-:W-:-:S04]  /*d1e0*/  SHF.R.U32.HI R20, RZ, 0x4, R20 ;  /* 0x00000004ff147819 */ /* 0x000fc80000011614 */
[----:B------:R-:W-:-:S04]  /*d1f0*/  LOP3.LUT R20, R20, 0x3fff, RZ, 0xc0, !PT ;  /* 0x00003fff14147812 */ /* 0x000fc800078ec0ff */
[----:B------:R-:W-:Y:S01]  /*d200*/  LOP3.LUT R20, R20, 0x10000, RZ, 0xfc, !PT ;  /* 0x0001000014147812 */ /* 0x000fe200078efcff */
[----:B-1----:R-:W-:Y:S06]  /*d210*/  @P2 BRA `(.L_x_1355) ;  /* 0x0000000000082947 */ /* 0x002fec0003800000 */
[----:B------:R-:W1:Y:S02]  /*d220*/  SYNCS.PHASECHK.TRANS64.TRYWAIT P2, [R12+URZ+0x38830], R196 ;  /* 0x038830c40c0075a7 */ /* 0x000e64000804017f */
[----:B-1----:R-:W-:Y:S05]  /*d230*/  @!P2 BRA `(.L_x_1356) ;  /* 0x000001200078a947 */ /* 0x002fea0003800000 */
.L_x_1355:
[----:B------:R-:W-:Y:S05]  /*d240*/  BSYNC B1 ;  /* 0x0000000000017941 */ /* 0x000fea0003800000 */
.L_x_1354:
        /* <DEDUP_REMOVED lines=36> */
.L_x_1357:
[----:B------:R2:W3:Y:S01]  /*d490*/  SYNCS.PHASECHK.TRANS64.TRYWAIT P2, [R12+URZ+0x38850], R196 ;  /* 0x038850c40c0075a7 */ /* 0x0004e2000804017f */
[----:B------:R-:W-:Y:S05]  /*d4a0*/  @!P0 BRA `(.L_x_1358) ;  /* 0x0000000000048947 */ /* 0x000fea0003800000 */
[----:B------:R-:W-:Y:S01]  /*d4b0*/  BPT.TRAP 0x1 ;  /* 0x000000040000795c */ /* 0x000fe20000300000 */
.L_x_1358:
[----:B------:R-:W-:Y:S01]  /*d4c0*/  VIADD R21, R2, 0x26400 ;  /* 0x0002640002157836 */ /* 0x000fe20000000000 */
[----:B------:R-:W-:Y:S04]  /*d4d0*/  BSSY B1, `(.L_x_1359) ;  /* 0x0000005000017945 */ /* 0x000fe80003800000 */
[----:B------:R-:W-:Y:S01]  /*d4e0*/  SHF.R.U32.HI R21, RZ, 0x4, R21 ;  /* 0x00000004ff157819 */ /* 0x000fe20000011615 */
[----:B---3--:R-:W-:Y:S06]  /*d4f0*/  @P2 BRA `(.L_x_1360) ;  /* 0x0000000000082947 */ /* 0x008fec0003800000 */
[----:B------:R-:W3:Y:S02]  /*d500*/  SYNCS.PHASECHK.TRANS64.TRYWAIT P2, [R12+URZ+0x38850], R196 ;  /* 0x038850c40c0075a7 */ /* 0x000ee4000804017f */
[----:B---3--:R-:W-:Y:S05]  /*d510*/  @!P2 BRA `(.L_x_1361) ;  /* 0x0000011c00d4a947 */ /* 0x008fea0003800000 */
.L_x_1360:
[----:B------:R-:W-:Y:S05]  /*d520*/  BSYNC B1 ;  /* 0x0000000000017941 */ /* 0x000fea0003800000 */
.L_x_1359:
[----:B------:R-:W-:Y:S01]  /*d530*/  LOP3.LUT R21, R21, 0x3fff, RZ, 0xc0, !PT ;  /* 0x00003fff15157812 */ /* 0x000fe200078ec0ff */
[C---:B------:R-:W-:Y:S01]  /*d540*/  VIADD R20, R0.reuse, 0x2 ;  /* 0x0000000200147836 */ /* 0x040fe20000000000 */
[----:B------:R-:W-:Y:S01]  /*d550*/  WARPGROUP.ARRIVE ;  /* 0x00000000000079c5 */ /* 0x000fe20000000000 */
[----:B------:R-:W-:Y:S01]  /*d560*/  VIADD R198, R0, 0x4 ;  /* 0x0000000400c67836 */ /* 0x000fe20000000000 */
[----:B------:R-:W-:Y:S01]  /*d570*/  LOP3.LUT R0, R21, 0x10000, RZ, 0xfc, !PT ;  /* 0x0001000015007812 */ /* 0x000fe200078efcff */
[----:B0123--:R-:W-:-:S03]  /*d580*/  IMAD R196, R17, 0x1000, R218 ;  /* 0x0000100011c47824 */ /* 0x00ffc600078e02da */
[----:B------:R-:W0:Y:S01]  /*d590*/  S2R R219, SR_TID.X ;  /* 0x0000000000db7919 */ /* 0x000e220000002100 */
[----:B------:R-:W-:Y:S02]  /*d5a0*/  IMAD.MOV.U32 R197, RZ, RZ, 0x40000040 ;  /* 0x40000040ffc57424 */ /* 0x000fe400078e00ff */
[----:B------:R-:W-:Y:S01]  /*d5b0*/  IMAD.MOV.U32 R200, RZ, RZ, R0 ;  /* 0x000000ffffc87224 */ /* 0x000fe200078e0000 */
[----:B------:R-:W-:Y:S01]  /*d5c0*/  R2UR UR6, R196 ;  /* 0x00000000c40672ca */ /* 0x000fe200000e0000 */
[----:B------:R-:W-:Y:S01]  /*d5d0*/  IMAD.MOV.U32 R201, RZ, RZ, 0x40000040 ;  /* 0x40000040ffc97424 */ /* 0x000fe200078e00ff */
[----:B------:R-:W-:Y:S01]  /*d5e0*/  R2UR UR7, R197 ;  /* 0x00000000c50772ca */ /* 0x000fe200000e0000 */
[----:B------:R-:W-:Y:S01]  /*d5f0*/  IMAD.MOV.U32 R21, RZ, RZ, 0x40000040 ;  /* 0x40000040ff157424 */ /* 0x000fe200078e00ff */
[----:B------:R-:W-:Y:S01]  /*d600*/  R2UR UR4, R200 ;  /* 0x00000000c80472ca */ /* 0x000fe200000e0000 */
[----:B------:R-:W-:Y:S01]  /*d610*/  IMAD.MOV.U32 R199, RZ, RZ, 0x40000040 ;  /* 0x40000040ffc77424 */ /* 0x000fe200078e00ff */
[----:B------:R-:W-:Y:S01]  /*d620*/  R2UR UR5, R201 ;  /* 0x00000000c90572ca */ /* 0x000fe200000e0000 */
[----:B------:R-:W-:-:S02]  /*d630*/  VIADD R200, R196, 0x800 ;  /* 0x00000800c4c87836 */ /* 0x000fc40000000000 */
[----:B------:R-:W-:-:S10]  /*d640*/  VIADD R201, R0, 0x800 ;  /* 0x0000080000c97836 */ /* 0x000fd40000000000 */
[----:B------:R-:W-:Y:S01]  /*d650*/  HGMMA.64x64x16.F32 R152, gdesc[UR4], R152, gsb0 ;  /* 0x00e00000049879f0 */ /* 0x000fe20008000898 */
[----:B------:R-:W-:Y:S01]  /*d660*/  R2UR UR4, R20 ;  /* 0x00000000140472ca */ /* 0x000fe200000e0000 */
[----:B------:R-:W-:Y:S01]  /*d670*/  VIADD R20, R196, 0x2 ;  /* 0x00000002c4147836 */ /* 0x000fe20000000000 */
[----:B------:R-:W-:Y:S01]  /*d680*/  R2UR UR5, R21 ;  /* 0x00000000150572ca */ /* 0x000fe200000e0000 */
[----:B------:R-:W-:-:S03]  /*d690*/  IMAD.MOV.U32 R21, RZ, RZ, 0x40000040 ;  /* 0x40000040ff157424 */ /* 0x000fc600078e00ff */
[----:B------:R-:W-:Y:S01]  /*d6a0*/  R2UR UR6, R20 ;  /* 0x00000000140672ca */ /* 0x000fe200000e0000 */
[----:B------:R-:W-:Y:S01]  /*d6b0*/  VIADD R20, R196, 0x4 ;  /* 0x00000004c4147836 */ /* 0x000fe20000000000 */
[----:B------:R-:W-:Y:S01]  /*d6c0*/  R2UR UR7, R21 ;  /* 0x00000000150772ca */ /* 0x000fe200000e0000 */
[----:B------:R-:W-:Y:S01]  /*d6d0*/  IMAD.MOV.U32 R21, RZ, RZ, 0x40000040 ;  /* 0x40000040ff157424 */ /* 0x000fe200078e00ff */
[----:B0-----:R-:W-:Y:S01]  /*d6e0*/  SHF.R.U32.HI R219, RZ, 0x7, R219 ;  /* 0x00000007ffdb7819 */ /* 0x001fe200000116db */
[----:B------:R-:W-:Y:S02]  /*d6f0*/  WARPGROUP.DEPBAR.LE gsb0, 0x0 ;  /* 0x00008000000079c5 */ /* 0x000fe40000010000 */
[----:B------:R-:W-:-:S08]  /*d700*/  WARPGROUP.ARRIVE ;  /* 0x00000000000079c5 */ /* 0x000fd00000000000 */
[----:B------:R-:W-:Y:S01]  /*d710*/  HGMMA.64x64x16.F32 R152, gdesc[UR4], R152, gsb0 ;  /* 0x00e00000049879f0 */ /* 0x000fe20008000898 */
[----:B------:R-:W-:Y:S02]  /*d720*/  R2UR UR4, R198 ;  /* 0x00000000c60472ca */ /* 0x000fe400000e0000 */
        /* <DEDUP_REMOVED lines=145> */
[----:B------:R-:W-:Y:S02]  /*e040*/  R2UR UR4, R20 ;  /* 0x00000000140472ca */ /* 0x000fe400000e0000 */
[----:B------:R-:W-:Y:S01]  /*e050*/  R2UR UR5, R21 ;  /* 0x00000000150572ca */ /* 0x000fe200000e0000 */
[----:B------:R-:W0:Y:S01]  /*e060*/  SHFL.IDX PT, R20, R219, RZ, 0x1f ;  /* 0x00001fffdb147589 */ /* 0x000e2200000e0000 */
[----:B------:R-:W-:Y:S01]  /*e070*/  IMAD.MOV.U32 R21, RZ, RZ, 0x4 ;  /* 0x00000004ff157424 */ /* 0x000fe200078e00ff */
[----:B0-----:R-:W-:-:S04]  /*e080*/  ISETP.GT.AND P2, PT, R20, 0x7f, PT ;  /* 0x0000007f1400780c */ /* 0x001fc80003f44270 */
[----:B------:R-:W-:Y:S02]  /*e090*/  SEL R20, RZ, 0x2, !P2 ;  /* 0x00000002ff147807 */ /* 0x000fe40005000000 */
[C---:B------:R-:W-:Y:S02]  /*e0a0*/  SEL R197, R21.reuse, 0x2, P2 ;  /* 0x0000000215c57807 */ /* 0x040fe40001000000 */
[----:B------:R-:W-:Y:S01]  /*e0b0*/  SEL R21, R21, 0x6, !P2 ;  /* 0x0000000615157807 */ /* 0x000fe20005000000 */
[----:B------:R-:W-:Y:S01]  /*e0c0*/  IMAD.IADD R198, R20, 0x1, R200 ;  /* 0x0000000114c67824 */ /* 0x000fe200078e02c8 */
[----:B------:R-:W-:Y:S02]  /*e0d0*/  WARPGROUP.DEPBAR.LE gsb0, 0x0 ;  /* 0x00008000000079c5 */ /* 0x000fe40000010000 */
[----:B------:R-:W-:-:S06]  /*e0e0*/  WARPGROUP.ARRIVE ;  /* 0x00000000000079c5 */ /* 0x000fcc0000000000 */
[----:B------:R-:W-:Y:S01]  /*e0f0*/  HGMMA.64x64x16.F32 R152, gdesc[UR4], R152, gsb0 ;  /* 0x00e00000049879f0 */ /* 0x000fe20008000898 */
[----:B------:R-:W-:Y:S01]  /*e100*/  R2UR UR6, R198 ;  /* 0x00000000c60672ca */ /* 0x000fe200000e0000 */
[----:B------:R-:W-:Y:S01]  /*e110*/  IMAD.IADD R198, R201, 0x1, R20 ;  /* 0x00000001c9c67824 */ /* 0x000fe200078e0214 */
[----:B------:R-:W-:Y:S01]  /*e120*/  R2UR UR7, R199 ;  /* 0x00000000c70772ca */ /* 0x000fe200000e0000 */
[----:B------:R-:W-:-:S03]  /*e130*/  IMAD.MOV.U32 R199, RZ, RZ, 0x40000040 ;  /* 0x40000040ffc77424 */ /* 0x000fc600078e00ff */
        /* <DEDUP_REMOVED lines=24> */
[----:B------:R-:W-:Y:S02]  /*e2c0*/  IMAD.MOV.U32 R199, RZ, RZ, 0x40000040 ;  /* 0x40000040ffc77424 */ /* 0x000fe400078e00ff */
[----:B------:R-:W-:Y:S01]  /*e2d0*/  IMAD.MOV.U32 R200, RZ, RZ, 0x28 ;  /* 0x00000028ffc87424 */ /* 0x000fe200078e00ff */
[----:B------:R-:W-:Y:S02]  /*e2e0*/  R2UR UR6, R198 ;  /* 0x00000000c60672ca */ /* 0x000fe400000e0000 */
[----:B------:R-:W-:Y:S01]  /*e2f0*/  R2UR UR7, R199 ;  /* 0x00000000c70772ca */ /* 0x000fe200000e0000 */
[----:B------:R-:W-:Y:S01]  /*e300*/  IMAD.MOV.U32 R199, RZ, RZ, 0x40000040 ;  /* 0x40000040ffc77424 */ /* 0x000fe200078e00ff */
[----:B------:R-:W-:-:S04]  /*e310*/  SEL R200, R200, 0x26, P2 ;  /* 0x00000026c8c87807 */ /* 0x000fc80001000000 */
[----:B------:R-:W-:-:S04]  /*e320*/  LOP3.LUT R200, R200, 0x6, RZ, 0xc0, !PT ;  /* 0x00000006c8c87812 */ /* 0x000fc800078ec0ff */
[CC--:B------:R-:W-:Y:S02]  /*e330*/  IADD3 R198, R200.reuse, R201.reuse, R0 ;  /* 0x000000c9c8c67210 */ /* 0x0c0fe40007ffe000 */
[----:B------:R-:W-:Y:S01]  /*e340*/  IADD3 R200, R200, R201, R196 ;  /* 0x000000c9c8c87210 */ /* 0x000fe20007ffe0c4 */
[----:B------:R-:W-:Y:S01]  /*e350*/  IMAD.MOV.U32 R201, RZ, RZ, 0x40000040 ;  /* 0x40000040ffc97424 */ /* 0x000fe200078e00ff */
[----:B------:R-:W-:Y:S02]  /*e360*/  WARPGROUP.DEPBAR.LE gsb0, 0x0 ;  /* 0x00008000000079c5 */ /* 0x000fe40000010000 */
[----:B------:R-:W-:-:S06]  /*e370*/  WARPGROUP.ARRIVE ;  /* 0x00000000000079c5 */ /* 0x000fcc0000000000 */
[----:B------:R-:W-:Y:S01]  /*e380*/  HGMMA.64x64x16.F32 R152, gdesc[UR4], R152, gsb0 ;  /* 0x00e00000049879f0 */ /* 0x000fe20008000898 */
[----:B------:R-:W-:Y:S02]  /*e390*/  R2UR UR4, R198 ;  /* 0x00000000c60472ca */ /* 0x000fe400000e0000 */
[----:B------:R-:W-:Y:S01]  /*e3a0*/  R2UR UR5, R199 ;  /* 0x00000000c70572ca */ /* 0x000fe200000e0000 */
[----:B------:R-:W-:Y:S01]  /*e3b0*/  IMAD.MOV.U32 R199, RZ, RZ, 0x40000040 ;  /* 0x40000040ffc77424 */ /* 0x000fe200078e00ff */
[----:B------:R-:W-:Y:S01]  /*e3c0*/  R2UR UR6, R200 ;  /* 0x00000000c80672ca */ /* 0x000fe200000e0000 */
[----:B------:R-:W-:Y:S01]  /*e3d0*/  VIADD R200, R0, 0xa00 ;  /* 0x00000a0000c87836 */ /* 0x000fe20000000000 */
[----:B------:R-:W-:Y:S01]  /*e3e0*/  R2UR UR7, R201 ;  /* 0x00000000c90772ca */ /* 0x000fe200000e0000 */
[----:B------:R-:W-:Y:S02]  /*e3f0*/  VIADD R201, R196, 0xa00 ;  /* 0x00000a00c4c97836 */ /* 0x000fe40000000000 */
[----:B------:R-:W-:Y:S01]  /*e400*/  IMAD.IADD R198, R200, 0x1, R20 ;  /* 0x00000001c8c67824 */ /* 0x000fe200078e0214 */
[----:B------:R-:W-:-:S02]  /*e410*/  WARPGROUP.DEPBAR.LE gsb0, 0x0 ;  /* 0x00008000000079c5 */ /* 0x000fc40000010000 */
[----:B------:R-:W-:-:S07]  /*e420*/  WARPGROUP.ARRIVE ;  /* 0x00000000000079c5 */ /* 0x000fce0000000000 */
        /* <DEDUP_REMOVED lines=108> */
[----:B------:R-:W-:Y:S02]  /*eaf0*/  IMAD.MOV.U32 R199, RZ, RZ, 0x40000040 ;  /* 0x40000040ffc77424 */ /* 0x000fe400078e00ff */
[C---:B------:R-:W-:Y:S01]  /*eb00*/  IMAD.IADD R20, R201.reuse, 0x1, R21 ;  /* 0x00000001c9147824 */ /* 0x040fe200078e0215 */
[----:B------:R-:W-:Y:S01]  /*eb10*/  R2UR UR4, R198 ;  /* 0x00000000c60472ca */ /* 0x000fe200000e0000 */
[----:B------:R-:W-:Y:S01]  /*eb20*/  IMAD.IADD R198, R201, 0x1, R197 ;  /* 0x00000001c9c67824 */ /* 0x000fe200078e02c5 */
[----:B------:R-:W-:Y:S01]  /*eb30*/  R2UR UR5, R199 ;  /* 0x00000000c70572ca */ /* 0x000fe200000e0000 */
[----:B------:R-:W-:Y:S01]  /*eb40*/  IMAD.MOV.U32 R199, RZ, RZ, 0x40000040 ;  /* 0x40000040ffc77424 */ /* 0x000fe200078e00ff */
[----:B------:R-:W-:-:S02]  /*eb50*/  WARPGROUP.DEPBAR.LE gsb0, 0x0 ;  /* 0x00008000000079c5 */ /* 0x000fc40000010000 */
[----:B------:R-:W-:-:S09]  /*eb60*/  WARPGROUP.ARRIVE ;  /* 0x00000000000079c5 */ /* 0x000fd20000000000 */
[----:B------:R-:W-:Y:S01]  /*eb70*/  HGMMA.64x64x16.F32 R152, gdesc[UR4], R152, gsb0 ;  /* 0x00e00000049879f0 */ /* 0x000fe20008000898 */
[----:B------:R-:W-:Y:S01]  /*eb80*/  R2UR UR4, R198 ;  /* 0x00000000c60472ca */ /* 0x000fe200000e0000 */
[--C-:B------:R-:W-:Y:S01]  /*eb90*/  IMAD.IADD R198, R197, 0x1, R200.reuse ;  /* 0x00000001c5c67824 */ /* 0x100fe200078e02c8 */
[----:B------:R-:W-:Y:S01]  /*eba0*/  R2UR UR5, R199 ;  /* 0x00000000c70572ca */ /* 0x000fe200000e0000 */
[----:B------:R-:W-:Y:S02]  /*ebb0*/  IMAD.MOV.U32 R199, RZ, RZ, 0x40000040 ;  /* 0x40000040ffc77424 */ /* 0x000fe400078e00ff */
[----:B------:R-:W-:Y:S01]  /*ebc0*/  IMAD.MOV.U32 R197, RZ, RZ, 0x40 ;  /* 0x00000040ffc57424 */ /* 0x000fe200078e00ff */
[----:B------:R-:W-:Y:S01]  /*ebd0*/  R2UR UR6, R198 ;  /* 0x00000000c60672ca */ /* 0x000fe200000e0000 */
[----:B------:R-:W-:Y:S01]  /*ebe0*/  IMAD.IADD R198, R21, 0x1, R200 ;  /* 0x0000000115c67824 */ /* 0x000fe200078e02c8 */
[----:B------:R-:W-:Y:S01]  /*ebf0*/  R2UR UR7, R199 ;  /* 0x00000000c70772ca */ /* 0x000fe200000e0000 */
[----:B------:R-:W-:Y:S01]  /*ec00*/  IMAD.MOV.U32 R21, RZ, RZ, 0x40000040 ;  /* 0x40000040ff157424 */ /* 0x000fe200078e00ff */
[----:B------:R-:W-:Y:S01]  /*ec10*/  SEL R197, R197, 0x3e, P2 ;  /* 0x0000003ec5c57807 */ /* 0x000fe20001000000 */
[----:B------:R-:W-:-:S03]  /*ec20*/  IMAD.MOV.U32 R199, RZ, RZ, 0x40000040 ;  /* 0x40000040ffc77424 */ /* 0x000fc600078e00ff */
[----:B------:R-:W-:Y:S01]  /*ec30*/  LOP3.LUT R197, R197, 0x6, RZ, 0xc0, !PT ;  /* 0x00000006c5c57812 */ /* 0x000fe200078ec0ff */
[----:B------:R-:W-:Y:S02]  /*ec40*/  WARPGROUP.DEPBAR.LE gsb0, 0x0 ;  /* 0x00008000000079c5 */ /* 0x000fe40000010000 */
[----:B------:R-:W-:-:S06]  /*ec50*/  WARPGROUP.ARRIVE ;  /* 0x00000000000079c5 */ /* 0x000fcc0000000000 */
[----:B------:R-:W-:Y:S01]  /*ec60*/  HGMMA.64x64x16.F32 R152, gdesc[UR4], R152, gsb0 ;  /* 0x00e00000049879f0 */ /* 0x000fe20008000898 */
[----:B------:R-:W-:Y:S02]  /*ec70*/  R2UR UR4, R20 ;  /* 0x00000000140472ca */ /* 0x000fe400000e0000 */
[----:B------:R-:W-:Y:S01]  /*ec80*/  R2UR UR5, R21 ;  /* 0x00000000150572ca */ /* 0x000fe200000e0000 */
[----:B------:R-:W-:Y:S01]  /*ec90*/  IMAD.MOV.U32 R21, RZ, RZ, 0x1000 ;  /* 0x00001000ff157424 */ /* 0x000fe200078e00ff */
[----:B------:R-:W-:Y:S02]  /*eca0*/  R2UR UR6, R198 ;  /* 0x00000000c60672ca */ /* 0x000fe400000e0000 */
[----:B------:R-:W-:Y:S02]  /*ecb0*/  R2UR UR7, R199 ;  /* 0x00000000c70772ca */ /* 0x000fe400000e0000 */
[----:B------:R-:W-:-:S04]  /*ecc0*/  SEL R21, R21, 0xf80, P2 ;  /* 0x00000f8015157807 */ /* 0x000fc80001000000 */
        /* <DEDUP_REMOVED lines=18> */
.L_x_1362:
        /* <DEDUP_REMOVED lines=28> */
[----:B------:R-:W-:-:S02]  /*efb0*/  ISETP.NE.AND P2, PT, R223, RZ, PT ;  /* 0x000000ffdf00720c */ /* 0x000fc40003f45270 */
[----:B------:R-:W0:Y:S01]  /*efc0*/  MUFU.TANH R157, R157 ;  /* 0x0000009d009d7308 */ /* 0x000e220000002400 */
[----:B-1----:R-:W-:-:S07]  /*efd0*/  FMNMX.FTZ R20, R153, R20, !PT ;  /* 0x0000001499147209 */ /* 0x002fce0007810000 */
[----:B------:R-:W1:Y:S01]  /*efe0*/  MUFU.TANH R160, R160 ;  /* 0x000000a000a07308 */ /* 0x000e620000002400 */
[----:B--2---:R-:W-:Y:S02]  /*eff0*/  FMNMX.FTZ R20, R156, R20, !PT ;  /* 0x000000149c147209 */ /* 0x004fe40007810000 */
[----:B------:R-:W-:-:S04]  /*f000*/  @!P2 IMAD R14, R14, 0x40, R195 ;  /* 0x000000400e0ea824 */ /* 0x000fc800078e02c3 */
[----:B------:R-:W-:Y:S01]  /*f010*/  @!P2 IMAD R14, R14, 0x4, R2 ;  /* 0x000000040e0ea824 */ /* 0x000fe200078e0202 */
        /* <DEDUP_REMOVED lines=30> */
[----:B0-----:R-:W-:-:S05]  /*f200*/  FMNMX.FTZ R21, R21, R20, !PT ;  /* 0x0000001415157209 */ /* 0x001fca0007810000 */
[----:B------:R-:W0:Y:S02]  /*f210*/  SHFL.BFLY PT, R20, R21, 0x1, 0x1f ;  /* 0x0c201f0015147f89 */ /* 0x000e2400000e0000 */
[----:B0-----:R-:W-:Y:S01]  /*f220*/  FMNMX.FTZ R21, R21, R20, !PT ;  /* 0x0000001415157209 */ /* 0x001fe20007810000 */
[----:B------:R-:W-:-:S04]  /*f230*/  IMAD.U32 R20, RZ, RZ, UR38 ;  /* 0x00000026ff147e24 */ /* 0x000fc8000f8e00ff */
[CC--:B------:R-:W-:Y:S01]  /*f240*/  FMUL.FTZ R163, R21.reuse, R20.reuse ;  /* 0x0000001415a37220 */ /* 0x0c0fe20000410000 */
[----:B------:R-:W-:Y:S02]  /*f250*/  FADD.FTZ R197, -R21, R15 ;  /* 0x0000000f15c57221 */ /* 0x000fe40000010100 */
[----:B------:R0:W-:Y:S01]  /*f260*/  MUFU.TANH R15, R196 ;  /* 0x000000c4000f7308 */ /* 0x0001e20000002400 */
[-CC-:B------:R-:W-:Y:S01]  /*f270*/  FFMA.FTZ R152, R152, R20.reuse, -R163.reuse ;  /* 0x0000001498987223 */ /* 0x180fe200000108a3 */
[-C--:B------:R-:W-:Y:S01]  /*f280*/  FMUL.FTZ R197, R197, R20.reuse ;  /* 0x00000014c5c57220 */ /* 0x080fe20000410000 */
[-CC-:B------:R-:W-:Y:S01]  /*f290*/  FFMA.FTZ R156, R156, R20.reuse, -R163.reuse ;  /* 0x000000149c9c7223 */ /* 0x180fe200000108a3 */
[-CC-:B------:R-:W-:Y:S01]  /*f2a0*/  FFMA.FTZ R157, R157, R20.reuse, -R163.reuse ;  /* 0x000000149d9d7223 */ /* 0x180fe200000108a3 */
[-CC-:B------:R-:W-:Y:S01]  /*f2b0*/  FFMA.FTZ R160, R160, R20.reuse, -R163.reuse ;  /* 0x00000014a0a07223 */ /* 0x180fe200000108a3 */
[-CC-:B------:R-:W-:Y:S01]  /*f2c0*/  FFMA.FTZ R161, R161, R20.reuse, -R163.reuse ;  /* 0x00000014a1a17223 */ /* 0x180fe200000108a3 */
[-CC-:B------:R-:W-:Y:S01]  /*f2d0*/  FFMA.FTZ R164, R164, R20.reuse, -R163.reuse ;  /* 0x00000014a4a47223 */ /* 0x180fe200000108a3 */
[----:B------:R-:W-:Y:S01]  /*f2e0*/  MUFU.EX2 R152, R152 ;  /* 0x0000009800987308 */ /* 0x000fe20000000800 */
[-CC-:B0-----:R-:W-:Y:S01]  /*f2f0*/  FFMA.FTZ R196, R153, R20.reuse, -R163.reuse ;  /* 0x0000001499c47223 */ /* 0x181fe200000108a3 */
[-CC-:B------:R-:W-:Y:S01]  /*f300*/  FFMA.FTZ R165, R165, R20.reuse, -R163.reuse ;  /* 0x00000014a5a57223 */ /* 0x180fe200000108a3 */
[-CC-:B------:R-:W-:Y:S01]  /*f310*/  FFMA.FTZ R168, R168, R20.reuse, -R163.reuse ;  /* 0x00000014a8a87223 */ /* 0x180fe200000108a3 */
[-CC-:B------:R-:W-:Y:S01]  /*f320*/  FFMA.FTZ R169, R169, R20.reuse, -R163.reuse ;  /* 0x00000014a9a97223 */ /* 0x180fe200000108a3 */
[-CC-:B------:R-:W-:Y:S01]  /*f330*/  FFMA.FTZ R172, R172, R20.reuse, -R163.reuse ;  /* 0x00000014acac7223 */ /* 0x180fe200000108a3 */
[-CC-:B------:R-:W-:Y:S01]  /*f340*/  FFMA.FTZ R173, R173, R20.reuse, -R163.reuse ;  /* 0x00000014adad7223 */ /* 0x180fe200000108a3 */
[-CC-:B------:R-:W-:Y:S01]  /*f350*/  FFMA.FTZ R176, R176, R20.reuse, -R163.reuse ;  /* 0x00000014b0b07223 */ /* 0x180fe200000108a3 */
[----:B------:R-:W0:Y:S01]  /*f360*/  MUFU.EX2 R153, R197 ;  /* 0x000000c500997308 */ /* 0x000e220000000800 */
[-CC-:B------:R-:W-:Y:S01]  /*f370*/  FFMA.FTZ R177, R177, R20.reuse, -R163.reuse ;  /* 0x00000014b1b17223 */ /* 0x180fe200000108a3 */
[-CC-:B------:R-:W-:Y:S01]  /*f380*/  FFMA.FTZ R180, R180, R20.reuse, -R163.reuse ;  /* 0x00000014b4b47223 */ /* 0x180fe200000108a3 */
[----:B------:R-:W-:Y:S01]  /*f390*/  FFMA.FTZ R181, R181, R20, -R163 ;  /* 0x00000014b5b57223 */ /* 0x000fe200000108a3 */
[----:B------:R-:W-:Y:S01]  /*f3a0*/  FMUL.FTZ R163, R166, UR40 ;  /* 0x00000028a6a37c20 */ /* 0x000fe20008410000 */
[----:B------:R-:W-:Y:S01]  /*f3b0*/  FMUL.FTZ R166, R167, UR40 ;  /* 0x00000028a7a67c20 */ /* 0x000fe20008410000 */
[----:B------:R-:W-:Y:S01]  /*f3c0*/  FMUL.FTZ R167, R170, UR40 ;  /* 0x00000028aaa77c20 */ /* 0x000fe20008410000 */
[----:B------:R-:W-:Y:S01]  /*f3d0*/  VIADD R170, R12, 0x38840 ;  /* 0x000388400caa7836 */ /* 0x000fe20000000000 */
[----:B------:R-:W1:Y:S08]  /*f3e0*/  MUFU.EX2 R196, R196 ;  /* 0x000000c400c47308 */ /* 0x000e700000000800 */
[----:B------:R-:W2:Y:S01]  /*f3f0*/  MUFU.TANH R163, R163 ;  /* 0x000000a300a37308 */ /* 0x000ea20000002400 */
[----:B0-----:R-:W-:Y:S01]  /*f400*/  FFMA.FTZ R3, R153, R3, R152 ;  /* 0x0000000399037223 */ /* 0x001fe20000010098 */
[-C--:B------:R-:W-:Y:S01]  /*f410*/  FMUL.FTZ R24, R24, R153.reuse ;  /* 0x0000009918187220 */ /* 0x080fe20000410000 */
[-C--:B------:R-:W-:Y:S01]  /*f420*/  FMUL.FTZ R25, R25, R153.reuse ;  /* 0x0000009919197220 */ /* 0x080fe20000410000 */
[-C--:B------:R-:W-:Y:S01]  /*f430*/  FMUL.FTZ R28, R28, R153.reuse ;  /* 0x000000991c1c7220 */ /* 0x080fe20000410000 */
[-C--:B------:R-:W-:Y:S01]  /*f440*/  FMUL.FTZ R29, R29, R153.reuse ;  /* 0x000000991d1d7220 */ /* 0x080fe20000410000 */
[-C--:B------:R-:W-:Y:S01]  /*f450*/  FMUL.FTZ R32, R32, R153.reuse ;  /* 0x0000009920207220 */ /* 0x080fe20000410000 */
[-C--:B------:R-:W-:Y:S01]  /*f460*/  FMUL.FTZ R33, R33, R153.reuse ;  /* 0x0000009921217220 */ /* 0x080fe20000410000 */
[----:B------:R-:W0:Y:S01]  /*f470*/  MUFU.TANH R166, R166 ;  /* 0x000000a600a67308 */ /* 0x000e220000002400 */
[C---:B-1----:R-:W-:Y:S01]  /*f480*/  FADD.FTZ R3, R196.reuse, R3 ;  /* 0x00000003c4037221 */ /* 0x042fe20000010000 */
[----:B------:R-:W-:Y:S01]  /*f490*/  F2FP.F16.F32.PACK_AB R152, R196, R152 ;  /* 0x00000098c498723e */ /* 0x000fe200000000ff */
[-C--:B------:R-:W-:Y:S01]  /*f4a0*/  FMUL.FTZ R36, R36, R153.reuse ;  /* 0x0000009924247220 */ /* 0x080fe20000410000 */
[----:B------:R-:W-:Y:S01]  /*f4b0*/  PRMT R196, R190, 0x654, R170 ;  /* 0x00000654bec47816 */ /* 0x000fe200000000aa */
[-C--:B------:R-:W-:Y:S01]  /*f4c0*/  FMUL.FTZ R37, R37, R153.reuse ;  /* 0x0000009925257220 */ /* 0x080fe20000410000 */
[-C--:B------:R-:W-:Y:S01]  /*f4d0*/  FMUL.FTZ R40, R40, R153.reuse ;  /* 0x0000009928287220 */ /* 0x080fe20000410000 */
[-C--:B------:R-:W-:Y:S01]  /*f4e0*/  FMUL.FTZ R41, R41, R153.reuse ;  /* 0x0000009929297220 */ /* 0x080fe20000410000 */
[----:B------:R1:W-:Y:S01]  /*f4f0*/  MUFU.TANH R170, R171 ;  /* 0x000000ab00aa7308 */ /* 0x0003e20000002400 */
[----:B------:R3:W-:Y:S01]  /*f500*/  SYNCS.ARRIVE.TRANS64.RED.A1T0 RZ, [R196+URZ], RZ ;  /* 0x000000ffc4ff79a7 */ /* 0x0007e2000810043f */
[----:B------:R-:W-:Y:S01]  /*f510*/  @!P2 STS [R14+0x38400], R153 ;  /* 0x038400990e00a388 */ /* 0x000fe20000000800 */
[-C--:B------:R-:W-:Y:S01]  /*f520*/  FMUL.FTZ R44, R44, R153.reuse ;  /* 0x000000992c2c7220 */ /* 0x080fe20000410000 */
[-C--:B------:R-:W-:Y:S01]  /*f530*/  FMUL.FTZ R45, R45, R153.reuse ;  /* 0x000000992d2d7220 */ /* 0x080fe20000410000 */
[-C--:B------:R-:W-:Y:S01]  /*f540*/  FMUL.FTZ R48, R48, R153.reuse ;  /* 0x0000009930307220 */ /* 0x080fe20000410000 */
[-C--:B------:R-:W-:Y:S01]  /*f550*/  FMUL.FTZ R49, R49, R153.reuse ;  /* 0x0000009931317220 */ /* 0x080fe20000410000 */
[----:B------:R-:W-:Y:S01]  /*f560*/  FMUL.FTZ R52, R52, R153 ;  /* 0x0000009934347220 */ /* 0x000fe20000410000 */
[----:B------:R-:W4:Y:S01]  /*f570*/  MUFU.TANH R167, R167 ;  /* 0x000000a700a77308 */ /* 0x000f220000002400 */
[----:B-1----:R-:W-:Y:S01]  /*f580*/  FMUL.FTZ R171, R174, UR40 ;  /* 0x00000028aeab7c20 */ /* 0x002fe20008410000 */
[----:B------:R-:W-:Y:S01]  /*f590*/  FMNMX.FTZ R174, R154, R13, !PT ;  /* 0x0000000d9aae7209 */ /* 0x000fe20007810000 */
[-C--:B------:R-:W-:Y:S01]  /*f5a0*/  FMUL.FTZ R53, R53, R153.reuse ;  /* 0x0000009935357220 */ /* 0x080fe20000410000 */
[-C--:B------:R-:W-:Y:S01]  /*f5b0*/  FMUL.FTZ R56, R56, R153.reuse ;  /* 0x0000009938387220 */ /* 0x080fe20000410000 */
[-C--:B------:R-:W-:Y:S01]  /*f5c0*/  FMUL.FTZ R57, R57, R153.reuse ;  /* 0x0000009939397220 */ /* 0x080fe20000410000 */
[----:B------:R-:W-:Y:S01]  /*f5d0*/  FMNMX.FTZ R174, R155, R174, !PT ;  /* 0x000000ae9bae7209 */ /* 0x000fe20007810000 */
[-C--:B------:R-:W-:Y:S01]  /*f5e0*/  FMUL.FTZ R60, R60, R153.reuse ;  /* 0x000000993c3c7220 */ /* 0x080fe20000410000 */
[----:B------:R-:W-:Y:S01]  /*f5f0*/  MUFU.TANH R171, R171 ;  /* 0x000000ab00ab7308 */ /* 0x000fe20000002400 */
[-C--:B------:R-:W-:Y:S01]  /*f600*/  FMUL.FTZ R61, R61, R153.reuse ;  /* 0x000000993d3d7220 */ /* 0x080fe20000410000 */
[----:B---3--:R-:W-:Y:S01]  /*f610*/  FMNMX.FTZ R196, R158, R174, !PT ;  /* 0x000000ae9ec47209 */ /* 0x008fe20007810000 */
[-C--:B------:R-:W-:Y:S01]  /*f620*/  FMUL.FTZ R64, R64, R153.reuse ;  /* 0x0000009940407220 */ /* 0x080fe20000410000 */
[-C--:B------:R-:W-:Y:S01]  /*f630*/  FMUL.FTZ R65, R65, R153.reuse ;  /* 0x0000009941417220 */ /* 0x080fe20000410000 */
[-C--:B------:R-:W-:Y:S01]  /*f640*/  FMUL.FTZ R68, R68, R153.reuse ;  /* 0x0000009944447220 */ /* 0x080fe20000410000 */
[----:B------:R-:W-:Y:S01]  /*f650*/  FMNMX.FTZ R196, R159, R196, !PT ;  /* 0x000000c49fc47209 */ /* 0x000fe20007810000 */
[-C--:B------:R-:W-:Y:S01]  /*f660*/  FMUL.FTZ R69, R69, R153.reuse ;  /* 0x0000009945457220 */ /* 0x080fe20000410000 */
[----:B------:R1:W-:Y:S01]  /*f670*/  MUFU.TANH R174, R175 ;  /* 0x000000af00ae7308 */ /* 0x0003e20000002400 */
[-C--:B------:R-:W-:Y:S01]  /*f680*/  FMUL.FTZ R72, R72, R153.reuse ;  /* 0x0000009948487220 */ /* 0x080fe20000410000 */
[----:B------:R-:W-:Y:S01]  /*f690*/  FMNMX.FTZ R196, R162, R196, !PT ;  /* 0x000000c4a2c47209 */ /* 0x000fe20007810000 */
[-C--:B------:R-:W-:Y:S01]  /*f6a0*/  FMUL.FTZ R73, R73, R153.reuse ;  /* 0x0000009949497220 */ /* 0x080fe20000410000 */
[-C--:B------:R-:W-:Y:S01]  /*f6b0*/  FMUL.FTZ R76, R76, R153.reuse ;  /* 0x000000994c4c7220 */ /* 0x080fe20000410000 */
[-C--:B------:R-:W-:Y:S01]  /*f6c0*/  FMUL.FTZ R77, R77, R153.reuse ;  /* 0x000000994d4d7220 */ /* 0x080fe20000410000 */
[----:B------:R-:W-:Y:S01]  /*f6d0*/  FMNMX.FTZ R196, R15, R196, !PT ;  /* 0x000000c40fc47209 */ /* 0x000fe20007810000 */
[-C--:B------:R-:W-:Y:S01]  /*f6e0*/  FMUL.FTZ R80, R80, R153.reuse ;  /* 0x0000009950507220 */ /* 0x080fe20000410000 */
[----:B------:R-:W3:Y:S01]  /*f6f0*/  MUFU.EX2 R156, R156 ;  /* 0x0000009c009c7308 */ /* 0x000ee20000000800 */
[----:B-1----:R-:W-:Y:S01]  /*f700*/  FMUL.FTZ R175, R178, UR40 ;  /* 0x00000028b2af7c20 */ /* 0x002fe20008410000 */
[----:B--2---:R-:W-:Y:S01]  /*f710*/  FMNMX.FTZ R196, R163, R196, !PT ;  /* 0x000000c4a3c47209 */ /* 0x004fe20007810000 */
[----:B------:R-:W-:Y:S01]  /*f720*/  FMUL.FTZ R178, R179, UR40 ;  /* 0x00000028b3b27c20 */ /* 0x000fe20008410000 */
[----:B------:R-:W-:Y:S01]  /*f730*/  FMUL.FTZ R179, R182, UR40 ;  /* 0x00000028b6b37c20 */ /* 0x000fe20008410000 */
[----:B------:R-:W-:Y:S01]  /*f740*/  FMUL.FTZ R182, R183, UR40 ;  /* 0x00000028b7b67c20 */ /* 0x000fe20008410000 */
[----:B0-----:R-:W-:Y:S01]  /*f750*/  FMNMX.FTZ R196, R166, R196, !PT ;  /* 0x000000c4a6c47209 */ /* 0x001fe20007810000 */
[-C--:B------:R-:W-:Y:S01]  /*f760*/  FMUL.FTZ R81, R81, R153.reuse ;  /* 0x0000009951517220 */ /* 0x080fe20000410000 */
[----:B------:R-:W0:Y:S01]  /*f770*/  MUFU.TANH R175, R175 ;  /* 0x000000af00af7308 */ /* 0x000e220000002400 */
[-C--:B------:R-:W-:Y:S01]  /*f780*/  FMUL.FTZ R84, R84, R153.reuse ;  /* 0x0000009954547220 */ /* 0x080fe20000410000 */
[----:B----4-:R-:W-:Y:S01]  /*f790*/  FMNMX.FTZ R196, R167, R196, !PT ;  /* 0x000000c4a7c47209 */ /* 0x010fe20007810000 */
[-C--:B------:R-:W-:Y:S01]  /*f7a0*/  FMUL.FTZ R85, R85, R153.reuse ;  /* 0x0000009955557220 */ /* 0x080fe20000410000 */
[-C--:B------:R-:W-:Y:S01]  /*f7b0*/  FMUL.FTZ R88, R88, R153.reuse ;  /* 0x0000009958587220 */ /* 0x080fe20000410000 */
[-C--:B------:R-:W-:Y:S01]  /*f7c0*/  FMUL.FTZ R89, R89, R153.reuse ;  /* 0x0000009959597220 */ /* 0x080fe20000410000 */
[----:B------:R-:W-:Y:S01]  /*f7d0*/  FMNMX.FTZ R196, R170, R196, !PT ;  /* 0x000000c4aac47209 */ /* 0x000fe20007810000 */
[-C--:B------:R-:W-:Y:S01]  /*f7e0*/  FMUL.FTZ R92, R92, R153.reuse ;  /* 0x000000995c5c7220 */ /* 0x080fe20000410000 */
[----:B------:R-:W1:Y:S01]  /*f7f0*/  MUFU.TANH R178, R178 ;  /* 0x000000b200b27308 */ /* 0x000e620000002400 */
[----:B---3--:R-:W-:Y:S01]  /*f800*/  FADD.FTZ R3, R156, R3 ;  /* 0x000000039c037221 */ /* 0x008fe20000010000 */
[----:B------:R-:W-:Y:S01]  /*f810*/  FMNMX.FTZ R196, R171, R196, !PT ;  /* 0x000000c4abc47209 */ /* 0x000fe20007810000 */
[-C--:B------:R-:W-:Y:S01]  /*f820*/  FMUL.FTZ R93, R93, R153.reuse ;  /* 0x000000995d5d7220 */ /* 0x080fe20000410000 */
[-C--:B------:R-:W-:Y:S01]  /*f830*/  FMUL.FTZ R96, R96, R153.reuse ;  /* 0x0000009960607220 */ /* 0x080fe20000410000 */
[-C--:B------:R-:W-:Y:S01]  /*f840*/  FMUL.FTZ R97, R97, R153.reuse ;  /* 0x0000009961617220 */ /* 0x080fe20000410000 */
[----:B------:R-:W-:Y:S01]  /*f850*/  FMNMX.FTZ R196, R174, R196, !PT ;  /* 0x000000c4aec47209 */ /* 0x000fe20007810000 */
[-C--:B------:R-:W-:Y:S01]  /*f860*/  FMUL.FTZ R100, R100, R153.reuse ;  /* 0x0000009964647220 */ /* 0x080fe20000410000 */
[----:B------:R-:W2:Y:S01]  /*f870*/  MUFU.TANH R179, R179 ;  /* 0x000000b300b37308 */ /* 0x000ea20000002400 */
[-C--:B------:R-:W-:Y:S01]  /*f880*/  FMUL.FTZ R101, R101, R153.reuse ;  /* 0x0000009965657220 */ /* 0x080fe20000410000 */
[----:B0-----:R-:W-:Y:S01]  /*f890*/  FMNMX.FTZ R196, R175, R196, !PT ;  /* 0x000000c4afc47209 */ /* 0x001fe20007810000 */
[-C--:B------:R-:W-:Y:S01]  /*f8a0*/  FMUL.FTZ R104, R104, R153.reuse ;  /* 0x0000009968687220 */ /* 0x080fe20000410000 */
[-C--:B------:R-:W-:Y:S01]  /*f8b0*/  FMUL.FTZ R105, R105, R153.reuse ;  /* 0x0000009969697220 */ /* 0x080fe20000410000 */
[-C--:B------:R-:W-:Y:S01]  /*f8c0*/  FMUL.FTZ R108, R108, R153.reuse ;  /* 0x000000996c6c7220 */ /* 0x080fe20000410000 */
[-C--:B------:R-:W-:Y:S01]  /*f8d0*/  FMUL.FTZ R109, R109, R153.reuse ;  /* 0x000000996d6d7220 */ /* 0x080fe20000410000 */
[-C--:B------:R-:W-:Y:S01]  /*f8e0*/  FMUL.FTZ R112, R112, R153.reuse ;  /* 0x0000009970707220 */ /* 0x080fe20000410000 */
[----:B------:R-:W0:Y:S01]  /*f8f0*/  MUFU.TANH R182, R182 ;  /* 0x000000b600b67308 */ /* 0x000e220000002400 */
[----:B-1----:R-:W-:Y:S01]  /*f900*/  FMNMX.FTZ R196, R178, R196, !PT ;  /* 0x000000c4b2c47209 */ /* 0x002fe20007810000 */
[-C--:B------:R-:W-:Y:S01]  /*f910*/  FMUL.FTZ R113, R113, R153.reuse ;  /* 0x0000009971717220 */ /* 0x080fe20000410000 */
[-C--:B------:R-:W-:Y:S01]  /*f920*/  FMUL.FTZ R116, R116, R153.reuse ;  /* 0x0000009974747220 */ /* 0x080fe20000410000 */
[-C--:B------:R-:W-:Y:S01]  /*f930*/  FMUL.FTZ R117, R117, R153.reuse ;  /* 0x0000009975757220 */ /* 0x080fe20000410000 */
[-C--:B------:R-:W-:Y:S01]  /*f940*/  FMUL.FTZ R120, R120, R153.reuse ;  /* 0x0000009978787220 */ /* 0x080fe20000410000 */
[-C--:B------:R-:W-:Y:S01]  /*f950*/  FMUL.FTZ R121, R121, R153.reuse ;  /* 0x0000009979797220 */ /* 0x080fe20000410000 */
[-C--:B------:R-:W-:Y:S01]  /*f960*/  FMUL.FTZ R124, R124, R153.reuse ;  /* 0x000000997c7c7220 */ /* 0x080fe20000410000 */
[----:B------:R-:W1:Y:S01]  /*f970*/  MUFU.EX2 R157, R157 ;  /* 0x0000009d009d7308 */ /* 0x000e620000000800 */
[----:B--2---:R-:W-:Y:S01]  /*f980*/  FMNMX.FTZ R196, R179, R196, !PT ;  /* 0x000000c4b3c47209 */ /* 0x004fe20007810000 */
[-C--:B------:R-:W-:Y:S01]  /*f990*/  FMUL.FTZ R125, R125, R153.reuse ;  /* 0x000000997d7d7220 */ /* 0x080fe20000410000 */
[-C--:B------:R-:W-:Y:S01]  /*f9a0*/  FMUL.FTZ R128, R128, R153.reuse ;  /* 0x0000009980807220 */ /* 0x080fe20000410000 */
[-C--:B------:R-:W-:Y:S01]  /*f9b0*/  FMUL.FTZ R129, R129, R153.reuse ;  /* 0x0000009981817220 */ /* 0x080fe20000410000 */
[-C--:B------:R-:W-:Y:S01]  /*f9c0*/  FMUL.FTZ R132, R132, R153.reuse ;  /* 0x0000009984847220 */ /* 0x080fe20000410000 */
[-C--:B------:R-:W-:Y:S01]  /*f9d0*/  FMUL.FTZ R133, R133, R153.reuse ;  /* 0x0000009985857220 */ /* 0x080fe20000410000 */
[-C--:B------:R-:W-:Y:S01]  /*f9e0*/  FMUL.FTZ R136, R136, R153.reuse ;  /* 0x0000009988887220 */ /* 0x080fe20000410000 */
[----:B------:R-:W2:Y:S01]  /*f9f0*/  MUFU.EX2 R160, R160 ;  /* 0x000000a000a07308 */ /* 0x000ea20000000800 */
[----:B0-----:R-:W-:Y:S01]  /*fa00*/  FMNMX.FTZ R196, R182, R196, !PT ;  /* 0x000000c4b6c47209 */ /* 0x001fe20007810000 */
[-C--:B------:R-:W-:Y:S01]  /*fa10*/  FMUL.FTZ R137, R137, R153.reuse ;  /* 0x0000009989897220 */ /* 0x080fe20000410000 */
[-C--:B------:R-:W-:Y:S01]  /*fa20*/  FMUL.FTZ R140, R140, R153.reuse ;  /* 0x000000998c8c7220 */ /* 0x080fe20000410000 */
[-C--:B------:R-:W-:Y:S01]  /*fa30*/  FMUL.FTZ R141, R141, R153.reuse ;  /* 0x000000998d8d7220 */ /* 0x080fe20000410000 */
[-C--:B------:R-:W-:Y:S01]  /*fa40*/  FMUL.FTZ R144, R144, R153.reuse ;  /* 0x0000009990907220 */ /* 0x080fe20000410000 */
[----:B------:R-:W0:Y:S01]  /*fa50*/  SHFL.BFLY PT, R183, R196, 0x2, 0x1f ;  /* 0x0c401f00c4b77f89 */ /* 0x000e2200000e0000 */
[-C--:B------:R-:W-:Y:S01]  /*fa60*/  FMUL.FTZ R145, R145, R153.reuse ;  /* 0x0000009991917220 */ /* 0x080fe20000410000 */
[----:B------:R-:W3:Y:S01]  /*fa70*/  MUFU.EX2 R161, R161 ;  /* 0x000000a100a17308 */ /* 0x000ee20000000800 */
[----:B-1----:R-:W-:Y:S01]  /*fa80*/  FADD.FTZ R3, R157, R3 ;  /* 0x000000039d037221 */ /* 0x002fe20000010000 */
[-C--:B------:R-:W-:Y:S01]  /*fa90*/  FMUL.FTZ R148, R148, R153.reuse ;  /* 0x0000009994947220 */ /* 0x080fe20000410000 */
[----:B------:R-:W-:-:S05]  /*faa0*/  FMUL.FTZ R149, R149, R153 ;  /* 0x0000009995957220 */ /* 0x000fca0000410000 */
[----:B------:R-:W1:Y:S01]  /*fab0*/  MUFU.EX2 R164, R164 ;  /* 0x000000a400a47308 */ /* 0x000e620000000800 */
[----:B--2---:R-:W-:-:S07]  /*fac0*/  FADD.FTZ R3, R160, R3 ;  /* 0x00000003a0037221 */ /* 0x004fce0000010000 */
[----:B------:R-:W2:Y:S01]  /*fad0*/  MUFU.EX2 R165, R165 ;  /* 0x000000a500a57308 */ /* 0x000ea20000000800 */
[----:B---3--:R-:W-:Y:S01]  /*fae0*/  FADD.FTZ R3, R161, R3 ;  /* 0x00000003a1037221 */ /* 0x008fe20000010000 */
[----:B0-----:R-:W-:-:S06]  /*faf0*/  FMNMX.FTZ R196, R196, R183, !PT ;  /* 0x000000b7c4c47209 */ /* 0x001fcc0007810000 */
[----:B------:R-:W0:Y:S01]  /*fb00*/  MUFU.EX2 R183, R168 ;  /* 0x000000a800b77308 */ /* 0x000e220000000800 */
[----:B-1----:R-:W-:Y:S01]  /*fb10*/  FADD.FTZ R3, R164, R3 ;  /* 0x00000003a4037221 */ /* 0x002fe20000010000 */
[----:B------:R-:W1:Y:S06]  /*fb20*/  SHFL.BFLY PT, R197, R196, 0x1, 0x1f ;  /* 0x0c201f00c4c57f89 */ /* 0x000e6c00000e0000 */
[----:B------:R-:W3:Y:S01]  /*fb30*/  MUFU.EX2 R169, R169 ;  /* 0x000000a900a97308 */ /* 0x000ee20000000800 */
[----:B--2---:R-:W-:-:S07]  /*fb40*/  FADD.FTZ R3, R165, R3 ;  /* 0x00000003a5037221 */ /* 0x004fce0000010000 */
[----:B------:R-:W2:Y:S01]  /*fb50*/  MUFU.EX2 R172, R172 ;  /* 0x000000ac00ac7308 */ /* 0x000ea20000000800 */
[----:B0-----:R-:W-:-:S07]  /*fb60*/  FADD.FTZ R3, R183, R3 ;  /* 0x00000003b7037221 */ /* 0x001fce0000010000 */
[----:B------:R-:W0:Y:S01]  /*fb70*/  MUFU.EX2 R173, R173 ;  /* 0x000000ad00ad7308 */ /* 0x000e220000000800 */
[----:B---3--:R-:W-:Y:S01]  /*fb80*/  FADD.FTZ R3, R169, R3 ;  /* 0x00000003a9037221 */ /* 0x008fe20000010000 */
[----:B-1----:R-:W-:-:S05]  /*fb90*/  FMNMX.FTZ R168, R196, R197, !PT ;  /* 0x000000c5c4a87209 */ /* 0x002fca0007810000 */
[----:B------:R-:W-:Y:S01]  /*fba0*/  FADD.FTZ R13, -R168, R13 ;  /* 0x0000000da80d7221 */ /* 0x000fe20000010100 */
[----:B------:R-:W1:Y:S01]  /*fbb0*/  MUFU.EX2 R176, R176 ;  /* 0x000000b000b07308 */ /* 0x000e620000000800 */
[----:B--2---:R-:W-:Y:S02]  /*fbc0*/  FADD.FTZ R3, R172, R3 ;  /* 0x00000003ac037221 */ /* 0x004fe40000010000 */
[----:B------:R-:W-:-:S05]  /*fbd0*/  FMUL.FTZ R13, R13, R20 ;  /* 0x000000140d0d7220 */ /* 0x000fca0000410000 */
[----:B------:R-:W2:Y:S01]  /*fbe0*/  MUFU.EX2 R177, R177 ;  /* 0x000000b100b17308 */ /* 0x000ea20000000800 */
[----:B0-----:R-:W-:-:S07]  /*fbf0*/  FADD.FTZ R3, R173, R3 ;  /* 0x00000003ad037221 */ /* 0x001fce0000010000 */
[----:B------:R-:W0:Y:S01]  /*fc00*/  MUFU.EX2 R13, R13 ;  /* 0x0000000d000d7308 */ /* 0x000e220000000800 */
[----:B-1----:R-:W-:-:S07]  /*fc10*/  FADD.FTZ R3, R176, R3 ;  /* 0x00000003b0037221 */ /* 0x002fce0000010000 */
[----:B------:R-:W1:Y:S01]  /*fc20*/  MUFU.EX2 R180, R180 ;  /* 0x000000b400b47308 */ /* 0x000e620000000800 */
[----:B--2---:R-:W-:Y:S01]  /*fc30*/  FADD.FTZ R3, R177, R3 ;  /* 0x00000003b1037221 */ /* 0x004fe20000010000 */
        /* <DEDUP_REMOVED lines=8> */
[----:B-1----:R-:W-:Y:S01]  /*fcc0*/  FADD.FTZ R3, R180, R3 ;  /* 0x00000003b4037221 */ /* 0x002fe20000010000 */
[-C--:B------:R-:W-:Y:S01]  /*fcd0*/  FMUL.FTZ R39, R39, R13.reuse ;  /* 0x0000000d27277220 */ /* 0x080fe20000410000 */
[-C--:B0-----:R-:W-:Y:S01]  /*fce0*/  FMUL.FTZ R14, R168, R20.reuse ;  /* 0x00000014a80e7220 */ /* 0x081fe20000410000 */
[-C--:B------:R-:W-:Y:S01]  /*fcf0*/  FMUL.FTZ R42, R42, R13.reuse ;  /* 0x0000000d2a2a7220 */ /* 0x080fe20000410000 */
[-C--:B------:R-:W-:Y:S01]  /*fd00*/  FMUL.FTZ R43, R43, R13.reuse ;  /* 0x0000000d2b2b7220 */ /* 0x080fe20000410000 */
[----:B------:R-:W-:Y:S01]  /*fd10*/  FMUL.FTZ R46, R46, R13 ;  /* 0x0000000d2e2e7220 */ /* 0x000fe20000410000 */
        /* <DEDUP_REMOVED lines=17> */
[----:B------:R-:W-:-:S02]  /*fe30*/  IMAD R14, R17, 0x1000, R213 ;  /* 0x00001000110e7824 */ /* 0x000fc400078e02d5 */
[-C--:B------:R-:W-:Y:S01]  /*fe40*/  FMUL.FTZ R47, R47, R13.reuse ;  /* 0x0000000d2f2f7220 */ /* 0x080fe20000410000 */
[-C--:B------:R-:W-:Y:S01]  /*fe50*/  FMUL.FTZ R50, R50, R13.reuse ;  /* 0x0000000d32327220 */ /* 0x080fe20000410000 */
[-C--:B------:R-:W-:Y:S01]  /*fe60*/  FMUL.FTZ R51, R51, R13.reuse ;  /* 0x0000000d33337220 */ /* 0x080fe20000410000 */
[----:B------:R1:W-:Y:S01]  /*fe70*/  MUFU.EX2 R181, R154 ;  /* 0x0000009a00b57308 */ /* 0x0003e20000000800 */
[----:B------:R-:W-:Y:S01]  /*fe80*/  R2UR UR6, R14 ;  /* 0x000000000e0672ca */ /* 0x000fe200000e0000 */
[-C--:B------:R-:W-:Y:S01]  /*fe90*/  FMUL.FTZ R54, R54, R13.reuse ;  /* 0x0000000d36367220 */ /* 0x080fe20000410000 */
[-C--:B------:R-:W-:Y:S01]  /*fea0*/  FMUL.FTZ R55, R55, R13.reuse ;  /* 0x0000000d37377220 */ /* 0x080fe20000410000 */
[-C--:B------:R-:W-:Y:S01]  /*feb0*/  FMUL.FTZ R58, R58, R13.reuse ;  /* 0x0000000d3a3a7220 */ /* 0x080fe20000410000 */
[-C--:B------:R-:W-:Y:S01]  /*fec0*/  FMUL.FTZ R59, R59, R13.reuse ;  /* 0x0000000d3b3b7220 */ /* 0x080fe20000410000 */
[-C--:B------:R-:W-:Y:S01]  /*fed0*/  FMUL.FTZ R62, R62, R13.reuse ;  /* 0x0000000d3e3e7220 */ /* 0x080fe20000410000 */
[-C--:B------:R-:W-:Y:S01]  /*fee0*/  FMUL.FTZ R63, R63, R13.reuse ;  /* 0x0000000d3f3f7220 */ /* 0x080fe20000410000 */
[----:B------:R-:W2:Y:S01]  /*fef0*/  MUFU.EX2 R163, R200 ;  /* 0x000000c800a37308 */ /* 0x000ea20000000800 */
[----:B-1----:R-:W-:Y:S01]  /*ff00*/  F2FP.F16.F32.PACK_AB R154, R157, R156 ;  /* 0x0000009c9d9a723e */ /* 0x002fe200000000ff */
[----:B0-----:R-:W-:Y:S01]  /*ff10*/  FADD.FTZ R3, R166, R3 ;  /* 0x00000003a6037221 */ /* 0x001fe20000010000 */
[----:B------:R-:W-:Y:S01]  /*ff20*/  F2FP.F16.F32.PACK_AB R156, R161, R160 ;  /* 0x000000a0a19c723e */ /* 0x000fe200000000ff */
[----:B------:R-:W-:Y:S01]  /*ff30*/  FMUL.FTZ R66, R66, R13 ;  /* 0x0000000d42427220 */ /* 0x000fe20000410000 */
[----:B------:R-:W-:Y:S01]  /*ff40*/  F2FP.F16.F32.PACK_AB R160, R169, R183 ;  /* 0x000000b7a9a0723e */ /* 0x000fe200000000ff */
[-C--:B------:R-:W-:Y:S01]  /*ff50*/  FMUL.FTZ R67, R67, R13.reuse ;  /* 0x0000000d43437220 */ /* 0x080fe20000410000 */
[----:B------:R-:W-:Y:S01]  /*ff60*/  F2FP.F16.F32.PACK_AB R166, R166, R180 ;  /* 0x000000b4a6a6723e */ /* 0x000fe200000000ff */
        /* <DEDUP_REMOVED lines=40> */
[----:B------:R-:W2:Y:S01]  /*101f0*/  MUFU.EX2 R179, R221 ;  /* 0x000000dd00b37308 */ /* 0x000ea20000000800 */
[----:B0-----:R-:W-:-:S02]  /*10200*/  IMAD.MOV.U32 R15, RZ, RZ, 0x40000040 ;  /* 0x40000040ff0f7424 */ /* 0x001fc400078e00ff */
[-C--:B------:R-:W-:Y:S01]  /*10210*/  FMUL.FTZ R135, R135, R13.reuse ;  /* 0x0000000d87877220 */ /* 0x080fe20000410000 */
[-C--:B------:R-:W-:Y:S01]  /*10220*/  FMUL.FTZ R138, R138, R13.reuse ;  /* 0x0000000d8a8a7220 */ /* 0x080fe20000410000 */
[-C--:B------:R-:W-:Y:S01]  /*10230*/  FMUL.FTZ R139, R139, R13.reuse ;  /* 0x0000000d8b8b7220 */ /* 0x080fe20000410000 */
[-C--:B------:R-:W-:Y:S01]  /*10240*/  FMUL.FTZ R142, R142, R13.reuse ;  /* 0x0000000d8e8e7220 */ /* 0x080fe20000410000 */
[----:B------:R-:W-:Y:S01]  /*10250*/  R2UR UR7, R15 ;  /* 0x000000000f0772ca */ /* 0x000fe200000e0000 */
[----:B------:R-:W-:Y:S01]  /*10260*/  FMUL.FTZ R143, R143, R13 ;  /* 0x0000000d8f8f7220 */ /* 0x000fe20000410000 */
[----:B------:R0:W-:Y:S01]  /*10270*/  MUFU.EX2 R199, R162 ;  /* 0x000000a200c77308 */ /* 0x0001e20000000800 */
[----:B-1----:R-:W-:Y:S01]  /*10280*/  F2FP.F16.F32.PACK_AB R157, R178, R175 ;  /* 0x000000afb29d723e */ /* 0x002fe200000000ff */
[-C--:B------:R-:W-:Y:S01]  /*10290*/  FMUL.FTZ R146, R146, R13.reuse ;  /* 0x0000000d92927220 */ /* 0x080fe20000410000 */
[-C--:B------:R-:W-:Y:S01]  /*102a0*/  FMUL.FTZ R147, R147, R13.reuse ;  /* 0x0000000d93937220 */ /* 0x080fe20000410000 */
[-C--:B------:R-:W-:Y:S01]  /*102b0*/  FMUL.FTZ R150, R150, R13.reuse ;  /* 0x0000000d96967220 */ /* 0x080fe20000410000 */
[----:B------:R-:W-:Y:S01]  /*102c0*/  FMUL.FTZ R151, R151, R13 ;  /* 0x0000000d97977220 */ /* 0x000fe20000410000 */
[----:B------:R-:W-:-:S02]  /*102d0*/  IMAD.MOV.U32 R15, RZ, RZ, 0x40000040 ;  /* 0x40000040ff0f7424 */ /* 0x000fc400078e00ff */
[----:B------:R-:W-:Y:S01]  /*102e0*/  FADD.FTZ R10, R170, R10 ;  /* 0x0000000aaa0a7221 */ /* 0x000fe20000010000 */
[----:B------:R1:W-:Y:S01]  /*102f0*/  MUFU.EX2 R182, R158 ;  /* 0x0000009e00b67308 */ /* 0x0003e20000000800 */
[----:B0-----:R-:W-:Y:S02]  /*10300*/  F2FP.F16.F32.PACK_AB R162, R173, R172 ;  /* 0x000000acada2723e */ /* 0x001fe400000000ff */
[----:B------:R-:W-:-:S04]  /*10310*/  FADD.FTZ R10, R171, R10 ;  /* 0x0000000aab0a7221 */ /* 0x000fc80000010000 */
[----:B------:R-:W-:Y:S01]  /*10320*/  FADD.FTZ R10, R174, R10 ;  /* 0x0000000aae0a7221 */ /* 0x000fe20000010000 */
[----:B------:R-:W0:Y:S01]  /*10330*/  MUFU.EX2 R196, R196 ;  /* 0x000000c400c47308 */ /* 0x000e220000000800 */
[----:B-1----:R-:W-:Y:S02]  /*10340*/  F2FP.F16.F32.PACK_AB R158, R165, R164 ;  /* 0x000000a4a59e723e */ /* 0x002fe400000000ff */
[----:B------:R-:W-:Y:S01]  /*10350*/  F2FP.F16.F32.PACK_AB R164, R177, R176 ;  /* 0x000000b0b1a4723e */ /* 0x000fe200000000ff */
[----:B------:R-:W-:-:S04]  /*10360*/  FADD.FTZ R10, R175, R10 ;  /* 0x0000000aaf0a7221 */ /* 0x000fc80000010000 */
[----:B------:R-:W1:Y:S01]  /*10370*/  MUFU.EX2 R197, R197 ;  /* 0x000000c500c57308 */ /* 0x000e620000000800 */
[----:B------:R-:W-:-:S04]  /*10380*/  FADD.FTZ R10, R178, R10 ;  /* 0x0000000ab20a7221 */ /* 0x000fc80000010000 */
[----:B--2---:R-:W-:-:S03]  /*10390*/  FADD.FTZ R10, R179, R10 ;  /* 0x0000000ab30a7221 */ /* 0x004fc60000010000 */
[----:B------:R-:W2:Y:S01]  /*103a0*/  MUFU.EX2 R169, R167 ;  /* 0x000000a700a97308 */ /* 0x000ea20000000800 */
[----:B0-----:R-:W-:Y:S01]  /*103b0*/  F2FP.F16.F32.PACK_AB R161, R196, R182 ;  /* 0x000000b6c4a1723e */ /* 0x001fe200000000ff */
[----:B------:R-:W-:-:S04]  /*103c0*/  FADD.FTZ R10, R181, R10 ;  /* 0x0000000ab50a7221 */ /* 0x000fc80000010000 */
[----:B------:R-:W-:Y:S02]  /*103d0*/  FADD.FTZ R10, R182, R10 ;  /* 0x0000000ab60a7221 */ /* 0x000fe40000010000 */
[----:B------:R-:W0:Y:S01]  /*103e0*/  MUFU.EX2 R198, R198 ;  /* 0x000000c600c67308 */ /* 0x000e220000000800 */
[----:B-1----:R-:W-:Y:S01]  /*103f0*/  F2FP.F16.F32.PACK_AB R163, R199, R197 ;  /* 0x000000c5c7a3723e */ /* 0x002fe200000000ff */
[----:B------:R-:W-:-:S04]  /*10400*/  FADD.FTZ R10, R196, R10 ;  /* 0x0000000ac40a7221 */ /* 0x000fc80000010000 */
[----:B------:R-:W-:Y:S02]  /*10410*/  FADD.FTZ R10, R197, R10 ;  /* 0x0000000ac50a7221 */ /* 0x000fe40000010000 */
[----:B------:R1:W3:Y:S02]  /*10420*/  MUFU.EX2 R172, R155 ;  /* 0x0000009b00ac7308 */ /* 0x0002e40000000800 */
[----:B------:R-:W-:-:S04]  /*10430*/  FADD.FTZ R10, R199, R10 ;  /* 0x0000000ac70a7221 */ /* 0x000fc80000010000 */
[----:B--2---:R-:W-:Y:S02]  /*10440*/  FADD.FTZ R10, R169, R10 ;  /* 0x0000000aa90a7221 */ /* 0x004fe40000010000 */
[----:B------:R2:W4:Y:S01]  /*10450*/  MUFU.EX2 R173, R159 ;  /* 0x0000009f00ad7308 */ /* 0x0005220000000800 */
[----:B-1----:R-:W-:Y:S01]  /*10460*/  F2FP.F16.F32.PACK_AB R155, R174, R171 ;  /* 0x000000abae9b723e */ /* 0x002fe200000000ff */
[----:B------:R-:W-:Y:S01]  /*10470*/  BAR.SYNC.DEFER_BLOCKING 0xf, 0x100 ;  /* 0x03c4000000007b1d */ /* 0x000fe20000010000 */
[C---:B0-----:R-:W-:Y:S01]  /*10480*/  F2FP.F16.F32.PACK_AB R165, R198.reuse, R169 ;  /* 0x000000a9c6a5723e */ /* 0x041fe200000000ff */
[----:B------:R-:W-:Y:S01]  /*10490*/  FADD.FTZ R10, R198, R10 ;  /* 0x0000000ac60a7221 */ /* 0x000fe20000010000 */
[----:B--2---:R-:W-:-:S03]  /*104a0*/  F2FP.F16.F32.PACK_AB R159, R181, R179 ;  /* 0x000000b3b59f723e */ /* 0x004fc600000000ff */
[----:B---3--:R-:W-:Y:S01]  /*104b0*/  FADD.FTZ R10, R172, R10 ;  /* 0x0000000aac0a7221 */ /* 0x008fe20000010000 */
[----:B----4-:R-:W-:-:S03]  /*104c0*/  F2FP.F16.F32.PACK_AB R167, R173, R172 ;  /* 0x000000acada7723e */ /* 0x010fc600000000ff */
[----:B------:R-:W-:Y:S01]  /*104d0*/  FADD.FTZ R10, R173, R10 ;  /* 0x0000000aad0a7221 */ /* 0x000fe20000010000 */
[----:B------:R0:W-:Y:S04]  /*104e0*/  STSM.16.M88.4 [R225+0x36400], R152 ;  /* 0x03640098e1007844 */ /* 0x0001e80000000200 */
[----:B------:R1:W-:Y:S04]  /*104f0*/  STSM.16.M88.4 [R226], R156 ;  /* 0x0000009ce2007844 */ /* 0x0003e80000000200 */
[----:B------:R1:W-:Y:S04]  /*10500*/  STSM.16.M88.4 [R228], R160 ;  /* 0x000000a0e4007844 */ /* 0x0003e80000000200 */
[----:B------:R1:W-:Y:S01]  /*10510*/  STSM.16.M88.4 [R227], R164 ;  /* 0x000000a4e3007844 */ /* 0x0003e20000000200 */
[----:B------:R-:W-:-:S06]  /*10520*/  WARPGROUP.ARRIVE ;  /* 0x00000000000079c5 */ /* 0x000fcc0000000000 */
[----:B------:R-:W-:Y:S03]  /*10530*/  HGMMA.64x256x16.F32 R24, R152, gdesc[UR4].tnspB, R24, gsb0 ;  /* 0x43e0000498187df0 */ /* 0x000fe60008000818 */
[----:B------:R-:W-:Y:S02]  /*10540*/  WARPGROUP.DEPBAR.LE gsb0, 0x0 ;  /* 0x00008000000079c5 */ /* 0x000fe40000010000 */
[----:B0-----:R-:W-:Y:S01]  /*10550*/  VIADD R152, R14, 0x80 ;  /* 0x000000800e987836 */ /* 0x001fe20000000000 */
[----:B------:R-:W-:Y:S01]  /*10560*/  WARPGROUP.ARRIVE ;  /* 0x00000000000079c5 */ /* 0x000fe20000000000 */
[----:B------:R-:W-:-:S03]  /*10570*/  IMAD.MOV.U32 R153, RZ, RZ, 0x40000040 ;  /* 0x40000040ff997424 */ /* 0x000fc600078e00ff */
[----:B------:R-:W-:Y:S01]  /*10580*/  R2UR UR6, R152 ;  /* 0x00000000980672ca */ /* 0x000fe200000e0000 */
[C---:B------:R-:W-:Y:S01]  /*10590*/  VIADD R152, R14.reuse, 0x100 ;  /* 0x000001000e987836 */ /* 0x040fe20000000000 */
[----:B------:R-:W-:Y:S01]  /*105a0*/  R2UR UR7, R153 ;  /* 0x00000000990772ca */ /* 0x000fe200000e0000 */
[----:B------:R-:W-:Y:S02]  /*105b0*/  IMAD.MOV.U32 R153, RZ, RZ, 0x40000040 ;  /* 0x40000040ff997424 */ /* 0x000fe400078e00ff */
[----:B------:R-:W-:-:S13]  /*105c0*/  VIADD R14, R14, 0x180 ;  /* 0x000001800e0e7836 */ /* 0x000fda0000000000 */
        /* <DEDUP_REMOVED lines=24> */
.L_x_1363:
[----:B------:R-:W-:Y:S02]  /*10750*/  VIADD R12, R12, 0x38860 ;  /* 0x000388600c0c7836 */ /* 0x000fe40000000000 */
[----:B------:R-:W-:Y:S02]  /*10760*/  IMAD.MOV.U32 R13, RZ, RZ, R168 ;  /* 0x000000ffff0d7224 */ /* 0x000fe400078e00a8 */
[----:B------:R-:W-:Y:S01]  /*10770*/  IMAD.MOV.U32 R15, RZ, RZ, R21 ;  /* 0x000000ffff0f7224 */ /* 0x000fe200078e0015 */
[----:B------:R-:W-:Y:S01]  /*10780*/  PRMT R12, R190, 0x654, R12 ;  /* 0x00000654be0c7816 */ /* 0x000fe2000000000c */
[----:B------:R-:W-:-:S03]  /*10790*/  IMAD.MOV.U32 R14, RZ, RZ, R17 ;  /* 0x000000ffff0e7224 */ /* 0x000fc600078e0011 */
[----:B------:R0:W-:Y:S01]  /*107a0*/  SYNCS.ARRIVE.TRANS64.RED.A1T0 RZ, [R12+URZ], RZ ;  /* 0x000000ff0cff79a7 */ /* 0x0001e2000810043f */
[----:B------:R-:W-:Y:S05]  /*107b0*/  @P1 BRA `(.L_x_1364) ;  /* 0xffffffc800401947 */ /* 0x000fea000383ffff */
.L_x_1351:
[----:B------:R-:W-:Y:S05]  /*107c0*/  BSYNC B0 ;  /* 0x0000000000007941 */ /* 0x000fea0003800000 */
.L_x_1350:
[----:B0-----:R-:W2:Y:S01]  /*107d0*/  LDL.LU R12, [R1+0x4c] ;  /* 0x00004c00010c7983 */ /* 0x001ea20000300800 */
        /* <DEDUP_REMOVED lines=12> */
[----:B------:R-:W1:Y:S01]  /*108a0*/  @P0 MUFU.LG2 R0, R0 ;  /* 0x0000000000000308 */ /* 0x000e620000000c00 */
        /* <DEDUP_REMOVED lines=8> */
[----:B-1----:R-:W-:Y:S01]  /*10930*/  @P0 FMUL.FTZ R0, R0, 0.69314718246459960938 ;  /* 0x3f31721800000820 */ /* 0x002fe20000410000 */
        /* <DEDUP_REMOVED lines=92> */
[----:B------:R-:W-:-:S02]  /*10f00*/  @!P0 IMAD R4, R17, 0x40, R195 ;  /* 0x0000004011048824 */ /* 0x000fc400078e02c3 */
[-C--:B------:R-:W-:Y:S01]  /*10f10*/  FMUL.FTZ R71, R71, R0.reuse ;  /* 0x0000000047477220 */ /* 0x080fe20000410000 */
[----:B------:R-:W-:Y:S02]  /*10f20*/  VIADD R17, R17, 0x1 ;  /* 0x0000000111117836 */ /* 0x000fe40000000000 */
[-C--:B------:R-:W-:Y:S01]  /*10f30*/  FMUL.FTZ R74, R74, R0.reuse ;  /* 0x000000004a4a7220 */ /* 0x080fe20000410000 */
[----:B------:R-:W-:Y:S02]  /*10f40*/  @!P0 IMAD R4, R4, 0x4, R2 ;  /* 0x0000000404048824 */ /* 0x000fe400078e0202 */
[-C--:B------:R-:W-:Y:S01]  /*10f50*/  FMUL.FTZ R75, R75, R0.reuse ;  /* 0x000000004b4b7220 */ /* 0x080fe20000410000 */
[-C--:B------:R-:W-:Y:S01]  /*10f60*/  FMUL.FTZ R78, R78, R0.reuse ;  /* 0x000000004e4e7220 */ /* 0x080fe20000410000 */
[----:B------:R-:W-:Y:S01]  /*10f70*/  ISETP.NE.AND P1, PT, R17, 0x2, PT ;  /* 0x000000021100780c */ /* 0x000fe20003f25270 */
        /* <DEDUP_REMOVED lines=40> */
[----:B------:R-:W-:Y:S06]  /*11200*/  BAR.ARV 0xe, 0x100 ;  /* 0x0384000000007b1d */ /* 0x000fec0000002000 */
[----:B------:R-:W-:-:S02]  /*11210*/  PLOP3.LUT P0, PT, PT, PT, PT, 0x8, 0x0 ;  /* 0x000000000000781c */ /* 0x000fc40003f0e170 */
[----:B------:R-:W-:Y:S02]  /*11220*/  LOP3.LUT R186, R186, R0, RZ, 0x3c, !PT ;  /* 0x00000000baba7212 */ /* 0x000fe400078e3cff */
[----:B------:R-:W-:Y:S01]  /*11230*/  SEL R17, R17, RZ, P1 ;  /* 0x000000ff11117207 */ /* 0x000fe20000800000 */
[----:B--2---:R-:W-:-:S05]  /*11240*/  VIADD R12, R12, 0x1 ;  /* 0x000000010c0c7836 */ /* 0x004fca0000000000 */
[----:B------:R2:W-:Y:S03]  /*11250*/  STL [R1+0x4c], R12 ;  /* 0x00004c0c01007387 */ /* 0x0005e60000100800 */
.L_x_1300:
[----:B------:R-:W-:Y:S05]  /*11260*/  BSYNC B7 ;  /* 0x0000000000077941 */ /* 0x000fea0003800000 */
.L_x_1296:
[----:B------:R-:W3:Y:S08]  /*11270*/  S2UR UR4, SR_CgaCtaId ;  /* 0x00000000000479c3 */ /* 0x000ef00000008800 */
[----:B------:R-:W-:Y:S01]  /*11280*/  BAR.SYNC.DEFER_BLOCKING 0x5, 0x180 ;  /* 0x0146000000007b1d */ /* 0x000fe20000010000 */
[----:B------:R-:W-:-:S05]  /*11290*/  MOV R2, 0x400 ;  /* 0x0000040000027802 */ /* 0x000fca0000000f00 */
[----:B------:R-:W-:Y:S01]  /*112a0*/  BSSY B0, `(.L_x_1365) ;  /* 0x00004f7000007945 */ /* 0x000fe20003800000 */
[----:B---3--:R-:W-:-:S05]  /*112b0*/  IMAD.U32 R190, RZ, RZ, UR4 ;  /* 0x00000004ffbe7e24 */ /* 0x008fca000f8e00ff */
[----:B------:R-:W-:-:S05]  /*112c0*/  LEA R2, R190, R2, 0x18 ;  /* 0x00000002be027211 */ /* 0x000fca00078ec0ff */
[----:B-----5:R3:W4:Y:S01]  /*112d0*/  LDS.128 R84, [R2+0x388d0] ;  /* 0x0388d00002547984 */ /* 0x0207220000000c00 */
[----:B------:R-:W-:Y:S06]  /*112e0*/  BAR.ARV 0x4, 0x180 ;  /* 0x0106000000007b1d */ /* 0x000fec0000002000 */
[----:B------:R-:W-:Y:S05]  /*112f0*/  @P0 BRA `(.L_x_1366) ;  /* 0x0000003c00b00947 */ /* 0x000fea0003800000 */
[----:B------:R-:W3:Y:S01]  /*11300*/  LDL R3, [R1+0x6c] ;  /* 0x00006c0001037983 */ /* 0x000ee20000100800 */
[----:B------:R-:W4:Y:S01]  /*11310*/  S2R R0, SR_SWINHI ;  /* 0x0000000000007919 */ /* 0x000f220000002f00 */
[----:B------:R-:W-:Y:S01]  /*11320*/  F2FP.F16.F32.PACK_AB R10, R29, R28 ;  /* 0x0000001c1d0a723e */ /* 0x000fe200000000ff */
[----:B------:R-:W-:Y:S01]  /*11330*/  ULDC.64 UR6, c[0x0][0xd00] ;  /* 0x0003400000067ab9 */ /* 0x000fe20000000a00 */
[----:B------:R-:W-:Y:S01]  /*11340*/  F2FP.F16.F32.PACK_AB R11, R31, R30 ;  /* 0x0000001e1f0b723e */ /* 0x000fe200000000ff */
[----:B------:R-:W3:Y:S01]  /*11350*/  LDL.LU R156, [R1+0x3c] ;  /* 0x00003c00019c7983 */ /* 0x000ee20000300800 */
[----:B012---:R-:W-:Y:S01]  /*11360*/  F2FP.F16.F32.PACK_AB R12, R33, R32 ;  /* 0x00000020210c723e */ /* 0x007fe200000000ff */
[----:B------:R-:W-:Y:S01]  /*11370*/  ULDC.64 UR4, c[0x0][0xd08] ;  /* 0x0003420000047ab9 */ /* 0x000fe20000000a00 */
[----:B------:R-:W-:Y:S01]  /*11380*/  F2FP.F16.F32.PACK_AB R13, R35, R34 ;  /* 0x00000022230d723e */ /* 0x000fe200000000ff */
[----:B----4-:R-:W2:Y:S01]  /*11390*/  LDL.LU R84, [R1+0x40] ;  /* 0x0000400001547983 */ /* 0x010ea20000300800 */
[----:B------:R-:W-:-:S02]  /*113a0*/  MOV R152, R2 ;  /* 0x0000000200987202 */ /* 0x000fc40000000f00 */
[----:B------:R-:W-:Y:S02]  /*113b0*/  MOV R153, R0 ;  /* 0x0000000000997202 */ /* 0x000fe40000000f00 */
[----:B------:R-:W-:Y:S02]  /*113c0*/  F2FP.F16.F32.PACK_AB R14, R37, R36 ;  /* 0x00000024250e723e */ /* 0x000fe400000000ff */
[----:B------:R-:W-:Y:S01]  /*113d0*/  F2FP.F16.F32.PACK_AB R15, R39, R38 ;  /* 0x00000026270f723e */ /* 0x000fe200000000ff */
[----:B------:R-:W-:Y:S01]  /*113e0*/  BAR.SYNC.DEFER_BLOCKING 0x1, 0x100 ;  /* 0x0044000000007b1d */ /* 0x000fe20000010000 */
[----:B---3--:R-:W-:-:S03]  /*113f0*/  IMAD.WIDE R20, R3, 0x2, R152 ;  /* 0x0000000203147825 */ /* 0x008fc600078e0298 */
        /* <DEDUP_REMOVED lines=164> */
[----:B------:R-:W-:Y:S02]  /*11e40*/  IADD3 R10, P0, R156, UR6, RZ ;  /* 0x000000069c0a7c10 */ /* 0x000fe4000ff1e0ff */
[----:B------:R-:W-:Y:S02]  /*11e50*/  MOV R20, R20 ;  /* 0x0000001400147202 */ /* 0x000fe40000000f00 */
[----:B------:R-:W-:Y:S02]  /*11e60*/  F2FP.F16.F32.PACK_AB R13, R147, R146 ;  /* 0x00000092930d723e */ /* 0x000fe400000000ff */
[----:B------:R-:W-:Y:S02]  /*11e70*/  F2FP.F16.F32.PACK_AB R14, R149, R148 ;  /* 0x00000094950e723e */ /* 0x000fe400000000ff */
[----:B------:R-:W-:-:S02]  /*11e80*/  F2FP.F16.F32.PACK_AB R15, R151, R150 ;  /* 0x00000096970f723e */ /* 0x000fc400000000ff */
[----:B--2---:R-:W-:Y:S02]  /*11e90*/  IADD3.X R11, R84, UR7, RZ, P0, !PT ;  /* 0x00000007540b7c10 */ /* 0x004fe400087fe4ff */
        /* <DEDUP_REMOVED lines=9> */
[----:B------:R-:W-:Y:S01]  /*11f30*/  IMAD.U32 R3, RZ, RZ, UR4 ;  /* 0x00000004ff037e24 */ /* 0x000fe2000f8e00ff */
[----:B------:R-:W-:Y:S02]  /*11f40*/  @P0 IADD3.X R13, R84, UR5, RZ, P2, !PT ;  /* 0x00000005540d0c10 */ /* 0x000fe400097fe4ff */
[----:B------:R0:W5:Y:S04]  /*11f50*/  @P1 LDG.E R8, desc[UR42][R10.64] ;  /* 0x0000002a0a081981 */ /* 0x000168000c1e1900 */
[----:B------:R0:W5:Y:S01]  /*11f60*/  @P0 LDG.E R3, desc[UR42][R12.64] ;  /* 0x0000002a0c030981 */ /* 0x000162000c1e1900 */
[----:B------:R-:W-:Y:S05]  /*11f70*/  @P0 BRA `(.L_x_1367) ;  /* 0x0000000000100947 */ /* 0x000fea0003800000 */
[----:B------:R-:W-:Y:S05]  /*11f80*/  @!P1 BRA `(.L_x_1367) ;  /* 0x00000000000c9947 */ /* 0x000fea0003800000 */
[----:B-----5:R-:W2:Y:S04]  /*11f90*/  LDG.E R3, desc[UR42][R10.64] ;  /* 0x0000002a0a037981 */ /* 0x020ea8000c1e1900 */
[----:B0-----:R-:W2:Y:S02]  /*11fa0*/  LDG.E R10, desc[UR42][R10.64+0x4] ;  /* 0x0000042a0a0a7981 */ /* 0x001ea4000c1e1900 */
[----:B--2---:R-:W-:-:S07]  /*11fb0*/  IMAD.IADD R3, R10, 0x1, -R3 ;  /* 0x000000010a037824 */ /* 0x004fce00078e0a03 */
.L_x_1367:
        /* <DEDUP_REMOVED lines=11> */
[----:B------:R-:W2:Y:S01]  /*12070*/  LDL.LU R15, [R1+0x50] ;  /* 0x00005000010f7983 */ /* 0x000ea20000300800 */
[----:B------:R-:W-:Y:S01]  /*12080*/  IMAD.MOV.U32 R20, RZ, RZ, 0xab8 ;  /* 0x00000ab8ff147424 */ /* 0x000fe200078e00ff */
[----:B------:R-:W-:Y:S01]  /*12090*/  ISETP.GT.AND P1, PT, R0, 0x1, PT ;  /* 0x000000010000780c */ /* 0x000fe20003f24270 */
[----:B------:R-:W1:Y:S01]  /*120a0*/  LDC R157, c[0x0][0xce8] ;  /* 0x00033a00ff9d7b82 */ /* 0x000e620000000800 */
[----:B------:R-:W3:Y:S04]  /*120b0*/  LDL R162, [R1+0x60] ;  /* 0x0000600001a27983 */ /* 0x000ee80000100800 */
[----:B------:R-:W4:Y:S01]  /*120c0*/  LDL R156, [R1+0x48] ;  /* 0x00004800019c7983 */ /* 0x000f220000100800 */
[----:B------:R-:W-:Y:S02]  /*120d0*/  SEL R20, R20, 0xa78, P1 ;  /* 0x00000a7814147807 */ /* 0x000fe40000800000 */
[----:B------:R-:W-:Y:S01]  /*120e0*/  ISETP.NE.U32.AND P0, PT, RZ, UR6, PT ;  /* 0x00000006ff007c0c */ /* 0x000fe2000bf05070 */
[----:B------:R-:W5:Y:S01]  /*120f0*/  LDL R161, [R1+0x68] ;  /* 0x0000680001a17983 */ /* 0x000f620000100800 */
[----:B0-----:R-:W0:Y:S02]  /*12100*/  LDC.64 R12, c[0x0][R20+0x220] ;  /* 0x00008800140c7b82 */ /* 0x001e240000000a00 */
[----:B------:R-:W-:Y:S01]  /*12110*/  ISETP.NE.AND.EX P0, PT, RZ, UR7, PT, P0 ;  /* 0x00000007ff007c0c */ /* 0x000fe2000bf05300 */
[----:B------:R-:W5:Y:S03]  /*12120*/  LDL R160, [R1+0x58] ;  /* 0x0000580001a07983 */ /* 0x000f660000100800 */
[----:B------:R-:W-:-:S02]  /*12130*/  SEL R14, R159, RZ, !P0 ;  /* 0x000000ff9f0e7207 */ /* 0x000fc40004000000 */
[----:B------:R-:W2:Y:S01]  /*12140*/  LDC.64 R10, c[0x0][R20+0x218] ;  /* 0x00008600140a7b82 */ /* 0x000ea20000000a00 */
[----:B-1----:R-:W-:Y:S02]  /*12150*/  ISETP.NE.AND P2, PT, R157, 0x1, PT ;  /* 0x000000019d00780c */ /* 0x002fe40003f45270 */
[----:B0-----:R-:W-:Y:S01]  /*12160*/  IMAD R13, R13, R14, RZ ;  /* 0x0000000e0d0d7224 */ /* 0x001fe200078e02ff */
[----:B--2---:R-:W-:-:S05]  /*12170*/  SEL R21, R15, RZ, !P0 ;  /* 0x000000ff0f157207 */ /* 0x004fca0004000000 */
[C---:B------:R-:W-:Y:S02]  /*12180*/  IMAD R21, R12.reuse, R21, R13 ;  /* 0x000000150c157224 */ /* 0x040fe400078e020d */
[----:B------:R-:W-:-:S04]  /*12190*/  IMAD.WIDE.U32 R12, R12, R14, RZ ;  /* 0x0000000e0c0c7225 */ /* 0x000fc800078e00ff */
[----:B------:R-:W-:-:S03]  /*121a0*/  IMAD.WIDE.U32 R14, R10, R184, RZ ;  /* 0x000000b80a0e7225 */ /* 0x000fc600078e00ff */
[----:B------:R-:W-:Y:S02]  /*121b0*/  IADD3 R84, P0, P3, R12, R14, R8 ;  /* 0x0000000e0c547210 */ /* 0x000fe40007b1e008 */
[----:B------:R-:W0:Y:S01]  /*121c0*/  @P2 LDC R12, c[0x0][0xcec] ;  /* 0x00033b00ff0c2b82 */ /* 0x000e220000000800 */
[----:B------:R-:W-:-:S07]  /*121d0*/  IMAD R10, R11, R184, RZ ;  /* 0x000000b80b0a7224 */ /* 0x000fce00078e02ff */
[----:B------:R-:W1:Y:S01]  /*121e0*/  @P2 LDC R11, c[0x0][0xcf0] ;  /* 0x00033c00ff0b2b82 */ /* 0x000e620000000800 */
[----:B---3--:R-:W-:Y:S02]  /*121f0*/  IMAD R14, R158, 0x40, R162 ;  /* 0x000000409e0e7824 */ /* 0x008fe400078e02a2 */
[----:B------:R-:W-:Y:S02]  /*12200*/  IMAD.IADD R21, R13, 0x1, R21 ;  /* 0x000000010d157824 */ /* 0x000fe400078e0215 */
[----:B------:R-:W-:Y:S02]  /*12210*/  IMAD.IADD R13, R15, 0x1, R10 ;  /* 0x000000010f0d7824 */ /* 0x000fe400078e020a */
        /* <DEDUP_REMOVED lines=38> */
.L_x_1368:
[----:B------:R-:W-:Y:S02]  /*12480*/  ISETP.GT.AND P1, PT, R0, 0x1, PT ;  /* 0x000000010000780c */ /* 0x000fe40003f24270 */
[----:B------:R-:W-:-:S04]  /*12490*/  ISETP.NE.U32.AND P0, PT, RZ, UR6, PT ;  /* 0x00000006ff007c0c */ /* 0x000fc8000bf05070 */
[----:B------:R-:W-:-:S04]  /*124a0*/  ISETP.NE.AND.EX P0, PT, RZ, UR7, PT, P0 ;  /* 0x00000007ff007c0c */ /* 0x000fc8000bf05300 */
[----:B------:R-:W-:-:S03]  /*124b0*/  SEL R0, R159, RZ, !P0 ;  /* 0x000000ff9f007207 */ /* 0x000fc60004000000 */
[----:B------:R-:W-:Y:S06]  /*124c0*/  @P1 BRA `(.L_x_1369) ;  /* 0x0000001000601947 */ /* 0x000fec0003800000 */
[----:B------:R-:W2:Y:S01]  /*124d0*/  S2R R20, SR_TID.X ;  /* 0x0000000000147919 */ /* 0x000ea20000002100 */
[----:B------:R-:W3:Y:S01]  /*124e0*/  LDC R80, c[0x0][0xce8] ;  /* 0x00033a00ff507b82 */ /* 0x000ee20000000800 */
[----:B------:R-:W-:Y:S01]  /*124f0*/  ULDC.64 UR4, c[0x0][0xba0] ;  /* 0x0002e80000047ab9 */ /* 0x000fe20000000a00 */
[----:B--2---:R-:W-:-:S05]  /*12500*/  VIADD R20, R20, 0xffffff80 ;  /* 0xffffff8014147836 */ /* 0x004fca0000000000 */
[----:B01----:R-:W-:-:S04]  /*12510*/  SHF.R.S32.HI R11, RZ, 0x1f, R20 ;  /* 0x0000001fff0b7819 */ /* 0x003fc80000011414 */
        /* <DEDUP_REMOVED lines=12> */
[----:B------:R-:W-:Y:S01]  /*125e0*/  SHF.R.U64 R12, R12, 0x3, RZ ;  /* 0x000000030c0c7819 */ /* 0x000fe200000012ff */
[----:B------:R-:W-:Y:S01]  /*125f0*/  ULDC.64 UR4, c[0x0][0xbe8] ;  /* 0x0002fa0000047ab9 */ /* 0x000fe20000000a00 */
[----:B------:R-:W-:Y:S01]  /*12600*/  LOP3.LUT R36, R36, R37, RZ, 0x3c, !PT ;  /* 0x0000002524247212 */ /* 0x000fe200078e3cff */
[----:B------:R-:W-:Y:S01]  /*12610*/  IMAD.X R37, RZ, RZ, R153, P0 ;  /* 0x000000ffff257224 */ /* 0x000fe200000e0699 */
[----:B------:R-:W-:Y:S01]  /*12620*/  IADD3 R65, P0, R152, 0xc000, RZ ;  /* 0x0000c00098417810 */ /* 0x000fe20007f1e0ff */
[----:B------:R-:W-:Y:S01]  /*12630*/  IMAD.IADD R9, R9, 0x1, R21 ;  /* 0x0000000109097824 */ /* 0x000fe200078e0215 */
[----:B------:R-:W-:Y:S01]  /*12640*/  LOP3.LUT R12, R12, R13, RZ, 0x3c, !PT ;  /* 0x0000000d0c0c7212 */ /* 0x000fe200078e3cff */
[----:B------:R-:W-:Y:S01]  /*12650*/  IMAD.X R13, RZ, RZ, R153, P3 ;  /* 0x000000ffff0d7224 */ /* 0x000fe200018e0699 */
[----:B------:R-:W-:Y:S01]  /*12660*/  LOP3.LUT R64, R65, 0x380, RZ, 0xc0, !PT ;  /* 0x0000038041407812 */ /* 0x000fe200078ec0ff */
[----:B------:R-:W5:Y:S01]  /*12670*/  LD.E.128 R36, desc[UR42][R36.64] ;  /* 0x0000002a24247980 */ /* 0x000f62000c101d00 */
[----:B------:R-:W-:-:S02]  /*12680*/  LOP3.LUT R11, R11, 0xfffffff8, RZ, 0xc0, !PT ;  /* 0xfffffff80b0b7812 */ /* 0x000fc400078ec0ff */
[----:B------:R-:W-:Y:S02]  /*12690*/  SHF.R.U64 R64, R64, 0x3, RZ ;  /* 0x0000000340407819 */ /* 0x000fe400000012ff */
[C---:B------:R-:W-:Y:S02]  /*126a0*/  IADD3 R25, P4, R152.reuse, 0x2000, RZ ;  /* 0x0000200098197810 */ /* 0x040fe40007f9e0ff */
[C---:B------:R-:W-:Y:S02]  /*126b0*/  IADD3 R29, P5, R152.reuse, 0x3000, RZ ;  /* 0x00003000981d7810 */ /* 0x040fe40007fbe0ff */
[C---:B------:R-:W-:Y:S02]  /*126c0*/  IADD3 R33, P6, R152.reuse, 0x4000, RZ ;  /* 0x0000400098217810 */ /* 0x040fe40007fde0ff */
[C---:B------:R-:W-:Y:S02]  /*126d0*/  IADD3 R41, P1, R152.reuse, 0x6000, RZ ;  /* 0x0000600098297810 */ /* 0x040fe40007f3e0ff */
[----:B------:R-:W-:Y:S01]  /*126e0*/  IADD3 R45, P2, R152, 0x7000, RZ ;  /* 0x00007000982d7810 */ /* 0x000fe20007f5e0ff */
[----:B------:R-:W-:Y:S01]  /*126f0*/  IMAD.WIDE.U32 R8, R184, UR4, R8 ;  /* 0x00000004b8087c25 */ /* 0x000fe2000f8e0008 */
[----:B------:R-:W-:Y:S01]  /*12700*/  LOP3.LUT R64, R64, R65, RZ, 0x3c, !PT ;  /* 0x0000004140407212 */ /* 0x000fe200078e3cff */
[----:B------:R-:W5:Y:S01]  /*12710*/  LD.E.128 R12, desc[UR42][R12.64] ;  /* 0x0000002a0c0c7980 */ /* 0x000f62000c101d00 */
[----:B------:R-:W-:Y:S01]  /*12720*/  IADD3 R49, P3, R152, 0x8000, RZ ;  /* 0x0000800098317810 */ /* 0x000fe20007f7e0ff */
[----:B------:R-:W-:Y:S01]  /*12730*/  IMAD.X R65, RZ, RZ, R153, P0 ;  /* 0x000000ffff417224 */ /* 0x000fe200000e0699 */
[----:B---3--:R-:W-:Y:S01]  /*12740*/  ISETP.NE.AND P0, PT, R80, 0x1, PT ;  /* 0x000000015000780c */ /* 0x008fe20003f05270 */
[----:B------:R-:W-:Y:S01]  /*12750*/  IMAD.IADD R11, R20, 0x1, -R11 ;  /* 0x00000001140b7824 */ /* 0x000fe200078e0a0b */
[----:B------:R-:W-:-:S02]  /*12760*/  LOP3.LUT R24, R25, 0x380, RZ, 0xc0, !PT ;  /* 0x0000038019187812 */ /* 0x000fc400078ec0ff */
[----:B------:R-:W-:Y:S02]  /*12770*/  LOP3.LUT R28, R29, 0x380, RZ, 0xc0, !PT ;  /* 0x000003801d1c7812 */ /* 0x000fe400078ec0ff */
[----:B------:R-:W-:Y:S02]  /*12780*/  LOP3.LUT R32, R33, 0x380, RZ, 0xc0, !PT ;  /* 0x0000038021207812 */ /* 0x000fe400078ec0ff */
[----:B------:R-:W-:Y:S02]  /*12790*/  LOP3.LUT R40, R41, 0x380, RZ, 0xc0, !PT ;  /* 0x0000038029287812 */ /* 0x000fe400078ec0ff */
[----:B------:R-:W-:Y:S01]  /*127a0*/  LOP3.LUT R44, R45, 0x380, RZ, 0xc0, !PT ;  /* 0x000003802d2c7812 */ /* 0x000fe200078ec0ff */
[----:B------:R-:W-:Y:S01]  /*127b0*/  IMAD R9, R184, UR5, R9 ;  /* 0x00000005b8097c24 */ /* 0x000fe2000f8e0209 */
[----:B------:R-:W-:Y:S01]  /*127c0*/  LOP3.LUT R48, R49, 0x380, RZ, 0xc0, !PT ;  /* 0x0000038031307812 */ /* 0x000fe200078ec0ff */
[----:B------:R-:W0:Y:S01]  /*127d0*/  @P0 LDC R81, c[0x0][0xcec] ;  /* 0x00033b00ff510b82 */ /* 0x000e220000000800 */
[----:B------:R-:W-:Y:S01]  /*127e0*/  LOP3.LUT R5, R152, 0x380, RZ, 0xc0, !PT ;  /* 0x0000038098057812 */ /* 0x000fe200078ec0ff */
[----:B------:R-:W5:Y:S06]  /*127f0*/  LD.E.128 R64, desc[UR42][R64.64] ;  /* 0x0000002a40407980 */ /* 0x000f6c000c101d00 */
[----:B------:R-:W1:Y:S01]  /*12800*/  @P0 LDC R21, c[0x0][0xcf0] ;  /* 0x00033c00ff150b82 */ /* 0x000e620000000800 */
[----:B------:R-:W-:Y:S01]  /*12810*/  SHF.R.S32.HI R20, RZ, 0x1f, R0 ;  /* 0x0000001fff147819 */ /* 0x000fe20000011400 */
[----:B------:R-:W-:Y:S01]  /*12820*/  IMAD R11, R11, 0x20, R10 ;  /* 0x000000200b0b7824 */ /* 0x000fe200078e020a */
[----:B------:R-:W-:Y:S01]  /*12830*/  SHF.R.U64 R24, R24, 0x3, RZ ;  /* 0x0000000318187819 */ /* 0x000fe200000012ff */
[----:B------:R-:W-:Y:S01]  /*12840*/  ULDC.64 UR4, c[0x0][0xbf0] ;  /* 0x0002fc0000047ab9 */ /* 0x000fe20000000a00 */
[----:B------:R-:W-:-:S02]  /*12850*/  SHF.R.U64 R28, R28, 0x3, RZ ;  /* 0x000000031c1c7819 */ /* 0x000fc400000012ff */
[----:B------:R-:W-:Y:S02]  /*12860*/  SHF.R.U64 R32, R32, 0x3, RZ ;  /* 0x0000000320207819 */ /* 0x000fe400000012ff */
[----:B------:R-:W-:Y:S02]  /*12870*/  SHF.R.U64 R40, R40, 0x3, RZ ;  /* 0x0000000328287819 */ /* 0x000fe400000012ff */
[----:B------:R-:W-:Y:S02]  /*12880*/  SHF.R.U64 R44, R44, 0x3, RZ ;  /* 0x000000032c2c7819 */ /* 0x000fe400000012ff */
[----:B------:R-:W-:Y:S01]  /*12890*/  SHF.R.U64 R48, R48, 0x3, RZ ;  /* 0x0000000330307819 */ /* 0x000fe200000012ff */
[----:B------:R-:W-:Y:S01]  /*128a0*/  IMAD R83, R20, UR4, RZ ;  /* 0x0000000414537c24 */ /* 0x000fe2000f8e02ff */
[----:B------:R-:W-:Y:S01]  /*128b0*/  LOP3.LUT R24, R24, R25, RZ, 0x3c, !PT ;  /* 0x0000001918187212 */ /* 0x000fe200078e3cff */
[----:B------:R-:W-:Y:S01]  /*128c0*/  IMAD R20, R158, 0x40, R11 ;  /* 0x000000409e147824 */ /* 0x000fe200078e020b */
        /* <DEDUP_REMOVED lines=10> */
[C---:B------:R-:W-:Y:S01]  /*12970*/  IADD3 R53, P4, R152.reuse, 0x9000, RZ ;  /* 0x0000900098357810 */ /* 0x040fe20007f9e0ff */
[----:B------:R-:W-:Y:S01]  /*12980*/  IMAD.X R49, RZ, RZ, R153, P3 ;  /* 0x000000ffff317224 */ /* 0x000fe200018e0699 */
[----:B------:R-:W-:Y:S01]  /*12990*/  IADD3 R57, P5, R152, 0xa000, RZ ;  /* 0x0000a00098397810 */ /* 0x000fe20007fbe0ff */
[----:B------:R-:W-:Y:S01]  /*129a0*/  IMAD R83, R0, UR5, R83 ;  /* 0x0000000500537c24 */ /* 0x000fe2000f8e0253 */
[----:B------:R-:W-:Y:S01]  /*129b0*/  IADD3 R61, P6, R152, 0xb000, RZ ;  /* 0x0000b000983d7810 */ /* 0x000fe20007fde0ff */
[----:B------:R-:W-:Y:S01]  /*129c0*/  IMAD.WIDE.U32 R8, R0, UR4, R8 ;  /* 0x0000000400087c25 */ /* 0x000fe2000f8e0008 */
[C---:B------:R-:W-:Y:S01]  /*129d0*/  IADD3 R69, P1, R152.reuse, 0xd000, RZ ;  /* 0x0000d00098457810 */ /* 0x040fe20007f3e0ff */
[----:B------:R-:W-:Y:S01]  /*129e0*/  ULDC.64 UR4, c[0x0][0xbe0] ;  /* 0x0002f80000047ab9 */ /* 0x000fe20000000a00 */
[----:B------:R-:W-:Y:S01]  /*129f0*/  IADD3 R73, P2, R152, 0xe000, RZ ;  /* 0x0000e00098497810 */ /* 0x000fe20007f5e0ff */
[----:B0-----:R-:W-:Y:S01]  /*12a00*/  @P0 IMAD.HI.U32 R0, R20, R81, RZ ;  /* 0x0000005114000227 */ /* 0x001fe200078e00ff */
[----:B------:R-:W-:Y:S01]  /*12a10*/  IADD3 R7, P3, R152, 0xf000, RZ ;  /* 0x0000f00098077810 */ /* 0x000fe20007f7e0ff */
[----:B------:R-:W5:Y:S01]  /*12a20*/  LD.E.128 R24, desc[UR42][R24.64] ;  /* 0x0000002a18187980 */ /* 0x000f62000c101d00 */
[----:B------:R-:W-:-:S02]  /*12a30*/  LOP3.LUT R52, R53, 0x380, RZ, 0xc0, !PT ;  /* 0x0000038035347812 */ /* 0x000fc400078ec0ff */
[----:B------:R-:W-:Y:S01]  /*12a40*/  LOP3.LUT R56, R57, 0x380, RZ, 0xc0, !PT ;  /* 0x0000038039387812 */ /* 0x000fe200078ec0ff */
[----:B------:R-:W-:Y:S01]  /*12a50*/  IMAD.MOV.U32 R11, RZ, RZ, R20 ;  /* 0x000000ffff0b7224 */ /* 0x000fe200078e0014 */
[----:B------:R-:W-:Y:S01]  /*12a60*/  LOP3.LUT R60, R61, 0x380, RZ, 0xc0, !PT ;  /* 0x000003803d3c7812 */ /* 0x000fe200078ec0ff */
[----:B------:R-:W-:Y:S01]  /*12a70*/  IMAD.X R77, RZ, RZ, R153, P3 ;  /* 0x000000ffff4d7224 */ /* 0x000fe200018e0699 */
[----:B------:R-:W-:Y:S01]  /*12a80*/  LOP3.LUT R68, R69, 0x380, RZ, 0xc0, !PT ;  /* 0x0000038045447812 */ /* 0x000fe200078ec0ff */
[----:B------:R-:W5:Y:S01]  /*12a90*/  LD.E.128 R28, desc[UR42][R28.64] ;  /* 0x0000002a1c1c7980 */ /* 0x000f62000c101d00 */
[----:B------:R-:W-:Y:S02]  /*12aa0*/  LOP3.LUT R72, R73, 0x380, RZ, 0xc0, !PT ;  /* 0x0000038049487812 */ /* 0x000fe400078ec0ff */
[----:B------:R-:W-:Y:S01]  /*12ab0*/  LOP3.LUT R6, R7, 0x380, RZ, 0xc0, !PT ;  /* 0x0000038007067812 */ /* 0x000fe200078ec0ff */
[----:B------:R-:W5:Y:S01]  /*12ac0*/  LD.E.128 R32, desc[UR42][R32.64] ;  /* 0x0000002a20207980 */ /* 0x000f62000c101d00 */
[----:B-1----:R-:W-:-:S02]  /*12ad0*/  @P0 SHF.R.U32.HI R11, RZ, R21, R0 ;  /* 0x00000015ff0b0219 */ /* 0x002fc40000011600 */
[----:B------:R-:W-:Y:S01]  /*12ae0*/  SHF.R.U64 R52, R52, 0x3, RZ ;  /* 0x0000000334347819 */ /* 0x000fe200000012ff */
[----:B------:R-:W5:Y:S01]  /*12af0*/  LD.E.128 R40, desc[UR42][R40.64] ;  /* 0x0000002a28287980 */ /* 0x000f62000c101d00 */
[----:B------:R-:W-:Y:S02]  /*12b00*/  SHF.R.U64 R56, R56, 0x3, RZ ;  /* 0x0000000338387819 */ /* 0x000fe400000012ff */
[----:B------:R-:W-:Y:S01]  /*12b10*/  SHF.R.U64 R60, R60, 0x3, RZ ;  /* 0x000000033c3c7819 */ /* 0x000fe200000012ff */
[----:B------:R-:W5:Y:S01]  /*12b20*/  LD.E.128 R44, desc[UR42][R44.64] ;  /* 0x0000002a2c2c7980 */ /* 0x000f62000c101d00 */
[----:B------:R-:W-:Y:S02]  /*12b30*/  SHF.R.U64 R68, R68, 0x3, RZ ;  /* 0x0000000344447819 */ /* 0x000fe400000012ff */
[----:B------:R-:W-:Y:S01]  /*12b40*/  SHF.R.U64 R72, R72, 0x3, RZ ;  /* 0x0000000348487819 */ /* 0x000fe200000012ff */
[----:B------:R-:W5:Y:S01]  /*12b50*/  LD.E.128 R48, desc[UR42][R48.64] ;  /* 0x0000002a30307980 */ /* 0x000f62000c101d00 */
[----:B------:R-:W-:-:S02]  /*12b60*/  SHF.R.U64 R5, R5, 0x3, RZ ;  /* 0x0000000305057819 */ /* 0x000fc400000012ff */
[----:B------:R-:W-:Y:S01]  /*12b70*/  SHF.R.U64 R6, R6, 0x3, RZ ;  /* 0x0000000306067819 */ /* 0x000fe200000012ff */
[----:B------:R-:W-:Y:S01]  /*12b80*/  IMAD.MOV R21, RZ, RZ, -R11 ;  /* 0x000000ffff157224 */ /* 0x000fe200078e0a0b */
        /* <DEDUP_REMOVED lines=12> */
[----:B------:R-:W-:-:S02]  /*12c50*/  SHF.R.S32.HI R0, RZ, 0x1f, R11 ;  /* 0x0000001fff007819 */ /* 0x000fc4000001140b */
[----:B------:R-:W-:Y:S01]  /*12c60*/  LOP3.LUT R76, R6, R7, RZ, 0x3c, !PT ;  /* 0x00000007064c7212 */ /* 0x000fe200078e3cff */
[----:B------:R-:W-:Y:S01]  /*12c70*/  IMAD.IADD R9, R9, 0x1, R83 ;  /* 0x0000000109097824 */ /* 0x000fe200078e0253 */
[----:B------:R-:W5:Y:S01]  /*12c80*/  LD.E.128 R52, desc[UR42][R52.64] ;  /* 0x0000002a34347980 */ /* 0x000f62000c101d00 */
[----:B------:R-:W-:Y:S02]  /*12c90*/  IMAD R21, R80, R21, R20 ;  /* 0x0000001550157224 */ /* 0x000fe400078e0214 */
[----:B------:R-:W-:Y:S01]  /*12ca0*/  IMAD R0, R0, UR4, RZ ;  /* 0x0000000400007c24 */ /* 0x000fe2000f8e02ff */
[----:B------:R-:W0:Y:S01]  /*12cb0*/  LDC R20, c[0x0][0xbc8] ;  /* 0x0002f200ff147b82 */ /* 0x000e220000000800 */
[----:B------:R-:W5:Y:S01]  /*12cc0*/  LD.E.128 R4, desc[UR42][R4.64] ;  /* 0x0000002a04047980 */ /* 0x000f62000c101d00 */
[----:B------:R-:W-:-:S03]  /*12cd0*/  IMAD.WIDE.U32 R8, R11, UR4, R8 ;  /* 0x000000040b087c25 */ /* 0x000fc6000f8e0008 */
[----:B------:R-:W5:Y:S01]  /*12ce0*/  LD.E.128 R56, desc[UR42][R56.64] ;  /* 0x0000002a38387980 */ /* 0x000f62000c101d00 */
[----:B------:R-:W-:-:S03]  /*12cf0*/  IMAD R11, R11, UR5, R0 ;  /* 0x000000050b0b7c24 */ /* 0x000fc6000f8e0200 */
[----:B------:R-:W5:Y:S01]  /*12d00*/  LD.E.128 R60, desc[UR42][R60.64] ;  /* 0x0000002a3c3c7980 */ /* 0x000f62000c101d00 */
[----:B------:R-:W-:Y:S01]  /*12d10*/  SHF.R.S32.HI R0, RZ, 0x1f, R21 ;  /* 0x0000001fff007819 */ /* 0x000fe20000011415 */
[----:B------:R-:W-:Y:S02]  /*12d20*/  ULDC.64 UR4, c[0x0][0xbd8] ;  /* 0x0002f60000047ab9 */ /* 0x000fe40000000a00 */
[----:B------:R-:W5:Y:S04]  /*12d30*/  LD.E.128 R68, desc[UR42][R68.64] ;  /* 0x0000002a44447980 */ /* 0x000f68000c101d00 */
[----:B------:R-:W5:Y:S04]  /*12d40*/  LD.E.128 R72, desc[UR42][R72.64] ;  /* 0x0000002a48487980 */ /* 0x000f68000c101d00 */
[----:B------:R-:W5:Y:S01]  /*12d50*/  LD.E.128 R76, desc[UR42][R76.64] ;  /* 0x0000002a4c4c7980 */ /* 0x000f62000c101d00 */
        /* <DEDUP_REMOVED lines=18> */
[----:B------:R-:W-:Y:S01]  /*12e80*/  IMAD R82, R158, 0x40, R10 ;  /* 0x000000409e527824 */ /* 0x000fe200078e020a */
[----:B-1----:R0:W-:Y:S01]  /*12e90*/  SYNCS.ARRIVE.TRANS64.RED.A1T0 RZ, [R0+URZ], RZ ;  /* 0x000000ff00ff79a7 */ /* 0x0021e2000810043f */
[C---:B------:R-:W-:Y:S01]  /*12ea0*/  VIADD R158, R192.reuse, 0x80 ;  /* 0x00000080c09e7836 */ /* 0x040fe20000000000 */
[----:B------:R-:W-:Y:S01]  /*12eb0*/  ISETP.GE.AND P1, PT, R192, R20, PT ;  /* 0x00000014c000720c */ /* 0x000fe20003f26270 */
[----:B------:R-:W-:Y:S01]  /*12ec0*/  IMAD R80, R3, R80, RZ ;  /* 0x0000005003507224 */ /* 0x000fe200078e02ff */
[----:B0-----:R-:W-:-:S02]  /*12ed0*/  SEL R0, RZ, 0xffffffff, P0 ;  /* 0xffffffffff007807 */ /* 0x001fc40000000000 */
[----:B------:R-:W-:-:S03]  /*12ee0*/  ISETP.GE.AND P0, PT, R158, R20, PT ;  /* 0x000000149e00720c */ /* 0x000fc60003f06270 */
[----:B------:R-:W-:Y:S01]  /*12ef0*/  IMAD.SHL.U32 R3, R0, 0x2, RZ ;  /* 0x0000000200037824 */ /* 0x000fe200078e00ff */
[----:B------:R-:W-:Y:S01]  /*12f00*/  SEL R0, RZ, 0x1, P1 ;  /* 0x00000001ff007807 */ /* 0x000fe20000800000 */
        /* <DEDUP_REMOVED lines=29> */
[C---:B------:R-:W-:Y:S02]  /*130e0*/  VIADD R89, R192.reuse, 0x140 ;  /* 0x00000140c0597836 */ /* 0x040fe40000000000 */
[----:B------:R-:W-:-:S02]  /*130f0*/  VIADD R90, R192, 0x100 ;  /* 0x00000100c05a7836 */ /* 0x000fc40000000000 */
[C---:B------:R-:W-:Y:S02]  /*13100*/  VIADD R91, R192.reuse, 0xc0 ;  /* 0x000000c0c05b7836 */ /* 0x040fe40000000000 */
[C---:B------:R-:W-:Y:S02]  /*13110*/  VIADD R92, R192.reuse, 0x80 ;  /* 0x00000080c05c7836 */ /* 0x040fe40000000000 */
[----:B------:R-:W-:Y:S01]  /*13120*/  VIADD R93, R192, 0x40 ;  /* 0x00000040c05d7836 */ /* 0x000fe20000000000 */
[----:B------:R0:W1:Y:S01]  /*13130*/  SHFL.IDX PT, R8, R21, RZ, 0x181f ;  /* 0x00181fff15087589 */ /* 0x00006200000e0000 */
[----:B------:R-:W-:Y:S03]  /*13140*/  BSSY B1, `(.L_x_1370) ;  /* 0x000002a000017945 */ /* 0x000fe60003800000 */
[----:B------:R0:W2:Y:S01]  /*13150*/  SHFL.IDX PT, R9, R81, RZ, 0x181f ;  /* 0x00181fff51097589 */ /* 0x0000a200000e0000 */
[----:B------:R-:W-:-:S02]  /*13160*/  LOP3.LUT R0, R3, R0, RZ, 0xfc, !PT ;  /* 0x0000000003007212 */ /* 0x000fc400078efcff */
[----:B------:R-:W-:Y:S02]  /*13170*/  SHF.R.S32.HI R84, RZ, 0x1f, R84 ;  /* 0x0000001fff547819 */ /* 0x000fe40000011454 */
[----:B------:R-:W-:Y:S02]  /*13180*/  SHF.R.S32.HI R88, RZ, 0x1f, R88 ;  /* 0x0000001fff587819 */ /* 0x000fe40000011458 */
[----:B------:R-:W-:Y:S02]  /*13190*/  SHF.R.S32.HI R89, RZ, 0x1f, R89 ;  /* 0x0000001fff597819 */ /* 0x000fe40000011459 */
[----:B------:R-:W-:Y:S02]  /*131a0*/  SHF.R.S32.HI R90, RZ, 0x1f, R90 ;  /* 0x0000001fff5a7819 */ /* 0x000fe4000001145a */
[----:B------:R-:W-:Y:S02]  /*131b0*/  SHF.R.S32.HI R91, RZ, 0x1f, R91 ;  /* 0x0000001fff5b7819 */ /* 0x000fe4000001145b */
[----:B------:R-:W-:-:S02]  /*131c0*/  SHF.R.S32.HI R92, RZ, 0x1f, R92 ;  /* 0x0000001fff5c7819 */ /* 0x000fc4000001145c */
        /* <DEDUP_REMOVED lines=23> */
[-C--:B0-----:R-:W-:Y:S02]  /*13340*/  @!P2 LEA R4, P5, R156, R8.reuse, 0x1 ;  /* 0x000000089c04a211 */ /* 0x081fe400078a08ff */
        /* <DEDUP_REMOVED lines=9> */
.L_x_1371:
[----:B------:R-:W-:Y:S05]  /*133e0*/  BSYNC B1 ;  /* 0x0000000000017941 */ /* 0x000fea0003800000 */
.L_x_1370:
[----:B0----5:R-:W-:Y:S01]  /*133f0*/  VIADD R7, R82, 0x20 ;  /* 0x0000002052077836 */ /* 0x021fe20000000000 */
[----:B------:R0:W3:Y:S04]  /*13400*/  SHFL.IDX PT, R5, R81, 0x1, 0x181f ;  /* 0x00381f0051057f89 */ /* 0x0000e800000e0000 */
[----:B------:R-:W-:Y:S01]  /*13410*/  ISETP.GE.AND P0, PT, R7, R80, PT ;  /* 0x000000500700720c */ /* 0x000fe20003f06270 */
[----:B------:R0:W4:-:S12]  /*13420*/  SHFL.IDX PT, R4, R21, 0x1, 0x181f ;  /* 0x00381f0015047f89 */ /* 0x00011800000e0000 */
[----:B0-----:R-:W-:Y:S05]  /*13430*/  @P0 BRA `(.L_x_1372) ;  /* 0x0000002c00740947 */ /* 0x001fea0003800000 */
[-C--:B------:R-:W-:Y:S02]  /*13440*/  ISETP.GE.AND P6, PT, R192, R20.reuse, PT ;  /* 0x00000014c000720c */ /* 0x080fe40003fc6270 */
[-C--:B------:R-:W-:Y:S02]  /*13450*/  ISETP.GE.AND P5, PT, R159, R20.reuse, PT ;  /* 0x000000149f00720c */ /* 0x080fe40003fa6270 */
[-C--:B------:R-:W-:Y:S02]  /*13460*/  ISETP.GE.AND P3, PT, R158, R20.reuse, PT ;  /* 0x000000149e00720c */ /* 0x080fe40003f66270 */
[-C--:B------:R-:W-:Y:S02]  /*13470*/  ISETP.GE.AND P2, PT, R157, R20.reuse, PT ;  /* 0x000000149d00720c */ /* 0x080fe40003f46270 */
[-C--:B------:R-:W-:Y:S02]  /*13480*/  ISETP.GE.AND P1, PT, R156, R20.reuse, PT ;  /* 0x000000149c00720c */ /* 0x080fe40003f26270 */
[----:B------:R-:W-:-:S03]  /*13490*/  ISETP.GE.AND P0, PT, R155, R20, PT ;  /* 0x000000149b00720c */ /* 0x000fc60003f06270 */
[----:B---34-:R-:W-:Y:S02]  /*134a0*/  @!P6 IMAD.WIDE R6, R192, 0x2, R4 ;  /* 0x00000002c006e825 */ /* 0x018fe400078e0204 */
[----:B-1----:R-:W-:-:S03]  /*134b0*/  @!P5 LEA R8, P4, R159, R4, 0x1 ;  /* 0x000000049f08d211 */ /* 0x002fc600078808ff */
[----:B------:R0:W-:Y:S01]  /*134c0*/  @!P6 ST.E.128 desc[UR42][R6.64], R12 ;  /* 0x0000000c0600e985 */ /* 0x0001e2000c101d2a */
[----:B--2---:R-:W-:Y:S02]  /*134d0*/  @!P5 LEA.HI.X R9, R159, R5, R93, 0x1, P4 ;  /* 0x000000059f09d211 */ /* 0x004fe400020f0c5d */
        /* <DEDUP_REMOVED lines=8> */
[CC--:B------:R-:W-:Y:S02]  /*13560*/  @P4 LEA R12, P5, R154.reuse, R4.reuse, 0x1 ;  /* 0x000000049a0c4211 */ /* 0x0c0fe400078a08ff */
        /* <DEDUP_REMOVED lines=14> */
.L_x_1369:
[----:B01----:R-:W2:Y:S01]  /*13650*/  LDL.LU R12, [R1+0x48] ;  /* 0x00004800010c7983 */ /* 0x003ea20000300800 */
[----:B------:R-:W-:Y:S01]  /*13660*/  ULDC.64 UR4, c[0x0][0xc08] ;  /* 0x0003020000047ab9 */ /* 0x000fe20000000a00 */
[----:B------:R-:W0:Y:S02]  /*13670*/  LDC R13, c[0x0][0xce8] ;  /* 0x00033a00ff0d7b82 */ /* 0x000e240000000800 */
[----:B------:R-:W3:Y:S04]  /*13680*/  LDL R11, [R1+0x60] ;  /* 0x00006000010b7983 */ /* 0x000ee80000100800 */
[----:B------:R-:W3:Y:S01]  /*13690*/  LDL.LU R14, [R1+0x44] ;  /* 0x00004400010e7983 */ /* 0x000ee20000300800 */
[----:B------:R-:W-:Y:S01]  /*136a0*/  IMAD R10, R9, UR4, RZ ;  /* 0x00000004090a7c24 */ /* 0x000fe2000f8e02ff */
[----:B------:R-:W-:Y:S01]  /*136b0*/  BSSY B1, `(.L_x_1373) ;  /* 0x0000110000017945 */ /* 0x000fe20003800000 */
[----:B------:R-:W-:-:S02]  /*136c0*/  VIADD R152, R223, 0xf8 ;  /* 0x000000f8df987836 */ /* 0x000fc40000000000 */
[C---:B------:R-:W-:Y:S02]  /*136d0*/  IMAD R10, R8.reuse, UR5, R10 ;  /* 0x00000005080a7c24 */ /* 0x040fe4000f8e020a */
[----:B------:R-:W-:Y:S01]  /*136e0*/  IMAD.WIDE.U32 R8, R8, UR4, RZ ;  /* 0x0000000408087c25 */ /* 0x000fe2000f8e00ff */
[----:B------:R-:W-:Y:S01]  /*136f0*/  ULDC.64 UR4, c[0x0][0xc38] ;  /* 0x00030e0000047ab9 */ /* 0x000fe20000000a00 */
[----:B------:R-:W-:Y:S02]  /*13700*/  SHF.R.S32.HI R152, RZ, 0x1f, R152 ;  /* 0x0000001fff987819 */ /* 0x000fe40000011498 */
[----:B------:R-:W-:Y:S01]  /*13710*/  IMAD.IADD R9, R9, 0x1, R10 ;  /* 0x0000000109097824 */ /* 0x000fe200078e020a */
[----:B------:R-:W-:Y:S01]  /*13720*/  SHF.R.S32.HI R10, RZ, 0x1f, R0 ;  /* 0x0000001fff0a7819 */ /* 0x000fe20000011400 */
[----:B------:R-:W-:Y:S02]  /*13730*/  VIADD R154, R223, 0xf0 ;  /* 0x000000f0df9a7836 */ /* 0x000fe40000000000 */
[----:B------:R-:W-:Y:S01]  /*13740*/  IMAD.WIDE.U32 R8, R184, UR4, R8 ;  /* 0x00000004b8087c25 */ /* 0x000fe2000f8e0008 */
[----:B0-----:R-:W-:-:S03]  /*13750*/  ISETP.NE.AND P0, PT, R13, 0x1, PT ;  /* 0x000000010d00780c */ /* 0x001fc60003f05270 */
[----:B------:R-:W-:Y:S01]  /*13760*/  IMAD R9, R184, UR5, R9 ;  /* 0x00000005b8097c24 */ /* 0x000fe2000f8e0209 */
[----:B------:R-:W-:Y:S01]  /*13770*/  ULDC.64 UR4, c[0x0][0xc40] ;  /* 0x0003100000047ab9 */ /* 0x000fe20000000a00 */
[----:B------:R-:W-:Y:S01]  /*13780*/  IMAD R3, R3, R13, RZ ;  /* 0x0000000d03037224 */ /* 0x000fe200078e02ff */
[----:B------:R-:W-:Y:S01]  /*13790*/  SHF.R.S32.HI R154, RZ, 0x1f, R154 ;  /* 0x0000001fff9a7819 */ /* 0x000fe2000001149a */
[----:B------:R-:W-:Y:S02]  /*137a0*/  IMAD R10, R10, UR4, RZ ;  /* 0x000000040a0a7c24 */ /* 0x000fe4000f8e02ff */
        /* <DEDUP_REMOVED lines=109> */
[----:B------:R-:W-:Y:S01]  /*13e80*/  VIADD R14, R223, 0x10 ;  /* 0x00000010df0e7836 */ /* 0x000fe20000000000 */
[----:B------:R-:W-:Y:S02]  /*13e90*/  ISETP.GE.AND P4, PT, R198, UR4, PT ;  /* 0x00000004c6007c0c */ /* 0x000fe4000bf86270 */
        /* <DEDUP_REMOVED lines=8> */
[----:B------:R-:W-:Y:S01]  /*13f20*/  VIADD R15, R223, 0x10 ;  /* 0x00000010df0f7836 */ /* 0x000fe20000000000 */
        /* <DEDUP_REMOVED lines=28> */
[----:B------:R-:W-:-:S04]  /*140f0*/  VIADD R14, R223, 0x30 ;  /* 0x00000030df0e7836 */ /* 0x000fc80000000000 */
[----:B------:R0:W-:Y:S01]  /*14100*/  @!P1 ST.E.64 desc[UR42][R8.64], R44 ;  /* 0x0000002c08009985 */ /* 0x0001e2000c101b2a */
[----:B------:R-:W-:Y:S02]  /*14110*/  ISETP.GE.AND P1, PT, R10, UR4, PT ;  /* 0x000000040a007c0c */ /* 0x000fe4000bf26270 */
[----:B------:R-:W-:Y:S02]  /*14120*/  SHF.R.S32.HI R14, RZ, 0x1f, R14 ;  /* 0x0000001fff0e7819 */ /* 0x000fe4000001140e */
[----:B0-----:R-:W-:-:S04]  /*14130*/  @!P0 LEA R8, P2, R11, R21, 0x2 ;  /* 0x000000150b088211 */ /* 0x001fc800078410ff */
[----:B------:R-:W-:Y:S01]  /*14140*/  @!P0 LEA.HI.X R9, R11, R20, R14, 0x2, P2 ;  /* 0x000000140b098211 */ /* 0x000fe200010f140e */
[----:B------:R-:W-:-:S04]  /*14150*/  VIADD R11, R223, 0x38 ;  /* 0x00000038df0b7836 */ /* 0x000fc80000000000 */
        /* <DEDUP_REMOVED lines=10> */
[----:B------:R-:W-:Y:S02]  /*14200*/  @!P0 LEA.HI.X R9, R222, R20, R10, 0x2, P2 ;  /* 0x00000014de098211 */ /* 0x000fe400010f140a */
[----:B------:R-:W-:-:S03]  /*14210*/  @!P4 LEA R10, P6, R198, R21, 0x2 ;  /* 0x00000015c60ac211 */ /* 0x000fc600078c10ff */
[----:B------:R0:W-:Y:S01]  /*14220*/  @!P0 ST.E.64 desc[UR42][R8.64], R56 ;  /* 0x0000003808008985 */ /* 0x0001e2000c101b2a */
[----:B------:R-:W-:Y:S02]  /*14230*/  ISETP.GE.AND P0, PT, R218, UR4, PT ;  /* 0x00000004da007c0c */ /* 0x000fe4000bf06270 */
[----:B------:R-:W-:Y:S02]  /*14240*/  @!P4 LEA.HI.X R11, R198, R20, R199, 0x2, P6 ;  /* 0x00000014c60bc211 */ /* 0x000fe400030f14c7 */
[----:B0-----:R-:W-:-:S04]  /*14250*/  @!P1 LEA R8, P2, R220, R21, 0x2 ;  /* 0x00000015dc089211 */ /* 0x001fc800078410ff */
[----:B------:R-:W-:-:S05]  /*14260*/  @!P1 LEA.HI.X R9, R220, R20, R221, 0x2, P2 ;  /* 0x00000014dc099211 */ /* 0x000fca00010f14dd */
[----:B------:R0:W-:Y:S01]  /*14270*/  @!P1 ST.E.64 desc[UR42][R8.64], R60 ;  /* 0x0000003c08009985 */ /* 0x0001e2000c101b2a */
[----:B------:R-:W-:Y:S02]  /*14280*/  ISETP.GE.AND P1, PT, R213, UR4, PT ;  /* 0x00000004d5007c0c */ /* 0x000fe4000bf26270 */
[----:B0-----:R-:W-:-:S04]  /*14290*/  @!P0 LEA R8, P2, R218, R21, 0x2 ;  /* 0x00000015da088211 */ /* 0x001fc800078410ff */
[----:B------:R-:W-:Y:S02]  /*142a0*/  @!P0 LEA.HI.X R9, R218, R20, R219, 0x2, P2 ;  /* 0x00000014da098211 */ /* 0x000fe400010f14db */
[----:B------:R-:W-:-:S03]  /*142b0*/  ISETP.GE.AND P2, PT, R181, UR4, PT ;  /* 0x00000004b5007c0c */ /* 0x000fc6000bf46270 */
[----:B------:R0:W-:Y:S10]  /*142c0*/  @!P0 ST.E.64 desc[UR42][R8.64], R64 ;  /* 0x0000004008008985 */ /* 0x0001f4000c101b2a */
[----:B------:R-:W-:-:S02]  /*142d0*/  @!P2 LEA R14, P6, R181, R21, 0x2 ;  /* 0x00000015b50ea211 */ /* 0x000fc400078c10ff */
[----:B0-----:R-:W-:Y:S02]  /*142e0*/  @!P1 LEA R8, P0, R213, R21, 0x2 ;  /* 0x00000015d5089211 */ /* 0x001fe400078010ff */
[-C--:B------:R-:W-:Y:S02]  /*142f0*/  @!P2 LEA.HI.X R15, R181, R20.reuse, R182, 0x2, P6 ;  /* 0x00000014b50fa211 */ /* 0x080fe400030f14b6 */
[----:B------:R-:W-:Y:S02]  /*14300*/  @!P1 LEA.HI.X R9, R213, R20, R217, 0x2, P0 ;  /* 0x00000014d5099211 */ /* 0x000fe400000f14d9 */
[----:B------:R-:W-:-:S03]  /*14310*/  ISETP.GE.AND P0, PT, R196, UR4, PT ;  /* 0x00000004c4007c0c */ /* 0x000fc6000bf06270 */
[----:B------:R0:W-:Y:S01]  /*14320*/  @!P1 ST.E.64 desc[UR42][R8.64], R68 ;  /* 0x0000004408009985 */ /* 0x0001e2000c101b2a */
[----:B------:R-:W-:Y:S02]  /*14330*/  ISETP.GE.AND P1, PT, R183, UR4, PT ;  /* 0x00000004b7007c0c */ /* 0x000fe4000bf26270 */
[----:B0-----:R-:W-:-:S04]  /*14340*/  @!P3 LEA R8, P5, R200, R21, 0x2 ;  /* 0x00000015c808b211 */ /* 0x001fc800078a10ff */
[----:B------:R-:W-:-:S05]  /*14350*/  @!P3 LEA.HI.X R9, R200, R20, R201, 0x2, P5 ;  /* 0x00000014c809b211 */ /* 0x000fca00028f14c9 */
[----:B------:R0:W-:Y:S01]  /*14360*/  @!P3 ST.E.64 desc[UR42][R8.64], R72 ;  /* 0x000000480800b985 */ /* 0x0001e2000c101b2a */
[----:B------:R-:W-:-:S03]  /*14370*/  ISETP.GE.AND P3, PT, R179, UR4, PT ;  /* 0x00000004b3007c0c */ /* 0x000fc6000bf66270 */
[----:B------:R1:W-:Y:S01]  /*14380*/  @!P4 ST.E.64 desc[UR42][R10.64], R76 ;  /* 0x0000004c0a00c985 */ /* 0x0003e2000c101b2a */
[CC--:B0-----:R-:W-:Y:S02]  /*14390*/  @!P0 LEA R8, P4, R196.reuse, R21.reuse, 0x2 ;  /* 0x00000015c4088211 */ /* 0x0c1fe400078810ff */
[----:B-1----:R-:W-:Y:S02]  /*143a0*/  @!P1 LEA R10, P5, R183, R21, 0x2 ;  /* 0x00000015b70a9211 */ /* 0x002fe400078a10ff */
        /* <DEDUP_REMOVED lines=8> */
[----:B------:R-:W-:Y:S02]  /*14430*/  @!P2 ST.E.64 desc[UR42][R14.64], R88 ;  /* 0x000000580e00a985 */ /* 0x000fe4000c101b2a */
[-C--:B0-----:R-:W-:Y:S02]  /*14440*/  @!P4 LEA R8, P2, R177, R21.reuse, 0x2 ;  /* 0x00000015b108c211 */ /* 0x081fe400078410ff */
[-C--:B-1----:R-:W-:Y:S02]  /*14450*/  @!P3 LEA R6, P6, R179, R21.reuse, 0x2 ;  /* 0x00000015b306b211 */ /* 0x082fe400078c10ff */
[-C--:B------:R-:W-:Y:S02]  /*14460*/  @!P4 LEA.HI.X R9, R177, R20.reuse, R178, 0x2, P2 ;  /* 0x00000014b109c211 */ /* 0x080fe400010f14b2 */
[----:B------:R-:W-:Y:S02]  /*14470*/  @!P3 LEA.HI.X R7, R179, R20, R180, 0x2, P6 ;  /* 0x00000014b307b211 */ /* 0x000fe400030f14b4 */
[----:B------:R-:W-:-:S02]  /*14480*/  @!P5 LEA R10, P6, R175, R21, 0x2 ;  /* 0x00000015af0ad211 */ /* 0x000fc400078c10ff */
[----:B------:R-:W-:Y:S01]  /*14490*/  ISETP.GE.AND P2, PT, R169, UR4, PT ;  /* 0x00000004a9007c0c */ /* 0x000fe2000bf46270 */
[----:B------:R0:W-:Y:S01]  /*144a0*/  @!P3 ST.E.64 desc[UR42][R6.64], R92 ;  /* 0x0000005c0600b985 */ /* 0x0001e2000c101b2a */
[----:B------:R-:W-:-:S03]  /*144b0*/  @!P5 LEA.HI.X R11, R175, R20, R176, 0x2, P6 ;  /* 0x00000014af0bd211 */ /* 0x000fc600030f14b0 */
        /* <DEDUP_REMOVED lines=39> */
[CC--:B------:R-:W-:Y:S02]  /*14730*/  @!P5 LEA R14, P0, R84.reuse, R21.reuse, 0x2 ;  /* 0x00000015540ed211 */ /* 0x0c0fe400078010ff */
[C---:B-1----:R-:W-:Y:S01]  /*14740*/  @!P2 LEA R8, P1, R153.reuse, R21, 0x2 ;  /* 0x000000159908a211 */ /* 0x042fe200078210ff */
[----:B------:R3:W-:Y:S01]  /*14750*/  @!P4 ST.E.64 desc[UR42][R6.64], R136 ;  /* 0x000000880600c985 */ /* 0x0007e2000c101b2a */
[-C--:B------:R-:W-:Y:S02]  /*14760*/  @!P5 LEA.HI.X R15, R84, R20.reuse, R152, 0x2, P0 ;  /* 0x00000014540fd211 */ /* 0x080fe400000f1498 */
[----:B------:R-:W-:Y:S01]  /*14770*/  @!P2 LEA.HI.X R9, R153, R20, R154, 0x2, P1 ;  /* 0x000000149909a211 */ /* 0x000fe200008f149a */
[----:B------:R3:W-:Y:S04]  /*14780*/  @!P3 ST.E.64 desc[UR42][R10.64], R140 ;  /* 0x0000008c0a00b985 */ /* 0x0007e8000c101b2a */
[----:B------:R3:W-:Y:S04]  /*14790*/  @!P2 ST.E.64 desc[UR42][R8.64], R144 ;  /* 0x000000900800a985 */ /* 0x0007e8000c101b2a */
[----:B------:R3:W-:Y:S02]  /*147a0*/  @!P5 ST.E.64 desc[UR42][R14.64], R148 ;  /* 0x000000940e00d985 */ /* 0x0007e4000c101b2a */
.L_x_1374:
[----:B------:R-:W-:Y:S05]  /*147b0*/  BSYNC B1 ;  /* 0x0000000000017941 */ /* 0x000fea0003800000 */
.L_x_1373:
[----:B---3--:R-:W-:Y:S01]  /*147c0*/  VIADD R6, R13, 0x8 ;  /* 0x000000080d067836 */ /* 0x008fe20000000000 */
[----:B0-----:R-:W0:Y:S04]  /*147d0*/  SHFL.IDX PT, R12, R12, 0x1, 0x1c1f ;  /* 0x003c1f000c0c7f89 */ /* 0x001e2800000e0000 */
[----:B------:R-:W-:Y:S01]  /*147e0*/  ISETP.GE.AND P0, PT, R6, R3, PT ;  /* 0x000000030600720c */ /* 0x000fe20003f06270 */
[----:B------:R-:W3:-:S12]  /*147f0*/  SHFL.IDX PT, R0, R0, 0x1, 0x1c1f ;  /* 0x003c1f0000007f89 */ /* 0x000ed800000e0000 */
[----:B------:R-:W-:Y:S05]  /*14800*/  @P0 BRA `(.L_x_1372) ;  /* 0x0000001800800947 */ /* 0x000fea0003800000 */
[C---:B------:R-:W-:Y:S01]  /*14810*/  VIADD R11, R223.reuse, 0x8 ;  /* 0x00000008df0b7836 */ /* 0x040fe20000000000 */
[----:B------:R-:W-:Y:S01]  /*14820*/  ULDC UR4, c[0x0][0xbc8] ;  /* 0x0002f20000047ab9 */ /* 0x000fe20000000800 */
[C---:B------:R-:W-:Y:S01]  /*14830*/  VIADD R15, R223.reuse, 0x10 ;  /* 0x00000010df0f7836 */ /* 0x040fe20000000000 */
[C---:B------:R-:W-:Y:S01]  /*14840*/  ISETP.GE.AND P2, PT, R223.reuse, UR4, PT ;  /* 0x00000004df007c0c */ /* 0x040fe2000bf46270 */
[----:B------:R-:W-:Y:S01]  /*14850*/  VIADD R10, R223, 0x18 ;  /* 0x00000018df0a7836 */ /* 0x000fe20000000000 */
[----:B------:R-:W-:Y:S01]  /*14860*/  ISETP.GE.AND P5, PT, R11, UR4, PT ;  /* 0x000000040b007c0c */ /* 0x000fe2000bfa6270 */
[----:B------:R-:W-:Y:S01]  /*14870*/  VIADD R14, R223, 0x8 ;  /* 0x00000008df0e7836 */ /* 0x000fe20000000000 */
[----:B------:R-:W-:Y:S01]  /*14880*/  ISETP.GE.AND P3, PT, R15, UR4, PT ;  /* 0x000000040f007c0c */ /* 0x000fe2000bf66270 */
[C---:B------:R-:W-:Y:S01]  /*14890*/  VIADD R24, R223.reuse, 0x10 ;  /* 0x00000010df187836 */ /* 0x040fe20000000000 */
[----:B--2---:R-:W-:Y:S01]  /*148a0*/  SHF.R.S32.HI R20, RZ, 0x1f, R223 ;  /* 0x0000001fff147819 */ /* 0x004fe200000114df */
[----:B-1----:R-:W-:Y:S01]  /*148b0*/  VIADD R21, R223, 0x28 ;  /* 0x00000028df157836 */ /* 0x002fe20000000000 */
[----:B------:R-:W-:-:S02]  /*148c0*/  ISETP.GE.AND P4, PT, R10, UR4, PT ;  /* 0x000000040a007c0c */ /* 0x000fc4000bf86270 */
[----:B------:R-:W-:Y:S02]  /*148d0*/  SHF.R.S32.HI R14, RZ, 0x1f, R14 ;  /* 0x0000001fff0e7819 */ /* 0x000fe4000001140e */
[----:B------:R-:W-:Y:S02]  /*148e0*/  SHF.R.S32.HI R24, RZ, 0x1f, R24 ;  /* 0x0000001fff187819 */ /* 0x000fe40000011418 */
[-C--:B---3--:R-:W-:Y:S02]  /*148f0*/  @!P2 LEA R6, P0, R223, R0.reuse, 0x2 ;  /* 0x00000000df06a211 */ /* 0x088fe400078010ff */
[----:B------:R-:W-:Y:S02]  /*14900*/  @!P5 LEA R8, P1, R11, R0, 0x2 ;  /* 0x000000000b08d211 */ /* 0x000fe400078210ff */
[CC--:B0-----:R-:W-:Y:S01]  /*14910*/  @!P2 LEA.HI.X R7, R223.reuse, R12.reuse, R20, 0x2, P0 ;  /* 0x0000000cdf07a211 */ /* 0x0c1fe200000f1414 */
[----:B------:R-:W-:Y:S01]  /*14920*/  VIADD R20, R223, 0x20 ;  /* 0x00000020df147836 */ /* 0x000fe20000000000 */
[----:B------:R-:W-:Y:S01]  /*14930*/  @!P5 LEA.HI.X R9, R11, R12, R14, 0x2, P1 ;  /* 0x0000000c0b09d211 */ /* 0x000fe200008f140e */
[----:B------:R-:W-:Y:S01]  /*14940*/  VIADD R11, R223, 0x18 ;  /* 0x00000018df0b7836 */ /* 0x000fe20000000000 */
[----:B------:R-:W-:Y:S01]  /*14950*/  ISETP.GE.AND P1, PT, R21, UR4, PT ;  /* 0x0000000415007c0c */ /* 0x000fe2000bf26270 */
[----:B------:R0:W-:Y:S01]  /*14960*/  @!P2 ST.E.64 desc[UR42][R6.64], R26 ;  /* 0x0000001a0600a985 */ /* 0x0001e2000c101b2a */
[----:B------:R-:W-:Y:S01]  /*14970*/  ISETP.GE.AND P0, PT, R20, UR4, PT ;  /* 0x0000000414007c0c */ /* 0x000fe2000bf06270 */
[----:B------:R-:W-:Y:S01]  /*14980*/  VIADD R14, R223, 0x30 ;  /* 0x00000030df0e7836 */ /* 0x000fe20000000000 */
[----:B------:R-:W-:Y:S01]  /*14990*/  SHF.R.S32.HI R11, RZ, 0x1f, R11 ;  /* 0x0000001fff0b7819 */ /* 0x000fe2000001140b */
[----:B------:R1:W-:Y:S03]  /*149a0*/  @!P5 ST.E.64 desc[UR42][R8.64], R30 ;  /* 0x0000001e0800d985 */ /* 0x0003e6000c101b2a */
[----:B------:R-:W-:-:S02]  /*149b0*/  ISETP.GE.AND P2, PT, R14, UR4, PT ;  /* 0x000000040e007c0c */ /* 0x000fc4000bf46270 */
[CC--:B0-----:R-:W-:Y:S02]  /*149c0*/  @!P3 LEA R6, P5, R15.reuse, R0.reuse, 0x2 ;  /* 0x000000000f06b211 */ /* 0x0c1fe400078a10ff */
[C---:B-1----:R-:W-:Y:S02]  /*149d0*/  @!P4 LEA R8, P6, R10.reuse, R0, 0x2 ;  /* 0x000000000a08c211 */ /* 0x042fe400078c10ff */
[-C--:B------:R-:W-:Y:S01]  /*149e0*/  @!P3 LEA.HI.X R7, R15, R12.reuse, R24, 0x2, P5 ;  /* 0x0000000c0f07b211 */ /* 0x080fe200028f1418 */
[C---:B------:R-:W-:Y:S01]  /*149f0*/  VIADD R24, R223.reuse, 0x20 ;  /* 0x00000020df187836 */ /* 0x040fe20000000000 */
[----:B------:R-:W-:Y:S01]  /*14a00*/  @!P4 LEA.HI.X R9, R10, R12, R11, 0x2, P6 ;  /* 0x0000000c0a09c211 */ /* 0x000fe200030f140b */
[----:B------:R-:W-:-:S04]  /*14a10*/  VIADD R15, R223, 0x38 ;  /* 0x00000038df0f7836 */ /* 0x000fc80000000000 */
[-C--:B------:R-:W-:Y:S01]  /*14a20*/  @!P2 LEA R10, P6, R14, R0.reuse, 0x2 ;  /* 0x000000000e0aa211 */ /* 0x080fe200078c10ff */
[----:B------:R0:W-:Y:S01]  /*14a30*/  @!P3 ST.E.64 desc[UR42][R6.64], R34 ;  /* 0x000000220600b985 */ /* 0x0001e2000c101b2a */
[----:B------:R-:W-:Y:S02]  /*14a40*/  SHF.R.S32.HI R24, RZ, 0x1f, R24 ;  /* 0x0000001fff187819 */ /* 0x000fe40000011418 */
[----:B------:R-:W-:Y:S01]  /*14a50*/  ISETP.GE.AND P3, PT, R15, UR4, PT ;  /* 0x000000040f007c0c */ /* 0x000fe2000bf66270 */
[----:B------:R1:W-:Y:S01]  /*14a60*/  @!P4 ST.E.64 desc[UR42][R8.64], R38 ;  /* 0x000000260800c985 */ /* 0x0003e2000c101b2a */
[----:B0-----:R-:W-:-:S04]  /*14a70*/  @!P0 LEA R6, P4, R20, R0, 0x2 ;  /* 0x0000000014068211 */ /* 0x001fc800078810ff */
[----:B------:R-:W-:Y:S01]  /*14a80*/  @!P0 LEA.HI.X R7, R20, R12, R24, 0x2, P4 ;  /* 0x0000000c14078211 */ /* 0x000fe200020f1418 */
[----:B------:R-:W-:Y:S01]  /*14a90*/  VIADD R24, R223, 0x28 ;  /* 0x00000028df187836 */ /* 0x000fe20000000000 */
[----:B-1----:R-:W-:Y:S01]  /*14aa0*/  @!P1 LEA R8, P5, R21, R0, 0x2 ;  /* 0x0000000015089211 */ /* 0x002fe200078a10ff */
[----:B------:R-:W-:Y:S01]  /*14ab0*/  VIADD R20, R223, 0x30 ;  /* 0x00000030df147836 */ /* 0x000fe20000000000 */
[----:B------:R-:W-:Y:S01]  /*14ac0*/  ISETP.GE.AND P4, PT, R222, UR4, PT ;  /* 0x00000004de007c0c */ /* 0x000fe2000bf86270 */
[----:B------:R0:W-:Y:S01]  /*14ad0*/  @!P0 ST.E.64 desc[UR42][R6.64], R42 ;  /* 0x0000002a06008985 */ /* 0x0001e2000c101b2a */
[----:B------:R-:W-:Y:S02]  /*14ae0*/  SHF.R.S32.HI R24, RZ, 0x1f, R24 ;  /* 0x0000001fff187819 */ /* 0x000fe40000011418 */
[----:B------:R-:W-:Y:S02]  /*14af0*/  SHF.R.S32.HI R20, RZ, 0x1f, R20 ;  /* 0x0000001fff147819 */ /* 0x000fe40000011414 */
[----:B------:R-:W-:-:S02]  /*14b00*/  @!P1 LEA.HI.X R9, R21, R12, R24, 0x2, P5 ;  /* 0x0000000c15099211 */ /* 0x000fc400028f1418 */
[----:B------:R-:W-:Y:S02]  /*14b10*/  ISETP.GE.AND P5, PT, R220, UR4, PT ;  /* 0x00000004dc007c0c */ /* 0x000fe4000bfa6270 */
[----:B------:R-:W-:Y:S01]  /*14b20*/  @!P2 LEA.HI.X R11, R14, R12, R20, 0x2, P6 ;  /* 0x0000000c0e0ba211 */ /* 0x000fe200030f1414 */
[C---:B------:R-:W-:Y:S01]  /*14b30*/  VIADD R20, R223.reuse, 0x38 ;  /* 0x00000038df147836 */ /* 0x040fe20000000000 */
[----:B------:R1:W-:Y:S01]  /*14b40*/  @!P1 ST.E.64 desc[UR42][R8.64], R46 ;  /* 0x0000002e08009985 */ /* 0x0003e2000c101b2a */
[----:B------:R-:W-:Y:S01]  /*14b50*/  VIADD R14, R223, 0x40 ;  /* 0x00000040df0e7836 */ /* 0x000fe20000000000 */
[----:B------:R-:W-:Y:S02]  /*14b60*/  ISETP.GE.AND P0, PT, R218, UR4, PT ;  /* 0x00000004da007c0c */ /* 0x000fe4000bf06270 */
[----:B0-----:R-:W-:Y:S01]  /*14b70*/  @!P3 LEA R6, P6, R15, R0, 0x2 ;  /* 0x000000000f06b211 */ /* 0x001fe200078c10ff */
[----:B------:R0:W-:Y:S01]  /*14b80*/  @!P2 ST.E.64 desc[UR42][R10.64], R50 ;  /* 0x000000320a00a985 */ /* 0x0001e2000c101b2a */
[----:B------:R-:W-:-:S02]  /*14b90*/  SHF.R.S32.HI R20, RZ, 0x1f, R20 ;  /* 0x0000001fff147819 */ /* 0x000fc40000011414 */
[----:B------:R-:W-:Y:S02]  /*14ba0*/  ISETP.GE.AND P1, PT, R213, UR4, PT ;  /* 0x00000004d5007c0c */ /* 0x000fe4000bf26270 */
[----:B------:R-:W-:Y:S02]  /*14bb0*/  SHF.R.S32.HI R14, RZ, 0x1f, R14 ;  /* 0x0000001fff0e7819 */ /* 0x000fe4000001140e */
[----:B------:R-:W-:Y:S02]  /*14bc0*/  @!P3 LEA.HI.X R7, R15, R12, R20, 0x2, P6 ;  /* 0x0000000c0f07b211 */ /* 0x000fe400030f1414 */
[----:B-1----:R-:W-:-:S03]  /*14bd0*/  @!P4 LEA R8, P2, R222, R0, 0x2 ;  /* 0x00000000de08c211 */ /* 0x002fc600078410ff */
[----:B------:R1:W-:Y:S01]  /*14be0*/  @!P3 ST.E.64 desc[UR42][R6.64], R54 ;  /* 0x000000360600b985 */ /* 0x0003e2000c101b2a */
[----:B------:R-:W-:Y:S02]  /*14bf0*/  @!P4 LEA.HI.X R9, R222, R12, R14, 0x2, P2 ;  /* 0x0000000cde09c211 */ /* 0x000fe400010f140e */
[----:B0-----:R-:W-:Y:S02]  /*14c00*/  @!P5 LEA R10, P6, R220, R0, 0x2 ;  /* 0x00000000dc0ad211 */ /* 0x001fe400078c10ff */
[----:B------:R-:W-:Y:S01]  /*14c10*/  ISETP.GE.AND P2, PT, R200, UR4, PT ;  /* 0x00000004c8007c0c */ /* 0x000fe2000bf46270 */
[----:B------:R0:W-:Y:S01]  /*14c20*/  @!P4 ST.E.64 desc[UR42][R8.64], R58 ;  /* 0x0000003a0800c985 */ /* 0x0001e2000c101b2a */
[----:B------:R-:W-:Y:S02]  /*14c30*/  @!P5 LEA.HI.X R11, R220, R12, R221, 0x2, P6 ;  /* 0x0000000cdc0bd211 */ /* 0x000fe400030f14dd */
[----:B------:R-:W-:Y:S02]  /*14c40*/  ISETP.GE.AND P3, PT, R198, UR4, PT ;  /* 0x00000004c6007c0c */ /* 0x000fe4000bf66270 */
[----:B------:R-:W-:Y:S01]  /*14c50*/  ISETP.GE.AND P4, PT, R196, UR4, PT ;  /* 0x00000004c4007c0c */ /* 0x000fe2000bf86270 */
[----:B------:R2:W-:Y:S01]  /*14c60*/  @!P5 ST.E.64 desc[UR42][R10.64], R62 ;  /* 0x0000003e0a00d985 */ /* 0x0005e2000c101b2a */
[----:B-1----:R-:W-:-:S04]  /*14c70*/  @!P0 LEA R6, P6, R218, R0, 0x2 ;  /* 0x00000000da068211 */ /* 0x002fc800078c10ff */
[----:B------:R-:W-:Y:S02]  /*14c80*/  @!P0 LEA.HI.X R7, R218, R12, R219, 0x2, P6 ;  /* 0x0000000cda078211 */ /* 0x000fe400030f14db */
[----:B0-----:R-:W-:-:S03]  /*14c90*/  @!P1 LEA R8, P5, R213, R0, 0x2 ;  /* 0x00000000d5089211 */ /* 0x001fc600078a10ff */
[----:B------:R0:W-:Y:S01]  /*14ca0*/  @!P0 ST.E.64 desc[UR42][R6.64], R66 ;  /* 0x0000004206008985 */ /* 0x0001e2000c101b2a */
[----:B------:R-:W-:Y:S02]  /*14cb0*/  @!P1 LEA.HI.X R9, R213, R12, R217, 0x2, P5 ;  /* 0x0000000cd5099211 */ /* 0x000fe400028f14d9 */
[----:B------:R-:W-:Y:S02]  /*14cc0*/  ISETP.GE.AND P5, PT, R183, UR4, PT ;  /* 0x00000004b7007c0c */ /* 0x000fe4000bfa6270 */
[C---:B--2---:R-:W-:Y:S01]  /*14cd0*/  @!P2 LEA R10, P6, R200.reuse, R0, 0x2 ;  /* 0x00000000c80aa211 */ /* 0x044fe200078c10ff */
[----:B------:R1:W-:Y:S03]  /*14ce0*/  @!P1 ST.E.64 desc[UR42][R8.64], R70 ;  /* 0x0000004608009985 */ /* 0x0003e6000c101b2a */
[----:B------:R-:W-:Y:S02]  /*14cf0*/  @!P2 LEA.HI.X R11, R200, R12, R201, 0x2, P6 ;  /* 0x0000000cc80ba211 */ /* 0x000fe400030f14c9 */
[----:B0-----:R-:W-:-:S03]  /*14d00*/  @!P3 LEA R6, P1, R198, R0, 0x2 ;  /* 0x00000000c606b211 */ /* 0x001fc600078210ff */
[----:B------:R0:W-:Y:S01]  /*14d10*/  @!P2 ST.E.64 desc[UR42][R10.64], R74 ;  /* 0x0000004a0a00a985 */ /* 0x0001e2000c101b2a */
[----:B------:R-:W-:Y:S02]  /*14d20*/  ISETP.GE.AND P2, PT, R181, UR4, PT ;  /* 0x00000004b5007c0c */ /* 0x000fe4000bf46270 */
[----:B------:R-:W-:Y:S02]  /*14d30*/  @!P3 LEA.HI.X R7, R198, R12, R199, 0x2, P1 ;  /* 0x0000000cc607b211 */ /* 0x000fe400008f14c7 */
[----:B------:R-:W-:Y:S02]  /*14d40*/  ISETP.GE.AND P1, PT, R179, UR4, PT ;  /* 0x00000004b3007c0c */ /* 0x000fe4000bf26270 */
[C---:B-1----:R-:W-:Y:S01]  /*14d50*/  @!P4 LEA R8, P0, R196.reuse, R0, 0x2 ;  /* 0x00000000c408c211 */ /* 0x042fe200078010ff */
[----:B------:R1:W-:Y:S03]  /*14d60*/  @!P3 ST.E.64 desc[UR42][R6.64], R78 ;  /* 0x0000004e0600b985 */ /* 0x0003e6000c101b2a */
[----:B------:R-:W-:-:S02]  /*14d70*/  @!P4 LEA.HI.X R9, R196, R12, R197, 0x2, P0 ;  /* 0x0000000cc409c211 */ /* 0x000fc400000f14c5 */
[----:B------:R-:W-:Y:S02]  /*14d80*/  ISETP.GE.AND P0, PT, R177, UR4, PT ;  /* 0x00000004b1007c0c */ /* 0x000fe4000bf06270 */
[----:B0-----:R-:W-:Y:S01]  /*14d90*/  @!P5 LEA R10, P6, R183, R0, 0x2 ;  /* 0x00000000b70ad211 */ /* 0x001fe200078c10ff */
[----:B------:R-:W-:Y:S01]  /*14da0*/  @!P4 ST.E.64 desc[UR42][R8.64], R82 ;  /* 0x000000520800c985 */ /* 0x000fe2000c101b2a */
[----:B------:R-:W-:Y:S02]  /*14db0*/  ISETP.GE.AND P4, PT, R173, UR4, PT ;  /* 0x00000004ad007c0c */ /* 0x000fe4000bf86270 */
[----:B------:R-:W-:Y:S02]  /*14dc0*/  @!P5 LEA.HI.X R11, R183, R12, R184, 0x2, P6 ;  /* 0x0000000cb70bd211 */ /* 0x000fe400030f14b8 */
[----:B-1----:R-:W-:-:S03]  /*14dd0*/  @!P1 LEA R6, P3, R179, R0, 0x2 ;  /* 0x00000000b3069211 */ /* 0x002fc600078610ff */
[----:B------:R0:W-:Y:S01]  /*14de0*/  @!P5 ST.E.64 desc[UR42][R10.64], R4 ;  /* 0x000000040a00d985 */ /* 0x0001e2000c101b2a */
[----:B------:R-:W-:Y:S02]  /*14df0*/  ISETP.GE.AND P5, PT, R175, UR4, PT ;  /* 0x00000004af007c0c */ /* 0x000fe4000bfa6270 */
[----:B------:R-:W-:Y:S02]  /*14e00*/  @!P1 LEA.HI.X R7, R179, R12, R180, 0x2, P3 ;  /* 0x0000000cb3079211 */ /* 0x000fe400018f14b4 */
[----:B------:R-:W-:Y:S02]  /*14e10*/  ISETP.GE.AND P3, PT, R171, UR4, PT ;  /* 0x00000004ab007c0c */ /* 0x000fe4000bf66270 */
[----:B0-----:R-:W-:-:S04]  /*14e20*/  @!P2 LEA R4, P6, R181, R0, 0x2 ;  /* 0x00000000b504a211 */ /* 0x001fc800078c10ff */
[----:B------:R-:W-:Y:S02]  /*14e30*/  @!P2 LEA.HI.X R5, R181, R12, R182, 0x2, P6 ;  /* 0x0000000cb505a211 */ /* 0x000fe400030f14b6 */
[----:B------:R-:W-:-:S03]  /*14e40*/  @!P0 LEA R8, P6, R177, R0, 0x2 ;  /* 0x00000000b1088211 */ /* 0x000fc600078c10ff */
[----:B------:R0:W-:Y:S01]  /*14e50*/  @!P2 ST.E.64 desc[UR42][R4.64], R90 ;  /* 0x0000005a0400a985 */ /* 0x0001e2000c101b2a */
[----:B------:R-:W-:Y:S02]  /*14e60*/  @!P0 LEA.HI.X R9, R177, R12, R178, 0x2, P6 ;  /* 0x0000000cb1098211 */ /* 0x000fe400030f14b2 */
[----:B------:R-:W-:Y:S01]  /*14e70*/  ISETP.GE.AND P2, PT, R169, UR4, PT ;  /* 0x00000004a9007c0c */ /* 0x000fe2000bf46270 */
[----:B------:R1:W-:Y:S01]  /*14e80*/  @!P1 ST.E.64 desc[UR42][R6.64], R94 ;  /* 0x0000005e06009985 */ /* 0x0003e2000c101b2a */
[----:B------:R-:W-:-:S03]  /*14e90*/  ISETP.GE.AND P1, PT, R167, UR4, PT ;  /* 0x00000004a7007c0c */ /* 0x000fc6000bf26270 */
[----:B------:R2:W-:Y:S01]  /*14ea0*/  @!P0 ST.E.64 desc[UR42][R8.64], R98 ;  /* 0x0000006208008985 */ /* 0x0005e2000c101b2a */
[-C--:B0-----:R-:W-:Y:S02]  /*14eb0*/  @!P5 LEA R4, P6, R175, R0.reuse, 0x2 ;  /* 0x00000000af04d211 */ /* 0x081fe400078c10ff */
[----:B-1----:R-:W-:Y:S02]  /*14ec0*/  @!P4 LEA R6, P0, R173, R0, 0x2 ;  /* 0x00000000ad06c211 */ /* 0x002fe400078010ff */
[----:B------:R-:W-:Y:S02]  /*14ed0*/  @!P5 LEA.HI.X R5, R175, R12, R176, 0x2, P6 ;  /* 0x0000000caf05d211 */ /* 0x000fe400030f14b0 */
[----:B--2---:R-:W-:Y:S02]  /*14ee0*/  @!P3 LEA R8, P6, R171, R0, 0x2 ;  /* 0x00000000ab08b211 */ /* 0x004fe400078c10ff */
[----:B------:R-:W-:Y:S01]  /*14ef0*/  @!P4 LEA.HI.X R7, R173, R12, R174, 0x2, P0 ;  /* 0x0000000cad07c211 */ /* 0x000fe200000f14ae */
[----:B------:R0:W-:Y:S01]  /*14f00*/  @!P5 ST.E.64 desc[UR42][R4.64], R102 ;  /* 0x000000660400d985 */ /* 0x0001e2000c101b2a */
[----:B------:R-:W-:-:S02]  /*14f10*/  ISETP.GE.AND P0, PT, R165, UR4, PT ;  /* 0x00000004a5007c0c */ /* 0x000fc4000bf06270 */
[----:B------:R-:W-:Y:S01]  /*14f20*/  @!P3 LEA.HI.X R9, R171, R12, R172, 0x2, P6 ;  /* 0x0000000cab09b211 */ /* 0x000fe200030f14ac */
[----:B------:R1:W-:Y:S04]  /*14f30*/  @!P4 ST.E.64 desc[UR42][R6.64], R106 ;  /* 0x0000006a0600c985 */ /* 0x0003e8000c101b2a */
[----:B------:R2:W-:Y:S01]  /*14f40*/  @!P3 ST.E.64 desc[UR42][R8.64], R110 ;  /* 0x0000006e0800b985 */ /* 0x0005e2000c101b2a */
[----:B------:R-:W-:Y:S02]  /*14f50*/  ISETP.GE.AND P3, PT, R163, UR4, PT ;  /* 0x00000004a3007c0c */ /* 0x000fe4000bf66270 */
[-C--:B0-----:R-:W-:Y:S02]  /*14f60*/  @!P2 LEA R4, P4, R169, R0.reuse, 0x2 ;  /* 0x00000000a904a211 */ /* 0x081fe400078810ff */
[----:B-1----:R-:W-:-:S02]  /*14f70*/  @!P1 LEA R6, P5, R167, R0, 0x2 ;  /* 0x00000000a7069211 */ /* 0x002fc400078a10ff */
[----:B------:R-:W-:Y:S02]  /*14f80*/  @!P2 LEA.HI.X R5, R169, R12, R170, 0x2, P4 ;  /* 0x0000000ca905a211 */ /* 0x000fe400020f14aa */
[----:B------:R-:W-:Y:S02]  /*14f90*/  ISETP.GE.AND P4, PT, R161, UR4, PT ;  /* 0x00000004a1007c0c */ /* 0x000fe4000bf86270 */
[----:B--2---:R-:W-:Y:S01]  /*14fa0*/  @!P0 LEA R8, P6, R165, R0, 0x2 ;  /* 0x00000000a5088211 */ /* 0x004fe200078c10ff */
[----:B------:R0:W-:Y:S01]  /*14fb0*/  @!P2 ST.E.64 desc[UR42][R4.64], R114 ;  /* 0x000000720400a985 */ /* 0x0001e2000c101b2a */
[-C--:B------:R-:W-:Y:S02]  /*14fc0*/  @!P1 LEA.HI.X R7, R167, R12.reuse, R168, 0x2, P5 ;  /* 0x0000000ca7079211 */ /* 0x080fe400028f14a8 */
[----:B------:R-:W-:Y:S02]  /*14fd0*/  @!P0 LEA.HI.X R9, R165, R12, R166, 0x2, P6 ;  /* 0x0000000ca5098211 */ /* 0x000fe400030f14a6 */
[----:B------:R-:W-:Y:S01]  /*14fe0*/  ISETP.GE.AND P2, PT, R159, UR4, PT ;  /* 0x000000049f007c0c */ /* 0x000fe2000bf46270 */
[----:B------:R1:W-:Y:S01]  /*14ff0*/  @!P1 ST.E.64 desc[UR42][R6.64], R118 ;  /* 0x0000007606009985 */ /* 0x0003e2000c101b2a */
[----:B------:R-:W-:-:S03]  /*15000*/  ISETP.GE.AND P1, PT, R157, UR4, PT ;  /* 0x000000049d007c0c */ /* 0x000fc6000bf26270 */
[----:B------:R2:W-:Y:S01]  /*15010*/  @!P0 ST.E.64 desc[UR42][R8.64], R122 ;  /* 0x0000007a08008985 */ /* 0x0005e2000c101b2a */
[----:B------:R-:W-:Y:S02]  /*15020*/  ISETP.GE.AND P0, PT, R155, UR4, PT ;  /* 0x000000049b007c0c */ /* 0x000fe4000bf06270 */
[----:B0-----:R-:W-:-:S04]  /*15030*/  @!P4 LEA R4, P6, R161, R0, 0x2 ;  /* 0x00000000a104c211 */ /* 0x001fc800078c10ff */
[----:B------:R-:W-:Y:S02]  /*15040*/  @!P4 LEA.HI.X R5, R161, R12, R162, 0x2, P6 ;  /* 0x0000000ca105c211 */ /* 0x000fe400030f14a2 */
[----:B-1----:R-:W-:-:S04]  /*15050*/  @!P3 LEA R6, P5, R163, R0, 0x2 ;  /* 0x00000000a306b211 */ /* 0x002fc800078a10ff */
[----:B------:R-:W-:Y:S02]  /*15060*/  @!P3 LEA.HI.X R7, R163, R12, R164, 0x2, P5 ;  /* 0x0000000ca307b211 */ /* 0x000fe400028f14a4 */
[----:B------:R-:W-:-:S03]  /*15070*/  ISETP.GE.AND P5, PT, R153, UR4, PT ;  /* 0x0000000499007c0c */ /* 0x000fc6000bfa6270 */
[----:B------:R0:W-:Y:S04]  /*15080*/  @!P3 ST.E.64 desc[UR42][R6.64], R126 ;  /* 0x0000007e0600b985 */ /* 0x0001e8000c101b2a */
[----:B------:R1:W-:Y:S01]  /*15090*/  @!P4 ST.E.64 desc[UR42][R4.64], R130 ;  /* 0x000000820400c985 */ /* 0x0003e2000c101b2a */
[----:B--2---:R-:W-:-:S04]  /*150a0*/  @!P0 LEA R8, P4, R155, R0, 0x2 ;  /* 0x000000009b088211 */ /* 0x004fc800078810ff */
[----:B------:R-:W-:Y:S02]  /*150b0*/  @!P0 LEA.HI.X R9, R155, R12, R156, 0x2, P4 ;  /* 0x0000000c9b098211 */ /* 0x000fe400020f149c */
[-C--:B0-----:R-:W-:Y:S02]  /*150c0*/  @!P2 LEA R6, P3, R159, R0.reuse, 0x2 ;  /* 0x000000009f06a211 */ /* 0x081fe400078610ff */
[----:B-1----:R-:W-:Y:S02]  /*150d0*/  @!P1 LEA R4, P6, R157, R0, 0x2 ;  /* 0x000000009d049211 */ /* 0x002fe400078c10ff */
[----:B------:R-:W-:Y:S02]  /*150e0*/  @!P2 LEA.HI.X R7, R159, R12, R160, 0x2, P3 ;  /* 0x0000000c9f07a211 */ /* 0x000fe400018f14a0 */
[----:B------:R-:W-:Y:S02]  /*150f0*/  @!P5 LEA R10, P3, R153, R0, 0x2 ;  /* 0x00000000990ad211 */ /* 0x000fe400078610ff */
[-C--:B------:R-:W-:Y:S01]  /*15100*/  @!P1 LEA.HI.X R5, R157, R12.reuse, R158, 0x2, P6 ;  /* 0x0000000c9d059211 */ /* 0x080fe200030f149e */
[----:B------:R0:W-:Y:S01]  /*15110*/  @!P2 ST.E.64 desc[UR42][R6.64], R134 ;  /* 0x000000860600a985 */ /* 0x0001e2000c101b2a */
[----:B------:R-:W-:-:S03]  /*15120*/  @!P5 LEA.HI.X R11, R153, R12, R154, 0x2, P3 ;  /* 0x0000000c990bd211 */ /* 0x000fc600018f149a */
[----:B------:R0:W-:Y:S04]  /*15130*/  @!P1 ST.E.64 desc[UR42][R4.64], R138 ;  /* 0x0000008a04009985 */ /* 0x0001e8000c101b2a */
[----:B------:R0:W-:Y:S01]  /*15140*/  @!P0 ST.E.64 desc[UR42][R8.64], R142 ;  /* 0x0000008e08008985 */ /* 0x0001e2000c101b2a */
[----:B------:R-:W-:-:S03]  /*15150*/  ISETP.GE.AND P0, PT, R84, UR4, PT ;  /* 0x0000000454007c0c */ /* 0x000fc6000bf06270 */
[----:B------:R0:W-:Y:S10]  /*15160*/  @!P5 ST.E.64 desc[UR42][R10.64], R146 ;  /* 0x000000920a00d985 */ /* 0x0001f4000c101b2a */
[----:B------:R-:W-:Y:S05]  /*15170*/  @P0 BRA `(.L_x_1372) ;  /* 0x0000001000240947 */ /* 0x000fea0003800000 */
[----:B0-----:R-:W-:-:S04]  /*15180*/  LEA R4, P0, R84, R0, 0x2 ;  /* 0x0000000054047211 */ /* 0x001fc800078010ff */
[----:B------:R-:W-:-:S05]  /*15190*/  LEA.HI.X R5, R84, R12, R152, 0x2, P0 ;  /* 0x0000000c54057211 */ /* 0x000fca00000f1498 */
[----:B------:R0:W-:Y:S01]  /*151a0*/  ST.E.64 desc[UR42][R4.64], R150 ;  /* 0x0000009604007985 */ /* 0x0001e2000c101b2a */
[----:B------:R-:W-:Y:S05]  /*151b0*/  BRA `(.L_x_1372) ;  /* 0x0000001000147947 */ /* 0x000fea0003800000 */
.L_x_1366:
[----:B------:R-:W2:Y:S01]  /*151c0*/  LDL.LU R6, [R1+0x3c] ;  /* 0x00003c0001067983 */ /* 0x000ea20000300800 */
[----:B------:R-:W-:Y:S01]  /*151d0*/  ULDC.64 UR6, c[0x0][0xd08] ;  /* 0x0003420000067ab9 */ /* 0x000fe20000000a00 */
[----:B------:R-:W-:Y:S02]  /*151e0*/  ULDC.64 UR4, c[0x0][0xd00] ;  /* 0x0003400000047ab9 */ /* 0x000fe40000000a00 */
[----:B------:R-:W3:Y:S04]  /*151f0*/  LDL.LU R0, [R1+0x40] ;  /* 0x0000400001007983 */ /* 0x000ee80000300800 */
[----:B------:R-:W4:Y:S01]  /*15200*/  LDL R9, [R1+0x38] ;  /* 0x0000380001097983 */ /* 0x000f220000100800 */
[----:B------:R-:W-:Y:S01]  /*15210*/  ISETP.NE.U32.AND P1, PT, RZ, UR6, PT ;  /* 0x00000006ff007c0c */ /* 0x000fe2000bf25070 */
[----:B------:R-:W-:Y:S01]  /*15220*/  IMAD.MOV.U32 R3, RZ, RZ, RZ ;  /* 0x000000ffff037224 */ /* 0x000fe200078e00ff */
[----:B------:R-:W-:-:S02]  /*15230*/  ISETP.NE.U32.AND P0, PT, RZ, UR4, PT ;  /* 0x00000004ff007c0c */ /* 0x000fc4000bf05070 */
[----:B------:R-:W-:Y:S02]  /*15240*/  ISETP.NE.AND.EX P1, PT, RZ, UR7, PT, P1 ;  /* 0x00000007ff007c0c */ /* 0x000fe4000bf25310 */
[----:B------:R-:W-:Y:S01]  /*15250*/  ISETP.NE.AND.EX P0, PT, RZ, UR5, PT, P0 ;  /* 0x00000005ff007c0c */ /* 0x000fe2000bf05300 */
[----:B------:R-:W0:Y:S01]  /*15260*/  S2R R8, SR_TID.X ;  /* 0x0000000000087919 */ /* 0x000e220000002100 */
[----:B--2---:R-:W-:-:S04]  /*15270*/  IADD3 R4, P2, R6, UR4, RZ ;  /* 0x0000000406047c10 */ /* 0x004fc8000ff5e0ff */
[----:B---3--:R-:W-:-:S05]  /*15280*/  IADD3.X R5, R0, UR5, RZ, P2, !PT ;  /* 0x0000000500057c10 */ /* 0x008fca00097fe4ff */
[----:B------:R-:W-:Y:S01]  /*15290*/  @P1 IADD3 R6, P2, R6, UR6, RZ ;  /* 0x0000000606061c10 */ /* 0x000fe2000ff5e0ff */
[----:B------:R-:W-:Y:S01]  /*152a0*/  ULDC UR4, c[0x0][0xb88] ;  /* 0x0002e20000047ab9 */ /* 0x000fe20000000800 */
[----:B------:R2:W5:Y:S02]  /*152b0*/  @P0 LDG.E R3, desc[UR42][R4.64] ;  /* 0x0000002a04030981 */ /* 0x000564000c1e1900 */
[----:B------:R-:W-:Y:S01]  /*152c0*/  @P1 IADD3.X R7, R0, UR7, RZ, P2, !PT ;  /* 0x0000000700071c10 */ /* 0x000fe200097fe4ff */
[----:B------:R-:W-:-:S06]  /*152d0*/  IMAD.U32 R0, RZ, RZ, UR4 ;  /* 0x00000004ff007e24 */ /* 0x000fcc000f8e00ff */
[----:B------:R2:W5:Y:S01]  /*152e0*/  @P1 LDG.E R0, desc[UR42][R6.64] ;  /* 0x0000002a06001981 */ /* 0x000562000c1e1900 */
[----:B----4-:R-:W-:Y:S01]  /*152f0*/  ISETP.NE.AND P2, PT, R9, RZ, PT ;  /* 0x000000ff0900720c */ /* 0x010fe20003f45270 */
[----:B0-----:R-:W-:-:S05]  /*15300*/  VIADD R32, R8, 0xffffff80 ;  /* 0xffffff8008207836 */ /* 0x001fca0000000000 */
[----:B------:R-:W-:-:S07]  /*15310*/  ISETP.GT.AND P3, PT, R32, 0x3f, PT ;  /* 0x0000003f2000780c */ /* 0x000fce0003f64270 */
[----:B------:R-:W0:Y:S02]  /*15320*/  @!P2 LDC R9, c[0x0][0xbd4] ;  /* 0x0002f500ff09ab82 */ /* 0x000e240000000800 */
[----:B0-----:R2:W-:Y:S01]  /*15330*/  @!P2 STL [R1+0x38], R9 ;  /* 0x000038090100a387 */ /* 0x0015e20000100800 */
[----:B------:R-:W-:Y:S01]  /*15340*/  ISETP.GT.AND P2, PT, R9, 0x1, PT ;  /* 0x000000010900780c */ /* 0x000fe20003f44270 */
[----:B------:R-:W-:-:S12]  /*15350*/  @P1 BRA `(.L_x_1375) ;  /* 0x0000000000101947 */ /* 0x000fd80003800000 */
[----:B------:R-:W-:Y:S05]  /*15360*/  @!P0 BRA `(.L_x_1375) ;  /* 0x00000000000c8947 */ /* 0x000fea0003800000 */
[----:B--2---:R-:W2:Y:S04]  /*15370*/  LDG.E R7, desc[UR42][R4.64] ;  /* 0x0000002a04077981 */ /* 0x004ea8000c1e1900 */
[----:B-----5:R-:W2:Y:S02]  /*15380*/  LDG.E R0, desc[UR42][R4.64+0x4] ;  /* 0x0000042a04007981 */ /* 0x020ea4000c1e1900 */
[----:B--2---:R-:W-:-:S07]  /*15390*/  IMAD.IADD R0, R0, 0x1, -R7 ;  /* 0x0000000100007824 */ /* 0x004fce00078e0a07 */
.L_x_1375:
[----:B--2---:R-:W2:Y:S04]  /*153a0*/  LDL.LU R5, [R1+0x34] ;  /* 0x0000340001057983 */ /* 0x004ea80000300800 */
[----:B------:R-:W3:Y:S01]  /*153b0*/  LDL.LU R4, [R1+0x50] ;  /* 0x0000500001047983 */ /* 0x000ee20000300800 */
[----:B------:R-:W-:Y:S01]  /*153c0*/  BSSY B1, `(.L_x_1376) ;  /* 0x0000039000017945 */ /* 0x000fe20003800000 */
[----:B-----5:R-:W-:Y:S02]  /*153d0*/  SHF.R.S32.HI R26, RZ, 0x1f, R3 ;  /* 0x0000001fff1a7819 */ /* 0x020fe40000011403 */
[----:B--2---:R-:W-:Y:S02]  /*153e0*/  SEL R29, R5, RZ, !P0 ;  /* 0x000000ff051d7207 */ /* 0x004fe40004000000 */
[----:B---3--:R-:W-:Y:S01]  /*153f0*/  SEL R28, R4, RZ, !P0 ;  /* 0x000000ff041c7207 */ /* 0x008fe20004000000 */
[----:B------:R-:W-:Y:S06]  /*15400*/  @P3 BRA `(.L_x_1377) ;  /* 0x0000000000d03947 */ /* 0x000fec0003800000 */
[----:B------:R-:W2:Y:S01]  /*15410*/  LDL R5, [R1+0x44] ;  /* 0x0000440001057983 */ /* 0x000ea20000100800 */
[----:B------:R-:W0:Y:S01]  /*15420*/  LDC R31, c[0x0][0xce8] ;  /* 0x00033a00ff1f7b82 */ /* 0x000e220000000800 */
[----:B------:R-:W2:Y:S02]  /*15430*/  S2R R4, SR_TID.X ;  /* 0x0000000000047919 */ /* 0x000ea40000002100 */
[----:B--2---:R-:W-:Y:S02]  /*15440*/  IMAD R4, R5, 0x40, R4 ;  /* 0x0000004005047824 */ /* 0x004fe400078e0204 */
[----:B0-----:R-:W-:Y:S02]  /*15450*/  IMAD R5, R0, R31, RZ ;  /* 0x0000001f00057224 */ /* 0x001fe400078e02ff */
[----:B------:R-:W-:-:S05]  /*15460*/  VIADD R30, R4, 0xffffff80 ;  /* 0xffffff80041e7836 */ /* 0x000fca0000000000 */
[----:B------:R-:W-:-:S13]  /*15470*/  ISETP.GE.AND P0, PT, R30, R5, PT ;  /* 0x000000051e00720c */ /* 0x000fda0003f06270 */
[----:B------:R-:W-:Y:S05]  /*15480*/  @P0 BRA `(.L_x_1377) ;  /* 0x0000000000b00947 */ /* 0x000fea0003800000 */
[----:B------:R-:W2:Y:S01]  /*15490*/  LDL.LU R33, [R1+0x48] ;  /* 0x0000480001217983 */ /* 0x000ea20000300800 */
[----:B------:R-:W-:Y:S01]  /*154a0*/  IMAD.MOV.U32 R24, RZ, RZ, 0xab8 ;  /* 0x00000ab8ff187424 */ /* 0x000fe200078e00ff */
[----:B------:R-:W-:Y:S01]  /*154b0*/  ISETP.GT.AND P0, PT, R9, 0x1, PT ;  /* 0x000000010900780c */ /* 0x000fe20003f04270 */
[----:B------:R-:W0:Y:S01]  /*154c0*/  LDC.64 R10, c[0x0][0xca8] ;  /* 0x00032a00ff0a7b82 */ /* 0x000e220000000a00 */
[----:B------:R-:W-:Y:S01]  /*154d0*/  ISETP.NE.AND P1, PT, R31, 0x1, PT ;  /* 0x000000011f00780c */ /* 0x000fe20003f25270 */
[----:B------:R-:W-:Y:S01]  /*154e0*/  IMAD.MOV.U32 R21, RZ, RZ, R30 ;  /* 0x000000ffff157224 */ /* 0x000fe200078e001e */
[----:B------:R-:W-:-:S05]  /*154f0*/  SEL R24, R24, 0xa78, P0 ;  /* 0x00000a7818187807 */ /* 0x000fca0000000000 */
[----:B------:R-:W3:Y:S08]  /*15500*/  LDC.64 R4, c[0x0][R24+0x220] ;  /* 0x0000880018047b82 */ /* 0x000ef00000000a00 */
[----:B-1----:R-:W1:Y:S08]  /*15510*/  LDC.64 R12, c[0x0][R24+0x218] ;  /* 0x00008600180c7b82 */ /* 0x002e700000000a00 */
[----:B------:R-:W4:Y:S08]  /*15520*/  LDC.64 R6, c[0x0][R24+0x228] ;  /* 0x00008a0018067b82 */ /* 0x000f300000000a00 */
[----:B------:R-:W5:Y:S08]  /*15530*/  @P1 LDC R15, c[0x0][0xcec] ;  /* 0x00033b00ff0f1b82 */ /* 0x000f700000000800 */
[----:B------:R-:W4:Y:S08]  /*15540*/  LDC.64 R8, c[0x0][R24+0x210] ;  /* 0x0000840018087b82 */ /* 0x000f300000000a00 */
[----:B------:R-:W4:Y:S01]  /*15550*/  @P1 LDC R27, c[0x0][0xcf0] ;  /* 0x00033c00ff1b1b82 */ /* 0x000f220000000800 */
[----:B-----5:R-:W-:-:S07]  /*15560*/  @P1 IMAD.HI.U32 R20, R30, R15, RZ ;  /* 0x0000000f1e141227 */ /* 0x020fce00078e00ff */
[----:B0-----:R-:W0:Y:S01]  /*15570*/  @!P0 LDC R10, c[0x0][0xc50] ;  /* 0x00031400ff0a8b82 */ /* 0x001e220000000800 */
[-C--:B---3--:R-:W-:Y:S02]  /*15580*/  IMAD R5, R5, R29.reuse, RZ ;  /* 0x0000001d05057224 */ /* 0x088fe400078e02ff */
[----:B------:R-:W-:-:S05]  /*15590*/  IMAD.WIDE.U32 R14, R4, R29, RZ ;  /* 0x0000001d040e7225 */ /* 0x000fca00078e00ff */
[----:B------:R-:W3:Y:S01]  /*155a0*/  @!P0 LDC R11, c[0x0][0xc54] ;  /* 0x00031500ff0b8b82 */ /* 0x000ee20000000800 */
[-C--:B-1----:R-:W-:Y:S02]  /*155b0*/  IMAD R25, R13, R184.reuse, RZ ;  /* 0x000000b80d197224 */ /* 0x082fe400078e02ff */
        /* <DEDUP_REMOVED lines=23> */
[----:B---3--:R-:W-:-:S05]  /*15730*/  LEA.HI.X R11, R6, R11, R4, 0x2, P0 ;  /* 0x0000000b060b7211 */ /* 0x008fca00000f1404 */
[----:B------:R0:W-:Y:S02]  /*15740*/  STG.E desc[UR42][R10.64], R5 ;  /* 0x000000050a007986 */ /* 0x0001e4000c10192a */
.L_x_1377:
[----:B------:R-:W-:Y:S05]  /*15750*/  BSYNC B1 ;  /* 0x0000000000017941 */ /* 0x000fea0003800000 */
.L_x_1376:
[----:B------:R-:W-:Y:S05]  /*15760*/  @P2 BRA `(.L_x_1372) ;  /* 0x0000000800a82947 */ /* 0x000fea0003800000 */
[----:B0-----:R-:W2:Y:S01]  /*15770*/  LDL.LU R10, [R1+0x44] ;  /* 0x00004400010a7983 */ /* 0x001ea20000300800 */
[----:B------:R-:W0:Y:S01]  /*15780*/  LDC R11, c[0x0][0xce8] ;  /* 0x00033a00ff0b7b82 */ /* 0x000e220000000800 */
[----:B------:R-:W-:Y:S01]  /*15790*/  ULDC.64 UR4, c[0x0][0xba0] ;  /* 0x0002e80000047ab9 */ /* 0x000fe20000000a00 */
[----:B------:R-:W-:Y:S01]  /*157a0*/  SHF.R.S32.HI R9, RZ, 0x1f, R32 ;  /* 0x0000001fff097819 */ /* 0x000fe20000011420 */
[----:B------:R-:W-:Y:S01]  /*157b0*/  IMAD R6, R26, UR4, RZ ;  /* 0x000000041a067c24 */ /* 0x000fe2000f8e02ff */
[----:B------:R-:W-:Y:S01]  /*157c0*/  BSSY B1, `(.L_x_1378) ;  /* 0x0000080000017945 */ /* 0x000fe20003800000 */
[----:B------:R-:W-:-:S04]  /*157d0*/  IMAD.WIDE.U32 R4, R3, UR4, RZ ;  /* 0x0000000403047c25 */ /* 0x000fc8000f8e00ff */
[----:B------:R-:W-:Y:S01]  /*157e0*/  IMAD R7, R3, UR5, R6 ;  /* 0x0000000503077c24 */ /* 0x000fe2000f8e0206 */
[----:B------:R-:W-:Y:S01]  /*157f0*/  LEA.HI R6, R9, R32, RZ, 0x3 ;  /* 0x0000002009067211 */ /* 0x000fe200078f18ff */
[----:B------:R-:W3:Y:S01]  /*15800*/  LDC R3, c[0x0][0xbc8] ;  /* 0x0002f200ff037b82 */ /* 0x000ee20000000800 */
[----:B------:R-:W-:Y:S01]  /*15810*/  ULDC.64 UR4, c[0x0][0xbe8] ;  /* 0x0002fa0000047ab9 */ /* 0x000fe20000000a00 */
[----:B------:R-:W-:Y:S01]  /*15820*/  IMAD.IADD R5, R5, 0x1, R7 ;  /* 0x0000000105057824 */ /* 0x000fe200078e0207 */
[----:B------:R-:W-:Y:S01]  /*15830*/  LOP3.LUT R7, R6, 0xfffffff8, RZ, 0xc0, !PT ;  /* 0xfffffff806077812 */ /* 0x000fe200078ec0ff */
[----:B------:R-:W-:Y:S01]  /*15840*/  VIADD R40, R192, 0x40 ;  /* 0x00000040c0287836 */ /* 0x000fe20000000000 */
[----:B------:R-:W-:Y:S01]  /*15850*/  SHF.R.S32.HI R20, RZ, 0x3, R6 ;  /* 0x00000003ff147819 */ /* 0x000fe20000011406 */
[----:B------:R-:W-:-:S04]  /*15860*/  IMAD.WIDE.U32 R4, R184, UR4, R4 ;  /* 0x00000004b8047c25 */ /* 0x000fc8000f8e0004 */
[----:B------:R-:W-:Y:S02]  /*15870*/  IMAD.IADD R7, R32, 0x1, -R7 ;  /* 0x0000000120077824 */ /* 0x000fe400078e0a07 */
[----:B------:R-:W-:Y:S01]  /*15880*/  IMAD R5, R184, UR5, R5 ;  /* 0x00000005b8057c24 */ /* 0x000fe2000f8e0205 */
[----:B0-----:R-:W-:Y:S01]  /*15890*/  ISETP.NE.AND P0, PT, R11, 0x1, PT ;  /* 0x000000010b00780c */ /* 0x001fe20003f05270 */
[----:B------:R-:W-:Y:S01]  /*158a0*/  IMAD R8, R7, 0x20, R20 ;  /* 0x0000002007087824 */ /* 0x000fe200078e0214 */
[----:B------:R-:W-:Y:S01]  /*158b0*/  ULDC.64 UR4, c[0x0][0xbf0] ;  /* 0x0002fc0000047ab9 */ /* 0x000fe20000000a00 */
[----:B------:R-:W-:Y:S02]  /*158c0*/  VIADD R38, R192, 0x80 ;  /* 0x00000080c0267836 */ /* 0x000fe40000000000 */
[----:B------:R-:W-:Y:S02]  /*158d0*/  IMAD R6, R28, UR4, RZ ;  /* 0x000000041c067c24 */ /* 0x000fe4000f8e02ff */
[----:B------:R-:W-:Y:S01]  /*158e0*/  IMAD.WIDE.U32 R4, R29, UR4, R4 ;  /* 0x000000041d047c25 */ /* 0x000fe2000f8e0004 */
[----:B---3--:R-:W-:-:S03]  /*158f0*/  ISETP.GE.AND P1, PT, R40, R3, PT ;  /* 0x000000032800720c */ /* 0x008fc60003f26270 */
[----:B------:R-:W-:Y:S02]  /*15900*/  IMAD R7, R29, UR5, R6 ;  /* 0x000000051d077c24 */ /* 0x000fe4000f8e0206 */
[----:B------:R-:W0:Y:S01]  /*15910*/  @P0 LDC R9, c[0x0][0xcec] ;  /* 0x00033b00ff090b82 */ /* 0x000e220000000800 */
[C---:B------:R-:W-:Y:S01]  /*15920*/  ISETP.GE.AND P2, PT, R192.reuse, R3, PT ;  /* 0x00000003c000720c */ /* 0x040fe20003f46270 */
[C---:B------:R-:W-:Y:S01]  /*15930*/  VIADD R36, R192.reuse, 0xc0 ;  /* 0x000000c0c0247836 */ /* 0x040fe20000000000 */
[----:B------:R-:W-:Y:S01]  /*15940*/  ULDC.64 UR4, c[0x0][0xbe0] ;  /* 0x0002f80000047ab9 */ /* 0x000fe20000000a00 */
[----:B------:R-:W-:Y:S02]  /*15950*/  IMAD.IADD R5, R5, 0x1, R7 ;  /* 0x0000000105057824 */ /* 0x000fe400078e0207 */
[----:B------:R-:W-:Y:S02]  /*15960*/  VIADD R34, R192, 0x100 ;  /* 0x00000100c0227836 */ /* 0x000fe40000000000 */
[----:B------:R-:W3:Y:S01]  /*15970*/  @P0 LDC R13, c[0x0][0xcf0] ;  /* 0x00033c00ff0d0b82 */ /* 0x000ee20000000800 */
[----:B------:R-:W-:-:S02]  /*15980*/  IMAD R21, R0, R11, RZ ;  /* 0x0000000b00157224 */ /* 0x000fc400078e02ff */
[C---:B------:R-:W-:Y:S02]  /*15990*/  VIADD R31, R192.reuse, 0x140 ;  /* 0x00000140c01f7836 */ /* 0x040fe40000000000 */
[C---:B------:R-:W-:Y:S02]  /*159a0*/  VIADD R27, R192.reuse, 0x180 ;  /* 0x00000180c01b7836 */ /* 0x040fe40000000000 */
[C---:B------:R-:W-:Y:S02]  /*159b0*/  VIADD R24, R192.reuse, 0x1c0 ;  /* 0x000001c0c0187836 */ /* 0x040fe40000000000 */
[C---:B------:R-:W-:Y:S02]  /*159c0*/  VIADD R25, R192.reuse, 0x1c0 ;  /* 0x000001c0c0197836 */ /* 0x040fe40000000000 */
        /* <DEDUP_REMOVED lines=10> */
[----:B------:R-:W-:-:S02]  /*15a70*/  SHF.R.S32.HI R37, RZ, 0x1f, R37 ;  /* 0x0000001fff257819 */ /* 0x000fc40000011425 */
[----:B------:R-:W-:Y:S02]  /*15a80*/  SHF.R.S32.HI R39, RZ, 0x1f, R39 ;  /* 0x0000001fff277819 */ /* 0x000fe40000011427 */
[----:B------:R-:W-:Y:S01]  /*15a90*/  SHF.R.S32.HI R41, RZ, 0x1f, R41 ;  /* 0x0000001fff297819 */ /* 0x000fe20000011429 */
[C---:B--2---:R-:W-:Y:S02]  /*15aa0*/  IMAD R8, R10.reuse, 0x40, R8 ;  /* 0x000000400a087824 */ /* 0x044fe400078e0208 */
[----:B------:R-:W-:Y:S01]  /*15ab0*/  IMAD R20, R10, 0x40, R20 ;  /* 0x000000400a147824 */ /* 0x000fe200078e0214 */
[----:B------:R-:W-:Y:S01]  /*15ac0*/  SEL R10, RZ, 0xffffffff, P1 ;  /* 0xffffffffff0a7807 */ /* 0x000fe20000800000 */
[----:B0-----:R-:W-:Y:S01]  /*15ad0*/  @P0 IMAD.HI.U32 R6, R8, R9, RZ ;  /* 0x0000000908060227 */ /* 0x001fe200078e00ff */
[----:B------:R-:W-:Y:S02]  /*15ae0*/  ISETP.GE.AND P1, PT, R38, R3, PT ;  /* 0x000000032600720c */ /* 0x000fe40003f26270 */
[----:B------:R-:W-:Y:S01]  /*15af0*/  SEL R9, RZ, 0x1, P2 ;  /* 0x00000001ff097807 */ /* 0x000fe20001000000 */
[----:B------:R-:W-:Y:S01]  /*15b00*/  IMAD.MOV.U32 R7, RZ, RZ, R8 ;  /* 0x000000ffff077224 */ /* 0x000fe200078e0008 */
[----:B---3--:R-:W-:Y:S01]  /*15b10*/  @P0 SHF.R.U32.HI R7, RZ, R13, R6 ;  /* 0x0000000dff070219 */ /* 0x008fe20000011606 */
[----:B------:R-:W-:Y:S01]  /*15b20*/  IMAD.SHL.U32 R10, R10, 0x2, RZ ;  /* 0x000000020a0a7824 */ /* 0x000fe200078e00ff */
[----:B-1----:R-:W-:-:S02]  /*15b30*/  SEL R12, RZ, 0xffffffff, P1 ;  /* 0xffffffffff0c7807 */ /* 0x002fc40000800000 */
[----:B------:R-:W-:Y:S01]  /*15b40*/  SHF.R.S32.HI R6, RZ, 0x1f, R7 ;  /* 0x0000001fff067819 */ /* 0x000fe20000011407 */
[----:B------:R-:W-:Y:S01]  /*15b50*/  IMAD.WIDE.U32 R4, R7, UR4, R4 ;  /* 0x0000000407047c25 */ /* 0x000fe2000f8e0004 */
[----:B------:R-:W-:Y:S02]  /*15b60*/  LOP3.LUT R10, R10, 0x2, R9, 0xe2, !PT ;  /* 0x000000020a0a7812 */ /* 0x000fe400078ee209 */
[-C--:B------:R-:W-:Y:S01]  /*15b70*/  ISETP.GE.AND P0, PT, R36, R3.reuse, PT ;  /* 0x000000032400720c */ /* 0x080fe20003f06270 */
[----:B------:R-:W-:Y:S01]  /*15b80*/  IMAD.MOV R9, RZ, RZ, -R7 ;  /* 0x000000ffff097224 */ /* 0x000fe200078e0a07 */
[-C--:B------:R-:W-:Y:S01]  /*15b90*/  ISETP.GE.AND P1, PT, R34, R3.reuse, PT ;  /* 0x000000032200720c */ /* 0x080fe20003f26270 */
[----:B------:R-:W-:Y:S01]  /*15ba0*/  IMAD.SHL.U32 R13, R12, 0x4, RZ ;  /* 0x000000040c0d7824 */ /* 0x000fe200078e00ff */
[----:B------:R-:W-:Y:S01]  /*15bb0*/  SEL R0, RZ, 0xffffffff, P0 ;  /* 0xffffffffff007807 */ /* 0x000fe20000000000 */
[----:B------:R-:W-:Y:S01]  /*15bc0*/  IMAD R6, R6, UR4, RZ ;  /* 0x0000000406067c24 */ /* 0x000fe2000f8e02ff */
[----:B------:R-:W-:Y:S01]  /*15bd0*/  ISETP.GE.AND P0, PT, R31, R3, PT ;  /* 0x000000031f00720c */ /* 0x000fe20003f06270 */
[----:B------:R-:W-:Y:S01]  /*15be0*/  IMAD R9, R11, R9, R8 ;  /* 0x000000090b097224 */ /* 0x000fe200078e0208 */
[----:B------:R-:W-:Y:S01]  /*15bf0*/  LOP3.LUT R10, R13, 0x4, R10, 0xe2, !PT ;  /* 0x000000040d0a7812 */ /* 0x000fe200078ee20a */
[----:B------:R-:W-:Y:S01]  /*15c00*/  IMAD R11, R7, UR5, R6 ;  /* 0x00000005070b7c24 */ /* 0x000fe2000f8e0206 */
[----:B------:R-:W-:Y:S01]  /*15c10*/  SEL R6, RZ, 0xffffffff, P1 ;  /* 0xffffffffff067807 */ /* 0x000fe20000800000 */
[----:B------:R-:W-:Y:S01]  /*15c20*/  IMAD.SHL.U32 R13, R0, 0x8, RZ ;  /* 0x00000008000d7824 */ /* 0x000fe200078e00ff */
[----:B------:R-:W-:Y:S01]  /*15c30*/  SHF.R.S32.HI R0, RZ, 0x1f, R9 ;  /* 0x0000001fff007819 */ /* 0x000fe20000011409 */
[----:B------:R-:W-:Y:S01]  /*15c40*/  ULDC.64 UR4, c[0x0][0xbd8] ;  /* 0x0002f60000047ab9 */ /* 0x000fe20000000a00 */
[----:B------:R-:W-:Y:S01]  /*15c50*/  IMAD.IADD R5, R5, 0x1, R11 ;  /* 0x0000000105057824 */ /* 0x000fe200078e020b */
[-C--:B------:R-:W-:Y:S01]  /*15c60*/  ISETP.GE.AND P2, PT, R24, R3.reuse, PT ;  /* 0x000000031800720c */ /* 0x080fe20003f46270 */
[----:B------:R-:W-:Y:S01]  /*15c70*/  IMAD.SHL.U32 R7, R6, 0x10, RZ ;  /* 0x0000001006077824 */ /* 0x000fe200078e00ff */
[----:B------:R-:W-:Y:S01]  /*15c80*/  LOP3.LUT R10, R13, 0x8, R10, 0xe2, !PT ;  /* 0x000000080d0a7812 */ /* 0x000fe200078ee20a */
[----:B------:R-:W-:Y:S01]  /*15c90*/  IMAD R0, R0, UR4, RZ ;  /* 0x0000000400007c24 */ /* 0x000fe2000f8e02ff */
[----:B------:R-:W-:Y:S01]  /*15ca0*/  SEL R6, RZ, 0xffffffff, P0 ;  /* 0xffffffffff067807 */ /* 0x000fe20000000000 */
[----:B------:R-:W-:Y:S01]  /*15cb0*/  IMAD.WIDE.U32 R4, R9, UR4, R4 ;  /* 0x0000000409047c25 */ /* 0x000fe2000f8e0004 */
[----:B------:R-:W-:-:S02]  /*15cc0*/  ISETP.GE.AND P0, PT, R27, R3, PT ;  /* 0x000000031b00720c */ /* 0x000fc40003f06270 */
[----:B------:R-:W-:Y:S01]  /*15cd0*/  LOP3.LUT R10, R7, 0x10, R10, 0xe2, !PT ;  /* 0x00000010070a7812 */ /* 0x000fe200078ee20a */
[----:B------:R-:W-:Y:S01]  /*15ce0*/  IMAD R7, R9, UR5, R0 ;  /* 0x0000000509077c24 */ /* 0x000fe2000f8e0200 */
[----:B------:R-:W-:Y:S01]  /*15cf0*/  SEL R9, RZ, 0x40, P0 ;  /* 0x00000040ff097807 */ /* 0x000fe20000000000 */
[----:B------:R-:W-:Y:S01]  /*15d00*/  IMAD.SHL.U32 R11, R6, 0x20, RZ ;  /* 0x00000020060b7824 */ /* 0x000fe200078e00ff */
[----:B------:R-:W-:Y:S01]  /*15d10*/  ISETP.GE.AND P0, PT, R20, R21, PT ;  /* 0x000000151400720c */ /* 0x000fe20003f06270 */
[----:B------:R-:W-:Y:S01]  /*15d20*/  ULDC.64 UR4, c[0x0][0xb80] ;  /* 0x0002e00000047ab9 */ /* 0x000fe20000000a00 */
[----:B------:R-:W-:Y:S01]  /*15d30*/  IMAD.IADD R5, R5, 0x1, R7 ;  /* 0x0000000105057824 */ /* 0x000fe200078e0207 */
[C---:B------:R-:W-:Y:S02]  /*15d40*/  LEA R12, P1, R4.reuse, UR4, 0x1 ;  /* 0x00000004040c7c11 */ /* 0x040fe4000f8208ff */
[----:B------:R-:W-:Y:S02]  /*15d50*/  LOP3.LUT R10, R11, 0x20, R10, 0xe2, !PT ;  /* 0x000000200b0a7812 */ /* 0x000fe400078ee20a */
[----:B------:R-:W-:-:S02]  /*15d60*/  LEA.HI.X R13, R4, UR5, R5, 0x1, P1 ;  /* 0x00000005040d7c11 */ /* 0x000fc400088f0c05 */
[----:B------:R-:W-:Y:S02]  /*15d70*/  LOP3.LUT R14, R10, R9, RZ, 0xfc, !PT ;  /* 0x000000090a0e7212 */ /* 0x000fe400078efcff */
[----:B------:R-:W-:Y:S01]  /*15d80*/  SEL R7, RZ, 0x80, P2 ;  /* 0x00000080ff077807 */ /* 0x000fe20001000000 */
[----:B------:R0:W1:Y:S03]  /*15d90*/  SHFL.IDX PT, R10, R12, RZ, 0x181f ;  /* 0x00181fff0c0a7589 */ /* 0x00006600000e0000 */
[----:B------:R-:W-:Y:S01]  /*15da0*/  LOP3.LUT R15, R14, R7, RZ, 0xfc, !PT ;  /* 0x000000070e0f7212 */ /* 0x000fe200078efcff */
[----:B------:R0:W2:Y:S01]  /*15db0*/  SHFL.IDX PT, R11, R13, RZ, 0x181f ;  /* 0x00181fff0d0b7589 */ /* 0x0000a200000e0000 */
[----:B------:R-:W-:Y:S05]  /*15dc0*/  @P0 BRA `(.L_x_1379) ;  /* 0x00000000007c0947 */ /* 0x000fea0003800000 */
        /* <DEDUP_REMOVED lines=31> */
.L_x_1379:
[----:B------:R-:W-:Y:S05]  /*15fc0*/  BSYNC B1 ;  /* 0x0000000000017941 */ /* 0x000fea0003800000 */
.L_x_1378:
[----:B------:R-:W-:Y:S01]  /*15fd0*/  VIADD R0, R20, 0x20 ;  /* 0x0000002014007836 */ /* 0x000fe20000000000 */
[----:B--23--:R2:W3:Y:S04]  /*15fe0*/  SHFL.IDX PT, R11, R13, 0x1, 0x181f ;  /* 0x00381f000d0b7f89 */ /* 0x00c4e800000e0000 */
[----:B------:R-:W-:Y:S01]  /*15ff0*/  ISETP.GE.AND P0, PT, R0, R21, PT ;  /* 0x000000150000720c */ /* 0x000fe20003f06270 */
[----:B-1----:R2:W4:-:S12]  /*16000*/  SHFL.IDX PT, R10, R12, 0x1, 0x181f ;  /* 0x00381f000c0a7f89 */ /* 0x00251800000e0000 */
[----:B--2---:R-:W-:Y:S05]  /*16010*/  @P0 BRA `(.L_x_1372) ;  /* 0x00000000007c0947 */ /* 0x004fea0003800000 */
[-C--:B------:R-:W-:Y:S02]  /*16020*/  ISETP.GE.AND P6, PT, R192, R3.reuse, PT ;  /* 0x00000003c000720c */ /* 0x080fe40003fc6270 */
[-C--:B------:R-:W-:Y:S02]  /*16030*/  ISETP.GE.AND P5, PT, R40, R3.reuse, PT ;  /* 0x000000032800720c */ /* 0x080fe40003fa6270 */
[-C--:B------:R-:W-:Y:S02]  /*16040*/  ISETP.GE.AND P4, PT, R38, R3.reuse, PT ;  /* 0x000000032600720c */ /* 0x080fe40003f86270 */
[-C--:B------:R-:W-:Y:S02]  /*16050*/  ISETP.GE.AND P3, PT, R36, R3.reuse, PT ;  /* 0x000000032400720c */ /* 0x080fe40003f66270 */
[-C--:B------:R-:W-:Y:S02]  /*16060*/  ISETP.GE.AND P2, PT, R34, R3.reuse, PT ;  /* 0x000000032200720c */ /* 0x080fe40003f46270 */
[----:B------:R-:W-:-:S03]  /*16070*/  ISETP.GE.AND P1, PT, R31, R3, PT ;  /* 0x000000031f00720c */ /* 0x000fc60003f26270 */
[----:B---34-:R-:W-:Y:S02]  /*16080*/  @!P6 IMAD.WIDE R6, R192, 0x2, R10 ;  /* 0x00000002c006e825 */ /* 0x018fe400078e020a */
        /* <DEDUP_REMOVED lines=24> */
.L_x_1372:
[----:B------:R-:W-:Y:S05]  /*16210*/  BSYNC B0 ;  /* 0x0000000000007941 */ /* 0x000fea0003800000 */
.L_x_1365:
[----:B------:R-:W-:Y:S02]  /*16220*/  ULDC UR4, c[0x0][0xd3c] ;  /* 0x00034f0000047ab9 */ /* 0x000fe40000000800 */
[----:B------:R-:W-:-:S13]  /*16230*/  ISETP.GE.AND P0, PT, R87, UR4, PT ;  /* 0x0000000457007c0c */ /* 0x000fda000bf06270 */
[----:B------:R-:W-:Y:S05]  /*16240*/  @!P0 BRA `(.L_x_1380) ;  /* 0xfffffeb400d08947 */ /* 0x000fea000383ffff */
[----:B------:R-:W-:Y:S05]  /*16250*/  BRA `(.L_x_1250) ;  /* 0x0000008800007947 */ /* 0x000fea0003800000 */
.L_x_1248:
        /* <DEDUP_REMOVED lines=16> */
.L_x_1381:
        /* <DEDUP_REMOVED lines=43> */
.L_x_1385:
        /* <DEDUP_REMOVED lines=37> */
.L_x_1383:
        /* <DEDUP_REMOVED lines=18> */
.L_x_1386:
        /* <DEDUP_REMOVED lines=22> */
[----:B------:R-:W-:Y:S01]  /*16ae0*/  LOP3.LUT R4, R25, R6, RZ, 0x3c, !PT ;  /* 0x0000000619047212 */ /* 0x000fe200078e3cff */
[----:B------:R0:W1:Y:S01]  /*16af0*/  F2I.FTZ.U32.TRUNC.NTZ R3, R10 ;  /* 0x0000000a00037305 */ /* 0x000062000021f000 */
[----:B------:R-:W-:Y:S02]  /*16b00*/  ISETP.NE.AND P1, PT, R6, RZ, PT ;  /* 0x000000ff0600720c */ /* 0x000fe40003f25270 */
[----:B------:R-:W-:-:S02]  /*16b10*/  ISETP.GE.AND P2, PT, R4, RZ, PT ;  /* 0x000000ff0400720c */ /* 0x000fc40003f46270 */
[----:B0-----:R-:W-:-:S05]  /*16b20*/  IABS R10, R9 ;  /* 0x00000009000a7213 */ /* 0x001fca0000000000 */
[----:B------:R-:W-:-:S04]  /*16b30*/  @P0 VIADD R2, R2, 0x1 ;  /* 0x0000000102020836 */ /* 0x000fc80000000000 */
[----:B------:R-:W-:Y:S02]  /*16b40*/  IMAD.MOV.U32 R8, RZ, RZ, R2 ;  /* 0x000000ffff087224 */ /* 0x000fe400078e0002 */
[----:B-1----:R-:W-:Y:S02]  /*16b50*/  IMAD.MOV R2, RZ, RZ, -R3 ;  /* 0x000000ffff027224 */ /* 0x002fe400078e0a03 */
[----:B------:R-:W-:Y:S01]  /*16b60*/  @!P2 IMAD.MOV R8, RZ, RZ, -R8 ;  /* 0x000000ffff08a224 */ /* 0x000fe200078e0a08 */
[----:B------:R-:W-:Y:S01]  /*16b70*/  @!P1 LOP3.LUT R8, RZ, R6, RZ, 0x33, !PT ;  /* 0x00000006ff089212 */ /* 0x000fe200078e33ff */
[----:B------:R-:W-:Y:S02]  /*16b80*/  IMAD R11, R2, R5, RZ ;  /* 0x00000005020b7224 */ /* 0x000fe400078e02ff */
[----:B------:R-:W-:Y:S01]  /*16b90*/  IMAD.MOV.U32 R2, RZ, RZ, RZ ;  /* 0x000000ffff027224 */ /* 0x000fe200078e00ff */
[----:B------:R-:W-:Y:S01]  /*16ba0*/  IABS R4, R8 ;  /* 0x0000000800047213 */ /* 0x000fe20000000000 */
[----:B------:R-:W-:-:S02]  /*16bb0*/  IMAD.MOV R10, RZ, RZ, -R10 ;  /* 0x000000ffff0a7224 */ /* 0x000fc400078e0a0a */
[----:B------:R-:W-:-:S04]  /*16bc0*/  IMAD.HI.U32 R2, R3, R11, R2 ;  /* 0x0000000b03027227 */ /* 0x000fc800078e0002 */
[----:B------:R-:W-:Y:S02]  /*16bd0*/  IMAD.MOV.U32 R3, RZ, RZ, R4 ;  /* 0x000000ffff037224 */ /* 0x000fe400078e0004 */
[----:B------:R-:W-:Y:S02]  /*16be0*/  IMAD.MOV.U32 R4, RZ, RZ, R10 ;  /* 0x000000ffff047224 */ /* 0x000fe400078e000a */
[----:B------:R-:W-:-:S04]  /*16bf0*/  IMAD.HI.U32 R2, R2, R3, RZ ;  /* 0x0000000302027227 */ /* 0x000fc800078e00ff */
[----:B------:R-:W-:Y:S01]  /*16c00*/  IMAD R4, R2, R4, R3 ;  /* 0x0000000402047224 */ /* 0x000fe200078e0203 */
[----:B------:R-:W-:Y:S01]  /*16c10*/  LOP3.LUT R3, R8, R9, RZ, 0x3c, !PT ;  /* 0x0000000908037212 */ /* 0x000fe200078e3cff */
[----:B------:R-:W-:-:S03]  /*16c20*/  IMAD R6, R6, R8, RZ ;  /* 0x0000000806067224 */ /* 0x000fc600078e02ff */
[----:B------:R-:W-:Y:S01]  /*16c30*/  ISETP.GT.U32.AND P1, PT, R5, R4, PT ;  /* 0x000000040500720c */ /* 0x000fe20003f24070 */
[----:B------:R-:W-:Y:S01]  /*16c40*/  IMAD.IADD R25, R25, 0x1, -R6 ;  /* 0x0000000119197824 */ /* 0x000fe200078e0a06 */
        /* <DEDUP_REMOVED lines=13> */
.L_x_1384:
[----:B------:R-:W-:Y:S02]  /*16d20*/  IMAD.MOV.U32 R25, RZ, RZ, RZ ;  /* 0x000000ffff197224 */ /* 0x000fe400078e00ff */
[----:B------:R-:W-:Y:S02]  /*16d30*/  IMAD.U32 R24, RZ, RZ, UR6 ;  /* 0x00000006ff187e24 */ /* 0x000fe4000f8e00ff */
[----:B------:R-:W-:-:S07]  /*16d40*/  IMAD.MOV.U32 R26, RZ, RZ, RZ ;  /* 0x000000ffff1a7224 */ /* 0x000fce00078e00ff */
.L_x_1387:
[----:B------:R-:W-:-:S13]  /*16d50*/  ISETP.NE.AND P0, PT, R7, RZ, PT ;  /* 0x000000ff0700720c */ /* 0x000fda0003f05270 */
[----:B------:R-:W0:Y:S01]  /*16d60*/  @!P0 S2R R3, SR_CgaCtaId ;  /* 0x0000000000038919 */ /* 0x000e220000008800 */
[----:B------:R-:W-:-:S04]  /*16d70*/  @!P0 MOV R2, 0x400 ;  /* 0x0000040000028802 */ /* 0x000fc80000000f00 */
[----:B0-----:R-:W-:-:S05]  /*16d80*/  @!P0 LEA R2, R3, R2, 0x18 ;  /* 0x0000000203028211 */ /* 0x001fca00078ec0ff */
[----:B------:R1:W-:Y:S01]  /*16d90*/  @!P0 STS.128 [R2+0x388d0], R24 ;  /* 0x0388d01802008388 */ /* 0x0003e20000000c00 */
[----:B------:R-:W-:Y:S06]  /*16da0*/  BAR.ARV 0x5, 0x180 ;  /* 0x0146000000007b1d */ /* 0x000fec0000002000 */
.L_x_1382:
        /* <DEDUP_REMOVED lines=8> */
[----:B------:R1:W-:Y:S01]  /*16e30*/  STL [R1+0x28], RZ ;  /* 0x000028ff01007387 */ /* 0x0003e20000100800 */
[----:B------:R-:W-:Y:S01]  /*16e40*/  LOP3.LUT R4, R0, 0x7f, RZ, 0xc0, !PT ;  /* 0x0000007f00047812 */ /* 0x000fe200078ec0ff */
[----:B------:R-:W-:Y:S01]  /*16e50*/  UMOV UR4, 0x400 ;  /* 0x0000040000047882 */ /* 0x000fe20000000000 */
[----:B------:R-:W-:Y:S01]  /*16e60*/  BSSY B8, `(.L_x_1388) ;  /* 0x0000788000087945 */ /* 0x000fe20003800000 */
[C---:B------:R-:W-:Y:S01]  /*16e70*/  LOP3.LUT R3, R2.reuse, 0x1f8, RZ, 0xc0, !PT ;  /* 0x000001f802037812 */ /* 0x040fe200078ec0ff */
[----:B------:R-:W-:Y:S01]  /*16e80*/  IMAD.MOV.U32 R29, RZ, RZ, 0x1 ;  /* 0x00000001ff1d7424 */ /* 0x000fe200078e00ff */
[----:B------:R-:W-:Y:S01]  /*16e90*/  LOP3.LUT R2, R2, 0x38, RZ, 0xc0, !PT ;  /* 0x0000003802027812 */ /* 0x000fe200078ec0ff */
[----:B------:R-:W-:Y:S01]  /*16ea0*/  IMAD.SHL.U32 R36, R4, 0x8, RZ ;  /* 0x0000000804247824 */ /* 0x000fe200078e00ff */
[----:B------:R-:W-:Y:S01]  /*16eb0*/  LOP3.LUT R3, R3, 0x38, R0, 0x78, !PT ;  /* 0x0000003803037812 */ /* 0x000fe200078e7800 */
[----:B------:R-:W-:Y:S01]  /*16ec0*/  IMAD.SHL.U32 R0, R0, 0x10, RZ ;  /* 0x0000001000007824 */ /* 0x000fe200078e00ff */
[----:B------:R-:W-:Y:S01]  /*16ed0*/  ULDC.64 UR40, c[0x0][0x198] ;  /* 0x0000660000287ab9 */ /* 0x000fe20000000a00 */
[----:B------:R-:W-:Y:S01]  /*16ee0*/  IMAD.MOV.U32 R19, RZ, RZ, RZ ;  /* 0x000000ffff137224 */ /* 0x000fe200078e00ff */
[----:B------:R-:W-:Y:S01]  /*16ef0*/  LOP3.LUT R36, R3, 0x200, R36, 0xf8, !PT ;  /* 0x0000020003247812 */ /* 0x000fe200078ef824 */
[----:B------:R-:W-:Y:S01]  /*16f00*/  IMAD.MOV.U32 R22, RZ, RZ, RZ ;  /* 0x000000ffff167224 */ /* 0x000fe200078e00ff */
[----:B------:R-:W-:Y:S01]  /*16f10*/  SHF.R.U32.HI R3, RZ, 0x3, R4 ;  /* 0x00000003ff037819 */ /* 0x000fe20000011604 */
[----:B------:R-:W-:Y:S01]  /*16f20*/  IMAD.MOV.U32 R28, RZ, RZ, 0x1 ;  /* 0x00000001ff1c7424 */ /* 0x000fe200078e00ff */
[C---:B------:R-:W-:Y:S01]  /*16f30*/  LOP3.LUT R4, R2.reuse, 0x80, RZ, 0xfc, !PT ;  /* 0x0000008002047812 */ /* 0x040fe200078efcff */
[----:B------:R-:W-:Y:S01]  /*16f40*/  ULOP3.LUT UR38, UR36, 0x2, URZ, 0xfc, !UPT ;  /* 0x0000000224267892 */ /* 0x000fe2000f8efc3f */
[----:B------:R-:W-:Y:S01]  /*16f50*/  LOP3.LUT R3, R3, 0x70, R0, 0xf8, !PT ;  /* 0x0000007003037812 */ /* 0x000fe200078ef800 */
[----:B------:R-:W-:Y:S01]  /*16f60*/  ULDC UR37, c[0x0][0xc] ;  /* 0x0000030000257ab9 */ /* 0x000fe20000000800 */
[C---:B------:R-:W-:Y:S01]  /*16f70*/  LOP3.LUT R0, R2.reuse, 0x40, RZ, 0xfc, !PT ;  /* 0x0000004002007812 */ /* 0x040fe200078efcff */
[----:B0-----:R-:W-:Y:S01]  /*16f80*/  ULEA UR4, UR5, UR4, 0x18 ;  /* 0x0000000405047291 */ /* 0x001fe2000f8ec03f */
[----:B------:R-:W-:-:S02]  /*16f90*/  LOP3.LUT R3, R2, 0xc0, RZ, 0xfc, !PT ;  /* 0x000000c002037812 */ /* 0x000fc400078efcff */
[C---:B------:R-:W-:Y:S02]  /*16fa0*/  LOP3.LUT R0, R2.reuse, 0x100, RZ, 0xfc, !PT ;  /* 0x0000010002007812 */ /* 0x040fe400078efcff */
[C---:B------:R-:W-:Y:S01]  /*16fb0*/  LOP3.LUT R4, R2.reuse, 0x140, RZ, 0xfc, !PT ;  /* 0x0000014002047812 */ /* 0x040fe200078efcff */
[----:B------:R-:W-:Y:S01]  /*16fc0*/  IMAD.U32 R18, RZ, RZ, UR4 ;  /* 0x00000004ff127e24 */ /* 0x000fe2000f8e00ff */
[C---:B------:R-:W-:Y:S02]  /*16fd0*/  LOP3.LUT R3, R2.reuse, 0x180, RZ, 0xfc, !PT ;  /* 0x0000018002037812 */ /* 0x040fe400078efcff */
[----:B------:R-:W-:Y:S01]  /*16fe0*/  LOP3.LUT R0, R2, 0x1c0, RZ, 0xfc, !PT ;  /* 0x000001c002007812 */ /* 0x000fe200078efcff */
[----:B-1----:R-:W-:-:S07]  /*16ff0*/  IMAD R23, R36, 0x2, R18 ;  /* 0x0000000224177824 */ /* 0x002fce00078e0212 */
.L_x_1503:
[----:B0-----:R-:W0:Y:S02]  /*17000*/  LDC.64 R2, c[0x0][0xd88] ;  /* 0x00036200ff027b82 */ /* 0x001e240000000a00 */
[----:B0-----:R-:W-:-:S05]  /*17010*/  IMAD.WIDE R2, R27, 0x4, R2 ;  /* 0x000000041b027825 */ /* 0x001fca00078e0202 */
[----:B--2---:R-:W2:Y:S01]  /*17020*/  LDG.E R37, desc[UR42][R2.64] ;  /* 0x0000002a02257981 */ /* 0x004ea2000c1e1900 */
[----:B------:R-:W-:Y:S05]  /*17030*/  YIELD ;  /* 0x0000000000007946 */ /* 0x000fea0003800000 */
[----:B------:R-:W-:Y:S01]  /*17040*/  ULDC.64 UR4, c[0x0][0xb20] ;  /* 0x0002c80000047ab9 */ /* 0x000fe20000000a00 */
[----:B------:R-:W-:Y:S01]  /*17050*/  IMAD.MOV.U32 R34, RZ, RZ, RZ ;  /* 0x000000ffff227224 */ /* 0x000fe200078e00ff */
[----:B------:R-:W-:Y:S01]  /*17060*/  ISETP.NE.U32.AND P0, PT, RZ, UR4, PT ;  /* 0x00000004ff007c0c */ /* 0x000fe2000bf05070 */
[----:B-1----:R-:W-:Y:S01]  /*17070*/  IMAD.MOV.U32 R6, RZ, RZ, RZ ;  /* 0x000000ffff067224 */ /* 0x002fe200078e00ff */
[----:B------:R-:W-:Y:S01]  /*17080*/  ULDC.64 UR8, c[0x0][0xb10] ;  /* 0x0002c40000087ab9 */ /* 0x000fe20000000a00 */
[----:B------:R-:W-:Y:S01]  /*17090*/  ULDC.64 UR6, c[0x0][0xb08] ;  /* 0x0002c20000067ab9 */ /* 0x000fe20000000a00 */
[----:B------:R-:W-:-:S02]  /*170a0*/  ISETP.NE.AND.EX P0, PT, RZ, UR5, PT, P0 ;  /* 0x00000005ff007c0c */ /* 0x000fc4000bf05300 */
[----:B--2---:R-:W-:-:S11]  /*170b0*/  SHF.R.S32.HI R0, RZ, 0x1f, R37 ;  /* 0x0000001fff007819 */ /* 0x004fd60000011425 */
        /* <DEDUP_REMOVED lines=23> */
[----:B--2---:R0:W-:Y:S02]  /*17230*/  STL [R1], R6 ;  /* 0x0000000601007387 */ /* 0x0041e40000100800 */
        /* <DEDUP_REMOVED lines=13> */
[----:B---3--:R-:W-:Y:S06]  /*17310*/  @P1 BRA `(.L_x_1389) ;  /* 0x0000000000141947 */ /* 0x008fec0003800000 */
[----:B------:R-:W-:Y:S05]  /*17320*/  @!P0 BRA `(.L_x_1389) ;  /* 0x0000000000108947 */ /* 0x000fea0003800000 */
[----:B------:R-:W2:Y:S04]  /*17330*/  LDG.E R7, desc[UR42][R2.64] ;  /* 0x0000002a02077981 */ /* 0x000ea8000c1e1900 */
[----:B------:R-:W2:Y:S02]  /*17340*/  LDG.E R2, desc[UR42][R2.64+0x4] ;  /* 0x0000042a02027981 */ /* 0x000ea4000c1e1900 */
[----:B--2---:R-:W-:-:S05]  /*17350*/  IMAD.IADD R2, R2, 0x1, -R7 ;  /* 0x0000000102027824 */ /* 0x004fca00078e0a07 */
[----:B------:R0:W-:Y:S02]  /*17360*/  STL [R1+0x14], R2 ;  /* 0x0000140201007387 */ /* 0x0001e40000100800 */
.L_x_1389:
[----:B------:R-:W-:Y:S01]  /*17370*/  ULDC.64 UR4, c[0x0][0xb18] ;  /* 0x0002c60000047ab9 */ /* 0x000fe20000000a00 */
[C---:B------:R-:W-:Y:S01]  /*17380*/  LOP3.LUT R7, R26.reuse, 0xff000000, RZ, 0xc0, !PT ;  /* 0xff0000001a077812 */ /* 0x040fe200078ec0ff */
[----:B------:R-:W-:Y:S01]  /*17390*/  IMAD.MOV.U32 R30, RZ, RZ, R37 ;  /* 0x000000ffff1e7224 */ /* 0x000fe200078e0025 */
[----:B------:R-:W-:Y:S02]  /*173a0*/  ISETP.NE.U32.AND P0, PT, RZ, UR4, PT ;  /* 0x00000004ff007c0c */ /* 0x000fe4000bf05070 */
[----:B------:R-:W-:Y:S02]  /*173b0*/  SHF.R.U32.HI R7, RZ, 0x8, R7 ;  /* 0x00000008ff077819 */ /* 0x000fe40000011607 */
[----:B------:R-:W-:Y:S02]  /*173c0*/  ISETP.NE.AND.EX P0, PT, RZ, UR5, PT, P0 ;  /* 0x00000005ff007c0c */ /* 0x000fe4000bf05300 */
[C---:B0-----:R-:W-:Y:S02]  /*173d0*/  LOP3.LUT R2, R26.reuse, 0xff0000, RZ, 0xc0, !PT ;  /* 0x00ff00001a027812 */ /* 0x041fe400078ec0ff */
[----:B------:R-:W-:-:S02]  /*173e0*/  LOP3.LUT R17, R26, 0xffff, RZ, 0xc0, !PT ;  /* 0x0000ffff1a117812 */ /* 0x000fc400078ec0ff */
[----:B------:R-:W-:-:S07]  /*173f0*/  LEA.HI R7, R2, R7, RZ, 0x10 ;  /* 0x0000000702077211 */ /* 0x000fce00078f80ff */
[----:B------:R-:W-:Y:S05]  /*17400*/  @!P0 BRA `(.L_x_1390) ;  /* 0x0000000000108947 */ /* 0x000fea0003800000 */
[----:B------:R-:W-:-:S04]  /*17410*/  IADD3 R2, P0, R31, UR4, RZ ;  /* 0x000000041f027c10 */ /* 0x000fc8000ff1e0ff */
[----:B------:R-:W-:-:S05]  /*17420*/  IADD3.X R3, R32, UR5, RZ, P0, !PT ;  /* 0x0000000520037c10 */ /* 0x000fca00087fe4ff */
[----:B------:R0:W5:Y:S01]  /*17430*/  LDG.E R8, desc[UR42][R2.64] ;  /* 0x0000002a02087981 */ /* 0x000162000c1e1900 */
[----:B------:R-:W-:Y:S05]  /*17440*/  BRA `(.L_x_1391) ;  /* 0x0000000000247947 */ /* 0x000fea0003800000 */
.L_x_1390:
        /* <DEDUP_REMOVED lines=9> */
.L_x_1391:
[----:B0-----:R-:W2:Y:S04]  /*174e0*/  @P2 LDG.E R2, desc[UR42][R4.64] ;  /* 0x0000002a04022981 */ /* 0x001ea8000c1e1900 */
[----:B------:R0:W2:Y:S01]  /*174f0*/  @P2 LDG.E R4, desc[UR42][R4.64+0x4] ;  /* 0x0000042a04042981 */ /* 0x0000a2000c1e1900 */
[----:B-----5:R-:W-:Y:S01]  /*17500*/  IMAD.IADD R8, R8, 0x1, -R34 ;  /* 0x0000000108087824 */ /* 0x020fe200078e0a22 */
[----:B------:R-:W-:Y:S01]  /*17510*/  BSSY B0, `(.L_x_1392) ;  /* 0x0000029000007945 */ /* 0x000fe20003800000 */
[----:B------:R-:W-:Y:S01]  /*17520*/  LOP3.LUT R33, R7, 0xff, RZ, 0xc0, !PT ;  /* 0x000000ff07217812 */ /* 0x000fe200078ec0ff */
[----:B------:R-:W-:Y:S01]  /*17530*/  IMAD.MOV.U32 R3, RZ, RZ, RZ ;  /* 0x000000ffff037224 */ /* 0x000fe200078e00ff */
[----:B0-----:R-:W-:Y:S01]  /*17540*/  SHF.R.U32.HI R5, RZ, 0x10, R7 ;  /* 0x00000010ff057819 */ /* 0x001fe20000011607 */
[----:B--2---:R-:W-:-:S04]  /*17550*/  @P2 IMAD.IADD R6, R4, 0x1, -R2 ;  /* 0x0000000104062824 */ /* 0x004fc800078e0a02 */
[----:B------:R-:W-:-:S04]  /*17560*/  IMAD.IADD R26, R8, 0x1, R6 ;  /* 0x00000001081a7824 */ /* 0x000fc800078e0206 */
[C---:B------:R-:W-:Y:S01]  /*17570*/  VIADD R4, R26.reuse, 0x3f ;  /* 0x0000003f1a047836 */ /* 0x040fe20000000000 */
[----:B------:R-:W-:-:S04]  /*17580*/  ISETP.GE.AND P1, PT, R26, 0x1, PT ;  /* 0x000000011a00780c */ /* 0x000fc80003f26270 */
[----:B------:R-:W-:-:S04]  /*17590*/  SHF.R.S32.HI R2, RZ, 0x1f, R4 ;  /* 0x0000001fff027819 */ /* 0x000fc80000011404 */
[----:B------:R-:W-:-:S04]  /*175a0*/  LEA.HI R4, R2, R4, RZ, 0x6 ;  /* 0x0000000402047211 */ /* 0x000fc800078f30ff */
        /* <DEDUP_REMOVED lines=31> */
.L_x_1393:
[----:B------:R-:W-:Y:S05]  /*177a0*/  BSYNC B0 ;  /* 0x0000000000007941 */ /* 0x000fea0003800000 */
.L_x_1392:
        /* <DEDUP_REMOVED lines=24> */
.L_x_1548:
[----:B-1----:R-:W-:Y:S02]  /*17930*/  ISETP.NE.AND P0, PT, R14, RZ, PT ;  /* 0x000000ff0e00720c */ /* 0x002fe40003f05270 */
[----:B------:R-:W-:-:S11]  /*17940*/  PLOP3.LUT P6, PT, PT, PT, PT, 0x8, 0x0 ;  /* 0x000000000000781c */ /* 0x000fd60003fce170 */
[----:B------:R-:W-:Y:S05]  /*17950*/  @P0 BRA `(.L_x_1397) ;  /* 0x00000000000c0947 */ /* 0x000fea0003800000 */
[----:B------:R-:W-:-:S03]  /*17960*/  UMOV UR4, 0xffffffff ;  /* 0xffffffff00047882 */ /* 0x000fc60000000000 */
[----:B------:R-:W-:Y:S05]  /*17970*/  BRA.DIV UR4, `(.L_x_1398) ;  /* 0x0000007e04047947 */ /* 0x000fea000b800000 */
[----:B------:R-:W-:-:S13]  /*17980*/  ELECT P6, URZ, PT ;  /* 0x00000000003f782f */ /* 0x000fda00038c0000 */
.L_x_1397:
        /* <DEDUP_REMOVED lines=9> */
.L_x_1551:
[----:B------:R-:W-:Y:S05]  /*17a20*/  BSYNC B1 ;  /* 0x0000000000017941 */ /* 0x000fea0003800000 */
.L_x_1399:
        /* <DEDUP_REMOVED lines=10> */
.L_x_1552:
[----:B------:R-:W-:Y:S05]  /*17ad0*/  BSYNC B2 ;  /* 0x0000000000027941 */ /* 0x000fea0003800000 */
.L_x_1403:
        /* <DEDUP_REMOVED lines=9> */
.L_x_1406:
[----:B------:R-:W-:Y:S05]  /*17b70*/  BSYNC B2 ;  /* 0x0000000000027941 */ /* 0x000fea0003800000 */
.L_x_1405:
        /* <DEDUP_REMOVED lines=10> */
[----:B------:R-:W-:Y:S01]  /*17c20*/  VIADD R11, R3, 0x38890 ;  /* 0x00038890030b7836 */ /* 0x000fe20000000000 */
[----:B------:R-:W-:-:S09]  /*17c30*/  UMOV UR7, 0x12f00000 ;  /* 0x12f0000000077882 */ /* 0x000fd20000000000 */
.L_x_1407:
        /* <DEDUP_REMOVED lines=13> */
.L_x_1553:
[----:B------:R-:W-:Y:S05]  /*17d10*/  BSYNC B2 ;  /* 0x0000000000027941 */ /* 0x000fea0003800000 */
.L_x_1408:
        /* <DEDUP_REMOVED lines=11> */
.L_x_1411:
[----:B------:R-:W-:Y:S05]  /*17dd0*/  BSYNC B2 ;  /* 0x0000000000027941 */ /* 0x000fea0003800000 */
.L_x_1410:
        /* <DEDUP_REMOVED lines=9> */
.L_x_1412:
        /* <DEDUP_REMOVED lines=15> */
.L_x_1413:
        /* <DEDUP_REMOVED lines=15> */
.L_x_1414:
        /* <DEDUP_REMOVED lines=15> */
.L_x_1415:
        /* <DEDUP_REMOVED lines=15> */
.L_x_1416:
        /* <DEDUP_REMOVED lines=15> */
.L_x_1417:
        /* <DEDUP_REMOVED lines=15> */
.L_x_1418:
        /* <DEDUP_REMOVED lines=15> */
.L_x_1419:
        /* <DEDUP_REMOVED lines=10> */
.L_x_1402:
[----:B------:R-:W-:Y:S05]  /*185a0*/  BSYNC B1 ;  /* 0x0000000000017941 */ /* 0x000fea0003800000 */
.L_x_1401:
        /* <DEDUP_REMOVED lines=9> */
.L_x_1439:
        /* <DEDUP_REMOVED lines=11> */
.L_x_1554:
[----:B------:R-:W-:Y:S05]  /*186f0*/  BSYNC B2 ;  /* 0x0000000000027941 */ /* 0x000fea0003800000 */
.L_x_1422:
        /* <DEDUP_REMOVED lines=9> */
.L_x_1425:
[----:B------:R-:W-:Y:S05]  /*18790*/  BSYNC B2 ;  /* 0x0000000000027941 */ /* 0x000fea0003800000 */
.L_x_1424:
        /* <DEDUP_REMOVED lines=11> */
.L_x_1426:
        /* <DEDUP_REMOVED lines=13> */
.L_x_1555:
[----:B------:R-:W-:Y:S05]  /*18920*/  BSYNC B2 ;  /* 0x0000000000027941 */ /* 0x000fea0003800000 */
.L_x_1427:
        /* <DEDUP_REMOVED lines=11> */
.L_x_1430:
[----:B------:R-:W-:Y:S05]  /*189e0*/  BSYNC B2 ;  /* 0x0000000000027941 */ /* 0x000fea0003800000 */
.L_x_1429:
        /* <DEDUP_REMOVED lines=9> */
.L_x_1431:
        /* <DEDUP_REMOVED lines=15> */
.L_x_1432:
        /* <DEDUP_REMOVED lines=15> */
.L_x_1433:
        /* <DEDUP_REMOVED lines=15> */
.L_x_1434:
        /* <DEDUP_REMOVED lines=15> */
.L_x_1435:
        /* <DEDUP_REMOVED lines=15> */
.L_x_1436:
        /* <DEDUP_REMOVED lines=15> */
.L_x_1437:
        /* <DEDUP_REMOVED lines=15> */
.L_x_1438:
        /* <DEDUP_REMOVED lines=10> */
.L_x_1421:
[----:B------:R-:W-:Y:S05]  /*191b0*/  BSYNC B1 ;  /* 0x0000000000017941 */ /* 0x000fea0003800000 */
.L_x_1420:
[----:B------:R-:W-:Y:S01]  /*191c0*/  ISETP.GT.AND P3, PT, R11, R7, PT ;  /* 0x000000070b00720c */ /* 0x000fe20003f64270 */
[----:B------:R-:W-:Y:S02]  /*191d0*/  VIADD R19, R19, 0x1 ;  /* 0x0000000113137836 */ /* 0x000fe40000000000 */
[----:B------:R-:W-:-:S03]  /*191e0*/  VIADD R11, R11, 0xffffffff ;  /* 0xffffffff0b0b7836 */ /* 0x000fc60000000000 */
[----:B------:R-:W-:-:S04]  /*191f0*/  ISETP.NE.AND P2, PT, R19, 0x2, PT ;  /* 0x000000021300780c */ /* 0x000fc80003f45270 */
[----:B------:R-:W-:Y:S02]  /*19200*/  SEL R2, RZ, 0x1, P2 ;  /* 0x00000001ff027807 */ /* 0x000fe40001000000 */
[----:B------:R-:W-:Y:S02]  /*19210*/  SEL R19, R19, RZ, P2 ;  /* 0x000000ff13137207 */ /* 0x000fe40001000000 */
[----:B------:R-:W-:Y:S01]  /*19220*/  LOP3.LUT R29, R29, R2, RZ, 0x3c, !PT ;  /* 0x000000021d1d7212 */ /* 0x000fe200078e3cff */
[----:B------:R-:W-:Y:S06]  /*19230*/  @P3 BRA `(.L_x_1439) ;  /* 0xfffffff400003947 */ /* 0x000fec000383ffff */
.L_x_1395:
[----:B------:R-:W-:Y:S05]  /*19240*/  BSYNC B0 ;  /* 0x0000000000007941 */ /* 0x000fea0003800000 */
.L_x_1394:
        /* <DEDUP_REMOVED lines=33> */
.L_x_1441:
[----:B------:R-:W-:Y:S05]  /*19460*/  BSYNC B0 ;  /* 0x0000000000007941 */ /* 0x000fea0003800000 */
.L_x_1440:
        /* <DEDUP_REMOVED lines=23> */
.L_x_1443:
        /* <DEDUP_REMOVED lines=9> */
[----:B0-----:R-:W0:Y:S01]  /*19670*/  LDC.64 R2, c[0x4][R2] ;  /* 0x0100000002027b82 */ /* 0x001e220000000a00 */
        /* <DEDUP_REMOVED lines=10> */
.L_x_1446:
[----:B------:R-:W-:Y:S05]  /*19720*/  BSYNC B6 ;  /* 0x0000000000067941 */ /* 0x000fea0003800000 */
.L_x_1445:
        /* <DEDUP_REMOVED lines=20> */
.L_x_1449:
        /* <DEDUP_REMOVED lines=15> */
.L_x_1448:
[----:B------:R-:W-:Y:S05]  /*19960*/  BSYNC B6 ;  /* 0x0000000000067941 */ /* 0x000fea0003800000 */
.L_x_1447:
[----:B------:R-:W2:Y:S01]  /*19970*/  LDL R21, [R1+0x30] ;  /* 0x0000300001157983 */ /* 0x000ea20000100800 */
[----:B------:R-:W-:Y:S01]  /*19980*/  ULDC.64 UR4, c[0x0][0xaf0] ;  /* 0x0002bc0000047ab9 */ /* 0x000fe20000000a00 */
[----:B------:R-:W1:Y:S01]  /*19990*/  LDC R9, c[0x0][0x430] ;  /* 0x00010c00ff097b82 */ /* 0x000e620000000800 */
[----:B------:R-:W-:Y:S01]  /*199a0*/  ISETP.NE.U32.AND P0, PT, RZ, UR4, PT ;  /* 0x00000004ff007c0c */ /* 0x000fe2000bf05070 */
[----:B------:R-:W3:Y:S03]  /*199b0*/  S2R R20, SR_TID.X ;  /* 0x0000000000147919 */ /* 0x000ee60000002100 */
[----:B------:R-:W-:-:S13]  /*199c0*/  ISETP.NE.AND.EX P0, PT, RZ, UR5, PT, P0 ;  /* 0x00000005ff007c0c */ /* 0x000fda000bf05300 */
[----:B------:R-:W-:Y:S01]  /*199d0*/  @P0 IADD3 R2, P1, R31, UR4, RZ ;  /* 0x000000041f020c10 */ /* 0x000fe2000ff3e0ff */
[----:B------:R-:W-:-:S03]  /*199e0*/  ULDC UR4, c[0x0][0x320] ;  /* 0x0000c80000047ab9 */ /* 0x000fc60000000800 */
[----:B0-----:R-:W-:-:S05]  /*199f0*/  @P0 IADD3.X R3, R32, UR5, RZ, P1, !PT ;  /* 0x0000000520030c10 */ /* 0x001fca0008ffe4ff */
[----:B------:R0:W4:Y:S01]  /*19a00*/  @P0 LDG.E R30, desc[UR42][R2.64] ;  /* 0x0000002a021e0981 */ /* 0x000122000c1e1900 */
[----:B---3--:R-:W-:-:S04]  /*19a10*/  LOP3.LUT R20, R20, 0x7f, RZ, 0xc0, !PT ;  /* 0x0000007f14147812 */ /* 0x008fc800078ec0ff */
[----:B------:R-:W-:Y:S02]  /*19a20*/  SHF.R.U32.HI R35, RZ, 0x3, R20 ;  /* 0x00000003ff237819 */ /* 0x000fe40000011614 */
[----:B------:R-:W3:Y:S02]  /*19a30*/  S2R R20, SR_TID.X ;  /* 0x0000000000147919 */ /* 0x000ee40000002100 */
[----:B---3--:R-:W-:-:S05]  /*19a40*/  IMAD.SHL.U32 R20, R20, 0x10, RZ ;  /* 0x0000001014147824 */ /* 0x008fca00078e00ff */
[----:B------:R-:W-:Y:S02]  /*19a50*/  LOP3.LUT R20, R35, 0x70, R20, 0xf8, !PT ;  /* 0x0000007023147812 */ /* 0x000fe400078ef814 */
[----:B------:R-:W3:Y:S01]  /*19a60*/  S2R R35, SR_TID.X ;  /* 0x0000000000237919 */ /* 0x000ee20000002100 */
[----:B-1----:R-:W-:Y:S01]  /*19a70*/  ISETP.NE.AND P1, PT, R9, 0x1, PT ;  /* 0x000000010900780c */ /* 0x002fe20003f25270 */
[----:B------:R-:W1:-:S12]  /*19a80*/  S2R R4, SR_TID.X ;  /* 0x0000000000047919 */ /* 0x000e580000002100 */
[----:B0-----:R-:W0:Y:S08]  /*19a90*/  @P1 LDC R3, c[0x0][0x434] ;  /* 0x00010d00ff031b82 */ /* 0x001e300000000800 */
[----:B------:R-:W5:Y:S01]  /*19aa0*/  @P1 LDC R2, c[0x0][0x438] ;  /* 0x00010e00ff021b82 */ /* 0x000f620000000800 */
[----:B---3--:R-:W-:-:S05]  /*19ab0*/  IMAD.SHL.U32 R35, R35, 0x8, RZ ;  /* 0x0000000823237824 */ /* 0x008fca00078e00ff */
[----:B------:R-:W-:-:S04]  /*19ac0*/  LOP3.LUT R35, R35, 0x38, RZ, 0xc0, !PT ;  /* 0x0000003823237812 */ /* 0x000fc800078ec0ff */
[----:B------:R-:W-:-:S04]  /*19ad0*/  LOP3.LUT R35, R35, 0x40, RZ, 0xfc, !PT ;  /* 0x0000004023237812 */ /* 0x000fc800078efcff */
[----:B------:R-:W-:Y:S02]  /*19ae0*/  ISETP.GE.AND P2, PT, R35, UR4, PT ;  /* 0x0000000423007c0c */ /* 0x000fe4000bf46270 */
[----:B------:R-:W3:Y:S01]  /*19af0*/  S2R R35, SR_TID.X ;  /* 0x0000000000237919 */ /* 0x000ee20000002100 */
[----:B-1----:R-:W-:Y:S01]  /*19b00*/  IMAD.SHL.U32 R4, R4, 0x8, RZ ;  /* 0x0000000804047824 */ /* 0x002fe200078e00ff */
[----:B------:R-:W-:-:S04]  /*19b10*/  LOP3.LUT R16, R16, 0xffffffbf, RZ, 0xc0, !PT ;  /* 0xffffffbf10107812 */ /* 0x000fc800078ec0ff */
[----:B------:R-:W-:Y:S02]  /*19b20*/  LOP3.LUT R4, R4, 0x38, RZ, 0xc0, !PT ;  /* 0x0000003804047812 */ /* 0x000fe400078ec0ff */
[----:B------:R-:W-:Y:S02]  /*19b30*/  SEL R8, RZ, 0xffffffff, P2 ;  /* 0xffffffffff087807 */ /* 0x000fe40001000000 */
[----:B------:R-:W-:Y:S02]  /*19b40*/  LOP3.LUT R4, R4, 0x80, RZ, 0xfc, !PT ;  /* 0x0000008004047812 */ /* 0x000fe400078efcff */
[----:B------:R-:W-:Y:S01]  /*19b50*/  @P2 LOP3.LUT R16, R16, 0x40, RZ, 0xfc, !PT ;  /* 0x0000004010102812 */ /* 0x000fe200078efcff */
[----:B------:R-:W-:Y:S01]  /*19b60*/  IMAD.SHL.U32 R8, R8, 0x2, RZ ;  /* 0x0000000208087824 */ /* 0x000fe200078e00ff */
[----:B------:R-:W-:Y:S01]  /*19b70*/  ISETP.GE.AND P2, PT, R4, UR4, PT ;  /* 0x0000000404007c0c */ /* 0x000fe2000bf46270 */
[----:B---3--:R-:W-:-:S05]  /*19b80*/  IMAD.SHL.U32 R35, R35, 0x8, RZ ;  /* 0x0000000823237824 */ /* 0x008fca00078e00ff */
[----:B------:R-:W-:-:S04]  /*19b90*/  LOP3.LUT R35, R35, 0x38, RZ, 0xc0, !PT ;  /* 0x0000003823237812 */ /* 0x000fc800078ec0ff */
[----:B------:R-:W-:Y:S02]  /*19ba0*/  LOP3.LUT R35, R35, 0xc0, RZ, 0xfc, !PT ;  /* 0x000000c023237812 */ /* 0x000fe400078efcff */
[----:B------:R-:W-:Y:S01]  /*19bb0*/  LOP3.LUT R16, R16, 0xffffff7f, RZ, 0xc0, !PT ;  /* 0xffffff7f10107812 */ /* 0x000fe200078ec0ff */
[----:B------:R-:W-:Y:S01]  /*19bc0*/  IMAD.MOV.U32 R11, RZ, RZ, RZ ;  /* 0x000000ffff0b7224 */ /* 0x000fe200078e00ff */
[----:B--2---:R-:W-:Y:S02]  /*19bd0*/  LEA R31, R21, 0xffffffc0, 0x6 ;  /* 0xffffffc0151f7811 */ /* 0x004fe400078e30ff */
[----:B------:R-:W1:Y:S03]  /*19be0*/  S2R R21, SR_TID.X ;  /* 0x0000000000157919 */ /* 0x000e660000002100 */
[----:B------:R-:W-:-:S05]  /*19bf0*/  IMAD.IADD R0, R20, 0x1, R31 ;  /* 0x0000000114007824 */ /* 0x000fca00078e021f */
[C---:B------:R-:W-:Y:S01]  /*19c00*/  ISETP.GE.AND P0, PT, R0.reuse, R26, PT ;  /* 0x0000001a0000720c */ /* 0x040fe20003f06270 */
[----:B------:R-:W-:-:S03]  /*19c10*/  IMAD.IADD R0, R0, 0x1, R34 ;  /* 0x0000000100007824 */ /* 0x000fc600078e0222 */
[----:B------:R-:W-:Y:S01]  /*19c20*/  ISETP.GT.U32.OR P0, PT, R20, 0x3f, P0 ;  /* 0x0000003f1400780c */ /* 0x000fe20000704470 */
[----:B0-----:R-:W-:-:S04]  /*19c30*/  @P1 IMAD.HI.U32 R3, R0, R3, RZ ;  /* 0x0000000300031227 */ /* 0x001fc800078e00ff */
[----:B------:R-:W-:Y:S01]  /*19c40*/  IMAD.MOV.U32 R6, RZ, RZ, R0 ;  /* 0x000000ffff067224 */ /* 0x000fe200078e0000 */
[----:B-----5:R-:W-:-:S07]  /*19c50*/  @P1 SHF.R.U32.HI R6, RZ, R2, R3 ;  /* 0x00000002ff061219 */ /* 0x020fce0000011603 */
[----:B------:R-:W0:Y:S01]  /*19c60*/  @!P0 LDC.64 R2, c[0x0][0x428] ;  /* 0x00010a00ff028b82 */ /* 0x000e220000000a00 */
[----:B-1----:R-:W-:-:S05]  /*19c70*/  IMAD.SHL.U32 R21, R21, 0x8, RZ ;  /* 0x0000000815157824 */ /* 0x002fca00078e00ff */
[----:B------:R-:W-:-:S04]  /*19c80*/  LOP3.LUT R21, R21, 0x38, RZ, 0xc0, !PT ;  /* 0x0000003815157812 */ /* 0x000fc800078ec0ff */
[----:B------:R-:W-:Y:S02]  /*19c90*/  ISETP.GE.AND P3, PT, R21, UR4, PT ;  /* 0x0000000415007c0c */ /* 0x000fe4000bf66270 */
[----:B------:R-:W-:Y:S02]  /*19ca0*/  ISETP.GE.AND P1, PT, R35, UR4, PT ;  /* 0x0000000423007c0c */ /* 0x000fe4000bf26270 */
[----:B------:R-:W-:Y:S02]  /*19cb0*/  SEL R4, RZ, 0x1, P3 ;  /* 0x00000001ff047807 */ /* 0x000fe40001800000 */
[----:B------:R-:W-:Y:S02]  /*19cc0*/  SEL R5, RZ, 0x8, P1 ;  /* 0x00000008ff057807 */ /* 0x000fe40000800000 */
[----:B------:R-:W-:Y:S02]  /*19cd0*/  LOP3.LUT R8, R8, 0x2, R4, 0xe2, !PT ;  /* 0x0000000208087812 */ /* 0x000fe400078ee204 */
[----:B------:R-:W-:-:S02]  /*19ce0*/  SEL R4, RZ, 0x4, P2 ;  /* 0x00000004ff047807 */ /* 0x000fc40001000000 */
[----:B----4-:R-:W-:Y:S02]  /*19cf0*/  SHF.R.S32.HI R35, RZ, 0x1f, R30 ;  /* 0x0000001fff237819 */ /* 0x010fe4000001141e */
[----:B------:R-:W-:Y:S01]  /*19d00*/  LOP3.LUT R8, R5, R8, R4, 0xfe, !PT ;  /* 0x0000000805087212 */ /* 0x000fe200078efe04 */
[--C-:B------:R-:W-:Y:S01]  /*19d10*/  @!P0 IMAD.MOV.U32 R4, RZ, RZ, R6.reuse ;  /* 0x000000ffff048224 */ /* 0x100fe200078e0006 */
[----:B------:R-:W-:Y:S01]  /*19d20*/  @!P0 SHF.R.S32.HI R5, RZ, 0x1f, R6 ;  /* 0x0000001fff058819 */ /* 0x000fe20000011406 */
[----:B0-----:R-:W-:-:S04]  /*19d30*/  @!P0 IMAD R7, R35, R2, RZ ;  /* 0x0000000223078224 */ /* 0x001fc800078e02ff */
[C---:B------:R-:W-:Y:S02]  /*19d40*/  @!P0 IMAD R7, R30.reuse, R3, R7 ;  /* 0x000000031e078224 */ /* 0x040fe400078e0207 */
[----:B------:R-:W-:Y:S02]  /*19d50*/  @!P0 IMAD.WIDE.U32 R4, R30, R2, R4 ;  /* 0x000000021e048225 */ /* 0x000fe400078e0004 */
[----:B------:R-:W0:Y:S01]  /*19d60*/  @!P0 LDC.64 R2, c[0x0][0x418] ;  /* 0x00010600ff028b82 */ /* 0x000e220000000a00 */
        /* <DEDUP_REMOVED lines=8> */
[----:B------:R0:W2:Y:S01]  /*19df0*/  @!P0 LDG.E R11, desc[UR42][R2.64] ;  /* 0x0000002a020b8981 */ /* 0x0000a2000c1e1900 */
[----:B------:R-:W1:Y:S02]  /*19e00*/  S2R R10, SR_TID.X ;  /* 0x00000000000a7919 */ /* 0x000e640000002100 */
[----:B-1----:R-:W-:-:S05]  /*19e10*/  IMAD.SHL.U32 R10, R10, 0x8, RZ ;  /* 0x000000080a0a7824 */ /* 0x002fca00078e00ff */
[----:B------:R-:W-:-:S04]  /*19e20*/  LOP3.LUT R10, R10, 0x38, RZ, 0xc0, !PT ;  /* 0x000000380a0a7812 */ /* 0x000fc800078ec0ff */
[----:B------:R-:W-:-:S04]  /*19e30*/  LOP3.LUT R10, R10, 0x180, RZ, 0xfc, !PT ;  /* 0x000001800a0a7812 */ /* 0x000fc800078efcff */
[----:B------:R-:W-:Y:S02]  /*19e40*/  ISETP.GE.AND P0, PT, R10, UR4, PT ;  /* 0x000000040a007c0c */ /* 0x000fe4000bf06270 */
[----:B------:R-:W-:-:S04]  /*19e50*/  LOP3.LUT R10, R21, 0x140, RZ, 0xfc, !PT ;  /* 0x00000140150a7812 */ /* 0x000fc800078efcff */
[----:B------:R-:W-:-:S04]  /*19e60*/  ISETP.GE.AND P2, PT, R10, UR4, PT ;  /* 0x000000040a007c0c */ /* 0x000fc8000bf46270 */
[----:B------:R-:W-:Y:S02]  /*19e70*/  SEL R4, RZ, 0x20, P2 ;  /* 0x00000020ff047807 */ /* 0x000fe40001000000 */
[----:B0-----:R-:W-:Y:S02]  /*19e80*/  SEL R2, RZ, 0x40, P0 ;  /* 0x00000040ff027807 */ /* 0x001fe40000000000 */
[----:B------:R-:W-:Y:S02]  /*19e90*/  LOP3.LUT R16, R16, 0xfffffff7, RZ, 0xc0, !PT ;  /* 0xfffffff710107812 */ /* 0x000fe400078ec0ff */
[----:B------:R-:W-:-:S04]  /*19ea0*/  LOP3.LUT R12, R21, 0x1c0, RZ, 0xfc, !PT ;  /* 0x000001c0150c7812 */ /* 0x000fc800078efcff */
[----:B------:R-:W-:-:S04]  /*19eb0*/  ISETP.GE.AND P0, PT, R12, UR4, PT ;  /* 0x000000040c007c0c */ /* 0x000fc8000bf06270 */
[----:B------:R-:W-:Y:S01]  /*19ec0*/  SEL R32, RZ, 0x80, P0 ;  /* 0x00000080ff207807 */ /* 0x000fe20000000000 */
[----:B--2---:R0:W-:Y:S02]  /*19ed0*/  STL [R1+0x4], R11 ;  /* 0x0000040b01007387 */ /* 0x0041e40000100800 */
[----:B0-----:R-:W-:-:S04]  /*19ee0*/  LOP3.LUT R11, R21, 0x100, RZ, 0xfc, !PT ;  /* 0x00000100150b7812 */ /* 0x001fc800078efcff */
[----:B------:R-:W-:-:S04]  /*19ef0*/  ISETP.GE.AND P3, PT, R11, UR4, PT ;  /* 0x000000040b007c0c */ /* 0x000fc8000bf66270 */
[----:B------:R-:W-:-:S04]  /*19f00*/  SEL R3, RZ, 0x10, P3 ;  /* 0x00000010ff037807 */ /* 0x000fc80001800000 */
[----:B------:R-:W-:-:S04]  /*19f10*/  LOP3.LUT R3, R4, R8, R3, 0xfe, !PT ;  /* 0x0000000804037212 */ /* 0x000fc800078efe03 */
[----:B------:R-:W-:Y:S01]  /*19f20*/  LOP3.LUT R5, R3, R2, RZ, 0xfc, !PT ;  /* 0x0000000203057212 */ /* 0x000fe200078efcff */
[----:B------:R-:W-:-:S04]  /*19f30*/  IMAD.MOV R2, RZ, RZ, -R6 ;  /* 0x000000ffff027224 */ /* 0x000fc800078e0a06 */
[----:B------:R-:W-:Y:S01]  /*19f40*/  IMAD R0, R9, R2, R0 ;  /* 0x0000000209007224 */ /* 0x000fe200078e0200 */
[----:B------:R0:W-:Y:S04]  /*19f50*/  STL [R1+0x44], R5 ;  /* 0x0000440501007387 */ /* 0x0001e80000100800 */
[----:B------:R0:W-:Y:S01]  /*19f60*/  STL [R1+0x8], R0 ;  /* 0x0000080001007387 */ /* 0x0001e20000100800 */
[----:B------:R-:W-:Y:S01]  /*19f70*/  @P3 LOP3.LUT R16, R16, 0x8, RZ, 0xfc, !PT ;  /* 0x0000000810103812 */ /* 0x000fe200078efcff */
[----:B------:R-:W-:-:S03]  /*19f80*/  UMOV UR4, 0xffffffff ;  /* 0xffffffff00047882 */ /* 0x000fc60000000000 */
[----:B------:R-:W-:Y:S01]  /*19f90*/  LOP3.LUT R16, R16, 0xfffffffb, RZ, 0xc0, !PT ;  /* 0xfffffffb10107812 */ /* 0x000fe200078ec0ff */
[----:B------:R-:W-:-:S03]  /*19fa0*/  IMAD.U32 R3, RZ, RZ, UR38 ;  /* 0x00000026ff037e24 */ /* 0x000fc6000f8e00ff */
[----:B------:R-:W-:Y:S01]  /*19fb0*/  @P2 LOP3.LUT R16, R16, 0x4, RZ, 0xfc, !PT ;  /* 0x0000000410102812 */ /* 0x000fe200078efcff */
[----:B0-----:R-:W-:Y:S06]  /*19fc0*/  BRA.DIV UR4, `(.L_x_1450) ;  /* 0x0000005604f47947 */ /* 0x001fec000b800000 */
.L_x_1558:
[----:B------:R-:W-:Y:S02]  /*19fd0*/  ISETP.NE.AND P0, PT, R3, 0x3, PT ;  /* 0x000000030300780c */ /* 0x000fe40003f05270 */
[----:B------:R-:W-:Y:S02]  /*19fe0*/  ISETP.GT.U32.AND P1, PT, R20, 0x3f, PT ;  /* 0x0000003f1400780c */ /* 0x000fe40003f24070 */
[----:B------:R-:W-:Y:S02]  /*19ff0*/  LOP3.LUT R16, R16, 0xffff7fff, RZ, 0xc0, !PT ;  /* 0xffff7fff10107812 */ /* 0x000fe400078ec0ff */
[----:B------:R-:W-:-:S07]  /*1a000*/  LOP3.LUT R32, R5, R32, RZ, 0xfc, !PT ;  /* 0x0000002005207212 */ /* 0x000fce00078efcff */
[----:B------:R-:W-:-:S04]  /*1a010*/  @P0 LOP3.LUT R16, R16, 0x8000, RZ, 0xfc, !PT ;  /* 0x0000800010100812 */ /* 0x000fc800078efcff */
[----:B------:R-:W-:-:S04]  /*1a020*/  LOP3.LUT R16, R16, 0xfffffffe, RZ, 0xc0, !PT ;  /* 0xfffffffe10107812 */ /* 0x000fc800078ec0ff */
[----:B------:R-:W-:Y:S01]  /*1a030*/  @P1 LOP3.LUT R16, R16, 0x1, RZ, 0xfc, !PT ;  /* 0x0000000110101812 */ /* 0x000fe200078efcff */
[----:B------:R-:W-:Y:S06]  /*1a040*/  @!P0 BRA `(.L_x_1451) ;  /* 0x0000000000048947 */ /* 0x000fec0003800000 */
[----:B------:R-:W-:Y:S01]  /*1a050*/  BPT.TRAP 0x1 ;  /* 0x000000040000795c */ /* 0x000fe20000300000 */
.L_x_1451:
[----:B------:R-:W0:Y:S01]  /*1a060*/  S2R R0, SR_TID.X ;  /* 0x0000000000007919 */ /* 0x000e220000002100 */
[----:B------:R-:W-:Y:S01]  /*1a070*/  BSSY B0, `(.L_x_1452) ;  /* 0x0000008000007945 */ /* 0x000fe20003800000 */
[----:B0-----:R-:W-:-:S04]  /*1a080*/  LOP3.LUT R0, R0, 0x7f, RZ, 0xc0, !PT ;  /* 0x0000007f00007812 */ /* 0x001fc800078ec0ff */
[----:B------:R-:W-:-:S04]  /*1a090*/  SHF.R.U32.HI R0, RZ, 0x3, R0 ;  /* 0x00000003ff007819 */ /* 0x000fc80000011600 */
[----:B------:R-:W-:Y:S01]  /*1a0a0*/  IADD3 R31, -R0, R26, -R31 ;  /* 0x0000001a001f7210 */ /* 0x000fe20007ffe91f */
[----:B------:R-:W-:Y:S01]  /*1a0b0*/  IMAD R26, R22, 0x8, R18 ;  /* 0x00000008161a7824 */ /* 0x000fe200078e0212 */
[----:B------:R-:W-:-:S04]  /*1a0c0*/  SHF.L.U32 R0, R28, 0x1f, RZ ;  /* 0x0000001f1c007819 */ /* 0x000fc800000006ff */
[----:B------:R-:W0:Y:S02]  /*1a0d0*/  SYNCS.PHASECHK.TRANS64.TRYWAIT P0, [R26+URZ+0x38840], R0 ;  /* 0x038840001a0075a7 */ /* 0x000e24000800017f */
[----:B0-----:R-:W-:Y:S05]  /*1a0e0*/  @!P0 BRA `(.L_x_1453) ;  /* 0x0000005400e08947 */ /* 0x001fea0003800000 */
.L_x_1559:
[----:B------:R-:W-:Y:S05]  /*1a0f0*/  BSYNC B0 ;  /* 0x0000000000007941 */ /* 0x000fea0003800000 */
.L_x_1452:
[----:B------:R-:W0:Y:S01]  /*1a100*/  LDL R2, [R1+0x8] ;  /* 0x0000080001027983 */ /* 0x000e220000100800 */
[----:B------:R-:W-:Y:S01]  /*1a110*/  ULDC.64 UR4, c[0x0][0x300] ;  /* 0x0000c00000047ab9 */ /* 0x000fe20000000a00 */
[----:B------:R-:W-:Y:S02]  /*1a120*/  ULDC.64 UR6, c[0x0][0x2e8] ;  /* 0x0000ba0000067ab9 */ /* 0x000fe40000000a00 */
[----:B------:R-:W2:Y:S01]  /*1a130*/  LDL R4, [R1+0x4] ;  /* 0x0000040001047983 */ /* 0x000ea20000100800 */
[----:B------:R-:W-:Y:S01]  /*1a140*/  LOP3.LUT R16, R16, 0xfffffffd, RZ, 0xc0, !PT ;  /* 0xfffffffd10107812 */ /* 0x000fe200078ec0ff */
[----:B------:R-:W1:Y:S02]  /*1a150*/  S2R R7, SR_TID.X ;  /* 0x0000000000077919 */ /* 0x000e640000002100 */
[----:B-1----:R-:W-:-:S05]  /*1a160*/  IMAD.SHL.U32 R7, R7, 0x8, RZ ;  /* 0x0000000807077824 */ /* 0x002fca00078e00ff */
[----:B------:R-:W-:Y:S02]  /*1a170*/  LOP3.LUT R7, R7, 0x38, RZ, 0xc0, !PT ;  /* 0x0000003807077812 */ /* 0x000fe400078ec0ff */
[----:B0-----:R-:W-:Y:S02]  /*1a180*/  SHF.R.S32.HI R0, RZ, 0x1f, R2 ;  /* 0x0000001fff007819 */ /* 0x001fe40000011402 */
[----:B--2---:R-:W-:-:S03]  /*1a190*/  SHF.R.S32.HI R5, RZ, 0x1f, R4 ;  /* 0x0000001fff057819 */ /* 0x004fc60000011404 */
        /* <DEDUP_REMOVED lines=13> */
[----:B------:R-:W-:Y:S01]  /*1a270*/  IMAD.WIDE.U32 R2, R17, UR4, R2 ;  /* 0x0000000411027c25 */ /* 0x000fe2000f8e0002 */
        /* <DEDUP_REMOVED lines=41> */
.L_x_1569:
        /* <DEDUP_REMOVED lines=10> */
.L_x_1455:
        /* <DEDUP_REMOVED lines=11> */
.L_x_1456:
[----:B------:R1:W5:Y:S01]  /*1a660*/  LDL.LU R0, [R1+0x18] ;  /* 0x0000180001007983 */ /* 0x0003620000300800 */
[----:B------:R1:W-:Y:S03]  /*1a670*/  SYNCS.ARRIVE.TRANS64.A1T0 RZ, [R26+URZ+0x38830], RZ ;  /* 0x038830ff1aff79a7 */ /* 0x0003e6000810003f */
[----:B0-----:R1:W5:Y:S02]  /*1a680*/  LDL R2, [R1] ;  /* 0x0000000001027983 */ /* 0x0013640000100800 */
[----:B------:R-:W-:Y:S05]  /*1a690*/  WARPSYNC.ALL ;  /* 0x0000000000007948 */ /* 0x000fea0003800000 */
[----:B------:R-:W-:Y:S01]  /*1a6a0*/  ULDC.64 UR4, c[0x0][0xaf8] ;  /* 0x0002be0000047ab9 */ /* 0x000fe20000000a00 */
[----:B------:R-:W-:Y:S01]  /*1a6b0*/  BSSY B6, `(.L_x_1457) ;  /* 0x000001d000067945 */ /* 0x000fe20003800000 */
[----:B------:R-:W-:Y:S01]  /*1a6c0*/  BAR.SYNC.DEFER_BLOCKING 0x8, 0x100 ;  /* 0x0204000000007b1d */ /* 0x000fe20000010000 */
[----:B------:R-:W-:-:S04]  /*1a6d0*/  ISETP.NE.U32.AND P0, PT, RZ, UR4, PT ;  /* 0x00000004ff007c0c */ /* 0x000fc8000bf05070 */
[----:B------:R-:W-:-:S04]  /*1a6e0*/  ISETP.NE.AND.EX P0, PT, RZ, UR5, PT, P0 ;  /* 0x00000005ff007c0c */ /* 0x000fc8000bf05300 */
[----:B------:R-:W-:-:S05]  /*1a6f0*/  SEL R4, R37, RZ, !P0 ;  /* 0x000000ff25047207 */ /* 0x000fca0004000000 */
[----:B------:R0:W-:Y:S01]  /*1a700*/  STL [R1+0xc], R4 ;  /* 0x00000c0401007387 */ /* 0x0001e20000100800 */
[----:B-----5:R-:W-:Y:S01]  /*1a710*/  SEL R3, R0, RZ, !P0 ;  /* 0x000000ff00037207 */ /* 0x020fe20004000000 */
[----:B------:R-:W-:-:S04]  /*1a720*/  VIADD R0, R18, 0x20400 ;  /* 0x0002040012007836 */ /* 0x000fc80000000000 */
[----:B------:R0:W-:Y:S01]  /*1a730*/  STL [R1+0x24], R3 ;  /* 0x0000240301007387 */ /* 0x0001e20000100800 */
[----:B------:R-:W-:Y:S02]  /*1a740*/  LOP3.LUT P0, RZ, R0, 0x3ff, RZ, 0xc0, !PT ;  /* 0x000003ff00ff7812 */ /* 0x000fe4000780c0ff */
[----:B------:R-:W-:-:S05]  /*1a750*/  SHF.R.S32.HI R0, RZ, 0x1f, R2 ;  /* 0x0000001fff007819 */ /* 0x000fca0000011402 */
[----:B------:R0:W-:Y:S06]  /*1a760*/  STL [R1+0x20], R0 ;  /* 0x0000200001007387 */ /* 0x0001ec0000100800 */
[----:B------:R-:W-:Y:S05]  /*1a770*/  @!P0 BRA `(.L_x_1458) ;  /* 0x0000000000408947 */ /* 0x000fea0003800000 */
[----:B------:R-:W-:Y:S01]  /*1a780*/  MOV R2, 0x0 ;  /* 0x0000000000027802 */ /* 0x000fe20000000f00 */
[----:B------:R-:W-:Y:S01]  /*1a790*/  ULDC.64 UR4, c[0x4][0x90] ;  /* 0x0100240000047ab9 */ /* 0x000fe20000000a00 */
[----:B------:R-:W-:Y:S01]  /*1a7a0*/  ULDC.64 UR6, c[0x4][0x98] ;  /* 0x0100260000067ab9 */ /* 0x000fe20000000a00 */
[----:B------:R-:W-:Y:S01]  /*1a7b0*/  ULDC.64 UR8, c[0x4][0x20] ;  /* 0x0100080000087ab9 */ /* 0x000fe20000000a00 */
[----:B0-----:R-:W-:Y:S02]  /*1a7c0*/  IMAD.U32 R4, RZ, RZ, UR4 ;  /* 0x00000004ff047e24 */ /* 0x001fe4000f8e00ff */
        /* <DEDUP_REMOVED lines=11> */
.L_x_1458:
[----:B------:R-:W-:Y:S05]  /*1a880*/  BSYNC B6 ;  /* 0x0000000000067941 */ /* 0x000fea0003800000 */
.L_x_1457:
[----:B------:R-:W2:Y:S01]  /*1a890*/  LDL R20, [R1+0x24] ;  /* 0x0000240001147983 */ /* 0x000ea20000100800 */
[----:B------:R-:W3:Y:S01]  /*1a8a0*/  LDC R6, c[0x0][0x448] ;  /* 0x00011200ff067b82 */ /* 0x000ee20000000800 */
[----:B------:R-:W-:Y:S02]  /*1a8b0*/  ULDC.64 UR4, c[0x0][0x298] ;  /* 0x0000a60000047ab9 */ /* 0x000fe40000000a00 */
[----:B0-----:R-:W4:Y:S04]  /*1a8c0*/  LDL R4, [R1+0x20] ;  /* 0x0000200001047983 */ /* 0x001f280000100800 */
[----:B------:R-:W4:Y:S04]  /*1a8d0*/  LDL R5, [R1] ;  /* 0x0000000001057983 */ /* 0x000f280000100800 */
[----:B------:R0:W5:Y:S01]  /*1a8e0*/  LDL R9, [R1+0x14] ;  /* 0x0000140001097983 */ /* 0x0001620000100800 */
[----:B------:R-:W1:Y:S01]  /*1a8f0*/  S2R R2, SR_TID.X ;  /* 0x0000000000027919 */ /* 0x000e620000002100 */
[----:B------:R-:W0:Y:S01]  /*1a900*/  S2R R0, SR_TID.X ;  /* 0x0000000000007919 */ /* 0x000e220000002100 */
[----:B---3--:R-:W-:-:S13]  /*1a910*/  ISETP.NE.AND P0, PT, R6, 0x1, PT ;  /* 0x000000010600780c */ /* 0x008fda0003f05270 */
[----:B------:R-:W3:Y:S01]  /*1a920*/  @P0 LDC R3, c[0x0][0x450] ;  /* 0x00011400ff030b82 */ /* 0x000ee20000000800 */
[----:B-1----:R-:W-:-:S04]  /*1a930*/  LOP3.LUT R2, R2, 0x7f, RZ, 0xc0, !PT ;  /* 0x0000007f02027812 */ /* 0x002fc800078ec0ff */
[----:B------:R-:W-:Y:S01]  /*1a940*/  SHF.R.U32.HI R2, RZ, 0x3, R2 ;  /* 0x00000003ff027819 */ /* 0x000fe20000011602 */
[----:B0-----:R-:W-:Y:S02]  /*1a950*/  IMAD.SHL.U32 R0, R0, 0x10, RZ ;  /* 0x0000001000007824 */ /* 0x001fe400078e00ff */
[----:B--2---:R-:W-:Y:S02]  /*1a960*/  IMAD.MOV.U32 R21, RZ, RZ, R20 ;  /* 0x000000ffff157224 */ /* 0x004fe400078e0014 */
[----:B------:R-:W2:Y:S01]  /*1a970*/  LDL R20, [R1+0xc] ;  /* 0x00000c0001147983 */ /* 0x000ea20000100800 */
[----:B------:R-:W-:Y:S02]  /*1a980*/  LOP3.LUT R0, R2, 0x70, R0, 0xf8, !PT ;  /* 0x0000007002007812 */ /* 0x000fe400078ef800 */
[----:B------:R-:W0:Y:S03]  /*1a990*/  @P0 LDC R2, c[0x0][0x44c] ;  /* 0x00011300ff020b82 */ /* 0x000e260000000800 */
[----:B------:R-:W-:-:S02]  /*1a9a0*/  IMAD R37, R25, 0x40, R0 ;  /* 0x0000004019257824 */ /* 0x000fc400078e0200 */
[----:B----4-:R-:W-:Y:S02]  /*1a9b0*/  IMAD R4, R4, UR4, RZ ;  /* 0x0000000404047c24 */ /* 0x010fe4000f8e02ff */
[----:B------:R-:W-:Y:S02]  /*1a9c0*/  IMAD.MOV.U32 R0, RZ, RZ, R37 ;  /* 0x000000ffff007224 */ /* 0x000fe400078e0025 */
[----:B------:R-:W-:Y:S02]  /*1a9d0*/  IMAD R4, R5, UR5, R4 ;  /* 0x0000000505047c24 */ /* 0x000fe4000f8e0204 */
[----:B0-----:R-:W-:-:S05]  /*1a9e0*/  @P0 IMAD.HI.U32 R2, R37, R2, RZ ;  /* 0x0000000225020227 */ /* 0x001fca00078e00ff */
[----:B---3--:R-:W-:Y:S01]  /*1a9f0*/  @P0 SHF.R.U32.HI R0, RZ, R3, R2 ;  /* 0x00000003ff000219 */ /* 0x008fe20000011602 */
[----:B------:R-:W-:Y:S01]  /*1aa00*/  IMAD.WIDE.U32 R2, R5, UR4, RZ ;  /* 0x0000000405027c25 */ /* 0x000fe2000f8e00ff */
[----:B------:R-:W-:-:S03]  /*1aa10*/  ULDC.64 UR4, c[0x0][0x2d8] ;  /* 0x0000b60000047ab9 */ /* 0x000fc60000000a00 */
[----:B------:R-:W-:Y:S02]  /*1aa20*/  IMAD.IADD R3, R3, 0x1, R4 ;  /* 0x0000000103037824 */ /* 0x000fe400078e0204 */
[----:B------:R-:W-:-:S04]  /*1aa30*/  IMAD.WIDE.U32 R2, R17, UR4, R2 ;  /* 0x0000000411027c25 */ /* 0x000fc8000f8e0002 */
[----:B------:R-:W-:Y:S01]  /*1aa40*/  IMAD R3, R17, UR5, R3 ;  /* 0x0000000511037c24 */ /* 0x000fe2000f8e0203 */
[----:B------:R-:W-:Y:S02]  /*1aa50*/  ULDC.64 UR4, c[0x0][0x2e0] ;  /* 0x0000b80000047ab9 */ /* 0x000fe40000000a00 */
[----:B------:R-:W-:Y:S01]  /*1aa60*/  IMAD R4, R21, UR4, RZ ;  /* 0x0000000415047c24 */ /* 0x000fe2000f8e02ff */
[----:B------:R-:W0:Y:S02]  /*1aa70*/  S2R R7, SR_TID.X ;  /* 0x0000000000077919 */ /* 0x000e240000002100 */
[----:B0-----:R-:W-:-:S05]  /*1aa80*/  IMAD.SHL.U32 R7, R7, 0x8, RZ ;  /* 0x0000000807077824 */ /* 0x001fca00078e00ff */
[----:B------:R-:W-:Y:S01]  /*1aa90*/  LOP3.LUT R7, R7, 0x38, RZ, 0xc0, !PT ;  /* 0x0000003807077812 */ /* 0x000fe200078ec0ff */
[C---:B--2---:R-:W-:Y:S02]  /*1aaa0*/  IMAD R4, R20.reuse, UR5, R4 ;  /* 0x0000000514047c24 */ /* 0x044fe4000f8e0204 */
[----:B------:R-:W-:Y:S01]  /*1aab0*/  IMAD.WIDE.U32 R2, R20, UR4, R2 ;  /* 0x0000000414027c25 */ /* 0x000fe2000f8e0002 */
        /* <DEDUP_REMOVED lines=26> */
[----:B-----5:R-:W-:Y:S02]  /*1ac60*/  IMAD R3, R9, R6, RZ ;  /* 0x0000000609037224 */ /* 0x020fe400078e02ff */
[----:B------:R-:W-:Y:S01]  /*1ac70*/  IMAD R25, R25, 0x40, R8 ;  /* 0x0000004019197824 */ /* 0x000fe200078e0208 */
[----:B------:R-:W1:Y:S03]  /*1ac80*/  SHFL.IDX PT, R5, R2, RZ, 0x181f ;  /* 0x00181fff02057589 */ /* 0x000e6600000e0000 */
[C---:B------:R-:W-:Y:S01]  /*1ac90*/  VIADD R6, R25.reuse, 0x10 ;  /* 0x0000001019067836 */ /* 0x040fe20000000000 */
[C---:B------:R-:W-:Y:S01]  /*1aca0*/  ISETP.GE.AND P0, PT, R25.reuse, R3, PT ;  /* 0x000000031900720c */ /* 0x040fe20003f06270 */
[----:B------:R-:W-:-:S03]  /*1acb0*/  VIADD R8, R25, 0x20 ;  /* 0x0000002019087836 */ /* 0x000fc60000000000 */
[----:B------:R-:W-:Y:S04]  /*1acc0*/  STL [R1+0x18], R6 ;  /* 0x0000180601007387 */ /* 0x000fe80000100800 */
[----:B------:R-:W-:Y:S05]  /*1acd0*/  STL [R1+0x1c], R8 ;  /* 0x00001c0801007387 */ /* 0x000fea0000100800 */
[----:B0-----:R-:W-:-:S05]  /*1ace0*/  @!P0 LEA R4, P2, R7, R4, 0x1 ;  /* 0x0000000407048211 */ /* 0x001fca00078408ff */
[----:B-1----:R-:W-:-:S05]  /*1acf0*/  @!P0 IMAD.X R5, RZ, RZ, R5, P2 ;  /* 0x000000ffff058224 */ /* 0x002fca00010e0605 */
[----:B------:R-:W-:Y:S01]  /*1ad00*/  @!PT LDS RZ, [RZ] ;  /* 0x00000000fffff984 */ /* 0x000fe20000000800 */
[----:B------:R0:W-:Y:S01]  /*1ad10*/  @!P0 LDGSTS.E.BYPASS.LTC128B.128 [R23+0x20400], desc[UR42][R4.64], !P1 ;  /* 0x2040000004178fae */ /* 0x0001e2000c901d6a */
[----:B------:R-:W-:-:S03]  /*1ad20*/  ISETP.GE.AND P0, PT, R6, R3, PT ;  /* 0x000000030600720c */ /* 0x000fc60003f06270 */
[----:B------:R-:W-:Y:S04]  /*1ad30*/  SHFL.IDX PT, R6, R2, 0x2, 0x181f ;  /* 0x00581f0002067f89 */ /* 0x000fe800000e0000 */
[----:B0-----:R-:W0:Y:S04]  /*1ad40*/  SHFL.IDX PT, R5, R0, 0x1, 0x181f ;  /* 0x00381f0000057f89 */ /* 0x001e2800000e0000 */
[----:B------:R-:W1:Y:S02]  /*1ad50*/  SHFL.IDX PT, R4, R2, 0x1, 0x181f ;  /* 0x00381f0002047f89 */ /* 0x000e6400000e0000 */
[----:B0-----:R-:W-:-:S05]  /*1ad60*/  @!P0 LEA R5, P2, R7, R5, 0x1 ;  /* 0x0000000507058211 */ /* 0x001fca00078408ff */
[----:B-1----:R-:W-:-:S05]  /*1ad70*/  @!P0 IMAD.X R4, RZ, RZ, R4, P2 ;  /* 0x000000ffff048224 */ /* 0x002fca00010e0604 */
[----:B------:R-:W-:-:S04]  /*1ad80*/  @!P0 LOP3.LUT R5, R5, R4, RZ, 0x3c, !PT ;  /* 0x0000000405058212 */ /* 0x000fc800078e3cff */
[----:B------:R-:W-:-:S04]  /*1ad90*/  @!P0 LOP3.LUT R4, R5, R4, RZ, 0x3c, !PT ;  /* 0x0000000405048212 */ /* 0x000fc800078e3cff */
[----:B------:R-:W-:-:S05]  /*1ada0*/  @!P0 LOP3.LUT R5, R5, R4, RZ, 0x3c, !PT ;  /* 0x0000000405058212 */ /* 0x000fca00078e3cff */
[----:B------:R0:W-:Y:S01]  /*1adb0*/  @!P0 LDGSTS.E.BYPASS.LTC128B.128 [R23+0x20c00], desc[UR42][R4.64], !P1 ;  /* 0x20c0000004178fae */ /* 0x0001e2000c901d6a */
[----:B------:R-:W-:-:S03]  /*1adc0*/  ISETP.GE.AND P0, PT, R8, R3, PT ;  /* 0x000000030800720c */ /* 0x000fc60003f06270 */
[----:B0-----:R-:W0:Y:S04]  /*1add0*/  SHFL.IDX PT, R4, R0, 0x2, 0x181f ;  /* 0x00581f0000047f89 */ /* 0x001e2800000e0000 */
[----:B------:R-:W1:Y:S06]  /*1ade0*/  SHFL.IDX PT, R0, R0, 0x3, 0x181f ;  /* 0x00781f0000007f89 */ /* 0x000e6c00000e0000 */
[----:B0-----:R-:W-:-:S05]  /*1adf0*/  @!P0 LEA R5, P2, R7, R4, 0x1 ;  /* 0x0000000407058211 */ /* 0x001fca00078408ff */
[----:B------:R-:W-:-:S05]  /*1ae00*/  @!P0 IMAD.X R4, RZ, RZ, R6, P2 ;  /* 0x000000ffff048224 */ /* 0x000fca00010e0606 */
[----:B------:R-:W-:-:S04]  /*1ae10*/  @!P0 LOP3.LUT R5, R5, R4, RZ, 0x3c, !PT ;  /* 0x0000000405058212 */ /* 0x000fc800078e3cff */
[----:B------:R-:W-:-:S04]  /*1ae20*/  @!P0 LOP3.LUT R4, R5, R4, RZ, 0x3c, !PT ;  /* 0x0000000405048212 */ /* 0x000fc800078e3cff */
[----:B------:R-:W-:-:S05]  /*1ae30*/  @!P0 LOP3.LUT R5, R5, R4, RZ, 0x3c, !PT ;  /* 0x0000000405058212 */ /* 0x000fca00078e3cff */
[----:B------:R0:W-:Y:S04]  /*1ae40*/  @!P0 LDGSTS.E.BYPASS.LTC128B.128 [R23+0x21400], desc[UR42][R4.64], !P1 ;  /* 0x2140000004178fae */ /* 0x0001e8000c901d6a */
[----:B01----:R0:W2:Y:S02]  /*1ae50*/  SHFL.IDX PT, R4, R2, 0x3, 0x181f ;  /* 0x00781f0002047f89 */ /* 0x0030a400000e0000 */
.L_x_1578:
[----:B0-----:R-:W-:-:S05]  /*1ae60*/  VIADD R2, R25, 0x30 ;  /* 0x0000003019027836 */ /* 0x001fca0000000000 */
[----:B------:R-:W-:Y:S01]  /*1ae70*/  ISETP.GE.AND P0, PT, R2, R3, PT ;  /* 0x000000030200720c */ /* 0x000fe20003f06270 */
[----:B------:R0:W-:-:S12]  /*1ae80*/  STL [R1+0x2c], R2 ;  /* 0x00002c0201007387 */ /* 0x0001d80000100800 */
[----:B0-----:R-:W-:-:S05]  /*1ae90*/  @!P0 LEA R2, P2, R7, R0, 0x1 ;  /* 0x0000000007028211 */ /* 0x001fca00078408ff */
[----:B--2---:R-:W-:-:S05]  /*1aea0*/  @!P0 IMAD.X R3, RZ, RZ, R4, P2 ;  /* 0x000000ffff038224 */ /* 0x004fca00010e0604 */
[----:B------:R-:W-:Y:S01]  /*1aeb0*/  @!PT LDS RZ, [RZ] ;  /* 0x00000000fffff984 */ /* 0x000fe20000000800 */
[----:B------:R-:W-:Y:S01]  /*1aec0*/  @!PT LDS RZ, [RZ] ;  /* 0x00000000fffff984 */ /* 0x000fe20000000800 */
[----:B------:R-:W-:Y:S01]  /*1aed0*/  @!PT LDS RZ, [RZ] ;  /* 0x00000000fffff984 */ /* 0x000fe20000000800 */
[----:B------:R0:W-:Y:S01]  /*1aee0*/  @!P0 LDGSTS.E.BYPASS.LTC128B.128 [R23+0x21c00], desc[UR42][R2.64], !P1 ;  /* 0x21c0000002178fae */ /* 0x0001e2000c901d6a */
[----:B------:R-:W-:Y:S01]  /*1aef0*/  PLOP3.LUT P0, PT, PT, PT, PT, 0x80, 0x0 ;  /* 0x000000000000781c */ /* 0x000fe20003f0f070 */
[----:B------:R-:W-:-:S12]  /*1af00*/  NOP ;  /* 0x0000000000007918 */ /* 0x000fd80000000000 */
.L_x_1460:
        /* <DEDUP_REMOVED lines=28> */
.L_x_1462:
[----:B------:R-:W-:Y:S05]  /*1b0d0*/  BSYNC B6 ;  /* 0x0000000000067941 */ /* 0x000fea0003800000 */
.L_x_1461:
[----:B------:R-:W2:Y:S01]  /*1b0e0*/  LDL.LU R0, [R1+0x20] ;  /* 0x0000200001007983 */ /* 0x000ea20000300800 */
[----:B------:R-:W1:Y:S01]  /*1b0f0*/  LDC R7, c[0x0][0x448] ;  /* 0x00011200ff077b82 */ /* 0x000e620000000800 */
[----:B------:R-:W-:Y:S02]  /*1b100*/  ULDC.64 UR4, c[0x0][0x398] ;  /* 0x0000e60000047ab9 */ /* 0x000fe40000000a00 */
[----:B0-----:R-:W3:Y:S04]  /*1b110*/  LDL.LU R2, [R1] ;  /* 0x0000000001027983 */ /* 0x001ee80000300800 */
[----:B------:R-:W4:Y:S04]  /*1b120*/  LDL.LU R21, [R1+0x24] ;  /* 0x0000240001157983 */ /* 0x000f280000300800 */
[----:B------:R-:W5:Y:S01]  /*1b130*/  LDL.LU R20, [R1+0xc] ;  /* 0x00000c0001147983 */ /* 0x000f620000300800 */
[----:B------:R-:W-:Y:S01]  /*1b140*/  IMAD.MOV.U32 R4, RZ, RZ, R37 ;  /* 0x000000ffff047224 */ /* 0x000fe200078e0025 */
[----:B------:R-:W-:Y:S01]  /*1b150*/  LOP3.LUT R16, R16, 0xfffffbff, RZ, 0xc0, !PT ;  /* 0xfffffbff10107812 */ /* 0x000fe200078ec0ff */
[----:B------:R-:W0:Y:S01]  /*1b160*/  S2R R9, SR_TID.X ;  /* 0x0000000000097919 */ /* 0x000e220000002100 */
[----:B-1----:R-:W-:-:S13]  /*1b170*/  ISETP.NE.AND P0, PT, R7, 0x1, PT ;  /* 0x000000010700780c */ /* 0x002fda0003f05270 */
[----:B------:R-:W1:Y:S01]  /*1b180*/  @P0 LDC R5, c[0x0][0x450] ;  /* 0x00011400ff050b82 */ /* 0x000e620000000800 */
[----:B0-----:R-:W-:-:S05]  /*1b190*/  IMAD.SHL.U32 R9, R9, 0x8, RZ ;  /* 0x0000000809097824 */ /* 0x001fca00078e00ff */
[----:B------:R-:W-:-:S04]  /*1b1a0*/  LOP3.LUT R9, R9, 0x38, RZ, 0xc0, !PT ;  /* 0x0000003809097812 */ /* 0x000fc800078ec0ff */
[----:B------:R-:W-:Y:S01]  /*1b1b0*/  LOP3.LUT R9, R9, 0xc0, RZ, 0xfc, !PT ;  /* 0x000000c009097812 */ /* 0x000fe200078efcff */
[----:B--2---:R-:W-:-:S04]  /*1b1c0*/  IMAD R0, R0, UR4, RZ ;  /* 0x0000000400007c24 */ /* 0x004fc8000f8e02ff */
[C---:B---3--:R-:W-:Y:S02]  /*1b1d0*/  IMAD R0, R2.reuse, UR5, R0 ;  /* 0x0000000502007c24 */ /* 0x048fe4000f8e0200 */
[----:B------:R-:W-:Y:S01]  /*1b1e0*/  IMAD.WIDE.U32 R2, R2, UR4, RZ ;  /* 0x0000000402027c25 */ /* 0x000fe2000f8e00ff */
[----:B------:R-:W-:-:S03]  /*1b1f0*/  ULDC.64 UR4, c[0x0][0x3d8] ;  /* 0x0000f60000047ab9 */ /* 0x000fc60000000a00 */
[----:B------:R-:W-:Y:S02]  /*1b200*/  IMAD.IADD R3, R3, 0x1, R0 ;  /* 0x0000000103037824 */ /* 0x000fe400078e0200 */
[----:B------:R-:W-:-:S04]  /*1b210*/  IMAD.WIDE.U32 R2, R17, UR4, R2 ;  /* 0x0000000411027c25 */ /* 0x000fc8000f8e0002 */
[----:B------:R-:W-:Y:S01]  /*1b220*/  IMAD R3, R17, UR5, R3 ;  /* 0x0000000511037c24 */ /* 0x000fe2000f8e0203 */
[----:B------:R-:W-:Y:S02]  /*1b230*/  ULDC.64 UR4, c[0x0][0x3e0] ;  /* 0x0000f80000047ab9 */ /* 0x000fe40000000a00 */
[----:B----4-:R-:W-:Y:S02]  /*1b240*/  IMAD R0, R21, UR4, RZ ;  /* 0x0000000415007c24 */ /* 0x010fe4000f8e02ff */
[C---:B-----5:R-:W-:Y:S01]  /*1b250*/  IMAD.WIDE.U32 R2, R20.reuse, UR4, R2 ;  /* 0x0000000414027c25 */ /* 0x060fe2000f8e0002 */
[----:B------:R-:W0:Y:S03]  /*1b260*/  S2R R21, SR_TID.X ;  /* 0x0000000000157919 */ /* 0x000e260000002100 */
[----:B------:R-:W-:Y:S01]  /*1b270*/  IMAD R0, R20, UR5, R0 ;  /* 0x0000000514007c24 */ /* 0x000fe2000f8e0200 */
[----:B------:R-:W-:Y:S01]  /*1b280*/  ULDC.64 UR4, c[0x0][0x3d0] ;  /* 0x0000f40000047ab9 */ /* 0x000fe20000000a00 */
[----:B------:R-:W2:Y:S02]  /*1b290*/  S2R R20, SR_TID.X ;  /* 0x0000000000147919 */ /* 0x000ea40000002100 */
[----:B------:R-:W-:-:S02]  /*1b2a0*/  IMAD.IADD R3, R3, 0x1, R0 ;  /* 0x0000000103037824 */ /* 0x000fc400078e0200 */
[----:B------:R-:W3:Y:S01]  /*1b2b0*/  @P0 LDC R0, c[0x0][0x44c] ;  /* 0x00011300ff000b82 */ /* 0x000ee20000000800 */
[----:B0-----:R-:W-:Y:S02]  /*1b2c0*/  IMAD.SHL.U32 R21, R21, 0x8, RZ ;  /* 0x0000000815157824 */ /* 0x001fe400078e00ff */
[----:B---3--:R-:W-:-:S03]  /*1b2d0*/  @P0 IMAD.HI.U32 R0, R37, R0, RZ ;  /* 0x0000000025000227 */ /* 0x008fc600078e00ff */
[----:B------:R-:W-:Y:S01]  /*1b2e0*/  LOP3.LUT R21, R21, 0x38, RZ, 0xc0, !PT ;  /* 0x0000003815157812 */ /* 0x000fe200078ec0ff */
[----:B--2---:R-:W-:Y:S01]  /*1b2f0*/  IMAD.SHL.U32 R20, R20, 0x8, RZ ;  /* 0x0000000814147824 */ /* 0x004fe200078e00ff */
[----:B-1----:R-:W-:Y:S02]  /*1b300*/  @P0 SHF.R.U32.HI R4, RZ, R5, R0 ;  /* 0x00000005ff040219 */ /* 0x002fe40000011600 */
[----:B------:R-:W-:Y:S02]  /*1b310*/  LOP3.LUT R8, R21, 0x80, RZ, 0xfc, !PT ;  /* 0x0000008015087812 */ /* 0x000fe400078efcff */
[--C-:B------:R-:W-:Y:S01]  /*1b320*/  SHF.R.S32.HI R5, RZ, 0x1f, R4.reuse ;  /* 0x0000001fff057819 */ /* 0x100fe20000011404 */
[----:B------:R-:W-:Y:S01]  /*1b330*/  IMAD.MOV R0, RZ, RZ, -R4 ;  /* 0x000000ffff007224 */ /* 0x000fe200078e0a04 */
[----:B------:R-:W0:Y:S01]  /*1b340*/  S2R R21, SR_TID.X ;  /* 0x0000000000157919 */ /* 0x000e220000002100 */
[----:B------:R-:W-:Y:S01]  /*1b350*/  IMAD.WIDE.U32 R2, R4, UR4, R2 ;  /* 0x0000000404027c25 */ /* 0x000fe2000f8e0002 */
[----:B------:R-:W-:-:S03]  /*1b360*/  LOP3.LUT R20, R20, 0x38, RZ, 0xc0, !PT ;  /* 0x0000003814147812 */ /* 0x000fc600078ec0ff */
[----:B------:R-:W-:Y:S02]  /*1b370*/  IMAD R0, R7, R0, R37 ;  /* 0x0000000007007224 */ /* 0x000fe400078e0225 */
        /* <DEDUP_REMOVED lines=11> */
[----:B------:R-:W-:Y:S02]  /*1b430*/  ULDC UR4, c[0x0][0x3b8] ;  /* 0x0000ee0000047ab9 */ /* 0x000fe40000000800 */
[----:B------:R-:W-:Y:S02]  /*1b440*/  ISETP.GE.AND P1, PT, R20, UR4, PT ;  /* 0x0000000414007c0c */ /* 0x000fe4000bf26270 */
[----:B------:R-:W-:Y:S01]  /*1b450*/  LEA.HI.X R6, R2, UR5, R6, 0x1, P0 ;  /* 0x0000000502067c11 */ /* 0x000fe200080f0c06 */
[----:B0-----:R-:W-:Y:S01]  /*1b460*/  IMAD.SHL.U32 R21, R21, 0x8, RZ ;  /* 0x0000000815157824 */ /* 0x001fe200078e00ff */
[----:B------:R-:W-:-:S02]  /*1b470*/  ISETP.GE.AND P0, PT, R8, UR4, PT ;  /* 0x0000000408007c0c */ /* 0x000fc4000bf06270 */
[----:B------:R-:W0:Y:S01]  /*1b480*/  S2R R8, SR_TID.X ;  /* 0x0000000000087919 */ /* 0x000e220000002100 */
[----:B------:R-:W-:Y:S02]  /*1b490*/  SEL R2, RZ, 0x1, P1 ;  /* 0x00000001ff027807 */ /* 0x000fe40000800000 */
[----:B------:R-:W-:Y:S02]  /*1b4a0*/  LOP3.LUT R21, R21, 0x38, RZ, 0xc0, !PT ;  /* 0x0000003815157812 */ /* 0x000fe400078ec0ff */
[----:B------:R-:W-:Y:S02]  /*1b4b0*/  SEL R3, RZ, 0x4, P0 ;  /* 0x00000004ff037807 */ /* 0x000fe40000000000 */
[----:B------:R-:W-:Y:S02]  /*1b4c0*/  @P1 LOP3.LUT R16, R16, 0x400, RZ, 0xfc, !PT ;  /* 0x0000040010101812 */ /* 0x000fe400078efcff */
[----:B------:R-:W-:Y:S02]  /*1b4d0*/  ISETP.GE.AND P5, PT, R9, UR4, PT ;  /* 0x0000000409007c0c */ /* 0x000fe4000bfa6270 */
[----:B------:R-:W-:-:S04]  /*1b4e0*/  LOP3.LUT R16, R16, 0xfffffeff, RZ, 0xc0, !PT ;  /* 0xfffffeff10107812 */ /* 0x000fc800078ec0ff */
[----:B------:R-:W-:-:S04]  /*1b4f0*/  @P0 LOP3.LUT R16, R16, 0x100, RZ, 0xfc, !PT ;  /* 0x0000010010100812 */ /* 0x000fc800078efcff */
[----:B------:R-:W-:Y:S01]  /*1b500*/  LOP3.LUT R16, R16, 0xfffffdff, RZ, 0xc0, !PT ;  /* 0xfffffdff10107812 */ /* 0x000fe200078ec0ff */
[----:B0-----:R-:W-:-:S05]  /*1b510*/  IMAD.SHL.U32 R8, R8, 0x8, RZ ;  /* 0x0000000808087824 */ /* 0x001fca00078e00ff */
[----:B------:R-:W-:-:S04]  /*1b520*/  LOP3.LUT R8, R8, 0x38, RZ, 0xc0, !PT ;  /* 0x0000003808087812 */ /* 0x000fc800078ec0ff */
[----:B------:R-:W-:-:S04]  /*1b530*/  LOP3.LUT R8, R8, 0x40, RZ, 0xfc, !PT ;  /* 0x0000004008087812 */ /* 0x000fc800078efcff */
[----:B------:R-:W-:Y:S02]  /*1b540*/  ISETP.GE.AND P0, PT, R8, UR4, PT ;  /* 0x0000000408007c0c */ /* 0x000fe4000bf06270 */
[----:B------:R-:W-:Y:S02]  /*1b550*/  LOP3.LUT R8, R21, 0x100, RZ, 0xfc, !PT ;  /* 0x0000010015087812 */ /* 0x000fe400078efcff */
[----:B------:R-:W0:Y:S01]  /*1b560*/  S2R R21, SR_TID.X ;  /* 0x0000000000157919 */ /* 0x000e220000002100 */
[----:B------:R-:W-:Y:S02]  /*1b570*/  SEL R4, RZ, 0x2, P0 ;  /* 0x00000002ff047807 */ /* 0x000fe40000000000 */
[----:B------:R-:W-:Y:S02]  /*1b580*/  ISETP.GE.AND P4, PT, R8, UR4, PT ;  /* 0x0000000408007c0c */ /* 0x000fe4000bf86270 */
[----:B------:R-:W1:Y:S01]  /*1b590*/  S2R R8, SR_TID.X ;  /* 0x0000000000087919 */ /* 0x000e620000002100 */
[----:B------:R-:W-:-:S02]  /*1b5a0*/  IADD3 R2, R3, R4, R2 ;  /* 0x0000000403027210 */ /* 0x000fc40007ffe002 */
[----:B------:R-:W-:Y:S02]  /*1b5b0*/  SEL R3, RZ, 0x10, P4 ;  /* 0x00000010ff037807 */ /* 0x000fe40002000000 */
[----:B------:R-:W-:Y:S02]  /*1b5c0*/  @P0 LOP3.LUT R16, R16, 0x200, RZ, 0xfc, !PT ;  /* 0x0000020010100812 */ /* 0x000fe400078efcff */
[----:B------:R-:W-:-:S04]  /*1b5d0*/  SEL R4, RZ, 0x8, P5 ;  /* 0x00000008ff047807 */ /* 0x000fc80002800000 */
[----:B------:R-:W-:Y:S01]  /*1b5e0*/  IADD3 R4, R3, R2, R4 ;  /* 0x0000000203047210 */ /* 0x000fe20007ffe004 */
[----:B0-----:R-:W-:Y:S02]  /*1b5f0*/  IMAD.SHL.U32 R21, R21, 0x8, RZ ;  /* 0x0000000815157824 */ /* 0x001fe400078e00ff */
[----:B-1----:R-:W-:-:S03]  /*1b600*/  IMAD.SHL.U32 R8, R8, 0x8, RZ ;  /* 0x0000000808087824 */ /* 0x002fc600078e00ff */
[----:B------:R-:W-:Y:S02]  /*1b610*/  LOP3.LUT R21, R21, 0x38, RZ, 0xc0, !PT ;  /* 0x0000003815157812 */ /* 0x000fe400078ec0ff */
[----:B------:R-:W-:Y:S02]  /*1b620*/  LOP3.LUT R8, R8, 0x38, RZ, 0xc0, !PT ;  /* 0x0000003808087812 */ /* 0x000fe400078ec0ff */
[----:B------:R-:W-:Y:S02]  /*1b630*/  LOP3.LUT R9, R21, 0x140, RZ, 0xfc, !PT ;  /* 0x0000014015097812 */ /* 0x000fe400078efcff */
[----:B------:R-:W-:Y:S02]  /*1b640*/  LOP3.LUT R8, R8, 0x180, RZ, 0xfc, !PT ;  /* 0x0000018008087812 */ /* 0x000fe400078efcff */
[----:B------:R-:W-:Y:S02]  /*1b650*/  ISETP.GE.AND P3, PT, R9, UR4, PT ;  /* 0x0000000409007c0c */ /* 0x000fe4000bf66270 */
[----:B------:R-:W-:-:S02]  /*1b660*/  ISETP.GE.AND P0, PT, R8, UR4, PT ;  /* 0x0000000408007c0c */ /* 0x000fc4000bf06270 */
[----:B------:R-:W-:Y:S02]  /*1b670*/  LOP3.LUT R8, R21, 0x1c0, RZ, 0xfc, !PT ;  /* 0x000001c015087812 */ /* 0x000fe400078efcff */
[----:B------:R-:W-:Y:S02]  /*1b680*/  SEL R2, RZ, 0x40, P0 ;  /* 0x00000040ff027807 */ /* 0x000fe40000000000 */
[----:B------:R-:W-:Y:S02]  /*1b690*/  SEL R3, RZ, 0x20, P3 ;  /* 0x00000020ff037807 */ /* 0x000fe40001800000 */
[----:B------:R-:W-:Y:S01]  /*1b6a0*/  ISETP.GE.AND P0, PT, R8, UR4, PT ;  /* 0x0000000408007c0c */ /* 0x000fe2000bf06270 */
[----:B------:R-:W-:Y:S01]  /*1b6b0*/  UMOV UR4, 0xffffffff ;  /* 0xffffffff00047882 */ /* 0x000fe20000000000 */
[----:B------:R-:W-:Y:S02]  /*1b6c0*/  IADD3 R4, R2, R4, R3 ;  /* 0x0000000402047210 */ /* 0x000fe40007ffe003 */
[----:B------:R-:W-:-:S05]  /*1b6d0*/  SEL R5, RZ, 0x80, P0 ;  /* 0x00000080ff057807 */ /* 0x000fca0000000000 */
[----:B------:R-:W-:Y:S01]  /*1b6e0*/  IMAD.IADD R5, R4, 0x1, R5 ;  /* 0x0000000104057824 */ /* 0x000fe200078e0205 */
[----:B------:R-:W-:Y:S06]  /*1b6f0*/  BRA.DIV UR4, `(.L_x_1463) ;  /* 0x0000004e04007947 */ /* 0x000fec000b800000 */
[----:B------:R-:W2:Y:S04]  /*1b700*/  LDL.LU R3, [R1+0x14] ;  /* 0x0000140001037983 */ /* 0x000ea80000300800 */
[----:B------:R-:W3:Y:S04]  /*1b710*/  LDL.LU R2, [R1+0x1c] ;  /* 0x00001c0001027983 */ /* 0x000ee80000300800 */
[----:B------:R-:W4:Y:S01]  /*1b720*/  LDL.LU R8, [R1+0x18] ;  /* 0x0000180001087983 */ /* 0x000f220000300800 */
[----:B------:R-:W-:-:S03]  /*1b730*/  LOP3.LUT R16, R16, 0xffbfffff, RZ, 0xc0, !PT ;  /* 0xffbfffff10107812 */ /* 0x000fc600078ec0ff */
[----:B------:R-:W-:Y:S01]  /*1b740*/  SHFL.IDX PT, R14, R0, 0x2, 0x181f ;  /* 0x00581f00000e7f89 */ /* 0x000fe200000e0000 */
[----:B------:R-:W-:-:S04]  /*1b750*/  @P4 LOP3.LUT R16, R16, 0x400000, RZ, 0xfc, !PT ;  /* 0x0040000010104812 */ /* 0x000fc800078efcff */
[C---:B------:R-:W-:Y:S02]  /*1b760*/  LOP3.LUT P4, RZ, R16.reuse, 0x400, RZ, 0xc0, !PT ;  /* 0x0000040010ff7812 */ /* 0x040fe4000788c0ff */
[----:B------:R-:W-:-:S04]  /*1b770*/  LOP3.LUT R16, R16, 0xffdfffff, RZ, 0xc0, !PT ;  /* 0xffdfffff10107812 */ /* 0x000fc800078ec0ff */
[----:B------:R-:W-:-:S04]  /*1b780*/  @P3 LOP3.LUT R16, R16, 0x200000, RZ, 0xfc, !PT ;  /* 0x0020000010103812 */ /* 0x000fc800078efcff */
[----:B------:R-:W-:Y:S01]  /*1b790*/  LOP3.LUT P3, RZ, R16, 0x200, RZ, 0xc0, !PT ;  /* 0x0000020010ff7812 */ /* 0x000fe2000786c0ff */
[----:B--2---:R-:W-:Y:S02]  /*1b7a0*/  IMAD R7, R3, R7, RZ ;  /* 0x0000000703077224 */ /* 0x004fe400078e02ff */
[----:B------:R-:W0:Y:S01]  /*1b7b0*/  SHFL.IDX PT, R3, R0, RZ, 0x181f ;  /* 0x00181fff00037589 */ /* 0x000e2200000e0000 */
[----:B---3--:R-:W-:Y:S02]  /*1b7c0*/  IMAD.MOV.U32 R9, RZ, RZ, R2 ;  /* 0x000000ffff097224 */ /* 0x008fe400078e0002 */
[----:B------:R-:W-:-:S13]  /*1b7d0*/  ISETP.GE.AND P0, PT, R25, R7, PT ;  /* 0x000000071900720c */ /* 0x000fda0003f06270 */
[----:B------:R-:W-:-:S04]  /*1b7e0*/  @!P0 LOP3.LUT R2, R4, 0x40, RZ, 0xc0, !PT ;  /* 0x0000004004028812 */ /* 0x000fc800078ec0ff */
[----:B------:R-:W-:-:S04]  /*1b7f0*/  @!P0 SHF.R.U32.HI R2, RZ, 0x2, R2 ;  /* 0x00000002ff028819 */ /* 0x000fc80000011602 */
[----:B------:R-:W-:Y:S02]  /*1b800*/  @!P0 ISETP.NE.U32.AND P2, PT, R2, RZ, PT ;  /* 0x000000ff0200820c */ /* 0x000fe40003f45070 */
[----:B------:R-:W-:Y:S02]  /*1b810*/  @!P0 LOP3.LUT R2, R5, 0x80, RZ, 0xc0, !PT ;  /* 0x0000008005028812 */ /* 0x000fe400078ec0ff */
[----:B0-----:R-:W-:Y:S02]  /*1b820*/  @!P0 LEA R3, P6, R20, R3, 0x1 ;  /* 0x0000000314038211 */ /* 0x001fe400078c08ff */
[----:B------:R-:W-:-:S04]  /*1b830*/  @!P0 SHF.R.U32.HI R2, RZ, 0x3, R2 ;  /* 0x00000003ff028819 */ /* 0x000fc80000011602 */
[----:B------:R-:W-:Y:S02]  /*1b840*/  @!P0 ISETP.NE.U32.AND P1, PT, R2, RZ, PT ;  /* 0x000000ff0200820c */ /* 0x000fe40003f25070 */
[----:B------:R-:W0:Y:S02]  /*1b850*/  SHFL.IDX PT, R2, R6, RZ, 0x181f ;  /* 0x00181fff06027589 */ /* 0x000e2400000e0000 */
[----:B0-----:R-:W-:Y:S01]  /*1b860*/  @!P0 IMAD.X R2, RZ, RZ, R2, P6 ;  /* 0x000000ffff028224 */ /* 0x001fe200030e0602 */
[----:B------:R-:W-:-:S04]  /*1b870*/  LOP3.LUT P6, RZ, R16, 0x100, RZ, 0xc0, !PT ;  /* 0x0000010010ff7812 */ /* 0x000fc800078cc0ff */
[----:B------:R-:W-:-:S04]  /*1b880*/  @!P0 LOP3.LUT R3, R3, R2, RZ, 0x3c, !PT ;  /* 0x0000000203038212 */ /* 0x000fc800078e3cff */
[----:B------:R-:W-:-:S04]  /*1b890*/  @!P0 LOP3.LUT R2, R3, R2, RZ, 0x3c, !PT ;  /* 0x0000000203028212 */ /* 0x000fc800078e3cff */
[----:B------:R-:W-:-:S05]  /*1b8a0*/  @!P0 LOP3.LUT R3, R3, R2, RZ, 0x3c, !PT ;  /* 0x0000000203038212 */ /* 0x000fca00078e3cff */
[----:B------:R-:W-:Y:S01]  /*1b8b0*/  @!P0 LDGSTS.E.BYPASS.LTC128B.128 [R23+0x26400], desc[UR42][R2.64], !P4 ;  /* 0x2640000002178fae */ /* 0x000fe2000e101d6a */
[----:B------:R-:W-:-:S03]  /*1b8c0*/  LOP3.LUT P4, RZ, R16, 0x400000, RZ, 0xc0, !PT ;  /* 0x0040000010ff7812 */ /* 0x000fc6000788c0ff */
[----:B------:R-:W-:Y:S01]  /*1b8d0*/  @!P0 LDGSTS.E.BYPASS.LTC128B.128 [R23+0x28400], desc[UR42][R2.64+0x80], !P3 ;  /* 0x2840008002178fae */ /* 0x000fe2000d901d6a */
[C---:B------:R-:W-:Y:S02]  /*1b8e0*/  LOP3.LUT P3, RZ, R16.reuse, 0x200000, RZ, 0xc0, !PT ;  /* 0x0020000010ff7812 */ /* 0x040fe4000786c0ff */
[----:B------:R-:W-:Y:S01]  /*1b8f0*/  LOP3.LUT R16, R16, 0xffefffff, RZ, 0xc0, !PT ;  /* 0xffefffff10107812 */ /* 0x000fe200078ec0ff */
[----:B------:R-:W-:Y:S03]  /*1b900*/  @!P0 LDGSTS.E.BYPASS.LTC128B.128 [R23+0x2a400], desc[UR42][R2.64+0x100], !P6 ;  /* 0x2a40010002178fae */ /* 0x000fe6000f101d6a */
[----:B------:R-:W-:Y:S01]  /*1b910*/  @P6 LOP3.LUT R16, R16, 0x100000, RZ, 0xfc, !PT ;  /* 0x0010000010106812 */ /* 0x000fe200078efcff */
[----:B------:R-:W-:Y:S03]  /*1b920*/  @!P0 LDGSTS.E.BYPASS.LTC128B.128 [R23+0x2c400], desc[UR42][R2.64+0x180], !P5 ;  /* 0x2c40018002178fae */ /* 0x000fe6000e901d6a */
[C---:B------:R-:W-:Y:S01]  /*1b930*/  LOP3.LUT P6, RZ, R16.reuse, 0x400, RZ, 0xc0, !PT ;  /* 0x0000040010ff7812 */ /* 0x040fe200078cc0ff */
[----:B------:R-:W-:Y:S01]  /*1b940*/  @!P0 LDGSTS.E.BYPASS.LTC128B.128 [R23+0x2e400], desc[UR42][R2.64+0x200], !P4 ;  /* 0x2e40020002178fae */ /* 0x000fe2000e101d6a */
[----:B------:R-:W-:-:S03]  /*1b950*/  LOP3.LUT R16, R16, 0xffffbfff, RZ, 0xc0, !PT ;  /* 0xffffbfff10107812 */ /* 0x000fc600078ec0ff */
[----:B------:R-:W-:Y:S04]  /*1b960*/  @!P0 LDGSTS.E.BYPASS.LTC128B.128 [R23+0x30400], desc[UR42][R2.64+0x280], !P3 ;  /* 0x3040028002178fae */ /* 0x000fe8000d901d6a */
[----:B------:R-:W-:Y:S04]  /*1b970*/  @!P0 LDGSTS.E.BYPASS.LTC128B.128 [R23+0x32400], desc[UR42][R2.64+0x300], P2 ;  /* 0x3240030002178fae */ /* 0x000fe80009101d6a */
[----:B------:R0:W-:Y:S01]  /*1b980*/  @!P0 LDGSTS.E.BYPASS.LTC128B.128 [R23+0x34400], desc[UR42][R2.64+0x380], P1 ;  /* 0x3440038002178fae */ /* 0x0001e20008901d6a */
[----:B----4-:R-:W-:-:S03]  /*1b990*/  ISETP.GE.AND P0, PT, R8, R7, PT ;  /* 0x000000070800720c */ /* 0x010fc60003f06270 */
[----:B------:R-:W-:Y:S10]  /*1b9a0*/  SHFL.IDX PT, R8, R6, 0x2, 0x181f ;  /* 0x00581f0006087f89 */ /* 0x000ff400000e0000 */
[----:B0-----:R-:W-:-:S02]  /*1b9b0*/  @!P0 LOP3.LUT R3, R4, 0x40, RZ, 0xc0, !PT ;  /* 0x0000004004038812 */ /* 0x001fc400078ec0ff */
[----:B------:R-:W-:Y:S02]  /*1b9c0*/  @!P0 LOP3.LUT R2, R5, 0x80, RZ, 0xc0, !PT ;  /* 0x0000008005028812 */ /* 0x000fe400078ec0ff */
[----:B------:R-:W-:Y:S02]  /*1b9d0*/  @!P0 SHF.R.U32.HI R3, RZ, 0x2, R3 ;  /* 0x00000002ff038819 */ /* 0x000fe40000011603 */
[----:B------:R-:W-:Y:S02]  /*1b9e0*/  @!P0 SHF.R.U32.HI R2, RZ, 0x3, R2 ;  /* 0x00000003ff028819 */ /* 0x000fe40000011602 */
[----:B------:R-:W-:Y:S02]  /*1b9f0*/  @!P0 ISETP.NE.U32.AND P2, PT, R3, RZ, PT ;  /* 0x000000ff0300820c */ /* 0x000fe40003f45070 */
[----:B------:R-:W0:Y:S01]  /*1ba00*/  SHFL.IDX PT, R3, R0, 0x1, 0x181f ;  /* 0x00381f0000037f89 */ /* 0x000e2200000e0000 */
[----:B------:R-:W-:-:S03]  /*1ba10*/  @!P0 ISETP.NE.U32.AND P1, PT, R2, RZ, PT ;  /* 0x000000ff0200820c */ /* 0x000fc60003f25070 */
[----:B------:R-:W1:Y:S04]  /*1ba20*/  SHFL.IDX PT, R2, R6, 0x1, 0x181f ;  /* 0x00381f0006027f89 */ /* 0x000e6800000e0000 */
[----:B------:R-:W2:Y:S03]  /*1ba30*/  SHFL.IDX PT, R0, R0, 0x3, 0x181f ;  /* 0x00781f0000007f89 */ /* 0x000ea600000e0000 */
[----:B------:R-:W-:Y:S01]  /*1ba40*/  @P2 LOP3.LUT R16, R16, 0x4000, RZ, 0xfc, !PT ;  /* 0x0000400010102812 */ /* 0x000fe200078efcff */
[----:B------:R-:W3:Y:S03]  /*1ba50*/  SHFL.IDX PT, R6, R6, 0x3, 0x181f ;  /* 0x00781f0006067f89 */ /* 0x000ee600000e0000 */
[----:B------:R-:W-:-:S04]  /*1ba60*/  LOP3.LUT R16, R16, 0xfff7ffff, RZ, 0xc0, !PT ;  /* 0xfff7ffff10107812 */ /* 0x000fc800078ec0ff */
[----:B------:R-:W-:-:S04]  /*1ba70*/  @P1 LOP3.LUT R16, R16, 0x80000, RZ, 0xfc, !PT ;  /* 0x0008000010101812 */ /* 0x000fc800078efcff */
[----:B------:R-:W-:Y:S02]  /*1ba80*/  LOP3.LUT P1, RZ, R16, 0x4000, RZ, 0xc0, !PT ;  /* 0x0000400010ff7812 */ /* 0x000fe4000782c0ff */
[----:B0-----:R-:W-:-:S05]  /*1ba90*/  @!P0 LEA R3, P2, R20, R3, 0x1 ;  /* 0x0000000314038211 */ /* 0x001fca00078408ff */
[----:B-1----:R-:W-:Y:S01]  /*1baa0*/  @!P0 IMAD.X R2, RZ, RZ, R2, P2 ;  /* 0x000000ffff028224 */ /* 0x002fe200010e0602 */
[----:B------:R-:W-:-:S04]  /*1bab0*/  LOP3.LUT P2, RZ, R16, 0x200, RZ, 0xc0, !PT ;  /* 0x0000020010ff7812 */ /* 0x000fc8000784c0ff */
[----:B------:R-:W-:-:S04]  /*1bac0*/  @!P0 LOP3.LUT R3, R3, R2, RZ, 0x3c, !PT ;  /* 0x0000000203038212 */ /* 0x000fc800078e3cff */
[----:B------:R-:W-:-:S04]  /*1bad0*/  @!P0 LOP3.LUT R2, R3, R2, RZ, 0x3c, !PT ;  /* 0x0000000203028212 */ /* 0x000fc800078e3cff */
[----:B------:R-:W-:-:S05]  /*1bae0*/  @!P0 LOP3.LUT R3, R3, R2, RZ, 0x3c, !PT ;  /* 0x0000000203038212 */ /* 0x000fca00078e3cff */
[----:B------:R-:W-:Y:S01]  /*1baf0*/  @!P0 LDGSTS.E.BYPASS.LTC128B.128 [R23+0x26c00], desc[UR42][R2.64], !P6 ;  /* 0x26c0000002178fae */ /* 0x000fe2000f101d6a */
[----:B------:R-:W-:-:S03]  /*1bb00*/  LOP3.LUT P6, RZ, R16, 0x100000, RZ, 0xc0, !PT ;  /* 0x0010000010ff7812 */ /* 0x000fc600078cc0ff */
[----:B------:R-:W-:Y:S10]  /*1bb10*/  @!P0 LDGSTS.E.BYPASS.LTC128B.128 [R23+0x28c00], desc[UR42][R2.64+0x80], !P2 ;  /* 0x28c0008002178fae */ /* 0x000ff4000d101d6a */
[----:B------:R-:W-:Y:S04]  /*1bb20*/  @!P0 LDGSTS.E.BYPASS.LTC128B.128 [R23+0x2ac00], desc[UR42][R2.64+0x100], !P6 ;  /* 0x2ac0010002178fae */ /* 0x000fe8000f101d6a */
[----:B------:R-:W-:Y:S04]  /*1bb30*/  @!P0 LDGSTS.E.BYPASS.LTC128B.128 [R23+0x2cc00], desc[UR42][R2.64+0x180], !P5 ;  /* 0x2cc0018002178fae */ /* 0x000fe8000e901d6a */
[----:B------:R-:W-:Y:S04]  /*1bb40*/  @!P0 LDGSTS.E.BYPASS.LTC128B.128 [R23+0x2ec00], desc[UR42][R2.64+0x200], !P4 ;  /* 0x2ec0020002178fae */ /* 0x000fe8000e101d6a */
[----:B------:R-:W-:Y:S04]  /*1bb50*/  @!P0 LDGSTS.E.BYPASS.LTC128B.128 [R23+0x30c00], desc[UR42][R2.64+0x280], !P3 ;  /* 0x30c0028002178fae */ /* 0x000fe8000d901d6a */
[----:B------:R-:W-:Y:S01]  /*1bb60*/  @!P0 LDGSTS.E.BYPASS.LTC128B.128 [R23+0x32c00], desc[UR42][R2.64+0x300], P1 ;  /* 0x32c0030002178fae */ /* 0x000fe20008901d6a */
[----:B------:R-:W-:-:S13]  /*1bb70*/  LOP3.LUT P1, RZ, R16, 0x80000, RZ, 0xc0, !PT ;  /* 0x0008000010ff7812 */ /* 0x000fda000782c0ff */
[----:B------:R0:W-:Y:S01]  /*1bb80*/  @!P0 LDGSTS.E.BYPASS.LTC128B.128 [R23+0x34c00], desc[UR42][R2.64+0x380], P1 ;  /* 0x34c0038002178fae */ /* 0x0001e20008901d6a */
[----:B------:R-:W-:-:S13]  /*1bb90*/  ISETP.GE.AND P0, PT, R9, R7, PT ;  /* 0x000000070900720c */ /* 0x000fda0003f06270 */
[----:B------:R-:W-:-:S05]  /*1bba0*/  @!P0 LEA R9, P1, R20, R14, 0x1 ;  /* 0x0000000e14098211 */ /* 0x000fca00078208ff */
[----:B------:R-:W-:Y:S01]  /*1bbb0*/  @!P0 IMAD.X R10, RZ, RZ, R8, P1 ;  /* 0x000000ffff0a8224 */ /* 0x000fe200008e0608 */
[----:B------:R-:W-:Y:S01]  /*1bbc0*/  LOP3.LUT P1, RZ, R16, 0x400, RZ, 0xc0, !PT ;  /* 0x0000040010ff7812 */ /* 0x000fe2000782c0ff */
[----:B0-----:R-:W-:Y:S01]  /*1bbd0*/  @!P0 IMAD.MOV.U32 R2, RZ, RZ, R9 ;  /* 0x000000ffff028224 */ /* 0x001fe200078e0009 */
[----:B------:R-:W-:Y:S01]  /*1bbe0*/  @!P0 LOP3.LUT R8, R4, 0x40, RZ, 0xc0, !PT ;  /* 0x0000004004088812 */ /* 0x000fe200078ec0ff */
[----:B------:R-:W-:-:S03]  /*1bbf0*/  @!P0 IMAD.MOV.U32 R3, RZ, RZ, R10 ;  /* 0x000000ffff038224 */ /* 0x000fc600078e000a */
        /* <DEDUP_REMOVED lines=12> */
[----:B--23--:R0:W-:Y:S02]  /*1bcc0*/  @!P0 LDGSTS.E.BYPASS.LTC128B.128 [R23+0x35400], desc[UR42][R2.64+0x380], P1 ;  /* 0x3540038002178fae */ /* 0x00c1e40008901d6a */
.L_x_1588:
[----:B0-----:R-:W2:Y:S01]  /*1bcd0*/  LDL.LU R2, [R1+0x2c] ;  /* 0x00002c0001027983 */ /* 0x001ea20000300800 */
[----:B------:R-:W-:Y:S01]  /*1bce0*/  BSSY B0, `(.L_x_1464) ;  /* 0x0000019000007945 */ /* 0x000fe20003800000 */
[----:B--2---:R-:W-:-:S13]  /*1bcf0*/  ISETP.GE.AND P0, PT, R2, R7, PT ;  /* 0x000000070200720c */ /* 0x004fda0003f06270 */
[----:B------:R-:W-:Y:S05]  /*1bd00*/  @P0 BRA `(.L_x_1465) ;  /* 0x0000000000580947 */ /* 0x000fea0003800000 */
[----:B------:R-:W-:Y:S02]  /*1bd10*/  LOP3.LUT R4, R4, 0x40, RZ, 0xc0, !PT ;  /* 0x0000004004047812 */ /* 0x000fe400078ec0ff */
[----:B------:R-:W-:Y:S02]  /*1bd20*/  LOP3.LUT P6, RZ, R16, 0x400, RZ, 0xc0, !PT ;  /* 0x0000040010ff7812 */ /* 0x000fe400078cc0ff */
[----:B------:R-:W-:Y:S02]  /*1bd30*/  LEA R2, P0, R20, R0, 0x1 ;  /* 0x0000000014027211 */ /* 0x000fe400078008ff */
[C---:B------:R-:W-:Y:S02]  /*1bd40*/  LOP3.LUT P2, RZ, R16.reuse, 0x200, RZ, 0xc0, !PT ;  /* 0x0000020010ff7812 */ /* 0x040fe4000784c0ff */
[----:B------:R-:W-:Y:S01]  /*1bd50*/  LOP3.LUT P1, RZ, R16, 0x100, RZ, 0xc0, !PT ;  /* 0x0000010010ff7812 */ /* 0x000fe2000782c0ff */
[----:B------:R-:W-:Y:S01]  /*1bd60*/  IMAD.X R3, RZ, RZ, R6, P0 ;  /* 0x000000ffff037224 */ /* 0x000fe200000e0606 */
[----:B------:R-:W-:-:S02]  /*1bd70*/  SHF.R.U32.HI R4, RZ, 0x2, R4 ;  /* 0x00000002ff047819 */ /* 0x000fc40000011604 */
[----:B------:R-:W-:Y:S02]  /*1bd80*/  LOP3.LUT R5, R5, 0x80, RZ, 0xc0, !PT ;  /* 0x0000008005057812 */ /* 0x000fe400078ec0ff */
[----:B------:R-:W-:Y:S01]  /*1bd90*/  ISETP.NE.U32.AND P0, PT, R4, RZ, PT ;  /* 0x000000ff0400720c */ /* 0x000fe20003f05070 */
        /* <DEDUP_REMOVED lines=13> */
.L_x_1465:
[----:B------:R-:W-:Y:S05]  /*1be70*/  BSYNC B0 ;  /* 0x0000000000007941 */ /* 0x000fea0003800000 */
.L_x_1464:
[----:B------:R-:W-:Y:S01]  /*1be80*/  NOP ;  /* 0x0000000000007918 */ /* 0x000fe20000000000 */
[----:B------:R-:W-:-:S13]  /*1be90*/  PLOP3.LUT P0, PT, PT, PT, PT, 0x80, 0x0 ;  /* 0x000000000000781c */ /* 0x000fda0003f0f070 */
.L_x_1466:
        /* <DEDUP_REMOVED lines=18> */
.L_x_1589:
[----:B------:R-:W-:Y:S05]  /*1bfc0*/  BSYNC B0 ;  /* 0x0000000000007941 */ /* 0x000fea0003800000 */
.L_x_1467:
[----:B------:R-:W-:-:S05]  /*1bfd0*/  IMAD.U32 R2, RZ, RZ, UR38 ;  /* 0x00000026ff027e24 */ /* 0x000fca000f8e00ff */
[----:B------:R-:W-:-:S13]  /*1bfe0*/  ISETP.NE.AND P0, PT, R2, 0x3, PT ;  /* 0x000000030200780c */ /* 0x000fda0003f05270 */
[----:B------:R-:W-:Y:S05]  /*1bff0*/  @!P0 BRA `(.L_x_1469) ;  /* 0x0000000000048947 */ /* 0x000fea0003800000 */
[----:B------:R-:W-:Y:S01]  /*1c000*/  BPT.TRAP 0x1 ;  /* 0x000000040000795c */ /* 0x000fe20000300000 */
.L_x_1469:
[----:B0-----:R-:W-:Y:S01]  /*1c010*/  SHF.L.U32 R0, R28, 0x1f, RZ ;  /* 0x0000001f1c007819 */ /* 0x001fe200000006ff */
[----:B------:R-:W-:Y:S03]  /*1c020*/  BSSY B0, `(.L_x_1470) ;  /* 0x0000003000007945 */ /* 0x000fe60003800000 */
[----:B------:R-:W0:Y:S02]  /*1c030*/  SYNCS.PHASECHK.TRANS64.TRYWAIT P0, [R26+URZ+0x38860], R0 ;  /* 0x038860001a0075a7 */ /* 0x000e24000800017f */
[----:B0-----:R-:W-:Y:S05]  /*1c040*/  @!P0 BRA `(.L_x_1471) ;  /* 0x0000004c00808947 */ /* 0x001fea0003800000 */
.L_x_1590:
[----:B------:R-:W-:Y:S05]  /*1c050*/  BSYNC B0 ;  /* 0x0000000000007941 */ /* 0x000fea0003800000 */
.L_x_1470:
[----:B------:R-:W0:Y:S01]  /*1c060*/  LDL.LU R3, [R1+0x38] ;  /* 0x0000380001037983 */ /* 0x000e220000300800 */
[----:B------:R-:W-:Y:S01]  /*1c070*/  ULDC.64 UR4, c[0x0][0x328] ;  /* 0x0000ca0000047ab9 */ /* 0x000fe20000000a00 */
[----:B------:R-:W-:Y:S02]  /*1c080*/  ULDC.64 UR6, c[0x0][0x318] ;  /* 0x0000c60000067ab9 */ /* 0x000fe40000000a00 */
[----:B------:R-:W2:Y:S04]  /*1c090*/  LDL.LU R2, [R1+0x8] ;  /* 0x0000080001027983 */ /* 0x000ea80000300800 */
[----:B------:R-:W3:Y:S04]  /*1c0a0*/  LDL.LU R5, [R1+0x3c] ;  /* 0x00003c0001057983 */ /* 0x000ee80000300800 */
[----:B------:R-:W4:Y:S01]  /*1c0b0*/  LDL.LU R4, [R1+0x4] ;  /* 0x0000040001047983 */ /* 0x000f220000300800 */
[----:B0-----:R-:W-:-:S04]  /*1c0c0*/  IMAD R0, R3, UR4, RZ ;  /* 0x0000000403007c24 */ /* 0x001fc8000f8e02ff */
[C---:B--2---:R-:W-:Y:S02]  /*1c0d0*/  IMAD R0, R2.reuse, UR5, R0 ;  /* 0x0000000502007c24 */ /* 0x044fe4000f8e0200 */
[----:B------:R-:W-:Y:S01]  /*1c0e0*/  IMAD.WIDE.U32 R2, R2, UR4, RZ ;  /* 0x0000000402027c25 */ /* 0x000fe2000f8e00ff */
[----:B------:R-:W-:-:S03]  /*1c0f0*/  ULDC.64 UR4, c[0x0][0x338] ;  /* 0x0000ce0000047ab9 */ /* 0x000fc60000000a00 */
[----:B------:R-:W-:Y:S02]  /*1c100*/  IMAD.IADD R3, R3, 0x1, R0 ;  /* 0x0000000103037824 */ /* 0x000fe400078e0200 */
[----:B---3--:R-:W-:Y:S02]  /*1c110*/  IMAD R0, R5, UR4, RZ ;  /* 0x0000000405007c24 */ /* 0x008fe4000f8e02ff */
[----:B----4-:R-:W-:-:S04]  /*1c120*/  IMAD.WIDE.U32 R2, R4, UR4, R2 ;  /* 0x0000000404027c25 */ /* 0x010fc8000f8e0002 */
[----:B------:R-:W-:Y:S01]  /*1c130*/  IMAD R0, R4, UR5, R0 ;  /* 0x0000000504007c24 */ /* 0x000fe2000f8e0200 */
[----:B------:R-:W-:Y:S01]  /*1c140*/  ULDC.64 UR4, c[0x0][0x330] ;  /* 0x0000cc0000047ab9 */ /* 0x000fe20000000a00 */
[----:B------:R-:W-:Y:S02]  /*1c150*/  IMAD R4, R22, 0x8000, R36 ;  /* 0x0000800016047824 */ /* 0x000fe400078e0224 */
        /* <DEDUP_REMOVED lines=93> */
.L_x_1600:
        /* <DEDUP_REMOVED lines=34> */
.L_x_1473:
        /* <DEDUP_REMOVED lines=11> */
.L_x_1474:
        /* <DEDUP_REMOVED lines=11> */
.L_x_1489:
        /* <DEDUP_REMOVED lines=26> */
[----:B------:R-:W-:Y:S02]  /*1cc50*/  @!P1 IMAD.IADD R3, R4, 0x1, R3 ;  /* 0x0000000104039824 */ /* 0x000fe400078e0203 */
[----:B------:R-:W-:Y:S01]  /*1cc60*/  IMAD.MOV.U32 R4, RZ, RZ, RZ ;  /* 0x000000ffff047224 */ /* 0x000fe200078e00ff */
[----:B0-----:R-:W-:-:S04]  /*1cc70*/  @!P1 LEA R8, P0, R2, R8, 0x2 ;  /* 0x0000000802089211 */ /* 0x001fc800078010ff */
[----:B------:R-:W-:Y:S02]  /*1cc80*/  @!P1 LEA.HI.X R9, R2, R9, R3, 0x2, P0 ;  /* 0x0000000902099211 */ /* 0x000fe400000f1403 */
[----:B------:R-:W-:-:S03]  /*1cc90*/  ISETP.NE.AND P0, PT, R22, 0x2, PT ;  /* 0x000000021600780c */ /* 0x000fc60003f05270 */
[----:B------:R0:W5:Y:S01]  /*1cca0*/  @!P1 LDG.E R4, desc[UR42][R8.64] ;  /* 0x0000002a08049981 */ /* 0x000162000c1e1900 */
[----:B------:R-:W-:Y:S02]  /*1ccb0*/  ISETP.NE.AND P1, PT, R10, 0x3, PT ;  /* 0x000000030a00780c */ /* 0x000fe40003f25270 */
[----:B------:R-:W-:Y:S01]  /*1ccc0*/  SEL R2, RZ, 0x1, P0 ;  /* 0x00000001ff027807 */ /* 0x000fe20000000000 */
[----:B------:R-:W-:Y:S05]  /*1ccd0*/  YIELD ;  /* 0x0000000000007946 */ /* 0x000fea0003800000 */
[----:B------:R-:W-:Y:S01]  /*1cce0*/  LOP3.LUT R28, R28, R2, RZ, 0x3c, !PT ;  /* 0x000000021c1c7212 */ /* 0x000fe200078e3cff */
[----:B------:R-:W-:Y:S01]  /*1ccf0*/  IMAD.MOV.U32 R2, RZ, RZ, R7 ;  /* 0x000000ffff027224 */ /* 0x000fe200078e0007 */
[----:B------:R-:W-:Y:S01]  /*1cd00*/  SEL R22, R22, RZ, P0 ;  /* 0x000000ff16167207 */ /* 0x000fe20000000000 */
[----:B------:R-:W-:-:S03]  /*1cd10*/  VIADD R7, R7, 0xffffffff ;  /* 0xffffffff07077836 */ /* 0x000fc60000000000 */
[----:B------:R-:W-:Y:S01]  /*1cd20*/  ISETP.GT.AND P3, PT, R2, R33, PT ;  /* 0x000000210200720c */ /* 0x000fe20003f64270 */
[----:B0-----:R-:W-:-:S12]  /*1cd30*/  @!P1 BRA `(.L_x_1477) ;  /* 0x0000000000049947 */ /* 0x001fd80003800000 */
[----:B------:R-:W-:Y:S01]  /*1cd40*/  BPT.TRAP 0x1 ;  /* 0x000000040000795c */ /* 0x000fe20000300000 */
.L_x_1477:
[----:B------:R-:W-:Y:S01]  /*1cd50*/  IMAD R6, R22, 0x8, R18 ;  /* 0x0000000816067824 */ /* 0x000fe200078e0212 */
[----:B------:R-:W-:Y:S01]  /*1cd60*/  SHF.L.U32 R25, R28, 0x1f, RZ ;  /* 0x0000001f1c197819 */ /* 0x000fe200000006ff */
[----:B------:R-:W-:Y:S01]  /*1cd70*/  BSSY B1, `(.L_x_1478) ;  /* 0x0000004000017945 */ /* 0x000fe20003800000 */
[----:B------:R-:W-:Y:S02]  /*1cd80*/  SHF.R.S32.HI R9, RZ, 0x1f, R5 ;  /* 0x0000001fff097819 */ /* 0x000fe40000011405 */
[----:B------:R-:W0:Y:S02]  /*1cd90*/  SYNCS.PHASECHK.TRANS64.TRYWAIT P0, [R6+URZ+0x38840], R25 ;  /* 0x03884019060075a7 */ /* 0x000e24000800017f */
[----:B0-----:R-:W-:Y:S05]  /*1cda0*/  @!P0 BRA `(.L_x_1479) ;  /* 0x0000004800648947 */ /* 0x001fea0003800000 */
.L_x_1601:
[----:B------:R-:W-:Y:S05]  /*1cdb0*/  BSYNC B1 ;  /* 0x0000000000017941 */ /* 0x000fea0003800000 */
.L_x_1478:
        /* <DEDUP_REMOVED lines=40> */
.L_x_1611:
        /* <DEDUP_REMOVED lines=8> */
.L_x_1481:
        /* <DEDUP_REMOVED lines=11> */
.L_x_1482:
[----:B------:R2:W-:Y:S01]  /*1d170*/  SYNCS.ARRIVE.TRANS64.A1T0 RZ, [R6+URZ+0x38830], RZ ;  /* 0x038830ff06ff79a7 */ /* 0x0005e2000810003f */
[----:B------:R-:W-:Y:S05]  /*1d180*/  @!P2 BRA `(.L_x_1483) ;  /* 0x000000000004a947 */ /* 0x000fea0003800000 */
[----:B------:R-:W-:Y:S01]  /*1d190*/  BPT.TRAP 0x1 ;  /* 0x000000040000795c */ /* 0x000fe20000300000 */
.L_x_1483:
[----:B------:R-:W3:Y:S01]  /*1d1a0*/  SYNCS.PHASECHK.TRANS64.TRYWAIT P0, [R6+URZ+0x38860], R25 ;  /* 0x03886019060075a7 */ /* 0x000ee2000800017f */
[----:B------:R-:W-:Y:S04]  /*1d1b0*/  BSSY B1, `(.L_x_1484) ;  /* 0x0000002000017945 */ /* 0x000fe80003800000 */
[----:B---3--:R-:W-:Y:S05]  /*1d1c0*/  @!P0 BRA `(.L_x_1485) ;  /* 0x00000048008c8947 */ /* 0x008fea0003800000 */
.L_x_1612:
[----:B------:R-:W-:Y:S05]  /*1d1d0*/  BSYNC B1 ;  /* 0x0000000000017941 */ /* 0x000fea0003800000 */
.L_x_1484:
        /* <DEDUP_REMOVED lines=8> */
[----:B------:R-:W-:Y:S02]  /*1d260*/  IMAD R21, R22, 0x7000, R8 ;  /* 0x0000700016157824 */ /* 0x000fe400078e0208 */
        /* <DEDUP_REMOVED lines=12> */
[----:B------:R-:W4:Y:S01]  /*1d330*/  SHFL.IDX PT, R2, R9, RZ, 0x181f ;  /* 0x00181fff09027589 */ /* 0x000f2200000e0000 */
[C---:B------:R-:W-:Y:S01]  /*1d340*/  LOP3.LUT P1, RZ, R16.reuse, 0x80, RZ, 0xc0, !PT ;  /* 0x0000008010ff7812 */ /* 0x040fe2000782c0ff */
[----:B------:R-:W-:Y:S01]  /*1d350*/  IMAD R21, R21, 0x2, R18 ;  /* 0x0000000215157824 */ /* 0x000fe200078e0212 */
[C---:B------:R-:W-:Y:S01]  /*1d360*/  LOP3.LUT P2, RZ, R16.reuse, 0x40, RZ, 0xc0, !PT ;  /* 0x0000004010ff7812 */ /* 0x040fe2000784c0ff */
[----:B------:R-:W5:Y:S01]  /*1d370*/  SHFL.IDX PT, R3, R10, RZ, 0x181f ;  /* 0x00181fff0a037589 */ /* 0x000f6200000e0000 */
[----:B------:R-:W-:-:S03]  /*1d380*/  LOP3.LUT R16, R16, 0xfff7ffff, RZ, 0xc0, !PT ;  /* 0xfff7ffff10107812 */ /* 0x000fc600078ec0ff */
[----:B------:R-:W0:Y:S01]  /*1d390*/  SHFL.IDX PT, R14, R9, 0x1, 0x181f ;  /* 0x00381f00090e7f89 */ /* 0x000e2200000e0000 */
[----:B------:R-:W-:-:S03]  /*1d3a0*/  @P3 LOP3.LUT R16, R16, 0x80000, RZ, 0xfc, !PT ;  /* 0x0008000010103812 */ /* 0x000fc600078efcff */
[----:B------:R-:W1:Y:S01]  /*1d3b0*/  SHFL.IDX PT, R5, R10, 0x1, 0x181f ;  /* 0x00381f000a057f89 */ /* 0x000e6200000e0000 */
[C---:B------:R-:W-:Y:S02]  /*1d3c0*/  LOP3.LUT P3, RZ, R16.reuse, 0x20, RZ, 0xc0, !PT ;  /* 0x0000002010ff7812 */ /* 0x040fe4000786c0ff */
[C---:B------:R-:W-:Y:S01]  /*1d3d0*/  LOP3.LUT P6, RZ, R16.reuse, 0x10, RZ, 0xc0, !PT ;  /* 0x0000001010ff7812 */ /* 0x040fe200078cc0ff */
[----:B------:R-:W-:Y:S01]  /*1d3e0*/  SHFL.IDX PT, R8, R10, 0x2, 0x181f ;  /* 0x00581f000a087f89 */ /* 0x000fe200000e0000 */
[----:B------:R-:W-:-:S03]  /*1d3f0*/  LOP3.LUT R16, R16, 0xffdfffff, RZ, 0xc0, !PT ;  /* 0xffdfffff10107812 */ /* 0x000fc600078ec0ff */
[----:B------:R-:W-:Y:S01]  /*1d400*/  SHFL.IDX PT, R10, R10, 0x3, 0x181f ;  /* 0x00781f000a0a7f89 */ /* 0x000fe200000e0000 */
[----:B----4-:R-:W-:-:S05]  /*1d410*/  IADD3 R2, P0, R2, R0, RZ ;  /* 0x0000000002027210 */ /* 0x010fca0007f1e0ff */
[----:B------:R-:W-:Y:S01]  /*1d420*/  @P3 LOP3.LUT R16, R16, 0x200000, RZ, 0xfc, !PT ;  /* 0x0020000010103812 */ /* 0x000fe200078efcff */
[----:B-----5:R-:W-:Y:S01]  /*1d430*/  IMAD.X R3, RZ, RZ, R3, P0 ;  /* 0x000000ffff037224 */ /* 0x020fe200000e0603 */
[----:B------:R-:W-:-:S04]  /*1d440*/  ISETP.NE.U32.AND P0, PT, R32, RZ, PT ;  /* 0x000000ff2000720c */ /* 0x000fc80003f05070 */
[----:B------:R-:W-:Y:S01]  /*1d450*/  LDGSTS.E.BYPASS.LTC128B.128 [R21+0x400], desc[UR42][R2.64], !P1 ;  /* 0x0040000002157fae */ /* 0x000fe2000c901d6a */
[----:B------:R-:W-:-:S03]  /*1d460*/  ISETP.NE.U32.AND P1, PT, R31, RZ, PT ;  /* 0x000000ff1f00720c */ /* 0x000fc60003f25070 */
[----:B------:R-:W-:Y:S01]  /*1d470*/  LDGSTS.E.BYPASS.LTC128B.128 [R21+0x2400], desc[UR42][R2.64+0x80], !P2 ;  /* 0x0240008002157fae */ /* 0x000fe2000d101d6a */
[----:B0-----:R-:W-:-:S03]  /*1d480*/  IADD3 R4, P2, R14, R0, RZ ;  /* 0x000000000e047210 */ /* 0x001fc60007f5e0ff */
[----:B------:R-:W-:Y:S01]  /*1d490*/  LDGSTS.E.BYPASS.LTC128B.128 [R21+0x4400], desc[UR42][R2.64+0x100], !P3 ;  /* 0x0440010002157fae */ /* 0x000fe2000d901d6a */
[C---:B------:R-:W-:Y:S01]  /*1d4a0*/  LOP3.LUT P3, RZ, R16.reuse, 0x80, RZ, 0xc0, !PT ;  /* 0x0000008010ff7812 */ /* 0x040fe2000786c0ff */
[----:B-1----:R-:W-:Y:S01]  /*1d4b0*/  IMAD.X R5, RZ, RZ, R5, P2 ;  /* 0x000000ffff057224 */ /* 0x002fe200010e0605 */
        /* <DEDUP_REMOVED lines=33> */
.L_x_1622:
        /* <DEDUP_REMOVED lines=25> */
.L_x_1487:
        /* <DEDUP_REMOVED lines=11> */
.L_x_1488:
[----:B------:R1:W-:Y:S01]  /*1d910*/  SYNCS.ARRIVE.TRANS64.A1T0 RZ, [R6+URZ+0x38850], RZ ;  /* 0x038850ff06ff79a7 */ /* 0x0003e2000810003f */
[----:B------:R-:W-:Y:S05]  /*1d920*/  @P3 BRA `(.L_x_1489) ;  /* 0xfffffff000603947 */ /* 0x000fea000383ffff */
.L_x_1476:
[----:B------:R-:W-:Y:S05]  /*1d930*/  BSYNC B0 ;  /* 0x0000000000007941 */ /* 0x000fea0003800000 */
.L_x_1475:
        /* <DEDUP_REMOVED lines=21> */
.L_x_1491:
[----:B------:R-:W-:Y:S05]  /*1da90*/  BSYNC B0 ;  /* 0x0000000000007941 */ /* 0x000fea0003800000 */
.L_x_1490:
[----:B------:R-:W-:-:S07]  /*1daa0*/  SEL R22, R22, RZ, P0 ;  /* 0x000000ff16167207 */ /* 0x000fce0000000000 */
.L_x_1444:
[----:B------:R-:W-:Y:S05]  /*1dab0*/  BSYNC B7 ;  /* 0x0000000000077941 */ /* 0x000fea0003800000 */
.L_x_1442:
        /* <DEDUP_REMOVED lines=8> */
[----:B---3--:R3:W4:Y:S01]  /*1db40*/  LDS.128 R24, [R18+0x388d0] ;  /* 0x0388d00012187984 */ /* 0x0087220000000c00 */
[----:B------:R-:W-:Y:S06]  /*1db50*/  BAR.ARV 0x4, 0x180 ;  /* 0x0106000000007b1d */ /* 0x000fec0000002000 */
[----:B------:R-:W-:Y:S05]  /*1db60*/  BRA `(.L_x_1493) ;  /* 0x0000000800d07947 */ /* 0x000fea0003800000 */
.L_x_1492:
        /* <DEDUP_REMOVED lines=43> */
.L_x_1632:
[----:B------:R-:W-:Y:S02]  /*1de20*/  ULDC UR4, c[0x0][0xd38] ;  /* 0x00034e0000047ab9 */ /* 0x000fe40000000800 */
[----:B------:R-:W-:-:S04]  /*1de30*/  IMAD.U32 R2, RZ, RZ, UR4 ;  /* 0x00000004ff027e24 */ /* 0x000fc8000f8e00ff */
[----:B-1----:R-:W-:-:S04]  /*1de40*/  IMAD R5, R14, R2, RZ ;  /* 0x000000020e057224 */ /* 0x002fc800078e02ff */
[----:B------:R-:W-:-:S05]  /*1de50*/  IMAD.IADD R6, R6, 0x1, R5 ;  /* 0x0000000106067824 */ /* 0x000fca00078e0205 */
[----:B------:R-:W-:-:S13]  /*1de60*/  ISETP.GT.AND P6, PT, R6, R0, PT ;  /* 0x000000000600720c */ /* 0x000fda0003fc4270 */
[----:B------:R-:W-:Y:S05]  /*1de70*/  @P6 BRA `(.L_x_1495) ;  /* 0x0000000000a46947 */ /* 0x000fea0003800000 */
.L_x_1498:
        /* <DEDUP_REMOVED lines=35> */
.L_x_1640:
[----:B------:R-:W-:Y:S02]  /*1e0b0*/  ULDC UR4, c[0x0][0xd38] ;  /* 0x00034e0000047ab9 */ /* 0x000fe40000000800 */
[----:B------:R-:W-:-:S04]  /*1e0c0*/  IMAD.U32 R2, RZ, RZ, UR4 ;  /* 0x00000004ff027e24 */ /* 0x000fc8000f8e00ff */
[----:B-1----:R-:W-:-:S04]  /*1e0d0*/  IMAD R5, R14, R2, RZ ;  /* 0x000000020e057224 */ /* 0x002fc800078e02ff */
[----:B------:R-:W-:-:S05]  /*1e0e0*/  IMAD.IADD R6, R5, 0x1, R6 ;  /* 0x0000000105067824 */ /* 0x000fca00078e0206 */
[----:B------:R-:W-:-:S13]  /*1e0f0*/  ISETP.GT.AND P6, PT, R6, R0, PT ;  /* 0x000000000600720c */ /* 0x000fda0003fc4270 */
[----:B------:R-:W-:Y:S05]  /*1e100*/  @!P6 BRA `(.L_x_1498) ;  /* 0xfffffffc005ce947 */ /* 0x000fea000383ffff */
.L_x_1495:
        /* <DEDUP_REMOVED lines=9> */
.L_x_1645:
[----:B------:R-:W-:-:S13]  /*1e1a0*/  ISETP.NE.AND P0, PT, R8, RZ, PT ;  /* 0x000000ff0800720c */ /* 0x000fda0003f05270 */
[----:B------:R-:W-:Y:S05]  /*1e1b0*/  @!P0 BRA `(.L_x_1500) ;  /* 0x0000000000108947 */ /* 0x000fea0003800000 */
[----:B------:R-:W-:Y:S01]  /*1e1c0*/  UMOV UR4, 0xffffffff ;  /* 0xffffffff00047882 */ /* 0x000fe20000000000 */
[----:B------:R-:W-:Y:S02]  /*1e1d0*/  VIADD R12, R5, 0xffffffff ;  /* 0xffffffff050c7836 */ /* 0x000fe40000000000 */
[----:B------:R-:W-:Y:S05]  /*1e1e0*/  BRA.DIV UR4, `(.L_x_1501) ;  /* 0x0000004a04c47947 */ /* 0x000fea000b800000 */
[----:B------:R4:W0:Y:S02]  /*1e1f0*/  SHFL.IDX PT, R24, R3, R12, 0x1f ;  /* 0x00001f0c03187589 */ /* 0x00082400000e0000 */
.L_x_1500:
        /* <DEDUP_REMOVED lines=34> */
[----:B------:R-:W-:Y:S01]  /*1e420*/  @P0 VIADD R9, R9, 0x1 ;  /* 0x0000000109090836 */ /* 0x000fe20000000000 */
        /* <DEDUP_REMOVED lines=23> */
.L_x_1496:
[----:B------:R-:W-:Y:S01]  /*1e5a0*/  UMOV UR4, URZ ;  /* 0x0000003f00047c82 */ /* 0x000fe20008000000 */
[----:B------:R-:W-:Y:S01]  /*1e5b0*/  UMOV UR5, URZ ;  /* 0x0000003f00057c82 */ /* 0x000fe20008000000 */
[----:B------:R-:W-:Y:S01]  /*1e5c0*/  ULDC UR6, c[0x0][0xd3c] ;  /* 0x00034f0000067ab9 */ /* 0x000fe20000000800 */
[----:B------:R-:W-:Y:S02]  /*1e5d0*/  IMAD.MOV.U32 R24, RZ, RZ, R0 ;  /* 0x000000ffff187224 */ /* 0x000fe400078e0000 */
[----:B------:R-:W-:Y:S02]  /*1e5e0*/  IMAD.U32 R25, RZ, RZ, UR4 ;  /* 0x00000004ff197e24 */ /* 0x000fe4000f8e00ff */
[----:B------:R-:W-:Y:S02]  /*1e5f0*/  IMAD.U32 R26, RZ, RZ, UR5 ;  /* 0x00000005ff1a7e24 */ /* 0x000fe4000f8e00ff */
[----:B------:R-:W-:-:S07]  /*1e600*/  IMAD.U32 R27, RZ, RZ, UR6 ;  /* 0x00000006ff1b7e24 */ /* 0x000fce000f8e00ff */
.L_x_1502:
        /* <DEDUP_REMOVED lines=10> */
.L_x_1493:
[----:B------:R-:W-:Y:S02]  /*1e6b0*/  ULDC UR4, c[0x0][0xd3c] ;  /* 0x00034f0000047ab9 */ /* 0x000fe40000000800 */
[----:B----4-:R-:W-:-:S13]  /*1e6c0*/  ISETP.GE.AND P0, PT, R27, UR4, PT ;  /* 0x000000041b007c0c */ /* 0x010fda000bf06270 */
[----:B------:R-:W-:Y:S05]  /*1e6d0*/  @!P0 BRA `(.L_x_1503) ;  /* 0xffffff8800488947 */ /* 0x000fea000383ffff */
[----:B------:R-:W-:Y:S05]  /*1e6e0*/  BSYNC B8 ;  /* 0x0000000000087941 */ /* 0x000fea0003800000 */
.L_x_1388:
        /* <DEDUP_REMOVED lines=12> */
.L_x_1648:
[----:B------:R-:W-:Y:S05]  /*1e7b0*/  BSYNC B0 ;  /* 0x0000000000007941 */ /* 0x000fea0003800000 */
.L_x_1504:
[----:B------:R-:W-:-:S03]  /*1e7c0*/  UMOV UR4, 0xffffffff ;  /* 0xffffffff00047882 */ /* 0x000fc60000000000 */
[----:B------:R-:W-:Y:S05]  /*1e7d0*/  BRA.DIV UR4, `(.L_x_1506) ;  /* 0x0000004604847947 */ /* 0x000fea000b800000 */
[----:B-1----:R-:W1:Y:S02]  /*1e7e0*/  S2R R0, SR_TID.X ;  /* 0x0000000000007919 */ /* 0x002e640000002100 */
[----:B-1----:R-:W-:-:S04]  /*1e7f0*/  SHF.R.U32.HI R0, RZ, 0x5, R0 ;  /* 0x00000005ff007819 */ /* 0x002fc80000011600 */
[----:B------:R-:W-:-:S05]  /*1e800*/  LOP3.LUT R0, R0, 0x3, RZ, 0xc0, !PT ;  /* 0x0000000300007812 */ /* 0x000fca00078ec0ff */
[----:B------:R1:W4:Y:S02]  /*1e810*/  SHFL.IDX PT, R14, R0, RZ, 0x1f ;  /* 0x00001fff000e7589 */ /* 0x00032400000e0000 */
.L_x_1651:
[----:B----4-:R-:W-:-:S13]  /*1e820*/  ISETP.NE.AND P0, PT, R14, RZ, PT ;  /* 0x000000ff0e00720c */ /* 0x010fda0003f05270 */
[----:B------:R-:W-:Y:S05]  /*1e830*/  @P0 BRA `(.L_x_1250) ;  /* 0x0000000000880947 */ /* 0x000fea0003800000 */
[----:B------:R-:W-:-:S03]  /*1e840*/  UMOV UR4, 0xffffffff ;  /* 0xffffffff00047882 */ /* 0x000fc60000000000 */
[----:B------:R-:W-:Y:S05]  /*1e850*/  BRA.DIV UR4, `(.L_x_1507) ;  /* 0x0000004604987947 */ /* 0x000fea000b800000 */
[----:B------:R-:W-:-:S13]  /*1e860*/  ELECT P6, URZ, PT ;  /* 0x00000000003f782f */ /* 0x000fda00038c0000 */
.L_x_1654:
[----:B------:R-:W-:Y:S05]  /*1e870*/  @!P6 BRA `(.L_x_1250) ;  /* 0x000000000078e947 */ /* 0x000fea0003800000 */
[----:B------:R-:W-:-:S06]  /*1e880*/  ULOP3.LUT UR4, UR36, 0x2, URZ, 0xfc, !UPT ;  /* 0x0000000224047892 */ /* 0x000fcc000f8efc3f */
[----:B-1----:R-:W-:-:S05]  /*1e890*/  IMAD.U32 R0, RZ, RZ, UR4 ;  /* 0x00000004ff007e24 */ /* 0x002fca000f8e00ff */
[----:B------:R-:W-:-:S13]  /*1e8a0*/  ISETP.NE.AND P0, PT, R0, 0x3, PT ;  /* 0x000000030000780c */ /* 0x000fda0003f05270 */
[----:B------:R-:W-:Y:S05]  /*1e8b0*/  @!P0 BRA `(.L_x_1508) ;  /* 0x0000000000048947 */ /* 0x000fea0003800000 */
[----:B------:R-:W-:Y:S01]  /*1e8c0*/  BPT.TRAP 0x1 ;  /* 0x000000040000795c */ /* 0x000fe20000300000 */
.L_x_1508:
[----:B------:R-:W-:Y:S01]  /*1e8d0*/  IMAD R5, R22, 0x8, R7 ;  /* 0x0000000816057824 */ /* 0x000fe200078e0207 */
[----:B------:R-:W-:Y:S01]  /*1e8e0*/  SHF.L.U32 R0, R28, 0x1f, RZ ;  /* 0x0000001f1c007819 */ /* 0x000fe200000006ff */
[----:B------:R-:W-:-:S03]  /*1e8f0*/  VIADD R22, R22, 0x1 ;  /* 0x0000000116167836 */ /* 0x000fc60000000000 */
[----:B------:R-:W1:Y:S02]  /*1e900*/  SYNCS.PHASECHK.TRANS64.TRYWAIT P1, [R5+URZ+0x38840], R0 ;  /* 0x03884000050075a7 */ /* 0x000e64000802017f */
[----:B------:R-:W-:-:S04]  /*1e910*/  ISETP.NE.AND P2, PT, R22, 0x2, PT ;  /* 0x000000021600780c */ /* 0x000fc80003f45270 */
[----:B------:R-:W-:Y:S01]  /*1e920*/  SEL R3, RZ, 0x1, P2 ;  /* 0x00000001ff037807 */ /* 0x000fe20001000000 */
[----:B-1----:R-:W-:Y:S08]  /*1e930*/  @!P1 BRA `(.L_x_1509) ;  /* 0x0000004400809947 */ /* 0x002ff00003800000 */
.L_x_1655:
[----:B------:R-:W-:Y:S02]  /*1e940*/  SEL R22, R22, RZ, P2 ;  /* 0x000000ff16167207 */ /* 0x000fe40001000000 */
[----:B------:R-:W-:Y:S01]  /*1e950*/  LOP3.LUT R2, R28, R3, RZ, 0x3c, !PT ;  /* 0x000000031c027212 */ /* 0x000fe200078e3cff */
[----:B------:R-:W-:Y:S06]  /*1e960*/  @!P0 BRA `(.L_x_1510) ;  /* 0x0000000000048947 */ /* 0x000fec0003800000 */
[----:B------:R-:W-:Y:S01]  /*1e970*/  BPT.TRAP 0x1 ;  /* 0x000000040000795c */ /* 0x000fe20000300000 */
.L_x_1510:
[----:B------:R-:W-:Y:S01]  /*1e980*/  IMAD R3, R22, 0x8, R7 ;  /* 0x0000000816037824 */ /* 0x000fe200078e0207 */
[----:B------:R-:W-:-:S04]  /*1e990*/  SHF.L.U32 R2, R2, 0x1f, RZ ;  /* 0x0000001f02027819 */ /* 0x000fc800000006ff */
[----:B------:R-:W4:Y:S02]  /*1e9a0*/  SYNCS.PHASECHK.TRANS64.TRYWAIT P1, [R3+URZ+0x38840], R2 ;  /* 0x03884002030075a7 */ /* 0x000f24000802017f */
[----:B----4-:R-:W-:Y:S05]  /*1e9b0*/  @!P1 BRA `(.L_x_1511) ;  /* 0x0000004400749947 */ /* 0x010fea0003800000 */
.L_x_1656:
[----:B------:R-:W-:Y:S05]  /*1e9c0*/  @!P0 BRA `(.L_x_1512) ;  /* 0x0000000000048947 */ /* 0x000fea0003800000 */
[----:B------:R-:W-:Y:S01]  /*1e9d0*/  BPT.TRAP 0x1 ;  /* 0x000000040000795c */ /* 0x000fe20000300000 */
.L_x_1512:
[----:B------:R-:W5:Y:S02]  /*1e9e0*/  SYNCS.PHASECHK.TRANS64.TRYWAIT P1, [R5+URZ+0x38860], R0 ;  /* 0x03886000050075a7 */ /* 0x000f64000802017f */
[----:B-----5:R-:W-:Y:S05]  /*1e9f0*/  @!P1 BRA `(.L_x_1513) ;  /* 0x0000004400789947 */ /* 0x020fea0003800000 */
.L_x_1657:
[----:B------:R-:W-:Y:S05]  /*1ea00*/  @!P0 BRA `(.L_x_1514) ;  /* 0x0000000000048947 */ /* 0x000fea0003800000 */
[----:B------:R-:W-:Y:S01]  /*1ea10*/  BPT.TRAP 0x1 ;  /* 0x000000040000795c */ /* 0x000fe20000300000 */
.L_x_1514:
[----:B------:R0:W0:Y:S02]  /*1ea20*/  SYNCS.PHASECHK.TRANS64.TRYWAIT P0, [R3+URZ+0x38860], R2 ;  /* 0x03886002030075a7 */ /* 0x000024000800017f */
[----:B0-----:R-:W-:Y:S05]  /*1ea30*/  @!P0 NANOSLEEP.SYNCS 0x989680 ;  /* 0x009896800000895d */ /* 0x001fea0003900000 */
[----:B------:R-:W0:Y:S02]  /*1ea40*/  @!P0 SYNCS.PHASECHK.TRANS64 P0, [R3+URZ+0x38860], R2 ;  /* 0x03886002030085a7 */ /* 0x000e24000800007f */
[----:B0-----:R-:W-:Y:S05]  /*1ea50*/  @!P0 BRA `(.L_x_1514) ;  /* 0xfffffffc00f08947 */ /* 0x001fea000383ffff */
.L_x_1250:
[----:B------:R-:W-:Y:S05]  /*1ea60*/  BSYNC B9 ;  /* 0x0000000000097941 */ /* 0x000fea0003800000 */
.L_x_1247:
[----:B------:R-:W-:Y:S05]  /*1ea70*/  EXIT ;  /* 0x000000000000794d */ /* 0x000fea0003800000 */
.L_x_1268:
[----:B0-----:R0:W1:Y:S02]  /*1ea80*/  SYNCS.PHASECHK.TRANS64.TRYWAIT P4, [R58+URZ+0x38890], R65 ;  /* 0x038890413a0075a7 */ /* 0x001064000808017f */
[----:B-1----:R-:W-:Y:S05]  /*1ea90*/  @!P4 NANOSLEEP.SYNCS 0x989680 ;  /* 0x009896800000c95d */ /* 0x002fea0003900000 */
[----:B------:R-:W1:Y:S02]  /*1eaa0*/  @!P4 SYNCS.PHASECHK.TRANS64 P4, [R58+URZ+0x38890], R65 ;  /* 0x038890413a00c5a7 */ /* 0x000e64000808007f */
[----:B-1----:R-:W-:Y:S05]  /*1eab0*/  @!P4 BRA `(.L_x_1268) ;  /* 0xfffffffc00f0c947 */ /* 0x002fea000383ffff */
[----:B------:R-:W-:Y:S05]  /*1eac0*/  BRA `(.L_x_1515) ;  /* 0xfffffe4400a07947 */ /* 0x000fea000383ffff */
.L_x_1269:
[----:B------:R-:W-:Y:S01]  /*1ead0*/  BSSY B1, `(.L_x_1516) ;  /* 0x0000007000017945 */ /* 0x000fe20003800000 */
[----:B------:R-:W-:Y:S02]  /*1eae0*/  IMAD.MOV.U32 R12, RZ, RZ, RZ ;  /* 0x000000ffff0c7224 */ /* 0x000fe400078e00ff */
[----:B------:R-:W-:Y:S02]  /*1eaf0*/  IMAD.MOV.U32 R11, RZ, RZ, 0x1c1f ;  /* 0x00001c1fff0b7424 */ /* 0x000fe400078e00ff */
[----:B------:R-:W-:-:S07]  /*1eb00*/  IMAD.MOV.U32 R15, RZ, RZ, -0x1 ;  /* 0xffffffffff0f7424 */ /* 0x000fce00078e00ff */
[----:B0-----:R-:W-:Y:S05]  /*1eb10*/  WARPSYNC.COLLECTIVE R15, `(.L_x_1517) ;  /* 0x000000000f087348 */ /* 0x001fea0003c00000 */
[----:B------:R1:W2:Y:S02]  /*1eb20*/  SHFL.IDX P6, R14, R13, R12, R11 ;  /* 0x0000000c0d0e7389 */ /* 0x0002a400000c000b */
[----:B012---:R-:W-:Y:S01]  /*1eb30*/  ENDCOLLECTIVE ;  /* 0x000000000000791b */ /* 0x007fe20003800000 */
.L_x_1517:
[----:B------:R-:W-:Y:S05]  /*1eb40*/  BSYNC B1 ;  /* 0x0000000000017941 */ /* 0x000fea0003800000 */
.L_x_1516:
        /* <DEDUP_REMOVED lines=8> */
.L_x_1518:
[----:B------:R-:W-:Y:S05]  /*1ebd0*/  BRA `(.L_x_1519) ;  /* 0xfffffe4400707947 */ /* 0x000fea000383ffff */
.L_x_1279:
[----:B0-----:R0:W1:Y:S02]  /*1ebe0*/  SYNCS.PHASECHK.TRANS64.TRYWAIT P4, [R58+URZ+0x38890], R65 ;  /* 0x038890413a0075a7 */ /* 0x001064000808017f */
[----:B-1----:R-:W-:Y:S05]  /*1ebf0*/  @!P4 NANOSLEEP.SYNCS 0x989680 ;  /* 0x009896800000c95d */ /* 0x002fea0003900000 */
[----:B------:R-:W1:Y:S02]  /*1ec00*/  @!P4 SYNCS.PHASECHK.TRANS64 P4, [R58+URZ+0x38890], R65 ;  /* 0x038890413a00c5a7 */ /* 0x000e64000808007f */
[----:B-1----:R-:W-:Y:S05]  /*1ec10*/  @!P4 BRA `(.L_x_1279) ;  /* 0xfffffffc00f0c947 */ /* 0x002fea000383ffff */
[----:B------:R-:W-:Y:S05]  /*1ec20*/  BRA `(.L_x_1520) ;  /* 0xfffffe4c00d47947 */ /* 0x000fea000383ffff */
.L_x_1280:
[----:B------:R-:W-:Y:S01]  /*1ec30*/  BSSY B1, `(.L_x_1521) ;  /* 0x0000007000017945 */ /* 0x000fe20003800000 */
[----:B------:R-:W-:Y:S02]  /*1ec40*/  IMAD.MOV.U32 R12, RZ, RZ, RZ ;  /* 0x000000ffff0c7224 */ /* 0x000fe400078e00ff */
[----:B------:R-:W-:Y:S02]  /*1ec50*/  IMAD.MOV.U32 R11, RZ, RZ, 0x1c1f ;  /* 0x00001c1fff0b7424 */ /* 0x000fe400078e00ff */
[----:B------:R-:W-:-:S07]  /*1ec60*/  IMAD.MOV.U32 R15, RZ, RZ, -0x1 ;  /* 0xffffffffff0f7424 */ /* 0x000fce00078e00ff */
[----:B0-----:R-:W-:Y:S05]  /*1ec70*/  WARPSYNC.COLLECTIVE R15, `(.L_x_1522) ;  /* 0x000000000f087348 */ /* 0x001fea0003c00000 */
[----:B------:R1:W2:Y:S02]  /*1ec80*/  SHFL.IDX P6, R14, R13, R12, R11 ;  /* 0x0000000c0d0e7389 */ /* 0x0002a400000c000b */
[----:B012---:R-:W-:Y:S01]  /*1ec90*/  ENDCOLLECTIVE ;  /* 0x000000000000791b */ /* 0x007fe20003800000 */
.L_x_1522:
[----:B------:R-:W-:Y:S05]  /*1eca0*/  BSYNC B1 ;  /* 0x0000000000017941 */ /* 0x000fea0003800000 */
.L_x_1521:
        /* <DEDUP_REMOVED lines=8> */
.L_x_1523:
[----:B------:R-:W-:Y:S01]  /*1ed30*/  IMAD.MOV.U32 R66, RZ, RZ, R14 ;  /* 0x000000ffff427224 */ /* 0x000fe200078e000e */
[----:B------:R-:W-:Y:S06]  /*1ed40*/  BRA `(.L_x_1524) ;  /* 0xfffffe4c00a07947 */ /* 0x000fec000383ffff */
.L_x_1285:
[----:B-1----:R1:W2:Y:S02]  /*1ed50*/  SYNCS.PHASECHK.TRANS64.TRYWAIT P2, [R58+URZ+0x38890], R65 ;  /* 0x038890413a0075a7 */ /* 0x0022a4000804017f */
[----:B--2---:R-:W-:Y:S05]  /*1ed60*/  @!P2 NANOSLEEP.SYNCS 0x989680 ;  /* 0x009896800000a95d */ /* 0x004fea0003900000 */
[----:B------:R-:W2:Y:S02]  /*1ed70*/  @!P2 SYNCS.PHASECHK.TRANS64 P2, [R58+URZ+0x38890], R65 ;  /* 0x038890413a00a5a7 */ /* 0x000ea4000804007f */
[----:B--2---:R-:W-:Y:S05]  /*1ed80*/  @!P2 BRA `(.L_x_1285) ;  /* 0xfffffffc00f0a947 */ /* 0x004fea000383ffff */
[----:B------:R-:W-:Y:S05]  /*1ed90*/  BRA `(.L_x_1525) ;  /* 0xfffffe5400ac7947 */ /* 0x000fea000383ffff */
.L_x_1286:
[----:B------:R-:W-:Y:S01]  /*1eda0*/  BSSY B1, `(.L_x_1526) ;  /* 0x0000007000017945 */ /* 0x000fe20003800000 */
[----:B------:R-:W-:Y:S02]  /*1edb0*/  IMAD.MOV.U32 R12, RZ, RZ, RZ ;  /* 0x000000ffff0c7224 */ /* 0x000fe400078e00ff */
[----:B------:R-:W-:Y:S02]  /*1edc0*/  IMAD.MOV.U32 R11, RZ, RZ, 0x1c1f ;  /* 0x00001c1fff0b7424 */ /* 0x000fe400078e00ff */
[----:B------:R-:W-:-:S07]  /*1edd0*/  IMAD.MOV.U32 R15, RZ, RZ, -0x1 ;  /* 0xffffffffff0f7424 */ /* 0x000fce00078e00ff */
[----:B-1----:R-:W-:Y:S05]  /*1ede0*/  WARPSYNC.COLLECTIVE R15, `(.L_x_1527) ;  /* 0x000000000f087348 */ /* 0x002fea0003c00000 */
[----:B------:R0:W2:Y:S02]  /*1edf0*/  SHFL.IDX P6, R14, R13, R12, R11 ;  /* 0x0000000c0d0e7389 */ /* 0x0000a400000c000b */
[----:B012---:R-:W-:Y:S01]  /*1ee00*/  ENDCOLLECTIVE ;  /* 0x000000000000791b */ /* 0x007fe20003800000 */
.L_x_1527:
[----:B------:R-:W-:Y:S05]  /*1ee10*/  BSYNC B1 ;  /* 0x0000000000017941 */ /* 0x000fea0003800000 */
.L_x_1526:
        /* <DEDUP_REMOVED lines=8> */
.L_x_1528:
[----:B------:R-:W-:Y:S05]  /*1eea0*/  BRA `(.L_x_1529) ;  /* 0xfffffe5400cc7947 */ /* 0x000fea000383ffff */
.L_x_1290:
[----:B-1----:R1:W2:Y:S02]  /*1eeb0*/  SYNCS.PHASECHK.TRANS64.TRYWAIT P3, [R58+URZ+0x388b0], R65 ;  /* 0x0388b0413a0075a7 */ /* 0x0022a4000806017f */
[----:B--2---:R-:W-:Y:S05]  /*1eec0*/  @!P3 NANOSLEEP.SYNCS 0x989680 ;  /* 0x009896800000b95d */ /* 0x004fea0003900000 */
[----:B------:R-:W2:Y:S02]  /*1eed0*/  @!P3 SYNCS.PHASECHK.TRANS64 P3, [R58+URZ+0x388b0], R65 ;  /* 0x0388b0413a00b5a7 */ /* 0x000ea4000806007f */
[----:B--2---:R-:W-:Y:S05]  /*1eee0*/  @!P3 BRA `(.L_x_1290) ;  /* 0xfffffffc00f0b947 */ /* 0x004fea000383ffff */
[----:B------:R-:W-:Y:S05]  /*1eef0*/  BRA `(.L_x_1530) ;  /* 0xfffffe5800587947 */ /* 0x000fea000383ffff */
.L_x_1319:
        /* <DEDUP_REMOVED lines=8> */
.L_x_1532:
[----:B------:R-:W-:Y:S05]  /*1ef80*/  BSYNC B1 ;  /* 0x0000000000017941 */ /* 0x000fea0003800000 */
.L_x_1531:
        /* <DEDUP_REMOVED lines=8> */
.L_x_1533:
[----:B------:R-:W-:Y:S02]  /*1f010*/  IMAD.MOV.U32 R13, RZ, RZ, R24 ;  /* 0x000000ffff0d7224 */ /* 0x000fe400078e0018 */
[----:B------:R-:W-:-:S07]  /*1f020*/  IMAD.MOV.U32 R20, RZ, RZ, R14 ;  /* 0x000000ffff147224 */ /* 0x000fce00078e000e */
[----:B------:R-:W-:Y:S05]  /*1f030*/  WARPSYNC.COLLECTIVE R15, `(.L_x_1534) ;  /* 0x000000000f087348 */ /* 0x000fea0003c00000 */
[----:B------:R0:W1:Y:S02]  /*1f040*/  SHFL.IDX P6, R14, R13, R12, R11 ;  /* 0x0000000c0d0e7389 */ /* 0x00006400000c000b */
[----:B01----:R-:W-:Y:S01]  /*1f050*/  ENDCOLLECTIVE ;  /* 0x000000000000791b */ /* 0x003fe20003800000 */
.L_x_1534:
[----:B------:R-:W-:Y:S02]  /*1f060*/  IMAD.MOV.U32 R13, RZ, RZ, R27 ;  /* 0x000000ffff0d7224 */ /* 0x000fe400078e001b */
[----:B------:R-:W-:-:S07]  /*1f070*/  IMAD.MOV.U32 R24, RZ, RZ, R14 ;  /* 0x000000ffff187224 */ /* 0x000fce00078e000e */
[----:B------:R-:W-:Y:S05]  /*1f080*/  WARPSYNC.COLLECTIVE R15, `(.L_x_1535) ;  /* 0x000000000f087348 */ /* 0x000fea0003c00000 */
[----:B------:R0:W1:Y:S02]  /*1f090*/  SHFL.IDX P6, R14, R13, R12, R11 ;  /* 0x0000000c0d0e7389 */ /* 0x00006400000c000b */
[----:B01----:R-:W-:Y:S01]  /*1f0a0*/  ENDCOLLECTIVE ;  /* 0x000000000000791b */ /* 0x003fe20003800000 */
.L_x_1535:
[----:B------:R-:W-:Y:S01]  /*1f0b0*/  IMAD.MOV.U32 R21, RZ, RZ, R14 ;  /* 0x000000ffff157224 */ /* 0x000fe200078e000e */
[----:B------:R-:W-:Y:S06]  /*1f0c0*/  BRA `(.L_x_1536) ;  /* 0xfffffe8c004c7947 */ /* 0x000fec000383ffff */
.L_x_1323:
[----:B0-----:R0:W1:Y:S02]  /*1f0d0*/  SYNCS.PHASECHK.TRANS64.TRYWAIT P0, [R2+URZ+0x38800], R13 ;  /* 0x0388000d020075a7 */ /* 0x001064000800017f */
[----:B-1----:R-:W-:Y:S05]  /*1f0e0*/  @!P0 NANOSLEEP.SYNCS 0x989680 ;  /* 0x009896800000895d */ /* 0x002fea0003900000 */
[----:B------:R-:W1:Y:S02]  /*1f0f0*/  @!P0 SYNCS.PHASECHK.TRANS64 P0, [R2+URZ+0x38800], R13 ;  /* 0x0388000d020085a7 */ /* 0x000e64000800007f */
[----:B-1----:R-:W-:Y:S05]  /*1f100*/  @!P0 BRA `(.L_x_1323) ;  /* 0xfffffffc00f08947 */ /* 0x002fea000383ffff */
[----:B------:R-:W-:Y:S05]  /*1f110*/  BRA `(.L_x_1537) ;  /* 0xfffffe9000747947 */ /* 0x000fea000383ffff */
.L_x_1331:
        /* <DEDUP_REMOVED lines=8> */
.L_x_1539:
[----:B------:R-:W-:Y:S05]  /*1f1a0*/  BSYNC B1 ;  /* 0x0000000000017941 */ /* 0x000fea0003800000 */
.L_x_1538:
        /* <DEDUP_REMOVED lines=8> */
.L_x_1540:
[----:B------:R-:W-:Y:S02]  /*1f230*/  IMAD.MOV.U32 R13, RZ, RZ, R24 ;  /* 0x000000ffff0d7224 */ /* 0x000fe400078e0018 */
[----:B------:R-:W-:-:S07]  /*1f240*/  IMAD.MOV.U32 R20, RZ, RZ, R14 ;  /* 0x000000ffff147224 */ /* 0x000fce00078e000e */
[----:B------:R-:W-:Y:S05]  /*1f250*/  WARPSYNC.COLLECTIVE R15, `(.L_x_1541) ;  /* 0x000000000f087348 */ /* 0x000fea0003c00000 */
[----:B------:R0:W1:Y:S02]  /*1f260*/  SHFL.IDX P6, R14, R13, R12, R11 ;  /* 0x0000000c0d0e7389 */ /* 0x00006400000c000b */
[----:B01----:R-:W-:Y:S01]  /*1f270*/  ENDCOLLECTIVE ;  /* 0x000000000000791b */ /* 0x003fe20003800000 */
.L_x_1541:
[----:B------:R-:W-:Y:S02]  /*1f280*/  IMAD.MOV.U32 R13, RZ, RZ, R27 ;  /* 0x000000ffff0d7224 */ /* 0x000fe400078e001b */
[----:B------:R-:W-:-:S07]  /*1f290*/  IMAD.MOV.U32 R21, RZ, RZ, R14 ;  /* 0x000000ffff157224 */ /* 0x000fce00078e000e */
[----:B------:R-:W-:Y:S05]  /*1f2a0*/  WARPSYNC.COLLECTIVE R15, `(.L_x_1542) ;  /* 0x000000000f087348 */ /* 0x000fea0003c00000 */
[----:B------:R0:W1:Y:S02]  /*1f2b0*/  SHFL.IDX P6, R14, R13, R12, R11 ;  /* 0x0000000c0d0e7389 */ /* 0x00006400000c000b */
[----:B01----:R-:W-:Y:S01]  /*1f2c0*/  ENDCOLLECTIVE ;  /* 0x000000000000791b */ /* 0x003fe20003800000 */
.L_x_1542:
[----:B------:R-:W-:Y:S05]  /*1f2d0*/  BRA `(.L_x_1543) ;  /* 0xfffffe9800d87947 */ /* 0x000fea000383ffff */
.L_x_1335:
[----:B0-----:R0:W1:Y:S02]  /*1f2e0*/  SYNCS.PHASECHK.TRANS64.TRYWAIT P1, [R2+URZ+0x38800], R25 ;  /* 0x03880019020075a7 */ /* 0x001064000802017f */
[----:B-1----:R-:W-:Y:S05]  /*1f2f0*/  @!P1 NANOSLEEP.SYNCS 0x989680 ;  /* 0x009896800000995d */ /* 0x002fea0003900000 */
[----:B------:R-:W1:Y:S02]  /*1f300*/  @!P1 SYNCS.PHASECHK.TRANS64 P1, [R2+URZ+0x38800], R25 ;  /* 0x03880019020095a7 */ /* 0x000e64000802007f */
[----:B-1----:R-:W-:Y:S05]  /*1f310*/  @!P1 BRA `(.L_x_1335) ;  /* 0xfffffffc00f09947 */ /* 0x002fea000383ffff */
[----:B------:R-:W-:Y:S05]  /*1f320*/  BRA `(.L_x_1544) ;  /* 0xfffffe9c00bc7947 */ /* 0x000fea000383ffff */
.L_x_1341:
[----:B-1----:R1:W2:Y:S02]  /*1f330*/  SYNCS.PHASECHK.TRANS64.TRYWAIT P1, [R11+URZ+0x38830], R10 ;  /* 0x0388300a0b0075a7 */ /* 0x0022a4000802017f */
[----:B--2---:R-:W-:Y:S05]  /*1f340*/  @!P1 NANOSLEEP.SYNCS 0x989680 ;  /* 0x009896800000995d */ /* 0x004fea0003900000 */
[----:B------:R-:W2:Y:S02]  /*1f350*/  @!P1 SYNCS.PHASECHK.TRANS64 P1, [R11+URZ+0x38830], R10 ;  /* 0x0388300a0b0095a7 */ /* 0x000ea4000802007f */
[----:B--2---:R-:W-:Y:S05]  /*1f360*/  @!P1 BRA `(.L_x_1341) ;  /* 0xfffffffc00f09947 */ /* 0x004fea000383ffff */
[----:B------:R-:W-:Y:S05]  /*1f370*/  BRA `(.L_x_1340) ;  /* 0xfffffea800e87947 */ /* 0x000fea000383ffff */
.L_x_1343:
[----:B--2---:R2:W3:Y:S02]  /*1f380*/  SYNCS.PHASECHK.TRANS64.TRYWAIT P1, [R2+URZ+0x38810], R3 ;  /* 0x03881003020075a7 */ /* 0x0044e4000802017f */
[----:B---3--:R-:W-:Y:S05]  /*1f390*/  @!P1 NANOSLEEP.SYNCS 0x989680 ;  /* 0x009896800000995d */ /* 0x008fea0003900000 */
[----:B------:R-:W3:Y:S02]  /*1f3a0*/  @!P1 SYNCS.PHASECHK.TRANS64 P1, [R2+URZ+0x38810], R3 ;  /* 0x03881003020095a7 */ /* 0x000ee4000802007f */
[----:B---3--:R-:W-:Y:S05]  /*1f3b0*/  @!P1 BRA `(.L_x_1343) ;  /* 0xfffffffc00f09947 */ /* 0x008fea000383ffff */
[----:B------:R-:W-:Y:S05]  /*1f3c0*/  BRA `(.L_x_1545) ;  /* 0xfffffeac00987947 */ /* 0x000fea000383ffff */
.L_x_1347:
[----:B0-----:R0:W2:Y:S02]  /*1f3d0*/  SYNCS.PHASECHK.TRANS64.TRYWAIT P1, [R11+URZ+0x38850], R10 ;  /* 0x0388500a0b0075a7 */ /* 0x0010a4000802017f */
[----:B--2---:R-:W-:Y:S05]  /*1f3e0*/  @!P1 NANOSLEEP.SYNCS 0x989680 ;  /* 0x009896800000995d */ /* 0x004fea0003900000 */
[----:B------:R-:W2:Y:S02]  /*1f3f0*/  @!P1 SYNCS.PHASECHK.TRANS64 P1, [R11+URZ+0x38850], R10 ;  /* 0x0388500a0b0095a7 */ /* 0x000ea4000802007f */
[----:B--2---:R-:W-:Y:S05]  /*1f400*/  @!P1 BRA `(.L_x_1347) ;  /* 0xfffffffc00f09947 */ /* 0x004fea000383ffff */
[----:B------:R-:W-:Y:S05]  /*1f410*/  BRA `(.L_x_1346) ;  /* 0xfffffeac00c47947 */ /* 0x000fea000383ffff */
.L_x_1356:
[----:B-1----:R1:W2:Y:S02]  /*1f420*/  SYNCS.PHASECHK.TRANS64.TRYWAIT P2, [R12+URZ+0x38830], R196 ;  /* 0x038830c40c0075a7 */ /* 0x0022a4000804017f */
[----:B--2---:R-:W-:Y:S05]  /*1f430*/  @!P2 NANOSLEEP.SYNCS 0x989680 ;  /* 0x009896800000a95d */ /* 0x004fea0003900000 */
[----:B------:R-:W2:Y:S02]  /*1f440*/  @!P2 SYNCS.PHASECHK.TRANS64 P2, [R12+URZ+0x38830], R196 ;  /* 0x038830c40c00a5a7 */ /* 0x000ea4000804007f */
[----:B--2---:R-:W-:Y:S05]  /*1f450*/  @!P2 BRA `(.L_x_1356) ;  /* 0xfffffffc00f0a947 */ /* 0x004fea000383ffff */
[----:B------:R-:W-:Y:S05]  /*1f460*/  BRA `(.L_x_1355) ;  /* 0xfffffedc00747947 */ /* 0x000fea000383ffff */
.L_x_1361:
[----:B---3--:R3:W4:Y:S02]  /*1f470*/  SYNCS.PHASECHK.TRANS64.TRYWAIT P2, [R12+URZ+0x38850], R196 ;  /* 0x038850c40c0075a7 */ /* 0x008724000804017f */
[----:B----4-:R-:W-:Y:S05]  /*1f480*/  @!P2 NANOSLEEP.SYNCS 0x989680 ;  /* 0x009896800000a95d */ /* 0x010fea0003900000 */
[----:B------:R-:W4:Y:S02]  /*1f490*/  @!P2 SYNCS.PHASECHK.TRANS64 P2, [R12+URZ+0x38850], R196 ;  /* 0x038850c40c00a5a7 */ /* 0x000f24000804007f */
[----:B----4-:R-:W-:Y:S05]  /*1f4a0*/  @!P2 BRA `(.L_x_1361) ;  /* 0xfffffffc00f0a947 */ /* 0x010fea000383ffff */
[----:B------:R-:W-:Y:S05]  /*1f4b0*/  BRA `(.L_x_1360) ;  /* 0xfffffee000187947 */ /* 0x000fea000383ffff */
.L_x_1396:
        /* <DEDUP_REMOVED lines=11> */
.L_x_1547:
[----:B------:R-:W-:Y:S05]  /*1f570*/  BSYNC B1 ;  /* 0x0000000000017941 */ /* 0x000fea0003800000 */
.L_x_1546:
[----:B------:R-:W-:Y:S05]  /*1f580*/  BRA `(.L_x_1548) ;  /* 0xffffff8000e87947 */ /* 0x000fea000383ffff */
.L_x_1398:
[----:B------:R-:W-:Y:S01]  /*1f590*/  BSSY B1, `(.L_x_1549) ;  /* 0x0000006000017945 */ /* 0x000fe20003800000 */
[----:B------:R-:W-:-:S07]  /*1f5a0*/  IMAD.MOV.U32 R15, RZ, RZ, -0x1 ;  /* 0xffffffffff0f7424 */ /* 0x000fce00078e00ff */
[----:B0-----:R-:W-:Y:S05]  /*1f5b0*/  WARPSYNC.COLLECTIVE R15, `(.L_x_1550) ;  /* 0x000000000f0c7348 */ /* 0x001fea0003c00000 */
[----:B------:R-:W-:Y:S02]  /*1f5c0*/  ELECT P6, UR62, PT ;  /* 0x00000000003e782f */ /* 0x000fe400038c0000 */
[----:B------:R-:W-:Y:S01]  /*1f5d0*/  MOV R14, UR62 ;  /* 0x0000003e000e7c02 */ /* 0x000fe20008000f00 */
[----:B0-----:R-:W-:Y:S10]  /*1f5e0*/  ENDCOLLECTIVE ;  /* 0x000000000000791b */ /* 0x001ff40003800000 */
.L_x_1550:
[----:B------:R-:W-:Y:S05]  /*1f5f0*/  BSYNC B1 ;  /* 0x0000000000017941 */ /* 0x000fea0003800000 */
.L_x_1549:
[----:B------:R-:W-:Y:S05]  /*1f600*/  BRA `(.L_x_1397) ;  /* 0xffffff8000e07947 */ /* 0x000fea000383ffff */
.L_x_1400:
[----:B0-----:R0:W1:Y:S02]  /*1f610*/  SYNCS.PHASECHK.TRANS64.TRYWAIT P0, [R18+URZ+0x38820], R3 ;  /* 0x03882003120075a7 */ /* 0x001064000800017f */
[----:B-1----:R-:W-:Y:S05]  /*1f620*/  @!P0 NANOSLEEP.SYNCS 0x989680 ;  /* 0x009896800000895d */ /* 0x002fea0003900000 */
[----:B------:R-:W1:Y:S02]  /*1f630*/  @!P0 SYNCS.PHASECHK.TRANS64 P0, [R18+URZ+0x38820], R3 ;  /* 0x03882003120085a7 */ /* 0x000e64000800007f */
[----:B-1----:R-:W-:Y:S05]  /*1f640*/  @!P0 BRA `(.L_x_1400) ;  /* 0xfffffffc00f08947 */ /* 0x002fea000383ffff */
[----:B------:R-:W-:Y:S05]  /*1f650*/  BRA `(.L_x_1551) ;  /* 0xffffff8000f07947 */ /* 0x000fea000383ffff */
.L_x_1404:
[----:B0-----:R0:W1:Y:S02]  /*1f660*/  SYNCS.PHASECHK.TRANS64.TRYWAIT P0, [R3+URZ+0x388a0], R8 ;  /* 0x0388a008030075a7 */ /* 0x001064000800017f */
[----:B-1----:R-:W-:Y:S05]  /*1f670*/  @!P0 NANOSLEEP.SYNCS 0x989680 ;  /* 0x009896800000895d */ /* 0x002fea0003900000 */
[----:B------:R-:W1:Y:S02]  /*1f680*/  @!P0 SYNCS.PHASECHK.TRANS64 P0, [R3+URZ+0x388a0], R8 ;  /* 0x0388a008030085a7 */ /* 0x000e64000800007f */
[----:B-1----:R-:W-:Y:S05]  /*1f690*/  @!P0 BRA `(.L_x_1404) ;  /* 0xfffffffc00f08947 */ /* 0x002fea000383ffff */
[----:B------:R-:W-:Y:S05]  /*1f6a0*/  BRA `(.L_x_1552) ;  /* 0xffffff8400087947 */ /* 0x000fea000383ffff */
.L_x_1409:
[----:B-1----:R1:W2:Y:S02]  /*1f6b0*/  SYNCS.PHASECHK.TRANS64.TRYWAIT P0, [R3+URZ+0x388c0], R8 ;  /* 0x0388c008030075a7 */ /* 0x0022a4000800017f */
[----:B--2---:R-:W-:Y:S05]  /*1f6c0*/  @!P0 NANOSLEEP.SYNCS 0x989680 ;  /* 0x009896800000895d */ /* 0x004fea0003900000 */
[----:B------:R-:W2:Y:S02]  /*1f6d0*/  @!P0 SYNCS.PHASECHK.TRANS64 P0, [R3+URZ+0x388c0], R8 ;  /* 0x0388c008030085a7 */ /* 0x000ea4000800007f */
[----:B--2---:R-:W-:Y:S05]  /*1f6e0*/  @!P0 BRA `(.L_x_1409) ;  /* 0xfffffffc00f08947 */ /* 0x004fea000383ffff */
[----:B------:R-:W-:Y:S05]  /*1f6f0*/  BRA `(.L_x_1553) ;  /* 0xffffff8400847947 */ /* 0x000fea000383ffff */
.L_x_1423:
[----:B0-----:R0:W1:Y:S02]  /*1f700*/  SYNCS.PHASECHK.TRANS64.TRYWAIT P2, [R8+URZ+0x388a0], R2 ;  /* 0x0388a002080075a7 */ /* 0x001064000804017f */
[----:B-1----:R-:W-:Y:S05]  /*1f710*/  @!P2 NANOSLEEP.SYNCS 0x989680 ;  /* 0x009896800000a95d */ /* 0x002fea0003900000 */
[----:B------:R-:W1:Y:S02]  /*1f720*/  @!P2 SYNCS.PHASECHK.TRANS64 P2, [R8+URZ+0x388a0], R2 ;  /* 0x0388a0020800a5a7 */ /* 0x000e64000804007f */
[----:B-1----:R-:W-:Y:S05]  /*1f730*/  @!P2 BRA `(.L_x_1423) ;  /* 0xfffffffc00f0a947 */ /* 0x002fea000383ffff */
[----:B------:R-:W-:Y:S05]  /*1f740*/  BRA `(.L_x_1554) ;  /* 0xffffff8c00e87947 */ /* 0x000fea000383ffff */
.L_x_1428:
[----:B-1----:R1:W2:Y:S02]  /*1f750*/  SYNCS.PHASECHK.TRANS64.TRYWAIT P2, [R8+URZ+0x388c0], R2 ;  /* 0x0388c002080075a7 */ /* 0x0022a4000804017f */
[----:B--2---:R-:W-:Y:S05]  /*1f760*/  @!P2 NANOSLEEP.SYNCS 0x989680 ;  /* 0x009896800000a95d */ /* 0x004fea0003900000 */
[----:B------:R-:W2:Y:S02]  /*1f770*/  @!P2 SYNCS.PHASECHK.TRANS64 P2, [R8+URZ+0x388c0], R2 ;  /* 0x0388c0020800a5a7 */ /* 0x000ea4000804007f */
[----:B--2---:R-:W-:Y:S05]  /*1f780*/  @!P2 BRA `(.L_x_1428) ;  /* 0xfffffffc00f0a947 */ /* 0x004fea000383ffff */
[----:B------:R-:W-:Y:S05]  /*1f790*/  BRA `(.L_x_1555) ;  /* 0xffffff9000607947 */ /* 0x000fea000383ffff */
.L_x_1450:
        /* <DEDUP_REMOVED lines=11> */
.L_x_1557:
[----:B------:R-:W-:Y:S05]  /*1f850*/  BSYNC B0 ;  /* 0x0000000000007941 */ /* 0x000fea0003800000 */
.L_x_1556:
[----:B------:R-:W-:Y:S05]  /*1f860*/  BRA `(.L_x_1558) ;  /* 0xffffffa400d87947 */ /* 0x000fea000383ffff */
.L_x_1453:
[----:B0-----:R0:W1:Y:S02]  /*1f870*/  SYNCS.PHASECHK.TRANS64.TRYWAIT P0, [R26+URZ+0x38840], R0 ;  /* 0x038840001a0075a7 */ /* 0x001064000800017f */
[----:B-1----:R-:W-:Y:S05]  /*1f880*/  @!P0 NANOSLEEP.SYNCS 0x989680 ;  /* 0x009896800000895d */ /* 0x002fea0003900000 */
[----:B------:R-:W1:Y:S02]  /*1f890*/  @!P0 SYNCS.PHASECHK.TRANS64 P0, [R26+URZ+0x38840], R0 ;  /* 0x038840001a0085a7 */ /* 0x000e64000800007f */
[----:B-1----:R-:W-:Y:S05]  /*1f8a0*/  @!P0 BRA `(.L_x_1453) ;  /* 0xfffffffc00f08947 */ /* 0x002fea000383ffff */
[----:B------:R-:W-:Y:S05]  /*1f8b0*/  BRA `(.L_x_1559) ;  /* 0xffffffa8000c7947 */ /* 0x000fea000383ffff */
.L_x_1454:
        /* <DEDUP_REMOVED lines=8> */
.L_x_1561:
[----:B------:R-:W-:Y:S05]  /*1f940*/  BSYNC B0 ;  /* 0x0000000000007941 */ /* 0x000fea0003800000 */
.L_x_1560:
        /* <DEDUP_REMOVED lines=9> */
.L_x_1562:
[----:B------:R-:W-:Y:S02]  /*1f9e0*/  IMAD.MOV.U32 R13, RZ, RZ, R4 ;  /* 0x000000ffff0d7224 */ /* 0x000fe400078e0004 */
[----:B------:R-:W-:Y:S02]  /*1f9f0*/  IMAD.MOV.U32 R12, RZ, RZ, 0x1 ;  /* 0x00000001ff0c7424 */ /* 0x000fe400078e00ff */
[----:B------:R-:W-:-:S07]  /*1fa00*/  IMAD.MOV.U32 R3, RZ, RZ, R14 ;  /* 0x000000ffff037224 */ /* 0x000fce00078e000e */
[----:B------:R-:W-:Y:S05]  /*1fa10*/  WARPSYNC.COLLECTIVE R15, `(.L_x_1563) ;  /* 0x000000000f087348 */ /* 0x000fea0003c00000 */
[----:B------:R0:W1:Y:S02]  /*1fa20*/  SHFL.IDX P6, R14, R13, R12, R11 ;  /* 0x0000000c0d0e7389 */ /* 0x00006400000c000b */
[----:B01----:R-:W-:Y:S01]  /*1fa30*/  ENDCOLLECTIVE ;  /* 0x000000000000791b */ /* 0x003fe20003800000 */
.L_x_1563:
        /* <DEDUP_REMOVED lines=15> */
.L_x_1564:
[----:B------:R-:W-:Y:S02]  /*1fb30*/  @P0 IMAD R6, R5, 0x2, R18 ;  /* 0x0000000205060824 */ /* 0x000fe400078e0212 */
[----:B------:R-:W-:Y:S02]  /*1fb40*/  IMAD.MOV.U32 R13, RZ, RZ, R4 ;  /* 0x000000ffff0d7224 */ /* 0x000fe400078e0004 */
[----:B------:R-:W-:Y:S02]  /*1fb50*/  IMAD.MOV.U32 R12, RZ, RZ, 0x2 ;  /* 0x00000002ff0c7424 */ /* 0x000fe400078e00ff */
[----:B------:R-:W-:-:S07]  /*1fb60*/  IMAD.MOV.U32 R3, RZ, RZ, R14 ;  /* 0x000000ffff037224 */ /* 0x000fce00078e000e */
[----:B------:R-:W-:Y:S05]  /*1fb70*/  WARPSYNC.COLLECTIVE R15, `(.L_x_1565) ;  /* 0x000000000f087348 */ /* 0x000fea0003c00000 */
[----:B------:R0:W1:Y:S02]  /*1fb80*/  SHFL.IDX P6, R14, R13, R12, R11 ;  /* 0x0000000c0d0e7389 */ /* 0x00006400000c000b */
[----:B01----:R-:W-:Y:S01]  /*1fb90*/  ENDCOLLECTIVE ;  /* 0x000000000000791b */ /* 0x003fe20003800000 */
.L_x_1565:
        /* <DEDUP_REMOVED lines=15> */
.L_x_1566:
[----:B------:R-:W-:Y:S02]  /*1fc90*/  @P0 IMAD R6, R5, 0x2, R18 ;  /* 0x0000000205060824 */ /* 0x000fe400078e0212 */
[----:B------:R-:W-:Y:S02]  /*1fca0*/  IMAD.MOV.U32 R13, RZ, RZ, R4 ;  /* 0x000000ffff0d7224 */ /* 0x000fe400078e0004 */
[----:B------:R-:W-:Y:S02]  /*1fcb0*/  IMAD.MOV.U32 R12, RZ, RZ, 0x3 ;  /* 0x00000003ff0c7424 */ /* 0x000fe400078e00ff */
[----:B------:R-:W-:-:S07]  /*1fcc0*/  IMAD.MOV.U32 R3, RZ, RZ, R14 ;  /* 0x000000ffff037224 */ /* 0x000fce00078e000e */
[----:B------:R-:W-:Y:S05]  /*1fcd0*/  WARPSYNC.COLLECTIVE R15, `(.L_x_1567) ;  /* 0x000000000f087348 */ /* 0x000fea0003c00000 */
[----:B------:R0:W1:Y:S02]  /*1fce0*/  SHFL.IDX P6, R14, R13, R12, R11 ;  /* 0x0000000c0d0e7389 */ /* 0x00006400000c000b */
[----:B01----:R-:W-:Y:S01]  /*1fcf0*/  ENDCOLLECTIVE ;  /* 0x000000000000791b */ /* 0x003fe20003800000 */
.L_x_1567:
        /* <DEDUP_REMOVED lines=10> */
.L_x_1568:
[----:B------:R-:W-:Y:S01]  /*1fda0*/  @!PT LDS RZ, [RZ] ;  /* 0x00000000fffff984 */ /* 0x000fe20000000800 */
[----:B------:R-:W-:Y:S01]  /*1fdb0*/  @!PT LDS RZ, [RZ] ;  /* 0x00000000fffff984 */ /* 0x000fe20000000800 */
[----:B------:R-:W-:Y:S01]  /*1fdc0*/  @!PT LDS RZ, [RZ] ;  /* 0x00000000fffff984 */ /* 0x000fe20000000800 */
[----:B------:R0:W-:Y:S01]  /*1fdd0*/  @P0 LDGSTS.E.BYPASS.LTC128B.128 [R6+0x23400], desc[UR42][R2.64], !P2 ;  /* 0x2340000002060fae */ /* 0x0001e2000d101d6a */
[----:B------:R-:W-:Y:S01]  /*1fde0*/  IMAD.MOV.U32 R0, RZ, RZ, R14 ;  /* 0x000000ffff007224 */ /* 0x000fe200078e000e */
[----:B------:R-:W-:Y:S06]  /*1fdf0*/  BRA `(.L_x_1569) ;  /* 0xffffffa400c47947 */ /* 0x000fec000383ffff */
.L_x_1459:
        /* <DEDUP_REMOVED lines=9> */
.L_x_1570:
[C---:B------:R-:W-:Y:S01]  /*1fe90*/  VIADD R10, R25.reuse, 0x10 ;  /* 0x00000010190a7836 */ /* 0x040fe20000000000 */
[C---:B------:R-:W-:Y:S01]  /*1fea0*/  ISETP.GE.AND P0, PT, R25.reuse, R3, PT ;  /* 0x000000031900720c */ /* 0x040fe20003f06270 */
[----:B------:R-:W-:-:S03]  /*1feb0*/  VIADD R8, R25, 0x20 ;  /* 0x0000002019087836 */ /* 0x000fc60000000000 */
[----:B------:R0:W-:Y:S04]  /*1fec0*/  STL [R1+0x18], R10 ;  /* 0x0000180a01007387 */ /* 0x0001e80000100800 */
[----:B------:R0:W-:Y:S01]  /*1fed0*/  STL [R1+0x1c], R8 ;  /* 0x00001c0801007387 */ /* 0x0001e20000100800 */
[----:B------:R-:W-:Y:S02]  /*1fee0*/  IMAD.MOV.U32 R13, RZ, RZ, R0 ;  /* 0x000000ffff0d7224 */ /* 0x000fe400078e0000 */
[----:B------:R-:W-:-:S07]  /*1fef0*/  IMAD.MOV.U32 R5, RZ, RZ, R14 ;  /* 0x000000ffff057224 */ /* 0x000fce00078e000e */
[----:B0-----:R-:W-:Y:S05]  /*1ff00*/  WARPSYNC.COLLECTIVE R15, `(.L_x_1571) ;  /* 0x000000000f087348 */ /* 0x001fea0003c00000 */
[----:B------:R1:W2:Y:S02]  /*1ff10*/  SHFL.IDX P6, R14, R13, R12, R11 ;  /* 0x0000000c0d0e7389 */ /* 0x0002a400000c000b */
[----:B012---:R-:W-:Y:S01]  /*1ff20*/  ENDCOLLECTIVE ;  /* 0x000000000000791b */ /* 0x007fe20003800000 */
.L_x_1571:
[----:B------:R-:W-:Y:S02]  /*1ff30*/  IMAD.MOV.U32 R13, RZ, RZ, R2 ;  /* 0x000000ffff0d7224 */ /* 0x000fe400078e0002 */
[----:B------:R-:W-:Y:S02]  /*1ff40*/  IMAD.MOV.U32 R12, RZ, RZ, 0x1 ;  /* 0x00000001ff0c7424 */ /* 0x000fe400078e00ff */
[----:B------:R-:W-:-:S07]  /*1ff50*/  IMAD.MOV.U32 R4, RZ, RZ, R14 ;  /* 0x000000ffff047224 */ /* 0x000fce00078e000e */
[----:B------:R-:W-:Y:S05]  /*1ff60*/  WARPSYNC.COLLECTIVE R15, `(.L_x_1572) ;  /* 0x000000000f087348 */ /* 0x000fea0003c00000 */
[----:B------:R0:W1:Y:S02]  /*1ff70*/  SHFL.IDX P6, R14, R13, R12, R11 ;  /* 0x0000000c0d0e7389 */ /* 0x00006400000c000b */
[----:B01----:R-:W-:Y:S01]  /*1ff80*/  ENDCOLLECTIVE ;  /* 0x000000000000791b */ /* 0x003fe20003800000 */
.L_x_1572:
[----:B------:R-:W-:-:S05]  /*1ff90*/  @!P0 LEA R4, P2, R7, R4, 0x1 ;  /* 0x0000000407048211 */ /* 0x000fca00078408ff */
[----:B------:R-:W-:-:S05]  /*1ffa0*/  @!P0 IMAD.X R5, RZ, RZ, R5, P2 ;  /* 0x000000ffff058224 */ /* 0x000fca00010e0605 */
[----:B------:R-:W-:Y:S01]  /*1ffb0*/  @!PT LDS RZ, [RZ] ;  /* 0x00000000fffff984 */ /* 0x000fe20000000800 */
[----:B------:R-:W-:Y:S01]  /*1ffc0*/  @!PT LDS RZ, [RZ] ;  /* 0x00000000fffff984 */ /* 0x000fe20000000800 */
[----:B------:R-:W-:Y:S01]  /*1ffd0*/  @!PT LDS RZ, [RZ] ;  /* 0x00000000fffff984 */ /* 0x000fe20000000800 */
[----:B------:R0:W-:Y:S01]  /*1ffe0*/  @!P0 LDGSTS.E.BYPASS.LTC128B.128 [R23+0x20400], desc[UR42][R4.64], !P1 ;  /* 0x2040000004178fae */ /* 0x0001e2000c901d6a */
[----:B------:R-:W-:Y:S01]  /*1fff0*/  IMAD.MOV.U32 R13, RZ, RZ, R0 ;  /* 0x000000ffff0d7224 */ /* 0x000fe200078e0000 */
[----:B------:R-:W-:Y:S01]  /*20000*/  ISETP.GE.AND P0, PT, R10, R3, PT ;  /* 0x000000030a00720c */ /* 0x000fe20003f06270 */
[----:B0-----:R-:W-:-:S12]  /*20010*/  IMAD.MOV.U32 R4, RZ, RZ, R14 ;  /* 0x000000ffff047224 */ /* 0x001fd800078e000e */
[----:B------:R-:W-:Y:S05]  /*20020*/  WARPSYNC.COLLECTIVE R15, `(.L_x_1573) ;  /* 0x000000000f087348 */ /* 0x000fea0003c00000 */
[----:B------:R0:W1:Y:S02]  /*20030*/  SHFL.IDX P6, R14, R13, R12, R11 ;  /* 0x0000000c0d0e7389 */ /* 0x00006400000c000b */
[----:B01----:R-:W-:Y:S01]  /*20040*/  ENDCOLLECTIVE ;  /* 0x000000000000791b */ /* 0x003fe20003800000 */
.L_x_1573:
[----:B------:R-:W-:Y:S02]  /*20050*/  IMAD.MOV.U32 R13, RZ, RZ, R2 ;  /* 0x000000ffff0d7224 */ /* 0x000fe400078e0002 */
[----:B------:R-:W-:Y:S02]  /*20060*/  IMAD.MOV.U32 R12, RZ, RZ, 0x2 ;  /* 0x00000002ff0c7424 */ /* 0x000fe400078e00ff */
[----:B------:R-:W-:-:S07]  /*20070*/  IMAD.MOV.U32 R5, RZ, RZ, R14 ;  /* 0x000000ffff057224 */ /* 0x000fce00078e000e */
[----:B------:R-:W-:Y:S05]  /*20080*/  WARPSYNC.COLLECTIVE R15, `(.L_x_1574) ;  /* 0x000000000f087348 */ /* 0x000fea0003c00000 */
[----:B------:R0:W1:Y:S02]  /*20090*/  SHFL.IDX P6, R14, R13, R12, R11 ;  /* 0x0000000c0d0e7389 */ /* 0x00006400000c000b */
[----:B01----:R-:W-:Y:S01]  /*200a0*/  ENDCOLLECTIVE ;  /* 0x000000000000791b */ /* 0x003fe20003800000 */
.L_x_1574:
        /* <DEDUP_REMOVED lines=10> */
.L_x_1575:
[----:B------:R-:W-:Y:S01]  /*20150*/  @!PT LDS RZ, [RZ] ;  /* 0x00000000fffff984 */ /* 0x000fe20000000800 */
[----:B------:R-:W-:Y:S01]  /*20160*/  @!PT LDS RZ, [RZ] ;  /* 0x00000000fffff984 */ /* 0x000fe20000000800 */
[----:B------:R-:W-:Y:S01]  /*20170*/  @!PT LDS RZ, [RZ] ;  /* 0x00000000fffff984 */ /* 0x000fe20000000800 */
[----:B------:R0:W-:Y:S01]  /*20180*/  @!P0 LDGSTS.E.BYPASS.LTC128B.128 [R23+0x20c00], desc[UR42][R4.64], !P1 ;  /* 0x20c0000004178fae */ /* 0x0001e2000c901d6a */
[----:B------:R-:W-:Y:S01]  /*20190*/  ISETP.GE.AND P0, PT, R8, R3, PT ;  /* 0x000000030800720c */ /* 0x000fe20003f06270 */
[----:B------:R-:W-:Y:S02]  /*201a0*/  IMAD.MOV.U32 R13, RZ, RZ, R2 ;  /* 0x000000ffff0d7224 */ /* 0x000fe400078e0002 */
[----:B------:R-:W-:Y:S02]  /*201b0*/  IMAD.MOV.U32 R12, RZ, RZ, 0x3 ;  /* 0x00000003ff0c7424 */ /* 0x000fe400078e00ff */
[----:B0-----:R-:W-:-:S08]  /*201c0*/  IMAD.MOV.U32 R4, RZ, RZ, R14 ;  /* 0x000000ffff047224 */ /* 0x001fd000078e000e */
[----:B------:R-:W-:Y:S05]  /*201d0*/  WARPSYNC.COLLECTIVE R15, `(.L_x_1576) ;  /* 0x000000000f087348 */ /* 0x000fea0003c00000 */
[----:B------:R0:W1:Y:S02]  /*201e0*/  SHFL.IDX P6, R14, R13, R12, R11 ;  /* 0x0000000c0d0e7389 */ /* 0x00006400000c000b */
[----:B01----:R-:W-:Y:S01]  /*201f0*/  ENDCOLLECTIVE ;  /* 0x000000000000791b */ /* 0x003fe20003800000 */
.L_x_1576:
        /* <DEDUP_REMOVED lines=14> */
.L_x_1577:
[----:B------:R-:W-:Y:S01]  /*202e0*/  IMAD.MOV.U32 R0, RZ, RZ, R14 ;  /* 0x000000ffff007224 */ /* 0x000fe200078e000e */
[----:B------:R-:W-:Y:S06]  /*202f0*/  BRA `(.L_x_1578) ;  /* 0xffffffa800d87947 */ /* 0x000fec000383ffff */
.L_x_1463:
[----:B------:R-:W2:Y:S04]  /*20300*/  LDL.LU R10, [R1+0x14] ;  /* 0x00001400010a7983 */ /* 0x000ea80000300800 */
[----:B------:R-:W3:Y:S04]  /*20310*/  LDL.LU R9, [R1+0x18] ;  /* 0x0000180001097983 */ /* 0x000ee80000300800 */
[----:B------:R-:W4:Y:S01]  /*20320*/  LDL.LU R8, [R1+0x1c] ;  /* 0x00001c0001087983 */ /* 0x000f220000300800 */
[----:B------:R-:W-:Y:S01]  /*20330*/  LOP3.LUT R16, R16, 0xffffefff, RZ, 0xc0, !PT ;  /* 0xffffefff10107812 */ /* 0x000fe200078ec0ff */
[----:B------:R-:W-:Y:S01]  /*20340*/  BSSY B0, `(.L_x_1579) ;  /* 0x0000029000007945 */ /* 0x000fe20003800000 */
[----:B------:R-:W-:-:S02]  /*20350*/  IMAD.MOV.U32 R13, RZ, RZ, R6 ;  /* 0x000000ffff0d7224 */ /* 0x000fc400078e0006 */
[----:B------:R-:W-:Y:S02]  /*20360*/  IMAD.MOV.U32 R12, RZ, RZ, RZ ;  /* 0x000000ffff0c7224 */ /* 0x000fe400078e00ff */
[----:B------:R-:W-:Y:S02]  /*20370*/  IMAD.MOV.U32 R11, RZ, RZ, 0x181f ;  /* 0x0000181fff0b7424 */ /* 0x000fe400078e00ff */
[----:B------:R-:W-:Y:S02]  /*20380*/  IMAD.MOV.U32 R15, RZ, RZ, -0x1 ;  /* 0xffffffffff0f7424 */ /* 0x000fe400078e00ff */
[----:B--2---:R-:W-:-:S05]  /*20390*/  IMAD R7, R10, R7, RZ ;  /* 0x000000070a077224 */ /* 0x004fca00078e02ff */
[-C--:B------:R-:W-:Y:S02]  /*203a0*/  ISETP.GE.AND P2, PT, R25, R7.reuse, PT ;  /* 0x000000071900720c */ /* 0x080fe40003f46270 */
[-C--:B---3--:R-:W-:Y:S02]  /*203b0*/  ISETP.GE.AND P1, PT, R9, R7.reuse, PT ;  /* 0x000000070900720c */ /* 0x088fe40003f26270 */
[----:B----4-:R-:W-:-:S09]  /*203c0*/  ISETP.GE.AND P0, PT, R8, R7, PT ;  /* 0x000000070800720c */ /* 0x010fd20003f06270 */
[C---:B------:R-:W-:Y:S02]  /*203d0*/  @!P2 LOP3.LUT R2, R4.reuse, 0x40, RZ, 0xc0, !PT ;  /* 0x000000400402a812 */ /* 0x040fe400078ec0ff */
[----:B------:R-:W-:Y:S02]  /*203e0*/  @!P1 LOP3.LUT R3, R4, 0x40, RZ, 0xc0, !PT ;  /* 0x0000004004039812 */ /* 0x000fe400078ec0ff */
[----:B------:R-:W-:Y:S02]  /*203f0*/  @!P2 SHF.R.U32.HI R2, RZ, 0x2, R2 ;  /* 0x00000002ff02a819 */ /* 0x000fe40000011602 */
[----:B------:R-:W-:Y:S02]  /*20400*/  @!P1 SHF.R.U32.HI R3, RZ, 0x2, R3 ;  /* 0x00000002ff039819 */ /* 0x000fe40000011603 */
[----:B------:R-:W-:Y:S02]  /*20410*/  @!P2 ISETP.NE.U32.AND P6, PT, R2, RZ, PT ;  /* 0x000000ff0200a20c */ /* 0x000fe40003fc5070 */
[----:B------:R-:W-:-:S02]  /*20420*/  @!P2 LOP3.LUT R2, R5, 0x80, RZ, 0xc0, !PT ;  /* 0x000000800502a812 */ /* 0x000fc400078ec0ff */
[----:B------:R-:W-:Y:S02]  /*20430*/  @!P0 LOP3.LUT R8, R4, 0x40, RZ, 0xc0, !PT ;  /* 0x0000004004088812 */ /* 0x000fe400078ec0ff */
[----:B------:R-:W-:Y:S02]  /*20440*/  @!P2 SHF.R.U32.HI R2, RZ, 0x3, R2 ;  /* 0x00000003ff02a819 */ /* 0x000fe40000011602 */
[----:B------:R-:W-:-:S05]  /*20450*/  @!P0 SHF.R.U32.HI R8, RZ, 0x2, R8 ;  /* 0x00000002ff088819 */ /* 0x000fca0000011608 */
[----:B------:R-:W-:Y:S02]  /*20460*/  @P6 LOP3.LUT R16, R16, 0x1000, RZ, 0xfc, !PT ;  /* 0x0000100010106812 */ /* 0x000fe400078efcff */
[----:B------:R-:W-:Y:S02]  /*20470*/  @!P2 ISETP.NE.U32.AND P6, PT, R2, RZ, PT ;  /* 0x000000ff0200a20c */ /* 0x000fe40003fc5070 */
[----:B------:R-:W-:Y:S02]  /*20480*/  LOP3.LUT R16, R16, 0xfffff7ff, RZ, 0xc0, !PT ;  /* 0xfffff7ff10107812 */ /* 0x000fe400078ec0ff */
[----:B------:R-:W-:-:S04]  /*20490*/  @!P1 LOP3.LUT R2, R5, 0x80, RZ, 0xc0, !PT ;  /* 0x0000008005029812 */ /* 0x000fc800078ec0ff */
[----:B------:R-:W-:-:S05]  /*204a0*/  @!P1 SHF.R.U32.HI R2, RZ, 0x3, R2 ;  /* 0x00000003ff029819 */ /* 0x000fca0000011602 */
[----:B------:R-:W-:Y:S02]  /*204b0*/  @P6 LOP3.LUT R16, R16, 0x800, RZ, 0xfc, !PT ;  /* 0x0000080010106812 */ /* 0x000fe400078efcff */
[----:B------:R-:W-:Y:S02]  /*204c0*/  @!P1 ISETP.NE.U32.AND P6, PT, R3, RZ, PT ;  /* 0x000000ff0300920c */ /* 0x000fe40003fc5070 */
[----:B------:R-:W-:-:S11]  /*204d0*/  LOP3.LUT R16, R16, 0xffffbfff, RZ, 0xc0, !PT ;  /* 0xffffbfff10107812 */ /* 0x000fd600078ec0ff */
[----:B------:R-:W-:Y:S02]  /*204e0*/  @P6 LOP3.LUT R16, R16, 0x4000, RZ, 0xfc, !PT ;  /* 0x0000400010106812 */ /* 0x000fe400078efcff */
[----:B------:R-:W-:Y:S02]  /*204f0*/  @!P1 ISETP.NE.U32.AND P6, PT, R2, RZ, PT ;  /* 0x000000ff0200920c */ /* 0x000fe40003fc5070 */
[----:B------:R-:W-:-:S11]  /*20500*/  LOP3.LUT R16, R16, 0xffffdfff, RZ, 0xc0, !PT ;  /* 0xffffdfff10107812 */ /* 0x000fd600078ec0ff */
        /* <DEDUP_REMOVED lines=12> */
.L_x_1580:
[----:B------:R-:W-:Y:S05]  /*205d0*/  BSYNC B0 ;  /* 0x0000000000007941 */ /* 0x000fea0003800000 */
.L_x_1579:
        /* <DEDUP_REMOVED lines=11> */
.L_x_1581:
[----:B------:R-:W-:-:S04]  /*20690*/  LOP3.LUT R16, R16, 0xfdffffff, RZ, 0xc0, !PT ;  /* 0xfdffffff10107812 */ /* 0x000fc800078ec0ff */
[----:B------:R-:W-:-:S04]  /*206a0*/  @P3 LOP3.LUT R16, R16, 0x2000000, RZ, 0xfc, !PT ;  /* 0x0200000010103812 */ /* 0x000fc800078efcff */
[C---:B------:R-:W-:Y:S02]  /*206b0*/  LOP3.LUT P3, RZ, R16.reuse, 0x200, RZ, 0xc0, !PT ;  /* 0x0000020010ff7812 */ /* 0x040fe4000786c0ff */
[----:B------:R-:W-:Y:S01]  /*206c0*/  LOP3.LUT R16, R16, 0xfeffffff, RZ, 0xc0, !PT ;  /* 0xfeffffff10107812 */ /* 0x000fe200078ec0ff */
[----:B------:R-:W-:-:S03]  /*206d0*/  IMAD.MOV.U32 R13, RZ, RZ, R6 ;  /* 0x000000ffff0d7224 */ /* 0x000fc600078e0006 */
[----:B------:R-:W-:Y:S01]  /*206e0*/  @P1 LOP3.LUT R16, R16, 0x1000000, RZ, 0xfc, !PT ;  /* 0x0100000010101812 */ /* 0x000fe200078efcff */
[----:B------:R-:W-:-:S03]  /*206f0*/  IMAD.MOV.U32 R12, RZ, RZ, 0x1 ;  /* 0x00000001ff0c7424 */ /* 0x000fc600078e00ff */
[C---:B------:R-:W-:Y:S02]  /*20700*/  LOP3.LUT P1, RZ, R16.reuse, 0x100, RZ, 0xc0, !PT ;  /* 0x0000010010ff7812 */ /* 0x040fe4000782c0ff */
[----:B------:R-:W-:Y:S01]  /*20710*/  LOP3.LUT R16, R16, 0xffdfffff, RZ, 0xc0, !PT ;  /* 0xffdfffff10107812 */ /* 0x000fe200078ec0ff */
[----:B------:R-:W-:-:S03]  /*20720*/  IMAD.MOV.U32 R3, RZ, RZ, R14 ;  /* 0x000000ffff037224 */ /* 0x000fc600078e000e */
[----:B------:R-:W-:Y:S02]  /*20730*/  @P0 LOP3.LUT R16, R16, 0x200000, RZ, 0xfc, !PT ;  /* 0x0020000010100812 */ /* 0x000fe400078efcff */
[----:B------:R-:W-:Y:S02]  /*20740*/  @!P2 LEA R3, P6, R20, R3, 0x1 ;  /* 0x000000031403a211 */ /* 0x000fe400078c08ff */
[----:B------:R-:W-:-:S03]  /*20750*/  LOP3.LUT P0, RZ, R16, 0x1000, RZ, 0xc0, !PT ;  /* 0x0000100010ff7812 */ /* 0x000fc6000780c0ff */
[----:B------:R-:W-:Y:S01]  /*20760*/  @!P2 IMAD.X R2, RZ, RZ, R2, P6 ;  /* 0x000000ffff02a224 */ /* 0x000fe200030e0602 */
[----:B------:R-:W-:-:S04]  /*20770*/  LOP3.LUT P6, RZ, R16, 0x800, RZ, 0xc0, !PT ;  /* 0x0000080010ff7812 */ /* 0x000fc800078cc0ff */
[----:B------:R-:W-:-:S04]  /*20780*/  @!P2 LOP3.LUT R3, R3, R2, RZ, 0x3c, !PT ;  /* 0x000000020303a212 */ /* 0x000fc800078e3cff */
[----:B------:R-:W-:-:S04]  /*20790*/  @!P2 LOP3.LUT R2, R3, R2, RZ, 0x3c, !PT ;  /* 0x000000020302a212 */ /* 0x000fc800078e3cff */
[----:B------:R-:W-:-:S05]  /*207a0*/  @!P2 LOP3.LUT R3, R3, R2, RZ, 0x3c, !PT ;  /* 0x000000020303a212 */ /* 0x000fca00078e3cff */
[----:B------:R-:W-:Y:S01]  /*207b0*/  @!PT LDS RZ, [RZ] ;  /* 0x00000000fffff984 */ /* 0x000fe20000000800 */
[----:B------:R-:W-:Y:S01]  /*207c0*/  @!PT LDS RZ, [RZ] ;  /* 0x00000000fffff984 */ /* 0x000fe20000000800 */
[----:B------:R-:W-:Y:S01]  /*207d0*/  @!PT LDS RZ, [RZ] ;  /* 0x00000000fffff984 */ /* 0x000fe20000000800 */
[----:B------:R0:W-:Y:S01]  /*207e0*/  @!P2 LDGSTS.E.BYPASS.LTC128B.128 [R23+0x26400], desc[UR42][R2.64], !P4 ;  /* 0x264000000217afae */ /* 0x0001e2000e101d6a */
[----:B------:R-:W-:-:S03]  /*207f0*/  LOP3.LUT P4, RZ, R16, 0x4000000, RZ, 0xc0, !PT ;  /* 0x0400000010ff7812 */ /* 0x000fc6000788c0ff */
[----:B------:R0:W-:Y:S01]  /*20800*/  @!P2 LDGSTS.E.BYPASS.LTC128B.128 [R23+0x28400], desc[UR42][R2.64+0x80], !P3 ;  /* 0x284000800217afae */ /* 0x0001e2000d901d6a */
[----:B------:R-:W-:-:S03]  /*20810*/  LOP3.LUT P3, RZ, R16, 0x2000000, RZ, 0xc0, !PT ;  /* 0x0200000010ff7812 */ /* 0x000fc6000786c0ff */
        /* <DEDUP_REMOVED lines=9> */
[----:B------:R0:W-:Y:S04]  /*208b0*/  @!P2 LDGSTS.E.BYPASS.LTC128B.128 [R23+0x32400], desc[UR42][R2.64+0x300], P0 ;  /* 0x324003000217afae */ /* 0x0001e80008101d6a */
[----:B------:R0:W-:Y:S04]  /*208c0*/  @!P2 LDGSTS.E.BYPASS.LTC128B.128 [R23+0x34400], desc[UR42][R2.64+0x380], P6 ;  /* 0x344003800217afae */ /* 0x0001e8000b101d6a */
[----:B0-----:R-:W-:Y:S05]  /*208d0*/  WARPSYNC.COLLECTIVE R15, `(.L_x_1582) ;  /* 0x000000000f087348 */ /* 0x001fea0003c00000 */
[----:B------:R1:W2:Y:S02]  /*208e0*/  SHFL.IDX P6, R14, R13, R12, R11 ;  /* 0x0000000c0d0e7389 */ /* 0x0002a400000c000b */
[----:B012---:R-:W-:Y:S01]  /*208f0*/  ENDCOLLECTIVE ;  /* 0x000000000000791b */ /* 0x007fe20003800000 */
.L_x_1582:
[----:B------:R-:W-:-:S04]  /*20900*/  @P5 LOP3.LUT R16, R16, 0x800000, RZ, 0xfc, !PT ;  /* 0x0080000010105812 */ /* 0x000fc800078efcff */
[C---:B------:R-:W-:Y:S02]  /*20910*/  LOP3.LUT P5, RZ, R16.reuse, 0x400, RZ, 0xc0, !PT ;  /* 0x0000040010ff7812 */ /* 0x040fe400078ac0ff */
[----:B------:R-:W-:Y:S01]  /*20920*/  LOP3.LUT P0, RZ, R16, 0x4000, RZ, 0xc0, !PT ;  /* 0x0000400010ff7812 */ /* 0x000fe2000780c0ff */
[----:B------:R-:W-:Y:S02]  /*20930*/  IMAD.MOV.U32 R13, RZ, RZ, R0 ;  /* 0x000000ffff0d7224 */ /* 0x000fe400078e0000 */
[----:B------:R-:W-:-:S10]  /*20940*/  IMAD.MOV.U32 R2, RZ, RZ, R14 ;  /* 0x000000ffff027224 */ /* 0x000fd400078e000e */
[----:B------:R-:W-:Y:S05]  /*20950*/  WARPSYNC.COLLECTIVE R15, `(.L_x_1583) ;  /* 0x000000000f087348 */ /* 0x000fea0003c00000 */
[----:B------:R0:W1:Y:S02]  /*20960*/  SHFL.IDX P6, R14, R13, R12, R11 ;  /* 0x0000000c0d0e7389 */ /* 0x00006400000c000b */
[----:B01----:R-:W-:Y:S01]  /*20970*/  ENDCOLLECTIVE ;  /* 0x000000000000791b */ /* 0x003fe20003800000 */
.L_x_1583:
[----:B------:R-:W-:Y:S02]  /*20980*/  IMAD.MOV.U32 R13, RZ, RZ, R6 ;  /* 0x000000ffff0d7224 */ /* 0x000fe400078e0006 */
[----:B------:R-:W-:Y:S02]  /*20990*/  IMAD.MOV.U32 R12, RZ, RZ, 0x2 ;  /* 0x00000002ff0c7424 */ /* 0x000fe400078e00ff */
[----:B------:R-:W-:Y:S01]  /*209a0*/  IMAD.MOV.U32 R3, RZ, RZ, R14 ;  /* 0x000000ffff037224 */ /* 0x000fe200078e000e */
[----:B------:R-:W-:-:S04]  /*209b0*/  LOP3.LUT P6, RZ, R16, 0x2000, RZ, 0xc0, !PT ;  /* 0x0000200010ff7812 */ /* 0x000fc800078cc0ff */
[----:B------:R-:W-:-:S05]  /*209c0*/  @!P1 LEA R3, P2, R20, R3, 0x1 ;  /* 0x0000000314039211 */ /* 0x000fca00078408ff */
[----:B------:R-:W-:Y:S01]  /*209d0*/  @!P1 IMAD.X R2, RZ, RZ, R2, P2 ;  /* 0x000000ffff029224 */ /* 0x000fe200010e0602 */
[C---:B------:R-:W-:Y:S02]  /*209e0*/  LOP3.LUT P2, RZ, R16.reuse, 0x10000, RZ, 0xc0, !PT ;  /* 0x0001000010ff7812 */ /* 0x040fe4000784c0ff */
[----:B------:R-:W-:Y:S02]  /*209f0*/  LOP3.LUT R16, R16, 0xfff7ffff, RZ, 0xc0, !PT ;  /* 0xfff7ffff10107812 */ /* 0x000fe400078ec0ff */
[----:B------:R-:W-:-:S04]  /*20a00*/  @!P1 LOP3.LUT R3, R3, R2, RZ, 0x3c, !PT ;  /* 0x0000000203039212 */ /* 0x000fc800078e3cff */
[----:B------:R-:W-:-:S04]  /*20a10*/  @!P1 LOP3.LUT R2, R3, R2, RZ, 0x3c, !PT ;  /* 0x0000000203029212 */ /* 0x000fc800078e3cff */
[----:B------:R-:W-:Y:S02]  /*20a20*/  @!P1 LOP3.LUT R3, R3, R2, RZ, 0x3c, !PT ;  /* 0x0000000203039212 */ /* 0x000fe400078e3cff */
[----:B------:R-:W-:-:S03]  /*20a30*/  @P2 LOP3.LUT R16, R16, 0x80000, RZ, 0xfc, !PT ;  /* 0x0008000010102812 */ /* 0x000fc600078efcff */
[----:B------:R-:W-:Y:S01]  /*20a40*/  @!PT LDS RZ, [RZ] ;  /* 0x00000000fffff984 */ /* 0x000fe20000000800 */
[----:B------:R-:W-:Y:S01]  /*20a50*/  @!PT LDS RZ, [RZ] ;  /* 0x00000000fffff984 */ /* 0x000fe20000000800 */
[----:B------:R-:W-:Y:S01]  /*20a60*/  @!PT LDS RZ, [RZ] ;  /* 0x00000000fffff984 */ /* 0x000fe20000000800 */
[----:B------:R0:W-:Y:S01]  /*20a70*/  @!P1 LDGSTS.E.BYPASS.LTC128B.128 [R23+0x26c00], desc[UR42][R2.64], !P5 ;  /* 0x26c0000002179fae */ /* 0x0001e2000e901d6a */
[C---:B------:R-:W-:Y:S02]  /*20a80*/  LOP3.LUT P2, RZ, R16.reuse, 0x200, RZ, 0xc0, !PT ;  /* 0x0000020010ff7812 */ /* 0x040fe4000784c0ff */
[C---:B------:R-:W-:Y:S02]  /*20a90*/  LOP3.LUT P5, RZ, R16.reuse, 0x800000, RZ, 0xc0, !PT ;  /* 0x0080000010ff7812 */ /* 0x040fe400078ac0ff */
[----:B------:R-:W-:-:S09]  /*20aa0*/  LOP3.LUT R16, R16, 0xffefffff, RZ, 0xc0, !PT ;  /* 0xffefffff10107812 */ /* 0x000fd200078ec0ff */
[----:B------:R-:W-:Y:S01]  /*20ab0*/  @P2 LOP3.LUT R16, R16, 0x100000, RZ, 0xfc, !PT ;  /* 0x0010000010102812 */ /* 0x000fe200078efcff */
[----:B------:R0:W-:Y:S03]  /*20ac0*/  @!P1 LDGSTS.E.BYPASS.LTC128B.128 [R23+0x28c00], desc[UR42][R2.64+0x80], !P2 ;  /* 0x28c0008002179fae */ /* 0x0001e6000d101d6a */
[C---:B------:R-:W-:Y:S01]  /*20ad0*/  LOP3.LUT P2, RZ, R16.reuse, 0x400, RZ, 0xc0, !PT ;  /* 0x0000040010ff7812 */ /* 0x040fe2000784c0ff */
[----:B------:R0:W-:Y:S01]  /*20ae0*/  @!P1 LDGSTS.E.BYPASS.LTC128B.128 [R23+0x2ac00], desc[UR42][R2.64+0x100], !P5 ;  /* 0x2ac0010002179fae */ /* 0x0001e2000e901d6a */
[----:B------:R-:W-:-:S13]  /*20af0*/  LOP3.LUT P5, RZ, R16, 0x400000, RZ, 0xc0, !PT ;  /* 0x0040000010ff7812 */ /* 0x000fda00078ac0ff */
[----:B------:R0:W-:Y:S04]  /*20b00*/  @!P1 LDGSTS.E.BYPASS.LTC128B.128 [R23+0x2cc00], desc[UR42][R2.64+0x180], !P5 ;  /* 0x2cc0018002179fae */ /* 0x0001e8000e901d6a */
[----:B------:R0:W-:Y:S04]  /*20b10*/  @!P1 LDGSTS.E.BYPASS.LTC128B.128 [R23+0x2ec00], desc[UR42][R2.64+0x200], !P4 ;  /* 0x2ec0020002179fae */ /* 0x0001e8000e101d6a */
[----:B------:R0:W-:Y:S04]  /*20b20*/  @!P1 LDGSTS.E.BYPASS.LTC128B.128 [R23+0x30c00], desc[UR42][R2.64+0x280], !P3 ;  /* 0x30c0028002179fae */ /* 0x0001e8000d901d6a */
[----:B------:R0:W-:Y:S01]  /*20b30*/  @!P1 LDGSTS.E.BYPASS.LTC128B.128 [R23+0x32c00], desc[UR42][R2.64+0x300], P0 ;  /* 0x32c0030002179fae */ /* 0x0001e20008101d6a */
[----:B------:R-:W-:-:S03]  /*20b40*/  LOP3.LUT P0, RZ, R16, 0x200000, RZ, 0xc0, !PT ;  /* 0x0020000010ff7812 */ /* 0x000fc6000780c0ff */
[----:B------:R0:W-:Y:S10]  /*20b50*/  @!P1 LDGSTS.E.BYPASS.LTC128B.128 [R23+0x34c00], desc[UR42][R2.64+0x380], P6 ;  /* 0x34c0038002179fae */ /* 0x0001f4000b101d6a */
[----:B0-----:R-:W-:Y:S05]  /*20b60*/  WARPSYNC.COLLECTIVE R15, `(.L_x_1584) ;  /* 0x000000000f087348 */ /* 0x001fea0003c00000 */
[----:B------:R1:W2:Y:S02]  /*20b70*/  SHFL.IDX P6, R14, R13, R12, R11 ;  /* 0x0000000c0d0e7389 */ /* 0x0002a400000c000b */
[----:B012---:R-:W-:Y:S01]  /*20b80*/  ENDCOLLECTIVE ;  /* 0x000000000000791b */ /* 0x007fe20003800000 */
.L_x_1584:
[----:B------:R-:W-:Y:S02]  /*20b90*/  IMAD.MOV.U32 R13, RZ, RZ, R0 ;  /* 0x000000ffff0d7224 */ /* 0x000fe400078e0000 */
[----:B------:R-:W-:-:S07]  /*20ba0*/  IMAD.MOV.U32 R8, RZ, RZ, R14 ;  /* 0x000000ffff087224 */ /* 0x000fce00078e000e */
[----:B------:R-:W-:Y:S05]  /*20bb0*/  WARPSYNC.COLLECTIVE R15, `(.L_x_1585) ;  /* 0x000000000f087348 */ /* 0x000fea0003c00000 */
[----:B------:R0:W1:Y:S02]  /*20bc0*/  SHFL.IDX P6, R14, R13, R12, R11 ;  /* 0x0000000c0d0e7389 */ /* 0x00006400000c000b */
[----:B01----:R-:W-:Y:S01]  /*20bd0*/  ENDCOLLECTIVE ;  /* 0x000000000000791b */ /* 0x003fe20003800000 */
.L_x_1585:
[----:B------:R-:W-:Y:S02]  /*20be0*/  IMAD.MOV.U32 R13, RZ, RZ, R6 ;  /* 0x000000ffff0d7224 */ /* 0x000fe400078e0006 */
[----:B------:R-:W-:Y:S01]  /*20bf0*/  IMAD.MOV.U32 R12, RZ, RZ, 0x3 ;  /* 0x00000003ff0c7424 */ /* 0x000fe200078e00ff */
[----:B------:R-:W-:Y:S02]  /*20c00*/  @!P0 LEA R9, P1, R20, R14, 0x1 ;  /* 0x0000000e14098211 */ /* 0x000fe400078208ff */
[----:B------:R-:W-:-:S03]  /*20c10*/  LOP3.LUT P6, RZ, R16, 0x20000, RZ, 0xc0, !PT ;  /* 0x0002000010ff7812 */ /* 0x000fc600078cc0ff */
[----:B------:R-:W-:Y:S01]  /*20c20*/  @!P0 IMAD.X R10, RZ, RZ, R8, P1 ;  /* 0x000000ffff0a8224 */ /* 0x000fe200008e0608 */
[----:B------:R-:W-:Y:S01]  /*20c30*/  LOP3.LUT P1, RZ, R16, 0x100, RZ, 0xc0, !PT ;  /* 0x0000010010ff7812 */ /* 0x000fe2000782c0ff */
[----:B------:R-:W-:Y:S02]  /*20c40*/  @!P0 IMAD.MOV.U32 R2, RZ, RZ, R9 ;  /* 0x000000ffff028224 */ /* 0x000fe400078e0009 */
[----:B------:R-:W-:-:S05]  /*20c50*/  @!P0 IMAD.MOV.U32 R3, RZ, RZ, R10 ;  /* 0x000000ffff038224 */ /* 0x000fca00078e000a */
[----:B------:R-:W-:Y:S01]  /*20c60*/  @!PT LDS RZ, [RZ] ;  /* 0x00000000fffff984 */ /* 0x000fe20000000800 */
[----:B------:R-:W-:Y:S01]  /*20c70*/  @!PT LDS RZ, [RZ] ;  /* 0x00000000fffff984 */ /* 0x000fe20000000800 */
[----:B------:R-:W-:Y:S01]  /*20c80*/  @!PT LDS RZ, [RZ] ;  /* 0x00000000fffff984 */ /* 0x000fe20000000800 */
[----:B------:R0:W-:Y:S01]  /*20c90*/  @!P0 LDGSTS.E.BYPASS.LTC128B.128 [R23+0x27400], desc[UR42][R2.64], !P2 ;  /* 0x2740000002178fae */ /* 0x0001e2000d101d6a */
[----:B------:R-:W-:-:S13]  /*20ca0*/  LOP3.LUT P2, RZ, R16, 0x100000, RZ, 0xc0, !PT ;  /* 0x0010000010ff7812 */ /* 0x000fda000784c0ff */
[----:B------:R0:W-:Y:S01]  /*20cb0*/  @!P0 LDGSTS.E.BYPASS.LTC128B.128 [R23+0x29400], desc[UR42][R2.64+0x80], !P2 ;  /* 0x2940008002178fae */ /* 0x0001e2000d101d6a */
[----:B------:R-:W-:-:S03]  /*20cc0*/  LOP3.LUT P2, RZ, R16, 0x80000, RZ, 0xc0, !PT ;  /* 0x0008000010ff7812 */ /* 0x000fc6000784c0ff */
[----:B------:R0:W-:Y:S04]  /*20cd0*/  @!P0 LDGSTS.E.BYPASS.LTC128B.128 [R23+0x2b400], desc[UR42][R2.64+0x100], !P1 ;  /* 0x2b40010002178fae */ /* 0x0001e8000c901d6a */
[----:B------:R0:W-:Y:S04]  /*20ce0*/  @!P0 LDGSTS.E.BYPASS.LTC128B.128 [R23+0x2d400], desc[UR42][R2.64+0x180], !P5 ;  /* 0x2d40018002178fae */ /* 0x0001e8000e901d6a */
[----:B------:R0:W-:Y:S04]  /*20cf0*/  @!P0 LDGSTS.E.BYPASS.LTC128B.128 [R23+0x2f400], desc[UR42][R2.64+0x200], !P4 ;  /* 0x2f40020002178fae */ /* 0x0001e8000e101d6a */
[----:B------:R0:W-:Y:S04]  /*20d00*/  @!P0 LDGSTS.E.BYPASS.LTC128B.128 [R23+0x31400], desc[UR42][R2.64+0x280], !P3 ;  /* 0x3140028002178fae */ /* 0x0001e8000d901d6a */
[----:B------:R0:W-:Y:S02]  /*20d10*/  @!P0 LDGSTS.E.BYPASS.LTC128B.128 [R23+0x33400], desc[UR42][R2.64+0x300], P6 ;  /* 0x3340030002178fae */ /* 0x0001e4000b101d6a */
[----:B0-----:R-:W-:Y:S05]  /*20d20*/  WARPSYNC.COLLECTIVE R15, `(.L_x_1586) ;  /* 0x000000000f087348 */ /* 0x001fea0003c00000 */
[----:B------:R1:W2:Y:S02]  /*20d30*/  SHFL.IDX P6, R14, R13, R12, R11 ;  /* 0x0000000c0d0e7389 */ /* 0x0002a400000c000b */
[----:B012---:R-:W-:Y:S01]  /*20d40*/  ENDCOLLECTIVE ;  /* 0x000000000000791b */ /* 0x007fe20003800000 */
.L_x_1586:
[----:B------:R-:W-:Y:S01]  /*20d50*/  @!PT LDS RZ, [RZ] ;  /* 0x00000000fffff984 */ /* 0x000fe20000000800 */
[----:B------:R-:W-:Y:S01]  /*20d60*/  @!PT LDS RZ, [RZ] ;  /* 0x00000000fffff984 */ /* 0x000fe20000000800 */
[----:B------:R-:W-:Y:S01]  /*20d70*/  @!PT LDS RZ, [RZ] ;  /* 0x00000000fffff984 */ /* 0x000fe20000000800 */
[----:B------:R0:W-:Y:S01]  /*20d80*/  @!P0 LDGSTS.E.BYPASS.LTC128B.128 [R23+0x35400], desc[UR42][R2.64+0x380], P2 ;  /* 0x3540038002178fae */ /* 0x0001e20009101d6a */
[----:B------:R-:W-:Y:S02]  /*20d90*/  IMAD.MOV.U32 R13, RZ, RZ, R0 ;  /* 0x000000ffff0d7224 */ /* 0x000fe400078e0000 */
[----:B------:R-:W-:-:S07]  /*20da0*/  IMAD.MOV.U32 R6, RZ, RZ, R14 ;  /* 0x000000ffff067224 */ /* 0x000fce00078e000e */
[----:B0-----:R-:W-:Y:S05]  /*20db0*/  WARPSYNC.COLLECTIVE R15, `(.L_x_1587) ;  /* 0x000000000f087348 */ /* 0x001fea0003c00000 */
[----:B------:R1:W2:Y:S02]  /*20dc0*/  SHFL.IDX P6, R14, R13, R12, R11 ;  /* 0x0000000c0d0e7389 */ /* 0x0002a400000c000b */
[----:B012---:R-:W-:Y:S01]  /*20dd0*/  ENDCOLLECTIVE ;  /* 0x000000000000791b */ /* 0x007fe20003800000 */
.L_x_1587:
[----:B------:R-:W-:Y:S01]  /*20de0*/  IMAD.MOV.U32 R0, RZ, RZ, R14 ;  /* 0x000000ffff007224 */ /* 0x000fe200078e000e */
[----:B------:R-:W-:Y:S06]  /*20df0*/  BRA `(.L_x_1588) ;  /* 0xffffffac00b47947 */ /* 0x000fec000383ffff */
.L_x_1468:
[----:B0-----:R0:W1:Y:S02]  /*20e00*/  SYNCS.PHASECHK.TRANS64.TRYWAIT P0, [R18+URZ+0x38820], R0 ;  /* 0x03882000120075a7 */ /* 0x001064000800017f */
[----:B-1----:R-:W-:Y:S05]  /*20e10*/  @!P0 NANOSLEEP.SYNCS 0x989680 ;  /* 0x009896800000895d */ /* 0x002fea0003900000 */
[----:B------:R-:W1:Y:S02]  /*20e20*/  @!P0 SYNCS.PHASECHK.TRANS64 P0, [R18+URZ+0x38820], R0 ;  /* 0x03882000120085a7 */ /* 0x000e64000800007f */
[----:B-1----:R-:W-:Y:S05]  /*20e30*/  @!P0 BRA `(.L_x_1468) ;  /* 0xfffffffc00f08947 */ /* 0x002fea000383ffff */
[----:B------:R-:W-:Y:S05]  /*20e40*/  BRA `(.L_x_1589) ;  /* 0xffffffb0005c7947 */ /* 0x000fea000383ffff */
.L_x_1471:
[----:B0-----:R0:W1:Y:S02]  /*20e50*/  SYNCS.PHASECHK.TRANS64.TRYWAIT P0, [R26+URZ+0x38860], R0 ;  /* 0x038860001a0075a7 */ /* 0x001064000800017f */
[----:B-1----:R-:W-:Y:S05]  /*20e60*/  @!P0 NANOSLEEP.SYNCS 0x989680 ;  /* 0x009896800000895d */ /* 0x002fea0003900000 */
[----:B------:R-:W1:Y:S02]  /*20e70*/  @!P0 SYNCS.PHASECHK.TRANS64 P0, [R26+URZ+0x38860], R0 ;  /* 0x038860001a0085a7 */ /* 0x000e64000800007f */
[----:B-1----:R-:W-:Y:S05]  /*20e80*/  @!P0 BRA `(.L_x_1471) ;  /* 0xfffffffc00f08947 */ /* 0x002fea000383ffff */
[----:B------:R-:W-:Y:S05]  /*20e90*/  BRA `(.L_x_1590) ;  /* 0xffffffb0006c7947 */ /* 0x000fea000383ffff */
.L_x_1472:
        /* <DEDUP_REMOVED lines=8> */
.L_x_1592:
[----:B------:R-:W-:Y:S05]  /*20f20*/  BSYNC B0 ;  /* 0x0000000000007941 */ /* 0x000fea0003800000 */
.L_x_1591:
        /* <DEDUP_REMOVED lines=15> */
.L_x_1593:
        /* <DEDUP_REMOVED lines=39> */
.L_x_1594:
[----:B------:R-:W-:Y:S02]  /*21290*/  IMAD.MOV.U32 R13, RZ, RZ, R5 ;  /* 0x000000ffff0d7224 */ /* 0x000fe400078e0005 */
[----:B------:R-:W-:-:S07]  /*212a0*/  IMAD.MOV.U32 R3, RZ, RZ, R14 ;  /* 0x000000ffff037224 */ /* 0x000fce00078e000e */
[----:B------:R-:W-:Y:S05]  /*212b0*/  WARPSYNC.COLLECTIVE R15, `(.L_x_1595) ;  /* 0x000000000f087348 */ /* 0x000fea0003c00000 */
[----:B------:R0:W1:Y:S02]  /*212c0*/  SHFL.IDX P6, R14, R13, R12, R11 ;  /* 0x0000000c0d0e7389 */ /* 0x00006400000c000b */
[----:B01----:R-:W-:Y:S01]  /*212d0*/  ENDCOLLECTIVE ;  /* 0x000000000000791b */ /* 0x003fe20003800000 */
.L_x_1595:
        /* <DEDUP_REMOVED lines=29> */
.L_x_1596:
[----:B------:R-:W-:Y:S02]  /*214b0*/  IMAD.MOV.U32 R13, RZ, RZ, R5 ;  /* 0x000000ffff0d7224 */ /* 0x000fe400078e0005 */
[----:B------:R-:W-:-:S07]  /*214c0*/  IMAD.MOV.U32 R7, RZ, RZ, R14 ;  /* 0x000000ffff077224 */ /* 0x000fce00078e000e */
[----:B------:R-:W-:Y:S05]  /*214d0*/  WARPSYNC.COLLECTIVE R15, `(.L_x_1597) ;  /* 0x000000000f087348 */ /* 0x000fea0003c00000 */
[----:B------:R0:W1:Y:S02]  /*214e0*/  SHFL.IDX P6, R14, R13, R12, R11 ;  /* 0x0000000c0d0e7389 */ /* 0x00006400000c000b */
[----:B01----:R-:W-:Y:S01]  /*214f0*/  ENDCOLLECTIVE ;  /* 0x000000000000791b */ /* 0x003fe20003800000 */
.L_x_1597:
        /* <DEDUP_REMOVED lines=29> */
.L_x_1598:
[----:B------:R-:W-:Y:S02]  /*216d0*/  IMAD.MOV.U32 R13, RZ, RZ, R5 ;  /* 0x000000ffff0d7224 */ /* 0x000fe400078e0005 */
[----:B------:R-:W-:-:S07]  /*216e0*/  IMAD.MOV.U32 R6, RZ, RZ, R14 ;  /* 0x000000ffff067224 */ /* 0x000fce00078e000e */
[----:B------:R-:W-:Y:S05]  /*216f0*/  WARPSYNC.COLLECTIVE R15, `(.L_x_1599) ;  /* 0x000000000f087348 */ /* 0x000fea0003c00000 */
[----:B------:R0:W1:Y:S02]  /*21700*/  SHFL.IDX P6, R14, R13, R12, R11 ;  /* 0x0000000c0d0e7389 */ /* 0x00006400000c000b */
[----:B01----:R-:W-:Y:S01]  /*21710*/  ENDCOLLECTIVE ;  /* 0x000000000000791b */ /* 0x003fe20003800000 */
.L_x_1599:
[----:B------:R-:W-:Y:S01]  /*21720*/  IMAD.MOV.U32 R2, RZ, RZ, R14 ;  /* 0x000000ffff027224 */ /* 0x000fe200078e000e */
[----:B------:R-:W-:Y:S06]  /*21730*/  BRA `(.L_x_1600) ;  /* 0xffffffac00fc7947 */ /* 0x000fec000383ffff */
.L_x_1479:
[----:B0-----:R0:W1:Y:S02]  /*21740*/  SYNCS.PHASECHK.TRANS64.TRYWAIT P0, [R6+URZ+0x38840], R25 ;  /* 0x03884019060075a7 */ /* 0x001064000800017f */
[----:B-1----:R-:W-:Y:S05]  /*21750*/  @!P0 NANOSLEEP.SYNCS 0x989680 ;  /* 0x009896800000895d */ /* 0x002fea0003900000 */
[----:B------:R-:W1:Y:S02]  /*21760*/  @!P0 SYNCS.PHASECHK.TRANS64 P0, [R6+URZ+0x38840], R25 ;  /* 0x03884019060085a7 */ /* 0x000e64000800007f */
[----:B-1----:R-:W-:Y:S05]  /*21770*/  @!P0 BRA `(.L_x_1479) ;  /* 0xfffffffc00f08947 */ /* 0x002fea000383ffff */
[----:B------:R-:W-:Y:S05]  /*21780*/  BRA `(.L_x_1601) ;  /* 0xffffffb400887947 */ /* 0x000fea000383ffff */
.L_x_1480:
        /* <DEDUP_REMOVED lines=8> */
.L_x_1603:
[----:B------:R-:W-:Y:S05]  /*21810*/  BSYNC B1 ;  /* 0x0000000000017941 */ /* 0x000fea0003800000 */
.L_x_1602:
        /* <DEDUP_REMOVED lines=9> */
.L_x_1604:
[----:B------:R-:W-:Y:S02]  /*218b0*/  IMAD.MOV.U32 R13, RZ, RZ, R26 ;  /* 0x000000ffff0d7224 */ /* 0x000fe400078e001a */
[----:B------:R-:W-:Y:S02]  /*218c0*/  IMAD.MOV.U32 R12, RZ, RZ, 0x1 ;  /* 0x00000001ff0c7424 */ /* 0x000fe400078e00ff */
[----:B------:R-:W-:-:S07]  /*218d0*/  IMAD.MOV.U32 R2, RZ, RZ, R14 ;  /* 0x000000ffff027224 */ /* 0x000fce00078e000e */
[----:B------:R-:W-:Y:S05]  /*218e0*/  WARPSYNC.COLLECTIVE R15, `(.L_x_1605) ;  /* 0x000000000f087348 */ /* 0x000fea0003c00000 */
[----:B------:R0:W1:Y:S02]  /*218f0*/  SHFL.IDX P6, R14, R13, R12, R11 ;  /* 0x0000000c0d0e7389 */ /* 0x00006400000c000b */
[----:B01----:R-:W-:Y:S01]  /*21900*/  ENDCOLLECTIVE ;  /* 0x000000000000791b */ /* 0x003fe20003800000 */
.L_x_1605:
        /* <DEDUP_REMOVED lines=11> */
.L_x_1606:
[----:B------:R-:W-:Y:S02]  /*219c0*/  IMAD.MOV.U32 R13, RZ, RZ, R26 ;  /* 0x000000ffff0d7224 */ /* 0x000fe400078e001a */
[----:B------:R-:W-:Y:S02]  /*219d0*/  IMAD.MOV.U32 R12, RZ, RZ, 0x2 ;  /* 0x00000002ff0c7424 */ /* 0x000fe400078e00ff */
[----:B------:R-:W-:-:S07]  /*219e0*/  IMAD.MOV.U32 R2, RZ, RZ, R14 ;  /* 0x000000ffff027224 */ /* 0x000fce00078e000e */
[----:B------:R-:W-:Y:S05]  /*219f0*/  WARPSYNC.COLLECTIVE R15, `(.L_x_1607) ;  /* 0x000000000f087348 */ /* 0x000fea0003c00000 */
[----:B------:R0:W1:Y:S02]  /*21a00*/  SHFL.IDX P6, R14, R13, R12, R11 ;  /* 0x0000000c0d0e7389 */ /* 0x00006400000c000b */
[----:B01----:R-:W-:Y:S01]  /*21a10*/  ENDCOLLECTIVE ;  /* 0x000000000000791b */ /* 0x003fe20003800000 */
.L_x_1607:
        /* <DEDUP_REMOVED lines=11> */
.L_x_1608:
[----:B------:R-:W-:Y:S02]  /*21ad0*/  IMAD.MOV.U32 R13, RZ, RZ, R26 ;  /* 0x000000ffff0d7224 */ /* 0x000fe400078e001a */
[----:B------:R-:W-:Y:S02]  /*21ae0*/  IMAD.MOV.U32 R12, RZ, RZ, 0x3 ;  /* 0x00000003ff0c7424 */ /* 0x000fe400078e00ff */
[----:B------:R-:W-:-:S07]  /*21af0*/  IMAD.MOV.U32 R2, RZ, RZ, R14 ;  /* 0x000000ffff027224 */ /* 0x000fce00078e000e */
[----:B------:R-:W-:Y:S05]  /*21b00*/  WARPSYNC.COLLECTIVE R15, `(.L_x_1609) ;  /* 0x000000000f087348 */ /* 0x000fea0003c00000 */
[----:B------:R0:W1:Y:S02]  /*21b10*/  SHFL.IDX P6, R14, R13, R12, R11 ;  /* 0x0000000c0d0e7389 */ /* 0x00006400000c000b */
[----:B01----:R-:W-:Y:S01]  /*21b20*/  ENDCOLLECTIVE ;  /* 0x000000000000791b */ /* 0x003fe20003800000 */
.L_x_1609:
        /* <DEDUP_REMOVED lines=11> */
.L_x_1610:
[----:B------:R-:W-:Y:S01]  /*21be0*/  IMAD.MOV.U32 R2, RZ, RZ, R14 ;  /* 0x000000ffff027224 */ /* 0x000fe200078e000e */
[----:B------:R-:W-:Y:S06]  /*21bf0*/  BRA `(.L_x_1611) ;  /* 0xffffffb400107947 */ /* 0x000fec000383ffff */
.L_x_1485:
[----:B---3--:R3:W4:Y:S02]  /*21c00*/  SYNCS.PHASECHK.TRANS64.TRYWAIT P0, [R6+URZ+0x38860], R25 ;  /* 0x03886019060075a7 */ /* 0x008724000800017f */
[----:B----4-:R-:W-:Y:S05]  /*21c10*/  @!P0 NANOSLEEP.SYNCS 0x989680 ;  /* 0x009896800000895d */ /* 0x010fea0003900000 */
[----:B------:R-:W4:Y:S02]  /*21c20*/  @!P0 SYNCS.PHASECHK.TRANS64 P0, [R6+URZ+0x38860], R25 ;  /* 0x03886019060085a7 */ /* 0x000f24000800007f */
[----:B----4-:R-:W-:Y:S05]  /*21c30*/  @!P0 BRA `(.L_x_1485) ;  /* 0xfffffffc00f08947 */ /* 0x010fea000383ffff */
[----:B------:R-:W-:Y:S05]  /*21c40*/  BRA `(.L_x_1612) ;  /* 0xffffffb400607947 */ /* 0x000fea000383ffff */
.L_x_1486:
        /* <DEDUP_REMOVED lines=8> */
.L_x_1614:
[----:B------:R-:W-:Y:S05]  /*21cd0*/  BSYNC B1 ;  /* 0x0000000000017941 */ /* 0x000fea0003800000 */
.L_x_1613:
        /* <DEDUP_REMOVED lines=13> */
.L_x_1615:
        /* <DEDUP_REMOVED lines=17> */
.L_x_1616:
        /* <DEDUP_REMOVED lines=16> */
.L_x_1617:
        /* <DEDUP_REMOVED lines=19> */
.L_x_1618:
        /* <DEDUP_REMOVED lines=14> */
.L_x_1619:
        /* <DEDUP_REMOVED lines=16> */
.L_x_1620:
        /* <DEDUP_REMOVED lines=14> */
.L_x_1621:
[----:B------:R-:W-:Y:S05]  /*223b0*/  BRA `(.L_x_1622) ;  /* 0xffffffb000c47947 */ /* 0x000fea000383ffff */
.L_x_1494:
        /* <DEDUP_REMOVED lines=8> */
.L_x_1624:
[----:B------:R-:W-:Y:S05]  /*22440*/  BSYNC B0 ;  /* 0x0000000000007941 */ /* 0x000fea0003800000 */
.L_x_1623:
        /* <DEDUP_REMOVED lines=9> */
.L_x_1625:
        /* <DEDUP_REMOVED lines=24> */
.L_x_1626:
[----:B------:R-:W-:Y:S01]  /*22660*/  IMAD.MOV.U32 R12, RZ, RZ, 0x2 ;  /* 0x00000002ff0c7424 */ /* 0x000fe200078e00ff */
[----:B------:R-:W-:-:S05]  /*22670*/  SEL R14, R14, RZ, P1 ;  /* 0x000000ff0e0e7207 */ /* 0x000fca0000800000 */
[----:B------:R-:W-:-:S04]  /*22680*/  IMAD.IADD R5, R13, 0x1, R14 ;  /* 0x000000010d057824 */ /* 0x000fc800078e020e */
[----:B------:R-:W-:-:S07]  /*22690*/  IMAD.MOV.U32 R13, RZ, RZ, R5 ;  /* 0x000000ffff0d7224 */ /* 0x000fce00078e0005 */
[----:B------:R-:W-:Y:S05]  /*226a0*/  WARPSYNC.COLLECTIVE R15, `(.L_x_1627) ;  /* 0x000000000f087348 */ /* 0x000fea0003c00000 */
[----:B------:R0:W1:Y:S02]  /*226b0*/  SHFL.UP P6, R14, R13, R12, R11 ;  /* 0x0400000c0d0e7389 */ /* 0x00006400000c000b */
[----:B01----:R-:W-:Y:S01]  /*226c0*/  ENDCOLLECTIVE ;  /* 0x000000000000791b */ /* 0x003fe20003800000 */
.L_x_1627:
[----:B------:R-:W-:Y:S01]  /*226d0*/  IMAD.MOV.U32 R12, RZ, RZ, 0x4 ;  /* 0x00000004ff0c7424 */ /* 0x000fe200078e00ff */
[----:B------:R-:W-:-:S05]  /*226e0*/  SEL R2, R14, RZ, P2 ;  /* 0x000000ff0e027207 */ /* 0x000fca0001000000 */
[----:B------:R-:W-:-:S04]  /*226f0*/  IMAD.IADD R2, R5, 0x1, R2 ;  /* 0x0000000105027824 */ /* 0x000fc800078e0202 */
[----:B------:R-:W-:-:S07]  /*22700*/  IMAD.MOV.U32 R13, RZ, RZ, R2 ;  /* 0x000000ffff0d7224 */ /* 0x000fce00078e0002 */
[----:B------:R-:W-:Y:S05]  /*22710*/  WARPSYNC.COLLECTIVE R15, `(.L_x_1628) ;  /* 0x000000000f087348 */ /* 0x000fea0003c00000 */
[----:B------:R0:W1:Y:S02]  /*22720*/  SHFL.UP P6, R14, R13, R12, R11 ;  /* 0x0400000c0d0e7389 */ /* 0x00006400000c000b */
[----:B01----:R-:W-:Y:S01]  /*22730*/  ENDCOLLECTIVE ;  /* 0x000000000000791b */ /* 0x003fe20003800000 */
.L_x_1628:
[----:B------:R-:W-:Y:S01]  /*22740*/  IMAD.MOV.U32 R12, RZ, RZ, 0x8 ;  /* 0x00000008ff0c7424 */ /* 0x000fe200078e00ff */
[----:B------:R-:W-:-:S05]  /*22750*/  SEL R3, R14, RZ, P3 ;  /* 0x000000ff0e037207 */ /* 0x000fca0001800000 */
[----:B------:R-:W-:-:S04]  /*22760*/  IMAD.IADD R8, R2, 0x1, R3 ;  /* 0x0000000102087824 */ /* 0x000fc800078e0203 */
[----:B------:R-:W-:-:S07]  /*22770*/  IMAD.MOV.U32 R13, RZ, RZ, R8 ;  /* 0x000000ffff0d7224 */ /* 0x000fce00078e0008 */
[----:B------:R-:W-:Y:S05]  /*22780*/  WARPSYNC.COLLECTIVE R15, `(.L_x_1629) ;  /* 0x000000000f087348 */ /* 0x000fea0003c00000 */
[----:B------:R0:W1:Y:S02]  /*22790*/  SHFL.UP P6, R14, R13, R12, R11 ;  /* 0x0400000c0d0e7389 */ /* 0x00006400000c000b */
[----:B01----:R-:W-:Y:S01]  /*227a0*/  ENDCOLLECTIVE ;  /* 0x000000000000791b */ /* 0x003fe20003800000 */
.L_x_1629:
[----:B------:R-:W-:Y:S01]  /*227b0*/  IMAD.MOV.U32 R12, RZ, RZ, 0x10 ;  /* 0x00000010ff0c7424 */ /* 0x000fe200078e00ff */
[----:B------:R-:W-:-:S05]  /*227c0*/  SEL R5, R14, RZ, P4 ;  /* 0x000000ff0e057207 */ /* 0x000fca0002000000 */
[----:B------:R-:W-:-:S04]  /*227d0*/  IMAD.IADD R5, R8, 0x1, R5 ;  /* 0x0000000108057824 */ /* 0x000fc800078e0205 */
[----:B------:R-:W-:-:S07]  /*227e0*/  IMAD.MOV.U32 R13, RZ, RZ, R5 ;  /* 0x000000ffff0d7224 */ /* 0x000fce00078e0005 */
[----:B------:R-:W-:Y:S05]  /*227f0*/  WARPSYNC.COLLECTIVE R15, `(.L_x_1630) ;  /* 0x000000000f087348 */ /* 0x000fea0003c00000 */
[----:B------:R0:W1:Y:S02]  /*22800*/  SHFL.UP P6, R14, R13, R12, R11 ;  /* 0x0400000c0d0e7389 */ /* 0x00006400000c000b */
[----:B01----:R-:W-:Y:S01]  /*22810*/  ENDCOLLECTIVE ;  /* 0x000000000000791b */ /* 0x003fe20003800000 */
.L_x_1630:
        /* <DEDUP_REMOVED lines=8> */
.L_x_1631:
[----:B------:R-:W-:Y:S05]  /*228a0*/  BRA `(.L_x_1632) ;  /* 0xffffffb4005c7947 */ /* 0x000fea000383ffff */
.L_x_1497:
[----:B------:R-:W-:Y:S01]  /*228b0*/  BSSY B0, `(.L_x_1633) ;  /* 0x0000007000007945 */ /* 0x000fe20003800000 */
[----:B------:R-:W-:Y:S02]  /*228c0*/  IMAD.MOV.U32 R12, RZ, RZ, 0x1 ;  /* 0x00000001ff0c7424 */ /* 0x000fe400078e00ff */
[----:B------:R-:W-:Y:S02]  /*228d0*/  IMAD.MOV.U32 R11, RZ, RZ, RZ ;  /* 0x000000ffff0b7224 */ /* 0x000fe400078e00ff */
[----:B------:R-:W-:-:S07]  /*228e0*/  IMAD.MOV.U32 R15, RZ, RZ, -0x1 ;  /* 0xffffffffff0f7424 */ /* 0x000fce00078e00ff */
[----:B------:R-:W-:Y:S05]  /*228f0*/  WARPSYNC.COLLECTIVE R15, `(.L_x_1634) ;  /* 0x000000000f087348 */ /* 0x000fea0003c00000 */
[----:B------:R0:W1:Y:S02]  /*22900*/  SHFL.UP P6, R14, R13, R12, R11 ;  /* 0x0400000c0d0e7389 */ /* 0x00006400000c000b */
[----:B01----:R-:W-:Y:S01]  /*22910*/  ENDCOLLECTIVE ;  /* 0x000000000000791b */ /* 0x003fe20003800000 */
.L_x_1634:
[----:B------:R-:W-:Y:S05]  /*22920*/  BSYNC B0 ;  /* 0x0000000000007941 */ /* 0x000fea0003800000 */
.L_x_1633:
        /* <DEDUP_REMOVED lines=8> */
.L_x_1635:
[----:B------:R-:W-:Y:S01]  /*229b0*/  IMAD.MOV.U32 R12, RZ, RZ, 0x4 ;  /* 0x00000004ff0c7424 */ /* 0x000fe200078e00ff */
[----:B------:R-:W-:-:S05]  /*229c0*/  SEL R2, R14, RZ, P2 ;  /* 0x000000ff0e027207 */ /* 0x000fca0001000000 */
[----:B------:R-:W-:-:S04]  /*229d0*/  IMAD.IADD R2, R13, 0x1, R2 ;  /* 0x000000010d027824 */ /* 0x000fc800078e0202 */
[----:B------:R-:W-:-:S07]  /*229e0*/  IMAD.MOV.U32 R13, RZ, RZ, R2 ;  /* 0x000000ffff0d7224 */ /* 0x000fce00078e0002 */
[----:B------:R-:W-:Y:S05]  /*229f0*/  WARPSYNC.COLLECTIVE R15, `(.L_x_1636) ;  /* 0x000000000f087348 */ /* 0x000fea0003c00000 */
[----:B------:R0:W1:Y:S02]  /*22a00*/  SHFL.UP P6, R14, R13, R12, R11 ;  /* 0x0400000c0d0e7389 */ /* 0x00006400000c000b */
[----:B01----:R-:W-:Y:S01]  /*22a10*/  ENDCOLLECTIVE ;  /* 0x000000000000791b */ /* 0x003fe20003800000 */
.L_x_1636:
[----:B------:R-:W-:Y:S01]  /*22a20*/  IMAD.MOV.U32 R12, RZ, RZ, 0x8 ;  /* 0x00000008ff0c7424 */ /* 0x000fe200078e00ff */
[----:B------:R-:W-:-:S05]  /*22a30*/  SEL R3, R14, RZ, P3 ;  /* 0x000000ff0e037207 */ /* 0x000fca0001800000 */
[----:B------:R-:W-:-:S04]  /*22a40*/  IMAD.IADD R3, R2, 0x1, R3 ;  /* 0x0000000102037824 */ /* 0x000fc800078e0203 */
[----:B------:R-:W-:-:S07]  /*22a50*/  IMAD.MOV.U32 R13, RZ, RZ, R3 ;  /* 0x000000ffff0d7224 */ /* 0x000fce00078e0003 */
[----:B------:R-:W-:Y:S05]  /*22a60*/  WARPSYNC.COLLECTIVE R15, `(.L_x_1637) ;  /* 0x000000000f087348 */ /* 0x000fea0003c00000 */
[----:B------:R0:W1:Y:S02]  /*22a70*/  SHFL.UP P6, R14, R13, R12, R11 ;  /* 0x0400000c0d0e7389 */ /* 0x00006400000c000b */
[----:B01----:R-:W-:Y:S01]  /*22a80*/  ENDCOLLECTIVE ;  /* 0x000000000000791b */ /* 0x003fe20003800000 */
.L_x_1637:
[----:B------:R-:W-:Y:S01]  /*22a90*/  IMAD.MOV.U32 R12, RZ, RZ, 0x10 ;  /* 0x00000010ff0c7424 */ /* 0x000fe200078e00ff */
[----:B------:R-:W-:-:S05]  /*22aa0*/  SEL R14, R14, RZ, P4 ;  /* 0x000000ff0e0e7207 */ /* 0x000fca0002000000 */
[----:B------:R-:W-:-:S04]  /*22ab0*/  IMAD.IADD R5, R3, 0x1, R14 ;  /* 0x0000000103057824 */ /* 0x000fc800078e020e */
[----:B------:R-:W-:-:S07]  /*22ac0*/  IMAD.MOV.U32 R13, RZ, RZ, R5 ;  /* 0x000000ffff0d7224 */ /* 0x000fce00078e0005 */
[----:B------:R-:W-:Y:S05]  /*22ad0*/  WARPSYNC.COLLECTIVE R15, `(.L_x_1638) ;  /* 0x000000000f087348 */ /* 0x000fea0003c00000 */
[----:B------:R0:W1:Y:S02]  /*22ae0*/  SHFL.UP P6, R14, R13, R12, R11 ;  /* 0x0400000c0d0e7389 */ /* 0x00006400000c000b */
[----:B01----:R-:W-:Y:S01]  /*22af0*/  ENDCOLLECTIVE ;  /* 0x000000000000791b */ /* 0x003fe20003800000 */
.L_x_1638:
        /* <DEDUP_REMOVED lines=8> */
.L_x_1639:
[----:B------:R-:W-:Y:S05]  /*22b80*/  BRA `(.L_x_1640) ;  /* 0xffffffb400487947 */ /* 0x000fea000383ffff */
.L_x_1499:
[----:B------:R-:W-:Y:S01]  /*22b90*/  BSSY B0, `(.L_x_1641) ;  /* 0x0000006000007945 */ /* 0x000fe20003800000 */
[----:B------:R-:W-:Y:S01]  /*22ba0*/  PLOP3.LUT P6, PT, P6, PT, PT, 0x8, 0x0 ;  /* 0x000000000000781c */ /* 0x000fe200037ce170 */
[----:B------:R-:W-:-:S12]  /*22bb0*/  IMAD.MOV.U32 R15, RZ, RZ, -0x1 ;  /* 0xffffffffff0f7424 */ /* 0x000fd800078e00ff */
[----:B0-----:R-:W-:Y:S05]  /*22bc0*/  WARPSYNC.COLLECTIVE R15, `(.L_x_1642) ;  /* 0x000000000f087348 */ /* 0x001fea0003c00000 */
[----:B------:R-:W-:Y:S01]  /*22bd0*/  VOTE.ANY R14, PT, P6 ;  /* 0x00000000000e7806 */ /* 0x000fe200030e0100 */
[----:B0-----:R-:W-:Y:S06]  /*22be0*/  ENDCOLLECTIVE ;  /* 0x000000000000791b */ /* 0x001fec0003800000 */
.L_x_1642:
[----:B------:R-:W-:Y:S05]  /*22bf0*/  BSYNC B0 ;  /* 0x0000000000007941 */ /* 0x000fea0003800000 */
.L_x_1641:
        /* <DEDUP_REMOVED lines=9> */
.L_x_1643:
[----:B------:R-:W-:Y:S02]  /*22c90*/  IMAD.MOV.U32 R13, RZ, RZ, R4 ;  /* 0x000000ffff0d7224 */ /* 0x000fe400078e0004 */
[----:B------:R-:W-:-:S07]  /*22ca0*/  IMAD.MOV.U32 R7, RZ, RZ, R14 ;  /* 0x000000ffff077224 */ /* 0x000fce00078e000e */
[----:B------:R-:W-:Y:S05]  /*22cb0*/  WARPSYNC.COLLECTIVE R15, `(.L_x_1644) ;  /* 0x000000000f087348 */ /* 0x000fea0003c00000 */
[----:B------:R0:W1:Y:S02]  /*22cc0*/  SHFL.IDX P6, R14, R13, R12, R11 ;  /* 0x0000000c0d0e7389 */ /* 0x00006400000c000b */
[----:B01----:R-:W-:Y:S01]  /*22cd0*/  ENDCOLLECTIVE ;  /* 0x000000000000791b */ /* 0x003fe20003800000 */
.L_x_1644:
[----:B------:R-:W-:Y:S01]  /*22ce0*/  IMAD.MOV.U32 R4, RZ, RZ, R14 ;  /* 0x000000ffff047224 */ /* 0x000fe200078e000e */
[----:B------:R-:W-:Y:S06]  /*22cf0*/  BRA `(.L_x_1645) ;  /* 0xffffffb400287947 */ /* 0x000fec000383ffff */
.L_x_1501:
[----:B------:R-:W-:Y:S01]  /*22d00*/  BSSY B0, `(.L_x_1646) ;  /* 0x0000007000007945 */ /* 0x000fe20003800000 */
[----:B------:R-:W-:Y:S02]  /*22d10*/  IMAD.MOV.U32 R13, RZ, RZ, R3 ;  /* 0x000000ffff0d7224 */ /* 0x000fe400078e0003 */
[----:B------:R-:W-:Y:S02]  /*22d20*/  IMAD.MOV.U32 R11, RZ, RZ, 0x1f ;  /* 0x0000001fff0b7424 */ /* 0x000fe400078e00ff */
[----:B------:R-:W-:-:S07]  /*22d30*/  IMAD.MOV.U32 R15, RZ, RZ, -0x1 ;  /* 0xffffffffff0f7424 */ /* 0x000fce00078e00ff */
[----:B0123--:R-:W-:Y:S05]  /*22d40*/  WARPSYNC.COLLECTIVE R15, `(.L_x_1647) ;  /* 0x000000000f087348 */ /* 0x00ffea0003c00000 */
[----:B------:R4:W0:Y:S02]  /*22d50*/  SHFL.IDX P6, R14, R13, R12, R11 ;  /* 0x0000000c0d0e7389 */ /* 0x00082400000c000b */
[----:B01234-:R-:W-:Y:S01]  /*22d60*/  ENDCOLLECTIVE ;  /* 0x000000000000791b */ /* 0x01ffe20003800000 */
.L_x_1647:
[----:B------:R-:W-:Y:S05]  /*22d70*/  BSYNC B0 ;  /* 0x0000000000007941 */ /* 0x000fea0003800000 */
.L_x_1646:
[----:B------:R-:W-:Y:S01]  /*22d80*/  IMAD.MOV.U32 R24, RZ, RZ, R14 ;  /* 0x000000ffff187224 */ /* 0x000fe200078e000e */
[----:B------:R-:W-:Y:S06]  /*22d90*/  BRA `(.L_x_1500) ;  /* 0xffffffb400187947 */ /* 0x000fec000383ffff */
.L_x_1505:
[----:B-1----:R1:W4:Y:S02]  /*22da0*/  SYNCS.PHASECHK.TRANS64.TRYWAIT P0, [R7+URZ+0x38820], R0 ;  /* 0x03882000070075a7 */ /* 0x002324000800017f */
[----:B----4-:R-:W-:Y:S05]  /*22db0*/  @!P0 NANOSLEEP.SYNCS 0x989680 ;  /* 0x009896800000895d */ /* 0x010fea0003900000 */
[----:B------:R-:W4:Y:S02]  /*22dc0*/  @!P0 SYNCS.PHASECHK.TRANS64 P0, [R7+URZ+0x38820], R0 ;  /* 0x03882000070085a7 */ /* 0x000f24000800007f */
[----:B----4-:R-:W-:Y:S05]  /*22dd0*/  @!P0 BRA `(.L_x_1505) ;  /* 0xfffffffc00f08947 */ /* 0x010fea000383ffff */
[----:B------:R-:W-:Y:S05]  /*22de0*/  BRA `(.L_x_1648) ;  /* 0xffffffb800707947 */ /* 0x000fea000383ffff */
.L_x_1506:
        /* <DEDUP_REMOVED lines=11> */
.L_x_1650:
[----:B------:R-:W-:Y:S05]  /*22ea0*/  BSYNC B0 ;  /* 0x0000000000007941 */ /* 0x000fea0003800000 */
.L_x_1649:
[----:B------:R-:W-:Y:S05]  /*22eb0*/  BRA `(.L_x_1651) ;  /* 0xffffffb800587947 */ /* 0x000fea000383ffff */
.L_x_1507:
[----:B------:R-:W-:Y:S01]  /*22ec0*/  BSSY B0, `(.L_x_1652) ;  /* 0x0000006000007945 */ /* 0x000fe20003800000 */
[----:B------:R-:W-:-:S07]  /*22ed0*/  IMAD.MOV.U32 R15, RZ, RZ, -0x1 ;  /* 0xffffffffff0f7424 */ /* 0x000fce00078e00ff */
[----:B0123--:R-:W-:Y:S05]  /*22ee0*/  WARPSYNC.COLLECTIVE R15, `(.L_x_1653) ;  /* 0x000000000f0c7348 */ /* 0x00ffea0003c00000 */
[----:B------:R-:W-:Y:S02]  /*22ef0*/  ELECT P6, UR62, PT ;  /* 0x00000000003e782f */ /* 0x000fe400038c0000 */
[----:B------:R-:W-:Y:S01]  /*22f00*/  MOV R14, UR62 ;  /* 0x0000003e000e7c02 */ /* 0x000fe20008000f00 */
[----:B0123--:R-:W-:Y:S10]  /*22f10*/  ENDCOLLECTIVE ;  /* 0x000000000000791b */ /* 0x00fff40003800000 */
.L_x_1653:
[----:B------:R-:W-:Y:S05]  /*22f20*/  BSYNC B0 ;  /* 0x0000000000007941 */ /* 0x000fea0003800000 */
.L_x_1652:
[----:B------:R-:W-:Y:S05]  /*22f30*/  BRA `(.L_x_1654) ;  /* 0xffffffb8004c7947 */ /* 0x000fea000383ffff */
.L_x_1509:
[----:B-1----:R1:W4:Y:S02]  /*22f40*/  SYNCS.PHASECHK.TRANS64.TRYWAIT P1, [R5+URZ+0x38840], R0 ;  /* 0x03884000050075a7 */ /* 0x002324000802017f */
[----:B----4-:R-:W-:Y:S05]  /*22f50*/  @!P1 NANOSLEEP.SYNCS 0x989680 ;  /* 0x009896800000995d */ /* 0x010fea0003900000 */
[----:B------:R-:W4:Y:S02]  /*22f60*/  @!P1 SYNCS.PHASECHK.TRANS64 P1, [R5+URZ+0x38840], R0 ;  /* 0x03884000050095a7 */ /* 0x000f24000802007f */
[----:B----4-:R-:W-:Y:S05]  /*22f70*/  @!P1 BRA `(.L_x_1509) ;  /* 0xfffffffc00f09947 */ /* 0x010fea000383ffff */
[----:B------:R-:W-:Y:S05]  /*22f80*/  BRA `(.L_x_1655) ;  /* 0xffffffb8006c7947 */ /* 0x000fea000383ffff */
.L_x_1511:
[----:B----4-:R4:W0:Y:S02]  /*22f90*/  SYNCS.PHASECHK.TRANS64.TRYWAIT P1, [R3+URZ+0x38840], R2 ;  /* 0x03884002030075a7 */ /* 0x010824000802017f */
[----:B0-----:R-:W-:Y:S05]  /*22fa0*/  @!P1 NANOSLEEP.SYNCS 0x989680 ;  /* 0x009896800000995d */ /* 0x001fea0003900000 */
[----:B------:R-:W0:Y:S02]  /*22fb0*/  @!P1 SYNCS.PHASECHK.TRANS64 P1, [R3+URZ+0x38840], R2 ;  /* 0x03884002030095a7 */ /* 0x000e24000802007f */
[----:B0-----:R-:W-:Y:S05]  /*22fc0*/  @!P1 BRA `(.L_x_1511) ;  /* 0xfffffffc00f09947 */ /* 0x001fea000383ffff */
[----:B------:R-:W-:Y:S05]  /*22fd0*/  BRA `(.L_x_1656) ;  /* 0xffffffb800787947 */ /* 0x000fea000383ffff */
.L_x_1513:
[----:B------:R0:W0:Y:S02]  /*22fe0*/  SYNCS.PHASECHK.TRANS64.TRYWAIT P1, [R5+URZ+0x38860], R0 ;  /* 0x03886000050075a7 */ /* 0x000024000802017f */
[----:B0-----:R-:W-:Y:S05]  /*22ff0*/  @!P1 NANOSLEEP.SYNCS 0x989680 ;  /* 0x009896800000995d */ /* 0x001fea0003900000 */
[----:B------:R-:W0:Y:S02]  /*23000*/  @!P1 SYNCS.PHASECHK.TRANS64 P1, [R5+URZ+0x38860], R0 ;  /* 0x03886000050095a7 */ /* 0x000e24000802007f */
[----:B0-----:R-:W-:Y:S05]  /*23010*/  @!P1 BRA `(.L_x_1513) ;  /* 0xfffffffc00f09947 */ /* 0x001fea000383ffff */
[----:B------:R-:W-:Y:S05]  /*23020*/  BRA `(.L_x_1657) ;  /* 0xffffffb800747947 */ /* 0x000fea000383ffff */
.L_x_1658:
        /* <DEDUP_REMOVED lines=13> */
.L_x_5831:


//--------------------- .text._ZN7cutlass13device_kernelIN5flash11enable_sm90INS1_16FlashAttnFwdSm90INS1_25CollectiveMainloopFwdSm90ILi2EN4cute5tupleIJNS5_1CILi1EEES8_S8_EEENS6_IJNS7_ILi64EEESA_SA_EEELi512ENS_6half_tEfNS_4arch4Sm90ELb0ELb1ELb1ELb0ELb1ELb0ELb0ELb0ELb0ELb1ELb1ELb0EEENS1_21CollectiveEpilogueFwdINS6_IJSA_NS7_ILi512EEESA_EEES9_SC_SE_Li256ELb0ELb1ELb1ELb0EEENS1_19SingleTileSchedulerILb0ELb1ELb1ELi64EEEEEEEEEvNT_6ParamsE --------------------------
	.section	.text._ZN7cutlass13device_kernelIN5flash11enable_sm90INS1_16FlashAttnFwdSm90INS1_25CollectiveMainloopFwdSm90ILi2EN4cute5tupleIJNS5_1CILi1EEES8_S8_EEENS6_IJNS7_ILi64EEESA_SA_EEELi512ENS_6half_tEfNS_4arch4Sm90ELb0ELb1ELb1ELb0ELb1ELb0ELb0ELb0ELb0ELb1ELb1ELb0EEENS1_21CollectiveEpilogueFwdINS6_IJSA_NS7_ILi512EEESA_EEES9_SC_SE_Li256ELb0ELb1ELb1ELb0EEENS1_19SingleTileSchedulerILb0ELb1ELb1ELi64EEEEEEEEEvNT_6ParamsE,"ax",@progbits
	.align	128
.text._ZN7cutlass13device_kernelIN5flash11enable_sm90INS1_16FlashAttnFwdSm90INS1_25CollectiveMainloopFwdSm90ILi2EN4cute5tupleIJNS5_1CILi1EEES8_S8_EEENS6_IJNS7_ILi64EEESA_SA_EEELi512ENS_6half_tEfNS_4arch4Sm90ELb0ELb1ELb1ELb0ELb1ELb0ELb0ELb0ELb0ELb1ELb1ELb0EEENS1_21CollectiveEpilogueFwdINS6_IJSA_NS7_ILi512EEESA_EEES9_SC_SE_Li256ELb0ELb1ELb1ELb0EEENS1_19SingleTileSchedulerILb0ELb1ELb1ELi64EEEEEEEEEvNT_6ParamsE:
        .type           _ZN7cutlass13device_kernelIN5flash11enable_sm90INS1_16FlashAttnFwdSm90INS1_25CollectiveMainloopFwdSm90ILi2EN4cute5tupleIJNS5_1CILi1EEES8_S8_EEENS6_IJNS7_ILi64EEESA_SA_EEELi512ENS_6half_tEfNS_4arch4Sm90ELb0ELb1ELb1ELb0ELb1ELb0ELb0ELb0ELb0ELb1ELb1ELb0EEENS1_21CollectiveEpilogueFwdINS6_IJSA_NS7_ILi512EEESA_EEES9_SC_SE_Li256ELb0ELb1ELb1ELb0EEENS1_19SingleTileSchedulerILb0ELb1ELb1ELi64EEEEEEEEEvNT_6ParamsE,@function
        .size           _ZN7cutlass13device_kernelIN5flash11enable_sm90INS1_16FlashAttnFwdSm90INS1_25CollectiveMainloopFwdSm90ILi2EN4cute5tupleIJNS5_1CILi1EEES8_S8_EEENS6_IJNS7_ILi64EEESA_SA_EEELi512ENS_6half_tEfNS_4arch4Sm90ELb0ELb1ELb1ELb0ELb1ELb0ELb0ELb0ELb0ELb1ELb1ELb0EEENS1_21CollectiveEpilogueFwdINS6_IJSA_NS7_ILi512EEESA_EEES9_SC_SE_Li256ELb0ELb1ELb1ELb0EEENS1_19SingleTileSchedulerILb0ELb1ELb1ELi64EEEEEEEEEvNT_6ParamsE,(.L_x_5832 - _ZN7cutlass13device_kernelIN5flash11enable_sm90INS1_16FlashAttnFwdSm90INS1_25CollectiveMainloopFwdSm90ILi2EN4cute5tupleIJNS5_1CILi1EEES8_S8_EEENS6_IJNS7_ILi64EEESA_SA_EEELi512ENS_6half_tEfNS_4arch4Sm90ELb0ELb1ELb1ELb0ELb1ELb0ELb0ELb0ELb0ELb1ELb1ELb0EEENS1_21CollectiveEpilogueFwdINS6_IJSA_NS7_ILi512EEESA_EEES9_SC_SE_Li256ELb0ELb1ELb1ELb0EEENS1_19SingleTileSchedulerILb0ELb1ELb1ELi64EEEEEEEEEvNT_6ParamsE)
        .other          _ZN7cutlass13device_kernelIN5flash11enable_sm90INS1_16FlashAttnFwdSm90INS1_25CollectiveMainloopFwdSm90ILi2EN4cute5tupleIJNS5_1CILi1EEES8_S8_EEENS6_IJNS7_ILi64EEESA_SA_EEELi512ENS_6half_tEfNS_4arch4Sm90ELb0ELb1ELb1ELb0ELb1ELb0ELb0ELb0ELb0ELb1ELb1ELb0EEENS1_21CollectiveEpilogueFwdINS6_IJSA_NS7_ILi512EEESA_EEES9_SC_SE_Li256ELb0ELb1ELb1ELb0EEENS1_19SingleTileSchedulerILb0ELb1ELb1ELi64EEEEEEEEEvNT_6ParamsE,@"STO_CUDA_ENTRY STV_DEFAULT"
_ZN7cutlass13device_kernelIN5flash11enable_sm90INS1_16FlashAttnFwdSm90INS1_25CollectiveMainloopFwdSm90ILi2EN4cute5tupleIJNS5_1CILi1EEES8_S8_EEENS6_IJNS7_ILi64EEESA_SA_EEELi512ENS_6half_tEfNS_4arch4Sm90ELb0ELb1ELb1ELb0ELb1ELb0ELb0ELb0ELb0ELb1ELb1ELb0EEENS1_21CollectiveEpilogueFwdINS6_IJSA_NS7_ILi512EEESA_EEES9_SC_SE_Li256ELb0ELb1ELb1ELb0EEENS1_19SingleTileSchedulerILb0ELb1ELb1ELi64EEEEEEEEEvNT_6ParamsE:
        /* <DEDUP_REMOVED lines=40> */
.L_x_1659:
        /* <DEDUP_REMOVED lines=22> */
.L_x_1660:
        /* <DEDUP_REMOVED lines=18> */
.L_x_1661:
        /* <DEDUP_REMOVED lines=22> */
.L_x_1662:
        /* <DEDUP_REMOVED lines=23> */
.L_x_1663:
        /* <DEDUP_REMOVED lines=9> */
.L_x_1666:
[----:B------:R-:W-:-:S08]  /*0860*/  NOP ;  /* 0x0000000000007918 */ /* 0x000fd00000000000 */
[----:B------:R-:W0:Y:S02]  /*0870*/  USETMAXREG.TRY_ALLOC.CTAPOOL UP0, 0xe8 ;  /* 0x000000e8000079c8 */ /* 0x000e240008000600 */
[----:B0-----:R-:W-:-:S13]  /*0880*/  PLOP3.LUT P0, PT, PT, PT, UP0, 0x80, 0x0 ;  /* 0x000000000000781c */ /* 0x001fda0003f0f008 */
[----:B------:R-:W-:Y:S05]  /*0890*/  @!P0 BRA `(.L_x_1666) ;  /* 0xfffffffc00f08947 */ /* 0x000fea000383ffff */
[----:B------:R-:W0:Y:S01]  /*08a0*/  LDC R2, c[0x0][0xc50] ;  /* 0x00031400ff027b82 */ /* 0x000e220000000800 */
[----:B------:R-:W-:-:S04]  /*08b0*/  LOP3.LUT R0, R30, 0xffffff80, RZ, 0xc0, !PT ;  /* 0xffffff801e007812 */ /* 0x000fc800078ec0ff */
[----:B------:R-:W-:-:S03]  /*08c0*/  ISETP.NE.AND P0, PT, R0, 0x80, PT ;  /* 0x000000800000780c */ /* 0x000fc60003f05270 */
[----:B------:R-:W1:Y:S08]  /*08d0*/  S2UR UR4, SR_CTAID.Y ;  /* 0x00000000000479c3 */ /* 0x000e700000002600 */
[----:B------:R-:W2:Y:S08]  /*08e0*/  S2UR UR5, SR_CTAID.Z ;  /* 0x00000000000579c3 */ /* 0x000eb00000002700 */
[----:B------:R-:W-:Y:S06]  /*08f0*/  @!P0 BAR.ARV 0x8, 0x100 ;  /* 0x0204000000008b1d */ /* 0x000fec0000002000 */
[----:B0-----:R-:W-:-:S02]  /*0900*/  ISETP.NE.AND P1, PT, R2, 0x1, PT ;  /* 0x000000010200780c */ /* 0x001fc40003f25270 */
[----:B------:R-:W-:Y:S01]  /*0910*/  ISETP.GE.U32.AND P0, PT, R30, 0x100, PT ;  /* 0x000001001e00780c */ /* 0x000fe20003f06070 */
[----:B-1----:R-:W-:-:S10]  /*0920*/  IMAD.U32 R18, RZ, RZ, UR4 ;  /* 0x00000004ff127e24 */ /* 0x002fd4000f8e00ff */
[----:B------:R-:W0:Y:S08]  /*0930*/  @P1 LDC R0, c[0x0][0xc54] ;  /* 0x00031500ff001b82 */ /* 0x000e300000000800 */
[----:B------:R-:W-:Y:S08]  /*0940*/  @P0 BAR.ARV 0xf, 0x100 ;  /* 0x03c4000000000b1d */ /* 0x000ff00000002000 */
[----:B------:R-:W1:Y:S01]  /*0950*/  @P1 LDC R3, c[0x0][0xc58] ;  /* 0x00031600ff031b82 */ /* 0x000e620000000800 */
[----:B--2---:R-:W-:Y:S01]  /*0960*/  ISETP.LE.AND P0, PT, RZ, UR5, PT ;  /* 0x00000005ff007c0c */ /* 0x004fe2000bf03270 */
[----:B0-----:R-:W-:-:S05]  /*0970*/  @P1 IMAD.HI.U32 R0, R0, UR4, RZ ;  /* 0x0000000400001c27 */ /* 0x001fca000f8e00ff */
[----:B-1----:R-:W-:-:S05]  /*0980*/  @P1 SHF.R.U32.HI R18, RZ, R3, R0 ;  /* 0x00000003ff121219 */ /* 0x002fca0000011600 */
[----:B------:R-:W-:-:S04]  /*0990*/  IMAD.MOV R3, RZ, RZ, -R18 ;  /* 0x000000ffff037224 */ /* 0x000fc800078e0a12 */
[----:B------:R-:W-:Y:S01]  /*09a0*/  IMAD R8, R2, R3, UR4 ;  /* 0x0000000402087e24 */ /* 0x000fe2000f8e0203 */
[----:B------:R-:W-:Y:S06]  /*09b0*/  @!P0 BRA `(.L_x_1667) ;  /* 0x0000013800148947 */ /* 0x000fec0003800000 */
[----:B------:R-:W0:Y:S01]  /*09c0*/  S2R R152, SR_CTAID.X ;  /* 0x0000000000987919 */ /* 0x000e220000002500 */
[----:B------:R-:W-:Y:S01]  /*09d0*/  ULDC.64 UR4, c[0x0][0x418] ;  /* 0x0001060000047ab9 */ /* 0x000fe20000000a00 */
[----:B------:R-:W-:Y:S01]  /*09e0*/  ULDC UR41, c[0x0][0x424] ;  /* 0x0001090000297ab9 */ /* 0x000fe20000000800 */
[----:B------:R-:W-:Y:S01]  /*09f0*/  UISETP.NE.U32.AND UP0, UPT, UR4, URZ, UPT ;  /* 0x0000003f0400728c */ /* 0x000fe2000bf05070 */
[----:B------:R-:W1:Y:S01]  /*0a00*/  S2UR UR42, SR_CgaCtaId ;  /* 0x00000000002a79c3 */ /* 0x000e620000008800 */
[----:B------:R-:W-:Y:S01]  /*0a10*/  ULDC UR6, c[0x0][0x2f0] ;  /* 0x0000bc0000067ab9 */ /* 0x000fe20000000800 */
[----:B------:R-:W-:Y:S01]  /*0a20*/  VIADD R22, R30, 0xffffff80 ;  /* 0xffffff801e167836 */ /* 0x000fe20000000000 */
[----:B------:R-:W-:-:S04]  /*0a30*/  UISETP.NE.AND.EX UP0, UPT, UR5, URZ, UPT, UP0 ;  /* 0x0000003f0500728c */ /* 0x000fc8000bf05300 */
[----:B------:R-:W-:Y:S02]  /*0a40*/  USEL UR41, UR41, 0x1, UP0 ;  /* 0x0000000129297887 */ /* 0x000fe40008000000 */
[----:B------:R-:W-:Y:S02]  /*0a50*/  UISETP.NE.AND UP0, UPT, UR9, 0x1, UPT ;  /* 0x000000010900788c */ /* 0x000fe4000bf05270 */
[----:B------:R-:W-:-:S04]  /*0a60*/  UIMAD UR4, UR41, UR6, 0x3f ;  /* 0x0000003f290474a4 */ /* 0x000fc8000f8e0206 */
[----:B------:R-:W-:Y:S01]  /*0a70*/  PLOP3.LUT P0, PT, PT, PT, UP0, 0x80, 0x0 ;  /* 0x000000000000781c */ /* 0x000fe20003f0f008 */
[----:B------:R-:W-:-:S04]  /*0a80*/  USHF.R.S32.HI UR5, URZ, 0x1f, UR4 ;  /* 0x0000001f3f057899 */ /* 0x000fc80008011404 */
[----:B------:R-:W-:-:S04]  /*0a90*/  ULEA.HI UR5, UR5, UR4, URZ, 0x6 ;  /* 0x0000000405057291 */ /* 0x000fc8000f8f303f */
[----:B------:R-:W-:Y:S01]  /*0aa0*/  USHF.R.S32.HI UR5, URZ, 0x6, UR5 ;  /* 0x000000063f057899 */ /* 0x000fe20008011405 */
[----:B0-----:R-:W-:-:S03]  /*0ab0*/  SHF.L.U32 R152, R152, 0x6, RZ ;  /* 0x0000000698987819 */ /* 0x001fc600000006ff */
[----:B-1----:R-:W-:Y:S08]  /*0ac0*/  @!P0 BRA `(.L_x_1668) ;  /* 0x0000002000f48947 */ /* 0x002ff00003800000 */
[----:B------:R-:W0:Y:S01]  /*0ad0*/  LDC R0, c[0x0][0x448] ;  /* 0x00011200ff007b82 */ /* 0x000e220000000800 */
[----:B------:R-:W-:Y:S02]  /*0ae0*/  ULDC UR7, c[0x0][0x288] ;  /* 0x0000a20000077ab9 */ /* 0x000fe40000000800 */
[----:B------:R-:W-:-:S04]  /*0af0*/  UIADD3 UR4, -UR7, 0x1, URZ ;  /* 0x0000000107047890 */ /* 0x000fc8000fffe13f */
[----:B------:R-:W-:Y:S01]  /*0b00*/  UIMAD UR4, UR41, UR6, UR4 ;  /* 0x00000006290472a4 */ /* 0x000fe2000f8e0204 */
[----:B------:R-:W1:Y:S01]  /*0b10*/  LDC.64 R6, c[0x0][0x9e0] ;  /* 0x00027800ff067b82 */ /* 0x000e620000000a00 */
[----:B0-----:R-:W-:Y:S01]  /*0b20*/  ISETP.NE.AND P1, PT, R0, 0x1, PT ;  /* 0x000000010000780c */ /* 0x001fe20003f25270 */
[----:B------:R-:W-:Y:S01]  /*0b30*/  VIADD R0, R152, 0x3f ;  /* 0x0000003f98007836 */ /* 0x000fe20000000000 */
[----:B-1----:R-:W-:-:S11]  /*0b40*/  ISETP.GE.AND P2, PT, R7, 0x1, PT ;  /* 0x000000010700780c */ /* 0x002fd60003f46270 */
[----:B------:R-:W0:Y:S08]  /*0b50*/  @P1 LDC R3, c[0x0][0x44c] ;  /* 0x00011300ff031b82 */ /* 0x000e300000000800 */
[----:B------:R-:W1:Y:S01]  /*0b60*/  @P1 LDC R5, c[0x0][0x450] ;  /* 0x00011400ff051b82 */ /* 0x000e620000000800 */
[----:B0-----:R-:W-:-:S05]  /*0b70*/  @P1 IMAD.HI.U32 R2, R0, R3, RZ ;  /* 0x0000000300021227 */ /* 0x001fca00078e00ff */
[----:B-1----:R-:W-:-:S05]  /*0b80*/  @P1 SHF.R.U32.HI R0, RZ, R5, R2 ;  /* 0x00000005ff001219 */ /* 0x002fca0000011602 */
[----:B------:R-:W-:-:S04]  /*0b90*/  VIADD R3, R0, UR4 ;  /* 0x0000000400037c36 */ /* 0x000fc80008000000 */
[----:B------:R-:W-:Y:S01]  /*0ba0*/  IMAD.IADD R0, R3, 0x1, R6 ;  /* 0x0000000103007824 */ /* 0x000fe200078e0206 */
[----:B------:R-:W-:Y:S06]  /*0bb0*/  @!P2 BRA `(.L_x_1669) ;  /* 0x000000000040a947 */ /* 0x000fec0003800000 */
[C---:B------:R-:W-:Y:S02]  /*0bc0*/  ISETP.GT.AND P0, PT, R3.reuse, RZ, PT ;  /* 0x000000ff0300720c */ /* 0x040fe40003f04270 */
[----:B------:R-:W-:-:S11]  /*0bd0*/  IADD3 R2, R3, -0x1, RZ ;  /* 0xffffffff03027810 */ /* 0x000fd60007ffe0ff */
[----:B------:R-:W-:Y:S05]  /*0be0*/  @P0 BRA `(.L_x_1670) ;  /* 0x00000000001c0947 */ /* 0x000fea0003800000 */
[----:B------:R-:W-:Y:S01]  /*0bf0*/  ISETP.NE.AND P0, PT, R7, 0x1, PT ;  /* 0x000000010700780c */ /* 0x000fe20003f05270 */
[----:B------:R-:W-:-:S12]  /*0c00*/  IMAD.MOV R3, RZ, RZ, -R3 ;  /* 0x000000ffff037224 */ /* 0x000fd800078e0a03 */
[----:B------:R-:W0:Y:S02]  /*0c10*/  @P0 LDC.64 R4, c[0x0][0x9e8] ;  /* 0x00027a00ff040b82 */ /* 0x000e240000000a00 */
[----:B0-----:R-:W-:-:S05]  /*0c20*/  @P0 IMAD.HI.U32 R2, R3, R4, RZ ;  /* 0x0000000403020227 */ /* 0x001fca00078e00ff */
[----:B------:R-:W-:-:S04]  /*0c30*/  @P0 SHF.R.U32.HI R3, RZ, R5, R2 ;  /* 0x00000005ff030219 */ /* 0x000fc80000011602 */
[----:B------:R-:W-:Y:S01]  /*0c40*/  LOP3.LUT R2, RZ, R3, RZ, 0x33, !PT ;  /* 0x00000003ff027212 */ /* 0x000fe200078e33ff */
[----:B------:R-:W-:Y:S06]  /*0c50*/  BRA `(.L_x_1671) ;  /* 0x0000000000107947 */ /* 0x000fec0003800000 */
.L_x_1670:
[----:B------:R-:W-:-:S13]  /*0c60*/  ISETP.NE.AND P0, PT, R7, 0x1, PT ;  /* 0x000000010700780c */ /* 0x000fda0003f05270 */
[----:B------:R-:W0:Y:S02]  /*0c70*/  @P0 LDC.64 R4, c[0x0][0x9e8] ;  /* 0x00027a00ff040b82 */ /* 0x000e240000000a00 */
[----:B0-----:R-:W-:-:S05]  /*0c80*/  @P0 IMAD.HI.U32 R4, R2, R4, RZ ;  /* 0x0000000402040227 */ /* 0x001fca00078e00ff */
[----:B------:R-:W-:-:S07]  /*0c90*/  @P0 SHF.R.U32.HI R2, RZ, R5, R4 ;  /* 0x00000005ff020219 */ /* 0x000fce0000011604 */
.L_x_1671:
[----:B------:R-:W-:-:S05]  /*0ca0*/  IMAD R3, R2, R7, R7 ;  /* 0x0000000702037224 */ /* 0x000fca00078e0207 */
[----:B------:R-:W-:-:S07]  /*0cb0*/  VIMNMX R0, R0, R3, PT ;  /* 0x0000000300007248 */ /* 0x000fce0003fe0100 */
.L_x_1669:
[----:B------:R-:W0:Y:S01]  /*0cc0*/  @P1 LDC R5, c[0x0][0x44c] ;  /* 0x00011300ff051b82 */ /* 0x000e220000000800 */
[----:B------:R-:W-:Y:S01]  /*0cd0*/  VIADD R0, R0, 0x3f ;  /* 0x0000003f00007836 */ /* 0x000fe20000000000 */
[----:B------:R-:W-:Y:S01]  /*0ce0*/  UIMAD UR41, UR41, UR6, -UR7 ;  /* 0x00000006292972a4 */ /* 0x000fe2000f8e0a07 */
[----:B------:R-:W-:-:S03]  /*0cf0*/  ULDC UR4, c[0x0][0x9dc] ;  /* 0x0002770000047ab9 */ /* 0x000fc60000000800 */
[----:B------:R-:W-:Y:S02]  /*0d00*/  SHF.R.S32.HI R3, RZ, 0x1f, R0 ;  /* 0x0000001fff037819 */ /* 0x000fe40000011400 */
[----:B------:R-:W1:Y:S02]  /*0d10*/  @P1 LDC R9, c[0x0][0x450] ;  /* 0x00011400ff091b82 */ /* 0x000e640000000800 */
[----:B------:R-:W-:-:S04]  /*0d20*/  LEA.HI R3, R3, R0, RZ, 0x6 ;  /* 0x0000000003037211 */ /* 0x000fc800078f30ff */
[----:B------:R-:W-:-:S04]  /*0d30*/  SHF.R.S32.HI R3, RZ, 0x6, R3 ;  /* 0x00000006ff037819 */ /* 0x000fc80000011403 */
[----:B------:R-:W-:Y:S01]  /*0d40*/  VIMNMX R11, R3, UR5, PT ;  /* 0x00000005030b7c48 */ /* 0x000fe2000bfe0100 */
[----:B0-----:R-:W-:-:S05]  /*0d50*/  @P1 IMAD.HI.U32 R2, R152, R5, RZ ;  /* 0x0000000598021227 */ /* 0x001fca00078e00ff */
[----:B-1----:R-:W-:-:S05]  /*0d60*/  @P1 SHF.R.U32.HI R152, RZ, R9, R2 ;  /* 0x00000009ff981219 */ /* 0x002fca0000011602 */
[----:B------:R-:W-:-:S05]  /*0d70*/  VIADD R152, R152, UR41 ;  /* 0x0000002998987c36 */ /* 0x000fca0008000000 */
[----:B------:R-:W-:Y:S01]  /*0d80*/  IADD3 R0, R152, -UR4, RZ ;  /* 0x8000000498007c10 */ /* 0x000fe2000fffe0ff */
[----:B------:R-:W-:Y:S06]  /*0d90*/  @!P2 BRA `(.L_x_1672) ;  /* 0x00000000003ca947 */ /* 0x000fec0003800000 */
[----:B------:R-:W-:-:S13]  /*0da0*/  ISETP.GT.AND P0, PT, R152, -0x1, PT ;  /* 0xffffffff9800780c */ /* 0x000fda0003f04270 */
[----:B------:R-:W-:Y:S05]  /*0db0*/  @P0 BRA `(.L_x_1673) ;  /* 0x00000000001c0947 */ /* 0x000fea0003800000 */
[----:B------:R-:W-:Y:S02]  /*0dc0*/  ISETP.NE.AND P0, PT, R7, 0x1, PT ;  /* 0x000000010700780c */ /* 0x000fe40003f05270 */
[----:B------:R-:W-:-:S11]  /*0dd0*/  LOP3.LUT R3, RZ, R152, RZ, 0x33, !PT ;  /* 0x00000098ff037212 */ /* 0x000fd600078e33ff */
[----:B------:R-:W0:Y:S02]  /*0de0*/  @P0 LDC.64 R4, c[0x0][0x9e8] ;  /* 0x00027a00ff040b82 */ /* 0x000e240000000a00 */
[----:B0-----:R-:W-:-:S05]  /*0df0*/  @P0 IMAD.HI.U32 R2, R3, R4, RZ ;  /* 0x0000000403020227 */ /* 0x001fca00078e00ff */
[----:B------:R-:W-:-:S04]  /*0e00*/  @P0 SHF.R.U32.HI R3, RZ, R5, R2 ;  /* 0x00000005ff030219 */ /* 0x000fc80000011602 */
[----:B------:R-:W-:Y:S01]  /*0e10*/  LOP3.LUT R152, RZ, R3, RZ, 0x33, !PT ;  /* 0x00000003ff987212 */ /* 0x000fe200078e33ff */
[----:B------:R-:W-:Y:S06]  /*0e20*/  BRA `(.L_x_1674) ;  /* 0x0000000000107947 */ /* 0x000fec0003800000 */
.L_x_1673:
[----:B------:R-:W-:-:S13]  /*0e30*/  ISETP.NE.AND P0, PT, R7, 0x1, PT ;  /* 0x000000010700780c */ /* 0x000fda0003f05270 */
[----:B------:R-:W0:Y:S02]  /*0e40*/  @P0 LDC.64 R2, c[0x0][0x9e8] ;  /* 0x00027a00ff020b82 */ /* 0x000e240000000a00 */
[----:B0-----:R-:W-:-:S05]  /*0e50*/  @P0 IMAD.HI.U32 R2, R152, R2, RZ ;  /* 0x0000000298020227 */ /* 0x001fca00078e00ff */
[----:B------:R-:W-:-:S07]  /*0e60*/  @P0 SHF.R.U32.HI R152, RZ, R3, R2 ;  /* 0x00000003ff980219 */ /* 0x000fce0000011602 */
.L_x_1674:
[----:B------:R-:W-:-:S05]  /*0e70*/  IMAD R3, R152, R7, RZ ;  /* 0x0000000798037224 */ /* 0x000fca00078e02ff */
[----:B------:R-:W-:-:S07]  /*0e80*/  VIMNMX R0, R0, R3, !PT ;  /* 0x0000000300007248 */ /* 0x000fce0007fe0100 */
.L_x_1672:
[----:B------:R-:W-:Y:S01]  /*0e90*/  SHF.R.S32.HI R3, RZ, 0x1f, R0 ;  /* 0x0000001fff037819 */ /* 0x000fe20000011400 */
[----:B------:R-:W-:Y:S01]  /*0ea0*/  IMAD.MOV.U32 R4, RZ, RZ, RZ ;  /* 0x000000ffff047224 */ /* 0x000fe200078e00ff */
[----:B------:R-:W-:Y:S02]  /*0eb0*/  LOP3.LUT R7, R8, 0xffff, RZ, 0xc0, !PT ;  /* 0x0000ffff08077812 */ /* 0x000fe400078ec0ff */
[----:B------:R-:W-:Y:S02]  /*0ec0*/  LEA.HI R3, R3, R0, RZ, 0x6 ;  /* 0x0000000003037211 */ /* 0x000fe400078f30ff */
[----:B------:R-:W-:Y:S02]  /*0ed0*/  SHF.R.U32.HI R0, RZ, 0x10, R8 ;  /* 0x00000010ff007819 */ /* 0x000fe40000011608 */
[----:B------:R-:W-:Y:S02]  /*0ee0*/  SHF.R.S32.HI R3, RZ, 0x6, R3 ;  /* 0x00000006ff037819 */ /* 0x000fe40000011403 */
[----:B------:R-:W-:-:S02]  /*0ef0*/  ISETP.NE.AND P0, PT, R0, RZ, PT ;  /* 0x000000ff0000720c */ /* 0x000fc40003f05270 */
[----:B------:R-:W-:-:S04]  /*0f00*/  VIMNMX R10, RZ, R3, !PT ;  /* 0x00000003ff0a7248 */ /* 0x000fc80007fe0100 */
[----:B------:R-:W-:-:S07]  /*0f10*/  ISETP.GT.AND P1, PT, R11, R10, PT ;  /* 0x0000000a0b00720c */ /* 0x000fce0003f24270 */
[----:B------:R-:W0:Y:S06]  /*0f20*/  @!P0 LDC R0, c[0x0][0x9f0] ;  /* 0x00027c00ff008b82 */ /* 0x000e2c0000000800 */
[----:B------:R-:W-:Y:S05]  /*0f30*/  @!P1 BRA `(.L_x_1675) ;  /* 0x0000000000709947 */ /* 0x000fea0003800000 */
[----:B0-----:R-:W-:Y:S02]  /*0f40*/  IABS R6, R0 ;  /* 0x0000000000067213 */ /* 0x001fe40000000000 */
[----:B------:R-:W-:Y:S02]  /*0f50*/  IADD3 R2, R0, -0x1, R11 ;  /* 0xffffffff00027810 */ /* 0x000fe40007ffe00b */
[----:B------:R-:W0:Y:S02]  /*0f60*/  I2F.RP R4, R6 ;  /* 0x0000000600047306 */ /* 0x000e240000209400 */
[----:B------:R-:W-:Y:S02]  /*0f70*/  IADD3 R5, -R10, R2, RZ ;  /* 0x000000020a057210 */ /* 0x000fe40007ffe1ff */
[----:B------:R-:W-:Y:S02]  /*0f80*/  IABS R2, R0 ;  /* 0x0000000000027213 */ /* 0x000fe40000000000 */
[----:B------:R-:W-:-:S02]  /*0f90*/  IABS R8, R5 ;  /* 0x0000000500087213 */ /* 0x000fc40000000000 */
[----:B------:R-:W-:-:S04]  /*0fa0*/  LOP3.LUT R5, R5, R0, RZ, 0x3c, !PT ;  /* 0x0000000005057212 */ /* 0x000fc800078e3cff */
[----:B------:R-:W-:Y:S01]  /*0fb0*/  ISETP.GE.AND P2, PT, R5, RZ, PT ;  /* 0x000000ff0500720c */ /* 0x000fe20003f46270 */
[----:B0-----:R-:W0:Y:S02]  /*0fc0*/  MUFU.RCP R4, R4 ;  /* 0x0000000400047308 */ /* 0x001e240000001000 */
[----:B0-----:R-:W-:Y:S02]  /*0fd0*/  VIADD R3, R4, 0xffffffe ;  /* 0x0ffffffe04037836 */ /* 0x001fe40000000000 */
[----:B------:R-:W-:Y:S02]  /*0fe0*/  IMAD.MOV R4, RZ, RZ, -R2 ;  /* 0x000000ffff047224 */ /* 0x000fe400078e0a02 */
[----:B------:R-:W-:Y:S02]  /*0ff0*/  IMAD.MOV.U32 R2, RZ, RZ, RZ ;  /* 0x000000ffff027224 */ /* 0x000fe400078e00ff */
[----:B------:R-:W0:Y:S02]  /*1000*/  F2I.FTZ.U32.TRUNC.NTZ R3, R3 ;  /* 0x0000000300037305 */ /* 0x000e24000021f000 */
[----:B0-----:R-:W-:-:S04]  /*1010*/  IMAD.MOV R9, RZ, RZ, -R3 ;  /* 0x000000ffff097224 */ /* 0x001fc800078e0a03 */
[----:B------:R-:W-:-:S04]  /*1020*/  IMAD R9, R9, R6, RZ ;  /* 0x0000000609097224 */ /* 0x000fc800078e02ff */
[----:B------:R-:W-:Y:S01]  /*1030*/  IMAD.HI.U32 R2, R3, R9, R2 ;  /* 0x0000000903027227 */ /* 0x000fe200078e0002 */
[----:B------:R-:W-:-:S05]  /*1040*/  MOV R3, R8 ;  /* 0x0000000800037202 */ /* 0x000fca0000000f00 */
[----:B------:R-:W-:-:S04]  /*1050*/  IMAD.HI.U32 R2, R2, R3, RZ ;  /* 0x0000000302027227 */ /* 0x000fc800078e00ff */
[----:B------:R-:W-:-:S05]  /*1060*/  IMAD R3, R2, R4, R3 ;  /* 0x0000000402037224 */ /* 0x000fca00078e0203 */
[----:B------:R-:W-:-:S13]  /*1070*/  ISETP.GT.U32.AND P1, PT, R6, R3, PT ;  /* 0x000000030600720c */ /* 0x000fda0003f24070 */
[----:B------:R-:W-:Y:S02]  /*1080*/  @!P1 IMAD.IADD R3, R3, 0x1, -R6 ;  /* 0x0000000103039824 */ /* 0x000fe400078e0a06 */
[----:B------:R-:W-:Y:S01]  /*1090*/  @!P1 VIADD R2, R2, 0x1 ;  /* 0x0000000102029836 */ /* 0x000fe20000000000 */
[----:B------:R-:W-:Y:S02]  /*10a0*/  ISETP.NE.AND P1, PT, R0, RZ, PT ;  /* 0x000000ff0000720c */ /* 0x000fe40003f25270 */
[----:B------:R-:W-:-:S13]  /*10b0*/  ISETP.GE.U32.AND P0, PT, R3, R6, PT ;  /* 0x000000060300720c */ /* 0x000fda0003f06070 */
[----:B------:R-:W-:-:S05]  /*10c0*/  @P0 IADD3 R2, R2, 0x1, RZ ;  /* 0x0000000102020810 */ /* 0x000fca0007ffe0ff */
[----:B------:R-:W-:Y:S01]  /*10d0*/  @!P2 IMAD.MOV R2, RZ, RZ, -R2 ;  /* 0x000000ffff02a224 */ /* 0x000fe200078e0a02 */
[----:B------:R-:W-:-:S05]  /*10e0*/  @!P1 LOP3.LUT R2, RZ, R0, RZ, 0x33, !PT ;  /* 0x00000000ff029212 */ /* 0x000fca00078e33ff */
[----:B------:R-:W-:-:S07]  /*10f0*/  IMAD.MOV.U32 R4, RZ, RZ, R2 ;  /* 0x000000ffff047224 */ /* 0x000fce00078e0002 */
.L_x_1675:
[-C--:B------:R-:W-:Y:S01]  /*1100*/  IMAD R3, R7, R4.reuse, R10 ;  /* 0x0000000407037224 */ /* 0x080fe200078e020a */
[----:B------:R-:W-:Y:S02]  /*1110*/  PLOP3.LUT P0, PT, PT, PT, PT, 0x80, 0x0 ;  /* 0x000000000000781c */ /* 0x000fe40003f0f070 */
[----:B------:R-:W-:Y:S02]  /*1120*/  CS2R R150, SRZ ;  /* 0x0000000000967805 */ /* 0x000fe4000001ff00 */
[----:B------:R-:W-:Y:S02]  /*1130*/  MOV R2, RZ ;  /* 0x000000ff00027202 */ /* 0x000fe40000000f00 */
[----:B------:R-:W-:Y:S02]  /*1140*/  CS2R R148, SRZ ;  /* 0x0000000000947805 */ /* 0x000fe4000001ff00 */
[----:B0-----:R-:W-:Y:S01]  /*1150*/  VIADDMNMX R0, R3, R4, R11, PT ;  /* 0x0000000403007246 */ /* 0x001fe2000380010b */
[----:B------:R-:W-:Y:S01]  /*1160*/  IMAD.MOV.U32 R4, RZ, RZ, RZ ;  /* 0x000000ffff047224 */ /* 0x000fe200078e00ff */
[----:B------:R-:W-:-:S02]  /*1170*/  CS2R R146, SRZ ;  /* 0x0000000000927805 */ /* 0x000fc4000001ff00 */
[----:B------:R-:W-:Y:S02]  /*1180*/  CS2R R144, SRZ ;  /* 0x0000000000907805 */ /* 0x000fe4000001ff00 */
[----:B------:R-:W-:Y:S02]  /*1190*/  ISETP.GT.AND P1, PT, R0, R3, PT ;  /* 0x000000030000720c */ /* 0x000fe40003f24270 */
        /* <DEDUP_REMOVED lines=77> */
[----:B------:R-:W-:Y:S01]  /*1670*/  ULEA.HI UR5, UR4, UR4, URZ, 0x1 ;  /* 0x0000000404057291 */ /* 0x000fe2000f8f083f */
[----:B------:R-:W-:-:S03]  /*1680*/  IADD3 R7, R2, -R7, RZ ;  /* 0x8000000702077210 */ /* 0x000fc60007ffe0ff */
[----:B------:R-:W-:Y:S02]  /*1690*/  ULOP3.LUT UR6, UR5, 0x1fffe, URZ, 0xc0, !UPT ;  /* 0x0001fffe05067892 */ /* 0x000fe4000f8ec03f */
[----:B------:R-:W-:Y:S01]  /*16a0*/  ULEA UR5, UR42, UR7, 0x18 ;  /* 0x000000072a057291 */ /* 0x000fe2000f8ec03f */
[----:B------:R-:W-:Y:S01]  /*16b0*/  IMAD R4, R4, 0x10, R7 ;  /* 0x0000001004047824 */ /* 0x000fe200078e0207 */
[----:B------:R-:W-:Y:S02]  /*16c0*/  UIADD3 UR6, UR4, -UR6, URZ ;  /* 0x8000000604067290 */ /* 0x000fe4000fffe03f */
[----:B------:R-:W-:Y:S02]  /*16d0*/  ULOP3.LUT UR4, UR39, 0x1, URZ, 0xfc, !UPT ;  /* 0x0000000127047892 */ /* 0x000fe4000f8efc3f */
[----:B------:R-:W-:Y:S02]  /*16e0*/  ULEA UR6, UR6, UR5, 0xf ;  /* 0x0000000506067291 */ /* 0x000fe4000f8e783f */
[----:B------:R-:W-:-:S02]  /*16f0*/  UISETP.NE.AND UP0, UPT, UR4, 0x3, UPT ;  /* 0x000000030400788c */ /* 0x000fc4000bf05270 */
[----:B------:R-:W-:-:S04]  /*1700*/  UIADD3 UR6, UR6, 0x400, URZ ;  /* 0x0000040006067890 */ /* 0x000fc8000fffe03f */
[----:B------:R-:W-:Y:S01]  /*1710*/  PLOP3.LUT P0, PT, PT, PT, UP0, 0x80, 0x0 ;  /* 0x000000000000781c */ /* 0x000fe20003f0f008 */
[----:B------:R-:W-:-:S04]  /*1720*/  USHF.R.U32.HI UR6, URZ, 0x4, UR6 ;  /* 0x000000043f067899 */ /* 0x000fc80008011606 */
[----:B------:R-:W-:-:S04]  /*1730*/  ULOP3.LUT UR6, UR6, 0x3fff, URZ, 0xc0, !UPT ;  /* 0x00003fff06067892 */ /* 0x000fc8000f8ec03f */
[----:B------:R-:W-:-:S04]  /*1740*/  ULOP3.LUT UR6, UR6, 0x2000000, URZ, 0xfc, !UPT ;  /* 0x0200000006067892 */ /* 0x000fc8000f8efc3f */
[----:B------:R-:W-:Y:S08]  /*1750*/  @!P0 BRA `(.L_x_1677) ;  /* 0x0000000000048947 */ /* 0x000ff00003800000 */
[----:B------:R-:W-:Y:S01]  /*1760*/  BPT.TRAP 0x1 ;  /* 0x000000040000795c */ /* 0x000fe20000300000 */
.L_x_1677:
[----:B------:R-:W-:-:S04]  /*1770*/  SHF.L.U32 R2, RZ, 0x1f, RZ ;  /* 0x0000001fff027819 */ /* 0x000fc800000006ff */
[----:B------:R-:W0:Y:S02]  /*1780*/  SYNCS.PHASECHK.TRANS64.TRYWAIT P1, [UR5+0x28c50], R2 ;  /* 0x028c5002ff0075a7 */ /* 0x000e240008020145 */
[----:B0-----:R-:W-:Y:S05]  /*1790*/  @!P1 BRA `(.L_x_1678) ;  /* 0x0000012800a49947 */ /* 0x001fea0003800000 */
.L_x_1828:
        /* <DEDUP_REMOVED lines=39> */
.L_x_1679:
[----:B------:R-:W-:Y:S01]  /*1a10*/  VIADD R0, R0, 0xfffffffe ;  /* 0xfffffffe00007836 */ /* 0x000fe20000000000 */
[----:B------:R-:W-:-:S04]  /*1a20*/  UIADD3 UR4, UR5, 0x28c60, URZ ;  /* 0x00028c6005047890 */ /* 0x000fc8000fffe03f */
[----:B------:R-:W-:Y:S01]  /*1a30*/  ISETP.GE.AND P1, PT, R0, R3, PT ;  /* 0x000000030000720c */ /* 0x000fe20003f26270 */
[----:B------:R-:W-:-:S09]  /*1a40*/  UPRMT UR4, UR42, 0x654, UR4 ;  /* 0x000006542a047896 */ /* 0x000fd20008000004 */
[----:B------:R-:W-:Y:S01]  /*1a50*/  SYNCS.ARRIVE.TRANS64.RED.A1T0 RZ, [UR4], RZ ;  /* 0x000000ffffff79a7 */ /* 0x000fe20008100404 */
[----:B------:R-:W-:Y:S02]  /*1a60*/  UMOV UR4, URZ ;  /* 0x0000003f00047c82 */ /* 0x000fe40008000000 */
[----:B------:R-:W-:Y:S05]  /*1a70*/  @!P1 BRA `(.L_x_1680) ;  /* 0x0000000800e09947 */ /* 0x000fea0003800000 */
[----:B------:R-:W-:Y:S01]  /*1a80*/  MOV R7, RZ ;  /* 0x000000ff00077202 */ /* 0x000fe20000000f00 */
[----:B------:R-:W-:-:S06]  /*1a90*/  UMOV UR4, URZ ;  /* 0x0000003f00047c82 */ /* 0x000fcc0008000000 */
.L_x_1686:
[----:B------:R-:W-:Y:S01]  /*1aa0*/  BAR.SYNC.DEFER_BLOCKING 0xe, 0x100 ;  /* 0x0384000000007b1d */ /* 0x000fe20000010000 */
[----:B01----:R-:W-:Y:S01]  /*1ab0*/  IMAD.U32 R5, RZ, RZ, UR4 ;  /* 0x00000004ff057e24 */ /* 0x003fe2000f8e00ff */
[----:B------:R-:W-:Y:S01]  /*1ac0*/  UIADD3 UR4, UR4, 0x1, URZ ;  /* 0x0000000104047890 */ /* 0x000fe2000fffe03f */
[C---:B------:R-:W-:Y:S02]  /*1ad0*/  ISETP.GT.AND P2, PT, R0.reuse, R3, PT ;  /* 0x000000030000720c */ /* 0x040fe40003f44270 */
[----:B------:R-:W-:Y:S01]  /*1ae0*/  IMAD R2, R5, 0x40, R4 ;  /* 0x0000004005027824 */ /* 0x000fe200078e0204 */
[----:B------:R-:W-:Y:S01]  /*1af0*/  UISETP.NE.AND UP0, UPT, UR4, 0x2, UPT ;  /* 0x000000020400788c */ /* 0x000fe2000bf05270 */
[----:B------:R-:W-:-:S03]  /*1b00*/  IADD3 R0, R0, -0x1, RZ ;  /* 0xffffffff00007810 */ /* 0x000fc60007ffe0ff */
        /* <DEDUP_REMOVED lines=136> */
.L_x_1681:
[----:B------:R-:W-:Y:S01]  /*2390*/  ULEA UR7, UR4, UR5, 0x3 ;  /* 0x0000000504077291 */ /* 0x000fe2000f8e183f */
[----:B------:R-:W-:-:S08]  /*23a0*/  SHF.L.U32 R2, R7, 0x1f, RZ ;  /* 0x0000001f07027819 */ /* 0x000fd000000006ff */
[----:B------:R0:W1:Y:S01]  /*23b0*/  SYNCS.PHASECHK.TRANS64.TRYWAIT P1, [UR7+0x28c50], R2 ;  /* 0x028c5002ff0075a7 */ /* 0x0000620008020147 */
[----:B------:R-:W-:Y:S05]  /*23c0*/  @!P0 BRA `(.L_x_1682) ;  /* 0x0000000000048947 */ /* 0x000fea0003800000 */
[----:B------:R-:W-:Y:S01]  /*23d0*/  BPT.TRAP 0x1 ;  /* 0x000000040000795c */ /* 0x000fe20000300000 */
.L_x_1682:
[----:B-1----:R-:W-:Y:S05]  /*23e0*/  @P1 BRA `(.L_x_1683) ;  /* 0x0000000000081947 */ /* 0x002fea0003800000 */
[----:B------:R-:W1:Y:S02]  /*23f0*/  SYNCS.PHASECHK.TRANS64.TRYWAIT P1, [UR7+0x28c50], R2 ;  /* 0x028c5002ff0075a7 */ /* 0x000e640008020147 */
[----:B-1----:R-:W-:Y:S05]  /*2400*/  @!P1 BRA `(.L_x_1684) ;  /* 0x0000011c00a09947 */ /* 0x002fea0003800000 */
.L_x_1683:
        /* <DEDUP_REMOVED lines=26> */
.L_x_1685:
[----:B------:R-:W-:-:S04]  /*25b0*/  UIADD3 UR7, UR7, 0x28c60, URZ ;  /* 0x00028c6007077890 */ /* 0x000fc8000fffe03f */
[----:B------:R-:W-:-:S09]  /*25c0*/  UPRMT UR7, UR42, 0x654, UR7 ;  /* 0x000006542a077896 */ /* 0x000fd20008000007 */
[----:B------:R-:W-:Y:S01]  /*25d0*/  SYNCS.ARRIVE.TRANS64.RED.A1T0 RZ, [UR7], RZ ;  /* 0x000000ffffff79a7 */ /* 0x000fe20008100407 */
[----:B------:R-:W-:Y:S05]  /*25e0*/  @P2 BRA `(.L_x_1686) ;  /* 0xfffffff4002c2947 */ /* 0x000fea000383ffff */
[----:B------:R-:W-:-:S12]  /*25f0*/  USHF.L.U32 UR4, UR4, 0x6, URZ ;  /* 0x0000000604047899 */ /* 0x000fd8000800063f */
.L_x_1680:
[----:B------:R-:W-:Y:S01]  /*2600*/  BAR.SYNC.DEFER_BLOCKING 0xe, 0x100 ;  /* 0x0384000000007b1d */ /* 0x000fe20000010000 */
[----:B------:R-:W-:Y:S01]  /*2610*/  VIADD R4, R4, UR4 ;  /* 0x0000000404047c36 */ /* 0x000fe20008000000 */
[----:B------:R-:W-:-:S04]  /*2620*/  PLOP3.LUT P0, PT, PT, PT, PT, 0x8, 0x0 ;  /* 0x000000000000781c */ /* 0x000fc80003f0e170 */
[----:B------:R-:W-:-:S05]  /*2630*/  LEA R4, R4, UR5, 0x2 ;  /* 0x0000000504047c11 */ /* 0x000fca000f8e10ff */
[----:B01----:R-:W0:Y:S04]  /*2640*/  LDS R2, [R4+0x28800] ;  /* 0x0288000004027984 */ /* 0x003e280000000800 */
[----:B------:R1:W2:Y:S02]  /*2650*/  LDS R0, [R4+0x28820] ;  /* 0x0288200004007984 */ /* 0x0002a40000000800 */
[----:B-1----:R-:W-:Y:S01]  /*2660*/  MOV R4, RZ ;  /* 0x000000ff00047202 */ /* 0x002fe20000000f00 */
        /* <DEDUP_REMOVED lines=131> */
.L_x_1668:
[----:B------:R-:W0:Y:S01]  /*2ea0*/  LDC R19, c[0x0][0x448] ;  /* 0x00011200ff137b82 */ /* 0x000e220000000800 */
[----:B------:R-:W-:Y:S01]  /*2eb0*/  VIADD R0, R152, 0x3f ;  /* 0x0000003f98007836 */ /* 0x000fe20000000000 */
[----:B------:R-:W-:Y:S01]  /*2ec0*/  ULDC UR4, c[0x0][0x288] ;  /* 0x0000a20000047ab9 */ /* 0x000fe20000000800 */
[----:B------:R-:W-:Y:S01]  /*2ed0*/  LOP3.LUT R16, R16, 0xfffffffd, RZ, 0xc0, !PT ;  /* 0xfffffffd10107812 */ /* 0x000fe200078ec0ff */
[----:B------:R-:W-:-:S04]  /*2ee0*/  UIADD3 UR7, -UR4, 0x1, URZ ;  /* 0x0000000104077890 */ /* 0x000fc8000fffe13f */
[----:B------:R-:W1:Y:S01]  /*2ef0*/  LDC.64 R4, c[0x0][0x9e0] ;  /* 0x00027800ff047b82 */ /* 0x000e620000000a00 */
[----:B------:R-:W-:Y:S01]  /*2f00*/  UIMAD UR7, UR41, UR6, UR7 ;  /* 0x00000006290772a4 */ /* 0x000fe2000f8e0207 */
[----:B0-----:R-:W-:Y:S02]  /*2f10*/  ISETP.NE.AND P2, PT, R19, 0x1, PT ;  /* 0x000000011300780c */ /* 0x001fe40003f45270 */
[----:B-1----:R-:W-:-:S11]  /*2f20*/  ISETP.GE.AND P1, PT, R5, 0x1, PT ;  /* 0x000000010500780c */ /* 0x002fd60003f26270 */
[----:B------:R-:W0:Y:S01]  /*2f30*/  @P2 LDC R3, c[0x0][0x44c] ;  /* 0x00011300ff032b82 */ /* 0x000e220000000800 */
[----:B------:R-:W-:-:S04]  /*2f40*/  @P2 LOP3.LUT R16, R16, 0x2, RZ, 0xfc, !PT ;  /* 0x0000000210102812 */ /* 0x000fc800078efcff */
[----:B------:R-:W-:-:S03]  /*2f50*/  LOP3.LUT R16, R16, 0xfffffffe, RZ, 0xc0, !PT ;  /* 0xfffffffe10107812 */ /* 0x000fc600078ec0ff */
[----:B------:R-:W1:Y:S01]  /*2f60*/  @P2 LDC R2, c[0x0][0x450] ;  /* 0x00011400ff022b82 */ /* 0x000e620000000800 */
[----:B------:R-:W-:Y:S01]  /*2f70*/  @P1 LOP3.LUT R16, R16, 0x1, RZ, 0xfc, !PT ;  /* 0x0000000110101812 */ /* 0x000fe200078efcff */
[----:B0-----:R-:W-:-:S05]  /*2f80*/  @P2 IMAD.HI.U32 R3, R0, R3, RZ ;  /* 0x0000000300032227 */ /* 0x001fca00078e00ff */
[----:B-1----:R-:W-:-:S05]  /*2f90*/  @P2 SHF.R.U32.HI R0, RZ, R2, R3 ;  /* 0x00000002ff002219 */ /* 0x002fca0000011603 */
[----:B------:R-:W-:-:S05]  /*2fa0*/  VIADD R3, R0, UR7 ;  /* 0x0000000700037c36 */ /* 0x000fca0008000000 */
[----:B------:R-:W-:Y:S01]  /*2fb0*/  IADD3 R0, R3, R4, RZ ;  /* 0x0000000403007210 */ /* 0x000fe20007ffe0ff */
[----:B------:R-:W-:Y:S06]  /*2fc0*/  @!P1 BRA `(.L_x_1687) ;  /* 0x0000000000409947 */ /* 0x000fec0003800000 */
[C---:B------:R-:W-:Y:S01]  /*2fd0*/  ISETP.GT.AND P0, PT, R3.reuse, RZ, PT ;  /* 0x000000ff0300720c */ /* 0x040fe20003f04270 */
[----:B------:R-:W-:-:S12]  /*2fe0*/  VIADD R2, R3, 0xffffffff ;  /* 0xffffffff03027836 */ /* 0x000fd80000000000 */
        /* <DEDUP_REMOVED lines=8> */
.L_x_1688:
[----:B------:R-:W-:-:S13]  /*3070*/  ISETP.NE.AND P0, PT, R5, 0x1, PT ;  /* 0x000000010500780c */ /* 0x000fda0003f05270 */
[----:B------:R-:W0:Y:S02]  /*3080*/  @P0 LDC.64 R6, c[0x0][0x9e8] ;  /* 0x00027a00ff060b82 */ /* 0x000e240000000a00 */
[----:B0-----:R-:W-:-:S05]  /*3090*/  @P0 IMAD.HI.U32 R4, R2, R6, RZ ;  /* 0x0000000602040227 */ /* 0x001fca00078e00ff */
[----:B------:R-:W-:-:S07]  /*30a0*/  @P0 SHF.R.U32.HI R2, RZ, R7, R4 ;  /* 0x00000007ff020219 */ /* 0x000fce0000011604 */
.L_x_1689:
[----:B------:R-:W-:-:S05]  /*30b0*/  IMAD R3, R2, R5, R5 ;  /* 0x0000000502037224 */ /* 0x000fca00078e0205 */
[----:B------:R-:W-:-:S07]  /*30c0*/  VIMNMX R0, R0, R3, PT ;  /* 0x0000000300007248 */ /* 0x000fce0003fe0100 */
.L_x_1687:
[----:B------:R-:W0:Y:S01]  /*30d0*/  @P2 LDC R7, c[0x0][0x44c] ;  /* 0x00011300ff072b82 */ /* 0x000e220000000800 */
[----:B------:R-:W-:Y:S01]  /*30e0*/  IADD3 R0, R0, 0x3f, RZ ;  /* 0x0000003f00007810 */ /* 0x000fe20007ffe0ff */
[----:B------:R-:W-:Y:S01]  /*30f0*/  IMAD.MOV.U32 R2, RZ, RZ, R152 ;  /* 0x000000ffff027224 */ /* 0x000fe200078e0098 */
[----:B------:R-:W-:Y:S02]  /*3100*/  UIMAD UR4, UR41, UR6, -UR4 ;  /* 0x00000006290472a4 */ /* 0x000fe4000f8e0a04 */
[----:B------:R-:W-:-:S03]  /*3110*/  SHF.R.S32.HI R3, RZ, 0x1f, R0 ;  /* 0x0000001fff037819 */ /* 0x000fc60000011400 */
[----:B------:R-:W1:Y:S01]  /*3120*/  @P2 LDC R4, c[0x0][0x450] ;  /* 0x00011400ff042b82 */ /* 0x000e620000000800 */
[----:B------:R-:W-:-:S04]  /*3130*/  LEA.HI R3, R3, R0, RZ, 0x6 ;  /* 0x0000000003037211 */ /* 0x000fc800078f30ff */
[----:B------:R-:W-:-:S04]  /*3140*/  SHF.R.S32.HI R3, RZ, 0x6, R3 ;  /* 0x00000006ff037819 */ /* 0x000fc80000011403 */
[----:B------:R-:W-:Y:S01]  /*3150*/  VIMNMX R6, R3, UR5, PT ;  /* 0x0000000503067c48 */ /* 0x000fe2000bfe0100 */
[----:B0-----:R-:W-:-:S05]  /*3160*/  @P2 IMAD.HI.U32 R7, R152, R7, RZ ;  /* 0x0000000798072227 */ /* 0x001fca00078e00ff */
[----:B-1----:R-:W-:-:S05]  /*3170*/  @P2 SHF.R.U32.HI R2, RZ, R4, R7 ;  /* 0x00000004ff022219 */ /* 0x002fca0000011607 */
[----:B------:R-:W-:Y:S01]  /*3180*/  VIADD R0, R2, UR4 ;  /* 0x0000000402007c36 */ /* 0x000fe20008000000 */
[----:B------:R-:W-:-:S04]  /*3190*/  ULDC UR4, c[0x0][0x9dc] ;  /* 0x0002770000047ab9 */ /* 0x000fc80000000800 */
        /* <DEDUP_REMOVED lines=11> */
.L_x_1691:
[----:B------:R-:W-:-:S13]  /*3250*/  ISETP.NE.AND P0, PT, R5, 0x1, PT ;  /* 0x000000010500780c */ /* 0x000fda0003f05270 */
[----:B------:R-:W0:Y:S02]  /*3260*/  @P0 LDC.64 R10, c[0x0][0x9e8] ;  /* 0x00027a00ff0a0b82 */ /* 0x000e240000000a00 */
[----:B0-----:R-:W-:-:S05]  /*3270*/  @P0 IMAD.HI.U32 R4, R0, R10, RZ ;  /* 0x0000000a00040227 */ /* 0x001fca00078e00ff */
[----:B------:R-:W-:-:S07]  /*3280*/  @P0 SHF.R.U32.HI R0, RZ, R11, R4 ;  /* 0x0000000bff000219 */ /* 0x000fce0000011604 */
.L_x_1692:
[----:B------:R-:W-:-:S05]  /*3290*/  IMAD R3, R0, R5, RZ ;  /* 0x0000000500037224 */ /* 0x000fca00078e02ff */
[----:B------:R-:W-:-:S07]  /*32a0*/  VIMNMX R2, R2, R3, !PT ;  /* 0x0000000302027248 */ /* 0x000fce0007fe0100 */
.L_x_1690:
[----:B------:R-:W-:Y:S01]  /*32b0*/  SHF.R.U32.HI R9, RZ, 0x10, R8 ;  /* 0x00000010ff097819 */ /* 0x000fe20000011608 */
[----:B------:R-:W-:Y:S01]  /*32c0*/  IMAD.MOV.U32 R0, RZ, RZ, RZ ;  /* 0x000000ffff007224 */ /* 0x000fe200078e00ff */
[----:B------:R-:W-:Y:S02]  /*32d0*/  SHF.R.S32.HI R3, RZ, 0x1f, R2 ;  /* 0x0000001fff037819 */ /* 0x000fe40000011402 */
[----:B------:R-:W-:Y:S02]  /*32e0*/  ISETP.NE.AND P1, PT, R9, RZ, PT ;  /* 0x000000ff0900720c */ /* 0x000fe40003f25270 */
[----:B------:R-:W-:Y:S02]  /*32f0*/  LEA.HI R3, R3, R2, RZ, 0x6 ;  /* 0x0000000203037211 */ /* 0x000fe400078f30ff */
[----:B------:R-:W-:Y:S02]  /*3300*/  LOP3.LUT R8, R8, 0xffff, RZ, 0xc0, !PT ;  /* 0x0000ffff08087812 */ /* 0x000fe400078ec0ff */
[----:B------:R-:W-:-:S04]  /*3310*/  SHF.R.S32.HI R3, RZ, 0x6, R3 ;  /* 0x00000006ff037819 */ /* 0x000fc80000011403 */
[----:B------:R-:W-:-:S03]  /*3320*/  VIMNMX R17, RZ, R3, !PT ;  /* 0x00000003ff117248 */ /* 0x000fc60007fe0100 */
[----:B------:R-:W0:Y:S01]  /*3330*/  @!P1 LDC R9, c[0x0][0x9f0] ;  /* 0x00027c00ff099b82 */ /* 0x000e220000000800 */
[----:B------:R-:W-:-:S13]  /*3340*/  ISETP.GT.AND P0, PT, R6, R17, PT ;  /* 0x000000110600720c */ /* 0x000fda0003f04270 */
[----:B------:R-:W-:Y:S05]  /*3350*/  @!P0 BRA `(.L_x_1693) ;  /* 0x0000000000708947 */ /* 0x000fea0003800000 */
[-C--:B0-----:R-:W-:Y:S02]  /*3360*/  IABS R5, R9.reuse ;  /* 0x0000000900057213 */ /* 0x081fe40000000000 */
[----:B------:R-:W-:Y:S02]  /*3370*/  IADD3 R0, R9, -0x1, R6 ;  /* 0xffffffff09007810 */ /* 0x000fe40007ffe006 */
[----:B------:R-:W0:Y:S01]  /*3380*/  I2F.RP R4, R5 ;  /* 0x0000000500047306 */ /* 0x000e220000209400 */
[----:B------:R-:W-:Y:S02]  /*3390*/  IABS R11, R9 ;  /* 0x00000009000b7213 */ /* 0x000fe40000000000 */
[----:B------:R-:W-:-:S05]  /*33a0*/  IMAD.IADD R0, R0, 0x1, -R17 ;  /* 0x0000000100007824 */ /* 0x000fca00078e0a11 */
[----:B0-----:R-:W0:Y:S02]  /*33b0*/  MUFU.RCP R4, R4 ;  /* 0x0000000400047308 */ /* 0x001e240000001000 */
[----:B0-----:R-:W-:Y:S02]  /*33c0*/  VIADD R2, R4, 0xffffffe ;  /* 0x0ffffffe04027836 */ /* 0x001fe40000000000 */
[----:B------:R-:W-:-:S04]  /*33d0*/  IMAD.MOV R4, RZ, RZ, -R11 ;  /* 0x000000ffff047224 */ /* 0x000fc800078e0a0b */
[----:B------:R0:W1:Y:S02]  /*33e0*/  F2I.FTZ.U32.TRUNC.NTZ R3, R2 ;  /* 0x0000000200037305 */ /* 0x000064000021f000 */
[----:B0-----:R-:W-:Y:S02]  /*33f0*/  MOV R2, RZ ;  /* 0x000000ff00027202 */ /* 0x001fe40000000f00 */
[----:B-1----:R-:W-:-:S05]  /*3400*/  IADD3 R10, RZ, -R3, RZ ;  /* 0x80000003ff0a7210 */ /* 0x002fca0007ffe0ff */
[----:B------:R-:W-:Y:S01]  /*3410*/  IMAD R7, R10, R5, RZ ;  /* 0x000000050a077224 */ /* 0x000fe200078e02ff */
[----:B------:R-:W-:Y:S02]  /*3420*/  IABS R10, R0 ;  /* 0x00000000000a7213 */ /* 0x000fe40000000000 */
[----:B------:R-:W-:Y:S01]  /*3430*/  LOP3.LUT R0, R0, R9, RZ, 0x3c, !PT ;  /* 0x0000000900007212 */ /* 0x000fe200078e3cff */
[----:B------:R-:W-:-:S03]  /*3440*/  IMAD.HI.U32 R3, R3, R7, R2 ;  /* 0x0000000703037227 */ /* 0x000fc600078e0002 */
[----:B------:R-:W-:Y:S01]  /*3450*/  ISETP.GE.AND P2, PT, R0, RZ, PT ;  /* 0x000000ff0000720c */ /* 0x000fe20003f46270 */
[----:B------:R-:W-:-:S04]  /*3460*/  IMAD.MOV.U32 R2, RZ, RZ, R10 ;  /* 0x000000ffff027224 */ /* 0x000fc800078e000a */
[----:B------:R-:W-:-:S04]  /*3470*/  IMAD.HI.U32 R3, R3, R2, RZ ;  /* 0x0000000203037227 */ /* 0x000fc800078e00ff */
[----:B------:R-:W-:-:S05]  /*3480*/  IMAD R2, R3, R4, R2 ;  /* 0x0000000403027224 */ /* 0x000fca00078e0202 */
[----:B------:R-:W-:-:S13]  /*3490*/  ISETP.GT.U32.AND P1, PT, R5, R2, PT ;  /* 0x000000020500720c */ /* 0x000fda0003f24070 */
[----:B------:R-:W-:Y:S01]  /*34a0*/  @!P1 IMAD.IADD R2, R2, 0x1, -R5 ;  /* 0x0000000102029824 */ /* 0x000fe200078e0a05 */
[----:B------:R-:W-:Y:S02]  /*34b0*/  @!P1 IADD3 R3, R3, 0x1, RZ ;  /* 0x0000000103039810 */ /* 0x000fe40007ffe0ff */
[----:B------:R-:W-:Y:S02]  /*34c0*/  ISETP.NE.AND P1, PT, R9, RZ, PT ;  /* 0x000000ff0900720c */ /* 0x000fe40003f25270 */
[----:B------:R-:W-:-:S13]  /*34d0*/  ISETP.GE.U32.AND P0, PT, R2, R5, PT ;  /* 0x000000050200720c */ /* 0x000fda0003f06070 */
[----:B------:R-:W-:-:S04]  /*34e0*/  @P0 VIADD R3, R3, 0x1 ;  /* 0x0000000103030836 */ /* 0x000fc80000000000 */
[----:B------:R-:W-:-:S05]  /*34f0*/  IMAD.MOV.U32 R0, RZ, RZ, R3 ;  /* 0x000000ffff007224 */ /* 0x000fca00078e0003 */
[----:B------:R-:W-:Y:S02]  /*3500*/  @!P2 IADD3 R0, -R0, RZ, RZ ;  /* 0x000000ff0000a210 */ /* 0x000fe40007ffe1ff */
[----:B------:R-:W-:-:S07]  /*3510*/  @!P1 LOP3.LUT R0, RZ, R9, RZ, 0x33, !PT ;  /* 0x00000009ff009212 */ /* 0x000fce00078e33ff */
.L_x_1693:
[-C--:B------:R-:W-:Y:S01]  /*3520*/  IMAD R17, R8, R0.reuse, R17 ;  /* 0x0000000008117224 */ /* 0x080fe200078e0211 */
        /* <DEDUP_REMOVED lines=8> */
[----:B------:R-:W-:Y:S02]  /*35b0*/  R2UR UR43, R0 ;  /* 0x00000000002b72ca */ /* 0x000fe400000e0000 */
        /* <DEDUP_REMOVED lines=67> */
[----:B------:R-:W1:Y:S02]  /*39f0*/  SHFL.IDX PT, R0, R25, RZ, 0x1f ;  /* 0x00001fff19007589 */ /* 0x000e6400000e0000 */
[----:B-1----:R-:W-:-:S13]  /*3a00*/  R2UR UR4, R0 ;  /* 0x00000000000472ca */ /* 0x002fda00000e0000 */
        /* <DEDUP_REMOVED lines=9> */
[----:B------:R-:W-:-:S04]  /*3aa0*/  ULOP3.LUT UR5, UR5, 0x3fff, URZ, 0xc0, !UPT ;  /* 0x00003fff05057892 */ /* 0x000fc8000f8ec03f */
[----:B------:R-:W-:-:S04]  /*3ab0*/  ULOP3.LUT UR38, UR5, 0x2000000, URZ, 0xfc, !UPT ;  /* 0x0200000005267892 */ /* 0x000fc8000f8efc3f */
[----:B------:R-:W-:Y:S08]  /*3ac0*/  @!P0 BRA `(.L_x_1694) ;  /* 0x0000000000408947 */ /* 0x000ff00003800000 */
[----:B------:R-:W-:Y:S01]  /*3ad0*/  MOV R0, 0x0 ;  /* 0x0000000000007802 */ /* 0x000fe20000000f00 */
[----:B------:R-:W-:Y:S01]  /*3ae0*/  ULDC.64 UR4, c[0x4][0x90] ;  /* 0x0100240000047ab9 */ /* 0x000fe20000000a00 */
[----:B------:R-:W-:Y:S01]  /*3af0*/  ULDC.64 UR6, c[0x4][0x20] ;  /* 0x0100080000067ab9 */ /* 0x000fe20000000a00 */
[----:B------:R-:W-:Y:S01]  /*3b00*/  MOV R4, UR4 ;  /* 0x0000000400047c02 */ /* 0x000fe20008000f00 */
[----:B------:R1:W2:Y:S01]  /*3b10*/  LDC.64 R2, c[0x4][R0] ;  /* 0x0100000000027b82 */ /* 0x0002a20000000a00 */
[----:B------:R-:W-:Y:S01]  /*3b20*/  IMAD.U32 R5, RZ, RZ, UR5 ;  /* 0x00000005ff057e24 */ /* 0x000fe2000f8e00ff */
[----:B------:R-:W-:Y:S01]  /*3b30*/  ULDC.64 UR4, c[0x4][0x98] ;  /* 0x0100260000047ab9 */ /* 0x000fe20000000a00 */
[----:B------:R-:W-:Y:S01]  /*3b40*/  IMAD.U32 R10, RZ, RZ, UR6 ;  /* 0x00000006ff0a7e24 */ /* 0x000fe2000f8e00ff */
[----:B------:R-:W-:Y:S01]  /*3b50*/  MOV R7, UR5 ;  /* 0x0000000500077c02 */ /* 0x000fe20008000f00 */
[----:B------:R-:W-:Y:S01]  /*3b60*/  IMAD.U32 R6, RZ, RZ, UR4 ;  /* 0x00000004ff067e24 */ /* 0x000fe2000f8e00ff */
[----:B------:R-:W-:Y:S01]  /*3b70*/  MOV R8, 0x70 ;  /* 0x0000007000087802 */ /* 0x000fe20000000f00 */
[----:B------:R-:W-:-:S02]  /*3b80*/  IMAD.U32 R11, RZ, RZ, UR7 ;  /* 0x00000007ff0b7e24 */ /* 0x000fc4000f8e00ff */
[----:B------:R-:W-:Y:S02]  /*3b90*/  IMAD.MOV.U32 R12, RZ, RZ, 0x1 ;  /* 0x00000001ff0c7424 */ /* 0x000fe400078e00ff */
[----:B-1----:R-:W-:-:S07]  /*3ba0*/  IMAD.MOV.U32 R13, RZ, RZ, RZ ;  /* 0x000000ffff0d7224 */ /* 0x002fce00078e00ff */
[----:B------:R-:W-:-:S07]  /*3bb0*/  LEPC R20, `(.L_x_1694) ;  /* 0x000000001014794e */ /* 0x000fce0000000000 */
[----:B0-2---:R-:W-:Y:S05]  /*3bc0*/  CALL.ABS.NOINC R2 ;  /* 0x0000000002007343 */ /* 0x005fea0003c00000 */
.L_x_1694:
[----:B------:R-:W-:Y:S02]  /*3bd0*/  SHF.L.U32 R13, RZ, 0x1f, RZ ;  /* 0x0000001fff0d7819 */ /* 0x000fe400000006ff */
[----:B------:R-:W-:Y:S02]  /*3be0*/  LOP3.LUT R3, R24, 0xffffff80, RZ, 0xc0, !PT ;  /* 0xffffff8018037812 */ /* 0x000fe400078ec0ff */
[----:B------:R-:W1:Y:S01]  /*3bf0*/  SYNCS.PHASECHK.TRANS64.TRYWAIT P0, [UR40+0x28c00], R13 ;  /* 0x028c000dff0075a7 */ /* 0x000e620008000168 */
[----:B------:R-:W-:Y:S02]  /*3c00*/  LEA.HI R0, R25, R25, RZ, 0x1 ;  /* 0x0000001919007211 */ /* 0x000fe400078f08ff */
[----:B------:R-:W-:Y:S02]  /*3c10*/  IADD3 R5, R22, -R3, RZ ;  /* 0x8000000316057210 */ /* 0x000fe40007ffe0ff */
[----:B------:R-:W-:Y:S02]  /*3c20*/  LOP3.LUT R2, R0, 0xfffffe, RZ, 0xc0, !PT ;  /* 0x00fffffe00027812 */ /* 0x000fe400078ec0ff */
[----:B------:R-:W-:-:S04]  /*3c30*/  SHF.R.S32.HI R4, RZ, 0x1f, R5 ;  /* 0x0000001fff047819 */ /* 0x000fc80000011405 */
[----:B------:R-:W-:-:S04]  /*3c40*/  LEA.HI R3, R4, R5, RZ, 0x2 ;  /* 0x0000000504037211 */ /* 0x000fc800078f10ff */
[--C-:B------:R-:W-:Y:S02]  /*3c50*/  SHF.R.S32.HI R6, RZ, 0x2, R3.reuse ;  /* 0x00000002ff067819 */ /* 0x100fe40000011403 */
[----:B------:R-:W-:Y:S01]  /*3c60*/  SHF.R.S32.HI R7, RZ, 0x1f, R3 ;  /* 0x0000001fff077819 */ /* 0x000fe20000011403 */
[----:B-1----:R-:W-:Y:S06]  /*3c70*/  @!P0 BRA `(.L_x_1695) ;  /* 0x00000104009c8947 */ /* 0x002fec0003800000 */
.L_x_1829:
[----:B------:R-:W-:Y:S01]  /*3c80*/  ULOP3.LUT UR4, UR39, 0x1, URZ, 0xfc, !UPT ;  /* 0x0000000127047892 */ /* 0x000fe2000f8efc3f */
[----:B-1----:R-:W-:Y:S01]  /*3c90*/  LOP3.LUT R0, R3, 0x7ffffffc, RZ, 0xc0, !PT ;  /* 0x7ffffffc03007812 */ /* 0x002fe200078ec0ff */
[----:B------:R-:W-:Y:S01]  /*3ca0*/  IMAD.IADD R3, R25, 0x1, -R2 ;  /* 0x0000000119037824 */ /* 0x000fe200078e0a02 */
[----:B------:R-:W-:Y:S02]  /*3cb0*/  LEA.HI R7, R7, R6, RZ, 0x3 ;  /* 0x0000000607077211 */ /* 0x000fe400078f18ff */
[-C--:B------:R-:W-:Y:S01]  /*3cc0*/  IADD3 R0, -R0, R5.reuse, RZ ;  /* 0x0000000500007210 */ /* 0x080fe20007ffe1ff */
[----:B------:R-:W-:Y:S01]  /*3cd0*/  IMAD.U32 R2, RZ, RZ, UR4 ;  /* 0x00000004ff027e24 */ /* 0x000fe2000f8e00ff */
[----:B------:R-:W-:Y:S02]  /*3ce0*/  LOP3.LUT R7, R7, 0xfffffff8, RZ, 0xc0, !PT ;  /* 0xfffffff807077812 */ /* 0x000fe400078ec0ff */
[----:B------:R-:W-:Y:S01]  /*3cf0*/  LEA.HI R4, R4, R5, RZ, 0x5 ;  /* 0x0000000504047211 */ /* 0x000fe200078f28ff */
[----:B------:R-:W-:Y:S01]  /*3d00*/  IMAD.SHL.U32 R0, R0, 0x2, RZ ;  /* 0x0000000200007824 */ /* 0x000fe200078e00ff */
[----:B------:R-:W-:Y:S01]  /*3d10*/  ISETP.NE.AND P4, PT, R2, 0x3, PT ;  /* 0x000000030200780c */ /* 0x000fe20003f85270 */
[----:B------:R-:W-:Y:S01]  /*3d20*/  IMAD.IADD R7, R6, 0x1, -R7 ;  /* 0x0000000106077824 */ /* 0x000fe200078e0a07 */
[----:B------:R-:W-:-:S02]  /*3d30*/  SHF.R.S32.HI R4, RZ, 0x5, R4 ;  /* 0x00000005ff047819 */ /* 0x000fc40000011404 */
[----:B------:R-:W-:-:S03]  /*3d40*/  LEA R10, R3, R0, 0x8 ;  /* 0x00000000030a7211 */ /* 0x000fc600078e40ff */
[----:B0-----:R-:W-:-:S06]  /*3d50*/  IMAD R9, R4, 0x10, R7 ;  /* 0x0000001004097824 */ /* 0x001fcc00078e0207 */
[----:B------:R-:W-:Y:S05]  /*3d60*/  @!P4 BRA `(.L_x_1696) ;  /* 0x000000000004c947 */ /* 0x000fea0003800000 */
[----:B------:R-:W-:Y:S01]  /*3d70*/  BPT.TRAP 0x1 ;  /* 0x000000040000795c */ /* 0x000fe20000300000 */
.L_x_1696:
[----:B------:R0:W1:Y:S01]  /*3d80*/  SYNCS.PHASECHK.TRANS64.TRYWAIT P0, [UR40+0x28c30], R13 ;  /* 0x028c300dff0075a7 */ /* 0x0000620008000168 */
[----:B------:R-:W-:Y:S05]  /*3d90*/  @!P4 BRA `(.L_x_1697) ;  /* 0x000000000004c947 */ /* 0x000fea0003800000 */
[----:B------:R-:W-:Y:S01]  /*3da0*/  BPT.TRAP 0x1 ;  /* 0x000000040000795c */ /* 0x000fe20000300000 */
.L_x_1697:
[----:B-1----:R-:W-:Y:S05]  /*3db0*/  @P0 BRA `(.L_x_1698) ;  /* 0x0000000000080947 */ /* 0x002fea0003800000 */
[----:B------:R-:W1:Y:S02]  /*3dc0*/  SYNCS.PHASECHK.TRANS64.TRYWAIT P0, [UR40+0x28c30], R13 ;  /* 0x028c300dff0075a7 */ /* 0x000e640008000168 */
[----:B-1----:R-:W-:Y:S05]  /*3dd0*/  @!P0 BRA `(.L_x_1699) ;  /* 0x00000104005c8947 */ /* 0x002fea0003800000 */
.L_x_1698:
        /* <DEDUP_REMOVED lines=12> */
[----:B------:R-:W-:Y:S02]  /*3ea0*/  UIADD3 UR12, UR4, 0x2, URZ ;  /* 0x00000002040c7890 */ /* 0x000fe4000fffe03f */
[----:B------:R-:W-:-:S02]  /*3eb0*/  UMOV UR8, UR4 ;  /* 0x0000000400087c82 */ /* 0x000fc40008000000 */
[----:B------:R-:W-:Y:S01]  /*3ec0*/  UMOV UR10, UR24 ;  /* 0x00000018000a7c82 */ /* 0x000fe20008000000 */
[----:B------:R-:W-:Y:S01]  /*3ed0*/  UIADD3 UR14, UR24, 0x2, URZ ;  /* 0x00000002180e7890 */ /* 0x000fe2000fffe03f */
        /* <DEDUP_REMOVED lines=23> */
.L_x_1700:
[----:B------:R-:W-:Y:S01]  /*4050*/  ISETP.NE.AND P0, PT, R19, 0x1, PT ;  /* 0x000000011300780c */ /* 0x000fe20003f05270 */
[----:B------:R-:W-:Y:S01]  /*4060*/  UMOV UR6, 0xffffffc0 ;  /* 0xffffffc000067882 */ /* 0x000fe20000000000 */
[----:B-1----:R-:W-:Y:S01]  /*4070*/  LEA.HI R2, R23, R22, RZ, 0x2 ;  /* 0x0000001617027211 */ /* 0x002fe200078f10ff */
[----:B------:R-:W-:Y:S01]  /*4080*/  UIMAD UR5, UR43, UR6, 0x41 ;  /* 0x000000412b0574a4 */ /* 0x000fe2000f8e0206 */
[----:B------:R-:W-:Y:S01]  /*4090*/  LOP3.LUT P1, RZ, R16, 0x1, RZ, 0xc0, !PT ;  /* 0x0000000110ff7812 */ /* 0x000fe2000782c0ff */
[----:B------:R-:W-:Y:S01]  /*40a0*/  UIADD3 UR4, UR40, 0x28c40, URZ ;  /* 0x00028c4028047890 */ /* 0x000fe2000fffe03f */
[----:B------:R-:W-:Y:S01]  /*40b0*/  LOP3.LUT R3, R2, 0xfffffffc, RZ, 0xc0, !PT ;  /* 0xfffffffc02037812 */ /* 0x000fe200078ec0ff */
[----:B------:R-:W-:Y:S01]  /*40c0*/  ULDC UR11, c[0x0][0x2f0] ;  /* 0x0000bc00000b7ab9 */ /* 0x000fe20000000800 */
[----:B------:R-:W-:Y:S01]  /*40d0*/  ULDC UR10, c[0x0][0x9d8] ;  /* 0x00027600000a7ab9 */ /* 0x000fe20000000800 */
[----:B------:R-:W-:Y:S01]  /*40e0*/  UIMAD UR5, UR41, UR11, UR5 ;  /* 0x0000000b290572a4 */ /* 0x000fe2000f8e0205 */
[----:B------:R-:W-:Y:S01]  /*40f0*/  FMUL.FTZ R24, R24, UR10 ;  /* 0x0000000a18187c20 */ /* 0x000fe20008410000 */
[----:B------:R-:W-:Y:S01]  /*4100*/  IMAD.IADD R3, R22, 0x1, -R3 ;  /* 0x0000000116037824 */ /* 0x000fe200078e0a03 */
[----:B------:R-:W-:Y:S01]  /*4110*/  UPRMT UR4, UR42, 0x654, UR4 ;  /* 0x000006542a047896 */ /* 0x000fe20008000004 */
[----:B------:R-:W1:Y:S01]  /*4120*/  @P0 LDC R5, c[0x0][0x44c] ;  /* 0x00011300ff050b82 */ /* 0x000e620000000800 */
[----:B------:R-:W-:Y:S01]  /*4130*/  FMUL.FTZ R25, R25, UR10 ;  /* 0x0000000a19197c20 */ /* 0x000fe20008410000 */
[----:B------:R-:W-:Y:S01]  /*4140*/  FMUL.FTZ R26, R26, UR10 ;  /* 0x0000000a1a1a7c20 */ /* 0x000fe20008410000 */
[----:B------:R-:W-:Y:S01]  /*4150*/  LEA.HI R2, R3, R3, RZ, 0x1 ;  /* 0x0000000303027211 */ /* 0x000fe200078f08ff */
[----:B------:R-:W-:Y:S01]  /*4160*/  FMUL.FTZ R27, R27, UR10 ;  /* 0x0000000a1b1b7c20 */ /* 0x000fe20008410000 */
[----:B------:R-:W-:Y:S01]  /*4170*/  FMUL.FTZ R28, R28, UR10 ;  /* 0x0000000a1c1c7c20 */ /* 0x000fe20008410000 */
[----:B------:R-:W-:Y:S01]  /*4180*/  FMUL.FTZ R29, R29, UR10 ;  /* 0x0000000a1d1d7c20 */ /* 0x000fe20008410000 */
[----:B------:R-:W-:Y:S01]  /*4190*/  LOP3.LUT R2, R2, 0x1ffffffe, RZ, 0xc0, !PT ;  /* 0x1ffffffe02027812 */ /* 0x000fe200078ec0ff */
[----:B------:R-:W2:Y:S01]  /*41a0*/  @P0 LDC R7, c[0x0][0x450] ;  /* 0x00011400ff070b82 */ /* 0x000ea20000000800 */
[----:B------:R-:W-:Y:S01]  /*41b0*/  FMUL.FTZ R30, R30, UR10 ;  /* 0x0000000a1e1e7c20 */ /* 0x000fe20008410000 */
[----:B------:R-:W-:Y:S01]  /*41c0*/  FMUL.FTZ R31, R31, UR10 ;  /* 0x0000000a1f1f7c20 */ /* 0x000fe20008410000 */
[----:B------:R-:W-:Y:S01]  /*41d0*/  IADD3 R2, R3, -R2, RZ ;  /* 0x8000000203027210 */ /* 0x000fe20007ffe0ff */
[----:B------:R-:W-:-:S02]  /*41e0*/  IMAD.IADD R3, R152, 0x1, R9 ;  /* 0x0000000198037824 */ /* 0x000fc400078e0209 */
[----:B------:R-:W-:Y:S01]  /*41f0*/  FMUL.FTZ R37, R37, UR10 ;  /* 0x0000000a25257c20 */ /* 0x000fe20008410000 */
[----:B------:R-:W-:Y:S01]  /*4200*/  FMUL.FTZ R40, R40, UR10 ;  /* 0x0000000a28287c20 */ /* 0x000fe20008410000 */
[----:B------:R-:W-:Y:S01]  /*4210*/  FMUL.FTZ R41, R41, UR10 ;  /* 0x0000000a29297c20 */ /* 0x000fe20008410000 */
[----:B------:R-:W-:Y:S02]  /*4220*/  IMAD R2, R2, 0x8, R3 ;  /* 0x0000000802027824 */ /* 0x000fe400078e0203 */
[----:B------:R-:W-:Y:S01]  /*4230*/  FMUL.FTZ R42, R42, UR10 ;  /* 0x0000000a2a2a7c20 */ /* 0x000fe20008410000 */
[----:B------:R-:W-:Y:S01]  /*4240*/  FMUL.FTZ R43, R43, UR10 ;  /* 0x0000000a2b2b7c20 */ /* 0x000fe20008410000 */
[----:B------:R-:W-:Y:S01]  /*4250*/  FMUL.FTZ R44, R44, UR10 ;  /* 0x0000000a2c2c7c20 */ /* 0x000fe20008410000 */
[----:B------:R-:W-:Y:S01]  /*4260*/  FMUL.FTZ R46, R46, UR10 ;  /* 0x0000000a2e2e7c20 */ /* 0x000fe20008410000 */
[----:B------:R-:W-:Y:S01]  /*4270*/  MOV R3, R2 ;  /* 0x0000000200037202 */ /* 0x000fe20000000f00 */
[----:B------:R-:W-:Y:S01]  /*4280*/  FMUL.FTZ R47, R47, UR10 ;  /* 0x0000000a2f2f7c20 */ /* 0x000fe20008410000 */
[----:B------:R-:W-:Y:S01]  /*4290*/  FMUL.FTZ R49, R49, UR10 ;  /* 0x0000000a31317c20 */ /* 0x000fe20008410000 */
[----:B-1----:R-:W-:-:S04]  /*42a0*/  @P0 IMAD.HI.U32 R4, R2, R5, RZ ;  /* 0x0000000502040227 */ /* 0x002fc800078e00ff */
[----:B------:R-:W-:Y:S01]  /*42b0*/  FMUL.FTZ R50, R50, UR10 ;  /* 0x0000000a32327c20 */ /* 0x000fe20008410000 */
[----:B------:R-:W-:Y:S01]  /*42c0*/  FMUL.FTZ R51, R51, UR10 ;  /* 0x0000000a33337c20 */ /* 0x000fe20008410000 */
[----:B------:R-:W-:Y:S01]  /*42d0*/  FMUL.FTZ R52, R52, UR10 ;  /* 0x0000000a34347c20 */ /* 0x000fe20008410000 */
[----:B------:R-:W-:Y:S01]  /*42e0*/  FMUL.FTZ R53, R53, UR10 ;  /* 0x0000000a35357c20 */ /* 0x000fe20008410000 */
[----:B------:R-:W-:Y:S01]  /*42f0*/  FMUL.FTZ R54, R54, UR10 ;  /* 0x0000000a36367c20 */ /* 0x000fe20008410000 */
[----:B------:R-:W-:Y:S01]  /*4300*/  FMUL.FTZ R55, R55, UR10 ;  /* 0x0000000a37377c20 */ /* 0x000fe20008410000 */
[----:B------:R-:W-:Y:S01]  /*4310*/  FMUL.FTZ R34, R34, UR10 ;  /* 0x0000000a22227c20 */ /* 0x000fe20008410000 */
[----:B--2---:R-:W-:Y:S01]  /*4320*/  @P0 SHF.R.U32.HI R3, RZ, R7, R4 ;  /* 0x00000007ff030219 */ /* 0x004fe20000011604 */
[----:B------:R-:W-:Y:S01]  /*4330*/  FMUL.FTZ R35, R35, UR10 ;  /* 0x0000000a23237c20 */ /* 0x000fe20008410000 */
[----:B------:R-:W-:Y:S01]  /*4340*/  FMUL.FTZ R36, R36, UR10 ;  /* 0x0000000a24247c20 */ /* 0x000fe20008410000 */
[----:B------:R-:W-:Y:S01]  /*4350*/  FMUL.FTZ R38, R38, UR10 ;  /* 0x0000000a26267c20 */ /* 0x000fe20008410000 */
[----:B------:R-:W-:Y:S01]  /*4360*/  FMUL.FTZ R39, R39, UR10 ;  /* 0x0000000a27277c20 */ /* 0x000fe20008410000 */
[----:B------:R-:W1:Y:S01]  /*4370*/  SHFL.IDX PT, R7, R3, RZ, 0x1c1f ;  /* 0x001c1fff03077589 */ /* 0x000e6200000e0000 */
[----:B------:R-:W-:Y:S01]  /*4380*/  FMUL.FTZ R45, R45, UR10 ;  /* 0x0000000a2d2d7c20 */ /* 0x000fe20008410000 */
[----:B------:R-:W-:Y:S01]  /*4390*/  FMUL.FTZ R48, R48, UR10 ;  /* 0x0000000a30307c20 */ /* 0x000fe20008410000 */
[----:B------:R-:W-:Y:S01]  /*43a0*/  IMAD.U32 R5, RZ, RZ, UR5 ;  /* 0x00000005ff057e24 */ /* 0x000fe2000f8e00ff */
[----:B------:R-:W-:Y:S01]  /*43b0*/  ULEA UR15, UR43, 0xffffffc0, 0x6 ;  /* 0xffffffc02b0f7891 */ /* 0x000fe2000f8e303f */
[----:B------:R-:W2:Y:S01]  /*43c0*/  MUFU.TANH R11, R28 ;  /* 0x0000001c000b7308 */ /* 0x000ea20000002400 */
[----:B------:R-:W-:Y:S01]  /*43d0*/  ULDC UR7, c[0x0][0x9dc] ;  /* 0x0002770000077ab9 */ /* 0x000fe20000000800 */
[----:B------:R-:W-:Y:S01]  /*43e0*/  ULDC UR14, c[0x0][0x288] ;  /* 0x0000a200000e7ab9 */ /* 0x000fe20000000800 */
[----:B------:R-:W-:Y:S01]  /*43f0*/  SYNCS.ARRIVE.TRANS64.RED.A1T0 RZ, [UR4], RZ ;  /* 0x000000ffffff79a7 */ /* 0x000fe20008100404 */
[----:B------:R-:W-:Y:S01]  /*4400*/  ULOP3.LUT UR7, URZ, UR7, URZ, 0x33, !UPT ;  /* 0x000000073f077292 */ /* 0x000fe2000f8e333f */
[----:B------:R-:W-:Y:S01]  /*4410*/  FMUL.FTZ R32, R32, UR10 ;  /* 0x0000000a20207c20 */ /* 0x000fe20008410000 */
[----:B------:R-:W-:Y:S01]  /*4420*/  FMUL.FTZ R33, R33, UR10 ;  /* 0x0000000a21217c20 */ /* 0x000fe20008410000 */
[----:B------:R-:W-:Y:S01]  /*4430*/  UIMAD UR4, UR41, UR11, -UR15 ;  /* 0x0000000b290472a4 */ /* 0x000fe2000f8e0a0f */
[----:B------:R-:W3:Y:S01]  /*4440*/  MUFU.TANH R14, R29 ;  /* 0x0000001d000e7308 */ /* 0x000ee20000002400 */
[----:B------:R-:W-:Y:S01]  /*4450*/  IADD3 R4, R5, -UR14, -R0 ;  /* 0x8000000e05047c10 */ /* 0x000fe2000fffe800 */
[----:B------:R-:W-:-:S03]  /*4460*/  ULDC UR18, c[0x0][0x9e0] ;  /* 0x0002780000127ab9 */ /* 0x000fc60000000800 */
[----:B------:R-:W-:-:S03]  /*4470*/  IADD3 R8, -R0, UR4, RZ ;  /* 0x0000000400087c10 */ /* 0x000fc6000fffe1ff */
[----:B------:R-:W4:Y:S08]  /*4480*/  MUFU.TANH R24, R24 ;  /* 0x0000001800187308 */ /* 0x000f300000002400 */
[----:B------:R-:W0:Y:S08]  /*4490*/  MUFU.TANH R25, R25 ;  /* 0x0000001900197308 */ /* 0x000e300000002400 */
        /* <DEDUP_REMOVED lines=26> */
[----:B------:R5:W0:Y:S08]  /*4640*/  MUFU.TANH R15, R32 ;  /* 0x00000020000f7308 */ /* 0x000a300000002400 */
[----:B------:R2:W0:Y:S01]  /*4650*/  MUFU.TANH R20, R33 ;  /* 0x0000002100147308 */ /* 0x0004220000002400 */
[----:B-----5:R-:W-:-:S05]  /*4660*/  IADD3 R32, R4, UR7, RZ ;  /* 0x0000000704207c10 */ /* 0x020fca000fffe0ff */
[----:B-1----:R-:W-:Y:S02]  /*4670*/  IMAD.IADD R5, R32, 0x1, R7 ;  /* 0x0000000120057824 */ /* 0x002fe400078e0207 */
[----:B--2---:R-:W-:-:S05]  /*4680*/  VIADD R33, R4, UR18 ;  /* 0x0000001204217c36 */ /* 0x004fca0008000000 */
[----:B------:R-:W-:Y:S01]  /*4690*/  VIADDMNMX R4, R7, R33, R8, PT ;  /* 0x0000002107047246 */ /* 0x000fe20003800108 */
[----:B---34-:R-:W-:Y:S06]  /*46a0*/  @!P1 BRA `(.L_x_1701) ;  /* 0x0000000000689947 */ /* 0x018fec0003800000 */
[----:B------:R-:W-:Y:S01]  /*46b0*/  IMAD.U32 R6, RZ, RZ, UR11 ;  /* 0x0000000bff067e24 */ /* 0x000fe2000f8e00ff */
[----:B------:R-:W-:Y:S03]  /*46c0*/  BSSY B0, `(.L_x_1702) ;  /* 0x0000014000007945 */ /* 0x000fe60003800000 */
[----:B------:R-:W-:-:S05]  /*46d0*/  IMAD R6, R6, UR41, R7 ;  /* 0x0000002906067c24 */ /* 0x000fca000f8e0207 */
[----:B------:R-:W-:-:S04]  /*46e0*/  IADD3 R7, R6, -UR14, RZ ;  /* 0x8000000e06077c10 */ /* 0x000fc8000fffe0ff */
[----:B------:R-:W-:-:S13]  /*46f0*/  ISETP.GT.AND P0, PT, R7, -0x1, PT ;  /* 0xffffffff0700780c */ /* 0x000fda0003f04270 */
[----:B------:R-:W-:Y:S05]  /*4700*/  @P0 BRA `(.L_x_1703) ;  /* 0x0000000000240947 */ /* 0x000fea0003800000 */
[----:B------:R-:W-:Y:S01]  /*4710*/  ULDC UR4, c[0x0][0x9e4] ;  /* 0x0002790000047ab9 */ /* 0x000fe20000000800 */
[----:B------:R-:W-:Y:S01]  /*4720*/  LOP3.LUT R7, RZ, R7, RZ, 0x33, !PT ;  /* 0x00000007ff077212 */ /* 0x000fe200078e33ff */
[----:B------:R-:W-:-:S05]  /*4730*/  IMAD.U32 R34, RZ, RZ, UR4 ;  /* 0x00000004ff227e24 */ /* 0x000fca000f8e00ff */
[----:B------:R-:W-:-:S13]  /*4740*/  ISETP.NE.AND P0, PT, R34, 0x1, PT ;  /* 0x000000012200780c */ /* 0x000fda0003f05270 */
[----:B------:R-:W1:Y:S02]  /*4750*/  @P0 LDC.64 R38, c[0x0][0x9e8] ;  /* 0x00027a00ff260b82 */ /* 0x000e640000000a00 */
[----:B-1----:R-:W-:-:S05]  /*4760*/  @P0 IMAD.HI.U32 R6, R7, R38, RZ ;  /* 0x0000002607060227 */ /* 0x002fca00078e00ff */
[----:B------:R-:W-:-:S04]  /*4770*/  @P0 SHF.R.U32.HI R7, RZ, R39, R6 ;  /* 0x00000027ff070219 */ /* 0x000fc80000011606 */
[----:B------:R-:W-:Y:S01]  /*4780*/  LOP3.LUT R7, RZ, R7, RZ, 0x33, !PT ;  /* 0x00000007ff077212 */ /* 0x000fe200078e33ff */
[----:B------:R-:W-:Y:S06]  /*4790*/  BRA `(.L_x_1704) ;  /* 0x0000000000187947 */ /* 0x000fec0003800000 */
.L_x_1703:
[----:B------:R-:W-:Y:S02]  /*47a0*/  ULDC UR4, c[0x0][0x9e4] ;  /* 0x0002790000047ab9 */ /* 0x000fe40000000800 */
[----:B------:R-:W-:-:S05]  /*47b0*/  IMAD.U32 R34, RZ, RZ, UR4 ;  /* 0x00000004ff227e24 */ /* 0x000fca000f8e00ff */
[----:B------:R-:W-:-:S13]  /*47c0*/  ISETP.NE.AND P0, PT, R34, 0x1, PT ;  /* 0x000000012200780c */ /* 0x000fda0003f05270 */
[----:B------:R-:W1:Y:S02]  /*47d0*/  @P0 LDC.64 R38, c[0x0][0x9e8] ;  /* 0x00027a00ff260b82 */ /* 0x000e640000000a00 */
[----:B-1----:R-:W-:-:S05]  /*47e0*/  @P0 IMAD.HI.U32 R6, R7, R38, RZ ;  /* 0x0000002607060227 */ /* 0x002fca00078e00ff */
[----:B------:R-:W-:-:S07]  /*47f0*/  @P0 SHF.R.U32.HI R7, RZ, R39, R6 ;  /* 0x00000027ff070219 */ /* 0x000fce0000011606 */
.L_x_1704:
[----:B------:R-:W-:Y:S05]  /*4800*/  BSYNC B0 ;  /* 0x0000000000007941 */ /* 0x000fea0003800000 */
.L_x_1702:
[----:B------:R-:W-:-:S05]  /*4810*/  IMAD R7, R7, R34, -UR15 ;  /* 0x8000000f07077e24 */ /* 0x000fca000f8e0222 */
[----:B------:R-:W-:-:S04]  /*4820*/  IADD3 R7, -R0, R7, RZ ;  /* 0x0000000700077210 */ /* 0x000fc80007ffe1ff */
[----:B------:R-:W-:Y:S02]  /*4830*/  VIADDMNMX R4, R7, R34, R4, PT ;  /* 0x0000002207047246 */ /* 0x000fe40003800104 */
[----:B------:R-:W-:-:S07]  /*4840*/  VIMNMX R5, R5, R7, !PT ;  /* 0x0000000705057248 */ /* 0x000fce0007fe0100 */
.L_x_1701:
[----:B------:R-:W1:Y:S02]  /*4850*/  SHFL.IDX PT, R3, R3, 0x1, 0x1c1f ;  /* 0x003c1f0003037f89 */ /* 0x000e6400000e0000 */
[----:B-1----:R-:W-:Y:S01]  /*4860*/  VIADDMNMX R6, R3, R33, R8, PT ;  /* 0x0000002103067246 */ /* 0x002fe20003800108 */
[----:B------:R-:W-:Y:S01]  /*4870*/  IMAD.IADD R7, R32, 0x1, R3 ;  /* 0x0000000120077824 */ /* 0x000fe200078e0203 */
[----:B------:R-:W-:Y:S06]  /*4880*/  @!P1 BRA `(.L_x_1705) ;  /* 0x0000000000689947 */ /* 0x000fec0003800000 */
        /* <DEDUP_REMOVED lines=15> */
.L_x_1707:
[----:B------:R-:W-:Y:S02]  /*4980*/  ULDC UR4, c[0x0][0x9e4] ;  /* 0x0002790000047ab9 */ /* 0x000fe40000000800 */
[----:B------:R-:W-:-:S05]  /*4990*/  IMAD.U32 R32, RZ, RZ, UR4 ;  /* 0x00000004ff207e24 */ /* 0x000fca000f8e00ff */
[----:B------:R-:W-:-:S13]  /*49a0*/  ISETP.NE.AND P0, PT, R32, 0x1, PT ;  /* 0x000000012000780c */ /* 0x000fda0003f05270 */
[----:B------:R-:W1:Y:S02]  /*49b0*/  @P0 LDC.64 R34, c[0x0][0x9e8] ;  /* 0x00027a00ff220b82 */ /* 0x000e640000000a00 */
[----:B-1----:R-:W-:-:S05]  /*49c0*/  @P0 IMAD.HI.U32 R8, R3, R34, RZ ;  /* 0x0000002203080227 */ /* 0x002fca00078e00ff */
[----:B------:R-:W-:-:S07]  /*49d0*/  @P0 SHF.R.U32.HI R3, RZ, R35, R8 ;  /* 0x00000023ff030219 */ /* 0x000fce0000011608 */
.L_x_1708:
[----:B------:R-:W-:Y:S05]  /*49e0*/  BSYNC B0 ;  /* 0x0000000000007941 */ /* 0x000fea0003800000 */
.L_x_1706:
[----:B------:R-:W-:-:S05]  /*49f0*/  IMAD R3, R3, R32, -UR15 ;  /* 0x8000000f03037e24 */ /* 0x000fca000f8e0220 */
[----:B------:R-:W-:-:S04]  /*4a00*/  IADD3 R3, -R0, R3, RZ ;  /* 0x0000000300037210 */ /* 0x000fc80007ffe1ff */
[----:B------:R-:W-:Y:S02]  /*4a10*/  VIADDMNMX R6, R3, R32, R6, PT ;  /* 0x0000002003067246 */ /* 0x000fe40003800106 */
[----:B------:R-:W-:-:S07]  /*4a20*/  VIMNMX R7, R7, R3, !PT ;  /* 0x0000000307077248 */ /* 0x000fce0007fe0100 */
.L_x_1705:
[----:B------:R-:W-:Y:S01]  /*4a30*/  UIMAD UR4, UR43, UR6, 0x40 ;  /* 0x000000402b0474a4 */ /* 0x000fe2000f8e0206 */
[----:B------:R-:W-:Y:S03]  /*4a40*/  BAR.SYNC.DEFER_BLOCKING 0xf, 0x100 ;  /* 0x03c4000000007b1d */ /* 0x000fe60000010000 */
[----:B------:R-:W-:Y:S02]  /*4a50*/  UISETP.GE.AND UP5, UPT, UR4, 0x1, UPT ;  /* 0x000000010400788c */ /* 0x000fe4000bfa6270 */
[----:B------:R-:W-:Y:S02]  /*4a60*/  UISETP.GE.AND UP6, UPT, UR4, 0x2, UPT ;  /* 0x000000020400788c */ /* 0x000fe4000bfc6270 */
[----:B------:R-:W-:Y:S02]  /*4a70*/  UISETP.GE.AND UP0, UPT, UR4, 0x9, UPT ;  /* 0x000000090400788c */ /* 0x000fe4000bf06270 */
[----:B------:R-:W-:Y:S01]  /*4a80*/  PLOP3.LUT P1, PT, PT, PT, UP5, 0x40, 0x0 ;  /* 0x000000000000781c */ /* 0x000fe20003f2e858 */
[----:B------:R-:W-:Y:S01]  /*4a90*/  UISETP.GE.AND UP1, UPT, UR4, 0xa, UPT ;  /* 0x0000000a0400788c */ /* 0x000fe2000bf26270 */
[----:B------:R-:W-:Y:S01]  /*4aa0*/  PLOP3.LUT P3, PT, PT, PT, UP6, 0x40, 0x0 ;  /* 0x000000000000781c */ /* 0x000fe20003f6e868 */
[----:B------:R-:W-:Y:S01]  /*4ab0*/  UISETP.GE.AND UP2, UPT, UR4, 0x11, UPT ;  /* 0x000000110400788c */ /* 0x000fe2000bf46270 */
[C---:B------:R-:W-:Y:S01]  /*4ac0*/  ISETP.GT.AND P1, PT, R5.reuse, RZ, P1 ;  /* 0x000000ff0500720c */ /* 0x040fe20000f24270 */
[----:B------:R-:W-:Y:S01]  /*4ad0*/  UISETP.GE.AND UP3, UPT, UR4, 0x12, UPT ;  /* 0x000000120400788c */ /* 0x000fe2000bf66270 */
[----:B------:R-:W-:Y:S01]  /*4ae0*/  ISETP.GT.AND P3, PT, R5, 0x1, P3 ;  /* 0x000000010500780c */ /* 0x000fe20001f64270 */
[----:B------:R-:W-:Y:S01]  /*4af0*/  UISETP.GE.AND UP4, UPT, UR4, 0x19, UPT ;  /* 0x000000190400788c */ /* 0x000fe2000bf86270 */
[----:B------:R-:W-:Y:S01]  /*4b00*/  ISETP.LT.OR P1, PT, R4, 0x1, P1 ;  /* 0x000000010400780c */ /* 0x000fe20000f21670 */
[----:B------:R-:W-:Y:S01]  /*4b10*/  ULDC UR10, c[0x0][0x988] ;  /* 0x00026200000a7ab9 */ /* 0x000fe20000000800 */
[----:B------:R-:W-:Y:S01]  /*4b20*/  PLOP3.LUT P2, PT, PT, PT, UP6, 0x40, 0x0 ;  /* 0x000000000000781c */ /* 0x000fe20003f4e868 */
[----:B------:R-:W-:Y:S01]  /*4b30*/  UISETP.GE.AND UP6, UPT, UR4, 0x21, UPT ;  /* 0x000000210400788c */ /* 0x000fe2000bfc6270 */
[----:B------:R-:W-:-:S02]  /*4b40*/  FSEL R3, R24, -INF , !P1 ;  /* 0xff80000018037808 */ /* 0x000fc40004800000 */
[----:B------:R-:W-:Y:S02]  /*4b50*/  PLOP3.LUT P1, PT, PT, PT, UP0, 0x40, 0x0 ;  /* 0x000000000000781c */ /* 0x000fe40003f2e808 */
[----:B------:R-:W-:Y:S02]  /*4b60*/  ISETP.LT.OR P3, PT, R4, 0x2, P3 ;  /* 0x000000020400780c */ /* 0x000fe40001f61670 */
[----:B------:R-:W-:Y:S02]  /*4b70*/  ISETP.GT.AND P2, PT, R7, 0x1, P2 ;  /* 0x000000010700780c */ /* 0x000fe40001744270 */
[----:B------:R-:W-:Y:S02]  /*4b80*/  ISETP.GT.AND P1, PT, R5, 0x8, P1 ;  /* 0x000000080500780c */ /* 0x000fe40000f24270 */
[----:B------:R-:W-:Y:S01]  /*4b90*/  PLOP3.LUT P0, PT, PT, PT, UP5, 0x40, 0x0 ;  /* 0x000000000000781c */ /* 0x000fe20003f0e858 */
[----:B------:R-:W-:Y:S01]  /*4ba0*/  UISETP.GE.AND UP5, UPT, UR4, 0x1a, UPT ;  /* 0x0000001a0400788c */ /* 0x000fe2000bfa6270 */
[----:B0-----:R-:W-:-:S02]  /*4bb0*/  FSEL R8, R25, -INF , !P3 ;  /* 0xff80000019087808 */ /* 0x001fc40005800000 */
[----:B------:R-:W-:Y:S02]  /*4bc0*/  PLOP3.LUT P3, PT, PT, PT, UP1, 0x40, 0x0 ;  /* 0x000000000000781c */ /* 0x000fe40003f6e818 */
[----:B------:R-:W-:Y:S02]  /*4bd0*/  ISETP.LT.OR P2, PT, R6, 0x2, P2 ;  /* 0x000000020600780c */ /* 0x000fe40001741670 */
[----:B------:R-:W-:Y:S02]  /*4be0*/  ISETP.LT.OR P1, PT, R4, 0x9, P1 ;  /* 0x000000090400780c */ /* 0x000fe40000f21670 */
[----:B------:R-:W-:Y:S02]  /*4bf0*/  ISETP.GT.AND P0, PT, R7, RZ, P0 ;  /* 0x000000ff0700720c */ /* 0x000fe40000704270 */
[----:B------:R-:W-:Y:S02]  /*4c00*/  ISETP.GT.AND P3, PT, R5, 0x9, P3 ;  /* 0x000000090500780c */ /* 0x000fe40001f64270 */
[----:B------:R-:W-:-:S02]  /*4c10*/  FSEL R33, R27, -INF , !P2 ;  /* 0xff8000001b217808 */ /* 0x000fc40005000000 */
[----:B------:R-:W-:Y:S02]  /*4c20*/  FSEL R11, R11, -INF , !P1 ;  /* 0xff8000000b0b7808 */ /* 0x000fe40004800000 */
[----:B------:R-:W-:Y:S01]  /*4c30*/  PLOP3.LUT P2, PT, PT, PT, UP1, 0x40, 0x0 ;  /* 0x000000000000781c */ /* 0x000fe20003f4e818 */
[----:B------:R-:W-:Y:S01]  /*4c40*/  UISETP.GE.AND UP1, UPT, UR4, 0x29, UPT ;  /* 0x000000290400788c */ /* 0x000fe2000bf26270 */
[----:B------:R-:W-:Y:S02]  /*4c50*/  PLOP3.LUT P1, PT, PT, PT, UP2, 0x40, 0x0 ;  /* 0x000000000000781c */ /* 0x000fe40003f2e828 */
[----:B------:R-:W-:Y:S02]  /*4c60*/  ISETP.LT.OR P0, PT, R6, 0x1, P0 ;  /* 0x000000010600780c */ /* 0x000fe40000701670 */
[----:B------:R-:W-:Y:S02]  /*4c70*/  ISETP.LT.OR P3, PT, R4, 0xa, P3 ;  /* 0x0000000a0400780c */ /* 0x000fe40001f61670 */
[----:B------:R-:W-:-:S02]  /*4c80*/  ISETP.GT.AND P2, PT, R7, 0x9, P2 ;  /* 0x000000090700780c */ /* 0x000fc40001744270 */
[----:B------:R-:W-:Y:S02]  /*4c90*/  ISETP.GT.AND P1, PT, R5, 0x10, P1 ;  /* 0x000000100500780c */ /* 0x000fe40000f24270 */
[----:B------:R-:W-:Y:S02]  /*4ca0*/  FSEL R32, R26, -INF , !P0 ;  /* 0xff8000001a207808 */ /* 0x000fe40004000000 */
[----:B------:R-:W-:Y:S01]  /*4cb0*/  PLOP3.LUT P0, PT, PT, PT, UP0, 0x40, 0x0 ;  /* 0x000000000000781c */ /* 0x000fe20003f0e808 */
[----:B------:R-:W-:Y:S01]  /*4cc0*/  UISETP.GE.AND UP0, UPT, UR4, 0x22, UPT ;  /* 0x000000220400788c */ /* 0x000fe2000bf06270 */
[----:B------:R-:W-:Y:S02]  /*4cd0*/  FSEL R14, R14, -INF , !P3 ;  /* 0xff8000000e0e7808 */ /* 0x000fe40005800000 */
[----:B------:R-:W-:Y:S01]  /*4ce0*/  PLOP3.LUT P3, PT, PT, PT, UP3, 0x40, 0x0 ;  /* 0x000000000000781c */ /* 0x000fe20003f6e838 */
[----:B------:R-:W-:Y:S01]  /*4cf0*/  UP2UR UR5, UPR, URZ, 0x1 ;  /* 0x000000013f057883 */ /* 0x000fe20008000000 */
[----:B------:R-:W-:-:S02]  /*4d00*/  ISETP.LT.OR P2, PT, R6, 0xa, P2 ;  /* 0x0000000a0600780c */ /* 0x000fc40001741670 */
[----:B------:R-:W-:Y:S02]  /*4d10*/  ISETP.LT.OR P1, PT, R4, 0x11, P1 ;  /* 0x000000110400780c */ /* 0x000fe40000f21670 */
[----:B------:R-:W-:Y:S02]  /*4d20*/  ISETP.GT.AND P0, PT, R7, 0x8, P0 ;  /* 0x000000080700780c */ /* 0x000fe40000704270 */
[----:B------:R-:W-:Y:S02]  /*4d30*/  ISETP.GT.AND P3, PT, R5, 0x11, P3 ;  /* 0x000000110500780c */ /* 0x000fe40001f64270 */
[----:B------:R-:W-:Y:S02]  /*4d40*/  FSEL R35, R31, -INF , !P2 ;  /* 0xff8000001f237808 */ /* 0x000fe40005000000 */
[----:B------:R-:W-:Y:S02]  /*4d50*/  FSEL R15, R15, -INF , !P1 ;  /* 0xff8000000f0f7808 */ /* 0x000fe40004800000 */
[----:B------:R-:W-:-:S02]  /*4d60*/  PLOP3.LUT P2, PT, PT, PT, UP4, 0x40, 0x0 ;  /* 0x000000000000781c */ /* 0x000fc40003f4e848 */
[----:B------:R-:W-:Y:S02]  /*4d70*/  PLOP3.LUT P1, PT, PT, PT, UP5, 0x40, 0x0 ;  /* 0x000000000000781c */ /* 0x000fe40003f2e858 */
[----:B------:R-:W-:Y:S02]  /*4d80*/  ISETP.LT.OR P0, PT, R6, 0x9, P0 ;  /* 0x000000090600780c */ /* 0x000fe40000701670 */
[----:B------:R-:W-:Y:S02]  /*4d90*/  ISETP.LT.OR P3, PT, R4, 0x12, P3 ;  /* 0x000000120400780c */ /* 0x000fe40001f61670 */
[C---:B------:R-:W-:Y:S02]  /*4da0*/  ISETP.GT.AND P2, PT, R5.reuse, 0x18, P2 ;  /* 0x000000180500780c */ /* 0x040fe40001744270 */
[----:B------:R-:W-:Y:S02]  /*4db0*/  ISETP.GT.AND P1, PT, R5, 0x19, P1 ;  /* 0x000000190500780c */ /* 0x000fe40000f24270 */
[----:B------:R-:W-:-:S02]  /*4dc0*/  FSEL R34, R30, -INF , !P0 ;  /* 0xff8000001e227808 */ /* 0x000fc40004000000 */
[----:B------:R-:W-:Y:S01]  /*4dd0*/  PLOP3.LUT P0, PT, PT, PT, UP2, 0x40, 0x0 ;  /* 0x000000000000781c */ /* 0x000fe20003f0e828 */
[----:B------:R-:W-:Y:S01]  /*4de0*/  UISETP.GE.AND UP2, UPT, UR4, 0x2a, UPT ;  /* 0x0000002a0400788c */ /* 0x000fe2000bf46270 */
[----:B------:R-:W-:Y:S02]  /*4df0*/  FSEL R20, R20, -INF , !P3 ;  /* 0xff80000014147808 */ /* 0x000fe40005800000 */
[----:B------:R-:W-:Y:S01]  /*4e00*/  PLOP3.LUT P3, PT, PT, PT, UP6, 0x40, 0x0 ;  /* 0x000000000000781c */ /* 0x000fe20003f6e868 */
[----:B------:R-:W-:Y:S01]  /*4e10*/  UISETP.GE.AND UP6, UPT, UR4, 0x3a, UPT ;  /* 0x0000003a0400788c */ /* 0x000fe2000bfc6270 */
[C---:B------:R-:W-:Y:S02]  /*4e20*/  ISETP.LT.OR P2, PT, R4.reuse, 0x19, P2 ;  /* 0x000000190400780c */ /* 0x040fe40001741670 */
[----:B------:R-:W-:Y:S02]  /*4e30*/  ISETP.LT.OR P1, PT, R4, 0x1a, P1 ;  /* 0x0000001a0400780c */ /* 0x000fe40000f21670 */
[----:B------:R-:W-:-:S02]  /*4e40*/  ISETP.GT.AND P0, PT, R7, 0x10, P0 ;  /* 0x000000100700780c */ /* 0x000fc40000704270 */
[----:B------:R-:W-:Y:S02]  /*4e50*/  ISETP.GT.AND P3, PT, R5, 0x20, P3 ;  /* 0x000000200500780c */ /* 0x000fe40001f64270 */
[----:B------:R-:W-:Y:S02]  /*4e60*/  FSEL R21, R21, -INF , !P2 ;  /* 0xff80000015157808 */ /* 0x000fe40005000000 */
[----:B------:R-:W-:Y:S02]  /*4e70*/  FSEL R24, R37, -INF , !P1 ;  /* 0xff80000025187808 */ /* 0x000fe40004800000 */
[----:B------:R-:W-:Y:S01]  /*4e80*/  PLOP3.LUT P2, PT, PT, PT, UP0, 0x40, 0x0 ;  /* 0x000000000000781c */ /* 0x000fe20003f4e808 */
[----:B------:R-:W-:Y:S01]  /*4e90*/  UISETP.GE.AND UP0, UPT, UR4, 0x21, UPT ;  /* 0x000000210400788c */ /* 0x000fe2000bf06270 */
[----:B------:R-:W-:Y:S02]  /*4ea0*/  PLOP3.LUT P1, PT, PT, PT, UP1, 0x40, 0x0 ;  /* 0x000000000000781c */ /* 0x000fe40003f2e818 */
[----:B------:R-:W-:-:S02]  /*4eb0*/  ISETP.LT.OR P0, PT, R6, 0x11, P0 ;  /* 0x000000110600780c */ /* 0x000fc40000701670 */
[----:B------:R-:W-:Y:S02]  /*4ec0*/  ISETP.LT.OR P3, PT, R4, 0x21, P3 ;  /* 0x000000210400780c */ /* 0x000fe40001f61670 */
[C---:B------:R-:W-:Y:S02]  /*4ed0*/  ISETP.GT.AND P2, PT, R5.reuse, 0x21, P2 ;  /* 0x000000210500780c */ /* 0x040fe40001744270 */
[----:B------:R-:W-:Y:S02]  /*4ee0*/  ISETP.GT.AND P1, PT, R5, 0x28, P1 ;  /* 0x000000280500780c */ /* 0x000fe40000f24270 */
[----:B------:R-:W-:Y:S02]  /*4ef0*/  FSEL R36, R12, -INF , !P0 ;  /* 0xff8000000c247808 */ /* 0x000fe40004000000 */
[----:B------:R-:W-:Y:S01]  /*4f00*/  PLOP3.LUT P0, PT, PT, PT, UP3, 0x40, 0x0 ;  /* 0x000000000000781c */ /* 0x000fe20003f0e838 */
[----:B------:R-:W-:Y:S01]  /*4f10*/  UISETP.GE.AND UP3, UPT, UR4, 0x31, UPT ;  /* 0x000000310400788c */ /* 0x000fe2000bf66270 */
[----:B------:R-:W-:-:S02]  /*4f20*/  FSEL R25, R40, -INF , !P3 ;  /* 0xff80000028197808 */ /* 0x000fc40005800000 */
[----:B------:R-:W-:Y:S02]  /*4f30*/  PLOP3.LUT P3, PT, PT, PT, UP2, 0x40, 0x0 ;  /* 0x000000000000781c */ /* 0x000fe40003f6e828 */
[C---:B------:R-:W-:Y:S02]  /*4f40*/  ISETP.LT.OR P2, PT, R4.reuse, 0x22, P2 ;  /* 0x000000220400780c */ /* 0x040fe40001741670 */
[----:B------:R-:W-:Y:S02]  /*4f50*/  ISETP.LT.OR P1, PT, R4, 0x29, P1 ;  /* 0x000000290400780c */ /* 0x000fe40000f21670 */
[----:B------:R-:W-:Y:S02]  /*4f60*/  ISETP.GT.AND P3, PT, R5, 0x29, P3 ;  /* 0x000000290500780c */ /* 0x000fe40001f64270 */
[----:B------:R-:W-:Y:S02]  /*4f70*/  FSEL R26, R41, -INF , !P2 ;  /* 0xff800000291a7808 */ /* 0x000fe40005000000 */
[----:B------:R-:W-:-:S02]  /*4f80*/  FSEL R27, R44, -INF , !P1 ;  /* 0xff8000002c1b7808 */ /* 0x000fc40004800000 */
[----:B------:R-:W-:Y:S01]  /*4f90*/  PLOP3.LUT P2, PT, PT, PT, UP4, 0x40, 0x0 ;  /* 0x000000000000781c */ /* 0x000fe20003f4e848 */
[----:B------:R-:W-:Y:S01]  /*4fa0*/  UISETP.GE.AND UP4, UPT, UR4, 0x32, UPT ;  /* 0x000000320400788c */ /* 0x000fe2000bf86270 */
[----:B------:R-:W-:Y:S02]  /*4fb0*/  PLOP3.LUT P1, PT, PT, PT, UP3, 0x40, 0x0 ;  /* 0x000000000000781c */ /* 0x000fe40003f2e838 */
[----:B------:R-:W-:Y:S02]  /*4fc0*/  ISETP.LT.OR P3, PT, R4, 0x2a, P3 ;  /* 0x0000002a0400780c */ /* 0x000fe40001f61670 */
[----:B------:R-:W-:Y:S02]  /*4fd0*/  ISETP.GT.AND P1, PT, R5, 0x30, P1 ;  /* 0x000000300500780c */ /* 0x000fe40000f24270 */
[----:B------:R-:W-:Y:S02]  /*4fe0*/  FSEL R28, R28, -INF , !P3 ;  /* 0xff8000001c1c7808 */ /* 0x000fe40005800000 */
[----:B------:R-:W-:-:S02]  /*4ff0*/  PLOP3.LUT P3, PT, PT, PT, UP4, 0x40, 0x0 ;  /* 0x000000000000781c */ /* 0x000fc40003f6e848 */
[C---:B------:R-:W-:Y:S02]  /*5000*/  ISETP.LT.OR P1, PT, R4.reuse, 0x31, P1 ;  /* 0x000000310400780c */ /* 0x040fe40000f21670 */
[----:B------:R-:W-:Y:S02]  /*5010*/  ISETP.GT.AND P3, PT, R5, 0x31, P3 ;  /* 0x000000310500780c */ /* 0x000fe40001f64270 */
[----:B------:R-:W-:Y:S02]  /*5020*/  FSEL R29, R29, -INF , !P1 ;  /* 0xff8000001d1d7808 */ /* 0x000fe40004800000 */
[----:B------:R-:W-:Y:S01]  /*5030*/  PLOP3.LUT P1, PT, PT, PT, UP5, 0x40, 0x0 ;  /* 0x000000000000781c */ /* 0x000fe20003f2e858 */
[----:B------:R-:W-:Y:S01]  /*5040*/  UISETP.GE.AND UP5, UPT, UR4, 0x39, UPT ;  /* 0x000000390400788c */ /* 0x000fe2000bfa6270 */
[----:B------:R-:W-:Y:S02]  /*5050*/  ISETP.LT.OR P3, PT, R4, 0x32, P3 ;  /* 0x000000320400780c */ /* 0x000fe40001f61670 */
[----:B------:R-:W-:-:S02]  /*5060*/  FMNMX.FTZ R12, R3, R8, !PT ;  /* 0x00000008030c7209 */ /* 0x000fc40007810000 */
[----:B------:R-:W-:Y:S02]  /*5070*/  FSEL R30, R49, -INF , !P3 ;  /* 0xff800000311e7808 */ /* 0x000fe40005800000 */
[----:B------:R-:W-:Y:S02]  /*5080*/  PLOP3.LUT P3, PT, PT, PT, UP5, 0x40, 0x0 ;  /* 0x000000000000781c */ /* 0x000fe40003f6e858 */
[----:B------:R-:W-:Y:S02]  /*5090*/  ISETP.GT.AND P0, PT, R7, 0x11, P0 ;  /* 0x000000110700780c */ /* 0x000fe40000704270 */
[----:B------:R-:W-:Y:S02]  /*50a0*/  ISETP.GT.AND P3, PT, R5, 0x38, P3 ;  /* 0x000000380500780c */ /* 0x000fe40001f64270 */
[----:B------:R-:W-:Y:S02]  /*50b0*/  FMNMX.FTZ R39, R32, R33, !PT ;  /* 0x0000002120277209 */ /* 0x000fe40007810000 */
[----:B------:R-:W-:-:S02]  /*50c0*/  ISETP.LT.OR P3, PT, R4, 0x39, P3 ;  /* 0x000000390400780c */ /* 0x000fc40001f61670 */
[----:B------:R-:W-:Y:S02]  /*50d0*/  ISETP.LT.OR P0, PT, R6, 0x12, P0 ;  /* 0x000000120600780c */ /* 0x000fe40000701670 */
[----:B------:R-:W-:Y:S02]  /*50e0*/  FSEL R31, R52, -INF , !P3 ;  /* 0xff800000341f7808 */ /* 0x000fe40005800000 */
[----:B------:R-:W-:Y:S02]  /*50f0*/  PLOP3.LUT P3, PT, PT, PT, UP6, 0x40, 0x0 ;  /* 0x000000000000781c */ /* 0x000fe40003f6e868 */
[----:B------:R-:W-:Y:S02]  /*5100*/  FMNMX.FTZ R40, R34, R39, !PT ;  /* 0x0000002722287209 */ /* 0x000fe40007810000 */
[----:B------:R-:W-:Y:S02]  /*5110*/  ISETP.GT.AND P3, PT, R5, 0x39, P3 ;  /* 0x000000390500780c */ /* 0x000fe40001f64270 */
[----:B------:R-:W-:-:S02]  /*5120*/  FMNMX.FTZ R5, R11, R12, !PT ;  /* 0x0000000c0b057209 */ /* 0x000fc40007810000 */
[----:B------:R-:W-:Y:S02]  /*5130*/  ISETP.LT.OR P3, PT, R4, 0x3a, P3 ;  /* 0x0000003a0400780c */ /* 0x000fe40001f61670 */
[----:B------:R-:W-:Y:S02]  /*5140*/  FMNMX.FTZ R12, R14, R5, !PT ;  /* 0x000000050e0c7209 */ /* 0x000fe40007810000 */
[----:B------:R-:W-:Y:S02]  /*5150*/  FSEL R4, R53, -INF , !P3 ;  /* 0xff80000035047808 */ /* 0x000fe40005800000 */
[----:B------:R-:W-:Y:S02]  /*5160*/  FMNMX.FTZ R5, R15, R12, !PT ;  /* 0x0000000c0f057209 */ /* 0x000fe40007810000 */
[----:B------:R-:W-:Y:S01]  /*5170*/  PLOP3.LUT P3, PT, PT, PT, UP0, 0x40, 0x0 ;  /* 0x000000000000781c */ /* 0x000fe20003f6e808 */
[----:B------:R-:W-:Y:S01]  /*5180*/  UISETP.NE.AND UP0, UPT, UR5, URZ, UPT ;  /* 0x0000003f0500728c */ /* 0x000fe2000bf05270 */
[----:B------:R-:W-:-:S02]  /*5190*/  FMNMX.FTZ R12, R20, R5, !PT ;  /* 0x00000005140c7209 */ /* 0x000fc40007810000 */
[----:B------:R-:W-:Y:S02]  /*51a0*/  ISETP.GT.AND P3, PT, R7, 0x20, P3 ;  /* 0x000000200700780c */ /* 0x000fe40001f64270 */
[----:B------:R-:W-:Y:S02]  /*51b0*/  FMNMX.FTZ R5, R21, R12, !PT ;  /* 0x0000000c15057209 */ /* 0x000fe40007810000 */
[----:B------:R-:W-:Y:S02]  /*51c0*/  ISETP.LT.OR P3, PT, R6, 0x21, P3 ;  /* 0x000000210600780c */ /* 0x000fe40001f61670 */
[----:B------:R-:W-:Y:S02]  /*51d0*/  FMNMX.FTZ R12, R24, R5, !PT ;  /* 0x00000005180c7209 */ /* 0x000fe40007810000 */
[----:B------:R-:W-:Y:S02]  /*51e0*/  ISETP.GT.AND P2, PT, R7, 0x18, P2 ;  /* 0x000000180700780c */ /* 0x000fe40001744270 */
[----:B------:R-:W-:-:S02]  /*51f0*/  FMNMX.FTZ R5, R25, R12, !PT ;  /* 0x0000000c19057209 */ /* 0x000fc40007810000 */
[----:B------:R-:W-:Y:S02]  /*5200*/  FMNMX.FTZ R41, R35, R40, !PT ;  /* 0x0000002823297209 */ /* 0x000fe40007810000 */
[----:B------:R-:W-:Y:S02]  /*5210*/  FMNMX.FTZ R12, R26, R5, !PT ;  /* 0x000000051a0c7209 */ /* 0x000fe40007810000 */
[----:B------:R-:W-:Y:S02]  /*5220*/  FSEL R39, R42, -INF , !P3 ;  /* 0xff8000002a277808 */ /* 0x000fe40005800000 */
[----:B------:R-:W-:Y:S02]  /*5230*/  FMNMX.FTZ R5, R27, R12, !PT ;  /* 0x0000000c1b057209 */ /* 0x000fe40007810000 */
[----:B------:R-:W-:Y:S02]  /*5240*/  ISETP.LT.OR P2, PT, R6, 0x19, P2 ;  /* 0x000000190600780c */ /* 0x000fe40001741670 */
[----:B------:R-:W-:-:S02]  /*5250*/  FMNMX.FTZ R12, R28, R5, !PT ;  /* 0x000000051c0c7209 */ /* 0x000fc40007810000 */
[----:B------:R-:W-:Y:S02]  /*5260*/  ISETP.GT.AND P1, PT, R7, 0x19, P1 ;  /* 0x000000190700780c */ /* 0x000fe40000f24270 */
[----:B------:R-:W-:Y:S02]  /*5270*/  FMNMX.FTZ R5, R29, R12, !PT ;  /* 0x0000000c1d057209 */ /* 0x000fe40007810000 */
[----:B------:R-:W-:Y:S02]  /*5280*/  FMNMX.FTZ R42, R36, R41, !PT ;  /* 0x00000029242a7209 */ /* 0x000fe40007810000 */
[----:B------:R-:W-:Y:S02]  /*5290*/  FMNMX.FTZ R12, R30, R5, !PT ;  /* 0x000000051e0c7209 */ /* 0x000fe40007810000 */
[----:B------:R-:W-:Y:S02]  /*52a0*/  ISETP.LT.OR P1, PT, R6, 0x1a, P1 ;  /* 0x0000001a0600780c */ /* 0x000fe40000f21670 */
[----:B------:R-:W-:-:S02]  /*52b0*/  FMNMX.FTZ R5, R31, R12, !PT ;  /* 0x0000000c1f057209 */ /* 0x000fc40007810000 */
[----:B------:R-:W-:Y:S02]  /*52c0*/  PLOP3.LUT P3, PT, PT, PT, UP3, 0x40, 0x0 ;  /* 0x000000000000781c */ /* 0x000fe40003f6e838 */
[----:B------:R-:W-:Y:S02]  /*52d0*/  FMNMX.FTZ R37, R4, R5, !PT ;  /* 0x0000000504257209 */ /* 0x000fe40007810000 */
[----:B------:R-:W-:-:S03]  /*52e0*/  ISETP.GT.AND P3, PT, R7, 0x30, P3 ;  /* 0x000000300700780c */ /* 0x000fc60001f64270 */
[----:B------:R-:W0:Y:S01]  /*52f0*/  SHFL.BFLY PT, R12, R37, 0x2, 0x1f ;  /* 0x0c401f00250c7f89 */ /* 0x000e2200000e0000 */
[----:B------:R-:W-:Y:S02]  /*5300*/  ISETP.LT.OR P3, PT, R6, 0x31, P3 ;  /* 0x000000310600780c */ /* 0x000fe40001f61670 */
[----:B0-----:R-:W-:Y:S02]  /*5310*/  FMNMX.FTZ R38, R37, R12, !PT ;  /* 0x0000000c25267209 */ /* 0x001fe40007810000 */
[----:B------:R-:W-:Y:S02]  /*5320*/  FSEL R37, R57, -INF , !P2 ;  /* 0xff80000039257808 */ /* 0x000fe40005000000 */
[----:B------:R-:W-:Y:S01]  /*5330*/  PLOP3.LUT P2, PT, PT, PT, UP1, 0x40, 0x0 ;  /* 0x000000000000781c */ /* 0x000fe20003f4e818 */
[----:B------:R-:W0:Y:S03]  /*5340*/  SHFL.BFLY PT, R5, R38, 0x1, 0x1f ;  /* 0x0c201f0026057f89 */ /* 0x000e2600000e0000 */
[----:B------:R-:W-:-:S04]  /*5350*/  ISETP.GT.AND P2, PT, R7, 0x28, P2 ;  /* 0x000000280700780c */ /* 0x000fc80001744270 */
[----:B------:R-:W-:-:S04]  /*5360*/  ISETP.LT.OR P2, PT, R6, 0x29, P2 ;  /* 0x000000290600780c */ /* 0x000fc80001741670 */
[----:B------:R-:W-:Y:S02]  /*5370*/  FSEL R41, R46, -INF , !P2 ;  /* 0xff8000002e297808 */ /* 0x000fe40005000000 */
[----:B------:R-:W-:-:S04]  /*5380*/  PLOP3.LUT P2, PT, PT, PT, UP5, 0x40, 0x0 ;  /* 0x000000000000781c */ /* 0x000fc80003f4e858 */
[----:B------:R-:W-:-:S04]  /*5390*/  ISETP.GT.AND P2, PT, R7, 0x38, P2 ;  /* 0x000000380700780c */ /* 0x000fc80001744270 */
[----:B------:R-:W-:Y:S02]  /*53a0*/  ISETP.LT.OR P2, PT, R6, 0x39, P2 ;  /* 0x000000390600780c */ /* 0x000fe40001741670 */
[----:B0-----:R-:W-:Y:S02]  /*53b0*/  FMNMX.FTZ R12, R38, R5, !PT ;  /* 0x00000005260c7209 */ /* 0x001fe40007810000 */
[----:B------:R-:W-:Y:S02]  /*53c0*/  FSEL R5, R56, -INF , !P0 ;  /* 0xff80000038057808 */ /* 0x000fe40004000000 */
[----:B------:R-:W-:Y:S01]  /*53d0*/  PLOP3.LUT P0, PT, PT, PT, UP0, 0x40, 0x0 ;  /* 0x000000000000781c */ /* 0x000fe20003f0e808 */
[----:B------:R-:W-:Y:S01]  /*53e0*/  FMUL.FTZ R46, R12, UR10 ;  /* 0x0000000a0c2e7c20 */ /* 0x000fe20008410000 */
[----:B------:R-:W-:Y:S02]  /*53f0*/  FMNMX.FTZ R42, R5, R42, !PT ;  /* 0x0000002a052a7209 */ /* 0x000fe40007810000 */
[----:B------:R-:W-:-:S02]  /*5400*/  ISETP.GT.AND P0, PT, R7, 0x21, P0 ;  /* 0x000000210700780c */ /* 0x000fc40000704270 */
[----:B------:R-:W-:Y:S02]  /*5410*/  FSEL R38, R58, -INF , !P1 ;  /* 0xff8000003a267808 */ /* 0x000fe40004800000 */
[----:B------:R-:W-:Y:S02]  /*5420*/  ISETP.LT.OR P0, PT, R6, 0x22, P0 ;  /* 0x000000220600780c */ /* 0x000fe40000701670 */
[----:B------:R-:W-:Y:S02]  /*5430*/  PLOP3.LUT P1, PT, PT, PT, UP2, 0x40, 0x0 ;  /* 0x000000000000781c */ /* 0x000fe40003f2e828 */
[----:B------:R-:W-:Y:S02]  /*5440*/  FSEL R40, R43, -INF , !P0 ;  /* 0xff8000002b287808 */ /* 0x000fe40004000000 */
[----:B------:R-:W-:Y:S02]  /*5450*/  FMNMX.FTZ R43, R37, R42, !PT ;  /* 0x0000002a252b7209 */ /* 0x000fe40007810000 */
[----:B------:R-:W-:-:S02]  /*5460*/  ISETP.GT.AND P1, PT, R7, 0x29, P1 ;  /* 0x000000290700780c */ /* 0x000fc40000f24270 */
[----:B------:R-:W-:Y:S02]  /*5470*/  FMNMX.FTZ R44, R38, R43, !PT ;  /* 0x0000002b262c7209 */ /* 0x000fe40007810000 */
[----:B------:R-:W-:Y:S02]  /*5480*/  PLOP3.LUT P0, PT, PT, PT, UP4, 0x40, 0x0 ;  /* 0x000000000000781c */ /* 0x000fe40003f0e848 */
[----:B------:R-:W-:Y:S02]  /*5490*/  FMNMX.FTZ R45, R39, R44, !PT ;  /* 0x0000002c272d7209 */ /* 0x000fe40007810000 */
[----:B------:R-:W-:Y:S02]  /*54a0*/  ISETP.LT.OR P1, PT, R6, 0x2a, P1 ;  /* 0x0000002a0600780c */ /* 0x000fe40000f21670 */
[----:B------:R-:W-:Y:S02]  /*54b0*/  FMNMX.FTZ R44, R40, R45, !PT ;  /* 0x0000002d282c7209 */ /* 0x000fe40007810000 */
[----:B------:R-:W-:-:S02]  /*54c0*/  FSEL R42, R47, -INF , !P1 ;  /* 0xff8000002f2a7808 */ /* 0x000fc40004800000 */
[----:B------:R-:W-:Y:S02]  /*54d0*/  ISETP.GT.AND P0, PT, R7, 0x31, P0 ;  /* 0x000000310700780c */ /* 0x000fe40000704270 */
[----:B------:R-:W-:Y:S02]  /*54e0*/  FMNMX.FTZ R45, R41, R44, !PT ;  /* 0x0000002c292d7209 */ /* 0x000fe40007810000 */
[----:B------:R-:W-:Y:S02]  /*54f0*/  FSEL R43, R50, -INF , !P3 ;  /* 0xff800000322b7808 */ /* 0x000fe40005800000 */
[----:B------:R-:W-:Y:S02]  /*5500*/  FSETP.NEU.FTZ.AND P3, PT, R12, -INF , PT ;  /* 0xff8000000c00780b */ /* 0x000fe40003f7d000 */
[----:B------:R-:W-:Y:S02]  /*5510*/  PLOP3.LUT P1, PT, PT, PT, UP6, 0x40, 0x0 ;  /* 0x000000000000781c */ /* 0x000fe40003f2e868 */
[----:B------:R-:W-:-:S02]  /*5520*/  ISETP.LT.OR P0, PT, R6, 0x32, P0 ;  /* 0x000000320600780c */ /* 0x000fc40000701670 */
[----:B------:R-:W-:Y:S02]  /*5530*/  FMNMX.FTZ R44, R42, R45, !PT ;  /* 0x0000002d2a2c7209 */ /* 0x000fe40007810000 */
[----:B------:R-:W-:Y:S02]  /*5540*/  FSEL R47, R46, RZ, P3 ;  /* 0x000000ff2e2f7208 */ /* 0x000fe40001800000 */
[----:B------:R-:W-:Y:S02]  /*5550*/  ISETP.GT.AND P1, PT, R7, 0x39, P1 ;  /* 0x000000390700780c */ /* 0x000fe40000f24270 */
[----:B------:R-:W-:Y:S01]  /*5560*/  FSEL R7, R51, -INF , !P0 ;  /* 0xff80000033077808 */ /* 0x000fe20004000000 */
[--C-:B------:R-:W-:Y:S01]  /*5570*/  FFMA.FTZ R48, R3, UR10, -R47.reuse ;  /* 0x0000000a03307c23 */ /* 0x100fe2000801082f */
[----:B------:R-:W-:Y:S01]  /*5580*/  FMNMX.FTZ R46, R43, R44, !PT ;  /* 0x0000002c2b2e7209 */ /* 0x000fe20007810000 */
[--C-:B------:R-:W-:Y:S01]  /*5590*/  FFMA.FTZ R45, R8, UR10, -R47.reuse ;  /* 0x0000000a082d7c23 */ /* 0x100fe2000801082f */
[----:B------:R-:W-:Y:S01]  /*55a0*/  ISETP.LT.OR P1, PT, R6, 0x3a, P1 ;  /* 0x0000003a0600780c */ /* 0x000fe20000f21670 */
[--C-:B------:R-:W-:Y:S01]  /*55b0*/  FFMA.FTZ R11, R11, UR10, -R47.reuse ;  /* 0x0000000a0b0b7c23 */ /* 0x100fe2000801082f */
[----:B------:R-:W-:Y:S01]  /*55c0*/  FSEL R44, R54, -INF , !P2 ;  /* 0xff800000362c7808 */ /* 0x000fe20005000000 */
[--C-:B------:R-:W-:Y:S01]  /*55d0*/  FFMA.FTZ R14, R14, UR10, -R47.reuse ;  /* 0x0000000a0e0e7c23 */ /* 0x100fe2000801082f */
[----:B------:R-:W-:Y:S01]  /*55e0*/  FMNMX.FTZ R3, R7, R46, !PT ;  /* 0x0000002e07037209 */ /* 0x000fe20007810000 */
[----:B------:R0:W-:Y:S01]  /*55f0*/  MUFU.EX2 R154, R11 ;  /* 0x0000000b009a7308 */ /* 0x0001e20000000800 */
[----:B------:R-:W-:Y:S01]  /*5600*/  FSEL R8, R55, -INF , !P1 ;  /* 0xff80000037087808 */ /* 0x000fe20004800000 */
        /* <DEDUP_REMOVED lines=12> */
[--C-:B------:R-:W-:Y:S01]  /*56d0*/  FFMA.FTZ R30, R30, UR10, -R47.reuse ;  /* 0x0000000a1e1e7c23 */ /* 0x100fe2000801082f */
[--C-:B------:R-:W-:Y:S01]  /*56e0*/  FFMA.FTZ R31, R31, UR10, -R47.reuse ;  /* 0x0000000a1f1f7c23 */ /* 0x100fe2000801082f */
[----:B------:R-:W-:Y:S01]  /*56f0*/  FFMA.FTZ R4, R4, UR10, -R47 ;  /* 0x0000000a04047c23 */ /* 0x000fe2000801082f */
[----:B------:R-:W-:Y:S08]  /*5700*/  MUFU.EX2 R49, R14 ;  /* 0x0000000e00317308 */ /* 0x000ff00000000800 */
[----:B------:R-:W-:Y:S08]  /*5710*/  MUFU.EX2 R14, R4 ;  /* 0x00000004000e7308 */ /* 0x000ff00000000800 */
[----:B------:R-:W-:Y:S01]  /*5720*/  MUFU.EX2 R48, R48 ;  /* 0x0000003000307308 */ /* 0x000fe20000000800 */
[----:B-1----:R-:W-:-:S05]  /*5730*/  FMNMX.FTZ R6, R3, R6, !PT ;  /* 0x0000000603067209 */ /* 0x002fca0007810000 */
[----:B0-----:R-:W0:Y:S02]  /*5740*/  SHFL.BFLY PT, R11, R6, 0x1, 0x1f ;  /* 0x0c201f00060b7f89 */ /* 0x001e2400000e0000 */
[----:B------:R-:W1:Y:S08]  /*5750*/  MUFU.EX2 R45, R45 ;  /* 0x0000002d002d7308 */ /* 0x000e700000000800 */
[----:B------:R-:W-:Y:S08]  /*5760*/  MUFU.EX2 R15, R15 ;  /* 0x0000000f000f7308 */ /* 0x000ff00000000800 */
[----:B------:R-:W2:Y:S01]  /*5770*/  MUFU.EX2 R20, R20 ;  /* 0x0000001400147308 */ /* 0x000ea20000000800 */
[----:B-1----:R-:W-:-:S02]  /*5780*/  F2FP.F16.F32.PACK_AB R152, R45, R48 ;  /* 0x000000302d98723e */ /* 0x002fc400000000ff */
[----:B0-----:R-:W-:-:S05]  /*5790*/  FMNMX.FTZ R11, R6, R11, !PT ;  /* 0x0000000b060b7209 */ /* 0x001fca0007810000 */
[----:B------:R-:W-:Y:S01]  /*57a0*/  MUFU.EX2 R21, R21 ;  /* 0x0000001500157308 */ /* 0x000fe20000000800 */
[C---:B------:R-:W-:Y:S01]  /*57b0*/  FSETP.NEU.FTZ.AND P0, PT, R11.reuse, -INF , PT ;  /* 0xff8000000b00780b */ /* 0x040fe20003f1d000 */
[----:B------:R-:W-:-:S06]  /*57c0*/  FMUL.FTZ R3, R11, UR10 ;  /* 0x0000000a0b037c20 */ /* 0x000fcc0008410000 */
[----:B------:R-:W0:Y:S01]  /*57d0*/  MUFU.EX2 R24, R24 ;  /* 0x0000001800187308 */ /* 0x000e220000000800 */
[----:B------:R-:W-:Y:S02]  /*57e0*/  FSEL R46, R3, RZ, P0 ;  /* 0x000000ff032e7208 */ /* 0x000fe40000000000 */
[-C--:B------:R-:W-:Y:S02]  /*57f0*/  LEA.HI R3, R23, R22.reuse, RZ, 0x4 ;  /* 0x0000001617037211 */ /* 0x080fe400078f20ff */
[----:B--2---:R-:W-:Y:S01]  /*5800*/  F2FP.F16.F32.PACK_AB R156, R20, R15 ;  /* 0x0000000f149c723e */ /* 0x004fe200000000ff */
[--C-:B------:R-:W-:Y:S01]  /*5810*/  FFMA.FTZ R47, R5, UR10, -R46.reuse ;  /* 0x0000000a052f7c23 */ /* 0x100fe2000801082e */
[----:B------:R-:W-:Y:S01]  /*5820*/  LOP3.LUT R5, R3, 0xfffffff0, RZ, 0xc0, !PT ;  /* 0xfffffff003057812 */ /* 0x000fe200078ec0ff */
[--C-:B------:R-:W-:Y:S01]  /*5830*/  FFMA.FTZ R32, R32, UR10, -R46.reuse ;  /* 0x0000000a20207c23 */ /* 0x100fe2000801082e */
[--C-:B------:R-:W-:Y:S01]  /*5840*/  FFMA.FTZ R33, R33, UR10, -R46.reuse ;  /* 0x0000000a21217c23 */ /* 0x100fe2000801082e */
[--C-:B------:R-:W-:Y:S01]  /*5850*/  FFMA.FTZ R34, R34, UR10, -R46.reuse ;  /* 0x0000000a22227c23 */ /* 0x100fe2000801082e */
[--C-:B------:R-:W-:Y:S01]  /*5860*/  FFMA.FTZ R35, R35, UR10, -R46.reuse ;  /* 0x0000000a23237c23 */ /* 0x100fe2000801082e */
[----:B------:R-:W-:Y:S01]  /*5870*/  IMAD.IADD R5, R22, 0x1, -R5 ;  /* 0x0000000116057824 */ /* 0x000fe200078e0a05 */
[----:B------:R-:W-:Y:S01]  /*5880*/  LEA.HI R22, R23, R22, RZ, 0x5 ;  /* 0x0000001617167211 */ /* 0x000fe200078f28ff */
[----:B------:R-:W-:Y:S01]  /*5890*/  MUFU.EX2 R32, R32 ;  /* 0x0000002000207308 */ /* 0x000fe20000000800 */
[--C-:B------:R-:W-:Y:S01]  /*58a0*/  FFMA.FTZ R36, R36, UR10, -R46.reuse ;  /* 0x0000000a24247c23 */ /* 0x100fe2000801082e */
[----:B------:R-:W-:Y:S01]  /*58b0*/  FFMA.FTZ R37, R37, UR10, -R46 ;  /* 0x0000000a25257c23 */ /* 0x000fe2000801082e */
[----:B------:R-:W-:Y:S01]  /*58c0*/  SHF.R.S32.HI R4, RZ, 0x1f, R5 ;  /* 0x0000001fff047819 */ /* 0x000fe20000011405 */
[----:B------:R-:W-:-:S02]  /*58d0*/  IMAD.SHL.U32 R22, R22, 0x20, RZ ;  /* 0x0000002016167824 */ /* 0x000fc400078e00ff */
[--C-:B------:R-:W-:Y:S01]  /*58e0*/  FFMA.FTZ R38, R38, UR10, -R46.reuse ;  /* 0x0000000a26267c23 */ /* 0x100fe2000801082e */
[--C-:B------:R-:W-:Y:S01]  /*58f0*/  FFMA.FTZ R39, R39, UR10, -R46.reuse ;  /* 0x0000000a27277c23 */ /* 0x100fe2000801082e */
[----:B------:R-:W-:Y:S01]  /*5900*/  LEA.HI R4, R4, R5, RZ, 0x3 ;  /* 0x0000000504047211 */ /* 0x000fe200078f18ff */
[----:B------:R-:W1:Y:S01]  /*5910*/  MUFU.EX2 R33, R33 ;  /* 0x0000002100217308 */ /* 0x000e620000000800 */
[--C-:B------:R-:W-:Y:S01]  /*5920*/  FFMA.FTZ R40, R40, UR10, -R46.reuse ;  /* 0x0000000a28287c23 */ /* 0x100fe2000801082e */
[--C-:B------:R-:W-:Y:S01]  /*5930*/  FFMA.FTZ R41, R41, UR10, -R46.reuse ;  /* 0x0000000a29297c23 */ /* 0x100fe2000801082e */
[----:B------:R-:W-:Y:S01]  /*5940*/  LOP3.LUT R6, R4, 0xfffffff8, RZ, 0xc0, !PT ;  /* 0xfffffff804067812 */ /* 0x000fe200078ec0ff */
[--C-:B------:R-:W-:Y:S01]  /*5950*/  FFMA.FTZ R42, R42, UR10, -R46.reuse ;  /* 0x0000000a2a2a7c23 */ /* 0x100fe2000801082e */
[----:B------:R-:W-:Y:S01]  /*5960*/  SHF.L.U32 R23, R4, 0x6, RZ ;  /* 0x0000000604177819 */ /* 0x000fe200000006ff */
[--C-:B------:R-:W-:Y:S01]  /*5970*/  FFMA.FTZ R43, R43, UR10, -R46.reuse ;  /* 0x0000000a2b2b7c23 */ /* 0x100fe2000801082e */
[----:B------:R-:W-:Y:S01]  /*5980*/  FFMA.FTZ R7, R7, UR10, -R46 ;  /* 0x0000000a07077c23 */ /* 0x000fe2000801082e */
[----:B------:R-:W-:Y:S01]  /*5990*/  IMAD.IADD R6, R5, 0x1, -R6 ;  /* 0x0000000105067824 */ /* 0x000fe200078e0a06 */
[----:B------:R-:W-:Y:S01]  /*59a0*/  SHF.R.S32.HI R5, RZ, 0x4, R3 ;  /* 0x00000004ff057819 */ /* 0x000fe20000011403 */
[----:B------:R-:W-:Y:S01]  /*59b0*/  MUFU.EX2 R34, R34 ;  /* 0x0000002200227308 */ /* 0x000fe20000000800 */
[----:B------:R-:W-:Y:S01]  /*59c0*/  LOP3.LUT R23, R23, 0x7ffffe00, RZ, 0xc0, !PT ;  /* 0x7ffffe0017177812 */ /* 0x000fe200078ec0ff */
[--C-:B------:R-:W-:Y:S01]  /*59d0*/  FFMA.FTZ R44, R44, UR10, -R46.reuse ;  /* 0x0000000a2c2c7c23 */ /* 0x100fe2000801082e */
[----:B------:R-:W-:Y:S01]  /*59e0*/  SHF.L.U32 R3, R6, 0x6, RZ ;  /* 0x0000000606037819 */ /* 0x000fe200000006ff */
[----:B------:R-:W-:Y:S01]  /*59f0*/  IMAD.SHL.U32 R50, R5, 0x8, RZ ;  /* 0x0000000805327824 */ /* 0x000fe200078e00ff */
[----:B------:R-:W-:Y:S01]  /*5a00*/  LOP3.LUT R5, R22, 0x7ffffc00, RZ, 0xc0, !PT ;  /* 0x7ffffc0016057812 */ /* 0x000fe200078ec0ff */
[----:B------:R-:W-:Y:S01]  /*5a10*/  FFMA.FTZ R46, R8, UR10, -R46 ;  /* 0x0000000a082e7c23 */ /* 0x000fe2000801082e */
[----:B------:R-:W-:Y:S01]  /*5a20*/  LOP3.LUT R3, R3, 0x1c0, RZ, 0xc0, !PT ;  /* 0x000001c003037812 */ /* 0x000fe200078ec0ff */
[----:B------:R-:W2:Y:S01]  /*5a30*/  MUFU.EX2 R35, R35 ;  /* 0x0000002300237308 */ /* 0x000ea20000000800 */
[----:B------:R-:W-:-:S02]  /*5a40*/  LOP3.LUT P0, RZ, R6, 0x4, RZ, 0xc0, !PT ;  /* 0x0000000406ff7812 */ /* 0x000fc4000780c0ff */
[----:B------:R-:W-:Y:S02]  /*5a50*/  LOP3.LUT R50, R3, 0x8, R50, 0xf8, !PT ;  /* 0x0000000803327812 */ /* 0x000fe400078ef832 */
[----:B------:R-:W-:Y:S02]  /*5a60*/  SHF.R.U32.HI R3, RZ, 0x3, R3 ;  /* 0x00000003ff037819 */ /* 0x000fe40000011603 */
[----:B------:R-:W-:Y:S01]  /*5a70*/  LOP3.LUT P1, RZ, R6, 0x2, RZ, 0xc0, !PT ;  /* 0x0000000206ff7812 */ /* 0x000fe2000782c0ff */
[----:B------:R-:W3:Y:S01]  /*5a80*/  MUFU.EX2 R25, R25 ;  /* 0x0000001900197308 */ /* 0x000ee20000000800 */
[----:B------:R-:W-:Y:S01]  /*5a90*/  LOP3.LUT R50, R50, R3, RZ, 0x3c, !PT ;  /* 0x0000000332327212 */ /* 0x000fe200078e3cff */
[----:B------:R-:W-:Y:S01]  /*5aa0*/  FADD.FTZ R3, R48, R45 ;  /* 0x0000002d30037221 */ /* 0x000fe20000010000 */
[----:B0-----:R-:W-:Y:S02]  /*5ab0*/  F2FP.F16.F32.PACK_AB R158, R24, R21 ;  /* 0x00000015189e723e */ /* 0x001fe400000000ff */
[----:B------:R-:W-:Y:S01]  /*5ac0*/  IADD3 R23, R50, R23, R5 ;  /* 0x0000001732177210 */ /* 0x000fe20007ffe005 */
[----:B------:R-:W-:Y:S01]  /*5ad0*/  FADD.FTZ R4, R154, R3 ;  /* 0x000000039a047221 */ /* 0x000fe20000010000 */
[----:B------:R-:W-:Y:S01]  /*5ae0*/  F2FP.F16.F32.PACK_AB R154, R49, R154 ;  /* 0x0000009a319a723e */ /* 0x000fe200000000ff */
[----:B------:R-:W0:Y:S01]  /*5af0*/  MUFU.EX2 R36, R36 ;  /* 0x0000002400247308 */ /* 0x000e220000000800 */
[----:B-1----:R-:W-:Y:S01]  /*5b00*/  F2FP.F16.F32.PACK_AB R153, R33, R32 ;  /* 0x000000202199723e */ /* 0x002fe200000000ff */
[----:B------:R-:W-:Y:S01]  /*5b10*/  FADD.FTZ R4, R49, R4 ;  /* 0x0000000431047221 */ /* 0x000fe20000010000 */
[----:B--2---:R-:W-:-:S03]  /*5b20*/  F2FP.F16.F32.PACK_AB R155, R35, R34 ;  /* 0x00000022239b723e */ /* 0x004fc600000000ff */
[----:B------:R-:W-:Y:S02]  /*5b30*/  FADD.FTZ R3, R15, R4 ;  /* 0x000000040f037221 */ /* 0x000fe40000010000 */
[----:B------:R-:W1:Y:S02]  /*5b40*/  MUFU.EX2 R47, R47 ;  /* 0x0000002f002f7308 */ /* 0x000e640000000800 */
[----:B------:R-:W-:Y:S01]  /*5b50*/  FADD.FTZ R4, R20, R3 ;  /* 0x0000000314047221 */ /* 0x000fe20000010000 */
[----:B------:R-:W-:-:S03]  /*5b60*/  FADD.FTZ R3, R32, R33 ;  /* 0x0000002120037221 */ /* 0x000fc60000010000 */
[----:B------:R-:W-:Y:S01]  /*5b70*/  FADD.FTZ R5, R21, R4 ;  /* 0x0000000415057221 */ /* 0x000fe20000010000 */
[----:B------:R-:W-:Y:S01]  /*5b80*/  FADD.FTZ R4, R34, R3 ;  /* 0x0000000322047221 */ /* 0x000fe20000010000 */
[----:B------:R-:W2:Y:S02]  /*5b90*/  MUFU.EX2 R37, R37 ;  /* 0x0000002500257308 */ /* 0x000ea40000000800 */
[----:B------:R-:W-:Y:S01]  /*5ba0*/  FADD.FTZ R6, R24, R5 ;  /* 0x0000000518067221 */ /* 0x000fe20000010000 */
[----:B------:R-:W-:Y:S01]  /*5bb0*/  FADD.FTZ R3, R35, R4 ;  /* 0x0000000423037221 */ /* 0x000fe20000010000 */
[----:B------:R-:W-:Y:S02]  /*5bc0*/  IMAD.MOV.U32 R24, RZ, RZ, -0x40 ;  /* 0xffffffc0ff187424 */ /* 0x000fe400078e00ff */
[----:B---3--:R-:W-:Y:S01]  /*5bd0*/  FADD.FTZ R5, R25, R6 ;  /* 0x0000000619057221 */ /* 0x008fe20000010000 */
[----:B0-----:R-:W-:Y:S01]  /*5be0*/  FADD.FTZ R6, R36, R3 ;  /* 0x0000000324067221 */ /* 0x001fe20000010000 */
[----:B------:R-:W0:Y:S01]  /*5bf0*/  MUFU.EX2 R38, R38 ;  /* 0x0000002600267308 */ /* 0x000e220000000800 */
[----:B------:R-:W-:-:S02]  /*5c00*/  SEL R24, R24, 0x40, P0 ;  /* 0x0000004018187807 */ /* 0x000fc40000000000 */
[C---:B-1----:R-:W-:Y:S01]  /*5c10*/  FADD.FTZ R6, R47.reuse, R6 ;  /* 0x000000062f067221 */ /* 0x042fe20000010000 */
[----:B------:R-:W-:-:S04]  /*5c20*/  F2FP.F16.F32.PACK_AB R157, R47, R36 ;  /* 0x000000242f9d723e */ /* 0x000fc800000000ff */
[----:B------:R-:W1:Y:S01]  /*5c30*/  MUFU.EX2 R39, R39 ;  /* 0x0000002700277308 */ /* 0x000e620000000800 */
[----:B--2---:R-:W-:Y:S01]  /*5c40*/  FADD.FTZ R3, R37, R6 ;  /* 0x0000000625037221 */ /* 0x004fe20000010000 */
[----:B------:R-:W-:-:S05]  /*5c50*/  LEA R6, R23, UR40, 0x1 ;  /* 0x0000002817067c11 */ /* 0x000fca000f8e08ff */
[----:B------:R2:W-:Y:S01]  /*5c60*/  STSM.16.M88.4 [R6+0x26800], R152 ;  /* 0x0268009806007844 */ /* 0x0005e20000000200 */
[----:B------:R-:W3:Y:S01]  /*5c70*/  MUFU.EX2 R26, R26 ;  /* 0x0000001a001a7308 */ /* 0x000ee20000000800 */
[C---:B0-----:R-:W-:Y:S01]  /*5c80*/  FADD.FTZ R8, R38.reuse, R3 ;  /* 0x0000000326087221 */ /* 0x041fe20000010000 */
[----:B------:R-:W-:-:S06]  /*5c90*/  F2FP.F16.F32.PACK_AB R159, R38, R37 ;  /* 0x00000025269f723e */ /* 0x000fcc00000000ff */
[----:B------:R-:W0:Y:S01]  /*5ca0*/  MUFU.EX2 R40, R40 ;  /* 0x0000002800287308 */ /* 0x000e220000000800 */
[----:B-1----:R-:W-:-:S07]  /*5cb0*/  FADD.FTZ R3, R39, R8 ;  /* 0x0000000827037221 */ /* 0x002fce0000010000 */
[----:B------:R-:W1:Y:S01]  /*5cc0*/  MUFU.EX2 R27, R27 ;  /* 0x0000001b001b7308 */ /* 0x000e620000000800 */
[----:B---3--:R-:W-:Y:S01]  /*5cd0*/  FADD.FTZ R20, R26, R5 ;  /* 0x000000051a147221 */ /* 0x008fe20000010000 */
[----:B------:R-:W-:Y:S02]  /*5ce0*/  IADD3 R5, R6, 0x26820, RZ ;  /* 0x0002682006057810 */ /* 0x000fe40007ffe0ff */
[----:B------:R-:W-:-:S04]  /*5cf0*/  F2FP.F16.F32.PACK_AB R160, R26, R25 ;  /* 0x000000191aa0723e */ /* 0x000fc800000000ff */
[----:B------:R-:W3:Y:S01]  /*5d00*/  MUFU.EX2 R41, R41 ;  /* 0x0000002900297308 */ /* 0x000ee20000000800 */
[C---:B0-----:R-:W-:Y:S01]  /*5d10*/  FADD.FTZ R22, R40.reuse, R3 ;  /* 0x0000000328167221 */ /* 0x041fe20000010000 */
[----:B------:R-:W-:-:S06]  /*5d20*/  F2FP.F16.F32.PACK_AB R161, R40, R39 ;  /* 0x0000002728a1723e */ /* 0x000fcc00000000ff */
[----:B------:R-:W0:Y:S01]  /*5d30*/  MUFU.EX2 R28, R28 ;  /* 0x0000001c001c7308 */ /* 0x000e220000000800 */
[----:B-1----:R-:W-:-:S07]  /*5d40*/  FADD.FTZ R3, R27, R20 ;  /* 0x000000141b037221 */ /* 0x002fce0000010000 */
[----:B------:R-:W1:Y:S01]  /*5d50*/  MUFU.EX2 R42, R42 ;  /* 0x0000002a002a7308 */ /* 0x000e620000000800 */
[----:B---3--:R-:W-:-:S07]  /*5d60*/  FADD.FTZ R21, R41, R22 ;  /* 0x0000001629157221 */ /* 0x008fce0000010000 */
[----:B------:R-:W-:Y:S01]  /*5d70*/  MUFU.EX2 R29, R29 ;  /* 0x0000001d001d7308 */ /* 0x000fe20000000800 */
[C---:B0-----:R-:W-:Y:S01]  /*5d80*/  F2FP.F16.F32.PACK_AB R162, R28.reuse, R27 ;  /* 0x0000001b1ca2723e */ /* 0x041fe200000000ff */
[----:B------:R-:W-:-:S06]  /*5d90*/  FADD.FTZ R28, R28, R3 ;  /* 0x000000031c1c7221 */ /* 0x000fcc0000010000 */
[----:B------:R-:W0:Y:S01]  /*5da0*/  MUFU.EX2 R30, R30 ;  /* 0x0000001e001e7308 */ /* 0x000e220000000800 */
[C---:B-1----:R-:W-:Y:S01]  /*5db0*/  F2FP.F16.F32.PACK_AB R163, R42.reuse, R41 ;  /* 0x000000292aa3723e */ /* 0x042fe200000000ff */
[----:B------:R-:W-:-:S06]  /*5dc0*/  FADD.FTZ R42, R42, R21 ;  /* 0x000000152a2a7221 */ /* 0x000fcc0000010000 */
[----:B------:R-:W-:Y:S08]  /*5dd0*/  MUFU.EX2 R43, R43 ;  /* 0x0000002b002b7308 */ /* 0x000ff00000000800 */
[----:B------:R1:W3:Y:S01]  /*5de0*/  MUFU.EX2 R4, R7 ;  /* 0x0000000700047308 */ /* 0x0002e20000000800 */
[----:B0-----:R-:W-:Y:S01]  /*5df0*/  F2FP.F16.F32.PACK_AB R164, R30, R29 ;  /* 0x0000001d1ea4723e */ /* 0x001fe200000000ff */
[----:B------:R-:W-:-:S04]  /*5e00*/  FADD.FTZ R29, R29, R28 ;  /* 0x0000001c1d1d7221 */ /* 0x000fc80000010000 */
[----:B------:R-:W-:Y:S02]  /*5e10*/  FADD.FTZ R30, R30, R29 ;  /* 0x0000001d1e1e7221 */ /* 0x000fe40000010000 */
[----:B------:R-:W0:Y:S01]  /*5e20*/  MUFU.EX2 R31, R31 ;  /* 0x0000001f001f7308 */ /* 0x000e220000000800 */
[----:B-1----:R-:W-:-:S04]  /*5e30*/  VIADD R7, R6, 0x26800 ;  /* 0x0002680006077836 */ /* 0x002fc80000000000 */
[C---:B------:R-:W-:Y:S02]  /*5e40*/  @P1 VIADD R5, R7.reuse, 0xffffffe0 ;  /* 0xffffffe007051836 */ /* 0x040fe40000000000 */
[----:B------:R-:W-:Y:S01]  /*5e50*/  IMAD.IADD R8, R7, 0x1, R24 ;  /* 0x0000000107087824 */ /* 0x000fe200078e0218 */
[----:B------:R-:W1:Y:S01]  /*5e60*/  MUFU.EX2 R44, R44 ;  /* 0x0000002c002c7308 */ /* 0x000e620000000800 */
[----:B---3--:R-:W-:Y:S01]  /*5e70*/  F2FP.F16.F32.PACK_AB R165, R4, R43 ;  /* 0x0000002b04a5723e */ /* 0x008fe200000000ff */
[----:B------:R-:W-:Y:S01]  /*5e80*/  FADD.FTZ R43, R43, R42 ;  /* 0x0000002a2b2b7221 */ /* 0x000fe20000010000 */
[----:B------:R-:W-:Y:S01]  /*5e90*/  IADD3 R7, R24, R5, RZ ;  /* 0x0000000518077210 */ /* 0x000fe20007ffe0ff */
[----:B------:R2:W-:Y:S02]  /*5ea0*/  STSM.16.M88.4 [R5], R156 ;  /* 0x0000009c05007844 */ /* 0x0005e40000000200 */
[----:B------:R-:W-:Y:S02]  /*5eb0*/  FADD.FTZ R43, R4, R43 ;  /* 0x0000002b042b7221 */ /* 0x000fe40000010000 */
[----:B------:R-:W3:Y:S01]  /*5ec0*/  MUFU.EX2 R15, R46 ;  /* 0x0000002e000f7308 */ /* 0x000ee20000000800 */
[----:B0-----:R-:W-:Y:S01]  /*5ed0*/  F2FP.F16.F32.PACK_AB R166, R14, R31 ;  /* 0x0000001f0ea6723e */ /* 0x001fe200000000ff */
[----:B------:R2:W-:Y:S01]  /*5ee0*/  STSM.16.M88.4 [R8], R160 ;  /* 0x000000a008007844 */ /* 0x0005e20000000200 */
[----:B------:R-:W-:-:S04]  /*5ef0*/  FADD.FTZ R3, R31, R30 ;  /* 0x0000001e1f037221 */ /* 0x000fc80000010000 */
[----:B------:R-:W-:Y:S01]  /*5f00*/  FADD.FTZ R3, R14, R3 ;  /* 0x000000030e037221 */ /* 0x000fe20000010000 */
[----:B-1----:R-:W-:Y:S01]  /*5f10*/  FADD.FTZ R4, R44, R43 ;  /* 0x0000002b2c047221 */ /* 0x002fe20000010000 */
[----:B---3--:R-:W-:-:S03]  /*5f20*/  F2FP.F16.F32.PACK_AB R167, R15, R44 ;  /* 0x0000002c0fa7723e */ /* 0x008fc600000000ff */
[----:B------:R-:W-:Y:S02]  /*5f30*/  FADD.FTZ R4, R15, R4 ;  /* 0x000000040f047221 */ /* 0x000fe40000010000 */
[----:B------:R2:W-:Y:S01]  /*5f40*/  STSM.16.M88.4 [R7], R164 ;  /* 0x000000a407007844 */ /* 0x0005e20000000200 */
[----:B------:R-:W-:Y:S05]  /*5f50*/  @!P4 BRA `(.L_x_1709) ;  /* 0x000000000004c947 */ /* 0x000fea0003800000 */
[----:B------:R-:W-:Y:S01]  /*5f60*/  BPT.TRAP 0x1 ;  /* 0x000000040000795c */ /* 0x000fe20000300000 */
.L_x_1709:
[----:B------:R0:W1:Y:S01]  /*5f70*/  SYNCS.PHASECHK.TRANS64.TRYWAIT P0, [UR40+0x28c50], R13 ;  /* 0x028c500dff0075a7 */ /* 0x0000620008000168 */
[----:B------:R-:W-:Y:S05]  /*5f80*/  @!P4 BRA `(.L_x_1710) ;  /* 0x000000000004c947 */ /* 0x000fea0003800000 */
[----:B------:R-:W-:Y:S01]  /*5f90*/  BPT.TRAP 0x1 ;  /* 0x000000040000795c */ /* 0x000fe20000300000 */
.L_x_1710:
[----:B-1----:R-:W-:Y:S05]  /*5fa0*/  @P0 BRA `(.L_x_1711) ;  /* 0x0000000000080947 */ /* 0x002fea0003800000 */
[----:B------:R-:W1:Y:S02]  /*5fb0*/  SYNCS.PHASECHK.TRANS64.TRYWAIT P0, [UR40+0x28c50], R13 ;  /* 0x028c500dff0075a7 */ /* 0x000e640008000168 */
[----:B-1----:R-:W-:Y:S05]  /*5fc0*/  @!P0 BRA `(.L_x_1712) ;  /* 0x000000e000f88947 */ /* 0x002fea0003800000 */
.L_x_1711:
        /* <DEDUP_REMOVED lines=36> */
.L_x_1713:
[----:B------:R-:W-:Y:S01]  /*6210*/  ISETP.NE.AND P1, PT, R19, 0x1, PT ;  /* 0x000000011300780c */ /* 0x000fe20003f25270 */
[----:B01----:R-:W0:Y:S01]  /*6220*/  S2R R13, SR_CTAID.X ;  /* 0x00000000000d7919 */ /* 0x003e220000002500 */
[----:B------:R-:W-:Y:S01]  /*6230*/  UIMAD UR5, UR41, UR11, -UR14 ;  /* 0x0000000b290572a4 */ /* 0x000fe2000f8e0a0e */
[----:B------:R-:W-:Y:S01]  /*6240*/  LOP3.LUT P0, RZ, R16, 0x1, RZ, 0xc0, !PT ;  /* 0x0000000110ff7812 */ /* 0x000fe2000780c0ff */
[----:B------:R-:W-:Y:S02]  /*6250*/  UIADD3 UR4, UR40, 0x28c60, URZ ;  /* 0x00028c6028047890 */ /* 0x000fe4000fffe03f */
[----:B------:R-:W-:Y:S02]  /*6260*/  UIADD3 UR43, UR43, -0x2, URZ ;  /* 0xfffffffe2b2b7890 */ /* 0x000fe4000fffe03f */
[----:B------:R-:W-:-:S05]  /*6270*/  UPRMT UR4, UR42, 0x654, UR4 ;  /* 0x000006542a047896 */ /* 0x000fca0008000004 */
[----:B------:R-:W1:Y:S08]  /*6280*/  @P1 LDC R14, c[0x0][0x44c] ;  /* 0x00011300ff0e1b82 */ /* 0x000e700000000800 */
[----:B------:R-:W3:Y:S01]  /*6290*/  @P1 LDC R15, c[0x0][0x450] ;  /* 0x00011400ff0f1b82 */ /* 0x000ee20000000800 */
[----:B------:R-:W-:Y:S01]  /*62a0*/  SYNCS.ARRIVE.TRANS64.RED.A1T0 RZ, [UR4], RZ ;  /* 0x000000ffffff79a7 */ /* 0x000fe20008100404 */
[----:B0-----:R-:W-:-:S04]  /*62b0*/  IMAD.SHL.U32 R13, R13, 0x40, RZ ;  /* 0x000000400d0d7824 */ /* 0x001fc800078e00ff */
[----:B-1----:R-:W-:-:S05]  /*62c0*/  @P1 IMAD.HI.U32 R14, R13, R14, RZ ;  /* 0x0000000e0d0e1227 */ /* 0x002fca00078e00ff */
[----:B---3--:R-:W-:-:S05]  /*62d0*/  @P1 SHF.R.U32.HI R13, RZ, R15, R14 ;  /* 0x0000000fff0d1219 */ /* 0x008fca000001160e */
[----:B------:R-:W-:-:S05]  /*62e0*/  VIADD R13, R13, UR5 ;  /* 0x000000050d0d7c36 */ /* 0x000fca0008000000 */
[----:B------:R-:W-:-:S04]  /*62f0*/  IADD3 R14, R13, UR18, RZ ;  /* 0x000000120d0e7c10 */ /* 0x000fc8000fffe0ff */
[----:B------:R-:W-:Y:S01]  /*6300*/  R2UR UR6, R14 ;  /* 0x000000000e0672ca */ /* 0x000fe200000e0000 */
[----:B------:R-:W-:-:S14]  /*6310*/  @!P0 BRA `(.L_x_1714) ;  /* 0x0000000000548947 */ /* 0x000fdc0003800000 */
[C---:B------:R-:W-:Y:S01]  /*6320*/  ISETP.GT.AND P0, PT, R13.reuse, RZ, PT ;  /* 0x000000ff0d00720c */ /* 0x040fe20003f04270 */
[----:B------:R-:W-:-:S05]  /*6330*/  VIADD R14, R13, 0xffffffff ;  /* 0xffffffff0d0e7836 */ /* 0x000fca0000000000 */
[----:B------:R-:W-:-:S07]  /*6340*/  R2UR UR15, R14 ;  /* 0x000000000e0f72ca */ /* 0x000fce00000e0000 */
[----:B------:R-:W-:Y:S08]  /*6350*/  @P0 BRA `(.L_x_1715) ;  /* 0x0000000000240947 */ /* 0x000ff00003800000 */
[----:B------:R-:W-:Y:S01]  /*6360*/  R2UR UR15, R13 ;  /* 0x000000000d0f72ca */ /* 0x000fe200000e0000 */
[----:B------:R-:W-:Y:S02]  /*6370*/  ULDC UR18, c[0x0][0x9e4] ;  /* 0x0002790000127ab9 */ /* 0x000fe40000000800 */
[----:B------:R-:W-:-:S10]  /*6380*/  UISETP.NE.AND UP0, UPT, UR18, 0x1, UPT ;  /* 0x000000011200788c */ /* 0x000fd4000bf05270 */
[----:B------:R-:W-:Y:S01]  /*6390*/  UIADD3 UR15, -UR15, URZ, URZ ;  /* 0x0000003f0f0f7290 */ /* 0x000fe2000fffe13f */
[----:B------:R-:W-:-:S03]  /*63a0*/  @UP0 ULDC.64 UR22, c[0x0][0x9e8] ;  /* 0x00027a0000160ab9 */ /* 0x000fc60000000a00 */
[----:B------:R-:W-:-:S04]  /*63b0*/  UIMAD.WIDE.U32 UR4, UR15, UR22, URZ ;  /* 0x000000160f0472a5 */ /* 0x000fc8000f8e003f */
[----:B------:R-:W-:-:S04]  /*63c0*/  @UP0 USHF.R.U32.HI UR15, URZ, UR23, UR5 ;  /* 0x000000173f0f0299 */ /* 0x000fc80008011605 */
[----:B------:R-:W-:Y:S01]  /*63d0*/  ULOP3.LUT UR15, URZ, UR15, URZ, 0x33, !UPT ;  /* 0x0000000f3f0f7292 */ /* 0x000fe2000f8e333f */
[----:B------:R-:W-:Y:S11]  /*63e0*/  BRA `(.L_x_1716) ;  /* 0x0000000000147947 */ /* 0x000ff60003800000 */
.L_x_1715:
[----:B------:R-:W-:Y:S02]  /*63f0*/  ULDC UR18, c[0x0][0x9e4] ;  /* 0x0002790000127ab9 */ /* 0x000fe40000000800 */
[----:B------:R-:W-:-:S11]  /*6400*/  UISETP.NE.AND UP0, UPT, UR18, 0x1, UPT ;  /* 0x000000011200788c */ /* 0x000fd6000bf05270 */
[----:B------:R-:W-:Y:S02]  /*6410*/  @UP0 ULDC.64 UR22, c[0x0][0x9e8] ;  /* 0x00027a0000160ab9 */ /* 0x000fe40000000a00 */
[----:B------:R-:W-:-:S04]  /*6420*/  UIMAD.WIDE.U32 UR4, UR15, UR22, URZ ;  /* 0x000000160f0472a5 */ /* 0x000fc8000f8e003f */
[----:B------:R-:W-:-:S12]  /*6430*/  @UP0 USHF.R.U32.HI UR15, URZ, UR23, UR5 ;  /* 0x000000173f0f0299 */ /* 0x000fd80008011605 */
.L_x_1716:
[----:B------:R-:W-:-:S04]  /*6440*/  UIMAD UR15, UR15, UR18, UR18 ;  /* 0x000000120f0f72a4 */ /* 0x000fc8000f8e0212 */
[----:B------:R-:W-:-:S04]  /*6450*/  UISETP.LT.AND UP0, UPT, UR6, UR15, UPT ;  /* 0x0000000f0600728c */ /* 0x000fc8000bf01270 */
[----:B------:R-:W-:-:S12]  /*6460*/  USEL UR6, UR6, UR15, UP0 ;  /* 0x0000000f06067287 */ /* 0x000fd80008000000 */
.L_x_1714:
[----:B------:R-:W-:Y:S01]  /*6470*/  R2UR UR25, R17 ;  /* 0x00000000111972ca */ /* 0x000fe200000e0000 */
[----:B------:R-:W-:Y:S01]  /*6480*/  USHF.R.S32.HI UR4, URZ, 0x1f, UR6 ;  /* 0x0000001f3f047899 */ /* 0x000fe20008011406 */
[----:B------:R-:W-:-:S03]  /*6490*/  UMOV UR5, URZ ;  /* 0x0000003f00057c82 */ /* 0x000fc60008000000 */
[----:B------:R-:W-:-:S04]  /*64a0*/  ULEA.HI UR4, UR4, UR6, URZ, 0x6 ;  /* 0x0000000604047291 */ /* 0x000fc8000f8f303f */
[----:B------:R-:W-:-:S04]  /*64b0*/  USHF.R.S32.HI UR4, URZ, 0x6, UR4 ;  /* 0x000000063f047899 */ /* 0x000fc80008011404 */
[----:B------:R-:W-:-:S04]  /*64c0*/  UISETP.LT.AND UP0, UPT, UR25, UR4, UPT ;  /* 0x000000041900728c */ /* 0x000fc8000bf01270 */
[----:B------:R-:W-:-:S03]  /*64d0*/  USEL UR25, UR25, UR4, !UP0 ;  /* 0x0000000419197287 */ /* 0x000fc6000c000000 */
[----:B------:R-:W-:Y:S01]  /*64e0*/  UMOV UR4, URZ ;  /* 0x0000003f00047c82 */ /* 0x000fe20008000000 */
[----:B------:R-:W-:-:S06]  /*64f0*/  UISETP.GE.AND UP0, UPT, UR43, UR25, UPT ;  /* 0x000000192b00728c */ /* 0x000fcc000bf06270 */
[----:B------:R-:W-:-:S13]  /*6500*/  PLOP3.LUT P0, PT, PT, PT, UP0, 0x80, 0x0 ;  /* 0x000000000000781c */ /* 0x000fda0003f0f008 */
[----:B------:R-:W-:Y:S05]  /*6510*/  @!P0 BRA `(.L_x_1717) ;  /* 0x0000002800108947 */ /* 0x000fea0003800000 */
[----:B------:R-:W-:Y:S01]  /*6520*/  IMAD.MOV.U32 R21, RZ, RZ, R11 ;  /* 0x000000ffff157224 */ /* 0x000fe200078e000b */
[----:B------:R-:W-:Y:S01]  /*6530*/  MOV R20, R12 ;  /* 0x0000000c00147202 */ /* 0x000fe20000000f00 */
[----:B------:R-:W-:Y:S01]  /*6540*/  UMOV UR5, URZ ;  /* 0x0000003f00057c82 */ /* 0x000fe20008000000 */
[----:B------:R-:W-:Y:S01]  /*6550*/  UMOV UR6, URZ ;  /* 0x0000003f00067c82 */ /* 0x000fe20008000000 */
[----:B------:R-:W-:Y:S01]  /*6560*/  ULDC UR30, c[0x0][0x9e4] ;  /* 0x00027900001e7ab9 */ /* 0x000fe20000000800 */
[----:B------:R-:W-:Y:S01]  /*6570*/  ULDC UR27, c[0x0][0x288] ;  /* 0x0000a200001b7ab9 */ /* 0x000fe20000000800 */
[----:B------:R-:W-:Y:S01]  /*6580*/  ULDC UR28, c[0x0][0x2f0] ;  /* 0x0000bc00001c7ab9 */ /* 0x000fe20000000800 */
[----:B------:R-:W-:Y:S01]  /*6590*/  ULDC UR31, c[0x0][0x9d8] ;  /* 0x00027600001f7ab9 */ /* 0x000fe20000000800 */
[----:B------:R-:W-:Y:S01]  /*65a0*/  ULDC UR26, c[0x0][0x988] ;  /* 0x00026200001a7ab9 */ /* 0x000fe20000000800 */
[----:B------:R-:W-:-:S05]  /*65b0*/  ULDC UR32, c[0x0][0x9e0] ;  /* 0x0002780000207ab9 */ /* 0x000fca0000000800 */
.L_x_1736:
[----:B------:R-:W-:-:S04]  /*65c0*/  UIADD3 UR4, UR6, 0x1, URZ ;  /* 0x0000000106047890 */ /* 0x000fc8000fffe03f */
[----:B------:R-:W-:-:S04]  /*65d0*/  UISETP.NE.AND UP0, UPT, UR4, 0x2, UPT ;  /* 0x000000020400788c */ /* 0x000fc8000bf05270 */
[----:B------:R-:W-:Y:S02]  /*65e0*/  USEL UR10, URZ, 0x1, UP0 ;  /* 0x000000013f0a7887 */ /* 0x000fe40008000000 */
[----:B------:R-:W-:Y:S02]  /*65f0*/  USEL UR4, UR4, URZ, UP0 ;  /* 0x0000003f04047287 */ /* 0x000fe40008000000 */
[----:B------:R-:W-:Y:S01]  /*6600*/  ULOP3.LUT UR5, UR5, UR10, URZ, 0x3c, !UPT ;  /* 0x0000000a05057292 */ /* 0x000fe2000f8e3c3f */
[----:B012---:R-:W-:Y:S11]  /*6610*/  @!P4 BRA `(.L_x_1718) ;  /* 0x000000000004c947 */ /* 0x007ff60003800000 */
[----:B------:R-:W-:Y:S01]  /*6620*/  BPT.TRAP 0x1 ;  /* 0x000000040000795c */ /* 0x000fe20000300000 */
.L_x_1718:
[----:B------:R-:W-:Y:S01]  /*6630*/  ULEA UR29, UR4, UR40, 0x3 ;  /* 0x00000028041d7291 */ /* 0x000fe2000f8e183f */
[----:B------:R-:W-:-:S05]  /*6640*/  IMAD.U32 R13, RZ, RZ, UR5 ;  /* 0x00000005ff0d7e24 */ /* 0x000fca000f8e00ff */
[----:B------:R-:W-:-:S04]  /*6650*/  SHF.L.U32 R13, R13, 0x1f, RZ ;  /* 0x0000001f0d0d7819 */ /* 0x000fc800000006ff */
[----:B------:R0:W1:Y:S01]  /*6660*/  SYNCS.PHASECHK.TRANS64.TRYWAIT P0, [UR29+0x28c30], R13 ;  /* 0x028c300dff0075a7 */ /* 0x000062000800015d */
[----:B------:R-:W-:Y:S05]  /*6670*/  @!P4 BRA `(.L_x_1719) ;  /* 0x000000000004c947 */ /* 0x000fea0003800000 */
[----:B------:R-:W-:Y:S01]  /*6680*/  BPT.TRAP 0x1 ;  /* 0x000000040000795c */ /* 0x000fe20000300000 */
.L_x_1719:
[----:B-1----:R-:W-:Y:S05]  /*6690*/  @P0 BRA `(.L_x_1720) ;  /* 0x0000000000080947 */ /* 0x002fea0003800000 */
[----:B------:R-:W1:Y:S02]  /*66a0*/  SYNCS.PHASECHK.TRANS64.TRYWAIT P0, [UR29+0x28c30], R13 ;  /* 0x028c300dff0075a7 */ /* 0x000e64000800015d */
[----:B-1----:R-:W-:Y:S05]  /*66b0*/  @!P0 BRA `(.L_x_1721) ;  /* 0x000000dc00548947 */ /* 0x002fea0003800000 */
.L_x_1720:
[----:B------:R-:W-:Y:S01]  /*66c0*/  ULEA UR10, UR4, UR24, 0x9 ;  /* 0x00000018040a7291 */ /* 0x000fe2000f8e483f */
[----:B--2---:R-:W-:Y:S01]  /*66d0*/  WARPGROUP.ARRIVE ;  /* 0x00000000000079c5 */ /* 0x004fe20000000000 */
        /* <DEDUP_REMOVED lines=20> */
.L_x_1722:
[----:B------:R-:W-:Y:S01]  /*6820*/  ISETP.NE.AND P0, PT, R19, 0x1, PT ;  /* 0x000000011300780c */ /* 0x000fe20003f05270 */
[----:B------:R-:W-:Y:S01]  /*6830*/  FMUL.FTZ R187, R165, UR31 ;  /* 0x0000001fa5bb7c20 */ /* 0x000fe20008410000 */
[----:B------:R-:W-:Y:S01]  /*6840*/  FMUL.FTZ R186, R164, UR31 ;  /* 0x0000001fa4ba7c20 */ /* 0x000fe20008410000 */
[----:B------:R-:W-:Y:S01]  /*6850*/  FMUL.FTZ R14, R153, UR31 ;  /* 0x0000001f990e7c20 */ /* 0x000fe20008410000 */
[----:B------:R-:W-:Y:S01]  /*6860*/  FMUL.FTZ R153, R162, UR31 ;  /* 0x0000001fa2997c20 */ /* 0x000fe20008410000 */
[----:B------:R-:W-:Y:S01]  /*6870*/  FMUL.FTZ R162, R178, UR31 ;  /* 0x0000001fb2a27c20 */ /* 0x000fe20008410000 */
[----:B------:R-:W-:Y:S01]  /*6880*/  IMAD.MOV.U32 R178, RZ, RZ, R2 ;  /* 0x000000ffffb27224 */ /* 0x000fe200078e0002 */
[----:B------:R-:W-:Y:S01]  /*6890*/  USHF.L.U32 UR15, UR43, 0x6, URZ ;  /* 0x000000062b0f7899 */ /* 0x000fe2000800063f */
[----:B------:R-:W-:Y:S01]  /*68a0*/  FMUL.FTZ R15, R156, UR31 ;  /* 0x0000001f9c0f7c20 */ /* 0x000fe20008410000 */
[----:B------:R-:W-:Y:S01]  /*68b0*/  FMUL.FTZ R156, R167, UR31 ;  /* 0x0000001fa79c7c20 */ /* 0x000fe20008410000 */
[----:B-1----:R-:W-:Y:S01]  /*68c0*/  FMUL.FTZ R12, R152, UR31 ;  /* 0x0000001f980c7c20 */ /* 0x002fe20008410000 */
[----:B------:R-:W-:Y:S01]  /*68d0*/  FMUL.FTZ R11, R154, UR31 ;  /* 0x0000001f9a0b7c20 */ /* 0x000fe20008410000 */
[----:B------:R-:W-:Y:S01]  /*68e0*/  FMUL.FTZ R22, R155, UR31 ;  /* 0x0000001f9b167c20 */ /* 0x000fe20008410000 */
[----:B------:R-:W1:Y:S01]  /*68f0*/  @P0 LDC R165, c[0x0][0x44c] ;  /* 0x00011300ffa50b82 */ /* 0x000e620000000800 */
[----:B------:R-:W-:Y:S01]  /*6900*/  MOV R167, UR15 ;  /* 0x0000000f00a77c02 */ /* 0x000fe20008000f00 */
[----:B------:R-:W-:Y:S01]  /*6910*/  FMUL.FTZ R23, R158, UR31 ;  /* 0x0000001f9e177c20 */ /* 0x000fe20008410000 */
[----:B------:R-:W-:Y:S01]  /*6920*/  FMUL.FTZ R185, R160, UR31 ;  /* 0x0000001fa0b97c20 */ /* 0x000fe20008410000 */
[----:B------:R-:W-:Y:S01]  /*6930*/  UMOV UR11, UR28 ;  /* 0x0000001c000b7c82 */ /* 0x000fe20008000000 */
[----:B------:R-:W-:Y:S01]  /*6940*/  FMUL.FTZ R184, R157, UR31 ;  /* 0x0000001f9db87c20 */ /* 0x000fe20008410000 */
[----:B------:R-:W-:Y:S01]  /*6950*/  FMUL.FTZ R152, R159, UR31 ;  /* 0x0000001f9f987c20 */ /* 0x000fe20008410000 */
[----:B------:R-:W-:Y:S01]  /*6960*/  FMUL.FTZ R154, R163, UR31 ;  /* 0x0000001fa39a7c20 */ /* 0x000fe20008410000 */
[----:B------:R-:W2:Y:S01]  /*6970*/  @P0 LDC R164, c[0x0][0x450] ;  /* 0x00011400ffa40b82 */ /* 0x000ea20000000800 */
[----:B------:R-:W-:Y:S01]  /*6980*/  FMUL.FTZ R155, R166, UR31 ;  /* 0x0000001fa69b7c20 */ /* 0x000fe20008410000 */
        /* <DEDUP_REMOVED lines=14> */
[----:B-1----:R-:W-:Y:S01]  /*6a70*/  @P0 IMAD.HI.U32 R165, R2, R165, RZ ;  /* 0x000000a502a50227 */ /* 0x002fe200078e00ff */
[----:B------:R-:W-:Y:S01]  /*6a80*/  UIADD3 UR10, UR29, 0x28c40, URZ ;  /* 0x00028c401d0a7890 */ /* 0x000fe2000fffe03f */
[----:B------:R-:W-:Y:S01]  /*6a90*/  LOP3.LUT P5, RZ, R16, 0x1, RZ, 0xc0, !PT ;  /* 0x0000000110ff7812 */ /* 0x000fe200078ac0ff */
[----:B------:R-:W1:Y:S01]  /*6aa0*/  MUFU.TANH R12, R12 ;  /* 0x0000000c000c7308 */ /* 0x000e620000002400 */
[----:B------:R-:W-:Y:S01]  /*6ab0*/  IMAD.U32 R175, RZ, RZ, UR11 ;  /* 0x0000000bffaf7e24 */ /* 0x000fe2000f8e00ff */
[----:B------:R-:W-:Y:S01]  /*6ac0*/  UPRMT UR10, UR42, 0x654, UR10 ;  /* 0x000006542a0a7896 */ /* 0x000fe2000800000a */
[----:B------:R-:W-:Y:S01]  /*6ad0*/  FMUL.FTZ R180, R180, UR31 ;  /* 0x0000001fb4b47c20 */ /* 0x000fe20008410000 */
[----:B------:R-:W-:Y:S01]  /*6ae0*/  UMOV UR14, UR27 ;  /* 0x0000001b000e7c82 */ /* 0x000fe20008000000 */
[----:B--2---:R-:W-:-:S02]  /*6af0*/  @P0 SHF.R.U32.HI R178, RZ, R164, R165 ;  /* 0x000000a4ffb20219 */ /* 0x004fc400000116a5 */
[----:B------:R-:W-:Y:S01]  /*6b00*/  IADD3 R164, -R0, 0x1, -R167 ;  /* 0x0000000100a47810 */ /* 0x000fe20007ffe9a7 */
[----:B------:R-:W-:Y:S01]  /*6b10*/  FMUL.FTZ R167, R183, UR31 ;  /* 0x0000001fb7a77c20 */ /* 0x000fe20008410000 */
[----:B------:R-:W2:Y:S01]  /*6b20*/  MUFU.TANH R14, R14 ;  /* 0x0000000e000e7308 */ /* 0x000ea20000002400 */
[----:B------:R-:W3:Y:S01]  /*6b30*/  SHFL.IDX PT, R165, R178, RZ, 0x1c1f ;  /* 0x001c1fffb2a57589 */ /* 0x000ee200000e0000 */
[----:B------:R-:W-:Y:S01]  /*6b40*/  SYNCS.ARRIVE.TRANS64.RED.A1T0 RZ, [UR10], RZ ;  /* 0x000000ffffff79a7 */ /* 0x000fe2000810040a */
[----:B------:R-:W-:-:S04]  /*6b50*/  IMAD R164, R175, UR41, R164 ;  /* 0x00000029afa47c24 */ /* 0x000fc8000f8e02a4 */
[----:B------:R-:W-:Y:S01]  /*6b60*/  VIADD R164, R164, -UR14 ;  /* 0x8000000ea4a47c36 */ /* 0x000fe20008000000 */
[----:B------:R-:W4:Y:S03]  /*6b70*/  MUFU.TANH R11, R11 ;  /* 0x0000000b000b7308 */ /* 0x000f260000002400 */
[C---:B------:R-:W-:Y:S01]  /*6b80*/  VIADD R190, R164.reuse, UR7 ;  /* 0x00000007a4be7c36 */ /* 0x040fe20008000000 */
[----:B------:R-:W-:-:S04]  /*6b90*/  IADD3 R182, R164, UR32, RZ ;  /* 0x00000020a4b67c10 */ /* 0x000fc8000fffe0ff */
[----:B------:R-:W0:Y:S08]  /*6ba0*/  MUFU.TANH R22, R22 ;  /* 0x0000001600167308 */ /* 0x000e300000002400 */
[----:B------:R-:W0:Y:S01]  /*6bb0*/  MUFU.TANH R15, R15 ;  /* 0x0000000f000f7308 */ /* 0x000e220000002400 */
[----:B---3--:R-:W-:-:S07]  /*6bc0*/  IMAD.IADD R179, R182, 0x1, R165 ;  /* 0x00000001b6b37824 */ /* 0x008fce00078e02a5 */
[----:B------:R-:W3:Y:S08]  /*6bd0*/  MUFU.TANH R184, R184 ;  /* 0x000000b800b87308 */ /* 0x000ef00000002400 */
        /* <DEDUP_REMOVED lines=25> */
[----:B------:R5:W0:Y:S02]  /*6d70*/  MUFU.TANH R189, R180 ;  /* 0x000000b400bd7308 */ /* 0x000a240000002400 */
[----:B-----5:R-:W-:Y:S01]  /*6d80*/  IADD3 R180, R165, R190, RZ ;  /* 0x000000bea5b47210 */ /* 0x020fe20007ffe0ff */
[----:B-1234-:R-:W-:Y:S06]  /*6d90*/  @!P5 BRA `(.L_x_1723) ;  /* 0x000000000060d947 */ /* 0x01efec0003800000 */
[----:B------:R-:W-:Y:S01]  /*6da0*/  IMAD.U32 R164, RZ, RZ, UR11 ;  /* 0x0000000bffa47e24 */ /* 0x000fe2000f8e00ff */
[----:B------:R-:W-:Y:S03]  /*6db0*/  BSSY B0, `(.L_x_1724) ;  /* 0x0000012000007945 */ /* 0x000fe60003800000 */
[----:B------:R-:W-:-:S04]  /*6dc0*/  IMAD R164, R164, UR41, R165 ;  /* 0x00000029a4a47c24 */ /* 0x000fc8000f8e02a5 */
[----:B------:R-:W-:-:S05]  /*6dd0*/  VIADD R175, R164, -UR14 ;  /* 0x8000000ea4af7c36 */ /* 0x000fca0008000000 */
[----:B------:R-:W-:-:S13]  /*6de0*/  ISETP.GT.AND P0, PT, R175, -0x1, PT ;  /* 0xffffffffaf00780c */ /* 0x000fda0003f04270 */
[----:B------:R-:W-:Y:S05]  /*6df0*/  @P0 BRA `(.L_x_1725) ;  /* 0x0000000000200947 */ /* 0x000fea0003800000 */
[----:B------:R-:W-:Y:S02]  /*6e00*/  MOV R170, UR30 ;  /* 0x0000001e00aa7c02 */ /* 0x000fe40008000f00 */
[----:B------:R-:W-:Y:S02]  /*6e10*/  LOP3.LUT R175, RZ, R175, RZ, 0x33, !PT ;  /* 0x000000afffaf7212 */ /* 0x000fe400078e33ff */
[----:B------:R-:W-:-:S13]  /*6e20*/  ISETP.NE.AND P0, PT, R170, 0x1, PT ;  /* 0x00000001aa00780c */ /* 0x000fda0003f05270 */
[----:B------:R-:W1:Y:S02]  /*6e30*/  @P0 LDC.64 R164, c[0x0][0x9e8] ;  /* 0x00027a00ffa40b82 */ /* 0x000e640000000a00 */
[----:B-1----:R-:W-:-:S05]  /*6e40*/  @P0 IMAD.HI.U32 R164, R175, R164, RZ ;  /* 0x000000a4afa40227 */ /* 0x002fca00078e00ff */
[----:B------:R-:W-:-:S04]  /*6e50*/  @P0 SHF.R.U32.HI R175, RZ, R165, R164 ;  /* 0x000000a5ffaf0219 */ /* 0x000fc800000116a4 */
[----:B------:R-:W-:Y:S01]  /*6e60*/  LOP3.LUT R175, RZ, R175, RZ, 0x33, !PT ;  /* 0x000000afffaf7212 */ /* 0x000fe200078e33ff */
[----:B------:R-:W-:Y:S06]  /*6e70*/  BRA `(.L_x_1726) ;  /* 0x0000000000147947 */ /* 0x000fec0003800000 */
.L_x_1725:
[----:B------:R-:W-:-:S05]  /*6e80*/  IMAD.U32 R170, RZ, RZ, UR30 ;  /* 0x0000001effaa7e24 */ /* 0x000fca000f8e00ff */
[----:B------:R-:W-:-:S13]  /*6e90*/  ISETP.NE.AND P0, PT, R170, 0x1, PT ;  /* 0x00000001aa00780c */ /* 0x000fda0003f05270 */
[----:B------:R-:W1:Y:S02]  /*6ea0*/  @P0 LDC.64 R164, c[0x0][0x9e8] ;  /* 0x00027a00ffa40b82 */ /* 0x000e640000000a00 */
[----:B-1----:R-:W-:-:S05]  /*6eb0*/  @P0 IMAD.HI.U32 R164, R175, R164, RZ ;  /* 0x000000a4afa40227 */ /* 0x002fca00078e00ff */
[----:B------:R-:W-:-:S07]  /*6ec0*/  @P0 SHF.R.U32.HI R175, RZ, R165, R164 ;  /* 0x000000a5ffaf0219 */ /* 0x000fce00000116a4 */
.L_x_1726:
[----:B------:R-:W-:Y:S05]  /*6ed0*/  BSYNC B0 ;  /* 0x0000000000007941 */ /* 0x000fea0003800000 */
.L_x_1724:
[----:B------:R-:W-:-:S04]  /*6ee0*/  IMAD R175, R175, R170, -UR15 ;  /* 0x8000000fafaf7e24 */ /* 0x000fc8000f8e02aa */
[----:B------:R-:W-:-:S05]  /*6ef0*/  IMAD.IADD R175, R175, 0x1, -R0 ;  /* 0x00000001afaf7824 */ /* 0x000fca00078e0a00 */
[----:B------:R-:W-:Y:S02]  /*6f00*/  VIADDMNMX R179, R175, R170, R179, PT ;  /* 0x000000aaafb37246 */ /* 0x000fe400038001b3 */
[----:B------:R-:W-:-:S07]  /*6f10*/  VIMNMX R180, R180, R175, !PT ;  /* 0x000000afb4b47248 */ /* 0x000fce0007fe0100 */
.L_x_1723:
[----:B------:R-:W-:-:S06]  /*6f20*/  UISETP.GT.AND UP0, UPT, UR43, -0x1, UPT ;  /* 0xffffffff2b00788c */ /* 0x000fcc000bf04270 */
[----:B------:R-:W-:-:S04]  /*6f30*/  PLOP3.LUT P0, PT, PT, PT, UP0, 0x80, 0x0 ;  /* 0x000000000000781c */ /* 0x000fc80003f0f008 */
[C---:B------:R-:W-:Y:S02]  /*6f40*/  ISETP.GT.AND P1, PT, R180.reuse, RZ, P0 ;  /* 0x000000ffb400720c */ /* 0x040fe40000724270 */
[C---:B------:R-:W-:Y:S02]  /*6f50*/  ISETP.GT.AND P3, PT, R180.reuse, 0x1, P0 ;  /* 0x00000001b400780c */ /* 0x040fe40000764270 */
[----:B------:R-:W-:Y:S02]  /*6f60*/  ISETP.LT.OR P2, PT, R179, 0x1, P1 ;  /* 0x00000001b300780c */ /* 0x000fe40000f41670 */
[----:B------:R-:W-:Y:S02]  /*6f70*/  ISETP.GT.AND P1, PT, R180, 0x8, P0 ;  /* 0x00000008b400780c */ /* 0x000fe40000724270 */
[----:B------:R-:W-:Y:S02]  /*6f80*/  FSEL R177, R12, -INF , !P2 ;  /* 0xff8000000cb17808 */ /* 0x000fe40005000000 */
[----:B------:R-:W-:-:S02]  /*6f90*/  ISETP.GT.AND P2, PT, R180, 0x9, P0 ;  /* 0x00000009b400780c */ /* 0x000fc40000744270 */
[C---:B------:R-:W-:Y:S02]  /*6fa0*/  ISETP.LT.OR P3, PT, R179.reuse, 0x2, P3 ;  /* 0x00000002b300780c */ /* 0x040fe40001f61670 */
[C---:B------:R-:W-:Y:S02]  /*6fb0*/  ISETP.LT.OR P1, PT, R179.reuse, 0x9, P1 ;  /* 0x00000009b300780c */ /* 0x040fe40000f21670 */
[----:B------:R-:W-:Y:S02]  /*6fc0*/  ISETP.LT.OR P2, PT, R179, 0xa, P2 ;  /* 0x0000000ab300780c */ /* 0x000fe40001741670 */
[----:B------:R-:W-:Y:S02]  /*6fd0*/  FSEL R175, R14, -INF , !P3 ;  /* 0xff8000000eaf7808 */ /* 0x000fe40005800000 */
[----:B0-----:R-:W-:Y:S02]  /*6fe0*/  FSEL R174, R15, -INF , !P1 ;  /* 0xff8000000fae7808 */ /* 0x001fe40004800000 */
[----:B------:R-:W-:Y:S01]  /*6ff0*/  FSEL R184, R184, -INF , !P2 ;  /* 0xff800000b8b87808 */ /* 0x000fe20005000000 */
[----:B------:R-:W0:Y:S01]  /*7000*/  SHFL.IDX PT, R15, R178, 0x1, 0x1c1f ;  /* 0x003c1f00b20f7f89 */ /* 0x000e2200000e0000 */
[----:B------:R-:W-:-:S02]  /*7010*/  ISETP.GT.AND P3, PT, R180, 0x10, P0 ;  /* 0x00000010b400780c */ /* 0x000fc40000764270 */
[C---:B------:R-:W-:Y:S02]  /*7020*/  ISETP.GT.AND P1, PT, R180.reuse, 0x11, P0 ;  /* 0x00000011b400780c */ /* 0x040fe40000724270 */
[----:B------:R-:W-:Y:S02]  /*7030*/  ISETP.GT.AND P2, PT, R180, 0x18, P0 ;  /* 0x00000018b400780c */ /* 0x000fe40000744270 */
[C---:B------:R-:W-:Y:S02]  /*7040*/  ISETP.LT.OR P3, PT, R179.reuse, 0x11, P3 ;  /* 0x00000011b300780c */ /* 0x040fe40001f61670 */
[C---:B------:R-:W-:Y:S02]  /*7050*/  ISETP.LT.OR P1, PT, R179.reuse, 0x12, P1 ;  /* 0x00000012b300780c */ /* 0x040fe40000f21670 */
[----:B------:R-:W-:Y:S02]  /*7060*/  ISETP.LT.OR P2, PT, R179, 0x19, P2 ;  /* 0x00000019b300780c */ /* 0x000fe40001741670 */
[----:B------:R-:W-:-:S02]  /*7070*/  FSEL R185, R185, -INF , !P3 ;  /* 0xff800000b9b97808 */ /* 0x000fc40005800000 */
[----:B------:R-:W-:Y:S02]  /*7080*/  FSEL R164, R161, -INF , !P1 ;  /* 0xff800000a1a47808 */ /* 0x000fe40004800000 */
[----:B------:R-:W-:Y:S02]  /*7090*/  FSEL R186, R186, -INF , !P2 ;  /* 0xff800000baba7808 */ /* 0x000fe40005000000 */
[C---:B------:R-:W-:Y:S02]  /*70a0*/  ISETP.GT.AND P3, PT, R180.reuse, 0x19, P0 ;  /* 0x00000019b400780c */ /* 0x040fe40000764270 */
[C---:B------:R-:W-:Y:S02]  /*70b0*/  ISETP.GT.AND P1, PT, R180.reuse, 0x20, P0 ;  /* 0x00000020b400780c */ /* 0x040fe40000724270 */
[----:B------:R-:W-:Y:S01]  /*70c0*/  ISETP.GT.AND P2, PT, R180, 0x21, P0 ;  /* 0x00000021b400780c */ /* 0x000fe20000744270 */
[----:B0-----:R-:W-:Y:S01]  /*70d0*/  IMAD.IADD R178, R190, 0x1, R15 ;  /* 0x00000001beb27824 */ /* 0x001fe200078e020f */
[----:B------:R-:W-:-:S02]  /*70e0*/  ISETP.LT.OR P3, PT, R179, 0x1a, P3 ;  /* 0x0000001ab300780c */ /* 0x000fc40001f61670 */
[C---:B------:R-:W-:Y:S02]  /*70f0*/  ISETP.LT.OR P1, PT, R179.reuse, 0x21, P1 ;  /* 0x00000021b300780c */ /* 0x040fe40000f21670 */
[----:B------:R-:W-:Y:S02]  /*7100*/  ISETP.LT.OR P2, PT, R179, 0x22, P2 ;  /* 0x00000022b300780c */ /* 0x000fe40001741670 */
[----:B------:R-:W-:Y:S02]  /*7110*/  FSEL R187, R187, -INF , !P3 ;  /* 0xff800000bbbb7808 */ /* 0x000fe40005800000 */
[----:B------:R-:W-:Y:S02]  /*7120*/  FSEL R170, R168, -INF , !P1 ;  /* 0xff800000a8aa7808 */ /* 0x000fe40004800000 */
[----:B------:R-:W-:Y:S02]  /*7130*/  FSEL R172, R169, -INF , !P2 ;  /* 0xff800000a9ac7808 */ /* 0x000fe40005000000 */
        /* <DEDUP_REMOVED lines=11> */
[----:B------:R-:W-:Y:S02]  /*71f0*/  ISETP.GT.AND P2, PT, R180, 0x39, P0 ;  /* 0x00000039b400780c */ /* 0x000fe40000744270 */
[----:B------:R-:W-:-:S02]  /*7200*/  ISETP.LT.OR P3, PT, R179, 0x32, P3 ;  /* 0x00000032b300780c */ /* 0x000fc40001f61670 */
[C---:B------:R-:W-:Y:S02]  /*7210*/  ISETP.LT.OR P1, PT, R179.reuse, 0x39, P1 ;  /* 0x00000039b300780c */ /* 0x040fe40000f21670 */
[----:B------:R-:W-:Y:S02]  /*7220*/  ISETP.LT.OR P2, PT, R179, 0x3a, P2 ;  /* 0x0000003ab300780c */ /* 0x000fe40001741670 */
[----:B------:R-:W-:Y:S02]  /*7230*/  IADD3 R176, R182, R15, RZ ;  /* 0x0000000fb6b07210 */ /* 0x000fe40007ffe0ff */
[----:B------:R-:W-:Y:S02]  /*7240*/  FSEL R173, R188, -INF , !P3 ;  /* 0xff800000bcad7808 */ /* 0x000fe40005800000 */
[----:B------:R-:W-:Y:S02]  /*7250*/  FSEL R168, R189, -INF , !P1 ;  /* 0xff800000bda87808 */ /* 0x000fe40004800000 */
[----:B------:R-:W-:Y:S01]  /*7260*/  FSEL R165, R181, -INF , !P2 ;  /* 0xff800000b5a57808 */ /* 0x000fe20005000000 */
[----:B------:R-:W-:Y:S06]  /*7270*/  @!P5 BRA `(.L_x_1727) ;  /* 0x000000000060d947 */ /* 0x000fec0003800000 */
[----:B------:R-:W-:Y:S01]  /*7280*/  IMAD.U32 R12, RZ, RZ, UR11 ;  /* 0x0000000bff0c7e24 */ /* 0x000fe2000f8e00ff */
[----:B------:R-:W-:Y:S03]  /*7290*/  BSSY B0, `(.L_x_1728) ;  /* 0x0000012000007945 */ /* 0x000fe60003800000 */
[----:B------:R-:W-:-:S05]  /*72a0*/  IMAD R12, R12, UR41, R15 ;  /* 0x000000290c0c7c24 */ /* 0x000fca000f8e020f */
[----:B------:R-:W-:-:S04]  /*72b0*/  IADD3 R179, R12, -UR14, RZ ;  /* 0x8000000e0cb37c10 */ /* 0x000fc8000fffe0ff */
[----:B------:R-:W-:-:S13]  /*72c0*/  ISETP.GT.AND P1, PT, R179, -0x1, PT ;  /* 0xffffffffb300780c */ /* 0x000fda0003f24270 */
[----:B------:R-:W-:Y:S05]  /*72d0*/  @P1 BRA `(.L_x_1729) ;  /* 0x0000000000201947 */ /* 0x000fea0003800000 */
[----:B------:R-:W-:Y:S01]  /*72e0*/  IMAD.U32 R12, RZ, RZ, UR30 ;  /* 0x0000001eff0c7e24 */ /* 0x000fe2000f8e00ff */
[----:B------:R-:W-:-:S04]  /*72f0*/  LOP3.LUT R179, RZ, R179, RZ, 0x33, !PT ;  /* 0x000000b3ffb37212 */ /* 0x000fc800078e33ff */
[----:B------:R-:W-:-:S13]  /*7300*/  ISETP.NE.AND P1, PT, R12, 0x1, PT ;  /* 0x000000010c00780c */ /* 0x000fda0003f25270 */
[----:B------:R-:W0:Y:S02]  /*7310*/  @P1 LDC.64 R14, c[0x0][0x9e8] ;  /* 0x00027a00ff0e1b82 */ /* 0x000e240000000a00 */
[----:B0-----:R-:W-:-:S05]  /*7320*/  @P1 IMAD.HI.U32 R14, R179, R14, RZ ;  /* 0x0000000eb30e1227 */ /* 0x001fca00078e00ff */
[----:B------:R-:W-:-:S04]  /*7330*/  @P1 SHF.R.U32.HI R179, RZ, R15, R14 ;  /* 0x0000000fffb31219 */ /* 0x000fc8000001160e */
[----:B------:R-:W-:Y:S01]  /*7340*/  LOP3.LUT R179, RZ, R179, RZ, 0x33, !PT ;  /* 0x000000b3ffb37212 */ /* 0x000fe200078e33ff */
[----:B------:R-:W-:Y:S06]  /*7350*/  BRA `(.L_x_1730) ;  /* 0x0000000000147947 */ /* 0x000fec0003800000 */
.L_x_1729:
[----:B------:R-:W-:-:S05]  /*7360*/  IMAD.U32 R12, RZ, RZ, UR30 ;  /* 0x0000001eff0c7e24 */ /* 0x000fca000f8e00ff */
[----:B------:R-:W-:-:S13]  /*7370*/  ISETP.NE.AND P1, PT, R12, 0x1, PT ;  /* 0x000000010c00780c */ /* 0x000fda0003f25270 */
[----:B------:R-:W0:Y:S02]  /*7380*/  @P1 LDC.64 R14, c[0x0][0x9e8] ;  /* 0x00027a00ff0e1b82 */ /* 0x000e240000000a00 */
[----:B0-----:R-:W-:-:S05]  /*7390*/  @P1 IMAD.HI.U32 R14, R179, R14, RZ ;  /* 0x0000000eb30e1227 */ /* 0x001fca00078e00ff */
[----:B------:R-:W-:-:S07]  /*73a0*/  @P1 SHF.R.U32.HI R179, RZ, R15, R14 ;  /* 0x0000000fffb31219 */ /* 0x000fce000001160e */
.L_x_1730:
[----:B------:R-:W-:Y:S05]  /*73b0*/  BSYNC B0 ;  /* 0x0000000000007941 */ /* 0x000fea0003800000 */
.L_x_1728:
[----:B------:R-:W-:-:S05]  /*73c0*/  IMAD R179, R179, R12, -UR15 ;  /* 0x8000000fb3b37e24 */ /* 0x000fca000f8e020c */
[----:B------:R-:W-:-:S04]  /*73d0*/  IADD3 R179, -R0, R179, RZ ;  /* 0x000000b300b37210 */ /* 0x000fc80007ffe1ff */
[----:B------:R-:W-:Y:S02]  /*73e0*/  VIADDMNMX R176, R179, R12, R176, PT ;  /* 0x0000000cb3b07246 */ /* 0x000fe400038001b0 */
[----:B------:R-:W-:-:S07]  /*73f0*/  VIMNMX R178, R178, R179, !PT ;  /* 0x000000b3b2b27248 */ /* 0x000fce0007fe0100 */
.L_x_1727:
[----:B------:R-:W-:Y:S01]  /*7400*/  FMNMX.FTZ R12, R177, R20, !PT ;  /* 0x00000014b10c7209 */ /* 0x000fe20007810000 */
[----:B------:R-:W-:Y:S01]  /*7410*/  UMOV UR10, UR26 ;  /* 0x0000001a000a7c82 */ /* 0x000fe20008000000 */
[----:B------:R-:W-:Y:S02]  /*7420*/  ISETP.GT.AND P1, PT, R178, 0x1, P0 ;  /* 0x00000001b200780c */ /* 0x000fe40000724270 */
[----:B------:R-:W-:Y:S02]  /*7430*/  FMNMX.FTZ R15, R175, R12, !PT ;  /* 0x0000000caf0f7209 */ /* 0x000fe40007810000 */
[----:B------:R-:W-:Y:S02]  /*7440*/  ISETP.LT.OR P1, PT, R176, 0x2, P1 ;  /* 0x00000002b000780c */ /* 0x000fe40000f21670 */
[----:B------:R-:W-:Y:S02]  /*7450*/  FMNMX.FTZ R15, R174, R15, !PT ;  /* 0x0000000fae0f7209 */ /* 0x000fe40007810000 */
[----:B------:R-:W-:-:S02]  /*7460*/  FSEL R22, R22, -INF , !P1 ;  /* 0xff80000016167808 */ /* 0x000fc40004800000 */
[----:B------:R-:W-:Y:S02]  /*7470*/  FMNMX.FTZ R12, R184, R15, !PT ;  /* 0x0000000fb80c7209 */ /* 0x000fe40007810000 */
[----:B------:R-:W-:Y:S02]  /*7480*/  ISETP.GT.AND P1, PT, R178, RZ, P0 ;  /* 0x000000ffb200720c */ /* 0x000fe40000724270 */
[----:B------:R-:W-:Y:S02]  /*7490*/  FMNMX.FTZ R15, R185, R12, !PT ;  /* 0x0000000cb90f7209 */ /* 0x000fe40007810000 */
[----:B------:R-:W-:Y:S02]  /*74a0*/  ISETP.LT.OR P1, PT, R176, 0x1, P1 ;  /* 0x00000001b000780c */ /* 0x000fe40000f21670 */
[----:B------:R-:W-:Y:S02]  /*74b0*/  FMNMX.FTZ R15, R164, R15, !PT ;  /* 0x0000000fa40f7209 */ /* 0x000fe40007810000 */
[----:B------:R-:W-:-:S02]  /*74c0*/  ISETP.GT.AND P2, PT, R178, 0x8, P0 ;  /* 0x00000008b200780c */ /* 0x000fc40000744270 */
[----:B------:R-:W-:Y:S02]  /*74d0*/  FMNMX.FTZ R12, R186, R15, !PT ;  /* 0x0000000fba0c7209 */ /* 0x000fe40007810000 */
[----:B------:R-:W-:Y:S02]  /*74e0*/  ISETP.LT.OR P2, PT, R176, 0x9, P2 ;  /* 0x00000009b000780c */ /* 0x000fe40001741670 */
[----:B------:R-:W-:Y:S02]  /*74f0*/  FMNMX.FTZ R15, R187, R12, !PT ;  /* 0x0000000cbb0f7209 */ /* 0x000fe40007810000 */
[----:B------:R-:W-:Y:S02]  /*7500*/  ISETP.GT.AND P3, PT, R178, 0x9, P0 ;  /* 0x00000009b200780c */ /* 0x000fe40000764270 */
[----:B------:R-:W-:Y:S02]  /*7510*/  FMNMX.FTZ R15, R170, R15, !PT ;  /* 0x0000000faa0f7209 */ /* 0x000fe40007810000 */
[----:B------:R-:W-:-:S02]  /*7520*/  FSEL R23, R23, -INF , !P2 ;  /* 0xff80000017177808 */ /* 0x000fc40005000000 */
        /* <DEDUP_REMOVED lines=14> */
[----:B------:R-:W-:Y:S01]  /*7610*/  ISETP.GT.AND P2, PT, R178, 0x19, P0 ;  /* 0x00000019b200780c */ /* 0x000fe20000744270 */
[----:B------:R-:W0:Y:S01]  /*7620*/  SHFL.BFLY PT, R15, R14, 0x2, 0x1f ;  /* 0x0c401f000e0f7f89 */ /* 0x000e2200000e0000 */
[----:B------:R-:W-:Y:S02]  /*7630*/  FSEL R154, R154, -INF , !P3 ;  /* 0xff8000009a9a7808 */ /* 0x000fe40005800000 */
[----:B------:R-:W-:Y:S02]  /*7640*/  ISETP.GT.AND P3, PT, R178, 0x20, P0 ;  /* 0x00000020b200780c */ /* 0x000fe40000764270 */
[----:B------:R-:W-:-:S02]  /*7650*/  ISETP.LT.OR P2, PT, R176, 0x1a, P2 ;  /* 0x0000001ab000780c */ /* 0x000fc40001741670 */
[----:B------:R-:W-:Y:S02]  /*7660*/  ISETP.LT.OR P3, PT, R176, 0x21, P3 ;  /* 0x00000021b000780c */ /* 0x000fe40001f61670 */
[----:B------:R-:W-:Y:S02]  /*7670*/  FSEL R156, R156, -INF , !P2 ;  /* 0xff8000009c9c7808 */ /* 0x000fe40005000000 */
[----:B------:R-:W-:Y:S02]  /*7680*/  ISETP.GT.AND P2, PT, R178, 0x28, P0 ;  /* 0x00000028b200780c */ /* 0x000fe40000744270 */
[----:B------:R-:W-:Y:S02]  /*7690*/  FSEL R157, R157, -INF , !P3 ;  /* 0xff8000009d9d7808 */ /* 0x000fe40005800000 */
[----:B------:R-:W-:-:S04]  /*76a0*/  ISETP.LT.OR P2, PT, R176, 0x29, P2 ;  /* 0x00000029b000780c */ /* 0x000fc80001741670 */
[----:B------:R-:W-:Y:S02]  /*76b0*/  FSEL R159, R159, -INF , !P2 ;  /* 0xff8000009f9f7808 */ /* 0x000fe40005000000 */
[----:B------:R-:W-:Y:S02]  /*76c0*/  ISETP.GT.AND P2, PT, R178, 0x30, P0 ;  /* 0x00000030b200780c */ /* 0x000fe40000744270 */
[----:B0-----:R-:W-:Y:S02]  /*76d0*/  FMNMX.FTZ R15, R14, R15, !PT ;  /* 0x0000000f0e0f7209 */ /* 0x001fe40007810000 */
[----:B------:R-:W-:Y:S02]  /*76e0*/  FSEL R14, R11, -INF , !P1 ;  /* 0xff8000000b0e7808 */ /* 0x000fe40004800000 */
[----:B------:R-:W-:Y:S01]  /*76f0*/  ISETP.GT.AND P1, PT, R178, 0x18, P0 ;  /* 0x00000018b200780c */ /* 0x000fe20000724270 */
[----:B------:R-:W0:Y:S01]  /*7700*/  SHFL.BFLY PT, R12, R15, 0x1, 0x1f ;  /* 0x0c201f000f0c7f89 */ /* 0x000e2200000e0000 */
[----:B------:R-:W-:-:S02]  /*7710*/  FMNMX.FTZ R11, R14, R21, !PT ;  /* 0x000000150e0b7209 */ /* 0x000fc40007810000 */
[----:B------:R-:W-:Y:S02]  /*7720*/  ISETP.LT.OR P1, PT, R176, 0x19, P1 ;  /* 0x00000019b000780c */ /* 0x000fe40000f21670 */
[----:B------:R-:W-:Y:S02]  /*7730*/  FMNMX.FTZ R180, R22, R11, !PT ;  /* 0x0000000b16b47209 */ /* 0x000fe40007810000 */
[----:B------:R-:W-:Y:S02]  /*7740*/  FSEL R155, R155, -INF , !P1 ;  /* 0xff8000009b9b7808 */ /* 0x000fe40004800000 */
[----:B------:R-:W-:Y:S02]  /*7750*/  FMNMX.FTZ R11, R23, R180, !PT ;  /* 0x000000b4170b7209 */ /* 0x000fe40007810000 */
[----:B------:R-:W-:Y:S02]  /*7760*/  ISETP.GT.AND P1, PT, R178, 0x21, P0 ;  /* 0x00000021b200780c */ /* 0x000fe40000724270 */
        /* <DEDUP_REMOVED lines=9> */
[----:B------:R-:W-:Y:S02]  /*7800*/  ISETP.LT.OR P2, PT, R176, 0x31, P2 ;  /* 0x00000031b000780c */ /* 0x000fe40001741670 */
[----:B------:R-:W-:Y:S02]  /*7810*/  FMNMX.FTZ R11, R157, R188, !PT ;  /* 0x000000bc9d0b7209 */ /* 0x000fe40007810000 */
[----:B------:R-:W-:Y:S02]  /*7820*/  FSEL R160, R160, -INF , !P1 ;  /* 0xff800000a0a07808 */ /* 0x000fe40004800000 */
[----:B------:R-:W-:-:S02]  /*7830*/  FMNMX.FTZ R188, R158, R11, !PT ;  /* 0x0000000b9ebc7209 */ /* 0x000fc40007810000 */
[----:B0-----:R-:W-:Y:S02]  /*7840*/  FMNMX.FTZ R12, R15, R12, !PT ;  /* 0x0000000c0f0c7209 */ /* 0x001fe40007810000 */
[----:B------:R-:W-:Y:S02]  /*7850*/  ISETP.GT.AND P1, PT, R178, 0x31, P0 ;  /* 0x00000031b200780c */ /* 0x000fe40000724270 */
[----:B------:R-:W-:Y:S01]  /*7860*/  FMNMX.FTZ R11, R159, R188, !PT ;  /* 0x000000bc9f0b7209 */ /* 0x000fe20007810000 */
[----:B------:R-:W-:Y:S01]  /*7870*/  FMUL.FTZ R182, R12, UR10 ;  /* 0x0000000a0cb67c20 */ /* 0x000fe20008410000 */
[----:B------:R-:W-:Y:S02]  /*7880*/  FSEL R162, R162, -INF , !P2 ;  /* 0xff800000a2a27808 */ /* 0x000fe40005000000 */
[----:B------:R-:W-:Y:S02]  /*7890*/  ISETP.GT.AND P2, PT, R178, 0x38, P0 ;  /* 0x00000038b200780c */ /* 0x000fe40000744270 */
[----:B------:R-:W-:-:S02]  /*78a0*/  ISETP.LT.OR P1, PT, R176, 0x32, P1 ;  /* 0x00000032b000780c */ /* 0x000fc40000f21670 */
[----:B------:R-:W-:Y:S02]  /*78b0*/  FMNMX.FTZ R11, R160, R11, !PT ;  /* 0x0000000ba00b7209 */ /* 0x000fe40007810000 */
[----:B------:R-:W-:Y:S02]  /*78c0*/  FSETP.NEU.FTZ.AND P3, PT, R12, -INF , PT ;  /* 0xff8000000c00780b */ /* 0x000fe40003f7d000 */
[----:B------:R-:W-:Y:S02]  /*78d0*/  ISETP.GT.AND P0, PT, R178, 0x39, P0 ;  /* 0x00000039b200780c */ /* 0x000fe40000704270 */
[----:B------:R-:W-:Y:S02]  /*78e0*/  ISETP.LT.OR P2, PT, R176, 0x39, P2 ;  /* 0x00000039b000780c */ /* 0x000fe40001741670 */
[----:B------:R-:W-:Y:S02]  /*78f0*/  FSEL R163, R163, -INF , !P1 ;  /* 0xff800000a3a37808 */ /* 0x000fe40004800000 */
[----:B------:R-:W-:-:S02]  /*7900*/  FMNMX.FTZ R178, R162, R11, !PT ;  /* 0x0000000ba2b27209 */ /* 0x000fc40007810000 */
[----:B------:R-:W-:Y:S02]  /*7910*/  FSEL R182, R182, RZ, P3 ;  /* 0x000000ffb6b67208 */ /* 0x000fe40001800000 */
[----:B------:R-:W-:Y:S02]  /*7920*/  ISETP.LT.OR P0, PT, R176, 0x3a, P0 ;  /* 0x0000003ab000780c */ /* 0x000fe40000701670 */
[----:B------:R-:W-:Y:S01]  /*7930*/  FSEL R166, R166, -INF , !P2 ;  /* 0xff800000a6a67808 */ /* 0x000fe20005000000 */
[--C-:B------:R-:W-:Y:S01]  /*7940*/  FFMA.FTZ R15, R175, UR10, -R182.reuse ;  /* 0x0000000aaf0f7c23 */ /* 0x100fe200080108b6 */
[----:B------:R-:W-:Y:S01]  /*7950*/  FMNMX.FTZ R11, R163, R178, !PT ;  /* 0x000000b2a30b7209 */ /* 0x000fe20007810000 */
[--C-:B------:R-:W-:Y:S01]  /*7960*/  FFMA.FTZ R184, R184, UR10, -R182.reuse ;  /* 0x0000000ab8b87c23 */ /* 0x100fe200080108b6 */
[----:B------:R-:W-:Y:S01]  /*7970*/  FSEL R175, R167, -INF , !P0 ;  /* 0xff800000a7af7808 */ /* 0x000fe20004000000 */
[--C-:B------:R-:W-:Y:S01]  /*7980*/  FFMA.FTZ R180, R177, UR10, -R182.reuse ;  /* 0x0000000ab1b47c23 */ /* 0x100fe200080108b6 */
[----:B------:R-:W-:Y:S01]  /*7990*/  FMNMX.FTZ R176, R166, R11, !PT ;  /* 0x0000000ba6b07209 */ /* 0x000fe20007810000 */
[----:B------:R0:W-:Y:S01]  /*79a0*/  MUFU.EX2 R167, R184 ;  /* 0x000000b800a77308 */ /* 0x0001e20000000800 */
[----:B------:R-:W-:Y:S01]  /*79b0*/  FSEL R183, R12, RZ, P3 ;  /* 0x000000ff0cb77208 */ /* 0x000fe20001800000 */
[--C-:B------:R-:W-:Y:S01]  /*79c0*/  FFMA.FTZ R174, R174, UR10, -R182.reuse ;  /* 0x0000000aaeae7c23 */ /* 0x100fe200080108b6 */
[----:B------:R-:W-:Y:S01]  /*79d0*/  FMNMX.FTZ R11, R175, R176, !PT ;  /* 0x000000b0af0b7209 */ /* 0x000fe20007810000 */
[--C-:B------:R-:W-:Y:S01]  /*79e0*/  FFMA.FTZ R185, R185, UR10, -R182.reuse ;  /* 0x0000000ab9b97c23 */ /* 0x100fe200080108b6 */
[----:B------:R-:W-:Y:S01]  /*79f0*/  FFMA.FTZ R177, R164, UR10, -R182 ;  /* 0x0000000aa4b17c23 */ /* 0x000fe200080108b6 */
[----:B------:R-:W-:Y:S01]  /*7a00*/  FADD.FTZ R183, -R183, R20 ;  /* 0x00000014b7b77221 */ /* 0x000fe20000010100 */
[--C-:B------:R-:W-:Y:S01]  /*7a10*/  FFMA.FTZ R164, R186, UR10, -R182.reuse ;  /* 0x0000000abaa47c23 */ /* 0x100fe200080108b6 */
[----:B------:R-:W1:Y:S01]  /*7a20*/  SHFL.BFLY PT, R178, R11, 0x2, 0x1f ;  /* 0x0c401f000bb27f89 */ /* 0x000e6200000e0000 */
[--C-:B0-----:R-:W-:Y:S01]  /*7a30*/  FFMA.FTZ R184, R169, UR10, -R182.reuse ;  /* 0x0000000aa9b87c23 */ /* 0x101fe200080108b6 */
[----:B------:R-:W-:Y:S01]  /*7a40*/  FMUL.FTZ R169, R183, UR10 ;  /* 0x0000000ab7a97c20 */ /* 0x000fe20008410000 */
[----:B------:R-:W-:Y:S01]  /*7a50*/  MUFU.EX2 R180, R180 ;  /* 0x000000b400b47308 */ /* 0x000fe20000000800 */
[--C-:B------:R-:W-:Y:S01]  /*7a60*/  FFMA.FTZ R181, R172, UR10, -R182.reuse ;  /* 0x0000000aacb57c23 */ /* 0x100fe200080108b6 */
[--C-:B------:R-:W-:Y:S01]  /*7a70*/  FFMA.FTZ R172, R161, UR10, -R182.reuse ;  /* 0x0000000aa1ac7c23 */ /* 0x100fe200080108b6 */
[--C-:B------:R-:W-:Y:S01]  /*7a80*/  FFMA.FTZ R179, R187, UR10, -R182.reuse ;  /* 0x0000000abbb37c23 */ /* 0x100fe200080108b6 */
[--C-:B------:R-:W-:Y:S01]  /*7a90*/  FFMA.FTZ R170, R170, UR10, -R182.reuse ;  /* 0x0000000aaaaa7c23 */ /* 0x100fe200080108b6 */
[--C-:B------:R-:W-:Y:S01]  /*7aa0*/  FFMA.FTZ R171, R171, UR10, -R182.reuse ;  /* 0x0000000aabab7c23 */ /* 0x100fe200080108b6 */
[----:B------:R-:W-:Y:S01]  /*7ab0*/  ISETP.NE.AND P0, PT, R10, RZ, PT ;  /* 0x000000ff0a00720c */ /* 0x000fe20003f05270 */
[--C-:B------:R-:W-:Y:S01]  /*7ac0*/  FFMA.FTZ R168, R168, UR10, -R182.reuse ;  /* 0x0000000aa8a87c23 */ /* 0x100fe200080108b6 */
[----:B------:R-:W0:Y:S01]  /*7ad0*/  MUFU.EX2 R169, R169 ;  /* 0x000000a900a97308 */ /* 0x000e220000000800 */
[--C-:B------:R-:W-:Y:S01]  /*7ae0*/  FFMA.FTZ R173, R173, UR10, -R182.reuse ;  /* 0x0000000aadad7c23 */ /* 0x100fe200080108b6 */
[----:B------:R-:W-:-:S06]  /*7af0*/  FFMA.FTZ R182, R165, UR10, -R182 ;  /* 0x0000000aa5b67c23 */ /* 0x000fcc00080108b6 */
[----:B------:R-:W2:Y:S01]  /*7b00*/  MUFU.EX2 R15, R15 ;  /* 0x0000000f000f7308 */ /* 0x000ea20000000800 */
[----:B-1----:R-:W-:-:S07]  /*7b10*/  FMNMX.FTZ R178, R11, R178, !PT ;  /* 0x000000b20bb27209 */ /* 0x002fce0007810000 */
[----:B------:R-:W1:Y:S01]  /*7b20*/  MUFU.EX2 R174, R174 ;  /* 0x000000ae00ae7308 */ /* 0x000e620000000800 */
[-C--:B0-----:R-:W-:Y:S01]  /*7b30*/  FMUL.FTZ R24, R24, R169.reuse ;  /* 0x000000a918187220 */ /* 0x081fe20000410000 */
[----:B------:R-:W0:Y:S01]  /*7b40*/  SHFL.BFLY PT, R11, R178, 0x1, 0x1f ;  /* 0x0c201f00b20b7f89 */ /* 0x000e2200000e0000 */
        /* <DEDUP_REMOVED lines=22> */
[----:B------:R-:W-:Y:S01]  /*7cb0*/  FMUL.FTZ R64, R64, R169 ;  /* 0x000000a940407220 */ /* 0x000fe20000410000 */
[----:B0-----:R-:W-:Y:S01]  /*7cc0*/  FMNMX.FTZ R11, R178, R11, !PT ;  /* 0x0000000bb20b7209 */ /* 0x001fe20007810000 */
[----:B------:R-:W-:Y:S01]  /*7cd0*/  FFMA.FTZ R178, R169, R3, R180 ;  /* 0x00000003a9b27223 */ /* 0x000fe200000100b4 */
[-C--:B------:R-:W-:Y:S01]  /*7ce0*/  FMUL.FTZ R65, R65, R169.reuse ;  /* 0x000000a941417220 */ /* 0x080fe20000410000 */
[-C--:B------:R-:W-:Y:S01]  /*7cf0*/  FMUL.FTZ R68, R68, R169.reuse ;  /* 0x000000a944447220 */ /* 0x080fe20000410000 */
[C---:B------:R-:W-:Y:S01]  /*7d00*/  FSETP.NEU.FTZ.AND P1, PT, R11.reuse, -INF , PT ;  /* 0xff8000000b00780b */ /* 0x040fe20003f3d000 */
[----:B------:R-:W-:Y:S01]  /*7d10*/  FMUL.FTZ R3, R11, UR10 ;  /* 0x0000000a0b037c20 */ /* 0x000fe20008410000 */
[----:B--2---:R-:W-:Y:S01]  /*7d20*/  FADD.FTZ R161, R15, R178 ;  /* 0x000000b20fa17221 */ /* 0x004fe20000010000 */
[----:B------:R-:W0:Y:S01]  /*7d30*/  MUFU.EX2 R179, R179 ;  /* 0x000000b300b37308 */ /* 0x000e220000000800 */
[-C--:B------:R-:W-:Y:S01]  /*7d40*/  FMUL.FTZ R69, R69, R169.reuse ;  /* 0x000000a945457220 */ /* 0x080fe20000410000 */
[-C--:B------:R-:W-:Y:S01]  /*7d50*/  FMUL.FTZ R72, R72, R169.reuse ;  /* 0x000000a948487220 */ /* 0x080fe20000410000 */
[----:B------:R-:W-:Y:S01]  /*7d60*/  FSEL R183, R3, RZ, P1 ;  /* 0x000000ff03b77208 */ /* 0x000fe20000800000 */
[----:B-1----:R-:W-:Y:S01]  /*7d70*/  FADD.FTZ R178, R174, R161 ;  /* 0x000000a1aeb27221 */ /* 0x002fe20000010000 */
[-C--:B------:R-:W-:Y:S01]  /*7d80*/  FMUL.FTZ R73, R73, R169.reuse ;  /* 0x000000a949497220 */ /* 0x080fe20000410000 */
[-C--:B------:R-:W-:Y:S01]  /*7d90*/  FMUL.FTZ R76, R76, R169.reuse ;  /* 0x000000a94c4c7220 */ /* 0x080fe20000410000 */
[-C--:B------:R-:W-:Y:S01]  /*7da0*/  FMUL.FTZ R77, R77, R169.reuse ;  /* 0x000000a94d4d7220 */ /* 0x080fe20000410000 */
[----:B------:R-:W-:Y:S01]  /*7db0*/  FADD.FTZ R3, R167, R178 ;  /* 0x000000b2a7037221 */ /* 0x000fe20000010000 */
[--C-:B------:R-:W-:Y:S01]  /*7dc0*/  FFMA.FTZ R161, R14, UR10, -R183.reuse ;  /* 0x0000000a0ea17c23 */ /* 0x100fe200080108b7 */
[----:B------:R-:W-:Y:S01]  /*7dd0*/  FSEL R14, R11, RZ, P1 ;  /* 0x000000ff0b0e7208 */ /* 0x000fe20000800000 */
[----:B------:R-:W1:Y:S01]  /*7de0*/  MUFU.EX2 R170, R170 ;  /* 0x000000aa00aa7308 */ /* 0x000e620000000800 */
[--C-:B------:R-:W-:Y:S01]  /*7df0*/  FFMA.FTZ R178, R22, UR10, -R183.reuse ;  /* 0x0000000a16b27c23 */ /* 0x100fe200080108b7 */
[--C-:B------:R-:W-:Y:S01]  /*7e00*/  FFMA.FTZ R23, R23, UR10, -R183.reuse ;  /* 0x0000000a17177c23 */ /* 0x100fe200080108b7 */
[--C-:B------:R-:W-:Y:S01]  /*7e10*/  FFMA.FTZ R186, R157, UR10, -R183.reuse ;  /* 0x0000000a9dba7c23 */ /* 0x100fe200080108b7 */
[--C-:B------:R-:W-:Y:S01]  /*7e20*/  FFMA.FTZ R153, R153, UR10, -R183.reuse ;  /* 0x0000000a99997c23 */ /* 0x100fe200080108b7 */
[--C-:B------:R-:W-:Y:S01]  /*7e30*/  FFMA.FTZ R155, R155, UR10, -R183.reuse ;  /* 0x0000000a9b9b7c23 */ /* 0x100fe200080108b7 */
[--C-:B------:R-:W-:Y:S01]  /*7e40*/  FFMA.FTZ R188, R159, UR10, -R183.reuse ;  /* 0x0000000a9fbc7c23 */ /* 0x100fe200080108b7 */
[--C-:B------:R-:W-:Y:S01]  /*7e50*/  FFMA.FTZ R190, R162, UR10, -R183.reuse ;  /* 0x0000000aa2be7c23 */ /* 0x100fe200080108b7 */
[----:B------:R2:W-:Y:S01]  /*7e60*/  MUFU.EX2 R20, R184 ;  /* 0x000000b800147308 */ /* 0x0005e20000000800 */
[--C-:B------:R-:W-:Y:S01]  /*7e70*/  FFMA.FTZ R187, R158, UR10, -R183.reuse ;  /* 0x0000000a9ebb7c23 */ /* 0x100fe200080108b7 */
[--C-:B------:R-:W-:Y:S01]  /*7e80*/  FFMA.FTZ R191, R163, UR10, -R183.reuse ;  /* 0x0000000aa3bf7c23 */ /* 0x100fe200080108b7 */
[--C-:B------:R-:W-:Y:S01]  /*7e90*/  FFMA.FTZ R189, R160, UR10, -R183.reuse ;  /* 0x0000000aa0bd7c23 */ /* 0x100fe200080108b7 */
[--C-:B------:R-:W-:Y:S01]  /*7ea0*/  FFMA.FTZ R192, R166, UR10, -R183.reuse ;  /* 0x0000000aa6c07c23 */ /* 0x100fe200080108b7 */
[----:B------:R-:W-:Y:S01]  /*7eb0*/  FFMA.FTZ R175, R175, UR10, -R183 ;  /* 0x0000000aafaf7c23 */ /* 0x000fe200080108b7 */
[----:B0-----:R-:W-:Y:S01]  /*7ec0*/  F2FP.F16.F32.PACK_AB R158, R179, R164 ;  /* 0x000000a4b39e723e */ /* 0x001fe200000000ff */
[-C--:B------:R-:W-:Y:S01]  /*7ed0*/  FMUL.FTZ R80, R80, R169.reuse ;  /* 0x000000a950507220 */ /* 0x080fe20000410000 */
[----:B------:R-:W0:Y:S01]  /*7ee0*/  MUFU.EX2 R181, R181 ;  /* 0x000000b500b57308 */ /* 0x000e220000000800 */
[----:B--2---:R-:W-:Y:S01]  /*7ef0*/  FADD.FTZ R184, R176, R3 ;  /* 0x00000003b0b87221 */ /* 0x004fe20000010000 */
[----:B------:R-:W-:Y:S01]  /*7f00*/  FADD.FTZ R3, -R14, R21 ;  /* 0x000000150e037221 */ /* 0x000fe20000010100 */
[-C--:B------:R-:W-:Y:S01]  /*7f10*/  FMUL.FTZ R81, R81, R169.reuse ;  /* 0x000000a951517220 */ /* 0x080fe20000410000 */
[-C--:B------:R-:W-:Y:S01]  /*7f20*/  FMUL.FTZ R84, R84, R169.reuse ;  /* 0x000000a954547220 */ /* 0x080fe20000410000 */
[----:B------:R-:W-:Y:S01]  /*7f30*/  FADD.FTZ R21, R177, R184 ;  /* 0x000000b8b1157221 */ /* 0x000fe20000010000 */
[----:B------:R-:W-:Y:S01]  /*7f40*/  FMUL.FTZ R3, R3, UR10 ;  /* 0x0000000a03037c20 */ /* 0x000fe20008410000 */
[----:B------:R-:W-:Y:S01]  /*7f50*/  FFMA.FTZ R184, R154, UR10, -R183 ;  /* 0x0000000a9ab87c23 */ /* 0x000fe200080108b7 */
[----:B------:R-:W2:Y:S01]  /*7f60*/  MUFU.EX2 R171, R171 ;  /* 0x000000ab00ab7308 */ /* 0x000ea20000000800 */
[----:B------:R-:W-:Y:S01]  /*7f70*/  FADD.FTZ R22, R164, R21 ;  /* 0x00000015a4167221 */ /* 0x000fe20000010000 */
[----:B------:R-:W-:Y:S01]  /*7f80*/  FFMA.FTZ R21, R152, UR10, -R183 ;  /* 0x0000000a98157c23 */ /* 0x000fe200080108b7 */
[----:B------:R-:W-:Y:S01]  /*7f90*/  F2FP.F16.F32.PACK_AB R154, R167, R174 ;  /* 0x000000aea79a723e */ /* 0x000fe200000000ff */
[-C--:B------:R-:W-:Y:S01]  /*7fa0*/  FMUL.FTZ R85, R85, R169.reuse ;  /* 0x000000a955557220 */ /* 0x080fe20000410000 */
[----:B------:R-:W-:Y:S01]  /*7fb0*/  FADD.FTZ R185, R179, R22 ;  /* 0x00000016b3b97221 */ /* 0x000fe20000010000 */
[-C--:B------:R-:W-:Y:S01]  /*7fc0*/  FMUL.FTZ R88, R88, R169.reuse ;  /* 0x000000a958587220 */ /* 0x080fe20000410000 */
[-C--:B------:R-:W-:Y:S01]  /*7fd0*/  FMUL.FTZ R89, R89, R169.reuse ;  /* 0x000000a959597220 */ /* 0x080fe20000410000 */
[----:B------:R-:W3:Y:S01]  /*7fe0*/  MUFU.EX2 R172, R172 ;  /* 0x000000ac00ac7308 */ /* 0x000ee20000000800 */
[----:B-1----:R-:W-:Y:S01]  /*7ff0*/  FADD.FTZ R152, R170, R185 ;  /* 0x000000b9aa987221 */ /* 0x002fe20000010000 */
[----:B------:R-:W-:Y:S01]  /*8000*/  FFMA.FTZ R185, R156, UR10, -R183 ;  /* 0x0000000a9cb97c23 */ /* 0x000fe200080108b7 */
[-C--:B------:R-:W-:Y:S01]  /*8010*/  FMUL.FTZ R92, R92, R169.reuse ;  /* 0x000000a95c5c7220 */ /* 0x080fe20000410000 */
[-C--:B------:R-:W-:Y:S01]  /*8020*/  FMUL.FTZ R93, R93, R169.reuse ;  /* 0x000000a95d5d7220 */ /* 0x080fe20000410000 */
[----:B0-----:R-:W-:Y:S01]  /*8030*/  FADD.FTZ R152, R181, R152 ;  /* 0x00000098b5987221 */ /* 0x001fe20000010000 */
[-C--:B------:R-:W-:Y:S01]  /*8040*/  FMUL.FTZ R96, R96, R169.reuse ;  /* 0x000000a960607220 */ /* 0x080fe20000410000 */
[-C--:B------:R-:W-:Y:S01]  /*8050*/  FMUL.FTZ R97, R97, R169.reuse ;  /* 0x000000a961617220 */ /* 0x080fe20000410000 */
[----:B------:R-:W-:Y:S01]  /*8060*/  MUFU.EX2 R161, R161 ;  /* 0x000000a100a17308 */ /* 0x000fe20000000800 */
[----:B--2---:R-:W-:Y:S01]  /*8070*/  FADD.FTZ R157, R171, R152 ;  /* 0x00000098ab9d7221 */ /* 0x004fe20000010000 */
[----:B------:R-:W-:Y:S01]  /*8080*/  F2FP.F16.F32.PACK_AB R152, R15, R180 ;  /* 0x000000b40f98723e */ /* 0x000fe200000000ff */
[----:B------:R-:W-:Y:S01]  /*8090*/  FMUL.FTZ R100, R100, R169 ;  /* 0x000000a964647220 */ /* 0x000fe20000410000 */
[C---:B------:R-:W-:Y:S01]  /*80a0*/  F2FP.F16.F32.PACK_AB R162, R20.reuse, R171 ;  /* 0x000000ab14a2723e */ /* 0x040fe200000000ff */
[----:B------:R-:W-:Y:S01]  /*80b0*/  FADD.FTZ R157, R20, R157 ;  /* 0x0000009d149d7221 */ /* 0x000fe20000010000 */
        /* <DEDUP_REMOVED lines=17> */
[-C--:B------:R-:W-:Y:S01]  /*81d0*/  FMUL.FTZ R129, R129, R169.reuse ;  /* 0x000000a981817220 */ /* 0x080fe20000410000 */
[----:B------:R-:W2:Y:S01]  /*81e0*/  MUFU.EX2 R23, R23 ;  /* 0x0000001700177308 */ /* 0x000ea20000000800 */
[----:B0-----:R-:W-:Y:S01]  /*81f0*/  FFMA.FTZ R15, R22, R4, R161 ;  /* 0x00000004160f7223 */ /* 0x001fe200000100a1 */
[-C--:B------:R-:W-:Y:S01]  /*8200*/  FMUL.FTZ R132, R132, R169.reuse ;  /* 0x000000a984847220 */ /* 0x080fe20000410000 */
        /* <DEDUP_REMOVED lines=10> */
[----:B------:R-:W-:Y:S01]  /*82b0*/  FMUL.FTZ R149, R149, R169 ;  /* 0x000000a995957220 */ /* 0x000fe20000410000 */
[-C--:B------:R-:W-:Y:S01]  /*82c0*/  FMUL.FTZ R26, R26, R22.reuse ;  /* 0x000000161a1a7220 */ /* 0x080fe20000410000 */
[-C--:B------:R-:W-:Y:S01]  /*82d0*/  FMUL.FTZ R27, R27, R22.reuse ;  /* 0x000000161b1b7220 */ /* 0x080fe20000410000 */
[----:B------:R1:W-:Y:S01]  /*82e0*/  MUFU.EX2 R165, R168 ;  /* 0x000000a800a57308 */ /* 0x0003e20000000800 */
[----:B--2---:R-:W-:Y:S01]  /*82f0*/  FADD.FTZ R15, R23, R4 ;  /* 0x00000004170f7221 */ /* 0x004fe20000010000 */
[-C--:B------:R-:W-:Y:S01]  /*8300*/  FMUL.FTZ R30, R30, R22.reuse ;  /* 0x000000161e1e7220 */ /* 0x080fe20000410000 */
[-C--:B------:R-:W-:Y:S01]  /*8310*/  FMUL.FTZ R31, R31, R22.reuse ;  /* 0x000000161f1f7220 */ /* 0x080fe20000410000 */
[-C--:B------:R-:W-:Y:S01]  /*8320*/  FMUL.FTZ R34, R34, R22.reuse ;  /* 0x0000001622227220 */ /* 0x080fe20000410000 */
[-C--:B------:R-:W-:Y:S01]  /*8330*/  FMUL.FTZ R35, R35, R22.reuse ;  /* 0x0000001623237220 */ /* 0x080fe20000410000 */
[-C--:B------:R-:W-:Y:S01]  /*8340*/  FMUL.FTZ R38, R38, R22.reuse ;  /* 0x0000001626267220 */ /* 0x080fe20000410000 */
[----:B------:R-:W-:Y:S01]  /*8350*/  FMUL.FTZ R39, R39, R22 ;  /* 0x0000001627277220 */ /* 0x000fe20000410000 */
[----:B------:R2:W3:Y:S01]  /*8360*/  MUFU.EX2 R157, R153 ;  /* 0x00000099009d7308 */ /* 0x0004e20000000800 */
[----:B-1----:R-:W-:-:S02]  /*8370*/  IMAD.U32 R168, RZ, RZ, UR6 ;  /* 0x00000006ffa87e24 */ /* 0x002fc4000f8e00ff */
[-C--:B------:R-:W-:Y:S01]  /*8380*/  FMUL.FTZ R42, R42, R22.reuse ;  /* 0x000000162a2a7220 */ /* 0x080fe20000410000 */
[-C--:B------:R-:W-:Y:S01]  /*8390*/  FMUL.FTZ R43, R43, R22.reuse ;  /* 0x000000162b2b7220 */ /* 0x080fe20000410000 */
[-C--:B------:R-:W-:Y:S01]  /*83a0*/  FMUL.FTZ R46, R46, R22.reuse ;  /* 0x000000162e2e7220 */ /* 0x080fe20000410000 */
[----:B------:R-:W-:Y:S02]  /*83b0*/  @!P0 IMAD R168, R168, 0x40, R9 ;  /* 0x00000040a8a88824 */ /* 0x000fe400078e0209 */
[-C--:B------:R-:W-:Y:S01]  /*83c0*/  FMUL.FTZ R47, R47, R22.reuse ;  /* 0x000000162f2f7220 */ /* 0x080fe20000410000 */
[-C--:B------:R-:W-:Y:S01]  /*83d0*/  FMUL.FTZ R50, R50, R22.reuse ;  /* 0x0000001632327220 */ /* 0x080fe20000410000 */
[----:B------:R-:W1:Y:S01]  /*83e0*/  MUFU.EX2 R184, R184 ;  /* 0x000000b800b87308 */ /* 0x000e620000000800 */
[----:B--2---:R-:W-:Y:S01]  /*83f0*/  F2FP.F16.F32.PACK_AB R153, R14, R161 ;  /* 0x000000a10e99723e */ /* 0x004fe200000000ff */
[-C--:B------:R-:W-:Y:S01]  /*8400*/  FMUL.FTZ R51, R51, R22.reuse ;  /* 0x0000001633337220 */ /* 0x080fe20000410000 */
[----:B------:R-:W-:Y:S01]  /*8410*/  @!P0 LEA R168, R168, UR40, 0x2 ;  /* 0x00000028a8a88c11 */ /* 0x000fe2000f8e10ff */
[-C--:B------:R-:W-:Y:S01]  /*8420*/  FMUL.FTZ R54, R54, R22.reuse ;  /* 0x0000001636367220 */ /* 0x080fe20000410000 */
[-C--:B------:R-:W-:Y:S01]  /*8430*/  FMUL.FTZ R55, R55, R22.reuse ;  /* 0x0000001637377220 */ /* 0x080fe20000410000 */
[-C--:B------:R-:W-:Y:S01]  /*8440*/  FMUL.FTZ R58, R58, R22.reuse ;  /* 0x000000163a3a7220 */ /* 0x080fe20000410000 */
[-C--:B------:R-:W-:Y:S01]  /*8450*/  FMUL.FTZ R59, R59, R22.reuse ;  /* 0x000000163b3b7220 */ /* 0x080fe20000410000 */
[----:B------:R0:W-:Y:S01]  /*8460*/  MUFU.EX2 R159, R155 ;  /* 0x0000009b009f7308 */ /* 0x0001e20000000800 */
[----:B------:R-:W-:Y:S01]  /*8470*/  @!P0 STS [R168+0x28800], R169 ;  /* 0x028800a9a8008388 */ /* 0x000fe20000000800 */
[-C--:B------:R-:W-:Y:S01]  /*8480*/  FMUL.FTZ R62, R62, R22.reuse ;  /* 0x000000163e3e7220 */ /* 0x080fe20000410000 */
[-C--:B------:R-:W-:Y:S01]  /*8490*/  FMUL.FTZ R63, R63, R22.reuse ;  /* 0x000000163f3f7220 */ /* 0x080fe20000410000 */
[-C--:B------:R-:W-:Y:S01]  /*84a0*/  FMUL.FTZ R66, R66, R22.reuse ;  /* 0x0000001642427220 */ /* 0x080fe20000410000 */
[----:B------:R2:W-:Y:S01]  /*84b0*/  @!P0 STS [R168+0x28820], R22 ;  /* 0x02882016a8008388 */ /* 0x0005e20000000800 */
[-C--:B------:R-:W-:Y:S01]  /*84c0*/  FMUL.FTZ R67, R67, R22.reuse ;  /* 0x0000001643437220 */ /* 0x080fe20000410000 */
[-C--:B------:R-:W-:Y:S01]  /*84d0*/  FMUL.FTZ R70, R70, R22.reuse ;  /* 0x0000001646467220 */ /* 0x080fe20000410000 */
[----:B------:R-:W4:Y:S01]  /*84e0*/  MUFU.EX2 R173, R173 ;  /* 0x000000ad00ad7308 */ /* 0x000f220000000800 */
[----:B0-----:R-:W-:Y:S01]  /*84f0*/  F2FP.F16.F32.PACK_AB R155, R178, R23 ;  /* 0x00000017b29b723e */ /* 0x001fe200000000ff */
[----:B------:R-:W-:Y:S01]  /*8500*/  BAR.SYNC.DEFER_BLOCKING 0xf, 0x100 ;  /* 0x03c4000000007b1d */ /* 0x000fe20000010000 */
[-C--:B------:R-:W-:Y:S01]  /*8510*/  FMUL.FTZ R71, R71, R22.reuse ;  /* 0x0000001647477220 */ /* 0x080fe20000410000 */
[-C--:B------:R-:W-:Y:S01]  /*8520*/  FMUL.FTZ R74, R74, R22.reuse ;  /* 0x000000164a4a7220 */ /* 0x080fe20000410000 */
[-C--:B------:R-:W-:Y:S01]  /*8530*/  FMUL.FTZ R75, R75, R22.reuse ;  /* 0x000000164b4b7220 */ /* 0x080fe20000410000 */
[-C--:B------:R-:W-:Y:S01]  /*8540*/  FMUL.FTZ R78, R78, R22.reuse ;  /* 0x000000164e4e7220 */ /* 0x080fe20000410000 */
[----:B--2---:R-:W-:Y:S01]  /*8550*/  FADD.FTZ R168, R178, R15 ;  /* 0x0000000fb2a87221 */ /* 0x004fe20000010000 */
[----:B------:R-:W0:Y:S01]  /*8560*/  MUFU.EX2 R20, R185 ;  /* 0x000000b900147308 */ /* 0x000e220000000800 */
[-C--:B------:R-:W-:Y:S01]  /*8570*/  FMUL.FTZ R79, R79, R22.reuse ;  /* 0x000000164f4f7220 */ /* 0x080fe20000410000 */
[-C--:B------:R-:W-:Y:S01]  /*8580*/  FMUL.FTZ R82, R82, R22.reuse ;  /* 0x0000001652527220 */ /* 0x080fe20000410000 */
[----:B---3--:R-:W-:Y:S01]  /*8590*/  FADD.FTZ R15, R157, R168 ;  /* 0x000000a89d0f7221 */ /* 0x008fe20000010000 */
[----:B-1----:R-:W-:Y:S01]  /*85a0*/  F2FP.F16.F32.PACK_AB R157, R184, R157 ;  /* 0x0000009db89d723e */ /* 0x002fe200000000ff */
[-C--:B------:R-:W-:Y:S01]  /*85b0*/  FMUL.FTZ R83, R83, R22.reuse ;  /* 0x0000001653537220 */ /* 0x080fe20000410000 */
[----:B------:R-:W-:Y:S01]  /*85c0*/  FMUL.FTZ R86, R86, R22 ;  /* 0x0000001656567220 */ /* 0x000fe20000410000 */
[----:B------:R-:W-:Y:S01]  /*85d0*/  FADD.FTZ R168, R184, R15 ;  /* 0x0000000fb8a87221 */ /* 0x000fe20000010000 */
[----:B------:R-:W1:Y:S01]  /*85e0*/  MUFU.EX2 R182, R182 ;  /* 0x000000b600b67308 */ /* 0x000e620000000800 */
[C---:B----4-:R-:W-:Y:S01]  /*85f0*/  FADD.FTZ R160, R173.reuse, R156 ;  /* 0x0000009cada07221 */ /* 0x050fe20000010000 */
[----:B------:R-:W-:Y:S01]  /*8600*/  F2FP.F16.F32.PACK_AB R164, R173, R172 ;  /* 0x000000acada4723e */ /* 0x000fe200000000ff */
[----:B------:R-:W-:Y:S01]  /*8610*/  FADD.FTZ R15, R159, R168 ;  /* 0x000000a89f0f7221 */ /* 0x000fe20000010000 */
[----:B------:R-:W-:Y:S01]  /*8620*/  F2FP.F16.F32.PACK_AB R156, R177, R176 ;  /* 0x000000b0b19c723e */ /* 0x000fe200000000ff */
[----:B------:R-:W-:Y:S01]  /*8630*/  FADD.FTZ R3, R165, R160 ;  /* 0x000000a0a5037221 */ /* 0x000fe20000010000 */
[----:B------:R-:W-:Y:S01]  /*8640*/  F2FP.F16.F32.PACK_AB R160, R181, R170 ;  /* 0x000000aab5a0723e */ /* 0x000fe200000000ff */
[-C--:B------:R-:W-:Y:S01]  /*8650*/  FMUL.FTZ R87, R87, R22.reuse ;  /* 0x0000001657577220 */ /* 0x080fe20000410000 */
[----:B------:R-:W2:Y:S01]  /*8660*/  MUFU.EX2 R186, R186 ;  /* 0x000000ba00ba7308 */ /* 0x000ea20000000800 */
[C---:B0-----:R-:W-:Y:S01]  /*8670*/  FADD.FTZ R15, R20.reuse, R15 ;  /* 0x0000000f140f7221 */ /* 0x041fe20000010000 */
[----:B------:R-:W-:Y:S01]  /*8680*/  F2FP.F16.F32.PACK_AB R159, R20, R159 ;  /* 0x0000009f149f723e */ /* 0x000fe200000000ff */
[----:B------:R0:W-:Y:S01]  /*8690*/  STSM.16.M88.4 [R6+0x26800], R152 ;  /* 0x0268009806007844 */ /* 0x0001e20000000200 */
[-C--:B------:R-:W-:Y:S01]  /*86a0*/  FMUL.FTZ R90, R90, R22.reuse ;  /* 0x000000165a5a7220 */ /* 0x080fe20000410000 */
[-C--:B------:R-:W-:Y:S01]  /*86b0*/  FMUL.FTZ R91, R91, R22.reuse ;  /* 0x000000165b5b7220 */ /* 0x080fe20000410000 */
[-C--:B------:R-:W-:Y:S01]  /*86c0*/  FMUL.FTZ R94, R94, R22.reuse ;  /* 0x000000165e5e7220 */ /* 0x080fe20000410000 */
[----:B------:R0:W-:Y:S01]  /*86d0*/  STSM.16.M88.4 [R5], R156 ;  /* 0x0000009c05007844 */ /* 0x0001e20000000200 */
[----:B------:R-:W3:Y:S01]  /*86e0*/  MUFU.EX2 R187, R187 ;  /* 0x000000bb00bb7308 */ /* 0x000ee20000000800 */
[C---:B-1----:R-:W-:Y:S01]  /*86f0*/  F2FP.F16.F32.PACK_AB R166, R182.reuse, R165 ;  /* 0x000000a5b6a6723e */ /* 0x042fe200000000ff */
[----:B------:R-:W-:Y:S01]  /*8700*/  FADD.FTZ R3, R182, R3 ;  /* 0x00000003b6037221 */ /* 0x000fe20000010000 */
        /* <DEDUP_REMOVED lines=12> */
[----:B------:R-:W-:Y:S01]  /*87d0*/  FMUL.FTZ R115, R115, R22 ;  /* 0x0000001673737220 */ /* 0x000fe20000410000 */
[----:B------:R-:W2:Y:S01]  /*87e0*/  MUFU.EX2 R4, R189 ;  /* 0x000000bd00047308 */ /* 0x000ea20000000800 */
        /* <DEDUP_REMOVED lines=27> */
[----:B------:R-:W-:-:S04]  /*89a0*/  FMUL.FTZ R151, R151, R22 ;  /* 0x0000001697977220 */ /* 0x000fc80000410000 */
[----:B------:R-:W3:Y:S01]  /*89b0*/  MUFU.EX2 R170, R175 ;  /* 0x000000af00aa7308 */ /* 0x000ee20000000800 */
[C---:B-1----:R-:W-:Y:S01]  /*89c0*/  FADD.FTZ R14, R168.reuse, R15 ;  /* 0x0000000fa80e7221 */ /* 0x042fe20000010000 */
[----:B------:R-:W-:-:S03]  /*89d0*/  F2FP.F16.F32.PACK_AB R165, R168, R165 ;  /* 0x000000a5a8a5723e */ /* 0x000fc600000000ff */
[----:B--2---:R-:W-:Y:S01]  /*89e0*/  FADD.FTZ R15, R167, R14 ;  /* 0x0000000ea70f7221 */ /* 0x004fe20000010000 */
[----:B---3--:R-:W-:-:S03]  /*89f0*/  F2FP.F16.F32.PACK_AB R167, R170, R167 ;  /* 0x000000a7aaa7723e */ /* 0x008fc600000000ff */
[----:B------:R-:W-:Y:S02]  /*8a00*/  FADD.FTZ R4, R170, R15 ;  /* 0x0000000faa047221 */ /* 0x000fe40000010000 */
[----:B------:R0:W-:Y:S01]  /*8a10*/  STSM.16.M88.4 [R7], R164 ;  /* 0x000000a407007844 */ /* 0x0001e20000000200 */
[----:B------:R-:W-:Y:S05]  /*8a20*/  @!P4 BRA `(.L_x_1731) ;  /* 0x000000000004c947 */ /* 0x000fea0003800000 */
[----:B------:R-:W-:Y:S01]  /*8a30*/  BPT.TRAP 0x1 ;  /* 0x000000040000795c */ /* 0x000fe20000300000 */
.L_x_1731:
[----:B------:R1:W2:Y:S01]  /*8a40*/  SYNCS.PHASECHK.TRANS64.TRYWAIT P0, [UR29+0x28c50], R13 ;  /* 0x028c500dff0075a7 */ /* 0x0002a2000800015d */
[----:B------:R-:W-:Y:S05]  /*8a50*/  @!P4 BRA `(.L_x_1732) ;  /* 0x000000000004c947 */ /* 0x000fea0003800000 */
[----:B------:R-:W-:Y:S01]  /*8a60*/  BPT.TRAP 0x1 ;  /* 0x000000040000795c */ /* 0x000fe20000300000 */
.L_x_1732:
[----:B--2---:R-:W-:Y:S05]  /*8a70*/  @P0 BRA `(.L_x_1733) ;  /* 0x0000000000080947 */ /* 0x004fea0003800000 */
[----:B------:R-:W2:Y:S02]  /*8a80*/  SYNCS.PHASECHK.TRANS64.TRYWAIT P0, [UR29+0x28c50], R13 ;  /* 0x028c500dff0075a7 */ /* 0x000ea4000800015d */
[----:B--2---:R-:W-:Y:S05]  /*8a90*/  @!P0 BRA `(.L_x_1734) ;  /* 0x000000b800748947 */ /* 0x004fea0003800000 */
.L_x_1733:
        /* <DEDUP_REMOVED lines=34> */
.L_x_1735:
[----:B------:R-:W-:Y:S01]  /*8cc0*/  UISETP.GT.AND UP0, UPT, UR43, UR25, UPT ;  /* 0x000000192b00728c */ /* 0x000fe2000bf04270 */
[----:B------:R-:W-:Y:S01]  /*8cd0*/  MOV R21, R11 ;  /* 0x0000000b00157202 */ /* 0x000fe20000000f00 */
[----:B------:R-:W-:Y:S01]  /*8ce0*/  UIADD3 UR29, UR29, 0x28c60, URZ ;  /* 0x00028c601d1d7890 */ /* 0x000fe2000fffe03f */
[----:B------:R-:W-:Y:S01]  /*8cf0*/  IMAD.MOV.U32 R20, RZ, RZ, R12 ;  /* 0x000000ffff147224 */ /* 0x000fe200078e000c */
[----:B------:R-:W-:Y:S02]  /*8d00*/  UIADD3 UR43, UR43, -0x1, URZ ;  /* 0xffffffff2b2b7890 */ /* 0x000fe4000fffe03f */
[----:B------:R-:W-:Y:S01]  /*8d10*/  PLOP3.LUT P0, PT, PT, PT, UP0, 0x80, 0x0 ;  /* 0x000000000000781c */ /* 0x000fe20003f0f008 */
[----:B------:R-:W-:Y:S01]  /*8d20*/  UPRMT UR29, UR42, 0x654, UR29 ;  /* 0x000006542a1d7896 */ /* 0x000fe2000800001d */
[----:B------:R-:W-:-:S08]  /*8d30*/  UMOV UR6, UR4 ;  /* 0x0000000400067c82 */ /* 0x000fd00008000000 */
[----:B------:R-:W-:Y:S03]  /*8d40*/  SYNCS.ARRIVE.TRANS64.RED.A1T0 RZ, [UR29], RZ ;  /* 0x000000ffffff79a7 */ /* 0x000fe6000810041d */
[----:B------:R-:W-:Y:S05]  /*8d50*/  @P0 BRA `(.L_x_1736) ;  /* 0xffffffd800180947 */ /* 0x000fea000383ffff */
.L_x_1717:
[----:B------:R-:W-:Y:S01]  /*8d60*/  ISETP.NE.AND P1, PT, R19, 0x1, PT ;  /* 0x000000011300780c */ /* 0x000fe20003f25270 */
[----:B-12---:R-:W1:Y:S01]  /*8d70*/  S2R R13, SR_CTAID.X ;  /* 0x00000000000d7919 */ /* 0x006e620000002500 */
[----:B------:R-:W-:Y:S01]  /*8d80*/  UIADD3 UR14, -UR14, 0x1, URZ ;  /* 0x000000010e0e7890 */ /* 0x000fe2000fffe13f */
[----:B------:R-:W-:Y:S01]  /*8d90*/  LOP3.LUT P0, RZ, R16, 0x1, RZ, 0xc0, !PT ;  /* 0x0000000110ff7812 */ /* 0x000fe2000780c0ff */
[----:B------:R-:W-:Y:S02]  /*8da0*/  ULDC UR6, c[0x0][0x9dc] ;  /* 0x0002770000067ab9 */ /* 0x000fe40000000800 */
[----:B------:R-:W-:-:S07]  /*8db0*/  UIMAD UR14, UR41, UR11, UR14 ;  /* 0x0000000b290e72a4 */ /* 0x000fce000f8e020e */
[----:B------:R-:W2:Y:S08]  /*8dc0*/  @P1 LDC R14, c[0x0][0x44c] ;  /* 0x00011300ff0e1b82 */ /* 0x000eb00000000800 */
[----:B------:R-:W3:Y:S01]  /*8dd0*/  @P1 LDC R15, c[0x0][0x450] ;  /* 0x00011400ff0f1b82 */ /* 0x000ee20000000800 */
[----:B-1----:R-:W-:-:S05]  /*8de0*/  LEA R13, R13, 0x3f, 0x6 ;  /* 0x0000003f0d0d7811 */ /* 0x002fca00078e30ff */
[----:B--2---:R-:W-:-:S05]  /*8df0*/  @P1 IMAD.HI.U32 R14, R13, R14, RZ ;  /* 0x0000000e0d0e1227 */ /* 0x004fca00078e00ff */
[----:B---3--:R-:W-:-:S05]  /*8e00*/  @P1 SHF.R.U32.HI R13, RZ, R15, R14 ;  /* 0x0000000fff0d1219 */ /* 0x008fca000001160e */
[----:B------:R-:W-:-:S05]  /*8e10*/  VIADD R13, R13, UR14 ;  /* 0x0000000e0d0d7c36 */ /* 0x000fca0008000000 */
[----:B------:R-:W-:Y:S01]  /*8e20*/  IADD3 R14, R13, -UR6, RZ ;  /* 0x800000060d0e7c10 */ /* 0x000fe2000fffe0ff */
[----:B------:R-:W-:Y:S06]  /*8e30*/  @!P0 BRA `(.L_x_1737) ;  /* 0x0000000000448947 */ /* 0x000fec0003800000 */
[----:B------:R-:W-:-:S13]  /*8e40*/  ISETP.GT.AND P0, PT, R13, -0x1, PT ;  /* 0xffffffff0d00780c */ /* 0x000fda0003f04270 */
[----:B------:R-:W-:Y:S05]  /*8e50*/  @P0 BRA `(.L_x_1738) ;  /* 0x0000000000200947 */ /* 0x000fea0003800000 */
[----:B------:R-:W1:Y:S01]  /*8e60*/  LDC R22, c[0x0][0x9e4] ;  /* 0x00027900ff167b82 */ /* 0x000e620000000800 */
[----:B------:R-:W-:Y:S02]  /*8e70*/  LOP3.LUT R13, RZ, R13, RZ, 0x33, !PT ;  /* 0x0000000dff0d7212 */ /* 0x000fe400078e33ff */
[----:B-1----:R-:W-:-:S13]  /*8e80*/  ISETP.NE.AND P0, PT, R22, 0x1, PT ;  /* 0x000000011600780c */ /* 0x002fda0003f05270 */
[----:B------:R-:W1:Y:S02]  /*8e90*/  @P0 LDC.64 R20, c[0x0][0x9e8] ;  /* 0x00027a00ff140b82 */ /* 0x000e640000000a00 */
[----:B-1----:R-:W-:-:S05]  /*8ea0*/  @P0 IMAD.HI.U32 R20, R13, R20, RZ ;  /* 0x000000140d140227 */ /* 0x002fca00078e00ff */
[----:B------:R-:W-:-:S04]  /*8eb0*/  @P0 SHF.R.U32.HI R13, RZ, R21, R20 ;  /* 0x00000015ff0d0219 */ /* 0x000fc80000011614 */
[----:B------:R-:W-:Y:S01]  /*8ec0*/  LOP3.LUT R13, RZ, R13, RZ, 0x33, !PT ;  /* 0x0000000dff0d7212 */ /* 0x000fe200078e33ff */
[----:B------:R-:W-:Y:S06]  /*8ed0*/  BRA `(.L_x_1739) ;  /* 0x0000000000147947 */ /* 0x000fec0003800000 */
.L_x_1738:
[----:B------:R-:W1:Y:S02]  /*8ee0*/  LDC R22, c[0x0][0x9e4] ;  /* 0x00027900ff167b82 */ /* 0x000e640000000800 */
[----:B-1----:R-:W-:-:S13]  /*8ef0*/  ISETP.NE.AND P0, PT, R22, 0x1, PT ;  /* 0x000000011600780c */ /* 0x002fda0003f05270 */
[----:B------:R-:W1:Y:S02]  /*8f00*/  @P0 LDC.64 R20, c[0x0][0x9e8] ;  /* 0x00027a00ff140b82 */ /* 0x000e640000000a00 */
[----:B-1----:R-:W-:-:S05]  /*8f10*/  @P0 IMAD.HI.U32 R20, R13, R20, RZ ;  /* 0x000000140d140227 */ /* 0x002fca00078e00ff */
[----:B------:R-:W-:-:S07]  /*8f20*/  @P0 SHF.R.U32.HI R13, RZ, R21, R20 ;  /* 0x00000015ff0d0219 */ /* 0x000fce0000011614 */
.L_x_1739:
[----:B------:R-:W-:-:S05]  /*8f30*/  IMAD R13, R13, R22, RZ ;  /* 0x000000160d0d7224 */ /* 0x000fca00078e02ff */
[----:B------:R-:W-:-:S07]  /*8f40*/  VIMNMX R14, R14, R13, !PT ;  /* 0x0000000d0e0e7248 */ /* 0x000fce0007fe0100 */
.L_x_1737:
[----:B------:R-:W-:-:S05]  /*8f50*/  VIADD R14, R14, 0x3f ;  /* 0x0000003f0e0e7836 */ /* 0x000fca0000000000 */
[----:B------:R-:W-:-:S04]  /*8f60*/  SHF.R.S32.HI R13, RZ, 0x1f, R14 ;  /* 0x0000001fff0d7819 */ /* 0x000fc8000001140e */
[----:B------:R-:W-:-:S04]  /*8f70*/  LEA.HI R13, R13, R14, RZ, 0x6 ;  /* 0x0000000e0d0d7211 */ /* 0x000fc800078f30ff */
[----:B------:R-:W-:-:S04]  /*8f80*/  SHF.R.S32.HI R14, RZ, 0x6, R13 ;  /* 0x00000006ff0e7819 */ /* 0x000fc8000001140d */
[----:B------:R-:W-:-:S04]  /*8f90*/  VIMNMX R13, R17, R14, !PT ;  /* 0x0000000e110d7248 */ /* 0x000fc80007fe0100 */
[----:B------:R-:W-:-:S13]  /*8fa0*/  ISETP.LE.AND P0, PT, R13, UR43, PT ;  /* 0x0000002b0d007c0c */ /* 0x000fda000bf03270 */
[----:B------:R-:W-:Y:S05]  /*8fb0*/  @!P0 BRA `(.L_x_1740) ;  /* 0x0000001c00408947 */ /* 0x000fea0003800000 */
[----:B------:R-:W-:Y:S01]  /*8fc0*/  IMAD.MOV.U32 R20, RZ, RZ, R11 ;  /* 0x000000ffff147224 */ /* 0x000fe200078e000b */
[----:B------:R-:W-:Y:S01]  /*8fd0*/  MOV R185, R12 ;  /* 0x0000000c00b97202 */ /* 0x000fe20000000f00 */
[----:B------:R-:W-:Y:S01]  /*8fe0*/  UMOV UR27, UR4 ;  /* 0x00000004001b7c82 */ /* 0x000fe20008000000 */
[----:B------:R-:W-:Y:S01]  /*8ff0*/  ULDC UR28, c[0x0][0x9d8] ;  /* 0x00027600001c7ab9 */ /* 0x000fe20000000800 */
[----:B------:R-:W-:-:S05]  /*9000*/  ULDC UR25, c[0x0][0x988] ;  /* 0x0002620000197ab9 */ /* 0x000fca0000000800 */
.L_x_1751:
[----:B------:R-:W-:Y:S01]  /*9010*/  UIADD3 UR4, UR27, 0x1, URZ ;  /* 0x000000011b047890 */ /* 0x000fe2000fffe03f */
[----:B------:R-:W-:Y:S01]  /*9020*/  IMAD.U32 R12, RZ, RZ, UR43 ;  /* 0x0000002bff0c7e24 */ /* 0x000fe2000f8e00ff */
[----:B------:R-:W-:Y:S02]  /*9030*/  UIADD3 UR6, UR43, -0x1, URZ ;  /* 0xffffffff2b067890 */ /* 0x000fe4000fffe03f */
[----:B------:R-:W-:Y:S02]  /*9040*/  UISETP.NE.AND UP0, UPT, UR4, 0x2, UPT ;  /* 0x000000020400788c */ /* 0x000fe4000bf05270 */
[----:B------:R-:W-:Y:S02]  /*9050*/  ISETP.GT.AND P0, PT, R12, R13, PT ;  /* 0x0000000d0c00720c */ /* 0x000fe40003f04270 */
[----:B------:R-:W-:Y:S02]  /*9060*/  USEL UR10, URZ, 0x1, UP0 ;  /* 0x000000013f0a7887 */ /* 0x000fe40008000000 */
[----:B------:R-:W-:-:S02]  /*9070*/  USEL UR4, UR4, URZ, UP0 ;  /* 0x0000003f04047287 */ /* 0x000fc40008000000 */
[----:B------:R-:W-:Y:S01]  /*9080*/  ULOP3.LUT UR5, UR5, UR10, URZ, 0x3c, !UPT ;  /* 0x0000000a05057292 */ /* 0x000fe2000f8e3c3f */
[----:B------:R-:W-:Y:S01]  /*9090*/  UMOV UR43, UR6 ;  /* 0x00000006002b7c82 */ /* 0x000fe20008000000 */
[----:B012---:R-:W-:Y:S10]  /*90a0*/  @!P4 BRA `(.L_x_1741) ;  /* 0x000000000004c947 */ /* 0x007ff40003800000 */
[----:B------:R-:W-:Y:S01]  /*90b0*/  BPT.TRAP 0x1 ;  /* 0x000000040000795c */ /* 0x000fe20000300000 */
.L_x_1741:
[----:B------:R-:W-:Y:S01]  /*90c0*/  ULEA UR26, UR4, UR40, 0x3 ;  /* 0x00000028041a7291 */ /* 0x000fe2000f8e183f */
[----:B------:R-:W-:-:S05]  /*90d0*/  IMAD.U32 R14, RZ, RZ, UR5 ;  /* 0x00000005ff0e7e24 */ /* 0x000fca000f8e00ff */
[----:B------:R-:W-:-:S04]  /*90e0*/  SHF.L.U32 R14, R14, 0x1f, RZ ;  /* 0x0000001f0e0e7819 */ /* 0x000fc800000006ff */
[----:B------:R1:W2:Y:S01]  /*90f0*/  SYNCS.PHASECHK.TRANS64.TRYWAIT P1, [UR26+0x28c30], R14 ;  /* 0x028c300eff0075a7 */ /* 0x0002a2000802015a */
[----:B------:R-:W-:Y:S05]  /*9100*/  @!P4 BRA `(.L_x_1742) ;  /* 0x000000000004c947 */ /* 0x000fea0003800000 */
[----:B------:R-:W-:Y:S01]  /*9110*/  BPT.TRAP 0x1 ;  /* 0x000000040000795c */ /* 0x000fe20000300000 */
.L_x_1742:
[----:B--2---:R-:W-:Y:S05]  /*9120*/  @P1 BRA `(.L_x_1743) ;  /* 0x0000000000081947 */ /* 0x004fea0003800000 */
[----:B------:R-:W2:Y:S02]  /*9130*/  SYNCS.PHASECHK.TRANS64.TRYWAIT P1, [UR26+0x28c30], R14 ;  /* 0x028c300eff0075a7 */ /* 0x000ea4000802015a */
[----:B--2---:R-:W-:Y:S05]  /*9140*/  @!P1 BRA `(.L_x_1744) ;  /* 0x000000b000e09947 */ /* 0x004fea0003800000 */
.L_x_1743:
[----:B------:R-:W-:Y:S01]  /*9150*/  ULEA UR10, UR4, UR24, 0x9 ;  /* 0x00000018040a7291 */ /* 0x000fe2000f8e483f */
[----:B0-----:R-:W-:Y:S01]  /*9160*/  WARPGROUP.ARRIVE ;  /* 0x00000000000079c5 */ /* 0x001fe20000000000 */
        /* <DEDUP_REMOVED lines=20> */
.L_x_1745:
[----:B------:R-:W-:Y:S01]  /*92b0*/  FMUL.FTZ R152, R152, UR28 ;  /* 0x0000001c98987c20 */ /* 0x000fe20008410000 */
[----:B--2---:R-:W-:Y:S01]  /*92c0*/  FMUL.FTZ R11, R153, UR28 ;  /* 0x0000001c990b7c20 */ /* 0x004fe20008410000 */
        /* <DEDUP_REMOVED lines=21> */
[----:B0-----:R-:W-:Y:S01]  /*9420*/  FMNMX.FTZ R12, R152, R185, !PT ;  /* 0x000000b9980c7209 */ /* 0x001fe20007810000 */
[----:B------:R-:W-:Y:S01]  /*9430*/  FMUL.FTZ R163, R163, UR28 ;  /* 0x0000001ca3a37c20 */ /* 0x000fe20008410000 */
[----:B------:R-:W-:Y:S01]  /*9440*/  FMUL.FTZ R166, R166, UR28 ;  /* 0x0000001ca6a67c20 */ /* 0x000fe20008410000 */
[----:B------:R-:W-:Y:S01]  /*9450*/  FMUL.FTZ R167, R167, UR28 ;  /* 0x0000001ca7a77c20 */ /* 0x000fe20008410000 */
[----:B------:R-:W-:Y:S01]  /*9460*/  FMUL.FTZ R170, R170, UR28 ;  /* 0x0000001caaaa7c20 */ /* 0x000fe20008410000 */
[----:B------:R-:W-:Y:S01]  /*9470*/  FMUL.FTZ R171, R171, UR28 ;  /* 0x0000001cabab7c20 */ /* 0x000fe20008410000 */
[----:B------:R-:W-:Y:S01]  /*9480*/  UMOV UR10, UR25 ;  /* 0x00000019000a7c82 */ /* 0x000fe20008000000 */
[----:B------:R-:W0:Y:S01]  /*9490*/  MUFU.TANH R154, R154 ;  /* 0x0000009a009a7308 */ /* 0x000e220000002400 */
[----:B--2---:R-:W-:Y:S01]  /*94a0*/  FMNMX.FTZ R12, R11, R12, !PT ;  /* 0x0000000c0b0c7209 */ /* 0x004fe20007810000 */
[----:B------:R-:W-:Y:S01]  /*94b0*/  UIADD3 UR11, UR26, 0x28c40, URZ ;  /* 0x00028c401a0b7890 */ /* 0x000fe2000fffe03f */
[----:B------:R-:W-:-:S03]  /*94c0*/  ISETP.NE.AND P1, PT, R10, RZ, PT ;  /* 0x000000ff0a00720c */ /* 0x000fc60003f25270 */
[----:B------:R-:W-:Y:S02]  /*94d0*/  UPRMT UR11, UR42, 0x654, UR11 ;  /* 0x000006542a0b7896 */ /* 0x000fe4000800000b */
[----:B------:R-:W2:Y:S01]  /*94e0*/  MUFU.TANH R155, R155 ;  /* 0x0000009b009b7308 */ /* 0x000ea20000002400 */
[----:B---3--:R-:W-:-:S06]  /*94f0*/  FMNMX.FTZ R169, R153, R12, !PT ;  /* 0x0000000c99a97209 */ /* 0x008fcc0007810000 */
[----:B------:R-:W-:Y:S01]  /*9500*/  SYNCS.ARRIVE.TRANS64.RED.A1T0 RZ, [UR11], RZ ;  /* 0x000000ffffff79a7 */ /* 0x000fe2000810040b */
[----:B------:R-:W3:Y:S01]  /*9510*/  MUFU.TANH R156, R156 ;  /* 0x0000009c009c7308 */ /* 0x000ee20000002400 */
[----:B0-----:R-:W-:-:S07]  /*9520*/  FMNMX.FTZ R12, R154, R169, !PT ;  /* 0x000000a99a0c7209 */ /* 0x001fce0007810000 */
[----:B------:R-:W0:Y:S01]  /*9530*/  MUFU.TANH R157, R157 ;  /* 0x0000009d009d7308 */ /* 0x000e220000002400 */
[----:B--2---:R-:W-:-:S07]  /*9540*/  FMNMX.FTZ R169, R155, R12, !PT ;  /* 0x0000000c9ba97209 */ /* 0x004fce0007810000 */
[----:B------:R-:W2:Y:S01]  /*9550*/  MUFU.TANH R158, R158 ;  /* 0x0000009e009e7308 */ /* 0x000ea20000002400 */
[----:B---3--:R-:W-:Y:S01]  /*9560*/  FMNMX.FTZ R12, R156, R169, !PT ;  /* 0x000000a99c0c7209 */ /* 0x008fe20007810000 */
[----:B------:R-:W-:-:S06]  /*9570*/  FMUL.FTZ R169, R180, UR28 ;  /* 0x0000001cb4a97c20 */ /* 0x000fcc0008410000 */
[----:B------:R-:W3:Y:S01]  /*9580*/  MUFU.TANH R159, R159 ;  /* 0x0000009f009f7308 */ /* 0x000ee20000002400 */
[----:B0-----:R-:W-:-:S07]  /*9590*/  FMNMX.FTZ R173, R157, R12, !PT ;  /* 0x0000000c9dad7209 */ /* 0x001fce0007810000 */
[----:B------:R-:W0:Y:S01]  /*95a0*/  MUFU.TANH R160, R160 ;  /* 0x000000a000a07308 */ /* 0x000e220000002400 */
[----:B--2---:R-:W-:-:S07]  /*95b0*/  FMNMX.FTZ R12, R158, R173, !PT ;  /* 0x000000ad9e0c7209 */ /* 0x004fce0007810000 */
[----:B------:R-:W2:Y:S01]  /*95c0*/  MUFU.TANH R161, R161 ;  /* 0x000000a100a17308 */ /* 0x000ea20000002400 */
[----:B---3--:R-:W-:-:S07]  /*95d0*/  FMNMX.FTZ R173, R159, R12, !PT ;  /* 0x0000000c9fad7209 */ /* 0x008fce0007810000 */
        /* <DEDUP_REMOVED lines=13> */
[----:B0-----:R-:W-:Y:S01]  /*96b0*/  FMNMX.FTZ R12, R172, R173, !PT ;  /* 0x000000adac0c7209 */ /* 0x001fe20007810000 */
[----:B------:R-:W-:Y:S01]  /*96c0*/  FMUL.FTZ R173, R174, UR28 ;  /* 0x0000001caead7c20 */ /* 0x000fe20008410000 */
[----:B------:R-:W-:Y:S01]  /*96d0*/  FMUL.FTZ R174, R175, UR28 ;  /* 0x0000001cafae7c20 */ /* 0x000fe20008410000 */
[----:B------:R-:W-:Y:S01]  /*96e0*/  FMUL.FTZ R175, R178, UR28 ;  /* 0x0000001cb2af7c20 */ /* 0x000fe20008410000 */
[----:B------:R-:W-:Y:S01]  /*96f0*/  FMUL.FTZ R178, R182, UR28 ;  /* 0x0000001cb6b27c20 */ /* 0x000fe20008410000 */
[----:B------:R-:W0:Y:S02]  /*9700*/  SHFL.BFLY PT, R177, R12, 0x2, 0x1f ;  /* 0x0c401f000cb17f89 */ /* 0x000e2400000e0000 */
[----:B------:R-:W4:Y:S08]  /*9710*/  MUFU.TANH R22, R22 ;  /* 0x0000001600167308 */ /* 0x000f300000002400 */
[----:B------:R-:W5:Y:S08]  /*9720*/  MUFU.TANH R23, R23 ;  /* 0x0000001700177308 */ /* 0x000f700000002400 */
[----:B------:R-:W1:Y:S01]  /*9730*/  MUFU.TANH R162, R162 ;  /* 0x000000a200a27308 */ /* 0x000e620000002400 */
[----:B0-----:R-:W-:Y:S01]  /*9740*/  FMNMX.FTZ R180, R12, R177, !PT ;  /* 0x000000b10cb47209 */ /* 0x001fe20007810000 */
[----:B------:R-:W-:Y:S01]  /*9750*/  FMUL.FTZ R177, R179, UR28 ;  /* 0x0000001cb3b17c20 */ /* 0x000fe20008410000 */
[----:B--2---:R-:W-:-:S05]  /*9760*/  FMNMX.FTZ R12, R15, R20, !PT ;  /* 0x000000140f0c7209 */ /* 0x004fca0007810000 */
[----:B------:R-:W0:Y:S01]  /*9770*/  MUFU.TANH R163, R163 ;  /* 0x000000a300a37308 */ /* 0x000e220000002400 */
[----:B------:R-:W2:Y:S01]  /*9780*/  SHFL.BFLY PT, R181, R180, 0x1, 0x1f ;  /* 0x0c201f00b4b57f89 */ /* 0x000ea200000e0000 */
[----:B---3--:R-:W-:-:S04]  /*9790*/  FMNMX.FTZ R179, R21, R12, !PT ;  /* 0x0000000c15b37209 */ /* 0x008fc80007810000 */
[----:B----4-:R-:W-:Y:S02]  /*97a0*/  FMNMX.FTZ R12, R22, R179, !PT ;  /* 0x000000b3160c7209 */ /* 0x010fe40007810000 */
[----:B------:R-:W3:Y:S02]  /*97b0*/  MUFU.TANH R166, R166 ;  /* 0x000000a600a67308 */ /* 0x000ee40000002400 */
[----:B-----5:R-:W-:-:S04]  /*97c0*/  FMNMX.FTZ R179, R23, R12, !PT ;  /* 0x0000000c17b37209 */ /* 0x020fc80007810000 */
[----:B-1----:R-:W-:Y:S02]  /*97d0*/  FMNMX.FTZ R176, R162, R179, !PT ;  /* 0x000000b3a2b07209 */ /* 0x002fe40007810000 */
[----:B------:R-:W1:Y:S01]  /*97e0*/  MUFU.TANH R167, R167 ;  /* 0x000000a700a77308 */ /* 0x000e620000002400 */
[----:B------:R-:W-:-:S07]  /*97f0*/  FMUL.FTZ R179, R183, UR28 ;  /* 0x0000001cb7b37c20 */ /* 0x000fce0008410000 */
[----:B------:R-:W4:Y:S01]  /*9800*/  MUFU.TANH R170, R170 ;  /* 0x000000aa00aa7308 */ /* 0x000f220000002400 */
[----:B--2---:R-:W-:Y:S02]  /*9810*/  FMNMX.FTZ R12, R180, R181, !PT ;  /* 0x000000b5b40c7209 */ /* 0x004fe40007810000 */
[----:B0-----:R-:W-:-:S03]  /*9820*/  FMNMX.FTZ R181, R163, R176, !PT ;  /* 0x000000b0a3b57209 */ /* 0x001fc60007810000 */
[----:B------:R-:W-:Y:S02]  /*9830*/  FADD.FTZ R180, -R12, R185 ;  /* 0x000000b90cb47221 */ /* 0x000fe40000010100 */
[----:B------:R-:W0:Y:S01]  /*9840*/  MUFU.TANH R171, R171 ;  /* 0x000000ab00ab7308 */ /* 0x000e220000002400 */
[----:B---3--:R-:W-:Y:S01]  /*9850*/  FMNMX.FTZ R176, R166, R181, !PT ;  /* 0x000000b5a6b07209 */ /* 0x008fe20007810000 */
[----:B------:R-:W-:Y:S01]  /*9860*/  FMUL.FTZ R188, R12, UR10 ;  /* 0x0000000a0cbc7c20 */ /* 0x000fe20008410000 */
[----:B------:R-:W-:Y:S02]  /*9870*/  FMUL.FTZ R182, R180, UR10 ;  /* 0x0000000ab4b67c20 */ /* 0x000fe40008410000 */
[----:B-1----:R-:W-:Y:S01]  /*9880*/  FMNMX.FTZ R181, R167, R176, !PT ;  /* 0x000000b0a7b57209 */ /* 0x002fe20007810000 */
[--C-:B------:R-:W-:Y:S01]  /*9890*/  FFMA.FTZ R189, R164, UR10, -R188.reuse ;  /* 0x0000000aa4bd7c23 */ /* 0x100fe200080108bc */
[--C-:B------:R-:W-:Y:S01]  /*98a0*/  FFMA.FTZ R164, R165, UR10, -R188.reuse ;  /* 0x0000000aa5a47c23 */ /* 0x100fe200080108bc */
[----:B------:R-:W1:Y:S01]  /*98b0*/  MUFU.TANH R173, R173 ;  /* 0x000000ad00ad7308 */ /* 0x000e620000002400 */
[----:B----4-:R-:W-:Y:S01]  /*98c0*/  FMNMX.FTZ R180, R170, R181, !PT ;  /* 0x000000b5aab47209 */ /* 0x010fe20007810000 */
[--C-:B------:R-:W-:Y:S01]  /*98d0*/  FFMA.FTZ R181, R152, UR10, -R188.reuse ;  /* 0x0000000a98b57c23 */ /* 0x100fe200080108bc */
[--C-:B------:R-:W-:Y:S01]  /*98e0*/  FFMA.FTZ R152, R11, UR10, -R188.reuse ;  /* 0x0000000a0b987c23 */ /* 0x100fe200080108bc */
[--C-:B------:R-:W-:Y:S01]  /*98f0*/  FFMA.FTZ R165, R168, UR10, -R188.reuse ;  /* 0x0000000aa8a57c23 */ /* 0x100fe200080108bc */
[--C-:B------:R-:W-:Y:S01]  /*9900*/  FFMA.FTZ R168, R169, UR10, -R188.reuse ;  /* 0x0000000aa9a87c23 */ /* 0x100fe200080108bc */
[--C-:B------:R-:W-:Y:S01]  /*9910*/  FFMA.FTZ R169, R172, UR10, -R188.reuse ;  /* 0x0000000aaca97c23 */ /* 0x100fe200080108bc */
[--C-:B------:R-:W-:Y:S01]  /*9920*/  FFMA.FTZ R153, R153, UR10, -R188.reuse ;  /* 0x0000000a99997c23 */ /* 0x100fe200080108bc */
[----:B------:R-:W2:Y:S01]  /*9930*/  MUFU.TANH R174, R174 ;  /* 0x000000ae00ae7308 */ /* 0x000ea20000002400 */
[----:B0-----:R-:W-:Y:S01]  /*9940*/  FMNMX.FTZ R180, R171, R180, !PT ;  /* 0x000000b4abb47209 */ /* 0x001fe20007810000 */
[--C-:B------:R-:W-:Y:S01]  /*9950*/  FFMA.FTZ R154, R154, UR10, -R188.reuse ;  /* 0x0000000a9a9a7c23 */ /* 0x100fe200080108bc */
[--C-:B------:R-:W-:Y:S01]  /*9960*/  FFMA.FTZ R187, R160, UR10, -R188.reuse ;  /* 0x0000000aa0bb7c23 */ /* 0x100fe200080108bc */
[----:B------:R-:W-:Y:S01]  /*9970*/  MOV R160, UR27 ;  /* 0x0000001b00a07c02 */ /* 0x000fe20008000f00 */
[--C-:B------:R-:W-:Y:S01]  /*9980*/  FFMA.FTZ R184, R159, UR10, -R188.reuse ;  /* 0x0000000a9fb87c23 */ /* 0x100fe200080108bc */
[----:B------:R-:W-:-:S02]  /*9990*/  FFMA.FTZ R185, R158, UR10, -R188 ;  /* 0x0000000a9eb97c23 */ /* 0x000fc400080108bc */
[----:B------:R-:W0:Y:S01]  /*99a0*/  MUFU.TANH R175, R175 ;  /* 0x000000af00af7308 */ /* 0x000e220000002400 */
[----:B-1----:R-:W-:-:S07]  /*99b0*/  FMNMX.FTZ R183, R173, R180, !PT ;  /* 0x000000b4adb77209 */ /* 0x002fce0007810000 */
[----:B------:R-:W1:Y:S01]  /*99c0*/  MUFU.TANH R177, R177 ;  /* 0x000000b100b17308 */ /* 0x000e620000002400 */
[----:B--2---:R-:W-:Y:S01]  /*99d0*/  FMNMX.FTZ R180, R174, R183, !PT ;  /* 0x000000b7aeb47209 */ /* 0x004fe20007810000 */
[----:B------:R-:W-:-:S06]  /*99e0*/  FFMA.FTZ R183, R156, UR10, -R188 ;  /* 0x0000000a9cb77c23 */ /* 0x000fcc00080108bc */
[----:B------:R-:W2:Y:S01]  /*99f0*/  MUFU.TANH R178, R178 ;  /* 0x000000b200b27308 */ /* 0x000ea20000002400 */
[----:B0-----:R-:W-:-:S07]  /*9a00*/  FMNMX.FTZ R180, R175, R180, !PT ;  /* 0x000000b4afb47209 */ /* 0x001fce0007810000 */
[----:B------:R-:W0:Y:S01]  /*9a10*/  MUFU.TANH R179, R179 ;  /* 0x000000b300b37308 */ /* 0x000e220000002400 */
[----:B-1----:R-:W-:-:S07]  /*9a20*/  FMNMX.FTZ R11, R177, R180, !PT ;  /* 0x000000b4b10b7209 */ /* 0x002fce0007810000 */
[----:B------:R1:W3:Y:S01]  /*9a30*/  MUFU.EX2 R176, R182 ;  /* 0x000000b600b07308 */ /* 0x0002e20000000800 */
[----:B--2---:R-:W-:-:S07]  /*9a40*/  FMNMX.FTZ R180, R178, R11, !PT ;  /* 0x0000000bb2b47209 */ /* 0x004fce0007810000 */
[----:B------:R-:W2:Y:S01]  /*9a50*/  MUFU.EX2 R181, R181 ;  /* 0x000000b500b57308 */ /* 0x000ea20000000800 */
[----:B0-----:R-:W-:Y:S01]  /*9a60*/  FMNMX.FTZ R11, R179, R180, !PT ;  /* 0x000000b4b30b7209 */ /* 0x001fe20007810000 */
[--C-:B------:R-:W-:Y:S01]  /*9a70*/  FFMA.FTZ R180, R155, UR10, -R188.reuse ;  /* 0x0000000a9bb47c23 */ /* 0x100fe200080108bc */
[----:B-1----:R-:W-:-:S03]  /*9a80*/  FFMA.FTZ R182, R157, UR10, -R188 ;  /* 0x0000000a9db67c23 */ /* 0x002fc600080108bc */
[----:B------:R-:W0:Y:S02]  /*9a90*/  SHFL.BFLY PT, R186, R11, 0x2, 0x1f ;  /* 0x0c401f000bba7f89 */ /* 0x000e2400000e0000 */
[----:B------:R-:W-:Y:S01]  /*9aa0*/  MUFU.EX2 R152, R152 ;  /* 0x0000009800987308 */ /* 0x000fe20000000800 */
[-C--:B---3--:R-:W-:Y:S01]  /*9ab0*/  FMUL.FTZ R24, R24, R176.reuse ;  /* 0x000000b018187220 */ /* 0x088fe20000410000 */
        /* <DEDUP_REMOVED lines=20> */
[----:B0-----:R-:W-:Y:S01]  /*9c00*/  FMNMX.FTZ R155, R11, R186, !PT ;  /* 0x000000ba0b9b7209 */ /* 0x001fe20007810000 */
[----:B------:R-:W-:Y:S01]  /*9c10*/  FFMA.FTZ R186, R161, UR10, -R188 ;  /* 0x0000000aa1ba7c23 */ /* 0x000fe200080108bc */
        /* <DEDUP_REMOVED lines=66> */
[----:B------:R2:W3:Y:S01]  /*a040*/  MUFU.EX2 R155, R15 ;  /* 0x0000000f009b7308 */ /* 0x0004e20000000800 */
[----:B0-----:R-:W-:Y:S01]  /*a050*/  FFMA.FTZ R4, R191, R4, R20 ;  /* 0x00000004bf047223 */ /* 0x001fe20000010014 */
[-C--:B------:R-:W-:Y:S01]  /*a060*/  FMUL.FTZ R133, R133, R176.reuse ;  /* 0x000000b085857220 */ /* 0x080fe20000410000 */
[-C--:B------:R-:W-:Y:S01]  /*a070*/  FMUL.FTZ R136, R136, R176.reuse ;  /* 0x000000b088887220 */ /* 0x080fe20000410000 */
[-C--:B------:R-:W-:Y:S01]  /*a080*/  FMUL.FTZ R137, R137, R176.reuse ;  /* 0x000000b089897220 */ /* 0x080fe20000410000 */
[-C--:B------:R-:W-:Y:S01]  /*a090*/  FMUL.FTZ R140, R140, R176.reuse ;  /* 0x000000b08c8c7220 */ /* 0x080fe20000410000 */
[-C--:B------:R-:W-:Y:S01]  /*a0a0*/  FMUL.FTZ R141, R141, R176.reuse ;  /* 0x000000b08d8d7220 */ /* 0x080fe20000410000 */
[----:B------:R-:W-:Y:S01]  /*a0b0*/  FMUL.FTZ R144, R144, R176 ;  /* 0x000000b090907220 */ /* 0x000fe20000410000 */
[----:B------:R3:W0:Y:S01]  /*a0c0*/  MUFU.EX2 R156, R23 ;  /* 0x00000017009c7308 */ /* 0x0006220000000800 */
[----:B--2---:R-:W-:-:S02]  /*a0d0*/  @!P1 IMAD R15, R160, 0x40, R9 ;  /* 0x00000040a00f9824 */ /* 0x004fc400078e0209 */
[C---:B------:R-:W-:Y:S01]  /*a0e0*/  FADD.FTZ R160, R152.reuse, R3 ;  /* 0x0000000398a07221 */ /* 0x040fe20000010000 */
[----:B-1----:R-:W-:Y:S01]  /*a0f0*/  FADD.FTZ R4, R21, R4 ;  /* 0x0000000415047221 */ /* 0x002fe20000010000 */
[----:B------:R-:W-:Y:S01]  /*a100*/  F2FP.F16.F32.PACK_AB R152, R152, R181 ;  /* 0x000000b59898723e */ /* 0x000fe200000000ff */
[----:B------:R-:W-:Y:S01]  /*a110*/  FMUL.FTZ R145, R145, R176 ;  /* 0x000000b091917220 */ /* 0x000fe20000410000 */
[----:B------:R-:W-:Y:S01]  /*a120*/  FADD.FTZ R3, R153, R160 ;  /* 0x000000a099037221 */ /* 0x000fe20000010000 */
[----:B------:R-:W-:Y:S01]  /*a130*/  @!P1 LEA R15, R15, UR40, 0x2 ;  /* 0x000000280f0f9c11 */ /* 0x000fe2000f8e10ff */
[----:B------:R-:W1:Y:S01]  /*a140*/  MUFU.EX2 R157, R157 ;  /* 0x0000009d009d7308 */ /* 0x000e620000000800 */
[----:B---3--:R-:W-:Y:S01]  /*a150*/  FADD.FTZ R23, R155, R4 ;  /* 0x000000049b177221 */ /* 0x008fe20000010000 */
[C---:B------:R-:W-:Y:S01]  /*a160*/  FADD.FTZ R3, R154.reuse, R3 ;  /* 0x000000039a037221 */ /* 0x040fe20000010000 */
[----:B------:R-:W-:Y:S01]  /*a170*/  F2FP.F16.F32.PACK_AB R154, R154, R153 ;  /* 0x000000999a9a723e */ /* 0x000fe200000000ff */
[----:B------:R-:W-:Y:S01]  /*a180*/  @!P1 STS [R15+0x28800], R176 ;  /* 0x028800b00f009388 */ /* 0x000fe20000000800 */
[----:B------:R-:W-:Y:S01]  /*a190*/  F2FP.F16.F32.PACK_AB R153, R21, R20 ;  /* 0x000000141599723e */ /* 0x000fe200000000ff */
[----:B------:R-:W-:Y:S01]  /*a1a0*/  FADD.FTZ R160, R180, R3 ;  /* 0x00000003b4a07221 */ /* 0x000fe20000010000 */
[-C--:B------:R-:W-:Y:S01]  /*a1b0*/  FMUL.FTZ R148, R148, R176.reuse ;  /* 0x000000b094947220 */ /* 0x080fe20000410000 */
[----:B------:R-:W2:Y:S01]  /*a1c0*/  MUFU.EX2 R158, R163 ;  /* 0x000000a3009e7308 */ /* 0x000ea20000000800 */
[C---:B0-----:R-:W-:Y:S01]  /*a1d0*/  FADD.FTZ R4, R156.reuse, R23 ;  /* 0x000000179c047221 */ /* 0x041fe20000010000 */
[----:B------:R-:W-:Y:S01]  /*a1e0*/  FADD.FTZ R23, R183, R160 ;  /* 0x000000a0b7177221 */ /* 0x000fe20000010000 */
[----:B------:R0:W-:Y:S01]  /*a1f0*/  @!P1 STS [R15+0x28820], R191 ;  /* 0x028820bf0f009388 */ /* 0x0001e20000000800 */
[----:B------:R-:W-:Y:S01]  /*a200*/  F2FP.F16.F32.PACK_AB R155, R156, R155 ;  /* 0x0000009b9c9b723e */ /* 0x000fe200000000ff */
[----:B------:R-:W-:Y:S01]  /*a210*/  FMUL.FTZ R149, R149, R176 ;  /* 0x000000b095957220 */ /* 0x000fe20000410000 */
[----:B------:R-:W-:Y:S01]  /*a220*/  FADD.FTZ R160, R182, R23 ;  /* 0x00000017b6a07221 */ /* 0x000fe20000010000 */
[----:B------:R-:W-:Y:S01]  /*a230*/  BAR.SYNC.DEFER_BLOCKING 0xf, 0x100 ;  /* 0x03c4000000007b1d */ /* 0x000fe20000010000 */
[----:B------:R-:W-:Y:S01]  /*a240*/  F2FP.F16.F32.PACK_AB R156, R183, R180 ;  /* 0x000000b4b79c723e */ /* 0x000fe200000000ff */
[----:B-1----:R-:W-:Y:S01]  /*a250*/  FADD.FTZ R3, R157, R4 ;  /* 0x000000049d037221 */ /* 0x002fe20000010000 */
[----:B------:R-:W-:Y:S01]  /*a260*/  FADD.FTZ R23, R185, R160 ;  /* 0x000000a0b9177221 */ /* 0x000fe20000010000 */
[-C--:B------:R-:W-:Y:S01]  /*a270*/  FMUL.FTZ R26, R26, R191.reuse ;  /* 0x000000bf1a1a7220 */ /* 0x080fe20000410000 */
[-C--:B------:R-:W-:Y:S01]  /*a280*/  FMUL.FTZ R27, R27, R191.reuse ;  /* 0x000000bf1b1b7220 */ /* 0x080fe20000410000 */
[----:B------:R-:W1:Y:S01]  /*a290*/  MUFU.EX2 R159, R159 ;  /* 0x0000009f009f7308 */ /* 0x000e620000000800 */
[----:B------:R-:W-:Y:S01]  /*a2a0*/  FADD.FTZ R166, R184, R23 ;  /* 0x00000017b8a67221 */ /* 0x000fe20000010000 */
[-C--:B------:R-:W-:Y:S01]  /*a2b0*/  FMUL.FTZ R30, R30, R191.reuse ;  /* 0x000000bf1e1e7220 */ /* 0x080fe20000410000 */
[----:B------:R-:W-:Y:S01]  /*a2c0*/  FMUL.FTZ R31, R31, R191 ;  /* 0x000000bf1f1f7220 */ /* 0x000fe20000410000 */
[C---:B--2---:R-:W-:Y:S01]  /*a2d0*/  FADD.FTZ R4, R158.reuse, R3 ;  /* 0x000000039e047221 */ /* 0x044fe20000010000 */
[----:B------:R-:W-:Y:S01]  /*a2e0*/  F2FP.F16.F32.PACK_AB R157, R158, R157 ;  /* 0x0000009d9e9d723e */ /* 0x000fe200000000ff */
[-C--:B------:R-:W-:Y:S01]  /*a2f0*/  FMUL.FTZ R34, R34, R191.reuse ;  /* 0x000000bf22227220 */ /* 0x080fe20000410000 */
[----:B------:R-:W-:Y:S01]  /*a300*/  F2FP.F16.F32.PACK_AB R158, R185, R182 ;  /* 0x000000b6b99e723e */ /* 0x000fe200000000ff */
[----:B------:R-:W2:Y:S01]  /*a310*/  MUFU.EX2 R22, R22 ;  /* 0x0000001600167308 */ /* 0x000ea20000000800 */
[-C--:B------:R-:W-:Y:S01]  /*a320*/  FMUL.FTZ R35, R35, R191.reuse ;  /* 0x000000bf23237220 */ /* 0x080fe20000410000 */
[-C--:B------:R-:W-:Y:S01]  /*a330*/  FMUL.FTZ R38, R38, R191.reuse ;  /* 0x000000bf26267220 */ /* 0x080fe20000410000 */
[-C--:B------:R-:W-:Y:S01]  /*a340*/  FMUL.FTZ R39, R39, R191.reuse ;  /* 0x000000bf27277220 */ /* 0x080fe20000410000 */
[-C--:B------:R-:W-:Y:S01]  /*a350*/  FMUL.FTZ R42, R42, R191.reuse ;  /* 0x000000bf2a2a7220 */ /* 0x080fe20000410000 */
[-C--:B------:R-:W-:Y:S01]  /*a360*/  FMUL.FTZ R43, R43, R191.reuse ;  /* 0x000000bf2b2b7220 */ /* 0x080fe20000410000 */
[-C--:B------:R-:W-:Y:S01]  /*a370*/  FMUL.FTZ R46, R46, R191.reuse ;  /* 0x000000bf2e2e7220 */ /* 0x080fe20000410000 */
[-C--:B------:R-:W-:Y:S01]  /*a380*/  FMUL.FTZ R47, R47, R191.reuse ;  /* 0x000000bf2f2f7220 */ /* 0x080fe20000410000 */
[----:B------:R-:W3:Y:S01]  /*a390*/  MUFU.EX2 R161, R161 ;  /* 0x000000a100a17308 */ /* 0x000ee20000000800 */
[----:B-1----:R-:W-:Y:S01]  /*a3a0*/  FADD.FTZ R3, R159, R4 ;  /* 0x000000049f037221 */ /* 0x002fe20000010000 */
[----:B------:R1:W-:Y:S01]  /*a3b0*/  STSM.16.M88.4 [R6+0x26800], R152 ;  /* 0x0268009806007844 */ /* 0x0003e20000000200 */
[-C--:B------:R-:W-:Y:S01]  /*a3c0*/  FMUL.FTZ R50, R50, R191.reuse ;  /* 0x000000bf32327220 */ /* 0x080fe20000410000 */
[-C--:B------:R-:W-:Y:S01]  /*a3d0*/  FMUL.FTZ R51, R51, R191.reuse ;  /* 0x000000bf33337220 */ /* 0x080fe20000410000 */
[-C--:B------:R-:W-:Y:S01]  /*a3e0*/  FMUL.FTZ R54, R54, R191.reuse ;  /* 0x000000bf36367220 */ /* 0x080fe20000410000 */
[-C--:B------:R-:W-:Y:S01]  /*a3f0*/  FMUL.FTZ R55, R55, R191.reuse ;  /* 0x000000bf37377220 */ /* 0x080fe20000410000 */
[----:B------:R-:W-:Y:S01]  /*a400*/  FMUL.FTZ R58, R58, R191 ;  /* 0x000000bf3a3a7220 */ /* 0x000fe20000410000 */
[----:B------:R-:W0:Y:S01]  /*a410*/  MUFU.EX2 R187, R187 ;  /* 0x000000bb00bb7308 */ /* 0x000e220000000800 */
        /* <DEDUP_REMOVED lines=48> */
[----:B--2---:R-:W-:Y:S01]  /*a720*/  FADD.FTZ R15, R189, R160 ;  /* 0x000000a0bd0f7221 */ /* 0x004fe20000010000 */
[----:B------:R-:W-:Y:S01]  /*a730*/  F2FP.F16.F32.PACK_AB R160, R187, R184 ;  /* 0x000000b8bba0723e */ /* 0x000fe200000000ff */
[-C--:B------:R-:W-:Y:S01]  /*a740*/  FMUL.FTZ R126, R126, R191.reuse ;  /* 0x000000bf7e7e7220 */ /* 0x080fe20000410000 */
[----:B------:R-:W-:Y:S01]  /*a750*/  F2FP.F16.F32.PACK_AB R162, R189, R186 ;  /* 0x000000babda2723e */ /* 0x000fe200000000ff */
        /* <DEDUP_REMOVED lines=17> */
[----:B------:R-:W-:Y:S01]  /*a870*/  FMUL.FTZ R151, R151, R191 ;  /* 0x000000bf97977220 */ /* 0x000fe20000410000 */
[----:B------:R1:W-:Y:S01]  /*a880*/  STSM.16.M88.4 [R8], R160 ;  /* 0x000000a008007844 */ /* 0x0003e20000000200 */
[----:B------:R-:W0:Y:S01]  /*a890*/  MUFU.EX2 R168, R168 ;  /* 0x000000a800a87308 */ /* 0x000e220000000800 */
[C---:B--2---:R-:W-:Y:S01]  /*a8a0*/  FADD.FTZ R15, R165.reuse, R22 ;  /* 0x00000016a50f7221 */ /* 0x044fe20000010000 */
[----:B------:R-:W-:-:S06]  /*a8b0*/  F2FP.F16.F32.PACK_AB R164, R165, R164 ;  /* 0x000000a4a5a4723e */ /* 0x000fcc00000000ff */
[----:B------:R-:W2:Y:S01]  /*a8c0*/  MUFU.EX2 R4, R177 ;  /* 0x000000b100047308 */ /* 0x000ea20000000800 */
[----:B---3--:R-:W-:-:S07]  /*a8d0*/  FADD.FTZ R3, R175, R166 ;  /* 0x000000a6af037221 */ /* 0x008fce0000010000 */
[----:B------:R-:W3:Y:S01]  /*a8e0*/  MUFU.EX2 R169, R169 ;  /* 0x000000a900a97308 */ /* 0x000ee20000000800 */
[----:B0-----:R-:W-:-:S07]  /*a8f0*/  FADD.FTZ R166, R168, R15 ;  /* 0x0000000fa8a67221 */ /* 0x001fce0000010000 */
[----:B------:R-:W0:Y:S01]  /*a900*/  MUFU.EX2 R167, R178 ;  /* 0x000000b200a77308 */ /* 0x000e220000000800 */
[C---:B--2---:R-:W-:Y:S01]  /*a910*/  FADD.FTZ R22, R4.reuse, R3 ;  /* 0x0000000304167221 */ /* 0x044fe20000010000 */
[----:B------:R-:W-:-:S06]  /*a920*/  F2FP.F16.F32.PACK_AB R165, R4, R175 ;  /* 0x000000af04a5723e */ /* 0x000fcc00000000ff */
[----:B------:R-:W2:Y:S01]  /*a930*/  MUFU.EX2 R20, R179 ;  /* 0x000000b300147308 */ /* 0x000ea20000000800 */
[C---:B---3--:R-:W-:Y:S01]  /*a940*/  FADD.FTZ R3, R169.reuse, R166 ;  /* 0x000000a6a9037221 */ /* 0x048fe20000010000 */
[----:B------:R-:W-:Y:S01]  /*a950*/  F2FP.F16.F32.PACK_AB R166, R169, R168 ;  /* 0x000000a8a9a6723e */ /* 0x000fe200000000ff */
[----:B0-----:R-:W-:Y:S01]  /*a960*/  FADD.FTZ R15, R167, R22 ;  /* 0x00000016a70f7221 */ /* 0x001fe20000010000 */
[----:B--2---:R-:W-:-:S03]  /*a970*/  F2FP.F16.F32.PACK_AB R167, R20, R167 ;  /* 0x000000a714a7723e */ /* 0x004fc600000000ff */
[----:B------:R-:W-:Y:S02]  /*a980*/  FADD.FTZ R4, R20, R15 ;  /* 0x0000000f14047221 */ /* 0x000fe40000010000 */
[----:B------:R1:W-:Y:S01]  /*a990*/  STSM.16.M88.4 [R7], R164 ;  /* 0x000000a407007844 */ /* 0x0003e20000000200 */
[----:B------:R-:W-:Y:S05]  /*a9a0*/  @!P4 BRA `(.L_x_1746) ;  /* 0x000000000004c947 */ /* 0x000fea0003800000 */
[----:B------:R-:W-:Y:S01]  /*a9b0*/  BPT.TRAP 0x1 ;  /* 0x000000040000795c */ /* 0x000fe20000300000 */
.L_x_1746:
[----:B------:R0:W2:Y:S01]  /*a9c0*/  SYNCS.PHASECHK.TRANS64.TRYWAIT P1, [UR26+0x28c50], R14 ;  /* 0x028c500eff0075a7 */ /* 0x0000a2000802015a */
[----:B------:R-:W-:Y:S05]  /*a9d0*/  @!P4 BRA `(.L_x_1747) ;  /* 0x000000000004c947 */ /* 0x000fea0003800000 */
[----:B------:R-:W-:Y:S01]  /*a9e0*/  BPT.TRAP 0x1 ;  /* 0x000000040000795c */ /* 0x000fe20000300000 */
.L_x_1747:
[----:B--2---:R-:W-:Y:S05]  /*a9f0*/  @P1 BRA `(.L_x_1748) ;  /* 0x0000000000081947 */ /* 0x004fea0003800000 */
[----:B------:R-:W2:Y:S02]  /*aa00*/  SYNCS.PHASECHK.TRANS64.TRYWAIT P1, [UR26+0x28c50], R14 ;  /* 0x028c500eff0075a7 */ /* 0x000ea4000802015a */
[----:B--2---:R-:W-:Y:S05]  /*aa10*/  @!P1 BRA `(.L_x_1749) ;  /* 0x0000009800c49947 */ /* 0x004fea0003800000 */
.L_x_1748:
        /* <DEDUP_REMOVED lines=34> */
.L_x_1750:
[----:B------:R-:W-:Y:S01]  /*ac40*/  UIADD3 UR26, UR26, 0x28c60, URZ ;  /* 0x00028c601a1a7890 */ /* 0x000fe2000fffe03f */
[----:B------:R-:W-:Y:S01]  /*ac50*/  IMAD.MOV.U32 R20, RZ, RZ, R11 ;  /* 0x000000ffff147224 */ /* 0x000fe200078e000b */
[----:B------:R-:W-:Y:S01]  /*ac60*/  UMOV UR27, UR4 ;  /* 0x00000004001b7c82 */ /* 0x000fe20008000000 */
[----:B------:R-:W-:Y:S01]  /*ac70*/  MOV R185, R12 ;  /* 0x0000000c00b97202 */ /* 0x000fe20000000f00 */
[----:B------:R-:W-:-:S09]  /*ac80*/  UPRMT UR26, UR42, 0x654, UR26 ;  /* 0x000006542a1a7896 */ /* 0x000fd2000800001a */
[----:B------:R-:W-:Y:S01]  /*ac90*/  SYNCS.ARRIVE.TRANS64.RED.A1T0 RZ, [UR26], RZ ;  /* 0x000000ffffff79a7 */ /* 0x000fe2000810041a */
[----:B------:R-:W-:Y:S05]  /*aca0*/  @P0 BRA `(.L_x_1751) ;  /* 0xffffffe000d80947 */ /* 0x000fea000383ffff */
[----:B------:R-:W-:-:S05]  /*acb0*/  UMOV UR43, UR6 ;  /* 0x00000006002b7c82 */ /* 0x000fca0008000000 */
.L_x_1740:
[----:B------:R-:W-:-:S13]  /*acc0*/  ISETP.LE.AND P0, PT, R17, UR43, PT ;  /* 0x0000002b11007c0c */ /* 0x000fda000bf03270 */
[----:B------:R-:W-:Y:S05]  /*acd0*/  @!P0 BRA `(.L_x_1752) ;  /* 0x0000002400f88947 */ /* 0x000fea0003800000 */
[----:B------:R-:W-:Y:S01]  /*ace0*/  IMAD.MOV.U32 R21, RZ, RZ, R11 ;  /* 0x000000ffff157224 */ /* 0x000fe200078e000b */
[----:B------:R-:W-:Y:S01]  /*acf0*/  UMOV UR26, UR4 ;  /* 0x00000004001a7c82 */ /* 0x000fe20008000000 */
[----:B------:R-:W-:Y:S01]  /*ad00*/  IMAD.MOV.U32 R20, RZ, RZ, R12 ;  /* 0x000000ffff147224 */ /* 0x000fe200078e000c */
[----:B------:R-:W-:Y:S01]  /*ad10*/  ULDC UR28, c[0x0][0x9e4] ;  /* 0x00027900001c7ab9 */ /* 0x000fe20000000800 */
[----:B------:R-:W-:Y:S01]  /*ad20*/  ULDC UR29, c[0x0][0x288] ;  /* 0x0000a200001d7ab9 */ /* 0x000fe20000000800 */
[----:B------:R-:W-:Y:S01]  /*ad30*/  ULDC UR30, c[0x0][0x2f0] ;  /* 0x0000bc00001e7ab9 */ /* 0x000fe20000000800 */
[----:B------:R-:W-:Y:S01]  /*ad40*/  ULDC UR31, c[0x0][0x9d8] ;  /* 0x00027600001f7ab9 */ /* 0x000fe20000000800 */
[----:B------:R-:W-:Y:S01]  /*ad50*/  ULDC UR6, c[0x0][0x988] ;  /* 0x0002620000067ab9 */ /* 0x000fe20000000800 */
[----:B------:R-:W-:-:S05]  /*ad60*/  ULDC UR27, c[0x0][0x9e0] ;  /* 0x00027800001b7ab9 */ /* 0x000fca0000000800 */
.L_x_1771:
[----:B------:R-:W-:-:S04]  /*ad70*/  UIADD3 UR4, UR26, 0x1, URZ ;  /* 0x000000011a047890 */ /* 0x000fc8000fffe03f */
[----:B------:R-:W-:-:S04]  /*ad80*/  UISETP.NE.AND UP0, UPT, UR4, 0x2, UPT ;  /* 0x000000020400788c */ /* 0x000fc8000bf05270 */
[----:B------:R-:W-:Y:S02]  /*ad90*/  USEL UR10, URZ, 0x1, UP0 ;  /* 0x000000013f0a7887 */ /* 0x000fe40008000000 */
[----:B------:R-:W-:Y:S02]  /*ada0*/  USEL UR4, UR4, URZ, UP0 ;  /* 0x0000003f04047287 */ /* 0x000fe40008000000 */
[----:B------:R-:W-:Y:S01]  /*adb0*/  ULOP3.LUT UR5, UR5, UR10, URZ, 0x3c, !UPT ;  /* 0x0000000a05057292 */ /* 0x000fe2000f8e3c3f */
[----:B-123--:R-:W-:Y:S11]  /*adc0*/  @!P4 BRA `(.L_x_1753) ;  /* 0x000000000004c947 */ /* 0x00eff60003800000 */
[----:B------:R-:W-:Y:S01]  /*add0*/  BPT.TRAP 0x1 ;  /* 0x000000040000795c */ /* 0x000fe20000300000 */
.L_x_1753:
[----:B------:R-:W-:Y:S01]  /*ade0*/  ULEA UR25, UR4, UR40, 0x3 ;  /* 0x0000002804197291 */ /* 0x000fe2000f8e183f */
[----:B------:R-:W-:-:S04]  /*adf0*/  MOV R13, UR5 ;  /* 0x00000005000d7c02 */ /* 0x000fc80008000f00 */
[----:B------:R-:W-:-:S04]  /*ae00*/  SHF.L.U32 R13, R13, 0x1f, RZ ;  /* 0x0000001f0d0d7819 */ /* 0x000fc800000006ff */
[----:B------:R3:W4:Y:S01]  /*ae10*/  SYNCS.PHASECHK.TRANS64.TRYWAIT P0, [UR25+0x28c30], R13 ;  /* 0x028c300dff0075a7 */ /* 0x0007220008000159 */
[----:B------:R-:W-:Y:S05]  /*ae20*/  @!P4 BRA `(.L_x_1754) ;  /* 0x000000000004c947 */ /* 0x000fea0003800000 */
[----:B------:R-:W-:Y:S01]  /*ae30*/  BPT.TRAP 0x1 ;  /* 0x000000040000795c */ /* 0x000fe20000300000 */
.L_x_1754:
[----:B----4-:R-:W-:Y:S05]  /*ae40*/  @P0 BRA `(.L_x_1755) ;  /* 0x0000000000080947 */ /* 0x010fea0003800000 */
[----:B------:R-:W4:Y:S02]  /*ae50*/  SYNCS.PHASECHK.TRANS64.TRYWAIT P0, [UR25+0x28c30], R13 ;  /* 0x028c300dff0075a7 */ /* 0x000f240008000159 */
[----:B----4-:R-:W-:Y:S05]  /*ae60*/  @!P0 BRA `(.L_x_1756) ;  /* 0x0000009400c88947 */ /* 0x010fea0003800000 */
.L_x_1755:
[----:B------:R-:W-:Y:S01]  /*ae70*/  ULEA UR10, UR4, UR24, 0x9 ;  /* 0x00000018040a7291 */ /* 0x000fe2000f8e483f */
[----:B01----:R-:W-:Y:S01]  /*ae80*/  WARPGROUP.ARRIVE ;  /* 0x00000000000079c5 */ /* 0x003fe20000000000 */
        /* <DEDUP_REMOVED lines=20> */
.L_x_1757:
[----:B------:R-:W-:Y:S01]  /*afd0*/  ISETP.NE.AND P0, PT, R19, 0x1, PT ;  /* 0x000000011300780c */ /* 0x000fe20003f05270 */
[----:B------:R-:W-:Y:S01]  /*afe0*/  FMUL.FTZ R187, R165, UR31 ;  /* 0x0000001fa5bb7c20 */ /* 0x000fe20008410000 */
[----:B------:R-:W-:Y:S01]  /*aff0*/  FMUL.FTZ R186, R164, UR31 ;  /* 0x0000001fa4ba7c20 */ /* 0x000fe20008410000 */
[----:B--2---:R-:W-:Y:S01]  /*b000*/  FMUL.FTZ R14, R153, UR31 ;  /* 0x0000001f990e7c20 */ /* 0x004fe20008410000 */
[----:B------:R-:W-:Y:S01]  /*b010*/  FMUL.FTZ R153, R162, UR31 ;  /* 0x0000001fa2997c20 */ /* 0x000fe20008410000 */
[----:B------:R-:W-:Y:S01]  /*b020*/  FMUL.FTZ R162, R178, UR31 ;  /* 0x0000001fb2a27c20 */ /* 0x000fe20008410000 */
[----:B------:R-:W-:Y:S01]  /*b030*/  IMAD.MOV.U32 R178, RZ, RZ, R2 ;  /* 0x000000ffffb27224 */ /* 0x000fe200078e0002 */
[----:B------:R-:W-:Y:S01]  /*b040*/  USHF.L.U32 UR11, UR43, 0x6, URZ ;  /* 0x000000062b0b7899 */ /* 0x000fe2000800063f */
[----:B------:R-:W-:Y:S01]  /*b050*/  FMUL.FTZ R15, R156, UR31 ;  /* 0x0000001f9c0f7c20 */ /* 0x000fe20008410000 */
[----:B------:R-:W-:Y:S01]  /*b060*/  FMUL.FTZ R156, R167, UR31 ;  /* 0x0000001fa79c7c20 */ /* 0x000fe20008410000 */
[----:B----4-:R-:W-:Y:S01]  /*b070*/  FMUL.FTZ R12, R152, UR31 ;  /* 0x0000001f980c7c20 */ /* 0x010fe20008410000 */
[----:B------:R-:W-:Y:S01]  /*b080*/  FMUL.FTZ R11, R154, UR31 ;  /* 0x0000001f9a0b7c20 */ /* 0x000fe20008410000 */
[----:B------:R-:W-:Y:S01]  /*b090*/  FMUL.FTZ R22, R155, UR31 ;  /* 0x0000001f9b167c20 */ /* 0x000fe20008410000 */
[----:B------:R-:W0:Y:S01]  /*b0a0*/  @P0 LDC R165, c[0x0][0x44c] ;  /* 0x00011300ffa50b82 */ /* 0x000e220000000800 */
[----:B------:R-:W-:-:S02]  /*b0b0*/  IMAD.U32 R167, RZ, RZ, UR11 ;  /* 0x0000000bffa77e24 */ /* 0x000fc4000f8e00ff */
[----:B------:R-:W-:Y:S01]  /*b0c0*/  FMUL.FTZ R23, R158, UR31 ;  /* 0x0000001f9e177c20 */ /* 0x000fe20008410000 */
[----:B------:R-:W-:Y:S01]  /*b0d0*/  FMUL.FTZ R184, R157, UR31 ;  /* 0x0000001f9db87c20 */ /* 0x000fe20008410000 */
[----:B------:R-:W-:Y:S01]  /*b0e0*/  FMUL.FTZ R152, R159, UR31 ;  /* 0x0000001f9f987c20 */ /* 0x000fe20008410000 */
[----:B------:R-:W-:Y:S01]  /*b0f0*/  FMUL.FTZ R185, R160, UR31 ;  /* 0x0000001fa0b97c20 */ /* 0x000fe20008410000 */
[----:B------:R-:W-:Y:S01]  /*b100*/  FMUL.FTZ R154, R163, UR31 ;  /* 0x0000001fa39a7c20 */ /* 0x000fe20008410000 */
[----:B------:R-:W-:Y:S01]  /*b110*/  FMUL.FTZ R155, R166, UR31 ;  /* 0x0000001fa69b7c20 */ /* 0x000fe20008410000 */
[----:B------:R-:W1:Y:S01]  /*b120*/  @P0 LDC R164, c[0x0][0x450] ;  /* 0x00011400ffa40b82 */ /* 0x000e620000000800 */
[----:B------:R-:W-:Y:S01]  /*b130*/  FMUL.FTZ R158, R171, UR31 ;  /* 0x0000001fab9e7c20 */ /* 0x000fe20008410000 */
[----:B------:R-:W-:Y:S01]  /*b140*/  MOV R191, UR30 ;  /* 0x0000001e00bf7c02 */ /* 0x000fe20008000f00 */
        /* <DEDUP_REMOVED lines=13> */
[----:B0-----:R-:W-:Y:S01]  /*b220*/  @P0 IMAD.HI.U32 R165, R2, R165, RZ ;  /* 0x000000a502a50227 */ /* 0x001fe200078e00ff */
[----:B------:R-:W-:Y:S01]  /*b230*/  UIADD3 UR10, UR25, 0x28c40, URZ ;  /* 0x00028c40190a7890 */ /* 0x000fe2000fffe03f */
[----:B------:R-:W-:Y:S01]  /*b240*/  LOP3.LUT P5, RZ, R16, 0x1, RZ, 0xc0, !PT ;  /* 0x0000000110ff7812 */ /* 0x000fe200078ac0ff */
[----:B------:R-:W0:Y:S01]  /*b250*/  MUFU.TANH R12, R12 ;  /* 0x0000000c000c7308 */ /* 0x000e220000002400 */
[----:B------:R-:W-:Y:S01]  /*b260*/  FMUL.FTZ R180, R180, UR31 ;  /* 0x0000001fb4b47c20 */ /* 0x000fe20008410000 */
[----:B------:R-:W-:Y:S01]  /*b270*/  UPRMT UR10, UR42, 0x654, UR10 ;  /* 0x000006542a0a7896 */ /* 0x000fe2000800000a */
[----:B-1----:R-:W-:-:S02]  /*b280*/  @P0 SHF.R.U32.HI R178, RZ, R164, R165 ;  /* 0x000000a4ffb20219 */ /* 0x002fc400000116a5 */
[----:B------:R-:W-:Y:S01]  /*b290*/  IADD3 R164, -R0, 0x1, -R167 ;  /* 0x0000000100a47810 */ /* 0x000fe20007ffe9a7 */
[----:B------:R-:W-:Y:S02]  /*b2a0*/  FMUL.FTZ R167, R183, UR31 ;  /* 0x0000001fb7a77c20 */ /* 0x000fe40008410000 */
[----:B------:R-:W1:Y:S01]  /*b2b0*/  MUFU.TANH R14, R14 ;  /* 0x0000000e000e7308 */ /* 0x000e620000002400 */
[----:B------:R-:W2:Y:S02]  /*b2c0*/  SHFL.IDX PT, R165, R178, RZ, 0x1c1f ;  /* 0x001c1fffb2a57589 */ /* 0x000ea400000e0000 */
        /* <DEDUP_REMOVED lines=8> */
[----:B--2---:R-:W-:-:S07]  /*b350*/  IMAD.IADD R179, R182, 0x1, R165 ;  /* 0x00000001b6b37824 */ /* 0x004fce00078e02a5 */
[----:B------:R-:W2:Y:S08]  /*b360*/  MUFU.TANH R184, R184 ;  /* 0x000000b800b87308 */ /* 0x000eb00000002400 */
        /* <DEDUP_REMOVED lines=26> */
[----:B-----5:R-:W-:Y:S01]  /*b510*/  IMAD.IADD R180, R183, 0x1, R165 ;  /* 0x00000001b7b47824 */ /* 0x020fe200078e02a5 */
[----:B-12-4-:R-:W-:Y:S06]  /*b520*/  @!P5 BRA `(.L_x_1758) ;  /* 0x00000000005cd947 */ /* 0x016fec0003800000 */
[----:B------:R-:W-:Y:S01]  /*b530*/  IMAD R164, R191, UR41, R165 ;  /* 0x00000029bfa47c24 */ /* 0x000fe2000f8e02a5 */
[----:B------:R-:W-:Y:S04]  /*b540*/  BSSY B0, `(.L_x_1759) ;  /* 0x0000011000007945 */ /* 0x000fe80003800000 */
[----:B------:R-:W-:-:S04]  /*b550*/  IADD3 R175, R164, -UR29, RZ ;  /* 0x8000001da4af7c10 */ /* 0x000fc8000fffe0ff */
[----:B------:R-:W-:-:S13]  /*b560*/  ISETP.GT.AND P0, PT, R175, -0x1, PT ;  /* 0xffffffffaf00780c */ /* 0x000fda0003f04270 */
[----:B------:R-:W-:Y:S05]  /*b570*/  @P0 BRA `(.L_x_1760) ;  /* 0x0000000000200947 */ /* 0x000fea0003800000 */
[----:B------:R-:W-:Y:S01]  /*b580*/  IMAD.U32 R170, RZ, RZ, UR28 ;  /* 0x0000001cffaa7e24 */ /* 0x000fe2000f8e00ff */
[----:B------:R-:W-:-:S04]  /*b590*/  LOP3.LUT R175, RZ, R175, RZ, 0x33, !PT ;  /* 0x000000afffaf7212 */ /* 0x000fc800078e33ff */
[----:B------:R-:W-:-:S13]  /*b5a0*/  ISETP.NE.AND P0, PT, R170, 0x1, PT ;  /* 0x00000001aa00780c */ /* 0x000fda0003f05270 */
[----:B------:R-:W1:Y:S02]  /*b5b0*/  @P0 LDC.64 R164, c[0x0][0x9e8] ;  /* 0x00027a00ffa40b82 */ /* 0x000e640000000a00 */
[----:B-1----:R-:W-:-:S05]  /*b5c0*/  @P0 IMAD.HI.U32 R164, R175, R164, RZ ;  /* 0x000000a4afa40227 */ /* 0x002fca00078e00ff */
[----:B------:R-:W-:-:S04]  /*b5d0*/  @P0 SHF.R.U32.HI R175, RZ, R165, R164 ;  /* 0x000000a5ffaf0219 */ /* 0x000fc800000116a4 */
[----:B------:R-:W-:Y:S01]  /*b5e0*/  LOP3.LUT R175, RZ, R175, RZ, 0x33, !PT ;  /* 0x000000afffaf7212 */ /* 0x000fe200078e33ff */
[----:B------:R-:W-:Y:S06]  /*b5f0*/  BRA `(.L_x_1761) ;  /* 0x0000000000147947 */ /* 0x000fec0003800000 */
.L_x_1760:
[----:B------:R-:W-:-:S05]  /*b600*/  IMAD.U32 R170, RZ, RZ, UR28 ;  /* 0x0000001cffaa7e24 */ /* 0x000fca000f8e00ff */
[----:B------:R-:W-:-:S13]  /*b610*/  ISETP.NE.AND P0, PT, R170, 0x1, PT ;  /* 0x00000001aa00780c */ /* 0x000fda0003f05270 */
[----:B------:R-:W1:Y:S02]  /*b620*/  @P0 LDC.64 R164, c[0x0][0x9e8] ;  /* 0x00027a00ffa40b82 */ /* 0x000e640000000a00 */
[----:B-1----:R-:W-:-:S05]  /*b630*/  @P0 IMAD.HI.U32 R164, R175, R164, RZ ;  /* 0x000000a4afa40227 */ /* 0x002fca00078e00ff */
[----:B------:R-:W-:-:S07]  /*b640*/  @P0 SHF.R.U32.HI R175, RZ, R165, R164 ;  /* 0x000000a5ffaf0219 */ /* 0x000fce00000116a4 */
.L_x_1761:
[----:B------:R-:W-:Y:S05]  /*b650*/  BSYNC B0 ;  /* 0x0000000000007941 */ /* 0x000fea0003800000 */
.L_x_1759:
[----:B------:R-:W-:-:S05]  /*b660*/  IMAD R175, R175, R170, -UR11 ;  /* 0x8000000bafaf7e24 */ /* 0x000fca000f8e02aa */
[----:B------:R-:W-:-:S04]  /*b670*/  IADD3 R175, -R0, R175, RZ ;  /* 0x000000af00af7210 */ /* 0x000fc80007ffe1ff */
[----:B------:R-:W-:Y:S02]  /*b680*/  VIADDMNMX R179, R175, R170, R179, PT ;  /* 0x000000aaafb37246 */ /* 0x000fe400038001b3 */
[----:B------:R-:W-:-:S07]  /*b690*/  VIMNMX R180, R180, R175, !PT ;  /* 0x000000afb4b47248 */ /* 0x000fce0007fe0100 */
.L_x_1758:
[----:B------:R-:W-:-:S06]  /*b6a0*/  UISETP.GT.AND UP0, UPT, UR43, -0x1, UPT ;  /* 0xffffffff2b00788c */ /* 0x000fcc000bf04270 */
[----:B------:R-:W-:-:S04]  /*b6b0*/  PLOP3.LUT P0, PT, PT, PT, UP0, 0x80, 0x0 ;  /* 0x000000000000781c */ /* 0x000fc80003f0f008 */
[C---:B------:R-:W-:Y:S02]  /*b6c0*/  ISETP.GT.AND P1, PT, R180.reuse, RZ, P0 ;  /* 0x000000ffb400720c */ /* 0x040fe40000724270 */
[C---:B------:R-:W-:Y:S02]  /*b6d0*/  ISETP.GT.AND P3, PT, R180.reuse, 0x1, P0 ;  /* 0x00000001b400780c */ /* 0x040fe40000764270 */
[C---:B------:R-:W-:Y:S02]  /*b6e0*/  ISETP.LT.OR P2, PT, R179.reuse, 0x1, P1 ;  /* 0x00000001b300780c */ /* 0x040fe40000f41670 */
[----:B------:R-:W-:Y:S02]  /*b6f0*/  ISETP.GT.AND P1, PT, R180, 0x8, P0 ;  /* 0x00000008b400780c */ /* 0x000fe40000724270 */
[----:B0-----:R-:W-:Y:S02]  /*b700*/  FSEL R177, R12, -INF , !P2 ;  /* 0xff8000000cb17808 */ /* 0x001fe40005000000 */
[----:B------:R-:W-:Y:S01]  /*b710*/  ISETP.GT.AND P2, PT, R180, 0x9, P0 ;  /* 0x00000009b400780c */ /* 0x000fe20000744270 */
[----:B------:R-:W0:Y:S01]  /*b720*/  SHFL.IDX PT, R12, R178, 0x1, 0x1c1f ;  /* 0x003c1f00b20c7f89 */ /* 0x000e2200000e0000 */
        /* <DEDUP_REMOVED lines=11> */
[----:B------:R-:W-:Y:S01]  /*b7e0*/  ISETP.LT.OR P2, PT, R179, 0x19, P2 ;  /* 0x00000019b300780c */ /* 0x000fe20001741670 */
[----:B0-----:R-:W-:Y:S01]  /*b7f0*/  IMAD.IADD R178, R183, 0x1, R12 ;  /* 0x00000001b7b27824 */ /* 0x001fe200078e020c */
        /* <DEDUP_REMOVED lines=20> */
[----:B------:R-:W-:Y:S01]  /*b940*/  FSEL R161, R176, -INF , !P2 ;  /* 0xff800000b0a17808 */ /* 0x000fe20005000000 */
[----:B------:R-:W-:Y:S01]  /*b950*/  IMAD.IADD R176, R182, 0x1, R12 ;  /* 0x00000001b6b07824 */ /* 0x000fe200078e020c */
        /* <DEDUP_REMOVED lines=8> */
[----:B------:R-:W-:Y:S01]  /*b9e0*/  FSEL R165, R181, -INF , !P2 ;  /* 0xff800000b5a57808 */ /* 0x000fe20005000000 */
[----:B------:R-:W-:Y:S06]  /*b9f0*/  @!P5 BRA `(.L_x_1762) ;  /* 0x00000000005cd947 */ /* 0x000fec0003800000 */
        /* <DEDUP_REMOVED lines=13> */
.L_x_1764:
[----:B------:R-:W-:-:S05]  /*bad0*/  IMAD.U32 R12, RZ, RZ, UR28 ;  /* 0x0000001cff0c7e24 */ /* 0x000fca000f8e00ff */
[----:B------:R-:W-:-:S13]  /*bae0*/  ISETP.NE.AND P1, PT, R12, 0x1, PT ;  /* 0x000000010c00780c */ /* 0x000fda0003f25270 */
[----:B------:R-:W0:Y:S02]  /*baf0*/  @P1 LDC.64 R14, c[0x0][0x9e8] ;  /* 0x00027a00ff0e1b82 */ /* 0x000e240000000a00 */
[----:B0-----:R-:W-:-:S05]  /*bb00*/  @P1 IMAD.HI.U32 R14, R179, R14, RZ ;  /* 0x0000000eb30e1227 */ /* 0x001fca00078e00ff */
[----:B------:R-:W-:-:S07]  /*bb10*/  @P1 SHF.R.U32.HI R179, RZ, R15, R14 ;  /* 0x0000000fffb31219 */ /* 0x000fce000001160e */
.L_x_1765:
[----:B------:R-:W-:Y:S05]  /*bb20*/  BSYNC B0 ;  /* 0x0000000000007941 */ /* 0x000fea0003800000 */
.L_x_1763:
[----:B------:R-:W-:-:S05]  /*bb30*/  IMAD R179, R179, R12, -UR11 ;  /* 0x8000000bb3b37e24 */ /* 0x000fca000f8e020c */
[----:B------:R-:W-:-:S04]  /*bb40*/  IADD3 R179, -R0, R179, RZ ;  /* 0x000000b300b37210 */ /* 0x000fc80007ffe1ff */
[----:B------:R-:W-:Y:S02]  /*bb50*/  VIADDMNMX R176, R179, R12, R176, PT ;  /* 0x0000000cb3b07246 */ /* 0x000fe400038001b0 */
[----:B------:R-:W-:-:S07]  /*bb60*/  VIMNMX R178, R178, R179, !PT ;  /* 0x000000b3b2b27248 */ /* 0x000fce0007fe0100 */
.L_x_1762:
        /* <DEDUP_REMOVED lines=190> */
[----:B------:R-:W4:Y:S01]  /*c750*/  MUFU.EX2 R172, R172 ;  /* 0x000000ac00ac7308 */ /* 0x000f220000000800 */
        /* <DEDUP_REMOVED lines=16> */
[----:B----4-:R-:W-:Y:S01]  /*c860*/  FADD.FTZ R156, R172, R157 ;  /* 0x0000009dac9c7221 */ /* 0x010fe20000010000 */
        /* <DEDUP_REMOVED lines=38> */
[----:B------:R2:W4:Y:S01]  /*cad0*/  MUFU.EX2 R157, R153 ;  /* 0x00000099009d7308 */ /* 0x0005220000000800 */
        /* <DEDUP_REMOVED lines=23> */
[----:B------:R-:W5:Y:S01]  /*cc50*/  MUFU.EX2 R173, R173 ;  /* 0x000000ad00ad7308 */ /* 0x000f620000000800 */
        /* <DEDUP_REMOVED lines=10> */
[----:B----4-:R-:W-:Y:S01]  /*cd00*/  FADD.FTZ R15, R157, R168 ;  /* 0x000000a89d0f7221 */ /* 0x010fe20000010000 */
[----:B-1----:R-:W-:Y:S01]  /*cd10*/  F2FP.F16.F32.PACK_AB R157, R184, R157 ;  /* 0x0000009db89d723e */ /* 0x002fe200000000ff */
[-C--:B------:R-:W-:Y:S01]  /*cd20*/  FMUL.FTZ R83, R83, R22.reuse ;  /* 0x0000001653537220 */ /* 0x080fe20000410000 */
[----:B------:R-:W-:Y:S01]  /*cd30*/  FMUL.FTZ R86, R86, R22 ;  /* 0x0000001656567220 */ /* 0x000fe20000410000 */
[----:B------:R-:W-:Y:S01]  /*cd40*/  FADD.FTZ R168, R184, R15 ;  /* 0x0000000fb8a87221 */ /* 0x000fe20000010000 */
[----:B------:R-:W1:Y:S01]  /*cd50*/  MUFU.EX2 R182, R182 ;  /* 0x000000b600b67308 */ /* 0x000e620000000800 */
[C---:B-----5:R-:W-:Y:S01]  /*cd60*/  FADD.FTZ R160, R173.reuse, R156 ;  /* 0x0000009cada07221 */ /* 0x060fe20000010000 */
        /* <DEDUP_REMOVED lines=38> */
[----:B------:R-:W4:Y:S01]  /*cfd0*/  MUFU.EX2 R165, R190 ;  /* 0x000000be00a57308 */ /* 0x000f220000000800 */
        /* <DEDUP_REMOVED lines=16> */
[----:B----4-:R-:W-:Y:S01]  /*d0e0*/  FADD.FTZ R15, R165, R172 ;  /* 0x000000aca50f7221 */ /* 0x010fe20000010000 */
[-C--:B------:R-:W-:Y:S01]  /*d0f0*/  FMUL.FTZ R147, R147, R22.reuse ;  /* 0x0000001693937220 */ /* 0x080fe20000410000 */
[-C--:B------:R-:W-:Y:S01]  /*d100*/  FMUL.FTZ R150, R150, R22.reuse ;  /* 0x0000001696967220 */ /* 0x080fe20000410000 */
[----:B------:R-:W-:-:S04]  /*d110*/  FMUL.FTZ R151, R151, R22 ;  /* 0x0000001697977220 */ /* 0x000fc80000410000 */
[----:B------:R-:W4:Y:S01]  /*d120*/  MUFU.EX2 R170, R175 ;  /* 0x000000af00aa7308 */ /* 0x000f220000000800 */
[C---:B-1----:R-:W-:Y:S01]  /*d130*/  FADD.FTZ R14, R168.reuse, R15 ;  /* 0x0000000fa80e7221 */ /* 0x042fe20000010000 */
[----:B------:R-:W-:-:S03]  /*d140*/  F2FP.F16.F32.PACK_AB R165, R168, R165 ;  /* 0x000000a5a8a5723e */ /* 0x000fc600000000ff */
[----:B--2---:R-:W-:Y:S01]  /*d150*/  FADD.FTZ R15, R167, R14 ;  /* 0x0000000ea70f7221 */ /* 0x004fe20000010000 */
[----:B----4-:R-:W-:-:S03]  /*d160*/  F2FP.F16.F32.PACK_AB R167, R170, R167 ;  /* 0x000000a7aaa7723e */ /* 0x010fc600000000ff */
[----:B------:R-:W-:Y:S02]  /*d170*/  FADD.FTZ R4, R170, R15 ;  /* 0x0000000faa047221 */ /* 0x000fe40000010000 */
[----:B------:R0:W-:Y:S01]  /*d180*/  STSM.16.M88.4 [R7], R164 ;  /* 0x000000a407007844 */ /* 0x0001e20000000200 */
[----:B------:R-:W-:Y:S05]  /*d190*/  @!P4 BRA `(.L_x_1766) ;  /* 0x000000000004c947 */ /* 0x000fea0003800000 */
[----:B------:R-:W-:Y:S01]  /*d1a0*/  BPT.TRAP 0x1 ;  /* 0x000000040000795c */ /* 0x000fe20000300000 */
.L_x_1766:
[----:B------:R1:W2:Y:S01]  /*d1b0*/  SYNCS.PHASECHK.TRANS64.TRYWAIT P0, [UR25+0x28c50], R13 ;  /* 0x028c500dff0075a7 */ /* 0x0002a20008000159 */
[----:B------:R-:W-:Y:S05]  /*d1c0*/  @!P4 BRA `(.L_x_1767) ;  /* 0x000000000004c947 */ /* 0x000fea0003800000 */
[----:B------:R-:W-:Y:S01]  /*d1d0*/  BPT.TRAP 0x1 ;  /* 0x000000040000795c */ /* 0x000fe20000300000 */
.L_x_1767:
[----:B--2---:R-:W-:Y:S05]  /*d1e0*/  @P0 BRA `(.L_x_1768) ;  /* 0x0000000000080947 */ /* 0x004fea0003800000 */
[----:B------:R-:W2:Y:S02]  /*d1f0*/  SYNCS.PHASECHK.TRANS64.TRYWAIT P0, [UR25+0x28c50], R13 ;  /* 0x028c500dff0075a7 */ /* 0x000ea40008000159 */
[----:B--2---:R-:W-:Y:S05]  /*d200*/  @!P0 BRA `(.L_x_1769) ;  /* 0x0000007000f88947 */ /* 0x004fea0003800000 */
.L_x_1768:
        /* <DEDUP_REMOVED lines=34> */
.L_x_1770:
[----:B------:R-:W-:Y:S01]  /*d430*/  UIADD3 UR25, UR25, 0x28c60, URZ ;  /* 0x00028c6019197890 */ /* 0x000fe2000fffe03f */
[----:B------:R-:W-:Y:S01]  /*d440*/  ISETP.LT.AND P0, PT, R17, UR43, PT ;  /* 0x0000002b11007c0c */ /* 0x000fe2000bf01270 */
[----:B------:R-:W-:Y:S01]  /*d450*/  UIADD3 UR43, UR43, -0x1, URZ ;  /* 0xffffffff2b2b7890 */ /* 0x000fe2000fffe03f */
[----:B------:R-:W-:Y:S01]  /*d460*/  MOV R21, R11 ;  /* 0x0000000b00157202 */ /* 0x000fe20000000f00 */
[----:B------:R-:W-:Y:S01]  /*d470*/  UPRMT UR25, UR42, 0x654, UR25 ;  /* 0x000006542a197896 */ /* 0x000fe20008000019 */
[----:B------:R-:W-:Y:S01]  /*d480*/  IMAD.MOV.U32 R20, RZ, RZ, R12 ;  /* 0x000000ffff147224 */ /* 0x000fe200078e000c */
[----:B------:R-:W-:-:S07]  /*d490*/  UMOV UR26, UR4 ;  /* 0x00000004001a7c82 */ /* 0x000fce0008000000 */
[----:B------:R-:W-:Y:S01]  /*d4a0*/  SYNCS.ARRIVE.TRANS64.RED.A1T0 RZ, [UR25], RZ ;  /* 0x000000ffffff79a7 */ /* 0x000fe20008100419 */
[----:B------:R-:W-:Y:S05]  /*d4b0*/  @P0 BRA `(.L_x_1771) ;  /* 0xffffffd8002c0947 */ /* 0x000fea000383ffff */
.L_x_1752:
[----:B------:R-:W4:Y:S01]  /*d4c0*/  SHFL.BFLY PT, R0, R3, 0x2, 0x1f ;  /* 0x0c401f0003007f89 */ /* 0x000f2200000e0000 */
[----:B------:R-:W-:Y:S08]  /*d4d0*/  BAR.ARV 0x8, 0x100 ;  /* 0x0204000000007b1d */ /* 0x000ff00000002000 */
[----:B------:R-:W-:Y:S01]  /*d4e0*/  BAR.SYNC.DEFER_BLOCKING 0xf, 0x100 ;  /* 0x03c4000000007b1d */ /* 0x000fe20000010000 */
[----:B------:R-:W-:-:S05]  /*d4f0*/  ISETP.NE.AND P0, PT, R10, RZ, PT ;  /* 0x000000ff0a00720c */ /* 0x000fca0003f05270 */
[----:B01----:R-:W0:Y:S01]  /*d500*/  SHFL.BFLY PT, R7, R4, 0x2, 0x1f ;  /* 0x0c401f0004077f89 */ /* 0x003e2200000e0000 */
[----:B----4-:R-:W-:Y:S01]  /*d510*/  FADD.FTZ R2, R0, R3 ;  /* 0x0000000300027221 */ /* 0x010fe20000010000 */
[----:B------:R-:W-:-:S04]  /*d520*/  MOV R3, UR10 ;  /* 0x0000000a00037c02 */ /* 0x000fc80008000f00 */
[----:B------:R-:W1:Y:S01]  /*d530*/  SHFL.BFLY PT, R5, R2, 0x1, 0x1f ;  /* 0x0c201f0002057f89 */ /* 0x000e6200000e0000 */
[----:B0-----:R-:W-:Y:S01]  /*d540*/  FADD.FTZ R7, R7, R4 ;  /* 0x0000000407077221 */ /* 0x001fe20000010000 */
[----:B------:R-:W-:-:S04]  /*d550*/  IMAD.MOV.U32 R4, RZ, RZ, -0x800000 ;  /* 0xff800000ff047424 */ /* 0x000fc800078e00ff */
[----:B------:R-:W2:Y:S01]  /*d560*/  SHFL.BFLY PT, R0, R7, 0x1, 0x1f ;  /* 0x0c201f0007007f89 */ /* 0x000ea200000e0000 */
[----:B-1----:R-:W-:Y:S01]  /*d570*/  FADD.FTZ R8, R2, R5 ;  /* 0x0000000502087221 */ /* 0x002fe20000010000 */
[----:B------:R-:W-:Y:S02]  /*d580*/  IMAD.MOV.U32 R5, RZ, RZ, RZ ;  /* 0x000000ffff057224 */ /* 0x000fe400078e00ff */
[----:B------:R-:W-:Y:S02]  /*d590*/  IMAD.U32 R2, RZ, RZ, UR4 ;  /* 0x00000004ff027e24 */ /* 0x000fe4000f8e00ff */
[----:B------:R-:W-:Y:S02]  /*d5a0*/  FSETP.NE.FTZ.AND P1, PT, R8, RZ, PT ;  /* 0x000000ff0800720b */ /* 0x000fe40003f35000 */
[----:B------:R-:W-:-:S05]  /*d5b0*/  IMAD R2, R2, 0x40, R9 ;  /* 0x0000004002027824 */ /* 0x000fca00078e0209 */
[----:B------:R-:W-:-:S06]  /*d5c0*/  @!P0 LEA R2, R2, UR40, 0x2 ;  /* 0x0000002802028c11 */ /* 0x000fcc000f8e10ff */
[----:B------:R-:W0:Y:S01]  /*d5d0*/  @P1 MUFU.RCP R5, R8 ;  /* 0x0000000800051308 */ /* 0x000e220000001000 */
[----:B------:R-:W-:Y:S01]  /*d5e0*/  @P1 FMUL.FTZ R3, R3, 0.69314718246459960938 ;  /* 0x3f31721803031820 */ /* 0x000fe20000410000 */
[----:B--23--:R-:W-:Y:S01]  /*d5f0*/  FADD.FTZ R13, R7, R0 ;  /* 0x00000000070d7221 */ /* 0x00cfe20000010000 */
[----:B------:R-:W-:-:S04]  /*d600*/  MOV R0, RZ ;  /* 0x000000ff00007202 */ /* 0x000fc80000000f00 */
[----:B------:R-:W-:Y:S01]  /*d610*/  FSETP.NE.FTZ.AND P2, PT, R13, RZ, PT ;  /* 0x000000ff0d00720b */ /* 0x000fe20003f55000 */
[----:B------:R-:W-:Y:S01]  /*d620*/  @P1 MUFU.LG2 R6, R8 ;  /* 0x0000000800061308 */ /* 0x000fe20000000c00 */
[----:B0-----:R0:W-:Y:S01]  /*d630*/  @!P0 STS [R2+0x28800], R5 ;  /* 0x0288000502008388 */ /* 0x0011e20000000800 */
[-C--:B------:R-:W-:Y:S01]  /*d640*/  FMUL.FTZ R24, R24, R5.reuse ;  /* 0x0000000518187220 */ /* 0x080fe20000410000 */
[----:B------:R-:W-:-:S09]  /*d650*/  FMUL.FTZ R25, R25, R5 ;  /* 0x0000000519197220 */ /* 0x000fd20000410000 */
        /* <DEDUP_REMOVED lines=8> */
[----:B------:R-:W2:Y:S01]  /*d6e0*/  @P2 MUFU.LG2 R7, R13 ;  /* 0x0000000d00072308 */ /* 0x000ea20000000c00 */
        /* <DEDUP_REMOVED lines=57> */
[----:B------:R-:W-:Y:S01]  /*da80*/  @P1 FMUL.FTZ R6, R6, 0.69314718246459960938 ;  /* 0x3f31721806061820 */ /* 0x000fe20000410000 */
[----:B--2---:R-:W-:Y:S01]  /*da90*/  @P2 FMUL.FTZ R8, R7, 0.69314718246459960938 ;  /* 0x3f31721807082820 */ /* 0x004fe20000410000 */
[----:B-1----:R-:W-:Y:S01]  /*daa0*/  MOV R2, 0xff800000 ;  /* 0xff80000000027802 */ /* 0x002fe20000000f00 */
        /* <DEDUP_REMOVED lines=69> */
.L_x_1676:
[----:B------:R-:W-:Y:S05]  /*df00*/  @P0 BRA `(.L_x_1772) ;  /* 0x0000002000e00947 */ /* 0x000fea0003800000 */
[----:B------:R-:W1:Y:S01]  /*df10*/  S2R R0, SR_TID.X ;  /* 0x0000000000007919 */ /* 0x000e620000002100 */
[----:B------:R-:W2:Y:S01]  /*df20*/  S2UR UR5, SR_CgaCtaId ;  /* 0x00000000000579c3 */ /* 0x000ea20000008800 */
[----:B------:R-:W-:Y:S01]  /*df30*/  UMOV UR4, 0x400 ;  /* 0x0000040000047882 */ /* 0x000fe20000000000 */
[----:B------:R-:W-:-:S06]  /*df40*/  IMAD.MOV R3, RZ, RZ, -R18 ;  /* 0x000000ffff037224 */ /* 0x000fcc00078e0a12 */
[----:B------:R-:W-:Y:S01]  /*df50*/  BAR.SYNC.DEFER_BLOCKING 0x1, 0x100 ;  /* 0x0044000000007b1d */ /* 0x000fe20000010000 */
[----:B0-----:R-:W-:-:S07]  /*df60*/  SHF.R.S32.HI R9, RZ, 0x1f, R18 ;  /* 0x0000001fff097819 */ /* 0x001fce0000011412 */
[----:B------:R-:W0:Y:S08]  /*df70*/  S2UR UR6, SR_CTAID.Y ;  /* 0x00000000000679c3 */ /* 0x000e300000002600 */
[----:B------:R-:W0:Y:S01]  /*df80*/  LDC R12, c[0x0][0xc50] ;  /* 0x00031400ff0c7b82 */ /* 0x000e220000000800 */
[----:B--2---:R-:W-:-:S07]  /*df90*/  ULEA UR4, UR5, UR4, 0x18 ;  /* 0x0000000405047291 */ /* 0x004fce000f8ec03f */
[----:B------:R-:W2:Y:S01]  /*dfa0*/  LDC R6, c[0x0][0xbe8] ;  /* 0x0002fa00ff067b82 */ /* 0x000ea20000000800 */
[----:B------:R-:W-:Y:S01]  /*dfb0*/  UIADD3 UR4, UR4, 0x28c20, URZ ;  /* 0x00028c2004047890 */ /* 0x000fe2000fffe03f */
[----:B-1----:R-:W-:-:S03]  /*dfc0*/  VIADD R152, R0, 0xffffff80 ;  /* 0xffffff8000987836 */ /* 0x002fc60000000000 */
[----:B------:R-:W-:Y:S02]  /*dfd0*/  UPRMT UR4, URZ, 0x654, UR4 ;  /* 0x000006543f047896 */ /* 0x000fe40008000004 */
[----:B------:R-:W-:-:S04]  /*dfe0*/  SHF.R.S32.HI R153, RZ, 0x1f, R152 ;  /* 0x0000001fff997819 */ /* 0x000fc80000011498 */
[----:B------:R-:W-:Y:S01]  /*dff0*/  LEA.HI R10, R153, R152, RZ, 0x7 ;  /* 0x00000098990a7211 */ /* 0x000fe200078f38ff */
[----:B0-----:R-:W-:Y:S02]  /*e000*/  IMAD R3, R12, R3, UR6 ;  /* 0x000000060c037e24 */ /* 0x001fe4000f8e0203 */
[----:B------:R-:W-:Y:S01]  /*e010*/  SYNCS.ARRIVE.TRANS64.RED.A1T0 RZ, [UR4], RZ ;  /* 0x000000ffffff79a7 */ /* 0x000fe20008100404 */
[----:B------:R-:W-:Y:S02]  /*e020*/  SHF.R.S32.HI R8, RZ, 0x7, R10 ;  /* 0x00000007ff087819 */ /* 0x000fe4000001140a */
[----:B------:R-:W-:-:S03]  /*e030*/  LOP3.LUT R5, R10, 0xffffff80, RZ, 0xc0, !PT ;  /* 0xffffff800a057812 */ /* 0x000fc600078ec0ff */
[----:B------:R-:W0:Y:S01]  /*e040*/  SHFL.IDX PT, R7, R8, RZ, 0x1f ;  /* 0x00001fff08077589 */ /* 0x000e2200000e0000 */
[----:B------:R-:W-:Y:S02]  /*e050*/  IADD3 R0, R152, -R5, RZ ;  /* 0x8000000598007210 */ /* 0x000fe40007ffe0ff */
[----:B------:R-:W-:Y:S02]  /*e060*/  SHF.R.S32.HI R5, RZ, 0x1f, R3 ;  /* 0x0000001fff057819 */ /* 0x000fe40000011403 */
[----:B------:R-:W-:Y:S02]  /*e070*/  SHF.R.S32.HI R157, RZ, 0x1f, R0 ;  /* 0x0000001fff9d7819 */ /* 0x000fe40000011400 */
[----:B0-----:R-:W-:Y:S02]  /*e080*/  ISETP.NE.AND P0, PT, R7, RZ, PT ;  /* 0x000000ff0700720c */ /* 0x001fe40003f05270 */
[----:B------:R-:W-:-:S11]  /*e090*/  LEA.HI R7, R157, R0, RZ, 0x2 ;  /* 0x000000009d077211 */ /* 0x000fd600078f10ff */
[----:B--2---:R-:W-:Y:S05]  /*e0a0*/  @P0 BRA `(.L_x_1773) ;  /* 0x0000000400380947 */ /* 0x004fea0003800000 */
[----:B------:R-:W0:Y:S01]  /*e0b0*/  LDC R19, c[0x0][0xbe8] ;  /* 0x0002fa00ff137b82 */ /* 0x000e220000000800 */
[----:B------:R-:W-:Y:S01]  /*e0c0*/  LOP3.LUT R11, R10, 0xffffff80, RZ, 0xc0, !PT ;  /* 0xffffff800a0b7812 */ /* 0x000fe200078ec0ff */
[----:B------:R-:W1:Y:S01]  /*e0d0*/  S2R R155, SR_CTAID.X ;  /* 0x00000000009b7919 */ /* 0x000e620000002500 */
[----:B------:R-:W-:Y:S01]  /*e0e0*/  LEA.HI R12, R153, R152, RZ, 0x2 ;  /* 0x00000098990c7211 */ /* 0x000fe200078f10ff */
[----:B------:R-:W-:Y:S02]  /*e0f0*/  ULDC.64 UR4, c[0x0][0xbd0] ;  /* 0x0002f40000047ab9 */ /* 0x000fe40000000a00 */
[----:B------:R-:W-:Y:S01]  /*e100*/  IMAD.IADD R16, R152, 0x1, -R11 ;  /* 0x0000000198107824 */ /* 0x000fe200078e0a0b */
[----:B------:R-:W-:Y:S01]  /*e110*/  LOP3.LUT R15, R12, 0xfffffffc, RZ, 0xc0, !PT ;  /* 0xfffffffc0c0f7812 */ /* 0x000fe200078ec0ff */
[----:B------:R-:W2:Y:S03]  /*e120*/  S2UR UR6, SR_CTAID.Z ;  /* 0x00000000000679c3 */ /* 0x000ea60000002700 */
[----:B------:R-:W-:Y:S01]  /*e130*/  SHF.R.S32.HI R11, RZ, 0x1f, R16 ;  /* 0x0000001fff0b7819 */ /* 0x000fe20000011410 */
[----:B------:R-:W-:-:S03]  /*e140*/  IMAD.IADD R15, R152, 0x1, -R15 ;  /* 0x00000001980f7824 */ /* 0x000fc600078e0a0f */
[-C--:B------:R-:W-:Y:S01]  /*e150*/  LEA.HI R20, R11, R16.reuse, RZ, 0x2 ;  /* 0x000000100b147211 */ /* 0x080fe200078f10ff */
[----:B------:R-:W3:Y:S01]  /*e160*/  LDC.64 R22, c[0x0][0xbd8] ;  /* 0x0002f600ff167b82 */ /* 0x000ee20000000a00 */
[----:B------:R-:W-:Y:S02]  /*e170*/  LEA.HI R12, R15, R15, RZ, 0x1 ;  /* 0x0000000f0f0c7211 */ /* 0x000fe400078f08ff */
[--C-:B------:R-:W-:Y:S02]  /*e180*/  SHF.R.S32.HI R10, RZ, 0x2, R20.reuse ;  /* 0x00000002ff0a7819 */ /* 0x100fe40000011414 */
[----:B------:R-:W-:Y:S02]  /*e190*/  SHF.R.S32.HI R13, RZ, 0x1f, R20 ;  /* 0x0000001fff0d7819 */ /* 0x000fe40000011414 */
[----:B------:R-:W-:Y:S02]  /*e1a0*/  LEA.HI R11, R11, R16, RZ, 0x5 ;  /* 0x000000100b0b7211 */ /* 0x000fe400078f28ff */
[----:B0-----:R-:W-:-:S02]  /*e1b0*/  ISETP.NE.AND P0, PT, R19, 0x1, PT ;  /* 0x000000011300780c */ /* 0x001fc40003f05270 */
[----:B------:R-:W-:Y:S02]  /*e1c0*/  LEA.HI R13, R13, R10, RZ, 0x3 ;  /* 0x0000000a0d0d7211 */ /* 0x000fe400078f18ff */
[----:B------:R-:W-:Y:S02]  /*e1d0*/  LOP3.LUT R12, R12, 0x1ffffffe, RZ, 0xc0, !PT ;  /* 0x1ffffffe0c0c7812 */ /* 0x000fe400078ec0ff */
[----:B------:R-:W-:Y:S02]  /*e1e0*/  LOP3.LUT R13, R13, 0xfffffff8, RZ, 0xc0, !PT ;  /* 0xfffffff80d0d7812 */ /* 0x000fe400078ec0ff */
[----:B------:R-:W-:Y:S01]  /*e1f0*/  SHF.R.S32.HI R11, RZ, 0x5, R11 ;  /* 0x00000005ff0b7819 */ /* 0x000fe2000001140b */
[----:B------:R-:W-:Y:S01]  /*e200*/  IMAD.IADD R15, R15, 0x1, -R12 ;  /* 0x000000010f0f7824 */ /* 0x000fe200078e0a0c */
[----:B------:R-:W-:Y:S01]  /*e210*/  IADD3 R10, R10, -R13, RZ ;  /* 0x8000000d0a0a7210 */ /* 0x000fe20007ffe0ff */
[----:B------:R-:W-:Y:S02]  /*e220*/  IMAD R13, R9, UR4, RZ ;  /* 0x00000004090d7c24 */ /* 0x000fe4000f8e02ff */
[----:B------:R-:W0:Y:S02]  /*e230*/  @P0 LDC R17, c[0x0][0xbec] ;  /* 0x0002fb00ff110b82 */ /* 0x000e240000000800 */
[----:B------:R-:W-:-:S02]  /*e240*/  IMAD R154, R11, 0x10, R10 ;  /* 0x000000100b9a7824 */ /* 0x000fc400078e020a */
[C---:B------:R-:W-:Y:S01]  /*e250*/  IMAD.WIDE.U32 R10, R18.reuse, UR4, RZ ;  /* 0x00000004120a7c25 */ /* 0x040fe2000f8e00ff */
[----:B--2---:R-:W-:Y:S02]  /*e260*/  USHF.R.S32.HI UR4, URZ, 0x1f, UR6 ;  /* 0x0000001f3f047899 */ /* 0x004fe40008011406 */
[----:B------:R-:W-:Y:S01]  /*e270*/  LEA R12, R15, R154, 0x3 ;  /* 0x0000009a0f0c7211 */ /* 0x000fe200078e18ff */
[----:B------:R-:W2:Y:S01]  /*e280*/  @P0 LDC R21, c[0x0][0xbf0] ;  /* 0x0002fc00ff150b82 */ /* 0x000ea20000000800 */
[----:B------:R-:W-:Y:S02]  /*e290*/  IMAD R13, R18, UR5, R13 ;  /* 0x00000005120d7c24 */ /* 0x000fe4000f8e020d */
[----:B---3--:R-:W-:Y:S01]  /*e2a0*/  IMAD R14, R22, UR4, RZ ;  /* 0x00000004160e7c24 */ /* 0x008fe2000f8e02ff */
[----:B------:R-:W-:Y:S01]  /*e2b0*/  ULDC.64 UR4, c[0x0][0xbe0] ;  /* 0x0002f80000047ab9 */ /* 0x000fe20000000a00 */
[----:B-1----:R-:W-:Y:S02]  /*e2c0*/  IMAD R12, R155, 0x40, R12 ;  /* 0x000000409b0c7824 */ /* 0x002fe400078e020c */
[----:B------:R-:W-:-:S02]  /*e2d0*/  IMAD R15, R23, UR6, R14 ;  /* 0x00000006170f7c24 */ /* 0x000fc4000f8e020e */
[----:B------:R-:W-:Y:S01]  /*e2e0*/  IMAD.IADD R11, R11, 0x1, R13 ;  /* 0x000000010b0b7824 */ /* 0x000fe200078e020d */
[----:B------:R-:W-:Y:S01]  /*e2f0*/  MOV R13, R12 ;  /* 0x0000000c000d7202 */ /* 0x000fe20000000f00 */
[----:B------:R-:W-:-:S04]  /*e300*/  IMAD.WIDE.U32 R10, R22, UR6, R10 ;  /* 0x00000006160a7c25 */ /* 0x000fc8000f8e000a */
[----:B0-----:R-:W-:-:S04]  /*e310*/  @P0 IMAD.HI.U32 R14, R12, R17, RZ ;  /* 0x000000110c0e0227 */ /* 0x001fc800078e00ff */
[----:B------:R-:W-:Y:S01]  /*e320*/  IMAD.IADD R11, R11, 0x1, R15 ;  /* 0x000000010b0b7824 */ /* 0x000fe200078e020f */
[----:B--2---:R-:W-:Y:S01]  /*e330*/  @P0 SHF.R.U32.HI R13, RZ, R21, R14 ;  /* 0x00000015ff0d0219 */ /* 0x004fe2000001160e */
[----:B------:R-:W-:Y:S02]  /*e340*/  IMAD R14, R5, UR4, RZ ;  /* 0x00000004050e7c24 */ /* 0x000fe4000f8e02ff */
[----:B------:R-:W-:Y:S01]  /*e350*/  IMAD.WIDE.U32 R10, R3, UR4, R10 ;  /* 0x00000004030a7c25 */ /* 0x000fe2000f8e000a */
[----:B------:R-:W-:-:S03]  /*e360*/  SHF.R.S32.HI R17, RZ, 0x1f, R13 ;  /* 0x0000001fff117819 */ /* 0x000fc6000001140d */
[----:B------:R-:W-:Y:S01]  /*e370*/  IMAD.MOV R15, RZ, RZ, -R13 ;  /* 0x000000ffff0f7224 */ /* 0x000fe200078e0a0d */
[----:B------:R-:W-:Y:S01]  /*e380*/  IADD3 R10, P0, R13, R10, RZ ;  /* 0x0000000a0d0a7210 */ /* 0x000fe20007f1e0ff */
[----:B------:R-:W-:Y:S01]  /*e390*/  IMAD R14, R3, UR5, R14 ;  /* 0x00000005030e7c24 */ /* 0x000fe2000f8e020e */
[----:B------:R-:W-:Y:S01]  /*e3a0*/  ULDC.64 UR4, c[0x0][0xbc8] ;  /* 0x0002f20000047ab9 */ /* 0x000fe20000000a00 */
[----:B------:R-:W-:Y:S01]  /*e3b0*/  IMAD R15, R19, R15, R12 ;  /* 0x0000000f130f7224 */ /* 0x000fe200078e020c */
[----:B------:R-:W-:Y:S02]  /*e3c0*/  LOP3.LUT R13, R20, 0x7ffffffc, RZ, 0xc0, !PT ;  /* 0x7ffffffc140d7812 */ /* 0x000fe400078ec0ff */
[----:B------:R-:W-:Y:S02]  /*e3d0*/  IADD3.X R11, R17, R11, R14, P0, !PT ;  /* 0x0000000b110b7210 */ /* 0x000fe400007fe40e */
[----:B------:R-:W-:Y:S02]  /*e3e0*/  SHF.R.S32.HI R12, RZ, 0x1f, R15 ;  /* 0x0000001fff0c7819 */ /* 0x000fe4000001140f */
[----:B------:R-:W-:Y:S01]  /*e3f0*/  LEA R14, R155, R154, 0x6 ;  /* 0x0000009a9b0e7211 */ /* 0x000fe200078e30ff */
        /* <DEDUP_REMOVED lines=10> */
[----:B------:R-:W-:Y:S02]  /*e4a0*/  SHFL.IDX PT, R12, R17, 0x1, 0x1c1f ;  /* 0x003c1f00110c7f89 */ /* 0x000fe400000e0000 */
[----:B------:R-:W-:-:S02]  /*e4b0*/  IMAD.IADD R21, R8, 0x1, -R15 ;  /* 0x0000000108157824 */ /* 0x000fc400078e0a0f */
[----:B------:R-:W-:Y:S01]  /*e4c0*/  IMAD.IADD R15, R16, 0x1, -R13 ;  /* 0x00000001100f7824 */ /* 0x000fe200078e0a0d */
[----:B------:R-:W-:Y:S01]  /*e4d0*/  SHFL.IDX PT, R10, R17, RZ, 0x1c1f ;  /* 0x001c1fff110a7589 */ /* 0x000fe200000e0000 */
[----:B------:R-:W-:Y:S02]  /*e4e0*/  IMAD.U32 R16, R21, -0x100, RZ ;  /* 0xffffff0015107824 */ /* 0x000fe400078e00ff */
[----:B------:R-:W-:Y:S01]  /*e4f0*/  IMAD.SHL.U32 R21, R15, 0x2, RZ ;  /* 0x000000020f157824 */ /* 0x000fe200078e00ff */
[----:B------:R-:W0:Y:S01]  /*e500*/  SHFL.IDX PT, R11, R20, RZ, 0x1c1f ;  /* 0x001c1fff140b7589 */ /* 0x000e2200000e0000 */
[----:B------:R-:W-:-:S03]  /*e510*/  IMAD R15, R19, UR4, RZ ;  /* 0x00000004130f7c24 */ /* 0x000fc6000f8e02ff */
[----:B------:R-:W1:Y:S01]  /*e520*/  SHFL.IDX PT, R13, R20, 0x1, 0x1c1f ;  /* 0x003c1f00140d7f89 */ /* 0x000e6200000e0000 */
[----:B------:R-:W-:Y:S02]  /*e530*/  ISETP.NE.AND P0, PT, R21, R16, PT ;  /* 0x000000101500720c */ /* 0x000fe40003f05270 */
[C---:B------:R-:W-:Y:S02]  /*e540*/  IADD3 R16, R14.reuse, 0x8, RZ ;  /* 0x000000080e107810 */ /* 0x040fe40007ffe0ff */
[-C--:B------:R-:W-:Y:S02]  /*e550*/  ISETP.GE.OR P1, PT, R14, R15.reuse, P0 ;  /* 0x0000000f0e00720c */ /* 0x080fe40000726670 */
[----:B------:R-:W-:-:S11]  /*e560*/  ISETP.GE.OR P0, PT, R16, R15, P0 ;  /* 0x0000000f1000720c */ /* 0x000fd60000706670 */
[----:B0-----:R0:W-:Y:S04]  /*e570*/  @!P1 ST.E desc[UR36][R10.64], R4 ;  /* 0x000000040a009985 */ /* 0x0011e8000c101924 */
[----:B-1----:R0:W-:Y:S02]  /*e580*/  @!P0 ST.E desc[UR36][R12.64], R2 ;  /* 0x000000020c008985 */ /* 0x0021e4000c101924 */
.L_x_1773:
[----:B------:R-:W-:Y:S01]  /*e590*/  ISETP.NE.AND P0, PT, R6, 0x1, PT ;  /* 0x000000010600780c */ /* 0x000fe20003f05270 */
[----:B------:R-:W1:Y:S01]  /*e5a0*/  S2R R14, SR_CTAID.X ;  /* 0x00000000000e7919 */ /* 0x000e620000002500 */
[--C-:B0-----:R-:W-:Y:S01]  /*e5b0*/  SHF.R.S32.HI R2, RZ, 0x2, R7.reuse ;  /* 0x00000002ff027819 */ /* 0x101fe20000011407 */
[----:B------:R-:W0:Y:S01]  /*e5c0*/  S2UR UR6, SR_CTAID.Z ;  /* 0x00000000000679c3 */ /* 0x000e220000002700 */
[----:B------:R-:W-:Y:S01]  /*e5d0*/  SHF.R.S32.HI R11, RZ, 0x1f, R7 ;  /* 0x0000001fff0b7819 */ /* 0x000fe20000011407 */
[----:B------:R-:W-:Y:S01]  /*e5e0*/  ULDC.64 UR4, c[0x0][0xb38] ;  /* 0x0002ce0000047ab9 */ /* 0x000fe20000000a00 */
[----:B------:R-:W-:Y:S01]  /*e5f0*/  LEA.HI R153, R153, R152, RZ, 0x2 ;  /* 0x0000009899997211 */ /* 0x000fe200078f10ff */
[----:B------:R-:W-:Y:S01]  /*e600*/  IMAD R9, R9, UR4, RZ ;  /* 0x0000000409097c24 */ /* 0x000fe2000f8e02ff */
[----:B------:R-:W-:Y:S01]  /*e610*/  LEA.HI R11, R11, R2, RZ, 0x3 ;  /* 0x000000020b0b7211 */ /* 0x000fe200078f18ff */
[----:B------:R-:W-:Y:S01]  /*e620*/  BSSY B0, `(.L_x_1774) ;  /* 0x00000ff000007945 */ /* 0x000fe20003800000 */
[----:B------:R-:W-:Y:S01]  /*e630*/  LOP3.LUT R153, R153, 0xfffffffc, RZ, 0xc0, !PT ;  /* 0xfffffffc99997812 */ /* 0x000fe200078ec0ff */
[----:B------:R-:W2:Y:S01]  /*e640*/  LDC.64 R12, c[0x0][0xb40] ;  /* 0x0002d000ff0c7b82 */ /* 0x000ea20000000a00 */
[----:B------:R-:W-:Y:S01]  /*e650*/  LOP3.LUT R11, R11, 0xfffffff8, RZ, 0xc0, !PT ;  /* 0xfffffff80b0b7812 */ /* 0x000fe200078ec0ff */
[----:B------:R-:W-:Y:S01]  /*e660*/  IMAD R9, R18, UR5, R9 ;  /* 0x0000000512097c24 */ /* 0x000fe2000f8e0209 */
[----:B------:R-:W-:Y:S01]  /*e670*/  LEA.HI R157, R157, R0, RZ, 0x5 ;  /* 0x000000009d9d7211 */ /* 0x000fe200078f28ff */
[----:B------:R-:W-:-:S02]  /*e680*/  IMAD.IADD R153, R152, 0x1, -R153 ;  /* 0x0000000198997824 */ /* 0x000fc400078e0a99 */
[----:B------:R-:W-:Y:S01]  /*e690*/  IMAD.IADD R4, R2, 0x1, -R11 ;  /* 0x0000000102047824 */ /* 0x000fe200078e0a0b */
[----:B------:R-:W-:Y:S01]  /*e6a0*/  SHF.R.S32.HI R157, RZ, 0x5, R157 ;  /* 0x00000005ff9d7819 */ /* 0x000fe2000001149d */
[----:B------:R-:W3:Y:S01]  /*e6b0*/  @P0 LDC R16, c[0x0][0xbec] ;  /* 0x0002fb00ff100b82 */ /* 0x000ee20000000800 */
[----:B------:R-:W-:Y:S01]  /*e6c0*/  LEA.HI R2, R153, R153, RZ, 0x1 ;  /* 0x0000009999027211 */ /* 0x000fe200078f08ff */
[----:B------:R-:W-:-:S03]  /*e6d0*/  IMAD.WIDE.U32 R18, R18, UR4, RZ ;  /* 0x0000000412127c25 */ /* 0x000fc6000f8e00ff */
[----:B------:R-:W-:Y:S01]  /*e6e0*/  LOP3.LUT R2, R2, 0x1ffffffe, RZ, 0xc0, !PT ;  /* 0x1ffffffe02027812 */ /* 0x000fe200078ec0ff */
[----:B------:R-:W-:Y:S01]  /*e6f0*/  IMAD R157, R157, 0x10, R4 ;  /* 0x000000109d9d7824 */ /* 0x000fe200078e0204 */
[----:B------:R-:W-:Y:S01]  /*e700*/  IADD3 R19, R19, R9, RZ ;  /* 0x0000000913137210 */ /* 0x000fe20007ffe0ff */
[----:B------:R-:W4:Y:S01]  /*e710*/  @P0 LDC R17, c[0x0][0xbf0] ;  /* 0x0002fc00ff110b82 */ /* 0x000f220000000800 */
[----:B------:R-:W-:Y:S01]  /*e720*/  IADD3 R2, R153, -R2, RZ ;  /* 0x8000000299027210 */ /* 0x000fe20007ffe0ff */
[----:B0-----:R-:W-:-:S04]  /*e730*/  USHF.R.S32.HI UR4, URZ, 0x1f, UR6 ;  /* 0x0000001f3f047899 */ /* 0x001fc80008011406 */
[----:B------:R-:W-:Y:S02]  /*e740*/  IMAD R11, R2, 0x8, R157 ;  /* 0x00000008020b7824 */ /* 0x000fe400078e029d */
[----:B--2---:R-:W-:Y:S01]  /*e750*/  IMAD R2, R12, UR4, RZ ;  /* 0x000000040c027c24 */ /* 0x004fe2000f8e02ff */
[----:B------:R-:W-:Y:S01]  /*e760*/  ULDC.64 UR4, c[0x0][0xb48] ;  /* 0x0002d20000047ab9 */ /* 0x000fe20000000a00 */
[----:B-1----:R-:W-:Y:S02]  /*e770*/  IMAD R15, R14, 0x40, R11 ;  /* 0x000000400e0f7824 */ /* 0x002fe400078e020b */
[----:B------:R-:W-:Y:S02]  /*e780*/  IMAD R13, R13, UR6, R2 ;  /* 0x000000060d0d7c24 */ /* 0x000fe4000f8e0202 */
[----:B------:R-:W-:-:S04]  /*e790*/  IMAD.WIDE.U32 R10, R12, UR6, R18 ;  /* 0x000000060c0a7c25 */ /* 0x000fc8000f8e0012 */
[----:B---3--:R-:W-:Y:S01]  /*e7a0*/  @P0 IMAD.HI.U32 R16, R15, R16, RZ ;  /* 0x000000100f100227 */ /* 0x008fe200078e00ff */
[----:B------:R-:W-:-:S03]  /*e7b0*/  IADD3 R11, R11, R13, RZ ;  /* 0x0000000d0b0b7210 */ /* 0x000fc60007ffe0ff */
[----:B------:R-:W-:Y:S02]  /*e7c0*/  IMAD.MOV.U32 R9, RZ, RZ, R15 ;  /* 0x000000ffff097224 */ /* 0x000fe400078e000f */
[----:B------:R-:W-:Y:S01]  /*e7d0*/  IMAD R2, R5, UR4, RZ ;  /* 0x0000000405027c24 */ /* 0x000fe2000f8e02ff */
[----:B----4-:R-:W-:-:S03]  /*e7e0*/  @P0 SHF.R.U32.HI R9, RZ, R17, R16 ;  /* 0x00000011ff090219 */ /* 0x010fc60000011610 */
[C---:B------:R-:W-:Y:S01]  /*e7f0*/  IMAD R13, R3.reuse, UR5, R2 ;  /* 0x00000005030d7c24 */ /* 0x040fe2000f8e0202 */
[--C-:B------:R-:W-:Y:S01]  /*e800*/  SHF.R.S32.HI R4, RZ, 0x1f, R9.reuse ;  /* 0x0000001fff047819 */ /* 0x100fe20000011409 */
[----:B------:R-:W-:Y:S02]  /*e810*/  IMAD.MOV R5, RZ, RZ, -R9 ;  /* 0x000000ffff057224 */ /* 0x000fe400078e0a09 */
[----:B------:R-:W-:Y:S01]  /*e820*/  IMAD.WIDE.U32 R2, R3, UR4, R10 ;  /* 0x0000000403027c25 */ /* 0x000fe2000f8e000a */
[----:B------:R-:W-:-:S03]  /*e830*/  ULDC.64 UR4, c[0x0][0xb30] ;  /* 0x0002cc0000047ab9 */ /* 0x000fc60000000a00 */
[----:B------:R-:W-:Y:S02]  /*e840*/  IMAD R5, R6, R5, R15 ;  /* 0x0000000506057224 */ /* 0x000fe400078e020f */
[----:B------:R-:W-:Y:S02]  /*e850*/  IMAD R4, R4, UR4, RZ ;  /* 0x0000000404047c24 */ /* 0x000fe4000f8e02ff */
[----:B------:R-:W-:Y:S02]  /*e860*/  IMAD.IADD R3, R3, 0x1, R13 ;  /* 0x0000000103037824 */ /* 0x000fe400078e020d */
[C---:B------:R-:W-:Y:S01]  /*e870*/  IMAD R11, R9.reuse, UR5, R4 ;  /* 0x00000005090b7c24 */ /* 0x040fe2000f8e0204 */
[----:B------:R-:W-:Y:S01]  /*e880*/  SHF.R.S32.HI R4, RZ, 0x1f, R5 ;  /* 0x0000001fff047819 */ /* 0x000fe20000011405 */
[----:B------:R-:W-:Y:S01]  /*e890*/  IMAD.WIDE.U32 R2, R9, UR4, R2 ;  /* 0x0000000409027c25 */ /* 0x000fe2000f8e0002 */
[----:B------:R-:W-:-:S03]  /*e8a0*/  ULDC.64 UR4, c[0x0][0xb28] ;  /* 0x0002ca0000047ab9 */ /* 0x000fc60000000a00 */
[----:B------:R-:W-:Y:S01]  /*e8b0*/  IMAD R4, R4, UR4, RZ ;  /* 0x0000000404047c24 */ /* 0x000fe2000f8e02ff */
[----:B------:R-:W-:-:S03]  /*e8c0*/  IADD3 R3, R3, R11, RZ ;  /* 0x0000000b03037210 */ /* 0x000fc60007ffe0ff */
[C---:B------:R-:W-:Y:S02]  /*e8d0*/  IMAD R9, R5.reuse, UR5, R4 ;  /* 0x0000000505097c24 */ /* 0x040fe4000f8e0204 */
[----:B------:R-:W-:Y:S01]  /*e8e0*/  IMAD.WIDE.U32 R2, R5, UR4, R2 ;  /* 0x0000000405027c25 */ /* 0x000fe2000f8e0002 */
[----:B------:R-:W-:-:S03]  /*e8f0*/  ULDC.64 UR4, c[0x0][0xb00] ;  /* 0x0002c00000047ab9 */ /* 0x000fc60000000a00 */
[----:B------:R-:W-:Y:S01]  /*e900*/  IMAD.IADD R5, R3, 0x1, R9 ;  /* 0x0000000103057824 */ /* 0x000fe200078e0209 */
[-C--:B------:R-:W-:Y:S02]  /*e910*/  LEA.HI R9, R8, R8.reuse, RZ, 0x1 ;  /* 0x0000000808097211 */ /* 0x080fe400078f08ff */
[----:B------:R-:W-:Y:S01]  /*e920*/  LEA R4, P0, R2, UR4, 0x2 ;  /* 0x0000000402047c11 */ /* 0x000fe2000f8010ff */
[----:B------:R-:W-:Y:S01]  /*e930*/  ULDC UR4, c[0x0][0xa88] ;  /* 0x0002a20000047ab9 */ /* 0x000fe20000000800 */
[----:B------:R-:W-:Y:S01]  /*e940*/  LOP3.LUT R11, R9, 0xfffffe, RZ, 0xc0, !PT ;  /* 0x00fffffe090b7812 */ /* 0x000fe200078ec0ff */
[----:B------:R-:W-:Y:S01]  /*e950*/  IMAD R6, R6, UR4, RZ ;  /* 0x0000000406067c24 */ /* 0x000fe2000f8e02ff */
[----:B------:R-:W-:Y:S01]  /*e960*/  LOP3.LUT R9, R7, 0x7ffffffc, RZ, 0xc0, !PT ;  /* 0x7ffffffc07097812 */ /* 0x000fe200078ec0ff */
[----:B------:R-:W-:Y:S01]  /*e970*/  IMAD R7, R14, 0x40, R157 ;  /* 0x000000400e077824 */ /* 0x000fe200078e029d */
[----:B------:R-:W-:Y:S02]  /*e980*/  LEA.HI.X R5, R2, UR5, R5, 0x2, P0 ;  /* 0x0000000502057c11 */ /* 0x000fe400080f1405 */
[----:B------:R-:W-:Y:S01]  /*e990*/  IADD3 R11, -R11, R8, RZ ;  /* 0x000000080b0b7210 */ /* 0x000fe20007ffe1ff */
[----:B------:R-:W-:Y:S01]  /*e9a0*/  IMAD.IADD R0, R0, 0x1, -R9 ;  /* 0x0000000100007824 */ /* 0x000fe200078e0a09 */
[----:B------:R-:W-:Y:S01]  /*e9b0*/  ISETP.GE.AND P0, PT, R7, R6, PT ;  /* 0x000000060700720c */ /* 0x000fe20003f06270 */
[----:B------:R0:W1:Y:S02]  /*e9c0*/  SHFL.IDX PT, R2, R4, RZ, 0x1c1f ;  /* 0x001c1fff04027589 */ /* 0x00006400000e0000 */
[----:B------:R-:W-:-:S02]  /*e9d0*/  IMAD R0, R11, 0x80, R0 ;  /* 0x000000800b007824 */ /* 0x000fc400078e0200 */
[----:B------:R0:W2:Y:S03]  /*e9e0*/  SHFL.IDX PT, R3, R5, RZ, 0x1c1f ;  /* 0x001c1fff05037589 */ /* 0x0000a600000e0000 */
[----:B------:R-:W-:-:S05]  /*e9f0*/  SHF.L.U32 R0, R0, 0x1, RZ ;  /* 0x0000000100007819 */ /* 0x000fca00000006ff */
        /* <DEDUP_REMOVED lines=15> */
[----:B------:R-:W-:Y:S01]  /*eaf0*/  VIADD R23, R0, 0x58 ;  /* 0x0000005800177836 */ /* 0x000fe20000000000 */
[----:B------:R-:W-:-:S02]  /*eb00*/  ISETP.GE.AND P1, PT, R17, UR4, PT ;  /* 0x0000000411007c0c */ /* 0x000fc4000bf26270 */
[C---:B------:R-:W-:Y:S02]  /*eb10*/  IADD3 R18, R0.reuse, 0x30, RZ ;  /* 0x0000003000127810 */ /* 0x040fe40007ffe0ff */
        /* <DEDUP_REMOVED lines=9> */
[----:B------:R-:W-:Y:S01]  /*ebb0*/  IADD3 R21, R0, 0x48, RZ ;  /* 0x0000004800157810 */ /* 0x000fe20007ffe0ff */
        /* <DEDUP_REMOVED lines=11> */
[----:B------:R-:W-:Y:S02]  /*ec70*/  ISETP.GE.AND P5, PT, R21, UR4, PT ;  /* 0x0000000415007c0c */ /* 0x000fe4000bfa6270 */
[----:B------:R-:W-:Y:S02]  /*ec80*/  @!P0 LEA.HI R16, R16, R16, RZ, 0x1 ;  /* 0x0000001010108211 */ /* 0x000fe400078f08ff */
[----:B------:R-:W-:-:S02]  /*ec90*/  @!P1 LEA.HI R17, R17, R17, RZ, 0x1 ;  /* 0x0000001111119211 */ /* 0x000fc400078f08ff */
        /* <DEDUP_REMOVED lines=16> */
[----:B------:R-:W-:Y:S01]  /*eda0*/  @!P6 LOP3.LUT R17, R22, 0xfffffffe, RZ, 0xc0, !PT ;  /* 0xfffffffe1611e812 */ /* 0x000fe200078ec0ff */
        /* <DEDUP_REMOVED lines=66> */
[----:B0-----:R-:W-:Y:S02]  /*f1d0*/  @!P0 LOP3.LUT R9, R23, 0xfffffffe, RZ, 0xc0, !PT ;  /* 0xfffffffe17098812 */ /* 0x001fe400078ec0ff */
[----:B------:R-:W-:Y:S02]  /*f1e0*/  @!P2 LEA.HI R18, R18, R18, RZ, 0x1 ;  /* 0x000000121212a211 */ /* 0x000fe400078f08ff */
[----:B------:R-:W-:Y:S01]  /*f1f0*/  @!P3 LEA.HI R19, R19, R19, RZ, 0x1 ;  /* 0x000000131313b211 */ /* 0x000fe200078f08ff */
[----:B------:R-:W-:Y:S01]  /*f200*/  @!P0 IMAD.WIDE R8, R9, 0x4, R2 ;  /* 0x0000000409088825 */ /* 0x000fe200078e0202 */
[----:B-1----:R-:W-:-:S02]  /*f210*/  @!P1 LOP3.LUT R11, R24, 0xfffffffe, RZ, 0xc0, !PT ;  /* 0xfffffffe180b9812 */ /* 0x002fc400078ec0ff */
[----:B------:R-:W-:Y:S02]  /*f220*/  @!P4 LEA.HI R20, R20, R20, RZ, 0x1 ;  /* 0x000000141414c211 */ /* 0x000fe400078f08ff */
[----:B--2---:R-:W-:Y:S01]  /*f230*/  @!P2 LOP3.LUT R13, R18, 0xfffffffe, RZ, 0xc0, !PT ;  /* 0xfffffffe120da812 */ /* 0x004fe200078ec0ff */
[--C-:B------:R-:W-:Y:S01]  /*f240*/  @!P1 IMAD.WIDE R10, R11, 0x4, R2.reuse ;  /* 0x000000040b0a9825 */ /* 0x100fe200078e0202 */
[----:B------:R-:W-:Y:S01]  /*f250*/  @!P5 LEA.HI R21, R21, R21, RZ, 0x1 ;  /* 0x000000151515d211 */ /* 0x000fe200078f08ff */
[----:B------:R0:W-:Y:S01]  /*f260*/  @!P0 ST.E.64 desc[UR36][R8.64], R96 ;  /* 0x0000006008008985 */ /* 0x0001e2000c101b24 */
[----:B------:R-:W-:Y:S01]  /*f270*/  @!P3 LOP3.LUT R19, R19, 0xfffffffe, RZ, 0xc0, !PT ;  /* 0xfffffffe1313b812 */ /* 0x000fe200078ec0ff */
[----:B------:R-:W-:Y:S01]  /*f280*/  @!P2 IMAD.WIDE R12, R13, 0x4, R2 ;  /* 0x000000040d0ca825 */ /* 0x000fe200078e0202 */
[----:B------:R-:W-:Y:S01]  /*f290*/  @!P6 LEA.HI R22, R22, R22, RZ, 0x1 ;  /* 0x000000161616e211 */ /* 0x000fe200078f08ff */
[----:B------:R1:W-:Y:S01]  /*f2a0*/  @!P1 ST.E.64 desc[UR36][R10.64], R100 ;  /* 0x000000640a009985 */ /* 0x0003e2000c101b24 */
[----:B---3--:R-:W-:Y:S01]  /*f2b0*/  @!P4 LOP3.LUT R15, R20, 0xfffffffe, RZ, 0xc0, !PT ;  /* 0xfffffffe140fc812 */ /* 0x008fe200078ec0ff */
[----:B------:R-:W-:Y:S01]  /*f2c0*/  VIADD R18, R0, 0xc8 ;  /* 0x000000c800127836 */ /* 0x000fe20000000000 */
[----:B------:R-:W-:Y:S01]  /*f2d0*/  @!P5 LOP3.LUT R21, R21, 0xfffffffe, RZ, 0xc0, !PT ;  /* 0xfffffffe1515d812 */ /* 0x000fe200078ec0ff */
[----:B------:R2:W-:Y:S01]  /*f2e0*/  @!P2 ST.E.64 desc[UR36][R12.64], R104 ;  /* 0x000000680c00a985 */ /* 0x0005e2000c101b24 */
[----:B----4-:R-:W-:-:S02]  /*f2f0*/  @!P6 LOP3.LUT R17, R22, 0xfffffffe, RZ, 0xc0, !PT ;  /* 0xfffffffe1611e812 */ /* 0x010fc400078ec0ff */
[----:B------:R-:W-:Y:S02]  /*f300*/  IADD3 R20, R0, 0xd8, RZ ;  /* 0x000000d800147810 */ /* 0x000fe40007ffe0ff */
[----:B------:R-:W-:Y:S01]  /*f310*/  ISETP.GE.AND P0, PT, R18, UR4, PT ;  /* 0x0000000412007c0c */ /* 0x000fe2000bf06270 */
[----:B0-----:R-:W-:Y:S01]  /*f320*/  @!P3 IMAD.WIDE R8, R19, 0x4, R2 ;  /* 0x000000041308b825 */ /* 0x001fe200078e0202 */
[----:B------:R-:W-:-:S03]  /*f330*/  ISETP.GE.AND P2, PT, R20, UR4, PT ;  /* 0x0000000414007c0c */ /* 0x000fc6000bf46270 */
[--C-:B-1----:R-:W-:Y:S01]  /*f340*/  @!P4 IMAD.WIDE R10, R15, 0x4, R2.reuse ;  /* 0x000000040f0ac825 */ /* 0x102fe200078e0202 */
[----:B------:R0:W-:Y:S03]  /*f350*/  @!P3 ST.E.64 desc[UR36][R8.64], R108 ;  /* 0x0000006c0800b985 */ /* 0x0001e6000c101b24 */
[--C-:B------:R-:W-:Y:S01]  /*f360*/  @!P5 IMAD.WIDE R14, R21, 0x4, R2.reuse ;  /* 0x00000004150ed825 */ /* 0x100fe200078e0202 */
[----:B------:R1:W-:Y:S01]  /*f370*/  @!P4 ST.E.64 desc[UR36][R10.64], R112 ;  /* 0x000000700a00c985 */ /* 0x0003e2000c101b24 */
[C---:B--2---:R-:W-:Y:S02]  /*f380*/  IADD3 R13, R0.reuse, 0xf0, RZ ;  /* 0x000000f0000d7810 */ /* 0x044fe40007ffe0ff */
[----:B------:R-:W-:Y:S01]  /*f390*/  VIADD R19, R0, 0xd0 ;  /* 0x000000d000137836 */ /* 0x000fe20000000000 */
[----:B------:R2:W-:Y:S01]  /*f3a0*/  @!P5 ST.E.64 desc[UR36][R14.64], R116 ;  /* 0x000000740e00d985 */ /* 0x0005e2000c101b24 */
[----:B------:R-:W-:Y:S01]  /*f3b0*/  @!P6 IMAD.WIDE R16, R17, 0x4, R2 ;  /* 0x000000041110e825 */ /* 0x000fe200078e0202 */
[----:B------:R-:W-:-:S02]  /*f3c0*/  ISETP.GE.AND P5, PT, R13, UR4, PT ;  /* 0x000000040d007c0c */ /* 0x000fc4000bfa6270 */
[----:B------:R-:W-:Y:S01]  /*f3d0*/  ISETP.GE.AND P1, PT, R19, UR4, PT ;  /* 0x0000000413007c0c */ /* 0x000fe2000bf26270 */
[C---:B------:R-:W-:Y:S01]  /*f3e0*/  VIADD R21, R0.reuse, 0xe0 ;  /* 0x000000e000157836 */ /* 0x040fe20000000000 */
[----:B------:R3:W-:Y:S01]  /*f3f0*/  @!P6 ST.E.64 desc[UR36][R16.64], R120 ;  /* 0x000000781000e985 */ /* 0x0007e2000c101b24 */
[----:B0-----:R-:W-:Y:S01]  /*f400*/  VIADD R9, R0, 0xf8 ;  /* 0x000000f800097836 */ /* 0x001fe20000000000 */
[----:B------:R-:W-:Y:S01]  /*f410*/  @!P0 LEA.HI R18, R18, R18, RZ, 0x1 ;  /* 0x0000001212128211 */ /* 0x000fe200078f08ff */
[----:B------:R-:W-:Y:S01]  /*f420*/  VIADD R12, R0, 0xe8 ;  /* 0x000000e8000c7836 */ /* 0x000fe20000000000 */
[----:B------:R-:W-:Y:S02]  /*f430*/  ISETP.GE.AND P3, PT, R21, UR4, PT ;  /* 0x0000000415007c0c */ /* 0x000fe4000bf66270 */
[----:B------:R-:W-:Y:S02]  /*f440*/  ISETP.GE.AND P6, PT, R9, UR4, PT ;  /* 0x0000000409007c0c */ /* 0x000fe4000bfc6270 */
[----:B------:R-:W-:-:S02]  /*f450*/  ISETP.GE.AND P4, PT, R12, UR4, PT ;  /* 0x000000040c007c0c */ /* 0x000fc4000bf86270 */
[----:B------:R-:W-:Y:S02]  /*f460*/  @!P2 LEA.HI R20, R20, R20, RZ, 0x1 ;  /* 0x000000141414a211 */ /* 0x000fe400078f08ff */
[----:B------:R-:W-:Y:S02]  /*f470*/  @!P1 LEA.HI R19, R19, R19, RZ, 0x1 ;  /* 0x0000001313139211 */ /* 0x000fe400078f08ff */
[----:B------:R-:W-:Y:S02]  /*f480*/  @!P5 LEA.HI R8, R13, R13, RZ, 0x1 ;  /* 0x0000000d0d08d211 */ /* 0x000fe400078f08ff */
[----:B-1----:R-:W-:Y:S02]  /*f490*/  @!P1 LOP3.LUT R11, R19, 0xfffffffe, RZ, 0xc0, !PT ;  /* 0xfffffffe130b9812 */ /* 0x002fe400078ec0ff */
[----:B------:R-:W-:Y:S02]  /*f4a0*/  @!P3 LEA.HI R21, R21, R21, RZ, 0x1 ;  /* 0x000000151515b211 */ /* 0x000fe400078f08ff */
[----:B------:R-:W-:-:S02]  /*f4b0*/  @!P6 LEA.HI R10, R9, R9, RZ, 0x1 ;  /* 0x00000009090ae211 */ /* 0x000fc400078f08ff */
[----:B------:R-:W-:Y:S02]  /*f4c0*/  @!P4 LEA.HI R12, R12, R12, RZ, 0x1 ;  /* 0x0000000c0c0cc211 */ /* 0x000fe400078f08ff */
[----:B------:R-:W-:Y:S02]  /*f4d0*/  @!P0 LOP3.LUT R9, R18, 0xfffffffe, RZ, 0xc0, !PT ;  /* 0xfffffffe12098812 */ /* 0x000fe400078ec0ff */
[----:B------:R-:W-:Y:S02]  /*f4e0*/  @!P2 LOP3.LUT R13, R20, 0xfffffffe, RZ, 0xc0, !PT ;  /* 0xfffffffe140da812 */ /* 0x000fe400078ec0ff */
[----:B--2---:R-:W-:Y:S02]  /*f4f0*/  @!P3 LOP3.LUT R15, R21, 0xfffffffe, RZ, 0xc0, !PT ;  /* 0xfffffffe150fb812 */ /* 0x004fe400078ec0ff */
[----:B---3--:R-:W-:Y:S01]  /*f500*/  @!P4 LOP3.LUT R17, R12, 0xfffffffe, RZ, 0xc0, !PT ;  /* 0xfffffffe0c11c812 */ /* 0x008fe200078ec0ff */
[----:B------:R-:W-:Y:S01]  /*f510*/  @!P2 IMAD.WIDE R12, R13, 0x4, R2 ;  /* 0x000000040d0ca825 */ /* 0x000fe200078e0202 */
[----:B------:R-:W-:-:S02]  /*f520*/  @!P5 LOP3.LUT R19, R8, 0xfffffffe, RZ, 0xc0, !PT ;  /* 0xfffffffe0813d812 */ /* 0x000fc400078ec0ff */
        /* <DEDUP_REMOVED lines=14> */
.L_x_1775:
[----:B------:R-:W-:Y:S05]  /*f610*/  BSYNC B0 ;  /* 0x0000000000007941 */ /* 0x000fea0003800000 */
.L_x_1774:
        /* <DEDUP_REMOVED lines=15> */
[C---:B------:R-:W-:Y:S01]  /*f710*/  IADD3 R11, R0.reuse, 0x20, RZ ;  /* 0x00000020000b7810 */ /* 0x040fe20007ffe0ff */
        /* <DEDUP_REMOVED lines=8> */
[----:B------:R-:W-:Y:S02]  /*f7a0*/  @!P0 LOP3.LUT R5, R4, 0xfffffffe, RZ, 0xc0, !PT ;  /* 0xfffffffe04058812 */ /* 0x000fe400078ec0ff */
[----:B------:R-:W-:-:S02]  /*f7b0*/  @!P1 LOP3.LUT R7, R6, 0xfffffffe, RZ, 0xc0, !PT ;  /* 0xfffffffe06079812 */ /* 0x000fc400078ec0ff */
[----:B------:R-:W-:Y:S01]  /*f7c0*/  @!P2 LOP3.LUT R9, R8, 0xfffffffe, RZ, 0xc0, !PT ;  /* 0xfffffffe0809a812 */ /* 0x000fe200078ec0ff */
[--C-:B---34-:R-:W-:Y:S01]  /*f7d0*/  @!P0 IMAD.WIDE R4, R5, 0x4, R2.reuse ;  /* 0x0000000405048825 */ /* 0x118fe200078e0202 */
[----:B------:R-:W-:Y:S02]  /*f7e0*/  ISETP.GE.AND P3, PT, R15, UR4, PT ;  /* 0x000000040f007c0c */ /* 0x000fe4000bf66270 */
[----:B------:R-:W-:Y:S01]  /*f7f0*/  ISETP.GE.AND P4, PT, R16, UR4, PT ;  /* 0x0000000410007c0c */ /* 0x000fe2000bf86270 */
[--C-:B------:R-:W-:Y:S01]  /*f800*/  @!P1 IMAD.WIDE R6, R7, 0x4, R2.reuse ;  /* 0x0000000407069825 */ /* 0x100fe200078e0202 */
[----:B------:R0:W-:Y:S01]  /*f810*/  @!P0 ST.E.64 desc[UR36][R4.64], R26 ;  /* 0x0000001a04008985 */ /* 0x0001e2000c101b24 */
[----:B------:R-:W-:Y:S02]  /*f820*/  ISETP.GE.AND P0, PT, R12, UR4, PT ;  /* 0x000000040c007c0c */ /* 0x000fe4000bf06270 */
[----:B------:R-:W-:Y:S01]  /*f830*/  @!P2 IMAD.WIDE R8, R9, 0x4, R2 ;  /* 0x000000040908a825 */ /* 0x000fe200078e0202 */
[----:B------:R1:W-:Y:S01]  /*f840*/  @!P1 ST.E.64 desc[UR36][R6.64], R30 ;  /* 0x0000001e06009985 */ /* 0x0003e2000c101b24 */
[----:B------:R-:W-:-:S02]  /*f850*/  ISETP.GE.AND P1, PT, R13, UR4, PT ;  /* 0x000000040d007c0c */ /* 0x000fc4000bf26270 */
[----:B------:R-:W-:Y:S01]  /*f860*/  @!P5 LEA.HI R10, R10, R10, RZ, 0x1 ;  /* 0x0000000a0a0ad211 */ /* 0x000fe200078f08ff */
[----:B------:R2:W-:Y:S01]  /*f870*/  @!P2 ST.E.64 desc[UR36][R8.64], R34 ;  /* 0x000000220800a985 */ /* 0x0005e2000c101b24 */
[----:B------:R-:W-:Y:S02]  /*f880*/  ISETP.GE.AND P2, PT, R14, UR4, PT ;  /* 0x000000040e007c0c */ /* 0x000fe4000bf46270 */
[----:B------:R-:W-:Y:S02]  /*f890*/  @!P6 LEA.HI R11, R11, R11, RZ, 0x1 ;  /* 0x0000000b0b0be211 */ /* 0x000fe400078f08ff */
[----:B------:R-:W-:Y:S02]  /*f8a0*/  @!P3 LEA.HI R15, R15, R15, RZ, 0x1 ;  /* 0x0000000f0f0fb211 */ /* 0x000fe400078f08ff */
[----:B0-----:R-:W-:Y:S02]  /*f8b0*/  @!P5 LOP3.LUT R5, R10, 0xfffffffe, RZ, 0xc0, !PT ;  /* 0xfffffffe0a05d812 */ /* 0x001fe400078ec0ff */
[----:B------:R-:W-:-:S02]  /*f8c0*/  @!P0 LEA.HI R12, R12, R12, RZ, 0x1 ;  /* 0x0000000c0c0c8211 */ /* 0x000fc400078f08ff */
[----:B-1----:R-:W-:Y:S01]  /*f8d0*/  @!P6 LOP3.LUT R7, R11, 0xfffffffe, RZ, 0xc0, !PT ;  /* 0xfffffffe0b07e812 */ /* 0x002fe200078ec0ff */
[--C-:B------:R-:W-:Y:S01]  /*f8e0*/  @!P5 IMAD.WIDE R4, R5, 0x4, R2.reuse ;  /* 0x000000040504d825 */ /* 0x100fe200078e0202 */
[----:B------:R-:W-:Y:S02]  /*f8f0*/  @!P1 LEA.HI R13, R13, R13, RZ, 0x1 ;  /* 0x0000000d0d0d9211 */ /* 0x000fe400078f08ff */
        /* <DEDUP_REMOVED lines=11> */
[C---:B------:R-:W-:Y:S01]  /*f9b0*/  VIADD R16, R0.reuse, 0x70 ;  /* 0x0000007000107836 */ /* 0x040fe20000000000 */
[----:B------:R-:W-:Y:S02]  /*f9c0*/  IADD3 R18, R0, 0x50, RZ ;  /* 0x0000005000127810 */ /* 0x000fe40007ffe0ff */
[----:B------:R-:W-:Y:S01]  /*f9d0*/  ISETP.GE.AND P6, PT, R19, UR4, PT ;  /* 0x0000000413007c0c */ /* 0x000fe2000bfc6270 */
[--C-:B0-----:R-:W-:Y:S01]  /*f9e0*/  @!P0 IMAD.WIDE R4, R9, 0x4, R2.reuse ;  /* 0x0000000409048825 */ /* 0x101fe200078e0202 */
[----:B------:R-:W-:Y:S02]  /*f9f0*/  ISETP.GE.AND P5, PT, R18, UR4, PT ;  /* 0x0000000412007c0c */ /* 0x000fe4000bfa6270 */
[----:B------:R-:W-:Y:S01]  /*fa00*/  IADD3 R20, R0, 0x80, RZ ;  /* 0x0000008000147810 */ /* 0x000fe20007ffe0ff */
[--C-:B-1----:R-:W-:Y:S01]  /*fa10*/  @!P1 IMAD.WIDE R6, R13, 0x4, R2.reuse ;  /* 0x000000040d069825 */ /* 0x102fe200078e0202 */
[----:B------:R0:W-:Y:S02]  /*fa20*/  @!P0 ST.E.64 desc[UR36][R4.64], R46 ;  /* 0x0000002e04008985 */ /* 0x0001e4000c101b24 */
[----:B------:R-:W-:Y:S01]  /*fa30*/  ISETP.GE.AND P0, PT, R20, UR4, PT ;  /* 0x0000000414007c0c */ /* 0x000fe2000bf06270 */
[--C-:B------:R-:W-:Y:S01]  /*fa40*/  @!P2 IMAD.WIDE R8, R11, 0x4, R2.reuse ;  /* 0x000000040b08a825 */ /* 0x100fe200078e0202 */
[----:B------:R1:W-:Y:S03]  /*fa50*/  @!P1 ST.E.64 desc[UR36][R6.64], R50 ;  /* 0x0000003206009985 */ /* 0x0003e6000c101b24 */
        /* <DEDUP_REMOVED lines=38> */
[----:B------:R0:W-:Y:S03]  /*fcc0*/  @!P4 ST.E.64 desc[UR36][R4.64], R74 ;  /* 0x0000004a0400c985 */ /* 0x0001e6000c101b24 */
[----:B------:R-:W-:Y:S01]  /*fcd0*/  @!P2 IMAD.WIDE R8, R11, 0x4, R2 ;  /* 0x000000040b08a825 */ /* 0x000fe200078e0202 */
[----:B------:R1:W-:Y:S01]  /*fce0*/  @!P3 ST.E.64 desc[UR36][R6.64], R78 ;  /* 0x0000004e0600b985 */ /* 0x0003e2000c101b24 */
[----:B------:R-:W-:-:S02]  /*fcf0*/  ISETP.GE.AND P3, PT, R16, UR4, PT ;  /* 0x0000000410007c0c */ /* 0x000fc4000bf66270 */
[--C-:B------:R-:W-:Y:S01]  /*fd00*/  @!P1 IMAD.WIDE R10, R17, 0x4, R2.reuse ;  /* 0x00000004110a9825 */ /* 0x100fe200078e0202 */
[----:B------:R2:W-:Y:S01]  /*fd10*/  @!P2 ST.E.64 desc[UR36][R8.64], R82 ;  /* 0x000000520800a985 */ /* 0x0005e2000c101b24 */
[C---:B------:R-:W-:Y:S02]  /*fd20*/  IADD3 R17, R0.reuse, 0xb0, RZ ;  /* 0x000000b000117810 */ /* 0x040fe40007ffe0ff */
[----:B------:R-:W-:Y:S01]  /*fd30*/  @!P0 IMAD.WIDE R12, R13, 0x4, R2 ;  /* 0x000000040d0c8825 */ /* 0x000fe200078e0202 */
[----:B------:R3:W-:Y:S01]  /*fd40*/  @!P1 ST.E.64 desc[UR36][R10.64], R86 ;  /* 0x000000560a009985 */ /* 0x0007e2000c101b24 */
[----:B------:R-:W-:Y:S02]  /*fd50*/  ISETP.GE.AND P2, PT, R17, UR4, PT ;  /* 0x0000000411007c0c */ /* 0x000fe4000bf46270 */
[----:B------:R-:W-:Y:S01]  /*fd60*/  VIADD R15, R0, 0xa0 ;  /* 0x000000a0000f7836 */ /* 0x000fe20000000000 */
[----:B------:R4:W-:Y:S01]  /*fd70*/  @!P0 ST.E.64 desc[UR36][R12.64], R90 ;  /* 0x0000005a0c008985 */ /* 0x0009e2000c101b24 */
[----:B------:R-:W-:-:S02]  /*fd80*/  ISETP.GE.AND P0, PT, R14, UR4, PT ;  /* 0x000000040e007c0c */ /* 0x000fc4000bf06270 */
[----:B------:R-:W-:Y:S02]  /*fd90*/  ISETP.GE.AND P1, PT, R20, UR4, PT ;  /* 0x0000000414007c0c */ /* 0x000fe4000bf26270 */
[----:B------:R-:W-:Y:S02]  /*fda0*/  ISETP.GE.AND P4, PT, R15, UR4, PT ;  /* 0x000000040f007c0c */ /* 0x000fe4000bf86270 */
[----:B------:R-:W-:Y:S02]  /*fdb0*/  @!P6 LEA.HI R18, R18, R18, RZ, 0x1 ;  /* 0x000000121212e211 */ /* 0x000fe400078f08ff */
[----:B------:R-:W-:Y:S02]  /*fdc0*/  @!P5 LEA.HI R19, R19, R19, RZ, 0x1 ;  /* 0x000000131313d211 */ /* 0x000fe400078f08ff */
[----:B0-----:R-:W-:Y:S01]  /*fdd0*/  @!P6 LOP3.LUT R5, R18, 0xfffffffe, RZ, 0xc0, !PT ;  /* 0xfffffffe1205e812 */ /* 0x001fe200078ec0ff */
[----:B------:R-:W-:Y:S01]  /*fde0*/  VIADD R18, R0, 0xc0 ;  /* 0x000000c000127836 */ /* 0x000fe20000000000 */
[----:B-1----:R-:W-:-:S02]  /*fdf0*/  @!P5 LOP3.LUT R7, R19, 0xfffffffe, RZ, 0xc0, !PT ;  /* 0xfffffffe1307d812 */ /* 0x002fc400078ec0ff */
[----:B------:R-:W-:Y:S01]  /*fe00*/  @!P0 LEA.HI R14, R14, R14, RZ, 0x1 ;  /* 0x0000000e0e0e8211 */ /* 0x000fe200078f08ff */
[--C-:B------:R-:W-:Y:S01]  /*fe10*/  @!P6 IMAD.WIDE R4, R5, 0x4, R2.reuse ;  /* 0x000000040504e825 */ /* 0x100fe200078e0202 */
[----:B------:R-:W-:Y:S02]  /*fe20*/  @!P3 LEA.HI R16, R16, R16, RZ, 0x1 ;  /* 0x000000101010b211 */ /* 0x000fe400078f08ff */
[----:B------:R-:W-:Y:S01]  /*fe30*/  @!P4 LEA.HI R15, R15, R15, RZ, 0x1 ;  /* 0x0000000f0f0fc211 */ /* 0x000fe200078f08ff */
[----:B------:R-:W-:Y:S01]  /*fe40*/  @!P5 IMAD.WIDE R6, R7, 0x4, R2 ;  /* 0x000000040706d825 */ /* 0x000fe200078e0202 */
[----:B------:R-:W-:Y:S01]  /*fe50*/  @!P2 LEA.HI R17, R17, R17, RZ, 0x1 ;  /* 0x000000111111a211 */ /* 0x000fe200078f08ff */
[----:B------:R0:W-:Y:S01]  /*fe60*/  @!P6 ST.E.64 desc[UR36][R4.64], R94 ;  /* 0x0000005e0400e985 */ /* 0x0001e2000c101b24 */
[----:B------:R-:W-:Y:S02]  /*fe70*/  @!P1 LEA.HI R20, R20, R20, RZ, 0x1 ;  /* 0x0000001414149211 */ /* 0x000fe400078f08ff */
[----:B--2---:R-:W-:Y:S01]  /*fe80*/  @!P0 LOP3.LUT R9, R14, 0xfffffffe, RZ, 0xc0, !PT ;  /* 0xfffffffe0e098812 */ /* 0x004fe200078ec0ff */
[----:B------:R1:W-:Y:S01]  /*fe90*/  @!P5 ST.E.64 desc[UR36][R6.64], R98 ;  /* 0x000000620600d985 */ /* 0x0003e2000c101b24 */
[----:B------:R-:W-:Y:S01]  /*fea0*/  @!P4 LOP3.LUT R15, R15, 0xfffffffe, RZ, 0xc0, !PT ;  /* 0xfffffffe0f0fc812 */ /* 0x000fe200078ec0ff */
[----:B------:R-:W-:Y:S01]  /*feb0*/  VIADD R14, R0, 0xd0 ;  /* 0x000000d0000e7836 */ /* 0x000fe20000000000 */
[----:B---3--:R-:W-:-:S02]  /*fec0*/  @!P3 LOP3.LUT R11, R16, 0xfffffffe, RZ, 0xc0, !PT ;  /* 0xfffffffe100bb812 */ /* 0x008fc400078ec0ff */
[----:B------:R-:W-:Y:S02]  /*fed0*/  @!P2 LOP3.LUT R17, R17, 0xfffffffe, RZ, 0xc0, !PT ;  /* 0xfffffffe1111a812 */ /* 0x000fe400078ec0ff */
[----:B----4-:R-:W-:Y:S01]  /*fee0*/  @!P1 LOP3.LUT R13, R20, 0xfffffffe, RZ, 0xc0, !PT ;  /* 0xfffffffe140d9812 */ /* 0x010fe200078ec0ff */
[C---:B------:R-:W-:Y:S01]  /*fef0*/  VIADD R20, R0.reuse, 0xf0 ;  /* 0x000000f000147836 */ /* 0x040fe20000000000 */
[----:B------:R-:W-:Y:S01]  /*ff00*/  IADD3 R19, R0, 0xc8, RZ ;  /* 0x000000c800137810 */ /* 0x000fe20007ffe0ff */
[--C-:B0-----:R-:W-:Y:S01]  /*ff10*/  @!P0 IMAD.WIDE R4, R9, 0x4, R2.reuse ;  /* 0x0000000409048825 */ /* 0x101fe200078e0202 */
[----:B------:R-:W-:Y:S02]  /*ff20*/  ISETP.GE.AND P5, PT, R18, UR4, PT ;  /* 0x0000000412007c0c */ /* 0x000fe4000bfa6270 */
[----:B------:R-:W-:Y:S01]  /*ff30*/  ISETP.GE.AND P6, PT, R19, UR4, PT ;  /* 0x0000000413007c0c */ /* 0x000fe2000bfc6270 */
[----:B-1----:R-:W-:Y:S01]  /*ff40*/  @!P4 IMAD.WIDE R6, R15, 0x4, R2 ;  /* 0x000000040f06c825 */ /* 0x002fe200078e0202 */
[----:B------:R0:W-:Y:S01]  /*ff50*/  @!P0 ST.E.64 desc[UR36][R4.64], R102 ;  /* 0x0000006604008985 */ /* 0x0001e2000c101b24 */
[----:B------:R-:W-:-:S02]  /*ff60*/  IADD3 R16, R0, 0xe0, RZ ;  /* 0x000000e000107810 */ /* 0x000fc40007ffe0ff */
[--C-:B------:R-:W-:Y:S01]  /*ff70*/  @!P3 IMAD.WIDE R8, R11, 0x4, R2.reuse ;  /* 0x000000040b08b825 */ /* 0x100fe200078e0202 */
[----:B------:R1:W-:Y:S01]  /*ff80*/  @!P4 ST.E.64 desc[UR36][R6.64], R106 ;  /* 0x0000006a0600c985 */ /* 0x0003e2000c101b24 */
[----:B------:R-:W-:Y:S02]  /*ff90*/  ISETP.GE.AND P0, PT, R14, UR4, PT ;  /* 0x000000040e007c0c */ /* 0x000fe4000bf06270 */
[--C-:B------:R-:W-:Y:S01]  /*ffa0*/  @!P2 IMAD.WIDE R10, R17, 0x4, R2.reuse ;  /* 0x00000004110aa825 */ /* 0x100fe200078e0202 */
[----:B------:R2:W-:Y:S01]  /*ffb0*/  @!P3 ST.E.64 desc[UR36][R8.64], R110 ;  /* 0x0000006e0800b985 */ /* 0x0005e2000c101b24 */
[----:B------:R-:W-:Y:S02]  /*ffc0*/  ISETP.GE.AND P4, PT, R20, UR4, PT ;  /* 0x0000000414007c0c */ /* 0x000fe4000bf86270 */
[----:B------:R-:W-:Y:S01]  /*ffd0*/  @!P1 IMAD.WIDE R12, R13, 0x4, R2 ;  /* 0x000000040d0c9825 */ /* 0x000fe200078e0202 */
[----:B------:R3:W-:Y:S01]  /*ffe0*/  @!P2 ST.E.64 desc[UR36][R10.64], R114 ;  /* 0x000000720a00a985 */ /* 0x0007e2000c101b24 */
[----:B------:R-:W-:-:S02]  /*fff0*/  ISETP.GE.AND P2, PT, R16, UR4, PT ;  /* 0x0000000410007c0c */ /* 0x000fc4000bf46270 */
[C---:B------:R-:W-:Y:S01]  /*10000*/  VIADD R15, R0.reuse, 0xd8 ;  /* 0x000000d8000f7836 */ /* 0x040fe20000000000 */
[----:B------:R4:W-:Y:S01]  /*10010*/  @!P1 ST.E.64 desc[UR36][R12.64], R118 ;  /* 0x000000760c009985 */ /* 0x0009e2000c101b24 */
[----:B------:R-:W-:Y:S01]  /*10020*/  VIADD R17, R0, 0xe8 ;  /* 0x000000e800117836 */ /* 0x000fe20000000000 */
[----:B------:R-:W-:Y:S02]  /*10030*/  @!P5 LEA.HI R18, R18, R18, RZ, 0x1 ;  /* 0x000000121212d211 */ /* 0x000fe400078f08ff */
[----:B------:R-:W-:Y:S02]  /*10040*/  ISETP.GE.AND P1, PT, R15, UR4, PT ;  /* 0x000000040f007c0c */ /* 0x000fe4000bf26270 */
[----:B------:R-:W-:Y:S02]  /*10050*/  ISETP.GE.AND P3, PT, R17, UR4, PT ;  /* 0x0000000411007c0c */ /* 0x000fe4000bf66270 */
[----:B------:R-:W-:Y:S02]  /*10060*/  @!P6 LEA.HI R19, R19, R19, RZ, 0x1 ;  /* 0x000000131313e211 */ /* 0x000fe400078f08ff */
[----:B0-----:R-:W-:-:S02]  /*10070*/  @!P5 LOP3.LUT R5, R18, 0xfffffffe, RZ, 0xc0, !PT ;  /* 0xfffffffe1205d812 */ /* 0x001fc400078ec0ff */
        /* <DEDUP_REMOVED lines=33> */
.L_x_1772:
[----:B------:R-:W1:Y:S02]  /*10290*/  S2R R0, SR_TID.X ;  /* 0x0000000000007919 */ /* 0x000e640000002100 */
[----:B-1----:R-:W-:-:S05]  /*102a0*/  VIADD R2, R0, 0xffffff80 ;  /* 0xffffff8000027836 */ /* 0x002fca0000000000 */
[----:B------:R-:W-:-:S13]  /*102b0*/  ISETP.GT.AND P0, PT, R2, 0x3f, PT ;  /* 0x0000003f0200780c */ /* 0x000fda0003f04270 */
[----:B------:R-:W-:Y:S05]  /*102c0*/  @P0 BRA `(.L_x_1667) ;  /* 0x0000003c00d00947 */ /* 0x000fea0003800000 */
[----:B------:R-:W1:Y:S01]  /*102d0*/  S2R R3, SR_CTAID.X ;  /* 0x0000000000037919 */ /* 0x000e620000002500 */
[----:B------:R-:W2:Y:S01]  /*102e0*/  LDC R6, c[0x0][0xbe8] ;  /* 0x0002fa00ff067b82 */ /* 0x000ea20000000800 */
[----:B------:R-:W-:Y:S01]  /*102f0*/  ULDC UR4, c[0x0][0xa88] ;  /* 0x0002a20000047ab9 */ /* 0x000fe20000000800 */
[----:B-1----:R-:W-:Y:S02]  /*10300*/  IMAD R0, R3, 0x40, R0 ;  /* 0x0000004003007824 */ /* 0x002fe400078e0200 */
[----:B--2---:R-:W-:-:S03]  /*10310*/  IMAD R3, R6, UR4, RZ ;  /* 0x0000000406037c24 */ /* 0x004fc6000f8e02ff */
[----:B------:R-:W-:-:S04]  /*10320*/  IADD3 R0, R0, -0x80, RZ ;  /* 0xffffff8000007810 */ /* 0x000fc80007ffe0ff */
[----:B------:R-:W-:-:S13]  /*10330*/  ISETP.GE.AND P0, PT, R0, R3, PT ;  /* 0x000000030000720c */ /* 0x000fda0003f06270 */
[----:B------:R-:W-:Y:S05]  /*10340*/  @P0 BRA `(.L_x_1667) ;  /* 0x0000003c00b00947 */ /* 0x000fea0003800000 */
[----:B------:R-:W-:Y:S01]  /*10350*/  ISETP.NE.AND P0, PT, R6, 0x1, PT ;  /* 0x000000010600780c */ /* 0x000fe20003f05270 */
[----:B------:R-:W1:Y:S01]  /*10360*/  S2UR UR4, SR_CTAID.Z ;  /* 0x00000000000479c3 */ /* 0x000e620000002700 */
[----:B------:R-:W-:Y:S01]  /*10370*/  SHF.R.S32.HI R5, RZ, 0x1f, R18 ;  /* 0x0000001fff057819 */ /* 0x000fe20000011412 */
[----:B------:R-:W-:Y:S02]  /*10380*/  ULDC.64 UR6, c[0x0][0xbd0] ;  /* 0x0002f40000067ab9 */ /* 0x000fe40000000a00 */
[----:B------:R-:W-:-:S04]  /*10390*/  IMAD.WIDE.U32 R2, R18, UR6, RZ ;  /* 0x0000000612027c25 */ /* 0x000fc8000f8e00ff */
[----:B------:R-:W2:Y:S01]  /*103a0*/  LDC.64 R12, c[0x0][0xbd8] ;  /* 0x0002f600ff0c7b82 */ /* 0x000ea20000000a00 */
[----:B------:R-:W-:-:S04]  /*103b0*/  IMAD R5, R5, UR6, RZ ;  /* 0x0000000605057c24 */ /* 0x000fc8000f8e02ff */
[----:B------:R-:W-:Y:S02]  /*103c0*/  IMAD R5, R18, UR7, R5 ;  /* 0x0000000712057c24 */ /* 0x000fe4000f8e0205 */
[----:B------:R-:W-:Y:S01]  /*103d0*/  IMAD.MOV R18, RZ, RZ, -R18 ;  /* 0x000000ffff127224 */ /* 0x000fe200078e0a12 */
[----:B0-----:R-:W0:Y:S01]  /*103e0*/  @P0 LDC R9, c[0x0][0xbec] ;  /* 0x0002fb00ff090b82 */ /* 0x001e220000000800 */
[----:B------:R-:W-:Y:S01]  /*103f0*/  IMAD.IADD R3, R3, 0x1, R5 ;  /* 0x0000000103037824 */ /* 0x000fe200078e0205 */
[----:B------:R-:W-:-:S06]  /*10400*/  MOV R5, R0 ;  /* 0x0000000000057202 */ /* 0x000fcc0000000f00 */
[----:B------:R-:W3:Y:S01]  /*10410*/  S2UR UR8, SR_CTAID.Y ;  /* 0x00000000000879c3 */ /* 0x000ee20000002600 */
[----:B-1----:R-:W-:-:S07]  /*10420*/  USHF.R.S32.HI UR5, URZ, 0x1f, UR4 ;  /* 0x0000001f3f057899 */ /* 0x002fce0008011404 */
[----:B------:R-:W3:Y:S01]  /*10430*/  LDC R7, c[0x0][0xc50] ;  /* 0x00031400ff077b82 */ /* 0x000ee20000000800 */
[C---:B--2---:R-:W-:Y:S02]  /*10440*/  IMAD R8, R12.reuse, UR5, RZ ;  /* 0x000000050c087c24 */ /* 0x044fe4000f8e02ff */
[----:B------:R-:W-:-:S04]  /*10450*/  IMAD.WIDE.U32 R2, R12, UR4, R2 ;  /* 0x000000040c027c25 */ /* 0x000fc8000f8e0002 */
[----:B------:R-:W-:Y:S01]  /*10460*/  IMAD R13, R13, UR4, R8 ;  /* 0x000000040d0d7c24 */ /* 0x000fe2000f8e0208 */
[----:B------:R-:W1:Y:S01]  /*10470*/  @P0 LDC R11, c[0x0][0xbf0] ;  /* 0x0002fc00ff0b0b82 */ /* 0x000e620000000800 */
[----:B0-----:R-:W-:Y:S01]  /*10480*/  @P0 IMAD.HI.U32 R4, R0, R9, RZ ;  /* 0x0000000900040227 */ /* 0x001fe200078e00ff */
[----:B------:R-:W-:-:S03]  /*10490*/  ULDC.64 UR4, c[0x0][0xbe0] ;  /* 0x0002f80000047ab9 */ /* 0x000fc60000000a00 */
[----:B------:R-:W-:Y:S02]  /*104a0*/  IMAD.IADD R3, R13, 0x1, R3 ;  /* 0x000000010d037824 */ /* 0x000fe400078e0203 */
[----:B---3--:R-:W-:-:S04]  /*104b0*/  IMAD R9, R7, R18, UR8 ;  /* 0x0000000807097e24 */ /* 0x008fc8000f8e0212 */
[----:B------:R-:W-:Y:S01]  /*104c0*/  IMAD.WIDE.U32 R2, R9, UR4, R2 ;  /* 0x0000000409027c25 */ /* 0x000fe2000f8e0002 */
[----:B-1----:R-:W-:Y:S02]  /*104d0*/  @P0 SHF.R.U32.HI R5, RZ, R11, R4 ;  /* 0x0000000bff050219 */ /* 0x002fe40000011604 */
[----:B------:R-:W-:Y:S02]  /*104e0*/  SHF.R.S32.HI R4, RZ, 0x1f, R9 ;  /* 0x0000001fff047819 */ /* 0x000fe40000011409 */
[----:B------:R-:W-:Y:S01]  /*104f0*/  IADD3 R2, P0, R5, R2, RZ ;  /* 0x0000000205027210 */ /* 0x000fe20007f1e0ff */
[----:B------:R-:W-:Y:S02]  /*10500*/  IMAD.MOV R7, RZ, RZ, -R5 ;  /* 0x000000ffff077224 */ /* 0x000fe400078e0a05 */
[----:B------:R-:W-:Y:S02]  /*10510*/  IMAD R4, R4, UR4, RZ ;  /* 0x0000000404047c24 */ /* 0x000fe4000f8e02ff */
[----:B------:R-:W-:-:S02]  /*10520*/  IMAD R7, R6, R7, R0 ;  /* 0x0000000706077224 */ /* 0x000fc400078e0200 */
[----:B------:R-:W-:Y:S01]  /*10530*/  IMAD R4, R9, UR5, R4 ;  /* 0x0000000509047c24 */ /* 0x000fe2000f8e0204 */
[----:B------:R-:W-:Y:S01]  /*10540*/  SHF.R.S32.HI R9, RZ, 0x1f, R5 ;  /* 0x0000001fff097819 */ /* 0x000fe20000011405 */
[----:B------:R-:W-:Y:S01]  /*10550*/  ULDC.64 UR4, c[0x0][0xbc8] ;  /* 0x0002f20000047ab9 */ /* 0x000fe20000000a00 */
[----:B------:R-:W-:Y:S02]  /*10560*/  SHF.R.S32.HI R0, RZ, 0x1f, R7 ;  /* 0x0000001fff007819 */ /* 0x000fe40000011407 */
[----:B------:R-:W-:-:S03]  /*10570*/  IADD3.X R3, R9, R3, R4, P0, !PT ;  /* 0x0000000309037210 */ /* 0x000fc600007fe404 */
[----:B------:R-:W-:Y:S02]  /*10580*/  IMAD R0, R0, UR4, RZ ;  /* 0x0000000400007c24 */ /* 0x000fe4000f8e02ff */
[----:B------:R-:W-:-:S04]  /*10590*/  IMAD.WIDE.U32 R2, R7, UR4, R2 ;  /* 0x0000000407027c25 */ /* 0x000fc8000f8e0002 */
[----:B------:R-:W-:Y:S01]  /*105a0*/  IMAD R5, R7, UR5, R0 ;  /* 0x0000000507057c24 */ /* 0x000fe2000f8e0200 */
[----:B------:R-:W-:Y:S02]  /*105b0*/  ULDC.64 UR4, c[0x0][0xba8] ;  /* 0x0002ea0000047ab9 */ /* 0x000fe40000000a00 */
[----:B------:R-:W-:Y:S02]  /*105c0*/  LEA R4, P0, R2, UR4, 0x2 ;  /* 0x0000000402047c11 */ /* 0x000fe4000f8010ff */
[----:B------:R-:W-:-:S04]  /*105d0*/  IADD3 R3, R3, R5, RZ ;  /* 0x0000000503037210 */ /* 0x000fc80007ffe0ff */
[----:B------:R-:W-:Y:S01]  /*105e0*/  LEA.HI.X R5, R2, UR5, R3, 0x2, P0 ;  /* 0x0000000502057c11 */ /* 0x000fe200080f1403 */
[----:B------:R-:W-:-:S05]  /*105f0*/  IMAD.MOV.U32 R3, RZ, RZ, -0x800000 ;  /* 0xff800000ff037424 */ /* 0x000fca00078e00ff */
[----:B------:R1:W-:Y:S01]  /*10600*/  STG.E desc[UR36][R4.64], R3 ;  /* 0x0000000304007986 */ /* 0x0003e2000c101924 */
[----:B------:R-:W-:Y:S05]  /*10610*/  BRA `(.L_x_1667) ;  /* 0x0000003800fc7947 */ /* 0x000fea0003800000 */
.L_x_1665:
        /* <DEDUP_REMOVED lines=18> */
.L_x_1776:
[----:B------:R-:W-:Y:S01]  /*10740*/  ULDC UR7, c[0x0][0xc50] ;  /* 0x0003140000077ab9 */ /* 0x000fe20000000800 */
[----:B------:R-:W-:Y:S01]  /*10750*/  UMOV UR40, UR6 ;  /* 0x0000000600287c82 */ /* 0x000fe20008000000 */
[----:B------:R-:W-:-:S11]  /*10760*/  UISETP.NE.AND UP0, UPT, UR7, 0x1, UPT ;  /* 0x000000010700788c */ /* 0x000fd6000bf05270 */
[----:B------:R-:W-:Y:S01]  /*10770*/  @UP0 ULDC UR4, c[0x0][0xc54] ;  /* 0x0003150000040ab9 */ /* 0x000fe20000000800 */
[----:B------:R-:W-:Y:S01]  /*10780*/  @UP0 ULDC UR8, c[0x0][0xc58] ;  /* 0x0003160000080ab9 */ /* 0x000fe20000000800 */
[----:B------:R-:W-:-:S04]  /*10790*/  UIMAD.WIDE.U32 UR4, UR6, UR4, URZ ;  /* 0x00000004060472a5 */ /* 0x000fc8000f8e003f */
[----:B------:R-:W-:-:S12]  /*107a0*/  @UP0 USHF.R.U32.HI UR40, URZ, UR8, UR5 ;  /* 0x000000083f280299 */ /* 0x000fd80008011605 */
.L_x_1777:
[----:B------:R-:W-:Y:S01]  /*107b0*/  ISETP.GE.AND P0, PT, R17, RZ, PT ;  /* 0x000000ff1100720c */ /* 0x000fe20003f06270 */
[----:B------:R-:W-:Y:S01]  /*107c0*/  UIADD3 UR45, -UR40, URZ, URZ ;  /* 0x0000003f282d7290 */ /* 0x000fe2000fffe13f */
[----:B------:R-:W-:Y:S01]  /*107d0*/  IMAD.MOV.U32 R21, RZ, RZ, 0x1 ;  /* 0x00000001ff157424 */ /* 0x000fe200078e00ff */
[----:B------:R-:W-:Y:S01]  /*107e0*/  MOV R0, RZ ;  /* 0x000000ff00007202 */ /* 0x000fe20000000f00 */
[----:B------:R-:W-:Y:S01]  /*107f0*/  IMAD.MOV.U32 R4, RZ, RZ, 0x1 ;  /* 0x00000001ff047424 */ /* 0x000fe200078e00ff */
[----:B------:R-:W-:-:S08]  /*10800*/  UIMAD UR45, UR7, UR45, UR6 ;  /* 0x0000002d072d72a4 */ /* 0x000fd0000f8e0206 */
[----:B------:R-:W-:Y:S05]  /*10810*/  @!P0 BRA `(.L_x_1778) ;  /* 0x0000003400b48947 */ /* 0x000fea0003800000 */
[----:B------:R-:W0:Y:S01]  /*10820*/  LDC.64 R2, c[0x0][0xa28] ;  /* 0x00028a00ff027b82 */ /* 0x000e220000000a00 */
[----:B------:R-:W-:Y:S01]  /*10830*/  IMAD.MOV.U32 R28, RZ, RZ, RZ ;  /* 0x000000ffff1c7224 */ /* 0x000fe200078e00ff */
[----:B------:R-:W-:Y:S01]  /*10840*/  ULDC.64 UR4, c[0x0][0x418] ;  /* 0x0001060000047ab9 */ /* 0x000fe20000000a00 */
[----:B------:R-:W-:Y:S01]  /*10850*/  ULDC UR6, c[0x0][0x448] ;  /* 0x0001120000067ab9 */ /* 0x000fe20000000800 */
[----:B------:R-:W-:Y:S01]  /*10860*/  ULDC UR10, c[0x0][0x2f0] ;  /* 0x0000bc00000a7ab9 */ /* 0x000fe20000000800 */
[----:B------:R-:W-:Y:S01]  /*10870*/  ULDC UR11, c[0x0][0x288] ;  /* 0x0000a200000b7ab9 */ /* 0x000fe20000000800 */
[----:B0-----:R-:W-:-:S04]  /*10880*/  ISETP.NE.U32.AND P0, PT, R2, RZ, PT ;  /* 0x000000ff0200720c */ /* 0x001fc80003f05070 */
[----:B------:R-:W-:-:S13]  /*10890*/  ISETP.NE.AND.EX P0, PT, R3, RZ, PT, P0 ;  /* 0x000000ff0300720c */ /* 0x000fda0003f05300 */
[----:B------:R-:W0:Y:S02]  /*108a0*/  @P0 LDC.64 R2, c[0x0][0xa28] ;  /* 0x00028a00ff020b82 */ /* 0x000e240000000a00 */
[----:B0-----:R-:W-:-:S05]  /*108b0*/  @P0 IMAD.WIDE R2, R17, 0x4, R2 ;  /* 0x0000000411020825 */ /* 0x001fca00078e0202 */
[----:B------:R0:W5:Y:S01]  /*108c0*/  @P0 LDG.E R28, desc[UR36][R2.64] ;  /* 0x00000024021c0981 */ /* 0x000162000c1e1900 */
[----:B------:R-:W1:Y:S01]  /*108d0*/  S2UR UR41, SR_CTAID.X ;  /* 0x00000000002979c3 */ /* 0x000e620000002500 */
[----:B------:R-:W-:Y:S02]  /*108e0*/  UISETP.NE.U32.AND UP0, UPT, UR4, URZ, UPT ;  /* 0x0000003f0400728c */ /* 0x000fe4000bf05070 */
[----:B------:R-:W-:Y:S02]  /*108f0*/  UISETP.NE.AND UP1, UPT, UR6, 0x1, UPT ;  /* 0x000000010600788c */ /* 0x000fe4000bf25270 */
[----:B------:R-:W-:Y:S01]  /*10900*/  UISETP.NE.AND.EX UP0, UPT, UR5, URZ, UPT, UP0 ;  /* 0x0000003f0500728c */ /* 0x000fe2000bf05300 */
[----:B------:R-:W-:Y:S02]  /*10910*/  ULDC UR6, c[0x0][0x424] ;  /* 0x0001090000067ab9 */ /* 0x000fe40000000800 */
[----:B------:R-:W-:Y:S01]  /*10920*/  ULDC.64 UR4, c[0x0][0x9e0] ;  /* 0x0002780000047ab9 */ /* 0x000fe20000000a00 */
[----:B------:R-:W-:-:S02]  /*10930*/  USEL UR9, UR6, 0x1, UP0 ;  /* 0x0000000106097887 */ /* 0x000fc40008000000 */
[----:B------:R-:W-:Y:S02]  /*10940*/  UISETP.GE.AND UP0, UPT, UR5, 0x1, UPT ;  /* 0x000000010500788c */ /* 0x000fe4000bf06270 */
[----:B------:R-:W-:Y:S01]  /*10950*/  UIMAD UR47, UR9, UR10, URZ ;  /* 0x0000000a092f72a4 */ /* 0x000fe2000f8e023f */
[----:B------:R-:W-:Y:S01]  /*10960*/  @UP1 ULDC UR7, c[0x0][0x44c] ;  /* 0x0001130000071ab9 */ /* 0x000fe20000000800 */
[----:B------:R-:W-:Y:S02]  /*10970*/  UIMAD UR9, UR9, UR10, 0x3f ;  /* 0x0000003f090974a4 */ /* 0x000fe4000f8e020a */
[----:B------:R-:W-:Y:S01]  /*10980*/  PLOP3.LUT P1, PT, PT, PT, UP0, 0x80, 0x0 ;  /* 0x000000000000781c */ /* 0x000fe20003f2f008 */
[----:B------:R-:W-:Y:S01]  /*10990*/  @UP1 ULDC UR12, c[0x0][0x450] ;  /* 0x00011400000c1ab9 */ /* 0x000fe20000000800 */
[----:B------:R-:W-:Y:S02]  /*109a0*/  UP2UR UR48, UPR, URZ, 0x2 ;  /* 0x000000023f307883 */ /* 0x000fe40008000000 */
[----:B-1----:R-:W-:-:S04]  /*109b0*/  USHF.L.U32 UR41, UR41, 0x6, URZ ;  /* 0x0000000629297899 */ /* 0x002fc8000800063f */
[----:B------:R-:W-:-:S04]  /*109c0*/  UIADD3 UR8, UR41, 0x3f, URZ ;  /* 0x0000003f29087890 */ /* 0x000fc8000fffe03f */
[----:B------:R-:W-:Y:S02]  /*109d0*/  UIMAD.WIDE.U32 UR6, UR8, UR7, URZ ;  /* 0x00000007080672a5 */ /* 0x000fe4000f8e003f */
[----:B------:R-:W-:Y:S02]  /*109e0*/  UIADD3 UR6, UR47, 0x1, -UR11 ;  /* 0x000000012f067890 */ /* 0x000fe4000fffe80b */
[----:B------:R-:W-:Y:S02]  /*109f0*/  @UP1 USHF.R.U32.HI UR8, URZ, UR12, UR7 ;  /* 0x0000000c3f081299 */ /* 0x000fe40008011607 */
[----:B------:R-:W-:Y:S02]  /*10a00*/  USHF.R.S32.HI UR7, URZ, 0x1f, UR9 ;  /* 0x0000001f3f077899 */ /* 0x000fe40008011409 */
[----:B------:R-:W-:Y:S02]  /*10a10*/  UIADD3 UR6, UR6, UR8, URZ ;  /* 0x0000000806067290 */ /* 0x000fe4000fffe03f */
[----:B------:R-:W-:-:S02]  /*10a20*/  ULEA.HI UR7, UR7, UR9, URZ, 0x6 ;  /* 0x0000000907077291 */ /* 0x000fc4000f8f303f */
[----:B------:R-:W-:Y:S02]  /*10a30*/  UIADD3 UR4, UR6, UR4, URZ ;  /* 0x0000000406047290 */ /* 0x000fe4000fffe03f */
[----:B------:R-:W-:Y:S01]  /*10a40*/  USHF.R.S32.HI UR42, URZ, 0x6, UR7 ;  /* 0x000000063f2a7899 */ /* 0x000fe20008011407 */
[----:B0-----:R-:W-:Y:S11]  /*10a50*/  @!P1 BRA `(.L_x_1779) ;  /* 0x0000000000449947 */ /* 0x001ff60003800000 */
[----:B------:R-:W-:Y:S01]  /*10a60*/  ISETP.LT.AND P0, PT, RZ, UR6, PT ;  /* 0x00000006ff007c0c */ /* 0x000fe2000bf01270 */
[----:B------:R-:W-:-:S12]  /*10a70*/  UIADD3 UR8, UR6, -0x1, URZ ;  /* 0xffffffff06087890 */ /* 0x000fd8000fffe03f */
[----:B------:R-:W-:Y:S05]  /*10a80*/  @P0 BRA `(.L_x_1780) ;  /* 0x00000000001c0947 */ /* 0x000fea0003800000 */
[----:B------:R-:W-:Y:S02]  /*10a90*/  UISETP.NE.AND UP0, UPT, UR5, 0x1, UPT ;  /* 0x000000010500788c */ /* 0x000fe4000bf05270 */
[----:B------:R-:W-:-:S09]  /*10aa0*/  UIADD3 UR8, -UR6, URZ, URZ ;  /* 0x0000003f06087290 */ /* 0x000fd2000fffe13f */
[----:B------:R-:W-:Y:S02]  /*10ab0*/  @UP0 ULDC.64 UR12, c[0x0][0x9e8] ;  /* 0x00027a00000c0ab9 */ /* 0x000fe40000000a00 */
[----:B------:R-:W-:-:S04]  /*10ac0*/  UIMAD.WIDE.U32 UR6, UR8, UR12, URZ ;  /* 0x0000000c080672a5 */ /* 0x000fc8000f8e003f */
[----:B------:R-:W-:-:S04]  /*10ad0*/  @UP0 USHF.R.U32.HI UR8, URZ, UR13, UR7 ;  /* 0x0000000d3f080299 */ /* 0x000fc80008011607 */
[----:B------:R-:W-:Y:S01]  /*10ae0*/  ULOP3.LUT UR8, URZ, UR8, URZ, 0x33, !UPT ;  /* 0x000000083f087292 */ /* 0x000fe2000f8e333f */
[----:B------:R-:W-:Y:S11]  /*10af0*/  BRA `(.L_x_1781) ;  /* 0x0000000000107947 */ /* 0x000ff60003800000 */
.L_x_1780:
[----:B------:R-:W-:-:S11]  /*10b00*/  UISETP.NE.AND UP0, UPT, UR5, 0x1, UPT ;  /* 0x000000010500788c */ /* 0x000fd6000bf05270 */
[----:B------:R-:W-:Y:S02]  /*10b10*/  @UP0 ULDC.64 UR12, c[0x0][0x9e8] ;  /* 0x00027a00000c0ab9 */ /* 0x000fe40000000a00 */
[----:B------:R-:W-:-:S04]  /*10b20*/  UIMAD.WIDE.U32 UR6, UR8, UR12, URZ ;  /* 0x0000000c080672a5 */ /* 0x000fc8000f8e003f */
[----:B------:R-:W-:-:S12]  /*10b30*/  @UP0 USHF.R.U32.HI UR8, URZ, UR13, UR7 ;  /* 0x0000000d3f080299 */ /* 0x000fd80008011607 */
.L_x_1781:
[----:B------:R-:W-:-:S04]  /*10b40*/  UIMAD UR8, UR8, UR5, UR5 ;  /* 0x00000005080872a4 */ /* 0x000fc8000f8e0205 */
[----:B------:R-:W-:-:S04]  /*10b50*/  UISETP.LT.AND UP0, UPT, UR4, UR8, UPT ;  /* 0x000000080400728c */ /* 0x000fc8000bf01270 */
[----:B------:R-:W-:-:S12]  /*10b60*/  USEL UR4, UR4, UR8, UP0 ;  /* 0x0000000804047287 */ /* 0x000fd80008000000 */
.L_x_1779:
[----:B------:R-:W-:Y:S02]  /*10b70*/  UISETP.NE.AND UP0, UPT, UR48, URZ, UPT ;  /* 0x0000003f3000728c */ /* 0x000fe4000bf05270 */
[----:B------:R-:W-:-:S04]  /*10b80*/  UIADD3 UR4, UR4, 0x3f, URZ ;  /* 0x0000003f04047890 */ /* 0x000fc8000fffe03f */
[----:B------:R-:W-:-:S04]  /*10b90*/  USHF.R.S32.HI UR8, URZ, 0x1f, UR4 ;  /* 0x0000001f3f087899 */ /* 0x000fc80008011404 */
[----:B------:R-:W-:Y:S01]  /*10ba0*/  ULEA.HI UR8, UR8, UR4, URZ, 0x6 ;  /* 0x0000000408087291 */ /* 0x000fe2000f8f303f */
[----:B------:R-:W-:Y:S01]  /*10bb0*/  @UP0 ULDC UR6, c[0x0][0x44c] ;  /* 0x0001130000060ab9 */ /* 0x000fe20000000800 */
[----:B------:R-:W-:Y:S01]  /*10bc0*/  @UP0 ULDC UR9, c[0x0][0x450] ;  /* 0x0001140000090ab9 */ /* 0x000fe20000000800 */
[----:B------:R-:W-:Y:S02]  /*10bd0*/  UIMAD.WIDE.U32 UR6, UR41, UR6, URZ ;  /* 0x00000006290672a5 */ /* 0x000fe4000f8e003f */
[----:B------:R-:W-:Y:S01]  /*10be0*/  UMOV UR4, UR41 ;  /* 0x0000002900047c82 */ /* 0x000fe20008000000 */
[----:B------:R-:W-:Y:S02]  /*10bf0*/  USHF.R.S32.HI UR43, URZ, 0x6, UR8 ;  /* 0x000000063f2b7899 */ /* 0x000fe40008011408 */
[----:B------:R-:W-:Y:S02]  /*10c00*/  @UP0 USHF.R.U32.HI UR4, URZ, UR9, UR7 ;  /* 0x000000093f040299 */ /* 0x000fe40008011607 */
[----:B------:R-:W-:-:S02]  /*10c10*/  UISETP.LT.AND UP0, UPT, UR42, UR43, UPT ;  /* 0x0000002b2a00728c */ /* 0x000fc4000bf01270 */
[----:B------:R-:W-:Y:S01]  /*10c20*/  UIADD3 UR4, UR4, -UR11, UR47 ;  /* 0x8000000b04047290 */ /* 0x000fe2000fffe02f */
[----:B------:R-:W-:Y:S01]  /*10c30*/  ULDC UR8, c[0x0][0x9dc] ;  /* 0x0002770000087ab9 */ /* 0x000fe20000000800 */
[----:B------:R-:W-:Y:S02]  /*10c40*/  USEL UR12, UR42, UR43, UP0 ;  /* 0x0000002b2a0c7287 */ /* 0x000fe40008000000 */
[----:B------:R-:W-:Y:S01]  /*10c50*/  UIADD3 UR8, UR4, -UR8, URZ ;  /* 0x8000000804087290 */ /* 0x000fe2000fffe03f */
[----:B------:R-:W-:Y:S11]  /*10c60*/  @!P1 BRA `(.L_x_1782) ;  /* 0x0000000000449947 */ /* 0x000ff60003800000 */
[----:B------:R-:W-:-:S06]  /*10c70*/  UISETP.GT.AND UP0, UPT, UR4, -0x1, UPT ;  /* 0xffffffff0400788c */ /* 0x000fcc000bf04270 */
[----:B------:R-:W-:-:S13]  /*10c80*/  PLOP3.LUT P0, PT, PT, PT, UP0, 0x80, 0x0 ;  /* 0x000000000000781c */ /* 0x000fda0003f0f008 */
[----:B------:R-:W-:Y:S05]  /*10c90*/  @P0 BRA `(.L_x_1783) ;  /* 0x00000000001c0947 */ /* 0x000fea0003800000 */
[----:B------:R-:W-:Y:S02]  /*10ca0*/  UISETP.NE.AND UP0, UPT, UR5, 0x1, UPT ;  /* 0x000000010500788c */ /* 0x000fe4000bf05270 */
[----:B------:R-:W-:-:S09]  /*10cb0*/  ULOP3.LUT UR4, URZ, UR4, URZ, 0x33, !UPT ;  /* 0x000000043f047292 */ /* 0x000fd2000f8e333f */
[----:B------:R-:W-:Y:S02]  /*10cc0*/  @UP0 ULDC.64 UR10, c[0x0][0x9e8] ;  /* 0x00027a00000a0ab9 */ /* 0x000fe40000000a00 */
[----:B------:R-:W-:-:S04]  /*10cd0*/  UIMAD.WIDE.U32 UR6, UR4, UR10, URZ ;  /* 0x0000000a040672a5 */ /* 0x000fc8000f8e003f */
[----:B------:R-:W-:-:S04]  /*10ce0*/  @UP0 USHF.R.U32.HI UR4, URZ, UR11, UR7 ;  /* 0x0000000b3f040299 */ /* 0x000fc80008011607 */
[----:B------:R-:W-:Y:S01]  /*10cf0*/  ULOP3.LUT UR4, URZ, UR4, URZ, 0x33, !UPT ;  /* 0x000000043f047292 */ /* 0x000fe2000f8e333f */
[----:B------:R-:W-:Y:S11]  /*10d00*/  BRA `(.L_x_1784) ;  /* 0x0000000000107947 */ /* 0x000ff60003800000 */
.L_x_1783:
[----:B------:R-:W-:-:S11]  /*10d10*/  UISETP.NE.AND UP0, UPT, UR5, 0x1, UPT ;  /* 0x000000010500788c */ /* 0x000fd6000bf05270 */
[----:B------:R-:W-:Y:S02]  /*10d20*/  @UP0 ULDC.64 UR10, c[0x0][0x9e8] ;  /* 0x00027a00000a0ab9 */ /* 0x000fe40000000a00 */
[----:B------:R-:W-:-:S04]  /*10d30*/  UIMAD.WIDE.U32 UR6, UR4, UR10, URZ ;  /* 0x0000000a040672a5 */ /* 0x000fc8000f8e003f */
[----:B------:R-:W-:-:S12]  /*10d40*/  @UP0 USHF.R.U32.HI UR4, URZ, UR11, UR7 ;  /* 0x0000000b3f040299 */ /* 0x000fd80008011607 */
.L_x_1784:
[----:B------:R-:W-:-:S04]  /*10d50*/  UIMAD UR4, UR4, UR5, URZ ;  /* 0x00000005040472a4 */ /* 0x000fc8000f8e023f */
[----:B------:R-:W-:-:S04]  /*10d60*/  UISETP.LT.AND UP0, UPT, UR8, UR4, UPT ;  /* 0x000000040800728c */ /* 0x000fc8000bf01270 */
[----:B------:R-:W-:-:S12]  /*10d70*/  USEL UR8, UR8, UR4, !UP0 ;  /* 0x0000000408087287 */ /* 0x000fd8000c000000 */
.L_x_1782:
[----:B------:R-:W-:Y:S02]  /*10d80*/  USHF.R.S32.HI UR4, URZ, 0x1f, UR8 ;  /* 0x0000001f3f047899 */ /* 0x000fe40008011408 */
[----:B------:R-:W-:Y:S02]  /*10d90*/  USHF.R.U32.HI UR9, URZ, 0x10, UR45 ;  /* 0x000000103f097899 */ /* 0x000fe4000801162d */
[----:B------:R-:W-:Y:S02]  /*10da0*/  ULEA.HI UR4, UR4, UR8, URZ, 0x6 ;  /* 0x0000000804047291 */ /* 0x000fe4000f8f303f */
[----:B------:R-:W-:Y:S02]  /*10db0*/  ULOP3.LUT UR45, UR45, 0xffff, URZ, 0xc0, !UPT ;  /* 0x0000ffff2d2d7892 */ /* 0x000fe4000f8ec03f */
[----:B------:R-:W-:Y:S01]  /*10dc0*/  USHF.R.S32.HI UR4, URZ, 0x6, UR4 ;  /* 0x000000063f047899 */ /* 0x000fe20008011404 */
[----:B------:R-:W-:-:S03]  /*10dd0*/  UMOV UR38, URZ ;  /* 0x0000003f00267c82 */ /* 0x000fc60008000000 */
[----:B------:R-:W-:-:S04]  /*10de0*/  UISETP.LT.AND UP0, UPT, URZ, UR4, UPT ;  /* 0x000000043f00728c */ /* 0x000fc8000bf01270 */
[----:B------:R-:W-:Y:S02]  /*10df0*/  USEL UR44, URZ, UR4, !UP0 ;  /* 0x000000043f2c7287 */ /* 0x000fe4000c000000 */
[----:B------:R-:W-:Y:S02]  /*10e00*/  UISETP.NE.AND UP0, UPT, UR9, URZ, UPT ;  /* 0x0000003f0900728c */ /* 0x000fe4000bf05270 */
[----:B------:R-:W-:-:S06]  /*10e10*/  UISETP.GT.AND UP1, UPT, UR12, UR44, UPT ;  /* 0x0000002c0c00728c */ /* 0x000fcc000bf24270 */
[----:B------:R-:W-:-:S03]  /*10e20*/  PLOP3.LUT P0, PT, PT, PT, UP1, 0x80, 0x0 ;  /* 0x000000000000781c */ /* 0x000fc60003f0f018 */
[----:B------:R-:W-:-:S10]  /*10e30*/  @!UP0 ULDC UR9, c[0x0][0x9f0] ;  /* 0x00027c0000098ab9 */ /* 0x000fd40000000800 */
[----:B------:R-:W-:Y:S05]  /*10e40*/  @!P0 BRA `(.L_x_1785) ;  /* 0x00000000007c8947 */ /* 0x000fea0003800000 */
[----:B------:R-:W-:Y:S01]  /*10e50*/  IABS R0, UR9 ;  /* 0x0000000900007c13 */ /* 0x000fe20008000000 */
[----:B------:R-:W-:Y:S02]  /*10e60*/  UIADD3 UR4, UR9, -0x1, UR12 ;  /* 0xffffffff09047890 */ /* 0x000fe4000fffe00c */
[----:B------:R-:W-:Y:S02]  /*10e70*/  IABS R4, UR9 ;  /* 0x0000000900047c13 */ /* 0x000fe40008000000 */
[----:B------:R-:W-:Y:S01]  /*10e80*/  R2UR UR10, R0 ;  /* 0x00000000000a72ca */ /* 0x000fe200000e0000 */
[----:B------:R-:W-:-:S03]  /*10e90*/  UIADD3 UR6, -UR44, UR4, URZ ;  /* 0x000000042c067290 */ /* 0x000fc6000fffe13f */
[----:B------:R-:W-:-:S03]  /*10ea0*/  UMOV UR4, URZ ;  /* 0x0000003f00047c82 */ /* 0x000fc60008000000 */
[----:B------:R-:W-:Y:S01]  /*10eb0*/  IABS R3, UR6 ;  /* 0x0000000600037c13 */ /* 0x000fe20008000000 */
[----:B------:R-:W-:-:S03]  /*10ec0*/  ULOP3.LUT UR6, UR6, UR9, URZ, 0x3c, !UPT ;  /* 0x0000000906067292 */ /* 0x000fc6000f8e3c3f */
[----:B------:R-:W-:Y:S02]  /*10ed0*/  R2UR UR8, R3 ;  /* 0x00000000030872ca */ /* 0x000fe400000e0000 */
[----:B------:R-:W0:Y:S08]  /*10ee0*/  I2F.RP R0, UR10 ;  /* 0x0000000a00007d06 */ /* 0x000e300008209400 */
[----:B0-----:R-:W0:Y:S02]  /*10ef0*/  MUFU.RCP R0, R0 ;  /* 0x0000000000007308 */ /* 0x001e240000001000 */
        /* <DEDUP_REMOVED lines=20> */
.L_x_1785:
[----:B------:R-:W-:Y:S02]  /*11040*/  UIMAD UR49, UR45, UR38, UR44 ;  /* 0x000000262d3172a4 */ /* 0x000fe4000f8e022c */
[----:B------:R-:W-:Y:S01]  /*11050*/  IMAD.U32 R0, RZ, RZ, UR38 ;  /* 0x00000026ff007e24 */ /* 0x000fe2000f8e00ff */
[----:B------:R-:W-:Y:S01]  /*11060*/  MOV R4, 0x1 ;  /* 0x0000000100047802 */ /* 0x000fe20000000f00 */
[----:B------:R-:W-:Y:S02]  /*11070*/  IMAD.MOV.U32 R21, RZ, RZ, 0x1 ;  /* 0x00000001ff157424 */ /* 0x000fe400078e00ff */
[----:B------:R-:W-:-:S04]  /*11080*/  MOV R25, UR49 ;  /* 0x0000003100197c02 */ /* 0x000fc80008000f00 */
        /* <DEDUP_REMOVED lines=27> */
.L_x_1786:
        /* <DEDUP_REMOVED lines=20> */
.L_x_1788:
        /* <DEDUP_REMOVED lines=15> */
.L_x_1787:
        /* <DEDUP_REMOVED lines=39> */
[----:B------:R-:W-:Y:S01]  /*116e0*/  IMAD.MOV R0, RZ, RZ, -R7 ;  /* 0x000000ffff007224 */ /* 0x000fe200078e0a07 */
[----:B------:R-:W-:Y:S02]  /*116f0*/  LOP3.LUT R16, R16, 0xffffffdf, RZ, 0xc0, !PT ;  /* 0xffffffdf10107812 */ /* 0x000fe400078ec0ff */
[----:B------:R-:W-:Y:S01]  /*11700*/  CS2R R26, SRZ ;  /* 0x00000000001a7805 */ /* 0x000fe2000001ff00 */
        /* <DEDUP_REMOVED lines=10> */
[----:B------:R-:W-:Y:S02]  /*117b0*/  ISETP.GE.AND P2, PT, R2, UR4, PT ;  /* 0x0000000402007c0c */ /* 0x000fe4000bf46270 */
[----:B------:R-:W-:Y:S02]  /*117c0*/  LOP3.LUT R3, R22, 0x180, RZ, 0xfc, !PT ;  /* 0x0000018016037812 */ /* 0x000fe400078efcff */
[----:B------:R-:W-:Y:S02]  /*117d0*/  @P6 LOP3.LUT R16, R16, 0x20, RZ, 0xfc, !PT ;  /* 0x0000002010106812 */ /* 0x000fe400078efcff */
[----:B------:R-:W-:Y:S02]  /*117e0*/  ISETP.GE.AND P5, PT, R22, UR4, PT ;  /* 0x0000000416007c0c */ /* 0x000fe4000bfa6270 */
[----:B------:R-:W-:-:S02]  /*117f0*/  LOP3.LUT R16, R16, 0xffffffef, RZ, 0xc0, !PT ;  /* 0xffffffef10107812 */ /* 0x000fc400078ec0ff */
[----:B------:R-:W-:Y:S02]  /*11800*/  SEL R0, RZ, 0xffffffff, P6 ;  /* 0xffffffffff007807 */ /* 0x000fe40003000000 */
[----:B------:R-:W-:Y:S02]  /*11810*/  @P4 LOP3.LUT R16, R16, 0x10, RZ, 0xfc, !PT ;  /* 0x0000001010104812 */ /* 0x000fe400078efcff */
[----:B------:R-:W-:Y:S02]  /*11820*/  LOP3.LUT R2, R22, 0x140, RZ, 0xfc, !PT ;  /* 0x0000014016027812 */ /* 0x000fe400078efcff */
[----:B------:R-:W-:-:S04]  /*11830*/  LOP3.LUT R16, R16, 0xfffffff7, RZ, 0xc0, !PT ;  /* 0xfffffff710107812 */ /* 0x000fc800078ec0ff */
[----:B------:R-:W-:-:S04]  /*11840*/  @P3 LOP3.LUT R16, R16, 0x8, RZ, 0xfc, !PT ;  /* 0x0000000810103812 */ /* 0x000fc800078efcff */
[----:B------:R-:W-:-:S04]  /*11850*/  LOP3.LUT R16, R16, 0xfffffffb, RZ, 0xc0, !PT ;  /* 0xfffffffb10107812 */ /* 0x000fc800078ec0ff */
[----:B------:R-:W-:-:S04]  /*11860*/  @P2 LOP3.LUT R16, R16, 0x4, RZ, 0xfc, !PT ;  /* 0x0000000410102812 */ /* 0x000fc800078efcff */
[----:B------:R-:W-:-:S04]  /*11870*/  LOP3.LUT R16, R16, 0xffffffbf, RZ, 0xc0, !PT ;  /* 0xffffffbf10107812 */ /* 0x000fc800078ec0ff */
[----:B------:R-:W-:-:S04]  /*11880*/  @P5 LOP3.LUT R16, R16, 0x40, RZ, 0xfc, !PT ;  /* 0x0000004010105812 */ /* 0x000fc800078efcff */
[----:B------:R-:W-:Y:S02]  /*11890*/  LOP3.LUT R16, R16, 0xfffffffd, RZ, 0xc0, !PT ;  /* 0xfffffffd10107812 */ /* 0x000fe400078ec0ff */
[--C-:B--2---:R-:W-:Y:S01]  /*118a0*/  @!P0 SHF.R.S32.HI R27, RZ, 0x1f, R5.reuse ;  /* 0x0000001fff1b8819 */ /* 0x104fe20000011405 */
[----:B------:R-:W-:Y:S01]  /*118b0*/  @!P0 IMAD.MOV.U32 R26, RZ, RZ, R5 ;  /* 0x000000ffff1a8224 */ /* 0x000fe200078e0005 */
[----:B------:R-:W-:Y:S01]  /*118c0*/  ISETP.GE.AND P0, PT, R3, UR4, PT ;  /* 0x0000000403007c0c */ /* 0x000fe2000bf06270 */
[----:B------:R-:W-:Y:S01]  /*118d0*/  IMAD.SHL.U32 R3, R0, 0x2, RZ ;  /* 0x0000000200037824 */ /* 0x000fe200078e00ff */
[----:B------:R-:W-:Y:S02]  /*118e0*/  SEL R0, RZ, 0x1, P5 ;  /* 0x00000001ff007807 */ /* 0x000fe40002800000 */
[----:B------:R-:W-:Y:S02]  /*118f0*/  SEL R34, RZ, 0x40, P0 ;  /* 0x00000040ff227807 */ /* 0x000fe40000000000 */
[----:B------:R-:W-:-:S02]  /*11900*/  ISETP.GE.AND P0, PT, R2, UR4, PT ;  /* 0x0000000402007c0c */ /* 0x000fc4000bf06270 */
[----:B------:R-:W-:Y:S02]  /*11910*/  LOP3.LUT R5, R22, 0x1c0, RZ, 0xfc, !PT ;  /* 0x000001c016057812 */ /* 0x000fe400078efcff */
[----:B------:R-:W-:Y:S02]  /*11920*/  LOP3.LUT R0, R3, 0x2, R0, 0xe2, !PT ;  /* 0x0000000203007812 */ /* 0x000fe400078ee200 */
[----:B------:R-:W-:Y:S02]  /*11930*/  SEL R3, RZ, 0x4, P4 ;  /* 0x00000004ff037807 */ /* 0x000fe40002000000 */
[----:B------:R-:W-:Y:S02]  /*11940*/  SEL R2, RZ, 0x8, P3 ;  /* 0x00000008ff027807 */ /* 0x000fe40001800000 */
[----:B------:R-:W-:Y:S01]  /*11950*/  ISETP.GE.AND P1, PT, R5, UR4, PT ;  /* 0x0000000405007c0c */ /* 0x000fe2000bf26270 */
[----:B------:R-:W-:Y:S01]  /*11960*/  UMOV UR4, 0xffffffff ;  /* 0xffffffff00047882 */ /* 0x000fe20000000000 */
[----:B------:R-:W-:-:S02]  /*11970*/  LOP3.LUT R0, R2, R0, R3, 0xfe, !PT ;  /* 0x0000000002007212 */ /* 0x000fc400078efe03 */
[----:B------:R-:W-:Y:S02]  /*11980*/  SEL R3, RZ, 0x10, P2 ;  /* 0x00000010ff037807 */ /* 0x000fe40001000000 */
[----:B------:R-:W-:Y:S02]  /*11990*/  SEL R2, RZ, 0x20, P0 ;  /* 0x00000020ff027807 */ /* 0x000fe40000000000 */
[----:B------:R-:W-:Y:S02]  /*119a0*/  SEL R17, RZ, 0x80, P1 ;  /* 0x00000080ff117807 */ /* 0x000fe40000800000 */
[----:B------:R-:W-:Y:S02]  /*119b0*/  @P0 LOP3.LUT R16, R16, 0x2, RZ, 0xfc, !PT ;  /* 0x0000000210100812 */ /* 0x000fe400078efcff */
[----:B------:R-:W-:Y:S01]  /*119c0*/  LOP3.LUT R3, R2, R0, R3, 0xfe, !PT ;  /* 0x0000000002037212 */ /* 0x000fe200078efe03 */
[----:B------:R-:W-:Y:S06]  /*119d0*/  BRA.DIV UR4, `(.L_x_1789) ;  /* 0x0000002e041c7947 */ /* 0x000fec000b800000 */
.L_x_1831:
        /* <DEDUP_REMOVED lines=14> */
.L_x_1790:
[----:B------:R-:W-:-:S05]  /*11ac0*/  IMAD.MOV.U32 R0, RZ, RZ, 0x1 ;  /* 0x00000001ff007424 */ /* 0x000fca00078e00ff */
[----:B------:R-:W-:-:S04]  /*11ad0*/  SHF.L.U32 R0, R0, 0x1f, RZ ;  /* 0x0000001f00007819 */ /* 0x000fc800000006ff */
[----:B------:R-:W0:Y:S02]  /*11ae0*/  SYNCS.PHASECHK.TRANS64.TRYWAIT P0, [UR46+0x28c40], R0 ;  /* 0x028c4000ff0075a7 */ /* 0x000e24000800016e */
[----:B0-----:R-:W-:Y:S05]  /*11af0*/  @!P0 BRA `(.L_x_1791) ;  /* 0x0000002800f48947 */ /* 0x001fea0003800000 */
.L_x_1832:
        /* <DEDUP_REMOVED lines=57> */
.L_x_1842:
        /* <DEDUP_REMOVED lines=15> */
.L_x_1793:
        /* <DEDUP_REMOVED lines=23> */
.L_x_1794:
[----:B------:R-:W-:Y:S01]  /*120f0*/  UISETP.NE.AND UP0, UPT, UR48, URZ, UPT ;  /* 0x0000003f3000728c */ /* 0x000fe2000bf05270 */
[----:B------:R-:W0:Y:S01]  /*12100*/  S2R R20, SR_CTAID.Z ;  /* 0x0000000000147919 */ /* 0x000e220000002700 */
[----:B------:R-:W-:Y:S01]  /*12110*/  VIADD R9, R31, UR41 ;  /* 0x000000291f097c36 */ /* 0x000fe20008000000 */
[----:B------:R-:W-:Y:S01]  /*12120*/  R2UR UR6, R23 ;  /* 0x00000000170672ca */ /* 0x000fe200000e0000 */
[----:B------:R-:W-:Y:S02]  /*12130*/  ULDC.64 UR8, c[0x0][0x2d8] ;  /* 0x0000b60000087ab9 */ /* 0x000fe40000000a00 */
[----:B------:R-:W-:Y:S01]  /*12140*/  PLOP3.LUT P0, PT, PT, PT, UP0, 0x80, 0x0 ;  /* 0x000000000000781c */ /* 0x000fe20003f0f008 */
[----:B------:R-:W-:-:S04]  /*12150*/  IMAD.MOV.U32 R7, RZ, RZ, R9 ;  /* 0x000000ffff077224 */ /* 0x000fc800078e0009 */
[----:B------:R-:W-:-:S05]  /*12160*/  @UP0 ULDC UR4, c[0x0][0x44c] ;  /* 0x0001130000040ab9 */ /* 0x000fca0000000800 */
[----:B------:R-:W-:-:S03]  /*12170*/  UIMAD UR6, UR6, UR8, URZ ;  /* 0x00000008060672a4 */ /* 0x000fc6000f8e023f */
[----:B------:R-:W-:Y:S01]  /*12180*/  @P0 IMAD.HI.U32 R0, R9, UR4, RZ ;  /* 0x0000000409000c27 */ /* 0x000fe2000f8e00ff */
[----:B------:R-:W-:Y:S01]  /*12190*/  PLOP3.LUT P0, PT, PT, PT, UP0, 0x80, 0x0 ;  /* 0x000000000000781c */ /* 0x000fe20003f0f008 */
[----:B------:R-:W-:Y:S01]  /*121a0*/  @UP0 ULDC UR4, c[0x0][0x450] ;  /* 0x0001140000040ab9 */ /* 0x000fe20000000800 */
[----:B------:R-:W-:-:S11]  /*121b0*/  UIMAD UR6, UR40, UR9, UR6 ;  /* 0x00000009280672a4 */ /* 0x000fd6000f8e0206 */
[----:B------:R-:W-:Y:S01]  /*121c0*/  @P0 SHF.R.U32.HI R7, RZ, UR4, R0 ;  /* 0x00000004ff070c19 */ /* 0x000fe20008011600 */
[----:B------:R-:W-:Y:S01]  /*121d0*/  UIMAD.WIDE.U32 UR4, UR40, UR8, URZ ;  /* 0x00000008280472a5 */ /* 0x000fe2000f8e003f */
[----:B------:R-:W1:Y:S01]  /*121e0*/  LDC R0, c[0x0][0x448] ;  /* 0x00011200ff007b82 */ /* 0x000e620000000800 */
[----:B0-----:R-:W-:Y:S01]  /*121f0*/  SHF.R.S32.HI R6, RZ, 0x1f, R20 ;  /* 0x0000001fff067819 */ /* 0x001fe20000011414 */
[----:B------:R-:W-:Y:S01]  /*12200*/  ULDC.64 UR8, c[0x0][0x2e0] ;  /* 0x0000b80000087ab9 */ /* 0x000fe20000000a00 */
[----:B------:R-:W-:Y:S02]  /*12210*/  UIADD3 UR6, UR5, UR6, URZ ;  /* 0x0000000605067290 */ /* 0x000fe4000fffe03f */
[----:B------:R-:W-:Y:S02]  /*12220*/  IMAD.U32 R4, RZ, RZ, UR4 ;  /* 0x00000004ff047e24 */ /* 0x000fe4000f8e00ff */
[----:B------:R-:W-:Y:S02]  /*12230*/  IMAD R6, R6, UR8, RZ ;  /* 0x0000000806067c24 */ /* 0x000fe4000f8e02ff */
[----:B------:R-:W-:Y:S01]  /*12240*/  MOV R3, UR6 ;  /* 0x0000000600037c02 */ /* 0x000fe20008000f00 */
[----:B------:R-:W-:Y:S01]  /*12250*/  IMAD.U32 R5, RZ, RZ, UR5 ;  /* 0x00000005ff057e24 */ /* 0x000fe2000f8e00ff */
[----:B------:R-:W-:Y:S01]  /*12260*/  MOV R2, R4 ;  /* 0x0000000400027202 */ /* 0x000fe20000000f00 */
[----:B------:R-:W-:Y:S01]  /*12270*/  IMAD R5, R20, UR9, R6 ;  /* 0x0000000914057c24 */ /* 0x000fe2000f8e0206 */
[----:B------:R-:W-:Y:S01]  /*12280*/  SHF.R.S32.HI R4, RZ, 0x1f, R7 ;  /* 0x0000001fff047819 */ /* 0x000fe20000011407 */
[----:B------:R-:W-:-:S02]  /*12290*/  ULDC.64 UR4, c[0x0][0x2d0] ;  /* 0x0000b40000047ab9 */ /* 0x000fc40000000a00 */
[----:B------:R-:W-:-:S04]  /*122a0*/  IMAD.WIDE.U32 R2, R20, UR8, R2 ;  /* 0x0000000814027c25 */ /* 0x000fc8000f8e0002 */
[----:B------:R-:W-:Y:S02]  /*122b0*/  IMAD.IADD R3, R3, 0x1, R5 ;  /* 0x0000000103037824 */ /* 0x000fe400078e0205 */
[----:B------:R-:W-:Y:S02]  /*122c0*/  IMAD.MOV R5, RZ, RZ, -R7 ;  /* 0x000000ffff057224 */ /* 0x000fe400078e0a07 */
[----:B------:R-:W-:Y:S02]  /*122d0*/  IMAD R4, R4, UR4, RZ ;  /* 0x0000000404047c24 */ /* 0x000fe4000f8e02ff */
[----:B-1----:R-:W-:Y:S02]  /*122e0*/  IMAD R5, R0, R5, R9 ;  /* 0x0000000500057224 */ /* 0x002fe400078e0209 */
        /* <DEDUP_REMOVED lines=18> */
[----:B------:R-:W-:Y:S02]  /*12410*/  VIADD R7, R35, UR41 ;  /* 0x0000002923077c36 */ /* 0x000fe40008000000 */
        /* <DEDUP_REMOVED lines=26> */
.L_x_1851:
        /* <DEDUP_REMOVED lines=18> */
.L_x_1852:
[----:B------:R-:W-:-:S13]  /*126e0*/  ISETP.NE.AND P0, PT, R33, 0x3, PT ;  /* 0x000000032100780c */ /* 0x000fda0003f05270 */
[----:B------:R-:W-:Y:S05]  /*126f0*/  @!P0 BRA `(.L_x_1797) ;  /* 0x0000000000048947 */ /* 0x000fea0003800000 */
[----:B------:R-:W-:Y:S01]  /*12700*/  BPT.TRAP 0x1 ;  /* 0x000000040000795c */ /* 0x000fe20000300000 */
.L_x_1797:
[----:B------:R-:W1:Y:S02]  /*12710*/  SYNCS.PHASECHK.TRANS64.TRYWAIT P0, [UR46+0x28c60], R0 ;  /* 0x028c6000ff0075a7 */ /* 0x000e64000800016e */
[----:B-1----:R-:W-:Y:S05]  /*12720*/  @!P0 BRA `(.L_x_1798) ;  /* 0x0000002800608947 */ /* 0x002fea0003800000 */
.L_x_1853:
        /* <DEDUP_REMOVED lines=105> */
.L_x_1863:
        /* <DEDUP_REMOVED lines=30> */
.L_x_1800:
        /* <DEDUP_REMOVED lines=9> */
[----:B------:R-:W-:Y:S01]  /*13030*/  LOP3.LUT R5, RZ, UR42, RZ, 0x33, !PT ;  /* 0x0000002aff057c12 */ /* 0x000fe2000f8e33ff */
[----:B------:R-:W-:Y:S01]  /*13040*/  UIMAD UR4, UR4, UR38, URZ ;  /* 0x00000026040472a4 */ /* 0x000fe2000f8e023f */
[----:B------:R-:W-:Y:S02]  /*13050*/  IADD3 R35, R36, R28, R35 ;  /* 0x0000001c24237210 */ /* 0x000fe40007ffe023 */
[----:B------:R-:W-:Y:S02]  /*13060*/  LOP3.LUT R28, R34, 0x40, RZ, 0xc0, !PT ;  /* 0x00000040221c7812 */ /* 0x000fe400078ec0ff */
[----:B------:R-:W-:Y:S01]  /*13070*/  LOP3.LUT R25, R17, 0x80, RZ, 0xc0, !PT ;  /* 0x0000008011197812 */ /* 0x000fe200078ec0ff */
[----:B------:R-:W-:Y:S01]  /*13080*/  VIADD R2, R35, 0xffffff40 ;  /* 0xffffff4023027836 */ /* 0x000fe20000000000 */
[----:B------:R-:W-:-:S02]  /*13090*/  LOP3.LUT R0, RZ, UR4, RZ, 0x33, !PT ;  /* 0x00000004ff007c12 */ /* 0x000fc4000f8e33ff */
[----:B------:R-:W-:Y:S02]  /*130a0*/  MOV R21, 0x1 ;  /* 0x0000000100157802 */ /* 0x000fe40000000f00 */
[----:B------:R-:W-:Y:S02]  /*130b0*/  VIADDMNMX R0, R0, -UR44, R3, !PT ;  /* 0x8000002c00007c46 */ /* 0x000fe4000f800103 */
[----:B------:R-:W-:Y:S02]  /*130c0*/  SHF.R.U32.HI R28, RZ, 0x2, R28 ;  /* 0x00000002ff1c7819 */ /* 0x000fe4000001161c */
[----:B------:R-:W-:Y:S01]  /*130d0*/  VIMNMX R5, R0, R5, !PT ;  /* 0x0000000500057248 */ /* 0x000fe20007fe0100 */
[----:B------:R-:W-:Y:S01]  /*130e0*/  IMAD.MOV.U32 R0, RZ, RZ, 0x1 ;  /* 0x00000001ff007424 */ /* 0x000fe200078e00ff */
[----:B------:R-:W-:Y:S02]  /*130f0*/  SHF.R.U32.HI R25, RZ, 0x3, R25 ;  /* 0x00000003ff197819 */ /* 0x000fe40000011619 */
[C---:B------:R-:W-:Y:S01]  /*13100*/  IADD3 R22, -R5.reuse, -0x2, RZ ;  /* 0xfffffffe05167810 */ /* 0x040fe20007ffe1ff */
[----:B------:R-:W-:-:S07]  /*13110*/  IMAD R9, R5, -0x40, R2 ;  /* 0xffffffc005097824 */ /* 0x000fce00078e0202 */
.L_x_1816:
[----:B------:R-:W-:Y:S01]  /*13120*/  ISETP.NE.AND P1, PT, R37, 0x1, PT ;  /* 0x000000012500780c */ /* 0x000fe20003f25270 */
[----:B------:R-:W-:Y:S01]  /*13130*/  BSSY B1, `(.L_x_1802) ;  /* 0x0000014000017945 */ /* 0x000fe20003800000 */
[----:B------:R-:W-:Y:S01]  /*13140*/  ISETP.GT.U32.AND P0, PT, R31, 0x3f, PT ;  /* 0x0000003f1f00780c */ /* 0x000fe20003f04070 */
[----:B------:R-:W-:Y:S02]  /*13150*/  IMAD.MOV.U32 R7, RZ, RZ, R9 ;  /* 0x000000ffff077224 */ /* 0x000fe400078e0009 */
[----:B------:R-:W-:-:S08]  /*13160*/  IMAD.MOV.U32 R6, RZ, RZ, RZ ;  /* 0x000000ffff067224 */ /* 0x000fd000078e00ff */
        /* <DEDUP_REMOVED lines=16> */
.L_x_1803:
[----:B------:R-:W-:Y:S05]  /*13270*/  BSYNC B1 ;  /* 0x0000000000017941 */ /* 0x000fea0003800000 */
.L_x_1802:
[----:B------:R-:W-:-:S13]  /*13280*/  ISETP.NE.AND P0, PT, R33, 0x3, PT ;  /* 0x000000032100780c */ /* 0x000fda0003f05270 */
[----:B------:R-:W-:Y:S05]  /*13290*/  @!P0 BRA `(.L_x_1804) ;  /* 0x0000000000048947 */ /* 0x000fea0003800000 */
[----:B------:R-:W-:Y:S01]  /*132a0*/  BPT.TRAP 0x1 ;  /* 0x000000040000795c */ /* 0x000fe20000300000 */
.L_x_1804:
[----:B------:R-:W-:Y:S01]  /*132b0*/  LEA R10, R0, UR46, 0x3 ;  /* 0x0000002e000a7c11 */ /* 0x000fe2000f8e18ff */
[----:B------:R-:W-:Y:S01]  /*132c0*/  BSSY B1, `(.L_x_1805) ;  /* 0x0000004000017945 */ /* 0x000fe20003800000 */
[----:B------:R-:W-:-:S04]  /*132d0*/  SHF.L.U32 R20, R21, 0x1f, RZ ;  /* 0x0000001f15147819 */ /* 0x000fc800000006ff */
[----:B------:R-:W1:Y:S02]  /*132e0*/  SYNCS.PHASECHK.TRANS64.TRYWAIT P0, [R10+URZ+0x28c40], R20 ;  /* 0x028c40140a0075a7 */ /* 0x000e64000800017f */
[----:B-1----:R-:W-:Y:S05]  /*132f0*/  @!P0 BRA `(.L_x_1806) ;  /* 0x0000002400948947 */ /* 0x002fea0003800000 */
.L_x_1864:
[----:B------:R-:W-:Y:S05]  /*13300*/  BSYNC B1 ;  /* 0x0000000000017941 */ /* 0x000fea0003800000 */
.L_x_1805:
        /* <DEDUP_REMOVED lines=47> */
.L_x_1874:
        /* <DEDUP_REMOVED lines=8> */
.L_x_1808:
        /* <DEDUP_REMOVED lines=10> */
.L_x_1809:
[----:B------:R2:W-:Y:S01]  /*13720*/  SYNCS.ARRIVE.TRANS64.A1T0 RZ, [R10+URZ+0x28c30], RZ ;  /* 0x028c30ff0aff79a7 */ /* 0x0005e2000810003f */
[----:B------:R-:W-:Y:S05]  /*13730*/  @!P2 BRA `(.L_x_1810) ;  /* 0x000000000004a947 */ /* 0x000fea0003800000 */
[----:B------:R-:W-:Y:S01]  /*13740*/  BPT.TRAP 0x1 ;  /* 0x000000040000795c */ /* 0x000fe20000300000 */
.L_x_1810:
[----:B------:R-:W3:Y:S01]  /*13750*/  SYNCS.PHASECHK.TRANS64.TRYWAIT P0, [R10+URZ+0x28c60], R20 ;  /* 0x028c60140a0075a7 */ /* 0x000ee2000800017f */
[----:B------:R-:W-:Y:S04]  /*13760*/  BSSY B1, `(.L_x_1811) ;  /* 0x0000002000017945 */ /* 0x000fe80003800000 */
[----:B---3--:R-:W-:Y:S05]  /*13770*/  @!P0 BRA `(.L_x_1812) ;  /* 0x0000002400948947 */ /* 0x008fea0003800000 */
.L_x_1875:
[----:B------:R-:W-:Y:S05]  /*13780*/  BSYNC B1 ;  /* 0x0000000000017941 */ /* 0x000fea0003800000 */
.L_x_1811:
        /* <DEDUP_REMOVED lines=77> */
.L_x_1885:
        /* <DEDUP_REMOVED lines=20> */
.L_x_1814:
        /* <DEDUP_REMOVED lines=10> */
.L_x_1815:
        /* <DEDUP_REMOVED lines=10> */
.L_x_1801:
[----:B------:R-:W-:Y:S05]  /*13ee0*/  BSYNC B0 ;  /* 0x0000000000007941 */ /* 0x000fea0003800000 */
.L_x_1778:
[----:B------:R-:W0:Y:S01]  /*13ef0*/  S2R R3, SR_CgaCtaId ;  /* 0x0000000000037919 */ /* 0x000e220000008800 */
[----:B------:R-:W-:Y:S01]  /*13f00*/  MOV R2, 0x400 ;  /* 0x0000040000027802 */ /* 0x000fe20000000f00 */
[----:B------:R-:W-:Y:S01]  /*13f10*/  BSSY B0, `(.L_x_1817) ;  /* 0x0000005000007945 */ /* 0x000fe20003800000 */
[----:B------:R-:W-:Y:S02]  /*13f20*/  SHF.L.U32 R4, R4, 0x1f, RZ ;  /* 0x0000001f04047819 */ /* 0x000fe400000006ff */
[----:B0-----:R-:W-:-:S04]  /*13f30*/  LEA R5, R3, R2, 0x18 ;  /* 0x0000000203057211 */ /* 0x001fc800078ec0ff */
[----:B------:R-:W0:Y:S02]  /*13f40*/  SYNCS.PHASECHK.TRANS64.TRYWAIT P0, [R5+URZ+0x28c20], R4 ;  /* 0x028c2004050075a7 */ /* 0x000e24000800017f */
[----:B0-----:R-:W-:Y:S05]  /*13f50*/  @!P0 BRA `(.L_x_1818) ;  /* 0x0000002400748947 */ /* 0x001fea0003800000 */
.L_x_1886:
[----:B------:R-:W-:Y:S05]  /*13f60*/  BSYNC B0 ;  /* 0x0000000000007941 */ /* 0x000fea0003800000 */
.L_x_1817:
[----:B------:R-:W-:-:S03]  /*13f70*/  UMOV UR4, 0xffffffff ;  /* 0xffffffff00047882 */ /* 0x000fc60000000000 */
[----:B------:R-:W-:Y:S05]  /*13f80*/  BRA.DIV UR4, `(.L_x_1819) ;  /* 0x00000026047c7947 */ /* 0x000fea000b800000 */
[----:B------:R-:W1:Y:S02]  /*13f90*/  S2R R2, SR_TID.X ;  /* 0x0000000000027919 */ /* 0x000e640000002100 */
[----:B-1----:R-:W-:-:S04]  /*13fa0*/  SHF.R.U32.HI R2, RZ, 0x5, R2 ;  /* 0x00000005ff027819 */ /* 0x002fc80000011602 */
[----:B------:R-:W-:-:S05]  /*13fb0*/  LOP3.LUT R2, R2, 0x3, RZ, 0xc0, !PT ;  /* 0x0000000302027812 */ /* 0x000fca00078ec0ff */
[----:B------:R1:W3:Y:S02]  /*13fc0*/  SHFL.IDX PT, R14, R2, RZ, 0x1f ;  /* 0x00001fff020e7589 */ /* 0x0002e400000e0000 */
.L_x_1889:
[----:B---3--:R-:W-:-:S13]  /*13fd0*/  ISETP.NE.AND P0, PT, R14, RZ, PT ;  /* 0x000000ff0e00720c */ /* 0x008fda0003f05270 */
[----:B------:R-:W-:Y:S05]  /*13fe0*/  @P0 BRA `(.L_x_1667) ;  /* 0x0000000000880947 */ /* 0x000fea0003800000 */
[----:B------:R-:W-:-:S03]  /*13ff0*/  UMOV UR4, 0xffffffff ;  /* 0xffffffff00047882 */ /* 0x000fc60000000000 */
[----:B------:R-:W-:Y:S05]  /*14000*/  BRA.DIV UR4, `(.L_x_1820) ;  /* 0x0000002604907947 */ /* 0x000fea000b800000 */
[----:B------:R-:W-:-:S13]  /*14010*/  ELECT P6, URZ, PT ;  /* 0x00000000003f782f */ /* 0x000fda00038c0000 */
.L_x_1892:
[----:B------:R-:W-:Y:S05]  /*14020*/  @!P6 BRA `(.L_x_1667) ;  /* 0x000000000078e947 */ /* 0x000fea0003800000 */
[----:B------:R-:W-:-:S06]  /*14030*/  ULOP3.LUT UR4, UR39, 0x2, URZ, 0xfc, !UPT ;  /* 0x0000000227047892 */ /* 0x000fcc000f8efc3f */
[----:B-1----:R-:W-:-:S05]  /*14040*/  IMAD.U32 R2, RZ, RZ, UR4 ;  /* 0x00000004ff027e24 */ /* 0x002fca000f8e00ff */
[----:B------:R-:W-:-:S13]  /*14050*/  ISETP.NE.AND P0, PT, R2, 0x3, PT ;  /* 0x000000030200780c */ /* 0x000fda0003f05270 */
[----:B------:R-:W-:Y:S05]  /*14060*/  @!P0 BRA `(.L_x_1821) ;  /* 0x0000000000048947 */ /* 0x000fea0003800000 */
[----:B------:R-:W-:Y:S01]  /*14070*/  BPT.TRAP 0x1 ;  /* 0x000000040000795c */ /* 0x000fe20000300000 */
.L_x_1821:
[C---:B0-----:R-:W-:Y:S01]  /*14080*/  LEA R4, R0.reuse, R5, 0x3 ;  /* 0x0000000500047211 */ /* 0x041fe200078e18ff */
[----:B------:R-:W-:Y:S01]  /*14090*/  VIADD R0, R0, 0x1 ;  /* 0x0000000100007836 */ /* 0x000fe20000000000 */
[----:B------:R-:W-:-:S04]  /*140a0*/  SHF.L.U32 R3, R21, 0x1f, RZ ;  /* 0x0000001f15037819 */ /* 0x000fc800000006ff */
[----:B------:R-:W0:Y:S01]  /*140b0*/  SYNCS.PHASECHK.TRANS64.TRYWAIT P1, [R4+URZ+0x28c40], R3 ;  /* 0x028c4003040075a7 */ /* 0x000e22000802017f */
[----:B------:R-:W-:-:S04]  /*140c0*/  ISETP.NE.AND P2, PT, R0, 0x2, PT ;  /* 0x000000020000780c */ /* 0x000fc80003f45270 */
[----:B------:R-:W-:Y:S01]  /*140d0*/  SEL R2, RZ, 0x1, P2 ;  /* 0x00000001ff027807 */ /* 0x000fe20001000000 */
[----:B0-----:R-:W-:Y:S08]  /*140e0*/  @!P1 BRA `(.L_x_1822) ;  /* 0x0000002400789947 */ /* 0x001ff00003800000 */
.L_x_1893:
[----:B------:R-:W-:Y:S02]  /*140f0*/  SEL R0, R0, RZ, P2 ;  /* 0x000000ff00007207 */ /* 0x000fe40001000000 */
[----:B------:R-:W-:Y:S01]  /*14100*/  LOP3.LUT R2, R21, R2, RZ, 0x3c, !PT ;  /* 0x0000000215027212 */ /* 0x000fe200078e3cff */
[----:B------:R-:W-:Y:S06]  /*14110*/  @!P0 BRA `(.L_x_1823) ;  /* 0x0000000000048947 */ /* 0x000fec0003800000 */
[----:B------:R-:W-:Y:S01]  /*14120*/  BPT.TRAP 0x1 ;  /* 0x000000040000795c */ /* 0x000fe20000300000 */
.L_x_1823:
[----:B------:R-:W-:Y:S01]  /*14130*/  IMAD R5, R0, 0x8, R5 ;  /* 0x0000000800057824 */ /* 0x000fe200078e0205 */
[----:B------:R-:W-:-:S04]  /*14140*/  SHF.L.U32 R0, R2, 0x1f, RZ ;  /* 0x0000001f02007819 */ /* 0x000fc800000006ff */
[----:B------:R-:W1:Y:S02]  /*14150*/  SYNCS.PHASECHK.TRANS64.TRYWAIT P1, [R5+URZ+0x28c40], R0 ;  /* 0x028c4000050075a7 */ /* 0x000e64000802017f */
[----:B-1----:R-:W-:Y:S05]  /*14160*/  @!P1 BRA `(.L_x_1824) ;  /* 0x00000024006c9947 */ /* 0x002fea0003800000 */
.L_x_1894:
[----:B------:R-:W-:Y:S05]  /*14170*/  @!P0 BRA `(.L_x_1825) ;  /* 0x0000000000048947 */ /* 0x000fea0003800000 */
[----:B------:R-:W-:Y:S01]  /*14180*/  BPT.TRAP 0x1 ;  /* 0x000000040000795c */ /* 0x000fe20000300000 */
.L_x_1825:
[----:B------:R-:W3:Y:S02]  /*14190*/  SYNCS.PHASECHK.TRANS64.TRYWAIT P1, [R4+URZ+0x28c60], R3 ;  /* 0x028c6003040075a7 */ /* 0x000ee4000802017f */
[----:B---3--:R-:W-:Y:S05]  /*141a0*/  @!P1 BRA `(.L_x_1826) ;  /* 0x0000002400709947 */ /* 0x008fea0003800000 */
.L_x_1895:
[----:B------:R-:W-:Y:S05]  /*141b0*/  @!P0 BRA `(.L_x_1827) ;  /* 0x0000000000048947 */ /* 0x000fea0003800000 */
[----:B------:R-:W-:Y:S01]  /*141c0*/  BPT.TRAP 0x1 ;  /* 0x000000040000795c */ /* 0x000fe20000300000 */
.L_x_1827:
[----:B----4-:R4:W0:Y:S02]  /*141d0*/  SYNCS.PHASECHK.TRANS64.TRYWAIT P0, [R5+URZ+0x28c60], R0 ;  /* 0x028c6000050075a7 */ /* 0x010824000800017f */
[----:B0-----:R-:W-:Y:S05]  /*141e0*/  @!P0 NANOSLEEP.SYNCS 0x989680 ;  /* 0x009896800000895d */ /* 0x001fea0003900000 */
[----:B------:R-:W0:Y:S02]  /*141f0*/  @!P0 SYNCS.PHASECHK.TRANS64 P0, [R5+URZ+0x28c60], R0 ;  /* 0x028c6000050085a7 */ /* 0x000e24000800007f */
[----:B0-----:R-:W-:Y:S05]  /*14200*/  @!P0 BRA `(.L_x_1827) ;  /* 0xfffffffc00f08947 */ /* 0x001fea000383ffff */
.L_x_1667:
[----:B------:R-:W-:Y:S05]  /*14210*/  BSYNC B6 ;  /* 0x0000000000067941 */ /* 0x000fea0003800000 */
.L_x_1664:
[----:B------:R-:W-:Y:S05]  /*14220*/  EXIT ;  /* 0x000000000000794d */ /* 0x000fea0003800000 */
.L_x_1678:
[----:B0-----:R-:W-:-:S04]  /*14230*/  MOV R5, UR5 ;  /* 0x0000000500057c02 */ /* 0x001fc80008000f00 */
[----:B------:R0:W1:Y:S03]  /*14240*/  SYNCS.PHASECHK.TRANS64.TRYWAIT P1, [R5+URZ+0x28c50], R2 ;  /* 0x028c5002050075a7 */ /* 0x000066000802017f */
[----:B-1----:R-:W-:Y:S05]  /*14250*/  @!P1 NANOSLEEP.SYNCS 0x989680 ;  /* 0x009896800000995d */ /* 0x002fea0003900000 */
[----:B------:R-:W1:Y:S02]  /*14260*/  @!P1 SYNCS.PHASECHK.TRANS64 P1, [R5+URZ+0x28c50], R2 ;  /* 0x028c5002050095a7 */ /* 0x000e64000802007f */
[----:B-1----:R-:W-:Y:S05]  /*14270*/  @!P1 BRA `(.L_x_1678) ;  /* 0xfffffffc00ec9947 */ /* 0x002fea000383ffff */
[----:B------:R-:W-:Y:S05]  /*14280*/  BRA `(.L_x_1828) ;  /* 0xfffffed400447947 */ /* 0x000fea000383ffff */
.L_x_1684:
[----:B-1----:R-:W-:-:S04]  /*14290*/  IMAD.U32 R5, RZ, RZ, UR7 ;  /* 0x00000007ff057e24 */ /* 0x002fc8000f8e00ff */
[----:B------:R1:W2:Y:S03]  /*142a0*/  SYNCS.PHASECHK.TRANS64.TRYWAIT P1, [R5+URZ+0x28c50], R2 ;  /* 0x028c5002050075a7 */ /* 0x0002a6000802017f */
[----:B--2---:R-:W-:Y:S05]  /*142b0*/  @!P1 NANOSLEEP.SYNCS 0x989680 ;  /* 0x009896800000995d */ /* 0x004fea0003900000 */
[----:B------:R-:W2:Y:S02]  /*142c0*/  @!P1 SYNCS.PHASECHK.TRANS64 P1, [R5+URZ+0x28c50], R2 ;  /* 0x028c5002050095a7 */ /* 0x000ea4000802007f */
[----:B--2---:R-:W-:Y:S05]  /*142d0*/  @!P1 BRA `(.L_x_1684) ;  /* 0xfffffffc00ec9947 */ /* 0x004fea000383ffff */
[----:B------:R-:W-:Y:S05]  /*142e0*/  BRA `(.L_x_1683) ;  /* 0xfffffee000487947 */ /* 0x000fea000383ffff */
.L_x_1695:
[----:B-1----:R-:W-:-:S04]  /*142f0*/  IMAD.U32 R0, RZ, RZ, UR40 ;  /* 0x00000028ff007e24 */ /* 0x002fc8000f8e00ff */
[----:B------:R1:W2:Y:S03]  /*14300*/  SYNCS.PHASECHK.TRANS64.TRYWAIT P0, [R0+URZ+0x28c00], R13 ;  /* 0x028c000d000075a7 */ /* 0x0002a6000800017f */
[----:B--2---:R-:W-:Y:S05]  /*14310*/  @!P0 NANOSLEEP.SYNCS 0x989680 ;  /* 0x009896800000895d */ /* 0x004fea0003900000 */
[----:B------:R-:W2:Y:S02]  /*14320*/  @!P0 SYNCS.PHASECHK.TRANS64 P0, [R0+URZ+0x28c00], R13 ;  /* 0x028c000d000085a7 */ /* 0x000ea4000800007f */
[----:B--2---:R-:W-:Y:S05]  /*14330*/  @!P0 BRA `(.L_x_1695) ;  /* 0xfffffffc00ec8947 */ /* 0x004fea000383ffff */
[----:B------:R-:W-:Y:S05]  /*14340*/  BRA `(.L_x_1829) ;  /* 0xfffffef8004c7947 */ /* 0x000fea000383ffff */
.L_x_1699:
[----:B-1----:R-:W-:-:S04]  /*14350*/  MOV R2, UR40 ;  /* 0x0000002800027c02 */ /* 0x002fc80008000f00 */
[----:B------:R1:W2:Y:S03]  /*14360*/  SYNCS.PHASECHK.TRANS64.TRYWAIT P0, [R2+URZ+0x28c30], R13 ;  /* 0x028c300d020075a7 */ /* 0x0002a6000800017f */
[----:B--2---:R-:W-:Y:S05]  /*14370*/  @!P0 NANOSLEEP.SYNCS 0x989680 ;  /* 0x009896800000895d */ /* 0x004fea0003900000 */
[----:B------:R-:W2:Y:S02]  /*14380*/  @!P0 SYNCS.PHASECHK.TRANS64 P0, [R2+URZ+0x28c30], R13 ;  /* 0x028c300d020085a7 */ /* 0x000ea4000800007f */
[----:B--2---:R-:W-:Y:S05]  /*14390*/  @!P0 BRA `(.L_x_1699) ;  /* 0xfffffffc00ec8947 */ /* 0x004fea000383ffff */
[----:B------:R-:W-:Y:S05]  /*143a0*/  BRA `(.L_x_1698) ;  /* 0xfffffef8008c7947 */ /* 0x000fea000383ffff */
.L_x_1712:
[----:B-1----:R-:W-:-:S04]  /*143b0*/  IMAD.U32 R14, RZ, RZ, UR40 ;  /* 0x00000028ff0e7e24 */ /* 0x002fc8000f8e00ff */
[----:B------:R1:W3:Y:S03]  /*143c0*/  SYNCS.PHASECHK.TRANS64.TRYWAIT P0, [R14+URZ+0x28c50], R13 ;  /* 0x028c500d0e0075a7 */ /* 0x0002e6000800017f */
[----:B---3--:R-:W-:Y:S05]  /*143d0*/  @!P0 NANOSLEEP.SYNCS 0x989680 ;  /* 0x009896800000895d */ /* 0x008fea0003900000 */
[----:B------:R-:W3:Y:S02]  /*143e0*/  @!P0 SYNCS.PHASECHK.TRANS64 P0, [R14+URZ+0x28c50], R13 ;  /* 0x028c500d0e0085a7 */ /* 0x000ee4000800007f */
[----:B---3--:R-:W-:Y:S05]  /*143f0*/  @!P0 BRA `(.L_x_1712) ;  /* 0xfffffffc00ec8947 */ /* 0x008fea000383ffff */
[----:B------:R-:W-:Y:S05]  /*14400*/  BRA `(.L_x_1711) ;  /* 0xffffff1800f07947 */ /* 0x000fea000383ffff */
.L_x_1721:
[----:B-1----:R-:W-:-:S04]  /*14410*/  IMAD.U32 R12, RZ, RZ, UR29 ;  /* 0x0000001dff0c7e24 */ /* 0x002fc8000f8e00ff */
[----:B------:R1:W3:Y:S03]  /*14420*/  SYNCS.PHASECHK.TRANS64.TRYWAIT P0, [R12+URZ+0x28c30], R13 ;  /* 0x028c300d0c0075a7 */ /* 0x0002e6000800017f */
[----:B---3--:R-:W-:Y:S05]  /*14430*/  @!P0 NANOSLEEP.SYNCS 0x989680 ;  /* 0x009896800000895d */ /* 0x008fea0003900000 */
[----:B------:R-:W3:Y:S02]  /*14440*/  @!P0 SYNCS.PHASECHK.TRANS64 P0, [R12+URZ+0x28c30], R13 ;  /* 0x028c300d0c0085a7 */ /* 0x000ee4000800007f */
[----:B---3--:R-:W-:Y:S05]  /*14450*/  @!P0 BRA `(.L_x_1721) ;  /* 0xfffffffc00ec8947 */ /* 0x008fea000383ffff */
[----:B------:R-:W-:Y:S05]  /*14460*/  BRA `(.L_x_1720) ;  /* 0xffffff2000947947 */ /* 0x000fea000383ffff */
.L_x_1734:
[----:B--2---:R-:W-:-:S04]  /*14470*/  MOV R14, UR29 ;  /* 0x0000001d000e7c02 */ /* 0x004fc80008000f00 */
[----:B------:R2:W3:Y:S03]  /*14480*/  SYNCS.PHASECHK.TRANS64.TRYWAIT P0, [R14+URZ+0x28c50], R13 ;  /* 0x028c500d0e0075a7 */ /* 0x0004e6000800017f */
[----:B---3--:R-:W-:Y:S05]  /*14490*/  @!P0 NANOSLEEP.SYNCS 0x989680 ;  /* 0x009896800000895d */ /* 0x008fea0003900000 */
[----:B------:R-:W3:Y:S02]  /*144a0*/  @!P0 SYNCS.PHASECHK.TRANS64 P0, [R14+URZ+0x28c50], R13 ;  /* 0x028c500d0e0085a7 */ /* 0x000ee4000800007f */
[----:B---3--:R-:W-:Y:S05]  /*144b0*/  @!P0 BRA `(.L_x_1734) ;  /* 0xfffffffc00ec8947 */ /* 0x008fea000383ffff */
[----:B------:R-:W-:Y:S05]  /*144c0*/  BRA `(.L_x_1733) ;  /* 0xffffff4400747947 */ /* 0x000fea000383ffff */
.L_x_1744:
[----:B--2---:R-:W-:-:S04]  /*144d0*/  IMAD.U32 R11, RZ, RZ, UR26 ;  /* 0x0000001aff0b7e24 */ /* 0x004fc8000f8e00ff */
[----:B------:R2:W3:Y:S03]  /*144e0*/  SYNCS.PHASECHK.TRANS64.TRYWAIT P1, [R11+URZ+0x28c30], R14 ;  /* 0x028c300e0b0075a7 */ /* 0x0004e6000802017f */
[----:B---3--:R-:W-:Y:S05]  /*144f0*/  @!P1 NANOSLEEP.SYNCS 0x989680 ;  /* 0x009896800000995d */ /* 0x008fea0003900000 */
[----:B------:R-:W3:Y:S02]  /*14500*/  @!P1 SYNCS.PHASECHK.TRANS64 P1, [R11+URZ+0x28c30], R14 ;  /* 0x028c300e0b0095a7 */ /* 0x000ee4000802007f */
[----:B---3--:R-:W-:Y:S05]  /*14510*/  @!P1 BRA `(.L_x_1744) ;  /* 0xfffffffc00ec9947 */ /* 0x008fea000383ffff */
[----:B------:R-:W-:Y:S05]  /*14520*/  BRA `(.L_x_1743) ;  /* 0xffffff4c00087947 */ /* 0x000fea000383ffff */
.L_x_1749:
[----:B--2---:R-:W-:-:S04]  /*14530*/  IMAD.U32 R15, RZ, RZ, UR26 ;  /* 0x0000001aff0f7e24 */ /* 0x004fc8000f8e00ff */
[----:B------:R2:W3:Y:S03]  /*14540*/  SYNCS.PHASECHK.TRANS64.TRYWAIT P1, [R15+URZ+0x28c50], R14 ;  /* 0x028c500e0f0075a7 */ /* 0x0004e6000802017f */
[----:B---3--:R-:W-:Y:S05]  /*14550*/  @!P1 NANOSLEEP.SYNCS 0x989680 ;  /* 0x009896800000995d */ /* 0x008fea0003900000 */
[----:B------:R-:W3:Y:S02]  /*14560*/  @!P1 SYNCS.PHASECHK.TRANS64 P1, [R15+URZ+0x28c50], R14 ;  /* 0x028c500e0f0095a7 */ /* 0x000ee4000802007f */
[----:B---3--:R-:W-:Y:S05]  /*14570*/  @!P1 BRA `(.L_x_1749) ;  /* 0xfffffffc00ec9947 */ /* 0x008fea000383ffff */
[----:B------:R-:W-:Y:S05]  /*14580*/  BRA `(.L_x_1748) ;  /* 0xffffff6400247947 */ /* 0x000fea000383ffff */
.L_x_1756:
[----:B----4-:R-:W-:-:S04]  /*14590*/  MOV R12, UR25 ;  /* 0x00000019000c7c02 */ /* 0x010fc80008000f00 */
[----:B------:R4:W0:Y:S03]  /*145a0*/  SYNCS.PHASECHK.TRANS64.TRYWAIT P0, [R12+URZ+0x28c30], R13 ;  /* 0x028c300d0c0075a7 */ /* 0x000826000800017f */
[----:B0-----:R-:W-:Y:S05]  /*145b0*/  @!P0 NANOSLEEP.SYNCS 0x989680 ;  /* 0x009896800000895d */ /* 0x001fea0003900000 */
[----:B------:R-:W0:Y:S02]  /*145c0*/  @!P0 SYNCS.PHASECHK.TRANS64 P0, [R12+URZ+0x28c30], R13 ;  /* 0x028c300d0c0085a7 */ /* 0x000e24000800007f */
[----:B0-----:R-:W-:Y:S05]  /*145d0*/  @!P0 BRA `(.L_x_1756) ;  /* 0xfffffffc00ec8947 */ /* 0x001fea000383ffff */
[----:B------:R-:W-:Y:S05]  /*145e0*/  BRA `(.L_x_1755) ;  /* 0xffffff6800207947 */ /* 0x000fea000383ffff */
.L_x_1769:
[----:B--2---:R-:W-:-:S04]  /*145f0*/  IMAD.U32 R14, RZ, RZ, UR25 ;  /* 0x00000019ff0e7e24 */ /* 0x004fc8000f8e00ff */
[----:B------:R2:W4:Y:S03]  /*14600*/  SYNCS.PHASECHK.TRANS64.TRYWAIT P0, [R14+URZ+0x28c50], R13 ;  /* 0x028c500d0e0075a7 */ /* 0x000526000800017f */
[----:B----4-:R-:W-:Y:S05]  /*14610*/  @!P0 NANOSLEEP.SYNCS 0x989680 ;  /* 0x009896800000895d */ /* 0x010fea0003900000 */
[----:B------:R-:W4:Y:S02]  /*14620*/  @!P0 SYNCS.PHASECHK.TRANS64 P0, [R14+URZ+0x28c50], R13 ;  /* 0x028c500d0e0085a7 */ /* 0x000f24000800007f */
[----:B----4-:R-:W-:Y:S05]  /*14630*/  @!P0 BRA `(.L_x_1769) ;  /* 0xfffffffc00ec8947 */ /* 0x010fea000383ffff */
[----:B------:R-:W-:Y:S05]  /*14640*/  BRA `(.L_x_1768) ;  /* 0xffffff8800f07947 */ /* 0x000fea000383ffff */
.L_x_1789:
[----:B------:R-:W-:Y:S01]  /*14650*/  IMAD.MOV.U32 R13, RZ, RZ, R23 ;  /* 0x000000ffff0d7224 */ /* 0x000fe200078e0017 */
[----:B------:R-:W-:Y:S01]  /*14660*/  MOV R12, RZ ;  /* 0x000000ff000c7202 */ /* 0x000fe20000000f00 */
[----:B------:R-:W-:Y:S02]  /*14670*/  IMAD.MOV.U32 R11, RZ, RZ, 0x1f ;  /* 0x0000001fff0b7424 */ /* 0x000fe400078e00ff */
[----:B------:R-:W-:-:S07]  /*14680*/  IMAD.MOV.U32 R15, RZ, RZ, -0x1 ;  /* 0xffffffffff0f7424 */ /* 0x000fce00078e00ff */
[----:B------:R-:W-:Y:S05]  /*14690*/  WARPSYNC.COLLECTIVE R15, `(.L_x_1830) ;  /* 0x000000000f087348 */ /* 0x000fea0003c00000 */
[----:B------:R0:W1:Y:S02]  /*146a0*/  SHFL.IDX P6, R14, R13, R12, R11 ;  /* 0x0000000c0d0e7389 */ /* 0x00006400000c000b */
[----:B01----:R-:W-:Y:S01]  /*146b0*/  ENDCOLLECTIVE ;  /* 0x000000000000791b */ /* 0x003fe20003800000 */
.L_x_1830:
[----:B------:R-:W-:Y:S05]  /*146c0*/  BRA `(.L_x_1831) ;  /* 0xffffffd000c47947 */ /* 0x000fea000383ffff */
.L_x_1791:
[----:B0-----:R-:W-:-:S04]  /*146d0*/  MOV R3, UR46 ;  /* 0x0000002e00037c02 */ /* 0x001fc80008000f00 */
[----:B------:R0:W1:Y:S03]  /*146e0*/  SYNCS.PHASECHK.TRANS64.TRYWAIT P0, [R3+URZ+0x28c40], R0 ;  /* 0x028c4000030075a7 */ /* 0x000066000800017f */
[----:B-1----:R-:W-:Y:S05]  /*146f0*/  @!P0 NANOSLEEP.SYNCS 0x989680 ;  /* 0x009896800000895d */ /* 0x002fea0003900000 */
[----:B------:R-:W1:Y:S02]  /*14700*/  @!P0 SYNCS.PHASECHK.TRANS64 P0, [R3+URZ+0x28c40], R0 ;  /* 0x028c4000030085a7 */ /* 0x000e64000800007f */
[----:B-1----:R-:W-:Y:S05]  /*14710*/  @!P0 BRA `(.L_x_1791) ;  /* 0xfffffffc00ec8947 */ /* 0x002fea000383ffff */
[----:B------:R-:W-:Y:S05]  /*14720*/  BRA `(.L_x_1832) ;  /* 0xffffffd000f47947 */ /* 0x000fea000383ffff */
.L_x_1792:
        /* <DEDUP_REMOVED lines=8> */
.L_x_1834:
[----:B------:R-:W-:Y:S05]  /*147b0*/  BSYNC B0 ;  /* 0x0000000000007941 */ /* 0x000fea0003800000 */
.L_x_1833:
[----:B------:R-:W-:Y:S01]  /*147c0*/  MOV R13, R0 ;  /* 0x00000000000d7202 */ /* 0x000fe20000000f00 */
[----:B------:R-:W-:Y:S01]  /*147d0*/  IMAD.MOV.U32 R12, RZ, RZ, RZ ;  /* 0x000000ffff0c7224 */ /* 0x000fe200078e00ff */
[----:B------:R-:W-:Y:S01]  /*147e0*/  MOV R15, 0xffffffff ;  /* 0xffffffff000f7802 */ /* 0x000fe20000000f00 */
[----:B------:R-:W-:Y:S01]  /*147f0*/  IMAD.MOV.U32 R11, RZ, RZ, 0x181f ;  /* 0x0000181fff0b7424 */ /* 0x000fe200078e00ff */
[----:B------:R-:W-:Y:S01]  /*14800*/  @P0 LEA R7, R30, UR46, 0x1 ;  /* 0x0000002e1e070c11 */ /* 0x000fe2000f8e08ff */
[----:B------:R-:W-:-:S07]  /*14810*/  IMAD.MOV.U32 R2, RZ, RZ, R14 ;  /* 0x000000ffff027224 */ /* 0x000fce00078e000e */
[----:B------:R-:W-:Y:S05]  /*14820*/  WARPSYNC.COLLECTIVE R15, `(.L_x_1835) ;  /* 0x000000000f087348 */ /* 0x000fea0003c00000 */
[----:B------:R0:W1:Y:S02]  /*14830*/  SHFL.IDX P6, R14, R13, R12, R11 ;  /* 0x0000000c0d0e7389 */ /* 0x00006400000c000b */
[----:B01----:R-:W-:Y:S01]  /*14840*/  ENDCOLLECTIVE ;  /* 0x000000000000791b */ /* 0x003fe20003800000 */
.L_x_1835:
[----:B------:R-:W-:Y:S01]  /*14850*/  MOV R13, R5 ;  /* 0x00000005000d7202 */ /* 0x000fe20000000f00 */
[----:B------:R-:W-:Y:S01]  /*14860*/  IMAD.MOV.U32 R12, RZ, RZ, 0x1 ;  /* 0x00000001ff0c7424 */ /* 0x000fe200078e00ff */
[----:B------:R-:W-:-:S05]  /*14870*/  @P0 LEA R14, P1, R22, R14, 0x1 ;  /* 0x0000000e160e0211 */ /* 0x000fca00078208ff */
[----:B------:R-:W-:Y:S02]  /*14880*/  @P0 IMAD.X R3, RZ, RZ, R2, P1 ;  /* 0x000000ffff030224 */ /* 0x000fe400008e0602 */
[----:B------:R-:W-:-:S07]  /*14890*/  @P0 IMAD.MOV.U32 R2, RZ, RZ, R14 ;  /* 0x000000ffff020224 */ /* 0x000fce00078e000e */
[----:B------:R-:W-:Y:S05]  /*148a0*/  WARPSYNC.COLLECTIVE R15, `(.L_x_1836) ;  /* 0x000000000f087348 */ /* 0x000fea0003c00000 */
[----:B------:R0:W1:Y:S02]  /*148b0*/  SHFL.IDX P6, R14, R13, R12, R11 ;  /* 0x0000000c0d0e7389 */ /* 0x00006400000c000b */
[----:B01----:R-:W-:Y:S01]  /*148c0*/  ENDCOLLECTIVE ;  /* 0x000000000000791b */ /* 0x003fe20003800000 */
.L_x_1836:
[----:B------:R-:W-:Y:S01]  /*148d0*/  @!PT LDS RZ, [RZ] ;  /* 0x00000000fffff984 */ /* 0x000fe20000000800 */
[----:B------:R-:W-:Y:S01]  /*148e0*/  @!PT LDS RZ, [RZ] ;  /* 0x00000000fffff984 */ /* 0x000fe20000000800 */
[----:B------:R-:W-:Y:S01]  /*148f0*/  @!PT LDS RZ, [RZ] ;  /* 0x00000000fffff984 */ /* 0x000fe20000000800 */
[----:B------:R0:W-:Y:S01]  /*14900*/  @P0 LDGSTS.E.BYPASS.LTC128B.128 [R7+0x22400], desc[UR36][R2.64], !P2 ;  /* 0x2240000002070fae */ /* 0x0001e2000d101d64 */
[----:B------:R-:W-:Y:S02]  /*14910*/  ISETP.GE.AND P0, PT, R18, 0x11, PT ;  /* 0x000000111200780c */ /* 0x000fe40003f06270 */
[----:B------:R-:W-:-:S11]  /*14920*/  MOV R13, R0 ;  /* 0x00000000000d7202 */ /* 0x000fd60000000f00 */
[----:B------:R-:W-:Y:S01]  /*14930*/  @P0 LEA R9, R30, UR46, 0x1 ;  /* 0x0000002e1e090c11 */ /* 0x000fe2000f8e08ff */
[----:B0-----:R-:W-:-:S07]  /*14940*/  IMAD.MOV.U32 R4, RZ, RZ, R14 ;  /* 0x000000ffff047224 */ /* 0x001fce00078e000e */
[----:B------:R-:W-:Y:S05]  /*14950*/  WARPSYNC.COLLECTIVE R15, `(.L_x_1837) ;  /* 0x000000000f087348 */ /* 0x000fea0003c00000 */
[----:B------:R0:W1:Y:S02]  /*14960*/  SHFL.IDX P6, R14, R13, R12, R11 ;  /* 0x0000000c0d0e7389 */ /* 0x00006400000c000b */
[----:B01----:R-:W-:Y:S01]  /*14970*/  ENDCOLLECTIVE ;  /* 0x000000000000791b */ /* 0x003fe20003800000 */
.L_x_1837:
[----:B------:R-:W-:Y:S01]  /*14980*/  IMAD.MOV.U32 R13, RZ, RZ, R5 ;  /* 0x000000ffff0d7224 */ /* 0x000fe200078e0005 */
[----:B------:R-:W-:Y:S02]  /*14990*/  MOV R12, 0x2 ;  /* 0x00000002000c7802 */ /* 0x000fe40000000f00 */
[----:B------:R-:W-:-:S13]  /*149a0*/  @P0 LEA R2, P1, R22, R14, 0x1 ;  /* 0x0000000e16020211 */ /* 0x000fda00078208ff */
[----:B------:R-:W-:Y:S05]  /*149b0*/  WARPSYNC.COLLECTIVE R15, `(.L_x_1838) ;  /* 0x000000000f087348 */ /* 0x000fea0003c00000 */
[----:B------:R0:W1:Y:S02]  /*149c0*/  SHFL.IDX P6, R14, R13, R12, R11 ;  /* 0x0000000c0d0e7389 */ /* 0x00006400000c000b */
[----:B01----:R-:W-:Y:S01]  /*149d0*/  ENDCOLLECTIVE ;  /* 0x000000000000791b */ /* 0x003fe20003800000 */
.L_x_1838:
[----:B------:R-:W-:-:S05]  /*149e0*/  @P0 IMAD.X R3, RZ, RZ, R4, P1 ;  /* 0x000000ffff030224 */ /* 0x000fca00008e0604 */
        /* <DEDUP_REMOVED lines=11> */
.L_x_1839:
[----:B------:R-:W-:Y:S02]  /*14aa0*/  IMAD.MOV.U32 R13, RZ, RZ, R5 ;  /* 0x000000ffff0d7224 */ /* 0x000fe400078e0005 */
[----:B------:R-:W-:Y:S01]  /*14ab0*/  IMAD.MOV.U32 R12, RZ, RZ, 0x3 ;  /* 0x00000003ff0c7424 */ /* 0x000fe200078e00ff */
[----:B------:R-:W-:-:S13]  /*14ac0*/  @P0 LEA R2, P1, R22, R14, 0x1 ;  /* 0x0000000e16020211 */ /* 0x000fda00078208ff */
[----:B------:R-:W-:Y:S05]  /*14ad0*/  WARPSYNC.COLLECTIVE R15, `(.L_x_1840) ;  /* 0x000000000f087348 */ /* 0x000fea0003c00000 */
[----:B------:R0:W1:Y:S02]  /*14ae0*/  SHFL.IDX P6, R14, R13, R12, R11 ;  /* 0x0000000c0d0e7389 */ /* 0x00006400000c000b */
[----:B01----:R-:W-:Y:S01]  /*14af0*/  ENDCOLLECTIVE ;  /* 0x000000000000791b */ /* 0x003fe20003800000 */
.L_x_1840:
[----:B------:R-:W-:-:S05]  /*14b00*/  @P0 IADD3.X R3, RZ, R4, RZ, P1, !PT ;  /* 0x00000004ff030210 */ /* 0x000fca0000ffe4ff */
[----:B------:R-:W-:Y:S01]  /*14b10*/  @!PT LDS RZ, [RZ] ;  /* 0x00000000fffff984 */ /* 0x000fe20000000800 */
[----:B------:R-:W-:Y:S01]  /*14b20*/  @!PT LDS RZ, [RZ] ;  /* 0x00000000fffff984 */ /* 0x000fe20000000800 */
[----:B------:R-:W-:Y:S01]  /*14b30*/  @!PT LDS RZ, [RZ] ;  /* 0x00000000fffff984 */ /* 0x000fe20000000800 */
[----:B------:R0:W-:Y:S01]  /*14b40*/  @P0 LDGSTS.E.BYPASS.LTC128B.128 [R7+0x23400], desc[UR36][R2.64], !P2 ;  /* 0x2340000002070fae */ /* 0x0001e2000d101d64 */
[----:B------:R-:W-:Y:S01]  /*14b50*/  IMAD.MOV.U32 R13, RZ, RZ, R0 ;  /* 0x000000ffff0d7224 */ /* 0x000fe200078e0000 */
[----:B------:R-:W-:-:S07]  /*14b60*/  MOV R4, R14 ;  /* 0x0000000e00047202 */ /* 0x000fce0000000f00 */
[----:B0-----:R-:W-:Y:S05]  /*14b70*/  WARPSYNC.COLLECTIVE R15, `(.L_x_1841) ;  /* 0x000000000f087348 */ /* 0x001fea0003c00000 */
[----:B------:R1:W2:Y:S02]  /*14b80*/  SHFL.IDX P6, R14, R13, R12, R11 ;  /* 0x0000000c0d0e7389 */ /* 0x0002a400000c000b */
[----:B012---:R-:W-:Y:S01]  /*14b90*/  ENDCOLLECTIVE ;  /* 0x000000000000791b */ /* 0x007fe20003800000 */
.L_x_1841:
[----:B------:R-:W-:Y:S05]  /*14ba0*/  BRA `(.L_x_1842) ;  /* 0xffffffd000b87947 */ /* 0x000fea000383ffff */
.L_x_1795:
[----:B------:R-:W-:Y:S01]  /*14bb0*/  IMAD.MOV.U32 R13, RZ, RZ, R5 ;  /* 0x000000ffff0d7224 */ /* 0x000fe200078e0005 */
[----:B------:R-:W-:Y:S01]  /*14bc0*/  MOV R12, RZ ;  /* 0x000000ff000c7202 */ /* 0x000fe20000000f00 */
[----:B------:R-:W-:Y:S02]  /*14bd0*/  IMAD.MOV.U32 R11, RZ, RZ, 0x181f ;  /* 0x0000181fff0b7424 */ /* 0x000fe400078e00ff */
[----:B------:R-:W-:Y:S02]  /*14be0*/  IMAD.MOV.U32 R15, RZ, RZ, -0x1 ;  /* 0xffffffffff0f7424 */ /* 0x000fe400078e00ff */
[----:B------:R-:W-:-:S07]  /*14bf0*/  VIADD R7, R35, UR41 ;  /* 0x0000002923077c36 */ /* 0x000fce0008000000 */
[----:B------:R-:W-:Y:S05]  /*14c00*/  WARPSYNC.COLLECTIVE R15, `(.L_x_1843) ;  /* 0x000000000f087348 */ /* 0x000fea0003c00000 */
[----:B------:R0:W1:Y:S02]  /*14c10*/  SHFL.IDX P6, R14, R13, R12, R11 ;  /* 0x0000000c0d0e7389 */ /* 0x00006400000c000b */
[----:B01----:R-:W-:Y:S01]  /*14c20*/  ENDCOLLECTIVE ;  /* 0x000000000000791b */ /* 0x003fe20003800000 */
.L_x_1843:
[----:B------:R-:W-:Y:S01]  /*14c30*/  IMAD.MOV.U32 R13, RZ, RZ, R4 ;  /* 0x000000ffff0d7224 */ /* 0x000fe200078e0004 */
[----:B------:R-:W-:-:S07]  /*14c40*/  MOV R2, R14 ;  /* 0x0000000e00027202 */ /* 0x000fce0000000f00 */
[----:B------:R-:W-:Y:S05]  /*14c50*/  WARPSYNC.COLLECTIVE R15, `(.L_x_1844) ;  /* 0x000000000f087348 */ /* 0x000fea0003c00000 */
[----:B------:R0:W1:Y:S02]  /*14c60*/  SHFL.IDX P6, R14, R13, R12, R11 ;  /* 0x0000000c0d0e7389 */ /* 0x00006400000c000b */
[----:B01----:R-:W-:Y:S01]  /*14c70*/  ENDCOLLECTIVE ;  /* 0x000000000000791b */ /* 0x003fe20003800000 */
.L_x_1844:
[----:B------:R-:W-:Y:S02]  /*14c80*/  ULDC UR4, c[0x0][0x288] ;  /* 0x0000a20000047ab9 */ /* 0x000fe40000000800 */
[----:B------:R-:W-:-:S05]  /*14c90*/  IMAD R0, R0, UR4, RZ ;  /* 0x0000000400007c24 */ /* 0x000fca000f8e02ff */
[C---:B------:R-:W-:Y:S01]  /*14ca0*/  ISETP.GE.AND P0, PT, R7.reuse, R0, PT ;  /* 0x000000000700720c */ /* 0x040fe20003f06270 */
[----:B------:R-:W-:Y:S01]  /*14cb0*/  VIADD R11, R7, 0x10 ;  /* 0x00000010070b7836 */ /* 0x000fe20000000000 */
[----:B------:R-:W-:Y:S01]  /*14cc0*/  MOV R13, R5 ;  /* 0x00000005000d7202 */ /* 0x000fe20000000f00 */
[----:B------:R-:W-:-:S10]  /*14cd0*/  IMAD.MOV.U32 R12, RZ, RZ, 0x1 ;  /* 0x00000001ff0c7424 */ /* 0x000fd400078e00ff */
[----:B------:R-:W-:Y:S02]  /*14ce0*/  @!P0 LEA R9, R30, UR46, 0x1 ;  /* 0x0000002e1e098c11 */ /* 0x000fe4000f8e08ff */
[----:B------:R-:W-:-:S04]  /*14cf0*/  @!P0 LEA R14, P2, R22, R14, 0x1 ;  /* 0x0000000e160e8211 */ /* 0x000fc800078408ff */
[----:B------:R-:W-:Y:S01]  /*14d00*/  @!P0 IADD3.X R3, RZ, R2, RZ, P2, !PT ;  /* 0x00000002ff038210 */ /* 0x000fe200017fe4ff */
[----:B------:R-:W-:-:S05]  /*14d10*/  @!P0 IMAD.MOV.U32 R2, RZ, RZ, R14 ;  /* 0x000000ffff028224 */ /* 0x000fca00078e000e */
[----:B------:R-:W-:Y:S01]  /*14d20*/  @!PT LDS RZ, [RZ] ;  /* 0x00000000fffff984 */ /* 0x000fe20000000800 */
[----:B------:R-:W-:Y:S01]  /*14d30*/  @!PT LDS RZ, [RZ] ;  /* 0x00000000fffff984 */ /* 0x000fe20000000800 */
[----:B------:R-:W-:Y:S01]  /*14d40*/  @!PT LDS RZ, [RZ] ;  /* 0x00000000fffff984 */ /* 0x000fe20000000800 */
[----:B------:R0:W-:Y:S01]  /*14d50*/  @!P0 LDGSTS.E.BYPASS.LTC128B.128 [R9+0x20400], desc[UR36][R2.64], !P1 ;  /* 0x2040000002098fae */ /* 0x0001e2000c901d64 */
[----:B------:R-:W-:Y:S01]  /*14d60*/  ISETP.GE.AND P0, PT, R11, R0, PT ;  /* 0x000000000b00720c */ /* 0x000fe20003f06270 */
[----:B------:R-:W-:-:S12]  /*14d70*/  IMAD.MOV.U32 R11, RZ, RZ, 0x181f ;  /* 0x0000181fff0b7424 */ /* 0x000fd800078e00ff */
[----:B0-----:R-:W-:Y:S05]  /*14d80*/  WARPSYNC.COLLECTIVE R15, `(.L_x_1845) ;  /* 0x000000000f087348 */ /* 0x001fea0003c00000 */
[----:B------:R1:W2:Y:S02]  /*14d90*/  SHFL.IDX P6, R14, R13, R12, R11 ;  /* 0x0000000c0d0e7389 */ /* 0x0002a400000c000b */
[----:B012---:R-:W-:Y:S01]  /*14da0*/  ENDCOLLECTIVE ;  /* 0x000000000000791b */ /* 0x007fe20003800000 */
.L_x_1845:
[----:B------:R-:W-:Y:S02]  /*14db0*/  IADD3 R9, R7, 0x20, RZ ;  /* 0x0000002007097810 */ /* 0x000fe40007ffe0ff */
[----:B------:R-:W-:Y:S01]  /*14dc0*/  @!P0 LEA R21, R30, UR46, 0x1 ;  /* 0x0000002e1e158c11 */ /* 0x000fe2000f8e08ff */
[----:B------:R-:W-:Y:S01]  /*14dd0*/  IMAD.MOV.U32 R13, RZ, RZ, R4 ;  /* 0x000000ffff0d7224 */ /* 0x000fe200078e0004 */
[----:B------:R-:W-:-:S07]  /*14de0*/  MOV R6, R14 ;  /* 0x0000000e00067202 */ /* 0x000fce0000000f00 */
[----:B------:R-:W-:Y:S05]  /*14df0*/  WARPSYNC.COLLECTIVE R15, `(.L_x_1846) ;  /* 0x000000000f087348 */ /* 0x000fea0003c00000 */
[----:B------:R0:W1:Y:S02]  /*14e00*/  SHFL.IDX P6, R14, R13, R12, R11 ;  /* 0x0000000c0d0e7389 */ /* 0x00006400000c000b */
[----:B01----:R-:W-:Y:S01]  /*14e10*/  ENDCOLLECTIVE ;  /* 0x000000000000791b */ /* 0x003fe20003800000 */
.L_x_1846:
[----:B------:R-:W-:Y:S02]  /*14e20*/  IMAD.MOV.U32 R13, RZ, RZ, R5 ;  /* 0x000000ffff0d7224 */ /* 0x000fe400078e0005 */
[----:B------:R-:W-:Y:S01]  /*14e30*/  IMAD.MOV.U32 R12, RZ, RZ, 0x2 ;  /* 0x00000002ff0c7424 */ /* 0x000fe200078e00ff */
[----:B------:R-:W-:-:S13]  /*14e40*/  @!P0 LEA R2, P2, R22, R14, 0x1 ;  /* 0x0000000e16028211 */ /* 0x000fda00078408ff */
[----:B------:R-:W-:Y:S05]  /*14e50*/  WARPSYNC.COLLECTIVE R15, `(.L_x_1847) ;  /* 0x000000000f087348 */ /* 0x000fea0003c00000 */
[----:B------:R0:W1:Y:S02]  /*14e60*/  SHFL.IDX P6, R14, R13, R12, R11 ;  /* 0x0000000c0d0e7389 */ /* 0x00006400000c000b */
[----:B01----:R-:W-:Y:S01]  /*14e70*/  ENDCOLLECTIVE ;  /* 0x000000000000791b */ /* 0x003fe20003800000 */
.L_x_1847:
[----:B------:R-:W-:-:S05]  /*14e80*/  @!P0 IMAD.X R3, RZ, RZ, R6, P2 ;  /* 0x000000ffff038224 */ /* 0x000fca00010e0606 */
[----:B------:R-:W-:Y:S01]  /*14e90*/  @!PT LDS RZ, [RZ] ;  /* 0x00000000fffff984 */ /* 0x000fe20000000800 */
[----:B------:R-:W-:Y:S01]  /*14ea0*/  @!PT LDS RZ, [RZ] ;  /* 0x00000000fffff984 */ /* 0x000fe20000000800 */
[----:B------:R-:W-:Y:S01]  /*14eb0*/  @!PT LDS RZ, [RZ] ;  /* 0x00000000fffff984 */ /* 0x000fe20000000800 */
[----:B------:R0:W-:Y:S01]  /*14ec0*/  @!P0 LDGSTS.E.BYPASS.LTC128B.128 [R21+0x20c00], desc[UR36][R2.64], !P1 ;  /* 0x20c0000002158fae */ /* 0x0001e2000c901d64 */
[----:B------:R-:W-:Y:S01]  /*14ed0*/  ISETP.GE.AND P0, PT, R9, R0, PT ;  /* 0x000000000900720c */ /* 0x000fe20003f06270 */
[----:B------:R-:W-:-:S12]  /*14ee0*/  IMAD.MOV.U32 R13, RZ, RZ, R4 ;  /* 0x000000ffff0d7224 */ /* 0x000fd800078e0004 */
[----:B------:R-:W-:Y:S02]  /*14ef0*/  @!P0 LEA R9, R30, UR46, 0x1 ;  /* 0x0000002e1e098c11 */ /* 0x000fe4000f8e08ff */
[----:B0-----:R-:W-:-:S07]  /*14f00*/  MOV R6, R14 ;  /* 0x0000000e00067202 */ /* 0x001fce0000000f00 */
[----:B------:R-:W-:Y:S05]  /*14f10*/  WARPSYNC.COLLECTIVE R15, `(.L_x_1848) ;  /* 0x000000000f087348 */ /* 0x000fea0003c00000 */
[----:B------:R0:W1:Y:S02]  /*14f20*/  SHFL.IDX P6, R14, R13, R12, R11 ;  /* 0x0000000c0d0e7389 */ /* 0x00006400000c000b */
[----:B01----:R-:W-:Y:S01]  /*14f30*/  ENDCOLLECTIVE ;  /* 0x000000000000791b */ /* 0x003fe20003800000 */
.L_x_1848:
[----:B------:R-:W-:Y:S01]  /*14f40*/  MOV R13, R5 ;  /* 0x00000005000d7202 */ /* 0x000fe20000000f00 */
[----:B------:R-:W-:Y:S01]  /*14f50*/  IMAD.MOV.U32 R12, RZ, RZ, 0x3 ;  /* 0x00000003ff0c7424 */ /* 0x000fe200078e00ff */
[----:B------:R-:W-:-:S13]  /*14f60*/  @!P0 LEA R2, P2, R22, R14, 0x1 ;  /* 0x0000000e16028211 */ /* 0x000fda00078408ff */
[----:B------:R-:W-:Y:S05]  /*14f70*/  WARPSYNC.COLLECTIVE R15, `(.L_x_1849) ;  /* 0x000000000f087348 */ /* 0x000fea0003c00000 */
[----:B------:R0:W1:Y:S02]  /*14f80*/  SHFL.IDX P6, R14, R13, R12, R11 ;  /* 0x0000000c0d0e7389 */ /* 0x00006400000c000b */
[----:B01----:R-:W-:Y:S01]  /*14f90*/  ENDCOLLECTIVE ;  /* 0x000000000000791b */ /* 0x003fe20003800000 */
.L_x_1849:
[----:B------:R-:W-:-:S05]  /*14fa0*/  @!P0 IMAD.X R3, RZ, RZ, R6, P2 ;  /* 0x000000ffff038224 */ /* 0x000fca00010e0606 */
[----:B------:R-:W-:Y:S01]  /*14fb0*/  @!PT LDS RZ, [RZ] ;  /* 0x00000000fffff984 */ /* 0x000fe20000000800 */
[----:B------:R-:W-:Y:S01]  /*14fc0*/  @!PT LDS RZ, [RZ] ;  /* 0x00000000fffff984 */ /* 0x000fe20000000800 */
[----:B------:R-:W-:Y:S01]  /*14fd0*/  @!PT LDS RZ, [RZ] ;  /* 0x00000000fffff984 */ /* 0x000fe20000000800 */
[----:B------:R0:W-:Y:S01]  /*14fe0*/  @!P0 LDGSTS.E.BYPASS.LTC128B.128 [R9+0x21400], desc[UR36][R2.64], !P1 ;  /* 0x2140000002098fae */ /* 0x0001e2000c901d64 */
[----:B------:R-:W-:Y:S01]  /*14ff0*/  MOV R13, R4 ;  /* 0x00000004000d7202 */ /* 0x000fe20000000f00 */
[----:B------:R-:W-:-:S07]  /*15000*/  IMAD.MOV.U32 R6, RZ, RZ, R14 ;  /* 0x000000ffff067224 */ /* 0x000fce00078e000e */
[----:B0-----:R-:W-:Y:S05]  /*15010*/  WARPSYNC.COLLECTIVE R15, `(.L_x_1850) ;  /* 0x000000000f087348 */ /* 0x001fea0003c00000 */
[----:B------:R1:W2:Y:S02]  /*15020*/  SHFL.IDX P6, R14, R13, R12, R11 ;  /* 0x0000000c0d0e7389 */ /* 0x0002a400000c000b */
[----:B012---:R-:W-:Y:S01]  /*15030*/  ENDCOLLECTIVE ;  /* 0x000000000000791b */ /* 0x007fe20003800000 */
.L_x_1850:
[----:B------:R-:W-:Y:S05]  /*15040*/  BRA `(.L_x_1851) ;  /* 0xffffffd4005c7947 */ /* 0x000fea000383ffff */
.L_x_1796:
[----:B0-----:R-:W-:-:S04]  /*15050*/  IMAD.U32 R3, RZ, RZ, UR46 ;  /* 0x0000002eff037e24 */ /* 0x001fc8000f8e00ff */
[----:B------:R0:W1:Y:S03]  /*15060*/  SYNCS.PHASECHK.TRANS64.TRYWAIT P0, [R3+URZ+0x28c20], R0 ;  /* 0x028c2000030075a7 */ /* 0x000066000800017f */
[----:B-1----:R-:W-:Y:S05]  /*15070*/  @!P0 NANOSLEEP.SYNCS 0x989680 ;  /* 0x009896800000895d */ /* 0x002fea0003900000 */
[----:B------:R-:W1:Y:S02]  /*15080*/  @!P0 SYNCS.PHASECHK.TRANS64 P0, [R3+URZ+0x28c20], R0 ;  /* 0x028c2000030085a7 */ /* 0x000e64000800007f */
[----:B-1----:R-:W-:Y:S05]  /*15090*/  @!P0 BRA `(.L_x_1796) ;  /* 0xfffffffc00ec8947 */ /* 0x002fea000383ffff */
[----:B------:R-:W-:Y:S05]  /*150a0*/  BRA `(.L_x_1852) ;  /* 0xffffffd4008c7947 */ /* 0x000fea000383ffff */
.L_x_1798:
[----:B0-----:R-:W-:-:S04]  /*150b0*/  IMAD.U32 R3, RZ, RZ, UR46 ;  /* 0x0000002eff037e24 */ /* 0x001fc8000f8e00ff */
[----:B------:R0:W1:Y:S03]  /*150c0*/  SYNCS.PHASECHK.TRANS64.TRYWAIT P0, [R3+URZ+0x28c60], R0 ;  /* 0x028c6000030075a7 */ /* 0x000066000800017f */
[----:B-1----:R-:W-:Y:S05]  /*150d0*/  @!P0 NANOSLEEP.SYNCS 0x989680 ;  /* 0x009896800000895d */ /* 0x002fea0003900000 */
[----:B------:R-:W1:Y:S02]  /*150e0*/  @!P0 SYNCS.PHASECHK.TRANS64 P0, [R3+URZ+0x28c60], R0 ;  /* 0x028c6000030085a7 */ /* 0x000e64000800007f */
[----:B-1----:R-:W-:Y:S05]  /*150f0*/  @!P0 BRA `(.L_x_1798) ;  /* 0xfffffffc00ec8947 */ /* 0x002fea000383ffff */
[----:B------:R-:W-:Y:S05]  /*15100*/  BRA `(.L_x_1853) ;  /* 0xffffffd400887947 */ /* 0x000fea000383ffff */
.L_x_1799:
        /* <DEDUP_REMOVED lines=8> */
.L_x_1855:
[----:B------:R-:W-:Y:S05]  /*15190*/  BSYNC B0 ;  /* 0x0000000000007941 */ /* 0x000fea0003800000 */
.L_x_1854:
[----:B------:R-:W-:Y:S01]  /*151a0*/  IMAD.MOV.U32 R13, RZ, RZ, R0 ;  /* 0x000000ffff0d7224 */ /* 0x000fe200078e0000 */
[----:B------:R-:W-:Y:S01]  /*151b0*/  MOV R12, RZ ;  /* 0x000000ff000c7202 */ /* 0x000fe20000000f00 */
[----:B------:R-:W-:Y:S01]  /*151c0*/  IMAD.MOV.U32 R11, RZ, RZ, 0x181f ;  /* 0x0000181fff0b7424 */ /* 0x000fe200078e00ff */
[----:B------:R-:W-:Y:S01]  /*151d0*/  SHF.L.U32 R8, R22, 0x1, RZ ;  /* 0x0000000116087819 */ /* 0x000fe200000006ff */
[----:B------:R-:W-:Y:S01]  /*151e0*/  IMAD.MOV.U32 R15, RZ, RZ, -0x1 ;  /* 0xffffffffff0f7424 */ /* 0x000fe200078e00ff */
[----:B------:R-:W-:Y:S01]  /*151f0*/  LOP3.LUT R4, R17, 0x1, RZ, 0xc0, !PT ;  /* 0x0000000111047812 */ /* 0x000fe200078ec0ff */
[----:B------:R-:W-:Y:S01]  /*15200*/  IMAD.MOV.U32 R3, RZ, RZ, R14 ;  /* 0x000000ffff037224 */ /* 0x000fe200078e000e */
[----:B------:R-:W-:-:S07]  /*15210*/  LEA R7, R30, UR46, 0x1 ;  /* 0x0000002e1e077c11 */ /* 0x000fce000f8e08ff */
[----:B------:R-:W-:Y:S05]  /*15220*/  WARPSYNC.COLLECTIVE R15, `(.L_x_1856) ;  /* 0x000000000f087348 */ /* 0x000fea0003c00000 */
[----:B------:R0:W1:Y:S02]  /*15230*/  SHFL.IDX P6, R14, R13, R12, R11 ;  /* 0x0000000c0d0e7389 */ /* 0x00006400000c000b */
[----:B01----:R-:W-:Y:S01]  /*15240*/  ENDCOLLECTIVE ;  /* 0x000000000000791b */ /* 0x003fe20003800000 */
.L_x_1856:
[----:B------:R-:W-:Y:S02]  /*15250*/  ISETP.NE.U32.AND P1, PT, R4, 0x1, PT ;  /* 0x000000010400780c */ /* 0x000fe40003f25070 */
[C---:B------:R-:W-:Y:S02]  /*15260*/  LOP3.LUT P5, RZ, R17.reuse, 0x2, RZ, 0xc0, !PT ;  /* 0x0000000211ff7812 */ /* 0x040fe400078ac0ff */
[C---:B------:R-:W-:Y:S02]  /*15270*/  LOP3.LUT P4, RZ, R17.reuse, 0x4, RZ, 0xc0, !PT ;  /* 0x0000000411ff7812 */ /* 0x040fe4000788c0ff */
[C---:B------:R-:W-:Y:S02]  /*15280*/  LOP3.LUT P3, RZ, R17.reuse, 0x8, RZ, 0xc0, !PT ;  /* 0x0000000811ff7812 */ /* 0x040fe4000786c0ff */
[----:B------:R-:W-:Y:S02]  /*15290*/  LOP3.LUT P2, RZ, R17, 0x10, RZ, 0xc0, !PT ;  /* 0x0000001011ff7812 */ /* 0x000fe4000784c0ff */
[----:B------:R-:W-:-:S02]  /*152a0*/  LOP3.LUT R16, R16, 0xfffffeff, RZ, 0xc0, !PT ;  /* 0xfffffeff10107812 */ /* 0x000fc400078ec0ff */
[----:B------:R-:W-:Y:S01]  /*152b0*/  PRMT R4, R17, 0x8880, RZ ;  /* 0x0000888011047816 */ /* 0x000fe200000000ff */
[----:B------:R-:W-:Y:S01]  /*152c0*/  IMAD.MOV.U32 R13, RZ, RZ, R6 ;  /* 0x000000ffff0d7224 */ /* 0x000fe200078e0006 */
[----:B------:R-:W-:Y:S02]  /*152d0*/  @P1 LOP3.LUT R16, R16, 0x100, RZ, 0xfc, !PT ;  /* 0x0000010010101812 */ /* 0x000fe400078efcff */
[----:B------:R-:W-:Y:S02]  /*152e0*/  MOV R12, 0x1 ;  /* 0x00000001000c7802 */ /* 0x000fe40000000f00 */
        /* <DEDUP_REMOVED lines=30> */
.L_x_1857:
[----:B------:R-:W-:Y:S02]  /*154d0*/  IMAD.MOV.U32 R13, RZ, RZ, R0 ;  /* 0x000000ffff0d7224 */ /* 0x000fe400078e0000 */
[----:B------:R-:W-:-:S07]  /*154e0*/  IMAD.MOV.U32 R5, RZ, RZ, R14 ;  /* 0x000000ffff057224 */ /* 0x000fce00078e000e */
[----:B------:R-:W-:Y:S05]  /*154f0*/  WARPSYNC.COLLECTIVE R15, `(.L_x_1858) ;  /* 0x000000000f087348 */ /* 0x000fea0003c00000 */
[----:B------:R0:W1:Y:S02]  /*15500*/  SHFL.IDX P6, R14, R13, R12, R11 ;  /* 0x0000000c0d0e7389 */ /* 0x00006400000c000b */
[----:B01----:R-:W-:Y:S01]  /*15510*/  ENDCOLLECTIVE ;  /* 0x000000000000791b */ /* 0x003fe20003800000 */
.L_x_1858:
        /* <DEDUP_REMOVED lines=28> */
.L_x_1859:
[----:B------:R-:W-:Y:S01]  /*156e0*/  IMAD.MOV.U32 R13, RZ, RZ, R0 ;  /* 0x000000ffff0d7224 */ /* 0x000fe200078e0000 */
[----:B------:R-:W-:-:S07]  /*156f0*/  MOV R9, R14 ;  /* 0x0000000e00097202 */ /* 0x000fce0000000f00 */
[----:B------:R-:W-:Y:S05]  /*15700*/  WARPSYNC.COLLECTIVE R15, `(.L_x_1860) ;  /* 0x000000000f087348 */ /* 0x000fea0003c00000 */
[----:B------:R0:W1:Y:S02]  /*15710*/  SHFL.IDX P6, R14, R13, R12, R11 ;  /* 0x0000000c0d0e7389 */ /* 0x00006400000c000b */
[----:B01----:R-:W-:Y:S01]  /*15720*/  ENDCOLLECTIVE ;  /* 0x000000000000791b */ /* 0x003fe20003800000 */
.L_x_1860:
[----:B------:R-:W-:Y:S01]  /*15730*/  MOV R13, R6 ;  /* 0x00000006000d7202 */ /* 0x000fe20000000f00 */
        /* <DEDUP_REMOVED lines=27> */
.L_x_1861:
[----:B------:R-:W-:Y:S01]  /*158f0*/  MOV R13, R0 ;  /* 0x00000000000d7202 */ /* 0x000fe20000000f00 */
[----:B------:R-:W-:-:S07]  /*15900*/  IMAD.MOV.U32 R6, RZ, RZ, R14 ;  /* 0x000000ffff067224 */ /* 0x000fce00078e000e */
[----:B------:R-:W-:Y:S05]  /*15910*/  WARPSYNC.COLLECTIVE R15, `(.L_x_1862) ;  /* 0x000000000f087348 */ /* 0x000fea0003c00000 */
[----:B------:R0:W1:Y:S02]  /*15920*/  SHFL.IDX P6, R14, R13, R12, R11 ;  /* 0x0000000c0d0e7389 */ /* 0x00006400000c000b */
[----:B01----:R-:W-:Y:S01]  /*15930*/  ENDCOLLECTIVE ;  /* 0x000000000000791b */ /* 0x003fe20003800000 */
.L_x_1862:
[----:B------:R-:W-:Y:S05]  /*15940*/  BRA `(.L_x_1863) ;  /* 0xffffffd4001c7947 */ /* 0x000fea000383ffff */
.L_x_1806:
[----:B-1----:R1:W2:Y:S02]  /*15950*/  SYNCS.PHASECHK.TRANS64.TRYWAIT P0, [R10+URZ+0x28c40], R20 ;  /* 0x028c40140a0075a7 */ /* 0x0022a4000800017f */
[----:B--2---:R-:W-:Y:S05]  /*15960*/  @!P0 NANOSLEEP.SYNCS 0x989680 ;  /* 0x009896800000895d */ /* 0x004fea0003900000 */
[----:B------:R-:W2:Y:S02]  /*15970*/  @!P0 SYNCS.PHASECHK.TRANS64 P0, [R10+URZ+0x28c40], R20 ;  /* 0x028c40140a0085a7 */ /* 0x000ea4000800007f */
[----:B--2---:R-:W-:Y:S05]  /*15980*/  @!P0 BRA `(.L_x_1806) ;  /* 0xfffffffc00f08947 */ /* 0x004fea000383ffff */
[----:B------:R-:W-:Y:S05]  /*15990*/  BRA `(.L_x_1864) ;  /* 0xffffffd800587947 */ /* 0x000fea000383ffff */
.L_x_1807:
        /* <DEDUP_REMOVED lines=8> */
.L_x_1866:
[----:B------:R-:W-:Y:S05]  /*15a20*/  BSYNC B1 ;  /* 0x0000000000017941 */ /* 0x000fea0003800000 */
.L_x_1865:
[----:B------:R-:W-:Y:S01]  /*15a30*/  IMAD.MOV.U32 R13, RZ, RZ, R26 ;  /* 0x000000ffff0d7224 */ /* 0x000fe200078e001a */
[----:B------:R-:W-:Y:S01]  /*15a40*/  MOV R11, 0x181f ;  /* 0x0000181f000b7802 */ /* 0x000fe20000000f00 */
[----:B------:R-:W-:Y:S01]  /*15a50*/  IMAD.MOV.U32 R12, RZ, RZ, RZ ;  /* 0x000000ffff0c7224 */ /* 0x000fe200078e00ff */
[----:B------:R-:W-:Y:S01]  /*15a60*/  MOV R3, R14 ;  /* 0x0000000e00037202 */ /* 0x000fe20000000f00 */
[----:B------:R-:W-:Y:S01]  /*15a70*/  IMAD.MOV.U32 R15, RZ, RZ, -0x1 ;  /* 0xffffffffff0f7424 */ /* 0x000fe200078e00ff */
[----:B------:R-:W-:-:S07]  /*15a80*/  LEA R27, R17, UR46, 0x1 ;  /* 0x0000002e111b7c11 */ /* 0x000fce000f8e08ff */
[----:B------:R-:W-:Y:S05]  /*15a90*/  WARPSYNC.COLLECTIVE R15, `(.L_x_1867) ;  /* 0x000000000f087348 */ /* 0x000fea0003c00000 */
[----:B------:R0:W1:Y:S02]  /*15aa0*/  SHFL.IDX P6, R14, R13, R12, R11 ;  /* 0x0000000c0d0e7389 */ /* 0x00006400000c000b */
[----:B01----:R-:W-:Y:S01]  /*15ab0*/  ENDCOLLECTIVE ;  /* 0x000000000000791b */ /* 0x003fe20003800000 */
.L_x_1867:
[----:B------:R-:W-:Y:S01]  /*15ac0*/  MOV R13, R29 ;  /* 0x0000001d000d7202 */ /* 0x000fe20000000f00 */
[----:B------:R-:W-:Y:S01]  /*15ad0*/  IMAD.MOV.U32 R12, RZ, RZ, 0x1 ;  /* 0x00000001ff0c7424 */ /* 0x000fe200078e00ff */
[----:B------:R-:W-:-:S13]  /*15ae0*/  IADD3 R2, P0, R14, R8, RZ ;  /* 0x000000080e027210 */ /* 0x000fda0007f1e0ff */
[----:B------:R-:W-:Y:S05]  /*15af0*/  WARPSYNC.COLLECTIVE R15, `(.L_x_1868) ;  /* 0x000000000f087348 */ /* 0x000fea0003c00000 */
[----:B------:R0:W1:Y:S02]  /*15b00*/  SHFL.IDX P6, R14, R13, R12, R11 ;  /* 0x0000000c0d0e7389 */ /* 0x00006400000c000b */
[----:B01----:R-:W-:Y:S01]  /*15b10*/  ENDCOLLECTIVE ;  /* 0x000000000000791b */ /* 0x003fe20003800000 */
.L_x_1868:
        /* <DEDUP_REMOVED lines=10> */
.L_x_1869:
[----:B------:R-:W-:Y:S01]  /*15bc0*/  IMAD.MOV.U32 R13, RZ, RZ, R29 ;  /* 0x000000ffff0d7224 */ /* 0x000fe200078e001d */
[----:B------:R-:W-:Y:S02]  /*15bd0*/  MOV R12, 0x2 ;  /* 0x00000002000c7802 */ /* 0x000fe40000000f00 */
[----:B------:R-:W-:-:S13]  /*15be0*/  IADD3 R2, P0, R14, R8, RZ ;  /* 0x000000080e027210 */ /* 0x000fda0007f1e0ff */
[----:B------:R-:W-:Y:S05]  /*15bf0*/  WARPSYNC.COLLECTIVE R15, `(.L_x_1870) ;  /* 0x000000000f087348 */ /* 0x000fea0003c00000 */
[----:B------:R0:W1:Y:S02]  /*15c00*/  SHFL.IDX P6, R14, R13, R12, R11 ;  /* 0x0000000c0d0e7389 */ /* 0x00006400000c000b */
[----:B01----:R-:W-:Y:S01]  /*15c10*/  ENDCOLLECTIVE ;  /* 0x000000000000791b */ /* 0x003fe20003800000 */
.L_x_1870:
        /* <DEDUP_REMOVED lines=10> */
.L_x_1871:
[----:B------:R-:W-:Y:S02]  /*15cc0*/  IMAD.MOV.U32 R13, RZ, RZ, R29 ;  /* 0x000000ffff0d7224 */ /* 0x000fe400078e001d */
[----:B------:R-:W-:Y:S01]  /*15cd0*/  IMAD.MOV.U32 R12, RZ, RZ, 0x3 ;  /* 0x00000003ff0c7424 */ /* 0x000fe200078e00ff */
[----:B------:R-:W-:-:S13]  /*15ce0*/  IADD3 R2, P0, R14, R8, RZ ;  /* 0x000000080e027210 */ /* 0x000fda0007f1e0ff */
[----:B------:R-:W-:Y:S05]  /*15cf0*/  WARPSYNC.COLLECTIVE R15, `(.L_x_1872) ;  /* 0x000000000f087348 */ /* 0x000fea0003c00000 */
[----:B------:R0:W1:Y:S02]  /*15d00*/  SHFL.IDX P6, R14, R13, R12, R11 ;  /* 0x0000000c0d0e7389 */ /* 0x00006400000c000b */
[----:B01----:R-:W-:Y:S01]  /*15d10*/  ENDCOLLECTIVE ;  /* 0x000000000000791b */ /* 0x003fe20003800000 */
.L_x_1872:
[----:B------:R-:W-:-:S05]  /*15d20*/  IADD3.X R3, RZ, R3, RZ, P0, !PT ;  /* 0x00000003ff037210 */ /* 0x000fca00007fe4ff */
[----:B------:R-:W-:Y:S01]  /*15d30*/  @!PT LDS RZ, [RZ] ;  /* 0x00000000fffff984 */ /* 0x000fe20000000800 */
[----:B------:R-:W-:Y:S01]  /*15d40*/  @!PT LDS RZ, [RZ] ;  /* 0x00000000fffff984 */ /* 0x000fe20000000800 */
[----:B------:R-:W-:Y:S01]  /*15d50*/  @!PT LDS RZ, [RZ] ;  /* 0x00000000fffff984 */ /* 0x000fe20000000800 */
[----:B------:R0:W-:Y:S01]  /*15d60*/  LDGSTS.E.BYPASS.LTC128B.128 [R27+0x23400], desc[UR36][R2.64], !P1 ;  /* 0x23400000021b7fae */ /* 0x0001e2000c901d64 */
[----:B------:R-:W-:Y:S01]  /*15d70*/  IMAD.MOV.U32 R13, RZ, RZ, R26 ;  /* 0x000000ffff0d7224 */ /* 0x000fe200078e001a */
[----:B------:R-:W-:-:S07]  /*15d80*/  MOV R34, R14 ;  /* 0x0000000e00227202 */ /* 0x000fce0000000f00 */
[----:B0-----:R-:W-:Y:S05]  /*15d90*/  WARPSYNC.COLLECTIVE R15, `(.L_x_1873) ;  /* 0x000000000f087348 */ /* 0x001fea0003c00000 */
[----:B------:R1:W2:Y:S02]  /*15da0*/  SHFL.IDX P6, R14, R13, R12, R11 ;  /* 0x0000000c0d0e7389 */ /* 0x0002a400000c000b */
[----:B012---:R-:W-:Y:S01]  /*15db0*/  ENDCOLLECTIVE ;  /* 0x000000000000791b */ /* 0x007fe20003800000 */
.L_x_1873:
[----:B------:R-:W-:Y:S05]  /*15dc0*/  BRA `(.L_x_1874) ;  /* 0xffffffd8000c7947 */ /* 0x000fea000383ffff */
.L_x_1812:
[----:B---3--:R3:W4:Y:S02]  /*15dd0*/  SYNCS.PHASECHK.TRANS64.TRYWAIT P0, [R10+URZ+0x28c60], R20 ;  /* 0x028c60140a0075a7 */ /* 0x008724000800017f */
[----:B----4-:R-:W-:Y:S05]  /*15de0*/  @!P0 NANOSLEEP.SYNCS 0x989680 ;  /* 0x009896800000895d */ /* 0x010fea0003900000 */
[----:B------:R-:W4:Y:S02]  /*15df0*/  @!P0 SYNCS.PHASECHK.TRANS64 P0, [R10+URZ+0x28c60], R20 ;  /* 0x028c60140a0085a7 */ /* 0x000f24000800007f */
[----:B----4-:R-:W-:Y:S05]  /*15e00*/  @!P0 BRA `(.L_x_1812) ;  /* 0xfffffffc00f08947 */ /* 0x010fea000383ffff */
[----:B------:R-:W-:Y:S05]  /*15e10*/  BRA `(.L_x_1875) ;  /* 0xffffffd800587947 */ /* 0x000fea000383ffff */
.L_x_1813:
[----:B------:R-:W-:Y:S01]  /*15e20*/  BSSY B1, `(.L_x_1876) ;  /* 0x0000008000017945 */ /* 0x000fe20003800000 */
[----:B------:R-:W-:Y:S01]  /*15e30*/  IMAD.MOV.U32 R13, RZ, RZ, R19 ;  /* 0x000000ffff0d7224 */ /* 0x000fe200078e0013 */
[----:B------:R-:W-:Y:S01]  /*15e40*/  MOV R12, RZ ;  /* 0x000000ff000c7202 */ /* 0x000fe20000000f00 */
[----:B------:R-:W-:Y:S02]  /*15e50*/  IMAD.MOV.U32 R11, RZ, RZ, 0x181f ;  /* 0x0000181fff0b7424 */ /* 0x000fe400078e00ff */
[----:B------:R-:W-:-:S07]  /*15e60*/  IMAD.MOV.U32 R15, RZ, RZ, -0x1 ;  /* 0xffffffffff0f7424 */ /* 0x000fce00078e00ff */
[----:B-123--:R-:W-:Y:S05]  /*15e70*/  WARPSYNC.COLLECTIVE R15, `(.L_x_1877) ;  /* 0x000000000f087348 */ /* 0x00efea0003c00000 */
[----:B------:R0:W4:Y:S02]  /*15e80*/  SHFL.IDX P6, R14, R13, R12, R11 ;  /* 0x0000000c0d0e7389 */ /* 0x00012400000c000b */
[----:B01234-:R-:W-:Y:S01]  /*15e90*/  ENDCOLLECTIVE ;  /* 0x000000000000791b */ /* 0x01ffe20003800000 */
.L_x_1877:
[----:B------:R-:W-:Y:S05]  /*15ea0*/  BSYNC B1 ;  /* 0x0000000000017941 */ /* 0x000fea0003800000 */
.L_x_1876:
[----:B------:R-:W-:Y:S01]  /*15eb0*/  IMAD.MOV.U32 R13, RZ, RZ, R18 ;  /* 0x000000ffff0d7224 */ /* 0x000fe200078e0012 */
[----:B------:R-:W-:Y:S01]  /*15ec0*/  MOV R11, 0x181f ;  /* 0x0000181f000b7802 */ /* 0x000fe20000000f00 */
[----:B------:R-:W-:Y:S01]  /*15ed0*/  IMAD.MOV.U32 R12, RZ, RZ, RZ ;  /* 0x000000ffff0c7224 */ /* 0x000fe200078e00ff */
[----:B------:R-:W-:Y:S01]  /*15ee0*/  MOV R3, R14 ;  /* 0x0000000e00037202 */ /* 0x000fe20000000f00 */
[----:B------:R-:W-:Y:S01]  /*15ef0*/  IMAD.MOV.U32 R15, RZ, RZ, -0x1 ;  /* 0xffffffffff0f7424 */ /* 0x000fe200078e00ff */
[----:B------:R-:W-:Y:S02]  /*15f00*/  LEA R17, R17, UR46, 0x1 ;  /* 0x0000002e11117c11 */ /* 0x000fe4000f8e08ff */
[----:B------:R-:W-:-:S13]  /*15f10*/  LOP3.LUT P2, RZ, R16, 0x20, RZ, 0xc0, !PT ;  /* 0x0000002010ff7812 */ /* 0x000fda000784c0ff */
[----:B------:R-:W-:Y:S05]  /*15f20*/  WARPSYNC.COLLECTIVE R15, `(.L_x_1878) ;  /* 0x000000000f087348 */ /* 0x000fea0003c00000 */
[----:B------:R0:W1:Y:S02]  /*15f30*/  SHFL.IDX P6, R14, R13, R12, R11 ;  /* 0x0000000c0d0e7389 */ /* 0x00006400000c000b */
[----:B01----:R-:W-:Y:S01]  /*15f40*/  ENDCOLLECTIVE ;  /* 0x000000000000791b */ /* 0x003fe20003800000 */
.L_x_1878:
[C---:B------:R-:W-:Y:S02]  /*15f50*/  LOP3.LUT P1, RZ, R16.reuse, 0x10, RZ, 0xc0, !PT ;  /* 0x0000001010ff7812 */ /* 0x040fe4000782c0ff */
[----:B------:R-:W-:Y:S02]  /*15f60*/  P2R R4, PR, RZ, 0x20 ;  /* 0x00000020ff047803 */ /* 0x000fe40000000000 */
[----:B------:R-:W-:Y:S01]  /*15f70*/  MOV R13, R19 ;  /* 0x00000013000d7202 */ /* 0x000fe20000000f00 */
        /* <DEDUP_REMOVED lines=12> */
.L_x_1879:
        /* <DEDUP_REMOVED lines=16> */
.L_x_1880:
        /* <DEDUP_REMOVED lines=18> */
.L_x_1881:
        /* <DEDUP_REMOVED lines=14> */
.L_x_1882:
[----:B------:R-:W-:Y:S02]  /*16340*/  IMAD.MOV.U32 R13, RZ, RZ, R19 ;  /* 0x000000ffff0d7224 */ /* 0x000fe400078e0013 */
[----:B------:R-:W-:Y:S01]  /*16350*/  IMAD.MOV.U32 R12, RZ, RZ, 0x3 ;  /* 0x00000003ff0c7424 */ /* 0x000fe200078e00ff */
        /* <DEDUP_REMOVED lines=15> */
.L_x_1883:
        /* <DEDUP_REMOVED lines=13> */
.L_x_1884:
[----:B------:R-:W-:Y:S05]  /*16520*/  BRA `(.L_x_1885) ;  /* 0xffffffd400cc7947 */ /* 0x000fea000383ffff */
.L_x_1818:
[----:B0-----:R0:W1:Y:S02]  /*16530*/  SYNCS.PHASECHK.TRANS64.TRYWAIT P0, [R5+URZ+0x28c20], R4 ;  /* 0x028c2004050075a7 */ /* 0x001064000800017f */
[----:B-1----:R-:W-:Y:S05]  /*16540*/  @!P0 NANOSLEEP.SYNCS 0x989680 ;  /* 0x009896800000895d */ /* 0x002fea0003900000 */
[----:B------:R-:W1:Y:S02]  /*16550*/  @!P0 SYNCS.PHASECHK.TRANS64 P0, [R5+URZ+0x28c20], R4 ;  /* 0x028c2004050085a7 */ /* 0x000e64000800007f */
[----:B-1----:R-:W-:Y:S05]  /*16560*/  @!P0 BRA `(.L_x_1818) ;  /* 0xfffffffc00f08947 */ /* 0x002fea000383ffff */
[----:B------:R-:W-:Y:S05]  /*16570*/  BRA `(.L_x_1886) ;  /* 0xffffffd800787947 */ /* 0x000fea000383ffff */
.L_x_1819:
[----:B------:R-:W1:Y:S01]  /*16580*/  S2R R2, SR_TID.X ;  /* 0x0000000000027919 */ /* 0x000e620000002100 */
[----:B------:R-:W-:Y:S01]  /*16590*/  BSSY B0, `(.L_x_1887) ;  /* 0x000000a000007945 */ /* 0x000fe20003800000 */
[----:B------:R-:W-:Y:S01]  /*165a0*/  IMAD.MOV.U32 R12, RZ, RZ, RZ ;  /* 0x000000ffff0c7224 */ /* 0x000fe200078e00ff */
[----:B------:R-:W-:Y:S01]  /*165b0*/  MOV R15, 0xffffffff ;  /* 0xffffffff000f7802 */ /* 0x000fe20000000f00 */
[----:B------:R-:W-:Y:S01]  /*165c0*/  IMAD.MOV.U32 R11, RZ, RZ, 0x1f ;  /* 0x0000001fff0b7424 */ /* 0x000fe200078e00ff */
[----:B-1----:R-:W-:-:S04]  /*165d0*/  SHF.R.U32.HI R2, RZ, 0x5, R2 ;  /* 0x00000005ff027819 */ /* 0x002fc80000011602 */
[----:B------:R-:W-:-:S04]  /*165e0*/  LOP3.LUT R2, R2, 0x3, RZ, 0xc0, !PT ;  /* 0x0000000302027812 */ /* 0x000fc800078ec0ff */
[----:B------:R-:W-:-:S07]  /*165f0*/  MOV R13, R2 ;  /* 0x00000002000d7202 */ /* 0x000fce0000000f00 */
[----:B0-2--5:R-:W-:Y:S05]  /*16600*/  WARPSYNC.COLLECTIVE R15, `(.L_x_1888) ;  /* 0x000000000f087348 */ /* 0x025fea0003c00000 */
[----:B------:R1:W3:Y:S02]  /*16610*/  SHFL.IDX P6, R14, R13, R12, R11 ;  /* 0x0000000c0d0e7389 */ /* 0x0002e400000c000b */
[----:B0123-5:R-:W-:Y:S01]  /*16620*/  ENDCOLLECTIVE ;  /* 0x000000000000791b */ /* 0x02ffe20003800000 */
.L_x_1888:
[----:B------:R-:W-:Y:S05]  /*16630*/  BSYNC B0 ;  /* 0x0000000000007941 */ /* 0x000fea0003800000 */
.L_x_1887:
[----:B------:R-:W-:Y:S05]  /*16640*/  BRA `(.L_x_1889) ;  /* 0xffffffd800607947 */ /* 0x000fea000383ffff */
.L_x_1820:
[----:B------:R-:W-:Y:S01]  /*16650*/  BSSY B0, `(.L_x_1890) ;  /* 0x0000006000007945 */ /* 0x000fe20003800000 */
[----:B------:R-:W-:-:S07]  /*16660*/  IMAD.MOV.U32 R15, RZ, RZ, -0x1 ;  /* 0xffffffffff0f7424 */ /* 0x000fce00078e00ff */
[----:B012--5:R-:W-:Y:S05]  /*16670*/  WARPSYNC.COLLECTIVE R15, `(.L_x_1891) ;  /* 0x000000000f0c7348 */ /* 0x027fea0003c00000 */
[----:B------:R-:W-:Y:S02]  /*16680*/  ELECT P6, UR62, PT ;  /* 0x00000000003e782f */ /* 0x000fe400038c0000 */
[----:B------:R-:W-:Y:S01]  /*16690*/  MOV R14, UR62 ;  /* 0x0000003e000e7c02 */ /* 0x000fe20008000f00 */
[----:B012--5:R-:W-:Y:S10]  /*166a0*/  ENDCOLLECTIVE ;  /* 0x000000000000791b */ /* 0x027ff40003800000 */
.L_x_1891:
[----:B------:R-:W-:Y:S05]  /*166b0*/  BSYNC B0 ;  /* 0x0000000000007941 */ /* 0x000fea0003800000 */
.L_x_1890:
[----:B------:R-:W-:Y:S05]  /*166c0*/  BRA `(.L_x_1892) ;  /* 0xffffffd800547947 */ /* 0x000fea000383ffff */
.L_x_1822:
[----:B0-----:R0:W1:Y:S02]  /*166d0*/  SYNCS.PHASECHK.TRANS64.TRYWAIT P1, [R4+URZ+0x28c40], R3 ;  /* 0x028c4003040075a7 */ /* 0x001064000802017f */
[----:B-1----:R-:W-:Y:S05]  /*166e0*/  @!P1 NANOSLEEP.SYNCS 0x989680 ;  /* 0x009896800000995d */ /* 0x002fea0003900000 */
[----:B------:R-:W1:Y:S02]  /*166f0*/  @!P1 SYNCS.PHASECHK.TRANS64 P1, [R4+URZ+0x28c40], R3 ;  /* 0x028c4003040095a7 */ /* 0x000e64000802007f */
[----:B-1----:R-:W-:Y:S05]  /*16700*/  @!P1 BRA `(.L_x_1822) ;  /* 0xfffffffc00f09947 */ /* 0x002fea000383ffff */
[----:B------:R-:W-:Y:S05]  /*16710*/  BRA `(.L_x_1893) ;  /* 0xffffffd800747947 */ /* 0x000fea000383ffff */
.L_x_1824:
[----:B-1----:R1:W3:Y:S02]  /*16720*/  SYNCS.PHASECHK.TRANS64.TRYWAIT P1, [R5+URZ+0x28c40], R0 ;  /* 0x028c4000050075a7 */ /* 0x0022e4000802017f */
[----:B---3--:R-:W-:Y:S05]  /*16730*/  @!P1 NANOSLEEP.SYNCS 0x989680 ;  /* 0x009896800000995d */ /* 0x008fea0003900000 */
[----:B------:R-:W3:Y:S02]  /*16740*/  @!P1 SYNCS.PHASECHK.TRANS64 P1, [R5+URZ+0x28c40], R0 ;  /* 0x028c4000050095a7 */ /* 0x000ee4000802007f */
[----:B---3--:R-:W-:Y:S05]  /*16750*/  @!P1 BRA `(.L_x_1824) ;  /* 0xfffffffc00f09947 */ /* 0x008fea000383ffff */
[----:B------:R-:W-:Y:S05]  /*16760*/  BRA `(.L_x_1894) ;  /* 0xffffffd800807947 */ /* 0x000fea000383ffff */
.L_x_1826:
[----:B---3--:R3:W4:Y:S02]  /*16770*/  SYNCS.PHASECHK.TRANS64.TRYWAIT P1, [R4+URZ+0x28c60], R3 ;  /* 0x028c6003040075a7 */ /* 0x008724000802017f */
[----:B----4-:R-:W-:Y:S05]  /*16780*/  @!P1 NANOSLEEP.SYNCS 0x989680 ;  /* 0x009896800000995d */ /* 0x010fea0003900000 */
[----:B------:R-:W4:Y:S02]  /*16790*/  @!P1 SYNCS.PHASECHK.TRANS64 P1, [R4+URZ+0x28c60], R3 ;  /* 0x028c6003040095a7 */ /* 0x000f24000802007f */
[----:B----4-:R-:W-:Y:S05]  /*167a0*/  @!P1 BRA `(.L_x_1826) ;  /* 0xfffffffc00f09947 */ /* 0x010fea000383ffff */
[----:B------:R-:W-:Y:S05]  /*167b0*/  BRA `(.L_x_1895) ;  /* 0xffffffd8007c7947 */ /* 0x000fea000383ffff */
.L_x_1896:
        /* <DEDUP_REMOVED lines=12> */
.L_x_5832:


//--------------------- .text._ZN7cutlass13device_kernelIN5flash11enable_sm90INS1_16FlashAttnFwdSm90INS1_25CollectiveMainloopFwdSm90ILi2EN4cute5tupleIJNS5_1CILi1EEES8_S8_EEENS6_IJNS7_ILi64EEESA_SA_EEELi512ENS_6half_tEfNS_4arch4Sm90ELb0ELb1ELb1ELb0ELb1ELb0ELb1ELb0ELb0ELb1ELb1ELb0EEENS1_21CollectiveEpilogueFwdINS6_IJSA_NS7_ILi512EEESA_EEES9_SC_SE_Li256ELb0ELb1ELb1ELb0EEENS1_19SingleTileSchedulerILb0ELb1ELb1ELi64EEEEEEEEEvNT_6ParamsE --------------------------
	.section	.text._ZN7cutlass13device_kernelIN5flash11enable_sm90INS1_16FlashAttnFwdSm90INS1_25CollectiveMainloopFwdSm90ILi2EN4cute5tupleIJNS5_1CILi1EEES8_S8_EEENS6_IJNS7_ILi64EEESA_SA_EEELi512ENS_6half_tEfNS_4arch4Sm90ELb0ELb1ELb1ELb0ELb1ELb0ELb1ELb0ELb0ELb1ELb1ELb0EEENS1_21CollectiveEpilogueFwdINS6_IJSA_NS7_ILi512EEESA_EEES9_SC_SE_Li256ELb0ELb1ELb1ELb0EEENS1_19SingleTileSchedulerILb0ELb1ELb1ELi64EEEEEEEEEvNT_6ParamsE,"ax",@progbits
	.align	128
.text._ZN7cutlass13device_kernelIN5flash11enable_sm90INS1_16FlashAttnFwdSm90INS1_25CollectiveMainloopFwdSm90ILi2EN4cute5tupleIJNS5_1CILi1EEES8_S8_EEENS6_IJNS7_ILi64EEESA_SA_EEELi512ENS_6half_tEfNS_4arch4Sm90ELb0ELb1ELb1ELb0ELb1ELb0ELb1ELb0ELb0ELb1ELb1ELb0EEENS1_21CollectiveEpilogueFwdINS6_IJSA_NS7_ILi512EEESA_EEES9_SC_SE_Li256ELb0ELb1ELb1ELb0EEENS1_19SingleTileSchedulerILb0ELb1ELb1ELi64EEEEEEEEEvNT_6ParamsE:
        .type           _ZN7cutlass13device_kernelIN5flash11enable_sm90INS1_16FlashAttnFwdSm90INS1_25CollectiveMainloopFwdSm90ILi2EN4cute5tupleIJNS5_1CILi1EEES8_S8_EEENS6_IJNS7_ILi64EEESA_SA_EEELi512ENS_6half_tEfNS_4arch4Sm90ELb0ELb1ELb1ELb0ELb1ELb0ELb1ELb0ELb0ELb1ELb1ELb0EEENS1_21CollectiveEpilogueFwdINS6_IJSA_NS7_ILi512EEESA_EEES9_SC_SE_Li256ELb0ELb1ELb1ELb0EEENS1_19SingleTileSchedulerILb0ELb1ELb1ELi64EEEEEEEEEvNT_6ParamsE,@function
        .size           _ZN7cutlass13device_kernelIN5flash11enable_sm90INS1_16FlashAttnFwdSm90INS1_25CollectiveMainloopFwdSm90ILi2EN4cute5tupleIJNS5_1CILi1EEES8_S8_EEENS6_IJNS7_ILi64EEESA_SA_EEELi512ENS_6half_tEfNS_4arch4Sm90ELb0ELb1ELb1ELb0ELb1ELb0ELb1ELb0ELb0ELb1ELb1ELb0EEENS1_21CollectiveEpilogueFwdINS6_IJSA_NS7_ILi512EEESA_EEES9_SC_SE_Li256ELb0ELb1ELb1ELb0EEENS1_19SingleTileSchedulerILb0ELb1ELb1ELi64EEEEEEEEEvNT_6ParamsE,(.L_x_5833 - _ZN7cutlass13device_kernelIN5flash11enable_sm90INS1_16FlashAttnFwdSm90INS1_25CollectiveMainloopFwdSm90ILi2EN4cute5tupleIJNS5_1CILi1EEES8_S8_EEENS6_IJNS7_ILi64EEESA_SA_EEELi512ENS_6half_tEfNS_4arch4Sm90ELb0ELb1ELb1ELb0ELb1ELb0ELb1ELb0ELb0ELb1ELb1ELb0EEENS1_21CollectiveEpilogueFwdINS6_IJSA_NS7_ILi512EEESA_EEES9_SC_SE_Li256ELb0ELb1ELb1ELb0EEENS1_19SingleTileSchedulerILb0ELb1ELb1ELi64EEEEEEEEEvNT_6ParamsE)
        .other          _ZN7cutlass13device_kernelIN5flash11enable_sm90INS1_16FlashAttnFwdSm90INS1_25CollectiveMainloopFwdSm90ILi2EN4cute5tupleIJNS5_1CILi1EEES8_S8_EEENS6_IJNS7_ILi64EEESA_SA_EEELi512ENS_6half_tEfNS_4arch4Sm90ELb0ELb1ELb1ELb0ELb1ELb0ELb1ELb0ELb0ELb1ELb1ELb0EEENS1_21CollectiveEpilogueFwdINS6_IJSA_NS7_ILi512EEESA_EEES9_SC_SE_Li256ELb0ELb1ELb1ELb0EEENS1_19SingleTileSchedulerILb0ELb1ELb1ELi64EEEEEEEEEvNT_6ParamsE,@"STO_CUDA_ENTRY STV_DEFAULT"
_ZN7cutlass13device_kernelIN5flash11enable_sm90INS1_16FlashAttnFwdSm90INS1_25CollectiveMainloopFwdSm90ILi2EN4cute5tupleIJNS5_1CILi1EEES8_S8_EEENS6_IJNS7_ILi64EEESA_SA_EEELi512ENS_6half_tEfNS_4arch4Sm90ELb0ELb1ELb1ELb0ELb1ELb0ELb1ELb0ELb0ELb1ELb1ELb0EEENS1_21CollectiveEpilogueFwdINS6_IJSA_NS7_ILi512EEESA_EEES9_SC_SE_Li256ELb0ELb1ELb1ELb0EEENS1_19SingleTileSchedulerILb0ELb1ELb1ELi64EEEEEEEEEvNT_6ParamsE:
        /* <DEDUP_REMOVED lines=43> */
.L_x_1897:
        /* <DEDUP_REMOVED lines=22> */
.L_x_1898:
        /* <DEDUP_REMOVED lines=18> */
.L_x_1899:
        /* <DEDUP_REMOVED lines=22> */
.L_x_1900:
        /* <DEDUP_REMOVED lines=23> */
.L_x_1901:
[----:B------:R-:W-:Y:S01]  /*0800*/  UISETP.NE.AND UP0, UPT, UR9, URZ, UPT ;  /* 0x0000003f0900728c */ /* 0x000fe2000bf05270 */
[----:B------:R-:W-:Y:S01]  /*0810*/  NOP ;  /* 0x0000000000007918 */ /* 0x000fe20000000000 */
[----:B0-----:R-:W-:Y:S01]  /*0820*/  ULDC UR4, c[0x0][0x20] ;  /* 0x0000080000047ab9 */ /* 0x001fe20000000800 */
[----:B------:R-:W-:Y:S01]  /*0830*/  ULDC UR5, c[0x0][0x24] ;  /* 0x0000090000057ab9 */ /* 0x000fe20000000800 */
[----:B-1234-:R-:W-:Y:S01]  /*0840*/  BAR.SYNC.DEFER_BLOCKING 0x0 ;  /* 0x0000000000007b1d */ /* 0x01efe20000010000 */
[----:B------:R-:W-:Y:S02]  /*0850*/  IADD3 R46, P0, R1, UR4, RZ ;  /* 0x00000004012e7c10 */ /* 0x000fe4000ff1e0ff */
[----:B------:R-:W-:Y:S02]  /*0860*/  PLOP3.LUT P3, PT, PT, PT, UP0, 0x80, 0x0 ;  /* 0x000000000000781c */ /* 0x000fe40003f6f008 */
[C---:B------:R-:W-:Y:S01]  /*0870*/  IADD3 R44, P1, R46.reuse, 0x1d4, RZ ;  /* 0x000001d42e2c7810 */ /* 0x040fe20007f3e0ff */
[----:B------:R-:W-:Y:S01]  /*0880*/  IMAD.X R39, RZ, RZ, UR5, P0 ;  /* 0x00000005ff277e24 */ /* 0x000fe200080e06ff */
[----:B------:R-:W-:Y:S01]  /*0890*/  UMOV UR61, 0x1 ;  /* 0x00000001003d7882 */ /* 0x000fe20000000000 */
[C---:B------:R-:W-:Y:S01]  /*08a0*/  IADD3 R19, P0, R46.reuse, 0x50, RZ ;  /* 0x000000502e137810 */ /* 0x040fe20007f1e0ff */
[----:B------:R-:W-:Y:S01]  /*08b0*/  USEL UR61, UR61, 0x2, !UP0 ;  /* 0x000000023d3d7887 */ /* 0x000fe2000c000000 */
[----:B------:R-:W-:Y:S01]  /*08c0*/  IADD3 R40, P2, R46, 0x210, RZ ;  /* 0x000002102e287810 */ /* 0x000fe20007f5e0ff */
[----:B------:R-:W-:Y:S01]  /*08d0*/  ULDC.64 UR36, c[0x0][0x208] ;  /* 0x0000820000247ab9 */ /* 0x000fe20000000a00 */
[----:B------:R-:W-:Y:S01]  /*08e0*/  BSSY B6, `(.L_x_1902) ;  /* 0x00028e3000067945 */ /* 0x000fe20003800000 */
[----:B------:R-:W-:-:S02]  /*08f0*/  IMAD.X R18, RZ, RZ, R39, P0 ;  /* 0x000000ffff127224 */ /* 0x000fc400000e0627 */
[--C-:B------:R-:W-:Y:S02]  /*0900*/  IMAD.X R45, RZ, RZ, R39.reuse, P1 ;  /* 0x000000ffff2d7224 */ /* 0x100fe400008e0627 */
[----:B------:R-:W-:Y:S01]  /*0910*/  IMAD.X R41, RZ, RZ, R39, P2 ;  /* 0x000000ffff297224 */ /* 0x000fe200010e0627 */
[----:B------:R-:W-:Y:S06]  /*0920*/  @!P3 BRA `(.L_x_1903) ;  /* 0x0000024000d8b947 */ /* 0x000fec0003800000 */
.L_x_1904:
[----:B------:R-:W-:-:S08]  /*0930*/  NOP ;  /* 0x0000000000007918 */ /* 0x000fd00000000000 */
[----:B------:R-:W0:Y:S02]  /*0940*/  USETMAXREG.TRY_ALLOC.CTAPOOL UP0, 0xe8 ;  /* 0x000000e8000079c8 */ /* 0x000e240008000600 */
[----:B0-----:R-:W-:-:S13]  /*0950*/  PLOP3.LUT P0, PT, PT, PT, UP0, 0x80, 0x0 ;  /* 0x000000000000781c */ /* 0x001fda0003f0f008 */
[----:B------:R-:W-:Y:S05]  /*0960*/  @!P0 BRA `(.L_x_1904) ;  /* 0xfffffffc00f08947 */ /* 0x000fea000383ffff */
[----:B------:R-:W0:Y:S01]  /*0970*/  LDC R2, c[0x0][0xd50] ;  /* 0x00035400ff027b82 */ /* 0x000e220000000800 */
[----:B------:R-:W-:Y:S01]  /*0980*/  LOP3.LUT R0, R37, 0xffffff80, RZ, 0xc0, !PT ;  /* 0xffffff8025007812 */ /* 0x000fe200078ec0ff */
[----:B------:R1:W-:Y:S03]  /*0990*/  STL.64 [R1+0x1c8], RZ ;  /* 0x0001c8ff01007387 */ /* 0x0003e60000100a00 */
[----:B------:R-:W-:Y:S01]  /*09a0*/  ISETP.NE.AND P0, PT, R0, 0x80, PT ;  /* 0x000000800000780c */ /* 0x000fe20003f05270 */
[----:B------:R1:W-:Y:S02]  /*09b0*/  STL [R1+0x1d0], RZ ;  /* 0x0001d0ff01007387 */ /* 0x0003e40000100800 */
[----:B------:R-:W2:Y:S02]  /*09c0*/  S2UR UR4, SR_CTAID.Y ;  /* 0x00000000000479c3 */ /* 0x000ea40000002600 */
[----:B------:R1:W-:Y:S06]  /*09d0*/  STL [R1+0x1d4], RZ ;  /* 0x0001d4ff01007387 */ /* 0x0003ec0000100800 */
[----:B------:R-:W3:Y:S08]  /*09e0*/  S2UR UR5, SR_CTAID.Z ;  /* 0x00000000000579c3 */ /* 0x000ef00000002700 */
[----:B------:R-:W-:Y:S06]  /*09f0*/  @!P0 BAR.ARV 0x8, 0x100 ;  /* 0x0204000000008b1d */ /* 0x000fec0000002000 */
[----:B0-----:R-:W-:-:S02]  /*0a00*/  ISETP.NE.AND P1, PT, R2, 0x1, PT ;  /* 0x000000010200780c */ /* 0x001fc40003f25270 */
[----:B------:R-:W-:Y:S01]  /*0a10*/  ISETP.GE.U32.AND P0, PT, R37, 0x100, PT ;  /* 0x000001002500780c */ /* 0x000fe20003f06070 */
[----:B--2---:R-:W-:-:S10]  /*0a20*/  IMAD.U32 R152, RZ, RZ, UR4 ;  /* 0x00000004ff987e24 */ /* 0x004fd4000f8e00ff */
[----:B------:R-:W0:Y:S08]  /*0a30*/  @P1 LDC R0, c[0x0][0xd54] ;  /* 0x00035500ff001b82 */ /* 0x000e300000000800 */
[----:B------:R-:W-:Y:S08]  /*0a40*/  @P0 BAR.ARV 0xf, 0x100 ;  /* 0x03c4000000000b1d */ /* 0x000ff00000002000 */
[----:B------:R-:W2:Y:S01]  /*0a50*/  @P1 LDC R3, c[0x0][0xd58] ;  /* 0x00035600ff031b82 */ /* 0x000ea20000000800 */
[----:B---3--:R-:W-:Y:S01]  /*0a60*/  ISETP.LE.AND P0, PT, RZ, UR5, PT ;  /* 0x00000005ff007c0c */ /* 0x008fe2000bf03270 */
[----:B0-----:R-:W-:-:S05]  /*0a70*/  @P1 IMAD.HI.U32 R0, R0, UR4, RZ ;  /* 0x0000000400001c27 */ /* 0x001fca000f8e00ff */
[----:B--2---:R-:W-:Y:S02]  /*0a80*/  @P1 SHF.R.U32.HI R152, RZ, R3, R0 ;  /* 0x00000003ff981219 */ /* 0x004fe40000011600 */
[----:B------:R-:W-:-:S03]  /*0a90*/  IADD3 R24, P1, R46, 0x1c8, RZ ;  /* 0x000001c82e187810 */ /* 0x000fc60007f3e0ff */
[----:B------:R-:W-:Y:S02]  /*0aa0*/  IMAD.MOV R23, RZ, RZ, -R152 ;  /* 0x000000ffff177224 */ /* 0x000fe400078e0a98 */
[----:B------:R-:W-:Y:S02]  /*0ab0*/  IMAD.X R25, RZ, RZ, R39, P1 ;  /* 0x000000ffff197224 */ /* 0x000fe400008e0627 */
[----:B------:R-:W-:Y:S01]  /*0ac0*/  IMAD R23, R2, R23, UR4 ;  /* 0x0000000402177e24 */ /* 0x000fe2000f8e0217 */
[----:B-1----:R-:W-:Y:S06]  /*0ad0*/  @!P0 BRA `(.L_x_1905) ;  /* 0x0000028c000c8947 */ /* 0x002fec0003800000 */
[----:B------:R-:W0:Y:S01]  /*0ae0*/  S2UR UR7, SR_CTAID.Z ;  /* 0x00000000000779c3 */ /* 0x000e220000002700 */
[C---:B------:R-:W-:Y:S01]  /*0af0*/  IADD3 R38, P6, R46.reuse, 0xc8, RZ ;  /* 0x000000c82e267810 */ /* 0x040fe20007fde0ff */
[----:B------:R-:W-:Y:S01]  /*0b00*/  UISETP.NE.AND UP1, UPT, UR9, 0x1, UPT ;  /* 0x000000010900788c */ /* 0x000fe2000bf25270 */
[----:B------:R-:W-:Y:S01]  /*0b10*/  STL.128 [R1+0x1e0], RZ ;  /* 0x0001e0ff01007387 */ /* 0x000fe20000100c00 */
[----:B------:R-:W-:Y:S01]  /*0b20*/  ULDC.64 UR4, c[0x0][0x418] ;  /* 0x0001060000047ab9 */ /* 0x000fe20000000a00 */
[C---:B------:R-:W-:Y:S01]  /*0b30*/  IADD3 R34, P0, R46.reuse, 0x1e0, RZ ;  /* 0x000001e02e227810 */ /* 0x040fe20007f1e0ff */
[--C-:B------:R-:W-:Y:S01]  /*0b40*/  IMAD.X R71, RZ, RZ, R39.reuse, P6 ;  /* 0x000000ffff477224 */ /* 0x100fe200030e0627 */
[C---:B------:R-:W-:Y:S01]  /*0b50*/  IADD3 R64, P6, R46.reuse, 0x80, RZ ;  /* 0x000000802e407810 */ /* 0x040fe20007fde0ff */
[----:B------:R-:W1:Y:S01]  /*0b60*/  LDC R0, c[0x0][0xa80] ;  /* 0x0002a000ff007b82 */ /* 0x000e620000000800 */
[----:B------:R-:W-:Y:S01]  /*0b70*/  STL.128 [R1+0x1f0], RZ ;  /* 0x0001f0ff01007387 */ /* 0x000fe20000100c00 */
[C---:B------:R-:W-:Y:S01]  /*0b80*/  IADD3 R26, P1, R46.reuse, 0x120, RZ ;  /* 0x000001202e1a7810 */ /* 0x040fe20007f3e0ff */
[----:B------:R-:W-:Y:S01]  /*0b90*/  UISETP.NE.U32.AND UP0, UPT, UR4, URZ, UPT ;  /* 0x0000003f0400728c */ /* 0x000fe2000bf05070 */
[C---:B------:R-:W-:Y:S01]  /*0ba0*/  IADD3 R32, P2, R46.reuse, 0x108, RZ ;  /* 0x000001082e207810 */ /* 0x040fe20007f5e0ff */
[----:B------:R-:W-:Y:S01]  /*0bb0*/  STL.128 [R1+0x210], RZ ;  /* 0x000210ff01007387 */ /* 0x000fe20000100c00 */
[C---:B------:R-:W-:Y:S01]  /*0bc0*/  IADD3 R36, P3, R46.reuse, 0x100, RZ ;  /* 0x000001002e247810 */ /* 0x040fe20007f7e0ff */
[--C-:B------:R-:W-:Y:S01]  /*0bd0*/  IMAD.X R67, RZ, RZ, R39.reuse, P6 ;  /* 0x000000ffff437224 */ /* 0x100fe200030e0627 */
[C---:B------:R-:W-:Y:S01]  /*0be0*/  IADD3 R33, P4, R46.reuse, 0xfc, RZ ;  /* 0x000000fc2e217810 */ /* 0x040fe20007f9e0ff */
[----:B------:R-:W-:Y:S01]  /*0bf0*/  STL.128 [R1+0x220], RZ ;  /* 0x000220ff01007387 */ /* 0x000fe20000100c00 */
[C---:B------:R-:W-:Y:S01]  /*0c00*/  IADD3 R16, P5, R46.reuse, 0xcc, RZ ;  /* 0x000000cc2e107810 */ /* 0x040fe20007fbe0ff */
[--C-:B------:R-:W-:Y:S01]  /*0c10*/  IMAD.X R35, RZ, RZ, R39.reuse, P0 ;  /* 0x000000ffff237224 */ /* 0x100fe200000e0627 */
[----:B------:R-:W-:Y:S01]  /*0c20*/  PLOP3.LUT P6, PT, PT, PT, UP1, 0x80, 0x0 ;  /* 0x000000000000781c */ /* 0x000fe20003fcf018 */
[----:B------:R-:W-:Y:S01]  /*0c30*/  STL.128 [R1+0x230], RZ ;  /* 0x000230ff01007387 */ /* 0x000fe20000100c00 */
[--C-:B------:R-:W-:Y:S01]  /*0c40*/  IMAD.X R27, RZ, RZ, R39.reuse, P1 ;  /* 0x000000ffff1b7224 */ /* 0x100fe200008e0627 */
[----:B------:R-:W-:Y:S01]  /*0c50*/  UISETP.NE.AND.EX UP0, UPT, UR5, URZ, UPT, UP0 ;  /* 0x0000003f0500728c */ /* 0x000fe2000bf05300 */
[--C-:B------:R-:W-:Y:S01]  /*0c60*/  IMAD.X R53, RZ, RZ, R39.reuse, P2 ;  /* 0x000000ffff357224 */ /* 0x100fe200010e0627 */
[----:B------:R-:W-:Y:S01]  /*0c70*/  STL.128 [R1+0x240], RZ ;  /* 0x000240ff01007387 */ /* 0x000fe20000100c00 */
[--C-:B------:R-:W-:Y:S01]  /*0c80*/  IMAD.X R57, RZ, RZ, R39.reuse, P3 ;  /* 0x000000ffff397224 */ /* 0x100fe200018e0627 */
[C---:B------:R-:W-:Y:S01]  /*0c90*/  IADD3 R54, P0, R46.reuse, 0xb8, RZ ;  /* 0x000000b82e367810 */ /* 0x040fe20007f1e0ff */
[--C-:B------:R-:W-:Y:S01]  /*0ca0*/  IMAD.X R50, RZ, RZ, R39.reuse, P4 ;  /* 0x000000ffff327224 */ /* 0x100fe200020e0627 */
[----:B------:R-:W-:Y:S01]  /*0cb0*/  STL.128 [R1+0x250], RZ ;  /* 0x000250ff01007387 */ /* 0x000fe20000100c00 */
[--C-:B------:R-:W-:Y:S01]  /*0cc0*/  IMAD.X R2, RZ, RZ, R39.reuse, P5 ;  /* 0x000000ffff027224 */ /* 0x100fe200028e0627 */
[C---:B------:R-:W-:Y:S01]  /*0cd0*/  IADD3 R30, P1, R46.reuse, 0xb0, RZ ;  /* 0x000000b02e1e7810 */ /* 0x040fe20007f3e0ff */
[----:B0-----:R-:W-:Y:S01]  /*0ce0*/  USHF.R.S32.HI UR5, URZ, 0x1f, UR7 ;  /* 0x0000001f3f057899 */ /* 0x001fe20008011407 */
[----:B------:R-:W-:Y:S01]  /*0cf0*/  STL.128 [R1+0x260], RZ ;  /* 0x000260ff01007387 */ /* 0x000fe20000100c00 */
[C---:B------:R-:W-:Y:S01]  /*0d00*/  IADD3 R48, P2, R46.reuse, 0xa0, RZ ;  /* 0x000000a02e307810 */ /* 0x040fe20007f5e0ff */
[----:B------:R-:W-:Y:S01]  /*0d10*/  ULDC UR42, c[0x0][0x424] ;  /* 0x00010900002a7ab9 */ /* 0x000fe20000000800 */
[C---:B------:R-:W-:Y:S01]  /*0d20*/  IADD3 R56, P3, R46.reuse, 0x98, RZ ;  /* 0x000000982e387810 */ /* 0x040fe20007f7e0ff */
[----:B------:R-:W-:Y:S01]  /*0d30*/  STL.128 [R1+0x270], RZ ;  /* 0x000270ff01007387 */ /* 0x000fe20000100c00 */
[C---:B------:R-:W-:Y:S01]  /*0d40*/  IADD3 R58, P4, R46.reuse, 0x90, RZ ;  /* 0x000000902e3a7810 */ /* 0x040fe20007f9e0ff */
[----:B------:R-:W-:Y:S01]  /*0d50*/  USEL UR42, UR42, 0x1, UP0 ;  /* 0x000000012a2a7887 */ /* 0x000fe20008000000 */
[C---:B------:R-:W-:Y:S01]  /*0d60*/  IADD3 R47, P5, R46.reuse, 0x88, RZ ;  /* 0x000000882e2f7810 */ /* 0x040fe20007fbe0ff */
[----:B------:R-:W-:Y:S01]  /*0d70*/  STL.128 [R1+0x280], RZ ;  /* 0x000280ff01007387 */ /* 0x000fe20000100c00 */
[--C-:B------:R-:W-:Y:S01]  /*0d80*/  IMAD.X R55, RZ, RZ, R39.reuse, P0 ;  /* 0x000000ffff377224 */ /* 0x100fe200000e0627 */
[----:B------:R-:W-:Y:S01]  /*0d90*/  ULDC UR4, c[0x0][0x2f0] ;  /* 0x0000bc0000047ab9 */ /* 0x000fe20000000800 */
        /* <DEDUP_REMOVED lines=8> */
[--C-:B------:R-:W-:Y:S01]  /*0e20*/  IMAD.X R52, RZ, RZ, R39.reuse, P5 ;  /* 0x000000ffff347224 */ /* 0x100fe200028e0627 */
[----:B------:R-:W-:Y:S01]  /*0e30*/  STL.128 [R1+0x2b0], RZ ;  /* 0x0002b0ff01007387 */ /* 0x000fe20000100c00 */
[C---:B------:R-:W-:Y:S01]  /*0e40*/  IADD3 R60, P2, R46.reuse, 0x68, RZ ;  /* 0x000000682e3c7810 */ /* 0x040fe20007f5e0ff */
[----:B------:R-:W0:Y:S01]  /*0e50*/  S2UR UR6, SR_CTAID.X ;  /* 0x00000000000679c3 */ /* 0x000e220000002500 */
[C---:B------:R-:W-:Y:S01]  /*0e60*/  IADD3 R68, P3, R46.reuse, 0x60, RZ ;  /* 0x000000602e447810 */ /* 0x040fe20007f7e0ff */
[----:B------:R-:W-:Y:S01]  /*0e70*/  STL.128 [R1+0x2c0], RZ ;  /* 0x0002c0ff01007387 */ /* 0x000fe20000100c00 */
[C---:B------:R-:W-:Y:S01]  /*0e80*/  IADD3 R28, P4, R46.reuse, 0x58, RZ ;  /* 0x000000582e1c7810 */ /* 0x040fe20007f9e0ff */
[----:B------:R-:W-:Y:S01]  /*0e90*/  UIMAD UR42, UR42, UR4, URZ ;  /* 0x000000042a2a72a4 */ /* 0x000fe2000f8e023f */
[C---:B------:R-:W-:Y:S01]  /*0ea0*/  IADD3 R62, P5, R46.reuse, 0x28, RZ ;  /* 0x000000282e3e7810 */ /* 0x040fe20007fbe0ff */
[----:B------:R-:W-:Y:S01]  /*0eb0*/  STL.128 [R1+0x2d0], RZ ;  /* 0x0002d0ff01007387 */ /* 0x000fe20000100c00 */
[----:B------:R-:W-:Y:S01]  /*0ec0*/  VIADD R17, R46, 0x128 ;  /* 0x000001282e117836 */ /* 0x000fe20000000000 */
[----:B------:R-:W2:Y:S01]  /*0ed0*/  S2UR UR43, SR_CgaCtaId ;  /* 0x00000000002b79c3 */ /* 0x000ea20000008800 */
[----:B------:R-:W-:Y:S01]  /*0ee0*/  VIADD R154, R37, 0xffffff80 ;  /* 0xffffff80259a7836 */ /* 0x000fe20000000000 */
[----:B------:R-:W-:Y:S01]  /*0ef0*/  STL.128 [R1+0x2e0], RZ ;  /* 0x0002e0ff01007387 */ /* 0x000fe20000100c00 */
[----:B------:R-:W-:-:S02]  /*0f00*/  IMAD.X R66, RZ, RZ, R39, P0 ;  /* 0x000000ffff427224 */ /* 0x000fc400000e0627 */
[--C-:B------:R-:W-:Y:S01]  /*0f10*/  IMAD.X R43, RZ, RZ, R39.reuse, P1 ;  /* 0x000000ffff2b7224 */ /* 0x100fe200008e0627 */
[----:B------:R-:W-:Y:S01]  /*0f20*/  STL.128 [R1+0x2f0], RZ ;  /* 0x0002f0ff01007387 */ /* 0x000fe20000100c00 */
[--C-:B------:R-:W-:Y:S02]  /*0f30*/  IMAD.X R63, RZ, RZ, R39.reuse, P2 ;  /* 0x000000ffff3f7224 */ /* 0x100fe400010e0627 */
[--C-:B------:R-:W-:Y:S01]  /*0f40*/  IMAD.X R73, RZ, RZ, R39.reuse, P3 ;  /* 0x000000ffff497224 */ /* 0x100fe200018e0627 */
[----:B------:R-:W-:Y:S01]  /*0f50*/  STL.128 [R1+0x300], RZ ;  /* 0x000300ff01007387 */ /* 0x000fe20000100c00 */
[--C-:B------:R-:W-:Y:S02]  /*0f60*/  IMAD.X R29, RZ, RZ, R39.reuse, P4 ;  /* 0x000000ffff1d7224 */ /* 0x100fe400020e0627 */
[----:B------:R-:W-:Y:S01]  /*0f70*/  IMAD.X R65, RZ, RZ, R39, P5 ;  /* 0x000000ffff417224 */ /* 0x000fe200028e0627 */
[----:B------:R-:W-:Y:S04]  /*0f80*/  STL.128 [R1+0x310], RZ ;  /* 0x000310ff01007387 */ /* 0x000fe80000100c00 */
        /* <DEDUP_REMOVED lines=15> */
[----:B-1----:R1:W-:Y:S02]  /*1080*/  STL [R1+0x200], R0 ;  /* 0x0002000001007387 */ /* 0x0023e40000100800 */
[----:B-1----:R-:W-:Y:S01]  /*1090*/  IMAD.U32 R0, RZ, RZ, UR5 ;  /* 0x00000005ff007e24 */ /* 0x002fe2000f8e00ff */
[----:B0-2---:R-:W-:Y:S06]  /*10a0*/  @!P6 BRA `(.L_x_1906) ;  /* 0x0000008000c0e947 */ /* 0x005fec0003800000 */
[----:B------:R-:W0:Y:S01]  /*10b0*/  LDC.64 R4, c[0x0][0xad8] ;  /* 0x0002b600ff047b82 */ /* 0x000e220000000a00 */
[----:B------:R-:W-:Y:S01]  /*10c0*/  ULDC UR4, c[0x0][0x448] ;  /* 0x0001120000047ab9 */ /* 0x000fe20000000800 */
[----:B------:R-:W-:Y:S02]  /*10d0*/  USHF.L.U32 UR6, UR6, 0x6, URZ ;  /* 0x0000000606067899 */ /* 0x000fe4000800063f */
[----:B------:R-:W-:Y:S01]  /*10e0*/  UISETP.NE.AND UP0, UPT, UR4, 0x1, UPT ;  /* 0x000000010400788c */ /* 0x000fe2000bf05270 */
[----:B------:R-:W-:Y:S01]  /*10f0*/  ULDC UR9, c[0x0][0x288] ;  /* 0x0000a20000097ab9 */ /* 0x000fe20000000800 */
[----:B------:R-:W-:Y:S02]  /*1100*/  UIADD3 UR7, UR6, 0x3f, URZ ;  /* 0x0000003f06077890 */ /* 0x000fe4000fffe03f */
[----:B------:R-:W-:-:S07]  /*1110*/  UIADD3 UR8, UR42, 0x1, -UR9 ;  /* 0x000000012a087890 */ /* 0x000fce000fffe809 */
[----:B------:R-:W-:Y:S01]  /*1120*/  @UP0 UIADD3 UR4, UR6, 0x3f, URZ ;  /* 0x0000003f06040890 */ /* 0x000fe2000fffe03f */
[----:B------:R-:W-:Y:S01]  /*1130*/  @UP0 ULDC UR5, c[0x0][0x44c] ;  /* 0x0001130000050ab9 */ /* 0x000fe20000000800 */
[----:B------:R-:W-:Y:S02]  /*1140*/  @UP0 ULDC UR10, c[0x0][0x450] ;  /* 0x00011400000a0ab9 */ /* 0x000fe40000000800 */
[----:B------:R-:W-:-:S04]  /*1150*/  UIMAD.WIDE.U32 UR4, UR4, UR5, URZ ;  /* 0x00000005040472a5 */ /* 0x000fc8000f8e003f */
[----:B------:R-:W-:Y:S01]  /*1160*/  @UP0 USHF.R.U32.HI UR7, URZ, UR10, UR5 ;  /* 0x0000000a3f070299 */ /* 0x000fe20008011605 */
[----:B0-----:R-:W-:-:S03]  /*1170*/  ISETP.GE.AND P1, PT, R5, 0x1, PT ;  /* 0x000000010500780c */ /* 0x001fc60003f26270 */
[----:B------:R-:W-:-:S06]  /*1180*/  UIADD3 UR7, UR8, UR7, URZ ;  /* 0x0000000708077290 */ /* 0x000fcc000fffe03f */
[----:B------:R-:W-:-:S04]  /*1190*/  VIADD R0, R4, UR7 ;  /* 0x0000000704007c36 */ /* 0x000fc80008000000 */
[----:B------:R-:W-:Y:S05]  /*11a0*/  @!P1 BRA `(.L_x_1907) ;  /* 0x0000000000449947 */ /* 0x000fea0003800000 */
[----:B------:R-:W-:Y:S01]  /*11b0*/  ISETP.LT.AND P0, PT, RZ, UR7, PT ;  /* 0x00000007ff007c0c */ /* 0x000fe2000bf01270 */
[----:B------:R-:W-:-:S06]  /*11c0*/  UIADD3 UR4, UR7, -0x1, URZ ;  /* 0xffffffff07047890 */ /* 0x000fcc000fffe03f */
[----:B------:R-:W-:-:S06]  /*11d0*/  IMAD.U32 R2, RZ, RZ, UR4 ;  /* 0x00000004ff027e24 */ /* 0x000fcc000f8e00ff */
[----:B------:R-:W-:Y:S05]  /*11e0*/  @P0 BRA `(.L_x_1908) ;  /* 0x00000000001c0947 */ /* 0x000fea0003800000 */
[----:B------:R-:W-:Y:S01]  /*11f0*/  ISETP.NE.AND P0, PT, R5, 0x1, PT ;  /* 0x000000010500780c */ /* 0x000fe20003f05270 */
[----:B------:R-:W-:-:S12]  /*1200*/  IMAD R3, RZ, RZ, -UR7 ;  /* 0x80000007ff037e24 */ /* 0x000fd8000f8e02ff */
[----:B------:R-:W0:Y:S02]  /*1210*/  @P0 LDC.64 R6, c[0x0][0xae0] ;  /* 0x0002b800ff060b82 */ /* 0x000e240000000a00 */
[----:B0-----:R-:W-:-:S05]  /*1220*/  @P0 IMAD.HI.U32 R2, R3, R6, RZ ;  /* 0x0000000603020227 */ /* 0x001fca00078e00ff */
[----:B------:R-:W-:-:S04]  /*1230*/  @P0 SHF.R.U32.HI R3, RZ, R7, R2 ;  /* 0x00000007ff030219 */ /* 0x000fc80000011602 */
[----:B------:R-:W-:Y:S01]  /*1240*/  LOP3.LUT R2, RZ, R3, RZ, 0x33, !PT ;  /* 0x00000003ff027212 */ /* 0x000fe200078e33ff */
[----:B------:R-:W-:Y:S06]  /*1250*/  BRA `(.L_x_1909) ;  /* 0x0000000000107947 */ /* 0x000fec0003800000 */
.L_x_1908:
[----:B------:R-:W-:-:S13]  /*1260*/  ISETP.NE.AND P0, PT, R5, 0x1, PT ;  /* 0x000000010500780c */ /* 0x000fda0003f05270 */
[----:B------:R-:W0:Y:S02]  /*1270*/  @P0 LDC.64 R6, c[0x0][0xae0] ;  /* 0x0002b800ff060b82 */ /* 0x000e240000000a00 */
[----:B0-----:R-:W-:-:S05]  /*1280*/  @P0 IMAD.HI.U32 R4, R2, R6, RZ ;  /* 0x0000000602040227 */ /* 0x001fca00078e00ff */
[----:B------:R-:W-:-:S07]  /*1290*/  @P0 SHF.R.U32.HI R2, RZ, R7, R4 ;  /* 0x00000007ff020219 */ /* 0x000fce0000011604 */
.L_x_1909:
[----:B------:R-:W-:-:S05]  /*12a0*/  IMAD R3, R2, R5, R5 ;  /* 0x0000000502037224 */ /* 0x000fca00078e0205 */
[----:B------:R-:W-:-:S07]  /*12b0*/  VIMNMX R0, R0, R3, PT ;  /* 0x0000000300007248 */ /* 0x000fce0003fe0100 */
.L_x_1907:
[----:B------:R-:W-:Y:S01]  /*12c0*/  @UP0 ULDC UR4, c[0x0][0x44c] ;  /* 0x0001130000040ab9 */ /* 0x000fe20000000800 */
[----:B------:R-:W-:Y:S01]  /*12d0*/  UIADD3 UR7, UR42, 0x3f, URZ ;  /* 0x0000003f2a077890 */ /* 0x000fe2000fffe03f */
[----:B------:R-:W-:Y:S01]  /*12e0*/  VIADD R0, R0, 0x3f ;  /* 0x0000003f00007836 */ /* 0x000fe20000000000 */
[----:B------:R-:W-:Y:S01]  /*12f0*/  UIMAD.WIDE.U32 UR4, UR6, UR4, URZ ;  /* 0x00000004060472a5 */ /* 0x000fe2000f8e003f */
[----:B------:R-:W-:Y:S01]  /*1300*/  @UP0 ULDC UR10, c[0x0][0x450] ;  /* 0x00011400000a0ab9 */ /* 0x000fe20000000800 */
[----:B------:R-:W-:Y:S02]  /*1310*/  USHF.R.S32.HI UR8, URZ, 0x1f, UR7 ;  /* 0x0000001f3f087899 */ /* 0x000fe40008011407 */
[----:B------:R-:W-:Y:S01]  /*1320*/  SHF.R.S32.HI R3, RZ, 0x1f, R0 ;  /* 0x0000001fff037819 */ /* 0x000fe20000011400 */
[----:B------:R-:W-:Y:S02]  /*1330*/  @UP0 USHF.R.U32.HI UR6, URZ, UR10, UR5 ;  /* 0x0000000a3f060299 */ /* 0x000fe40008011605 */
[----:B------:R-:W-:Y:S01]  /*1340*/  ULEA.HI UR8, UR8, UR7, URZ, 0x6 ;  /* 0x0000000708087291 */ /* 0x000fe2000f8f303f */
[----:B------:R-:W-:Y:S01]  /*1350*/  LEA.HI R3, R3, R0, RZ, 0x6 ;  /* 0x0000000003037211 */ /* 0x000fe200078f30ff */
[----:B------:R-:W-:Y:S01]  /*1360*/  UIADD3 UR6, UR6, -UR9, UR42 ;  /* 0x8000000906067290 */ /* 0x000fe2000fffe02a */
[----:B------:R-:W-:Y:S01]  /*1370*/  ULDC UR4, c[0x0][0xad4] ;  /* 0x0002b50000047ab9 */ /* 0x000fe20000000800 */
[----:B------:R-:W-:Y:S01]  /*1380*/  USHF.R.S32.HI UR8, URZ, 0x6, UR8 ;  /* 0x000000063f087899 */ /* 0x000fe20008011408 */
[----:B------:R-:W-:Y:S01]  /*1390*/  SHF.R.S32.HI R3, RZ, 0x6, R3 ;  /* 0x00000006ff037819 */ /* 0x000fe20000011403 */
[----:B------:R-:W-:-:S04]  /*13a0*/  UIADD3 UR4, UR6, -UR4, URZ ;  /* 0x8000000406047290 */ /* 0x000fc8000fffe03f */
[----:B------:R-:W-:Y:S02]  /*13b0*/  VIMNMX R9, R3, UR8, PT ;  /* 0x0000000803097c48 */ /* 0x000fe4000bfe0100 */
[----:B------:R-:W-:Y:S01]  /*13c0*/  IMAD.U32 R2, RZ, RZ, UR4 ;  /* 0x00000004ff027e24 */ /* 0x000fe2000f8e00ff */
[----:B------:R-:W-:Y:S06]  /*13d0*/  @!P1 BRA `(.L_x_1910) ;  /* 0x0000000000409947 */ /* 0x000fec0003800000 */
[----:B------:R-:W-:-:S05]  /*13e0*/  IMAD.U32 R0, RZ, RZ, UR6 ;  /* 0x00000006ff007e24 */ /* 0x000fca000f8e00ff */
        /* <DEDUP_REMOVED lines=9> */
.L_x_1911:
[----:B------:R-:W-:-:S13]  /*1480*/  ISETP.NE.AND P0, PT, R5, 0x1, PT ;  /* 0x000000010500780c */ /* 0x000fda0003f05270 */
[----:B------:R-:W0:Y:S02]  /*1490*/  @P0 LDC.64 R6, c[0x0][0xae0] ;  /* 0x0002b800ff060b82 */ /* 0x000e240000000a00 */
[----:B0-----:R-:W-:-:S05]  /*14a0*/  @P0 IMAD.HI.U32 R4, R0, R6, RZ ;  /* 0x0000000600040227 */ /* 0x001fca00078e00ff */
[----:B------:R-:W-:-:S07]  /*14b0*/  @P0 SHF.R.U32.HI R0, RZ, R7, R4 ;  /* 0x00000007ff000219 */ /* 0x000fce0000011604 */
.L_x_1912:
[----:B------:R-:W-:-:S05]  /*14c0*/  IMAD R3, R0, R5, RZ ;  /* 0x0000000500037224 */ /* 0x000fca00078e02ff */
[----:B------:R-:W-:-:S07]  /*14d0*/  VIMNMX R2, R2, R3, !PT ;  /* 0x0000000302027248 */ /* 0x000fce0007fe0100 */
.L_x_1910:
[----:B------:R-:W-:Y:S01]  /*14e0*/  SHF.R.S32.HI R3, RZ, 0x1f, R2 ;  /* 0x0000001fff037819 */ /* 0x000fe20000011402 */
[----:B------:R-:W-:Y:S01]  /*14f0*/  IMAD.MOV.U32 R225, RZ, RZ, RZ ;  /* 0x000000ffffe17224 */ /* 0x000fe200078e00ff */
[----:B------:R-:W-:Y:S02]  /*1500*/  LOP3.LUT R6, R23, 0xffff, RZ, 0xc0, !PT ;  /* 0x0000ffff17067812 */ /* 0x000fe400078ec0ff */
[----:B------:R-:W-:-:S04]  /*1510*/  LEA.HI R3, R3, R2, RZ, 0x6 ;  /* 0x0000000203037211 */ /* 0x000fc800078f30ff */
[----:B------:R-:W-:-:S04]  /*1520*/  SHF.R.S32.HI R3, RZ, 0x6, R3 ;  /* 0x00000006ff037819 */ /* 0x000fc80000011403 */
[----:B------:R-:W-:-:S04]  /*1530*/  VIMNMX R10, RZ, R3, !PT ;  /* 0x00000003ff0a7248 */ /* 0x000fc80007fe0100 */
[----:B------:R-:W-:-:S13]  /*1540*/  ISETP.GT.AND P0, PT, R9, R10, PT ;  /* 0x0000000a0900720c */ /* 0x000fda0003f04270 */
[----:B------:R-:W-:Y:S05]  /*1550*/  @!P0 BRA `(.L_x_1913) ;  /* 0x00000000007c8947 */ /* 0x000fea0003800000 */
[----:B------:R-:W-:-:S04]  /*1560*/  SHF.R.U32.HI R0, RZ, 0x10, R23 ;  /* 0x00000010ff007819 */ /* 0x000fc80000011617 */
[----:B------:R-:W-:-:S13]  /*1570*/  ISETP.NE.AND P0, PT, R0, RZ, PT ;  /* 0x000000ff0000720c */ /* 0x000fda0003f05270 */
[----:B------:R-:W0:Y:S02]  /*1580*/  @!P0 LDC R0, c[0x0][0xae8] ;  /* 0x0002ba00ff008b82 */ /* 0x000e240000000800 */
[-C--:B0-----:R-:W-:Y:S02]  /*1590*/  IABS R8, R0.reuse ;  /* 0x0000000000087213 */ /* 0x081fe40000000000 */
[----:B------:R-:W-:Y:S02]  /*15a0*/  IADD3 R2, R0, -0x1, R9 ;  /* 0xffffffff00027810 */ /* 0x000fe40007ffe009 */
[----:B------:R-:W0:Y:S03]  /*15b0*/  I2F.RP R4, R8 ;  /* 0x0000000800047306 */ /* 0x000e260000209400 */
[----:B------:R-:W-:Y:S01]  /*15c0*/  IMAD.IADD R5, R2, 0x1, -R10 ;  /* 0x0000000102057824 */ /* 0x000fe200078e0a0a */
[----:B------:R-:W-:-:S04]  /*15d0*/  IABS R2, R0 ;  /* 0x0000000000027213 */ /* 0x000fc80000000000 */
[----:B------:R-:W-:Y:S02]  /*15e0*/  IABS R11, R5 ;  /* 0x00000005000b7213 */ /* 0x000fe40000000000 */
        /* <DEDUP_REMOVED lines=9> */
[----:B------:R-:W-:-:S04]  /*1680*/  IMAD.HI.U32 R2, R3, R7, R2 ;  /* 0x0000000703027227 */ /* 0x000fc800078e0002 */
[----:B------:R-:W-:-:S04]  /*1690*/  IMAD.MOV.U32 R3, RZ, RZ, R11 ;  /* 0x000000ffff037224 */ /* 0x000fc800078e000b */
        /* <DEDUP_REMOVED lines=9> */
[----:B------:R-:W-:-:S05]  /*1730*/  @!P1 LOP3.LUT R2, RZ, R0, RZ, 0x33, !PT ;  /* 0x00000000ff029212 */ /* 0x000fca00078e33ff */
[----:B------:R-:W-:-:S07]  /*1740*/  IMAD.MOV.U32 R225, RZ, RZ, R2 ;  /* 0x000000ffffe17224 */ /* 0x000fce00078e0002 */
.L_x_1913:
[----:B------:R-:W-:Y:S01]  /*1750*/  IMAD R0, R6, R225, R10 ;  /* 0x000000e106007224 */ /* 0x000fe200078e020a */
[----:B------:R-:W-:-:S04]  /*1760*/  PRMT R3, RZ, 0x7610, R3 ;  /* 0x00007610ff037816 */ /* 0x000fc80000000003 */
[----:B------:R-:W-:-:S04]  /*1770*/  VIADDMNMX R225, R0, R225, R9, PT ;  /* 0x000000e100e17246 */ /* 0x000fc80003800109 */
[----:B------:R-:W-:-:S13]  /*1780*/  ISETP.GT.AND P0, PT, R225, R0, PT ;  /* 0x00000000e100720c */ /* 0x000fda0003f04270 */
[----:B------:R-:W-:Y:S05]  /*1790*/  @!P0 BRA `(.L_x_1914) ;  /* 0x0000020800648947 */ /* 0x000fea0003800000 */
[----:B------:R-:W2:Y:S04]  /*17a0*/  LDL R25, [R1+0x1c8] ;  /* 0x0001c80001197983 */ /* 0x000ea80000100800 */
[----:B------:R-:W3:Y:S04]  /*17b0*/  LDL R24, [R1+0x210] ;  /* 0x0002100001187983 */ /* 0x000ee80000100800 */
[----:B------:R-:W4:Y:S04]  /*17c0*/  LDL R40, [R1+0x214] ;  /* 0x0002140001287983 */ /* 0x000f280000100800 */
        /* <DEDUP_REMOVED lines=125> */
[----:B------:R-:W4:Y:S01]  /*1fa0*/  LDL R219, [R1+0x40c] ;  /* 0x00040c0001db7983 */ /* 0x000f220000100800 */
[----:B------:R-:W-:-:S04]  /*1fb0*/  SHF.R.S32.HI R223, RZ, 0x1f, R154 ;  /* 0x0000001fffdf7819 */ /* 0x000fc8000001149a */
[----:B------:R-:W-:-:S04]  /*1fc0*/  LEA.HI R223, R223, R154, RZ, 0x7 ;  /* 0x0000009adfdf7211 */ /* 0x000fc800078f38ff */
[----:B------:R-:W-:-:S06]  /*1fd0*/  SHF.R.S32.HI R2, RZ, 0x7, R223 ;  /* 0x00000007ff027819 */ /* 0x000fcc00000114df */
[----:B------:R-:W0:Y:S01]  /*1fe0*/  SHFL.IDX PT, R2, R2, RZ, 0x1f ;  /* 0x00001fff02027589 */ /* 0x000e2200000e0000 */
[----:B------:R-:W-:Y:S02]  /*1ff0*/  UMOV UR4, 0x400 ;  /* 0x0000040000047882 */ /* 0x000fe40000000000 */
[----:B------:R-:W-:Y:S01]  /*2000*/  ULEA UR43, UR43, UR4, 0x18 ;  /* 0x000000042b2b7291 */ /* 0x000fe2000f8ec03f */
[----:B0-----:R-:W-:-:S04]  /*2010*/  LEA.HI R4, R2, R2, RZ, 0x1 ;  /* 0x0000000202047211 */ /* 0x001fc800078f08ff */
[----:B------:R-:W-:-:S05]  /*2020*/  LOP3.LUT R5, R4, 0x1fffe, RZ, 0xc0, !PT ;  /* 0x0001fffe04057812 */ /* 0x000fca00078ec0ff */
[----:B------:R-:W-:-:S05]  /*2030*/  IMAD.IADD R5, R2, 0x1, -R5 ;  /* 0x0000000102057824 */ /* 0x000fca00078e0a05 */
[----:B------:R-:W-:-:S05]  /*2040*/  LEA R5, R5, UR43, 0xf ;  /* 0x0000002b05057c11 */ /* 0x000fca000f8e78ff */
[----:B------:R-:W-:-:S05]  /*2050*/  VIADD R5, R5, 0x400 ;  /* 0x0000040005057836 */ /* 0x000fca0000000000 */
[----:B------:R-:W-:-:S04]  /*2060*/  SHF.R.U32.HI R5, RZ, 0x4, R5 ;  /* 0x00000004ff057819 */ /* 0x000fc80000011605 */
[----:B------:R-:W-:Y:S01]  /*2070*/  LOP3.LUT R2, R5, 0x3fff, RZ, 0xc0, !PT ;  /* 0x00003fff05027812 */ /* 0x000fe200078ec0ff */
[----:B------:R-:W-:-:S03]  /*2080*/  UIADD3 UR4, UR43, 0x36400, URZ ;  /* 0x000364002b047890 */ /* 0x000fc6000fffe03f */
[----:B------:R-:W-:Y:S01]  /*2090*/  LOP3.LUT R2, R2, 0x2000000, RZ, 0xfc, !PT ;  /* 0x0200000002027812 */ /* 0x000fe200078efcff */
[----:B------:R-:W-:Y:S01]  /*20a0*/  IMAD.MOV.U32 R5, RZ, RZ, 0x40000040 ;  /* 0x40000040ff057424 */ /* 0x000fe200078e00ff */
[----:B------:R-:W-:-:S03]  /*20b0*/  USHF.R.U32.HI UR4, URZ, 0x4, UR4 ;  /* 0x000000043f047899 */ /* 0x000fc60008011604 */
[----:B--2---:R-:W-:Y:S01]  /*20c0*/  IMAD R4, R25, 0x1000, R2 ;  /* 0x0000100019047824 */ /* 0x004fe200078e0202 */
[----:B------:R-:W-:Y:S01]  /*20d0*/  R2UR UR7, R5 ;  /* 0x00000000050772ca */ /* 0x000fe200000e0000 */
[----:B------:R-:W-:-:S03]  /*20e0*/  ULOP3.LUT UR4, UR4, 0x3fff, URZ, 0xc0, !UPT ;  /* 0x00003fff04047892 */ /* 0x000fc6000f8ec03f */
[----:B------:R-:W-:Y:S01]  /*20f0*/  R2UR UR6, R4 ;  /* 0x00000000040672ca */ /* 0x000fe200000e0000 */
[----:B------:R-:W-:Y:S01]  /*2100*/  ULOP3.LUT UR16, UR4, 0x10000, URZ, 0xfc, !UPT ;  /* 0x0001000004107892 */ /* 0x000fe2000f8efc3f */
[----:B---3--:R-:W-:Y:S04]  /*2110*/  STL [R1+0x210], R24 ;  /* 0x0002101801007387 */ /* 0x008fe80000100800 */
[----:B----4-:R-:W-:Y:S04]  /*2120*/  STL [R1+0x214], R40 ;  /* 0x0002142801007387 */ /* 0x010fe80000100800 */
[----:B------:R-:W-:Y:S04]  /*2130*/  STL [R1+0x218], R42 ;  /* 0x0002182a01007387 */ /* 0x000fe80000100800 */
        /* <DEDUP_REMOVED lines=32> */
[----:B------:R0:W-:Y:S01]  /*2340*/  STL [R1+0x2a4], R94 ;  /* 0x0002a45e01007387 */ /* 0x0001e20000100800 */
[----:B------:R-:W-:Y:S06]  /*2350*/  BAR.SYNC.DEFER_BLOCKING 0xe, 0x100 ;  /* 0x0384000000007b1d */ /* 0x000fec0000010000 */
[----:B------:R-:W-:Y:S01]  /*2360*/  UMOV UR4, UR16 ;  /* 0x0000001000047c82 */ /* 0x000fe20008000000 */
[----:B------:R-:W-:Y:S01]  /*2370*/  UMOV UR5, 0x40000040 ;  /* 0x4000004000057882 */ /* 0x000fe20000000000 */
[----:B0-----:R-:W-:-:S06]  /*2380*/  WARPGROUP.ARRIVE ;  /* 0x00000000000079c5 */ /* 0x001fcc0000000000 */
[----:B------:R-:W-:Y:S01]  /*2390*/  HGMMA.64x256x16.F32 R24, gdesc[UR4].tnspB, RZ, !UPT, gsb0 ;  /* 0x43e00000041879f0 */ /* 0x000fe2000c0008ff */
[----:B------:R0:W-:Y:S04]  /*23a0*/  STL [R1+0x2a8], R6 ;  /* 0x0002a80601007387 */ /* 0x0001e80000100800 */
[----:B------:R1:W-:Y:S01]  /*23b0*/  STL [R1+0x364], R7 ;  /* 0x0003640701007387 */ /* 0x0003e20000100800 */
[----:B0-----:R-:W-:Y:S02]  /*23c0*/  VIADD R6, R4, 0x80 ;  /* 0x0000008004067836 */ /* 0x001fe40000000000 */
[----:B-1----:R-:W-:-:S03]  /*23d0*/  IMAD.MOV.U32 R7, RZ, RZ, 0x40000040 ;  /* 0x40000040ff077424 */ /* 0x002fc600078e00ff */
[----:B------:R-:W-:Y:S02]  /*23e0*/  R2UR UR10, R6 ;  /* 0x00000000060a72ca */ /* 0x000fe400000e0000 */
[----:B------:R-:W-:Y:S01]  /*23f0*/  R2UR UR11, R7 ;  /* 0x00000000070b72ca */ /* 0x000fe200000e0000 */
[----:B------:R-:W-:Y:S01]  /*2400*/  UIADD3 UR8, UR16, 0x2, URZ ;  /* 0x0000000210087890 */ /* 0x000fe2000fffe03f */
        /* <DEDUP_REMOVED lines=60> */
[----:B------:R-:W-:Y:S01]  /*27d0*/  STL [R1+0x398], R163 ;  /* 0x000398a301007387 */ /* 0x000fe20000100800 */
[----:B------:R-:W-:-:S03]  /*27e0*/  WARPGROUP.DEPBAR.LE gsb0, 0x0 ;  /* 0x00008000000079c5 */ /* 0x000fc60000010000 */
        /* <DEDUP_REMOVED lines=29> */
[----:B------:R-:W-:Y:S04]  /*29c0*/  STL.128 [R1+0x210], R24 ;  /* 0x0002101801007387 */ /* 0x000fe80000100c00 */
        /* <DEDUP_REMOVED lines=30> */
[----:B------:R0:W-:Y:S01]  /*2bb0*/  STL.128 [R1+0x400], R148 ;  /* 0x0004009401007387 */ /* 0x0001e20000100c00 */
[----:B------:R-:W-:Y:S01]  /*2bc0*/  UMOV UR9, 0x40000040 ;  /* 0x4000004000097882 */ /* 0x000fe20000000000 */
[----:B0-----:R-:W-:-:S06]  /*2bd0*/  WARPGROUP.ARRIVE ;  /* 0x00000000000079c5 */ /* 0x001fcc0000000000 */
[----:B------:R-:W-:Y:S01]  /*2be0*/  HGMMA.64x256x16.F32 R24, gdesc[UR8].tnspB, R24, gsb0 ;  /* 0x43e00000081879f0 */ /* 0x000fe20008000818 */
[----:B------:R-:W-:Y:S02]  /*2bf0*/  VIADD R6, R4, 0x100 ;  /* 0x0000010004067836 */ /* 0x000fe40000000000 */
[----:B------:R-:W-:-:S03]  /*2c00*/  IMAD.MOV.U32 R7, RZ, RZ, 0x40000040 ;  /* 0x40000040ff077424 */ /* 0x000fc600078e00ff */
[----:B------:R-:W-:Y:S02]  /*2c10*/  R2UR UR14, R6 ;  /* 0x00000000060e72ca */ /* 0x000fe400000e0000 */
[----:B------:R-:W-:Y:S01]  /*2c20*/  R2UR UR15, R7 ;  /* 0x00000000070f72ca */ /* 0x000fe200000e0000 */
[----:B------:R-:W-:Y:S01]  /*2c30*/  UIADD3 UR12, UR16, 0x4, URZ ;  /* 0x00000004100c7890 */ /* 0x000fe2000fffe03f */
[----:B------:R-:W-:Y:S01]  /*2c40*/  UMOV UR13, 0x40000040 ;  /* 0x40000040000d7882 */ /* 0x000fe20000000000 */
[----:B------:R-:W-:Y:S02]  /*2c50*/  VIADD R4, R4, 0x180 ;  /* 0x0000018004047836 */ /* 0x000fe40000000000 */
[----:B------:R-:W-:Y:S01]  /*2c60*/  IMAD.MOV.U32 R5, RZ, RZ, 0x40000040 ;  /* 0x40000040ff057424 */ /* 0x000fe200078e00ff */
[----:B------:R-:W-:Y:S01]  /*2c70*/  UMOV UR17, 0x40000040 ;  /* 0x4000004000117882 */ /* 0x000fe20000000000 */
[----:B------:R0:W5:Y:S01]  /*2c80*/  LDL R7, [R1+0x1c8] ;  /* 0x0001c80001077983 */ /* 0x0001620000100800 */
[----:B------:R-:W-:-:S02]  /*2c90*/  R2UR UR18, R4 ;  /* 0x00000000041272ca */ /* 0x000fc400000e0000 */
[----:B------:R-:W-:Y:S01]  /*2ca0*/  R2UR UR19, R5 ;  /* 0x00000000051372ca */ /* 0x000fe200000e0000 */
[----:B------:R-:W-:Y:S01]  /*2cb0*/  UIADD3 UR16, UR16, 0x6, URZ ;  /* 0x0000000610107890 */ /* 0x000fe2000fffe03f */
[----:B------:R-:W-:Y:S02]  /*2cc0*/  WARPGROUP.DEPBAR.LE gsb0, 0x0 ;  /* 0x00008000000079c5 */ /* 0x000fe40000010000 */
        /* <DEDUP_REMOVED lines=31> */
[----:B------:R1:W-:Y:S02]  /*2ec0*/  STL.128 [R1+0x400], R148 ;  /* 0x0004009401007387 */ /* 0x0003e40000100c00 */
[----:B-1----:R-:W-:-:S06]  /*2ed0*/  WARPGROUP.ARRIVE ;  /* 0x00000000000079c5 */ /* 0x002fcc0000000000 */
[----:B------:R-:W-:Y:S03]  /*2ee0*/  HGMMA.64x256x16.F32 R24, gdesc[UR12].tnspB, R24, gsb0 ;  /* 0x43e000000c1879f0 */ /* 0x000fe60008000818 */
        /* <DEDUP_REMOVED lines=37> */
[----:B------:R-:W2:Y:S04]  /*3140*/  LDL R4, [R1+0x210] ;  /* 0x0002100001047983 */ /* 0x000ea80000100800 */
[----:B------:R-:W-:Y:S04]  /*3150*/  STL.128 [R1+0x3a0], R124 ;  /* 0x0003a07c01007387 */ /* 0x000fe80000100c00 */
[----:B------:R-:W3:Y:S04]  /*3160*/  LDL R3, [R1+0x3ac] ;  /* 0x0003ac0001037983 */ /* 0x000ee80000100800 */
        /* <DEDUP_REMOVED lines=10> */
[----:B------:R1:W-:Y:S04]  /*3210*/  STL.128 [R1+0x2c0], R68 ;  /* 0x0002c04401007387 */ /* 0x0003e80000100c00 */
        /* <DEDUP_REMOVED lines=18> */
[----:B------:R-:W-:Y:S04]  /*3340*/  STL.128 [R1+0x400], R148 ;  /* 0x0004009401007387 */ /* 0x000fe80000100c00 */
[----:B-1----:R-:W3:Y:S04]  /*3350*/  LDL R68, [R1+0x214] ;  /* 0x0002140001447983 */ /* 0x002ee80000100800 */
[----:B------:R-:W3:Y:S04]  /*3360*/  LDL R70, [R1+0x218] ;  /* 0x0002180001467983 */ /* 0x000ee80000100800 */
[----:B----4-:R-:W4:Y:S04]  /*3370*/  LDL R72, [R1+0x21c] ;  /* 0x00021c0001487983 */ /* 0x010f280000100800 */
[----:B------:R-:W4:Y:S04]  /*3380*/  LDL R74, [R1+0x224] ;  /* 0x00022400014a7983 */ /* 0x000f280000100800 */
[----:B0-----:R-:W4:Y:S04]  /*3390*/  LDL R76, [R1+0x228] ;  /* 0x00022800014c7983 */ /* 0x001f280000100800 */
        /* <DEDUP_REMOVED lines=41> */
[----:B--2---:R-:W2:Y:S04]  /*3630*/  LDL R140, [R1+0x2d4] ;  /* 0x0002d400018c7983 */ /* 0x004ea80000100800 */
[----:B------:R-:W2:Y:S04]  /*3640*/  LDL R142, [R1+0x2d8] ;  /* 0x0002d800018e7983 */ /* 0x000ea80000100800 */
        /* <DEDUP_REMOVED lines=77> */
[----:B------:R-:W2:Y:S01]  /*3b20*/  LDL R22, [R1+0x2a0] ;  /* 0x0002a00001167983 */ /* 0x000ea20000100800 */
[----:B------:R-:W-:-:S05]  /*3b30*/  LOP3.LUT R223, R223, 0xffffff80, RZ, 0xc0, !PT ;  /* 0xffffff80dfdf7812 */ /* 0x000fca00078ec0ff */
[----:B------:R-:W-:Y:S01]  /*3b40*/  IMAD.IADD R223, R154, 0x1, -R223 ;  /* 0x000000019adf7824 */ /* 0x000fe200078e0adf */
[----:B------:R0:W-:Y:S01]  /*3b50*/  STL [R1+0x210], R4 ;  /* 0x0002100401007387 */ /* 0x0001e20000100800 */
[----:B------:R-:W-:-:S03]  /*3b60*/  ULOP3.LUT UR6, UR61, 0x1, URZ, 0xfc, !UPT ;  /* 0x000000013d067892 */ /* 0x000fc6000f8efc3f */
[----:B---3--:R1:W-:Y:S01]  /*3b70*/  STL [R1+0x3ac], R3 ;  /* 0x0003ac0301007387 */ /* 0x0083e20000100800 */
[----:B------:R-:W-:Y:S01]  /*3b80*/  UISETP.NE.AND UP0, UPT, UR6, 0x3, UPT ;  /* 0x000000030600788c */ /* 0x000fe2000bf05270 */
[----:B0-----:R-:W-:Y:S02]  /*3b90*/  SHF.R.S32.HI R4, RZ, 0x1f, R223 ;  /* 0x0000001fff047819 */ /* 0x001fe400000114df */
[----:B------:R-:W-:Y:S02]  /*3ba0*/  STL [R1+0x214], R68 ;  /* 0x0002144401007387 */ /* 0x000fe40000100800 */
[----:B-1----:R-:W-:Y:S02]  /*3bb0*/  LEA.HI R3, R4, R223, RZ, 0x2 ;  /* 0x000000df04037211 */ /* 0x002fe400078f10ff */
[----:B------:R-:W-:Y:S04]  /*3bc0*/  STL [R1+0x218], R70 ;  /* 0x0002184601007387 */ /* 0x000fe80000100800 */
        /* <DEDUP_REMOVED lines=44> */
[----:B--2---:R-:W-:Y:S04]  /*3e90*/  STL [R1+0x2d4], R140 ;  /* 0x0002d48c01007387 */ /* 0x004fe80000100800 */
        /* <DEDUP_REMOVED lines=76> */
[----:B------:R-:W-:Y:S06]  /*4360*/  BAR.ARV 0xf, 0x100 ;  /* 0x03c4000000007b1d */ /* 0x000fec0000002000 */
[----:B------:R0:W-:Y:S01]  /*4370*/  STL [R1+0x220], R6 ;  /* 0x0002200601007387 */ /* 0x0001e20000100800 */
[----:B------:R-:W-:-:S03]  /*4380*/  PLOP3.LUT P1, PT, PT, PT, UP0, 0x80, 0x0 ;  /* 0x000000000000781c */ /* 0x000fc60003f2f008 */
[----:B------:R1:W-:Y:S01]  /*4390*/  STL [R1+0x3b4], R5 ;  /* 0x0003b40501007387 */ /* 0x0003e20000100800 */
[--C-:B0-----:R-:W-:Y:S02]  /*43a0*/  SHF.R.S32.HI R6, RZ, 0x1f, R3.reuse ;  /* 0x0000001fff067819 */ /* 0x101fe40000011403 */
[----:B-1----:R-:W-:-:S04]  /*43b0*/  SHF.R.S32.HI R5, RZ, 0x2, R3 ;  /* 0x00000002ff057819 */ /* 0x002fc80000011403 */
[----:B------:R-:W-:Y:S02]  /*43c0*/  LEA.HI R6, R6, R5, RZ, 0x3 ;  /* 0x0000000506067211 */ /* 0x000fe400078f18ff */
[----:B------:R-:W-:Y:S02]  /*43d0*/  LEA.HI R4, R4, R223, RZ, 0x5 ;  /* 0x000000df04047211 */ /* 0x000fe400078f28ff */
[----:B------:R-:W-:Y:S02]  /*43e0*/  LOP3.LUT R6, R6, 0xfffffff8, RZ, 0xc0, !PT ;  /* 0xfffffff806067812 */ /* 0x000fe400078ec0ff */
[----:B------:R-:W-:-:S03]  /*43f0*/  SHF.R.S32.HI R3, RZ, 0x5, R4 ;  /* 0x00000005ff037819 */ /* 0x000fc60000011404 */
[----:B------:R-:W-:Y:S01]  /*4400*/  IMAD.IADD R6, R5, 0x1, -R6 ;  /* 0x0000000105067824 */ /* 0x000fe200078e0a06 */
[----:B------:R0:W-:Y:S03]  /*4410*/  STL [R1+0x2a0], R22 ;  /* 0x0002a01601007387 */ /* 0x0001e60000100800 */
[----:B0-----:R-:W-:Y:S01]  /*4420*/  IMAD R22, R3, 0x10, R6 ;  /* 0x0000001003167824 */ /* 0x001fe200078e0206 */
[----:B------:R-:W-:Y:S06]  /*4430*/  @!P1 BRA `(.L_x_1915) ;  /* 0x0000000000049947 */ /* 0x000fec0003800000 */
[----:B------:R-:W-:Y:S01]  /*4440*/  BPT.TRAP 0x1 ;  /* 0x000000040000795c */ /* 0x000fe20000300000 */
.L_x_1915:
[----:B------:R-:W0:Y:S01]  /*4450*/  S2R R153, SR_CgaCtaId ;  /* 0x0000000000997919 */ /* 0x000e220000008800 */
[----:B------:R-:W-:Y:S01]  /*4460*/  VIADD R3, R225, 0xfffffffe ;  /* 0xfffffffee1037836 */ /* 0x000fe20000000000 */
[----:B-----5:R-:W-:-:S04]  /*4470*/  LEA R7, R7, UR43, 0x3 ;  /* 0x0000002b07077c11 */ /* 0x020fc8000f8e18ff */
[----:B------:R-:W-:Y:S01]  /*4480*/  ISETP.GE.AND P0, PT, R3, R0, PT ;  /* 0x000000000300720c */ /* 0x000fe20003f06270 */
[----:B------:R-:W-:-:S05]  /*4490*/  VIADD R4, R7, 0x38860 ;  /* 0x0003886007047836 */ /* 0x000fca0000000000 */
[----:B0-----:R-:W-:-:S04]  /*44a0*/  PRMT R4, R153, 0x654, R4 ;  /* 0x0000065499047816 */ /* 0x001fc80000000004 */
[----:B------:R0:W-:Y:S03]  /*44b0*/  SYNCS.ARRIVE.TRANS64.RED.A1T0 RZ, [R4+URZ], RZ ;  /* 0x000000ff04ff79a7 */ /* 0x0001e6000810043f */
[----:B------:R-:W-:Y:S05]  /*44c0*/  @!P0 BRA `(.L_x_1916) ;  /* 0x0000003c005c8947 */ /* 0x000fea0003800000 */
.L_x_1918:
[----:B------:R-:W2:Y:S04]  /*44d0*/  LDL R155, [R1+0x1c8] ;  /* 0x0001c800019b7983 */ /* 0x000ea80000100800 */
[----:B------:R-:W3:Y:S04]  /*44e0*/  LDL.64 R64, [R1+0x220] ;  /* 0x0002200001407983 */ /* 0x000ee80000100a00 */
[----:B------:R-:W4:Y:S04]  /*44f0*/  LDL.64 R66, [R1+0x230] ;  /* 0x0002300001427983 */ /* 0x000f280000100a00 */
        /* <DEDUP_REMOVED lines=57> */
[----:B01----:R-:W4:Y:S04]  /*4890*/  LDL.64 R4, [R1+0x3c8] ;  /* 0x0003c80001047983 */ /* 0x003f280000100a00 */
[----:B------:R-:W4:Y:S04]  /*48a0*/  LDL.64 R12, [R1+0x3d8] ;  /* 0x0003d800010c7983 */ /* 0x000f280000100a00 */
[----:B------:R-:W4:Y:S04]  /*48b0*/  LDL.64 R10, [R1+0x3e8] ;  /* 0x0003e800010a7983 */ /* 0x000f280000100a00 */
[----:B------:R-:W4:Y:S04]  /*48c0*/  LDL.64 R8, [R1+0x3f8] ;  /* 0x0003f80001087983 */ /* 0x000f280000100a00 */
[----:B------:R-:W4:Y:S01]  /*48d0*/  LDL.64 R6, [R1+0x408] ;  /* 0x0004080001067983 */ /* 0x000f220000100a00 */
[----:B--2---:R-:W-:-:S05]  /*48e0*/  IMAD R58, R155, 0x40, R22 ;  /* 0x000000409b3a7824 */ /* 0x004fca00078e0216 */
[----:B------:R-:W-:Y:S01]  /*48f0*/  LEA R58, R58, UR43, 0x2 ;  /* 0x0000002b3a3a7c11 */ /* 0x000fe2000f8e10ff */
[----:B------:R-:W-:Y:S06]  /*4900*/  BAR.SYNC.DEFER_BLOCKING 0xe, 0x100 ;  /* 0x0384000000007b1d */ /* 0x000fec0000010000 */
[----:B------:R-:W3:Y:S04]  /*4910*/  LDS R61, [R58+0x38400] ;  /* 0x038400003a3d7984 */ /* 0x000ee80000000800 */
[----:B------:R0:W1:Y:S01]  /*4920*/  LDS R60, [R58+0x38420] ;  /* 0x038420003a3c7984 */ /* 0x0000620000000800 */
[C---:B---3--:R-:W-:Y:S01]  /*4930*/  FMUL.FTZ R65, R61.reuse, R65 ;  /* 0x000000413d417220 */ /* 0x048fe20000410000 */
[C---:B------:R-:W-:Y:S01]  /*4940*/  FMUL.FTZ R64, R61.reuse, R64 ;  /* 0x000000403d407220 */ /* 0x040fe20000410000 */
[C---:B----4-:R-:W-:Y:S01]  /*4950*/  FMUL.FTZ R67, R61.reuse, R67 ;  /* 0x000000433d437220 */ /* 0x050fe20000410000 */
[C---:B------:R-:W-:Y:S01]  /*4960*/  FMUL.FTZ R66, R61.reuse, R66 ;  /* 0x000000423d427220 */ /* 0x040fe20000410000 */
        /* <DEDUP_REMOVED lines=55> */
[----:B------:R-:W-:Y:S01]  /*4ce0*/  FMUL.FTZ R122, R61, R122 ;  /* 0x0000007a3d7a7220 */ /* 0x000fe20000410000 */
[-C--:B0-----:R-:W-:Y:S01]  /*4cf0*/  FMUL.FTZ R58, R62, R61.reuse ;  /* 0x0000003d3e3a7220 */ /* 0x081fe20000410000 */
[----:B------:R-:W-:Y:S01]  /*4d00*/  FMUL.FTZ R59, R63, R61 ;  /* 0x0000003d3f3b7220 */ /* 0x000fe20000410000 */
[C---:B------:R-:W-:Y:S01]  /*4d10*/  FMUL.FTZ R125, R61.reuse, R125 ;  /* 0x0000007d3d7d7220 */ /* 0x040fe20000410000 */
[----:B------:R-:W-:Y:S01]  /*4d20*/  FMUL.FTZ R124, R61, R124 ;  /* 0x0000007c3d7c7220 */ /* 0x000fe20000410000 */
[C---:B-1----:R-:W-:Y:S01]  /*4d30*/  FMUL.FTZ R127, R60.reuse, R127 ;  /* 0x0000007f3c7f7220 */ /* 0x042fe20000410000 */
[C---:B------:R-:W-:Y:S01]  /*4d40*/  FMUL.FTZ R126, R60.reuse, R126 ;  /* 0x0000007e3c7e7220 */ /* 0x040fe20000410000 */
[C---:B------:R-:W-:Y:S01]  /*4d50*/  FMUL.FTZ R129, R60.reuse, R129 ;  /* 0x000000813c817220 */ /* 0x040fe20000410000 */
[C---:B------:R-:W-:Y:S01]  /*4d60*/  FMUL.FTZ R128, R60.reuse, R128 ;  /* 0x000000803c807220 */ /* 0x040fe20000410000 */
[----:B------:R-:W-:Y:S01]  /*4d70*/  STL.64 [R1+0x220], R64 ;  /* 0x0002204001007387 */ /* 0x000fe20000100a00 */
[C---:B------:R-:W-:Y:S01]  /*4d80*/  FMUL.FTZ R131, R60.reuse, R131 ;  /* 0x000000833c837220 */ /* 0x040fe20000410000 */
[----:B------:R-:W-:-:S02]  /*4d90*/  FMUL.FTZ R130, R60, R130 ;  /* 0x000000823c827220 */ /* 0x000fc40000410000 */
[----:B------:R-:W-:Y:S01]  /*4da0*/  STL.64 [R1+0x230], R66 ;  /* 0x0002304201007387 */ /* 0x000fe20000100a00 */
[C---:B------:R-:W-:Y:S01]  /*4db0*/  FMUL.FTZ R133, R60.reuse, R133 ;  /* 0x000000853c857220 */ /* 0x040fe20000410000 */
[C---:B------:R-:W-:Y:S02]  /*4dc0*/  FMUL.FTZ R132, R60.reuse, R132 ;  /* 0x000000843c847220 */ /* 0x040fe40000410000 */
[----:B------:R-:W-:Y:S01]  /*4dd0*/  STL.64 [R1+0x240], R68 ;  /* 0x0002404401007387 */ /* 0x000fe20000100a00 */
[C---:B------:R-:W-:Y:S01]  /*4de0*/  FMUL.FTZ R135, R60.reuse, R135 ;  /* 0x000000873c877220 */ /* 0x040fe20000410000 */
[C---:B------:R-:W-:Y:S02]  /*4df0*/  FMUL.FTZ R134, R60.reuse, R134 ;  /* 0x000000863c867220 */ /* 0x040fe40000410000 */
[----:B------:R0:W-:Y:S01]  /*4e00*/  STL.64 [R1+0x250], R70 ;  /* 0x0002504601007387 */ /* 0x0001e20000100a00 */
[C---:B------:R-:W-:Y:S01]  /*4e10*/  FMUL.FTZ R137, R60.reuse, R137 ;  /* 0x000000893c897220 */ /* 0x040fe20000410000 */
[----:B------:R-:W-:-:S02]  /*4e20*/  FMUL.FTZ R136, R60, R136 ;  /* 0x000000883c887220 */ /* 0x000fc40000410000 */
[----:B------:R1:W-:Y:S01]  /*4e30*/  STL.64 [R1+0x260], R72 ;  /* 0x0002604801007387 */ /* 0x0003e20000100a00 */
[C---:B------:R-:W-:Y:S01]  /*4e40*/  FMUL.FTZ R57, R60.reuse, R57 ;  /* 0x000000393c397220 */ /* 0x040fe20000410000 */
[C---:B------:R-:W-:Y:S02]  /*4e50*/  FMUL.FTZ R56, R60.reuse, R56 ;  /* 0x000000383c387220 */ /* 0x040fe40000410000 */
[----:B------:R2:W-:Y:S01]  /*4e60*/  STL.64 [R1+0x270], R74 ;  /* 0x0002704a01007387 */ /* 0x0005e20000100a00 */
[C---:B------:R-:W-:Y:S01]  /*4e70*/  FMUL.FTZ R47, R60.reuse, R47 ;  /* 0x0000002f3c2f7220 */ /* 0x040fe20000410000 */
[C---:B------:R-:W-:Y:S02]  /*4e80*/  FMUL.FTZ R46, R60.reuse, R46 ;  /* 0x0000002e3c2e7220 */ /* 0x040fe40000410000 */
        /* <DEDUP_REMOVED lines=71> */
[----:B------:R-:W-:Y:S02]  /*5300*/  FMUL.FTZ R6, R60, R6 ;  /* 0x000000063c067220 */ /* 0x000fe40000410000 */
[----:B------:R-:W-:Y:S04]  /*5310*/  STL.64 [R1+0x210], R58 ;  /* 0x0002103a01007387 */ /* 0x000fe80000100a00 */
        /* <DEDUP_REMOVED lines=23> */
[----:B------:R3:W-:Y:S04]  /*5490*/  STL.64 [R1+0x378], R14 ;  /* 0x0003780e01007387 */ /* 0x0007e80000100a00 */
        /* <DEDUP_REMOVED lines=8> */
[----:B------:R4:W-:Y:S04]  /*5520*/  STL.64 [R1+0x408], R6 ;  /* 0x0004080601007387 */ /* 0x0009e80000100a00 */
[----:B0-----:R-:W4:Y:S04]  /*5530*/  LDL R70, [R1+0x214] ;  /* 0x0002140001467983 */ /* 0x001f280000100800 */
[----:B-1----:R-:W4:Y:S04]  /*5540*/  LDL R72, [R1+0x218] ;  /* 0x0002180001487983 */ /* 0x002f280000100800 */
[----:B--2---:R-:W2:Y:S04]  /*5550*/  LDL R74, [R1+0x21c] ;  /* 0x00021c00014a7983 */ /* 0x004ea80000100800 */
[----:B---3--:R-:W3:Y:S04]  /*5560*/  LDL R14, [R1+0x220] ;  /* 0x00022000010e7983 */ /* 0x008ee80000100800 */
[----:B------:R-:W3:Y:S04]  /*5570*/  LDL R76, [R1+0x224] ;  /* 0x00022400014c7983 */ /* 0x000ee80000100800 */
[----:B------:R-:W3:Y:S04]  /*5580*/  LDL R78, [R1+0x228] ;  /* 0x00022800014e7983 */ /* 0x000ee80000100800 */
[----:B------:R-:W3:Y:S04]  /*5590*/  LDL R80, [R1+0x22c] ;  /* 0x00022c0001507983 */ /* 0x000ee80000100800 */
[----:B----4-:R-:W4:Y:S04]  /*55a0*/  LDL R4, [R1+0x230] ;  /* 0x0002300001047983 */ /* 0x010f280000100800 */
        /* <DEDUP_REMOVED lines=119> */
[----:B------:R-:W-:Y:S04]  /*5d20*/  STL [R1+0x210], R58 ;  /* 0x0002103a01007387 */ /* 0x000fe80000100800 */
[----:B------:R-:W-:Y:S04]  /*5d30*/  STL [R1+0x214], R70 ;  /* 0x0002144601007387 */ /* 0x000fe80000100800 */
[----:B------:R-:W-:Y:S04]  /*5d40*/  STL [R1+0x218], R72 ;  /* 0x0002184801007387 */ /* 0x000fe80000100800 */
[----:B--2---:R-:W-:Y:S04]  /*5d50*/  STL [R1+0x21c], R74 ;  /* 0x00021c4a01007387 */ /* 0x004fe80000100800 */
[----:B---3--:R-:W-:Y:S04]  /*5d60*/  STL [R1+0x220], R14 ;  /* 0x0002200e01007387 */ /* 0x008fe80000100800 */
[----:B------:R-:W-:Y:S04]  /*5d70*/  STL [R1+0x224], R76 ;  /* 0x0002244c01007387 */ /* 0x000fe80000100800 */
[----:B------:R-:W-:Y:S04]  /*5d80*/  STL [R1+0x228], R78 ;  /* 0x0002284e01007387 */ /* 0x000fe80000100800 */
        /* <DEDUP_REMOVED lines=37> */
[----:B------:R0:W-:Y:S04]  /*5fe0*/  STL [R1+0x2c0], R26 ;  /* 0x0002c01a01007387 */ /* 0x0001e80000100800 */
        /* <DEDUP_REMOVED lines=74> */
[----:B------:R2:W-:Y:S04]  /*6490*/  STL [R1+0x3ec], R33 ;  /* 0x0003ec2101007387 */ /* 0x0005e80000100800 */
[----:B------:R-:W-:Y:S04]  /*64a0*/  STL [R1+0x3f0], R66 ;  /* 0x0003f04201007387 */ /* 0x000fe80000100800 */
[----:B------:R3:W-:Y:S04]  /*64b0*/  STL [R1+0x3f4], R41 ;  /* 0x0003f42901007387 */ /* 0x0007e80000100800 */
[----:B------:R4:W-:Y:S04]  /*64c0*/  STL [R1+0x3f8], R45 ;  /* 0x0003f82d01007387 */ /* 0x0009e80000100800 */
[----:B------:R4:W-:Y:S04]  /*64d0*/  STL [R1+0x3fc], R49 ;  /* 0x0003fc3101007387 */ /* 0x0009e80000100800 */
[----:B------:R-:W-:Y:S04]  /*64e0*/  STL [R1+0x400], R68 ;  /* 0x0004004401007387 */ /* 0x000fe80000100800 */
[----:B------:R4:W-:Y:S04]  /*64f0*/  STL [R1+0x404], R57 ;  /* 0x0004043901007387 */ /* 0x0009e80000100800 */
[----:B------:R4:W-:Y:S04]  /*6500*/  STL [R1+0x408], R61 ;  /* 0x0004083d01007387 */ /* 0x0009e80000100800 */
[----:B------:R4:W-:Y:S04]  /*6510*/  STL [R1+0x40c], R65 ;  /* 0x00040c4101007387 */ /* 0x0009e80000100800 */
[----:B0-----:R-:W4:Y:S04]  /*6520*/  LDL.128 R24, [R1+0x210] ;  /* 0x0002100001187983 */ /* 0x001f280000100c00 */
[----:B-1----:R-:W4:Y:S04]  /*6530*/  LDL.128 R28, [R1+0x220] ;  /* 0x00022000011c7983 */ /* 0x002f280000100c00 */
[----:B--2---:R-:W2:Y:S04]  /*6540*/  LDL.128 R32, [R1+0x230] ;  /* 0x0002300001207983 */ /* 0x004ea80000100c00 */
[----:B------:R-:W2:Y:S04]  /*6550*/  LDL.128 R36, [R1+0x240] ;  /* 0x0002400001247983 */ /* 0x000ea80000100c00 */
[----:B---3--:R-:W2:Y:S04]  /*6560*/  LDL.128 R40, [R1+0x250] ;  /* 0x0002500001287983 */ /* 0x008ea80000100c00 */
[----:B----4-:R-:W2:Y:S04]  /*6570*/  LDL.128 R44, [R1+0x260] ;  /* 0x00026000012c7983 */ /* 0x010ea80000100c00 */
[----:B------:R-:W2:Y:S04]  /*6580*/  LDL.128 R48, [R1+0x270] ;  /* 0x0002700001307983 */ /* 0x000ea80000100c00 */
        /* <DEDUP_REMOVED lines=24> */
[----:B------:R-:W2:Y:S01]  /*6710*/  LDL.128 R148, [R1+0x400] ;  /* 0x0004000001947983 */ /* 0x000ea20000100c00 */
[----:B------:R-:W-:-:S02]  /*6720*/  VIADD R155, R155, 0x1 ;  /* 0x000000019b9b7836 */ /* 0x000fc40000000000 */
[----:B------:R-:W-:Y:S02]  /*6730*/  IMAD.MOV.U32 R5, RZ, RZ, 0x40000040 ;  /* 0x40000040ff057424 */ /* 0x000fe400078e00ff */
[----:B------:R-:W-:Y:S01]  /*6740*/  IMAD.MOV.U32 R7, RZ, RZ, 0x40000040 ;  /* 0x40000040ff077424 */ /* 0x000fe200078e00ff */
[----:B------:R-:W-:Y:S01]  /*6750*/  ISETP.NE.AND P0, PT, R155, 0x2, PT ;  /* 0x000000029b00780c */ /* 0x000fe20003f05270 */
[----:B------:R0:W-:Y:S01]  /*6760*/  STL [R1+0x1c8], R155 ;  /* 0x0001c89b01007387 */ /* 0x0001e20000100800 */
[----:B------:R-:W-:Y:S01]  /*6770*/  R2UR UR7, R5 ;  /* 0x00000000050772ca */ /* 0x000fe200000e0000 */
[----:B------:R-:W-:Y:S01]  /*6780*/  IMAD.MOV.U32 R5, RZ, RZ, 0x40000040 ;  /* 0x40000040ff057424 */ /* 0x000fe200078e00ff */
[----:B------:R-:W-:Y:S01]  /*6790*/  R2UR UR11, R7 ;  /* 0x00000000070b72ca */ /* 0x000fe200000e0000 */
[----:B------:R-:W-:-:S03]  /*67a0*/  IMAD.MOV.U32 R7, RZ, RZ, 0x40000040 ;  /* 0x40000040ff077424 */ /* 0x000fc600078e00ff */
[----:B------:R-:W-:Y:S02]  /*67b0*/  R2UR UR19, R5 ;  /* 0x00000000051372ca */ /* 0x000fe400000e0000 */
[----:B------:R-:W-:-:S03]  /*67c0*/  R2UR UR15, R7 ;  /* 0x00000000070f72ca */ /* 0x000fc600000e0000 */
[----:B0-----:R-:W-:-:S04]  /*67d0*/  @!P0 IMAD.MOV.U32 R155, RZ, RZ, RZ ;  /* 0x000000ffff9b8224 */ /* 0x001fc800078e00ff */
[----:B------:R-:W-:-:S04]  /*67e0*/  IMAD R4, R155, 0x1000, R2 ;  /* 0x000010009b047824 */ /* 0x000fc800078e0202 */
[C---:B------:R-:W-:Y:S01]  /*67f0*/  VIADD R6, R4.reuse, 0x80 ;  /* 0x0000008004067836 */ /* 0x040fe20000000000 */
[----:B------:R-:W-:-:S04]  /*6800*/  R2UR UR6, R4 ;  /* 0x00000000040672ca */ /* 0x000fc800000e0000 */
[----:B------:R-:W-:Y:S01]  /*6810*/  R2UR UR10, R6 ;  /* 0x00000000060a72ca */ /* 0x000fe200000e0000 */
[C---:B------:R-:W-:Y:S02]  /*6820*/  VIADD R6, R4.reuse, 0x100 ;  /* 0x0000010004067836 */ /* 0x040fe40000000000 */
[----:B------:R-:W-:-:S03]  /*6830*/  VIADD R4, R4, 0x180 ;  /* 0x0000018004047836 */ /* 0x000fc60000000000 */
[----:B------:R-:W-:Y:S02]  /*6840*/  R2UR UR14, R6 ;  /* 0x00000000060e72ca */ /* 0x000fe400000e0000 */
[----:B------:R-:W-:Y:S01]  /*6850*/  R2UR UR18, R4 ;  /* 0x00000000041272ca */ /* 0x000fe200000e0000 */
[----:B------:R-:W3:Y:S04]  /*6860*/  @!P0 LDL R6, [R1+0x1cc] ;  /* 0x0001cc0001068983 */ /* 0x000ee80000100800 */
[----:B------:R-:W4:Y:S01]  /*6870*/  LDL R4, [R1+0x1d0] ;  /* 0x0001d00001047983 */ /* 0x000f220000100800 */
[----:B--2---:R-:W-:-:S06]  /*6880*/  WARPGROUP.ARRIVE ;  /* 0x00000000000079c5 */ /* 0x004fcc0000000000 */
        /* <DEDUP_REMOVED lines=34> */
[----:B0-----:R-:W-:-:S06]  /*6ab0*/  WARPGROUP.ARRIVE ;  /* 0x00000000000079c5 */ /* 0x001fcc0000000000 */
        /* <DEDUP_REMOVED lines=35> */
[----:B------:R-:W-:Y:S01]  /*6cf0*/  HGMMA.64x256x16.F32 R24, gdesc[UR12].tnspB, R24, gsb0 ;  /* 0x43e000000c1879f0 */ /* 0x000fe20008000818 */
[----:B------:R-:W-:Y:S04]  /*6d00*/  @!P0 STL [R1+0x1c8], RZ ;  /* 0x0001c8ff01008387 */ /* 0x000fe80000100800 */
[----:B------:R0:W5:Y:S01]  /*6d10*/  LDL R5, [R1+0x1c8] ;  /* 0x0001c80001057983 */ /* 0x0001620000100800 */
[----:B------:R-:W-:-:S03]  /*6d20*/  WARPGROUP.DEPBAR.LE gsb0, 0x0 ;  /* 0x00008000000079c5 */ /* 0x000fc60000010000 */
        /* <DEDUP_REMOVED lines=67> */
[----:B------:R-:W4:Y:S04]  /*7160*/  LDL R8, [R1+0x210] ;  /* 0x0002100001087983 */ /* 0x000f280000100800 */
[----:B-1----:R-:W4:Y:S04]  /*7170*/  LDL R74, [R1+0x214] ;  /* 0x00021400014a7983 */ /* 0x002f280000100800 */
[----:B--2---:R-:W2:Y:S04]  /*7180*/  LDL R76, [R1+0x218] ;  /* 0x00021800014c7983 */ /* 0x004ea80000100800 */
[----:B------:R-:W2:Y:S04]  /*7190*/  LDL R78, [R1+0x21c] ;  /* 0x00021c00014e7983 */ /* 0x000ea80000100800 */
[----:B------:R-:W2:Y:S04]  /*71a0*/  LDL R10, [R1+0x220] ;  /* 0x00022000010a7983 */ /* 0x000ea80000100800 */
[----:B---3--:R-:W3:Y:S04]  /*71b0*/  LDL R80, [R1+0x224] ;  /* 0x0002240001507983 */ /* 0x008ee80000100800 */
[----:B------:R-:W3:Y:S04]  /*71c0*/  LDL R82, [R1+0x228] ;  /* 0x0002280001527983 */ /* 0x000ee80000100800 */
[----:B----4-:R-:W4:Y:S04]  /*71d0*/  LDL R84, [R1+0x22c] ;  /* 0x00022c0001547983 */ /* 0x010f280000100800 */
[----:B------:R-:W4:Y:S04]  /*71e0*/  LDL R12, [R1+0x230] ;  /* 0x00023000010c7983 */ /* 0x000f280000100800 */
        /* <DEDUP_REMOVED lines=119> */
[----:B------:R-:W-:-:S03]  /*7960*/  VIADD R4, R4, 0x1 ;  /* 0x0000000104047836 */ /* 0x000fc60000000000 */
[----:B------:R0:W-:Y:S04]  /*7970*/  STL [R1+0x210], R8 ;  /* 0x0002100801007387 */ /* 0x0001e80000100800 */
[----:B------:R0:W-:Y:S04]  /*7980*/  STL [R1+0x1d0], R4 ;  /* 0x0001d00401007387 */ /* 0x0001e80000100800 */
[----:B------:R0:W-:Y:S04]  /*7990*/  STL [R1+0x214], R74 ;  /* 0x0002144a01007387 */ /* 0x0001e80000100800 */
[----:B--2---:R0:W-:Y:S04]  /*79a0*/  STL [R1+0x218], R76 ;  /* 0x0002184c01007387 */ /* 0x0041e80000100800 */
[----:B------:R0:W-:Y:S04]  /*79b0*/  STL [R1+0x21c], R78 ;  /* 0x00021c4e01007387 */ /* 0x0001e80000100800 */
[----:B------:R0:W-:Y:S04]  /*79c0*/  STL [R1+0x220], R10 ;  /* 0x0002200a01007387 */ /* 0x0001e80000100800 */
[----:B---3--:R0:W-:Y:S04]  /*79d0*/  STL [R1+0x224], R80 ;  /* 0x0002245001007387 */ /* 0x0081e80000100800 */
[----:B------:R0:W-:Y:S04]  /*79e0*/  STL [R1+0x228], R82 ;  /* 0x0002285201007387 */ /* 0x0001e80000100800 */
[----:B----4-:R0:W-:Y:S04]  /*79f0*/  STL [R1+0x22c], R84 ;  /* 0x00022c5401007387 */ /* 0x0101e80000100800 */
[----:B------:R0:W-:Y:S04]  /*7a00*/  STL [R1+0x230], R12 ;  /* 0x0002300c01007387 */ /* 0x0001e80000100800 */
        /* <DEDUP_REMOVED lines=118> */
[----:B------:R0:W-:Y:S01]  /*8170*/  STL [R1+0x40c], R45 ;  /* 0x00040c2d01007387 */ /* 0x0001e20000100800 */
[----:B------:R-:W-:-:S05]  /*8180*/  @!P0 LOP3.LUT R6, R6, 0x1, RZ, 0x3c, !PT ;  /* 0x0000000106068812 */ /* 0x000fca00078e3cff */
[----:B------:R0:W-:Y:S01]  /*8190*/  @!P0 STL [R1+0x1cc], R6 ;  /* 0x0001cc0601008387 */ /* 0x0001e20000100800 */
[----:B------:R-:W-:Y:S06]  /*81a0*/  BAR.ARV 0xf, 0x100 ;  /* 0x03c4000000007b1d */ /* 0x000fec0000002000 */
[C---:B------:R-:W-:Y:S01]  /*81b0*/  ISETP.GT.AND P0, PT, R3.reuse, R0, PT ;  /* 0x000000000300720c */ /* 0x040fe20003f04270 */
[----:B------:R-:W-:Y:S01]  /*81c0*/  VIADD R3, R3, 0xffffffff ;  /* 0xffffffff03037836 */ /* 0x000fe20000000000 */
[----:B------:R-:W-:Y:S11]  /*81d0*/  @!P1 BRA `(.L_x_1917) ;  /* 0x0000000000049947 */ /* 0x000ff60003800000 */
[----:B------:R-:W-:Y:S01]  /*81e0*/  BPT.TRAP 0x1 ;  /* 0x000000040000795c */ /* 0x000fe20000300000 */
.L_x_1917:
[----:B-----5:R-:W-:-:S05]  /*81f0*/  LEA R5, R5, UR43, 0x3 ;  /* 0x0000002b05057c11 */ /* 0x020fca000f8e18ff */
[----:B0-----:R-:W-:-:S05]  /*8200*/  VIADD R4, R5, 0x38860 ;  /* 0x0003886005047836 */ /* 0x001fca0000000000 */
[----:B------:R-:W-:-:S04]  /*8210*/  PRMT R4, R153, 0x654, R4 ;  /* 0x0000065499047816 */ /* 0x000fc80000000004 */
[----:B------:R1:W-:Y:S01]  /*8220*/  SYNCS.ARRIVE.TRANS64.RED.A1T0 RZ, [R4+URZ], RZ ;  /* 0x000000ff04ff79a7 */ /* 0x0003e2000810043f */
[----:B------:R-:W-:Y:S05]  /*8230*/  @P0 BRA `(.L_x_1918) ;  /* 0xffffffc000a40947 */ /* 0x000fea000383ffff */
.L_x_1916:
[----:B------:R-:W2:Y:S04]  /*8240*/  LDL R51, [R1+0x1c8] ;  /* 0x0001c80001337983 */ /* 0x000ea80000100800 */
[----:B------:R-:W3:Y:S04]  /*8250*/  LDL.64 R18, [R1+0x348] ;  /* 0x0003480001127983 */ /* 0x000ee80000100a00 */
[----:B------:R-:W4:Y:S04]  /*8260*/  LDL.64 R54, [R1+0x210] ;  /* 0x0002100001367983 */ /* 0x000f280000100a00 */
[----:B------:R-:W5:Y:S04]  /*8270*/  LDL.64 R56, [R1+0x220] ;  /* 0x0002200001387983 */ /* 0x000f680000100a00 */
        /* <DEDUP_REMOVED lines=60> */
[----:B01----:R-:W5:Y:S04]  /*8640*/  LDL.64 R4, [R1+0x408] ;  /* 0x0004080001047983 */ /* 0x003f680000100a00 */
[----:B------:R-:W5:Y:S04]  /*8650*/  LDL R50, [R1+0x1d0] ;  /* 0x0001d00001327983 */ /* 0x000f680000100800 */
[----:B------:R-:W5:Y:S01]  /*8660*/  LDL R0, [R1+0x1c8] ;  /* 0x0001c80001007983 */ /* 0x000f620000100800 */
[----:B--2---:R-:W-:-:S05]  /*8670*/  IMAD R22, R51, 0x40, R22 ;  /* 0x0000004033167824 */ /* 0x004fca00078e0216 */
[----:B------:R-:W-:Y:S01]  /*8680*/  LEA R22, R22, UR43, 0x2 ;  /* 0x0000002b16167c11 */ /* 0x000fe2000f8e10ff */
[----:B------:R-:W-:Y:S06]  /*8690*/  BAR.SYNC.DEFER_BLOCKING 0xe, 0x100 ;  /* 0x0384000000007b1d */ /* 0x000fec0000010000 */
[----:B------:R-:W-:Y:S04]  /*86a0*/  LDS R51, [R22+0x38400] ;  /* 0x0384000016337984 */ /* 0x000fe80000000800 */
[----:B------:R-:W3:Y:S01]  /*86b0*/  LDS R22, [R22+0x38420] ;  /* 0x0384200016167984 */ /* 0x000ee20000000800 */
[----:B------:R-:W-:Y:S01]  /*86c0*/  BSSY B0, `(.L_x_1919) ;  /* 0x00000cd000007945 */ /* 0x000fe20003800000 */
[C---:B---3--:R-:W-:Y:S01]  /*86d0*/  FMUL.FTZ R19, R22.reuse, R19 ;  /* 0x0000001316137220 */ /* 0x048fe20000410000 */
[C---:B------:R-:W-:Y:S01]  /*86e0*/  FMUL.FTZ R18, R22.reuse, R18 ;  /* 0x0000001216127220 */ /* 0x040fe20000410000 */
[C---:B----4-:R-:W-:Y:S01]  /*86f0*/  FMUL.FTZ R55, R51.reuse, R55 ;  /* 0x0000003733377220 */ /* 0x050fe20000410000 */
[C---:B------:R-:W-:Y:S01]  /*8700*/  FMUL.FTZ R54, R51.reuse, R54 ;  /* 0x0000003633367220 */ /* 0x040fe20000410000 */
[C---:B-----5:R-:W-:Y:S01]  /*8710*/  FMUL.FTZ R57, R51.reuse, R57 ;  /* 0x0000003933397220 */ /* 0x060fe20000410000 */
[C---:B------:R-:W-:Y:S01]  /*8720*/  FMUL.FTZ R56, R51.reuse, R56 ;  /* 0x0000003833387220 */ /* 0x040fe20000410000 */
[----:B------:R0:W-:Y:S01]  /*8730*/  STL.64 [R1+0x348], R18 ;  /* 0x0003481201007387 */ /* 0x0001e20000100a00 */
        /* <DEDUP_REMOVED lines=116> */
[C---:B0-----:R-:W-:Y:S01]  /*8e80*/  FMUL.FTZ R19, R22.reuse, R3 ;  /* 0x0000000316137220 */ /* 0x041fe20000410000 */
[C---:B------:R-:W-:Y:S01]  /*8e90*/  FMUL.FTZ R18, R22.reuse, R2 ;  /* 0x0000000216127220 */ /* 0x040fe20000410000 */
[C---:B------:R-:W-:Y:S01]  /*8ea0*/  FMUL.FTZ R7, R22.reuse, R7 ;  /* 0x0000000716077220 */ /* 0x040fe20000410000 */
[C---:B------:R-:W-:Y:S01]  /*8eb0*/  FMUL.FTZ R6, R22.reuse, R6 ;  /* 0x0000000616067220 */ /* 0x040fe20000410000 */
[C---:B------:R-:W-:Y:S01]  /*8ec0*/  FMUL.FTZ R5, R22.reuse, R5 ;  /* 0x0000000516057220 */ /* 0x040fe20000410000 */
[----:B------:R-:W-:Y:S01]  /*8ed0*/  FMUL.FTZ R4, R22, R4 ;  /* 0x0000000416047220 */ /* 0x000fe20000410000 */
[----:B------:R-:W-:-:S02]  /*8ee0*/  VIADD R50, R50, 0x1 ;  /* 0x0000000132327836 */ /* 0x000fc40000000000 */
[----:B------:R-:W-:Y:S01]  /*8ef0*/  VIADD R0, R0, 0x1 ;  /* 0x0000000100007836 */ /* 0x000fe20000000000 */
[----:B------:R0:W-:Y:S04]  /*8f00*/  STL.64 [R1+0x210], R54 ;  /* 0x0002103601007387 */ /* 0x0001e80000100a00 */
        /* <DEDUP_REMOVED lines=62> */
[----:B------:R0:W-:Y:S04]  /*92f0*/  STL [R1+0x1d0], R50 ;  /* 0x0001d03201007387 */ /* 0x0001e80000100800 */
[----:B------:R0:W-:Y:S01]  /*9300*/  STL [R1+0x1c8], R0 ;  /* 0x0001c80001007387 */ /* 0x0001e20000100800 */
[----:B------:R-:W-:Y:S06]  /*9310*/  BAR.ARV 0xf, 0x100 ;  /* 0x03c4000000007b1d */ /* 0x000fec0000002000 */
[----:B------:R-:W-:Y:S01]  /*9320*/  ISETP.NE.AND P0, PT, R0, 0x2, PT ;  /* 0x000000020000780c */ /* 0x000fe20003f05270 */
[----:B------:R-:W-:-:S12]  /*9330*/  IMAD.MOV.U32 R3, RZ, RZ, 0x1 ;  /* 0x00000001ff037424 */ /* 0x000fd800078e00ff */
[----:B0-----:R-:W-:Y:S05]  /*9340*/  @P0 BRA `(.L_x_1920) ;  /* 0x0000000000100947 */ /* 0x001fea0003800000 */
[----:B------:R-:W2:Y:S04]  /*9350*/  LDL R0, [R1+0x1cc] ;  /* 0x0001cc0001007983 */ /* 0x000ea80000100800 */
[----:B------:R0:W-:Y:S01]  /*9360*/  STL [R1+0x1c8], RZ ;  /* 0x0001c8ff01007387 */ /* 0x0001e20000100800 */
[----:B--2---:R-:W-:-:S05]  /*9370*/  LOP3.LUT R0, R0, 0x1, RZ, 0x3c, !PT ;  /* 0x0000000100007812 */ /* 0x004fca00078e3cff */
[----:B------:R0:W-:Y:S02]  /*9380*/  STL [R1+0x1cc], R0 ;  /* 0x0001cc0001007387 */ /* 0x0001e40000100800 */
.L_x_1920:
[----:B------:R-:W-:Y:S05]  /*9390*/  BSYNC B0 ;  /* 0x0000000000007941 */ /* 0x000fea0003800000 */
.L_x_1919:
[----:B------:R-:W-:Y:S05]  /*93a0*/  BRA `(.L_x_1914) ;  /* 0x0000018c00607947 */ /* 0x000fea0003800000 */
.L_x_1906:
[----:B------:R-:W0:Y:S01]  /*93b0*/  S2UR UR4, SR_SWINHI ;  /* 0x00000000000479c3 */ /* 0x000e220000002f00 */
[----:B------:R-:W1:Y:S01]  /*93c0*/  S2R R7, SR_CgaCtaId ;  /* 0x0000000000077919 */ /* 0x000e620000008800 */
[----:B------:R-:W-:Y:S01]  /*93d0*/  UMOV UR5, 0x400 ;  /* 0x0000040000057882 */ /* 0x000fe20000000000 */
[----:B------:R-:W-:Y:S01]  /*93e0*/  ULDC UR7, c[0x0][0x448] ;  /* 0x0001120000077ab9 */ /* 0x000fe20000000800 */
[----:B------:R-:W-:Y:S01]  /*93f0*/  ULEA UR43, UR43, UR5, 0x18 ;  /* 0x000000052b2b7291 */ /* 0x000fe2000f8ec03f */
[----:B------:R-:W2:Y:S01]  /*9400*/  S2R R12, SR_CTAID.X ;  /* 0x00000000000c7919 */ /* 0x000ea20000002500 */
[----:B------:R-:W-:Y:S01]  /*9410*/  UISETP.NE.AND UP2, UPT, UR7, 0x1, UPT ;  /* 0x000000010700788c */ /* 0x000fe2000bf45270 */
[----:B------:R-:W-:Y:S01]  /*9420*/  IMAD.U32 R10, RZ, RZ, UR61 ;  /* 0x0000003dff0a7e24 */ /* 0x000fe2000f8e00ff */
[----:B------:R-:W-:Y:S01]  /*9430*/  USHF.L.U32 UR6, UR6, 0x6, URZ ;  /* 0x0000000606067899 */ /* 0x000fe2000800063f */
[----:B------:R-:W-:Y:S01]  /*9440*/  IMAD.MOV.U32 R11, RZ, RZ, 0x80 ;  /* 0x00000080ff0b7424 */ /* 0x000fe200078e00ff */
[----:B------:R-:W-:Y:S01]  /*9450*/  STL [R1+0x10], RZ ;  /* 0x000010ff01007387 */ /* 0x000fe20000100800 */
[----:B------:R-:W-:Y:S01]  /*9460*/  IMAD.U32 R4, RZ, RZ, UR61 ;  /* 0x0000003dff047e24 */ /* 0x000fe2000f8e00ff */
[----:B------:R-:W-:Y:S01]  /*9470*/  ULDC UR44, c[0x0][0x288] ;  /* 0x0000a200002c7ab9 */ /* 0x000fe20000000800 */
[----:B------:R-:W-:Y:S01]  /*9480*/  IMAD.MOV.U32 R5, RZ, RZ, 0x80 ;  /* 0x00000080ff057424 */ /* 0x000fe200078e00ff */
[----:B------:R3:W-:Y:S01]  /*9490*/  STL.64 [R1+0x28], R10 ;  /* 0x0000280a01007387 */ /* 0x0007e20000100a00 */
[----:B------:R-:W-:Y:S01]  /*94a0*/  IMAD.MOV.U32 R6, RZ, RZ, 0x80 ;  /* 0x00000080ff067424 */ /* 0x000fe200078e00ff */
[----:B------:R-:W-:Y:S01]  /*94b0*/  UIADD3 UR40, UR42, 0x1, -UR44 ;  /* 0x000000012a287890 */ /* 0x000fe2000fffe82c */
[----:B------:R-:W-:Y:S01]  /*94c0*/  IMAD.MOV.U32 R8, RZ, RZ, 0x100 ;  /* 0x00000100ff087424 */ /* 0x000fe200078e00ff */
[----:B------:R-:W-:Y:S01]  /*94d0*/  STL [R1+0x38], RZ ;  /* 0x000038ff01007387 */ /* 0x000fe20000100800 */
[----:B------:R-:W-:Y:S01]  /*94e0*/  @UP2 ULDC UR10, c[0x0][0x450] ;  /* 0x00011400000a2ab9 */ /* 0x000fe20000000800 */
[----:B------:R-:W-:Y:S01]  /*94f0*/  UP2UR UR41, UPR, URZ, 0x4 ;  /* 0x000000043f297883 */ /* 0x000fe20008000000 */
[----:B------:R-:W-:Y:S01]  /*9500*/  UMOV UR38, UR43 ;  /* 0x0000002b00267c82 */ /* 0x000fe20008000000 */
[----:B0-----:R-:W-:Y:S01]  /*9510*/  UMOV UR39, UR4 ;  /* 0x0000000400277c82 */ /* 0x001fe20008000000 */
[----:B------:R-:W-:-:S02]  /*9520*/  UIADD3 UR7, UP0, UR38, 0x38850, URZ ;  /* 0x0003885026077890 */ /* 0x000fc4000ff1e03f */
[----:B------:R-:W-:Y:S02]  /*9530*/  UIADD3 UR4, UP1, UR38, 0x38860, URZ ;  /* 0x0003886026047890 */ /* 0x000fe4000ff3e03f */
[----:B------:R-:W-:Y:S02]  /*9540*/  UIADD3.X UR8, URZ, UR39, URZ, UP0, !UPT ;  /* 0x000000273f087290 */ /* 0x000fe400087fe43f */
[----:B------:R-:W-:Y:S01]  /*9550*/  UIADD3.X UR5, URZ, UR39, URZ, UP1, !UPT ;  /* 0x000000273f057290 */ /* 0x000fe20008ffe43f */
[----:B------:R-:W-:Y:S01]  /*9560*/  IMAD.U32 R0, RZ, RZ, UR7 ;  /* 0x00000007ff007e24 */ /* 0x000fe2000f8e00ff */
[----:B------:R-:W-:Y:S01]  /*9570*/  UIADD3 UR7, UP1, UR38, 0x38840, URZ ;  /* 0x0003884026077890 */ /* 0x000fe2000ff3e03f */
[----:B---3--:R-:W-:Y:S01]  /*9580*/  IMAD.U32 R10, RZ, RZ, UR4 ;  /* 0x00000004ff0a7e24 */ /* 0x008fe2000f8e00ff */
[----:B------:R-:W-:Y:S01]  /*9590*/  UIADD3 UR9, UP0, UR38, 0x38830, URZ ;  /* 0x0003883026097890 */ /* 0x000fe2000ff1e03f */
[----:B------:R-:W-:Y:S01]  /*95a0*/  IMAD.U32 R3, RZ, RZ, UR8 ;  /* 0x00000008ff037e24 */ /* 0x000fe2000f8e00ff */
[----:B------:R-:W-:Y:S01]  /*95b0*/  UIADD3.X UR8, URZ, UR39, URZ, UP1, !UPT ;  /* 0x000000273f087290 */ /* 0x000fe20008ffe43f */
[----:B-1----:R-:W-:Y:S01]  /*95c0*/  IMAD.MOV.U32 R9, RZ, RZ, R7 ;  /* 0x000000ffff097224 */ /* 0x002fe200078e0007 */
[----:B------:R-:W-:Y:S01]  /*95d0*/  UIADD3.X UR4, URZ, UR39, URZ, UP0, !UPT ;  /* 0x000000273f047290 */ /* 0x000fe200087fe43f */
[----:B------:R0:W-:Y:S01]  /*95e0*/  STL.128 [R1], R4 ;  /* 0x0000000401007387 */ /* 0x0001e20000100c00 */
[----:B------:R-:W-:-:S03]  /*95f0*/  IMAD.U32 R11, RZ, RZ, UR5 ;  /* 0x00000005ff0b7e24 */ /* 0x000fc6000f8e00ff */
[----:B------:R1:W-:Y:S04]  /*9600*/  STL.64 [R1+0x30], R8 ;  /* 0x0000300801007387 */ /* 0x0003e80000100a00 */
[----:B--2---:R2:W-:Y:S01]  /*9610*/  STL [R1+0x50], R12 ;  /* 0x0000500c01007387 */ /* 0x0045e20000100800 */
[----:B0-----:R-:W-:Y:S01]  /*9620*/  IMAD.U32 R7, RZ, RZ, UR8 ;  /* 0x00000008ff077e24 */ /* 0x001fe2000f8e00ff */
[----:B------:R-:W-:Y:S01]  /*9630*/  @UP2 UIADD3 UR8, UR6, 0x3f, URZ ;  /* 0x0000003f06082890 */ /* 0x000fe2000fffe03f */
[----:B-1----:R-:W-:Y:S02]  /*9640*/  IMAD.MOV.U32 R8, RZ, RZ, R0 ;  /* 0x000000ffff087224 */ /* 0x002fe400078e0000 */
[----:B------:R-:W-:Y:S02]  /*9650*/  IMAD.MOV.U32 R9, RZ, RZ, R3 ;  /* 0x000000ffff097224 */ /* 0x000fe400078e0003 */
[----:B------:R-:W-:Y:S01]  /*9660*/  IMAD.U32 R4, RZ, RZ, UR9 ;  /* 0x00000009ff047e24 */ /* 0x000fe2000f8e00ff */
[----:B------:R-:W-:Y:S01]  /*9670*/  @UP2 ULDC UR9, c[0x0][0x44c] ;  /* 0x0001130000092ab9 */ /* 0x000fe20000000800 */
[----:B------:R-:W-:Y:S01]  /*9680*/  IMAD.U32 R5, RZ, RZ, UR4 ;  /* 0x00000004ff057e24 */ /* 0x000fe2000f8e00ff */
[----:B------:R-:W-:Y:S01]  /*9690*/  ULDC.64 UR4, c[0x0][0xad8] ;  /* 0x0002b60000047ab9 */ /* 0x000fe20000000a00 */
[----:B------:R-:W-:Y:S01]  /*96a0*/  IMAD.U32 R6, RZ, RZ, UR7 ;  /* 0x00000007ff067e24 */ /* 0x000fe2000f8e00ff */
[----:B------:R-:W-:Y:S01]  /*96b0*/  UIMAD.WIDE.U32 UR8, UR8, UR9, URZ ;  /* 0x00000009080872a5 */ /* 0x000fe2000f8e003f */
[----:B------:R2:W-:Y:S01]  /*96c0*/  STL.128 [R1+0x40], R8 ;  /* 0x0000400801007387 */ /* 0x0005e20000100c00 */
[----:B------:R-:W-:-:S02]  /*96d0*/  UISETP.GE.AND UP0, UPT, UR5, 0x1, UPT ;  /* 0x000000010500788c */ /* 0x000fc4000bf06270 */
[----:B------:R-:W-:Y:S01]  /*96e0*/  UIADD3 UR7, UR6, 0x3f, URZ ;  /* 0x0000003f06077890 */ /* 0x000fe2000fffe03f */
[----:B------:R2:W-:Y:S01]  /*96f0*/  STL.64 [R1+0x18], R4 ;  /* 0x0000180401007387 */ /* 0x0005e20000100a00 */
[----:B------:R-:W-:Y:S02]  /*9700*/  @UP2 USHF.R.U32.HI UR7, URZ, UR10, UR9 ;  /* 0x0000000a3f072299 */ /* 0x000fe40008011609 */
[----:B------:R-:W-:Y:S01]  /*9710*/  PLOP3.LUT P0, PT, PT, PT, UP0, 0x40, 0x0 ;  /* 0x000000000000781c */ /* 0x000fe20003f0e808 */
[----:B------:R2:W-:Y:S01]  /*9720*/  STL.64 [R1+0x20], R6 ;  /* 0x0000200601007387 */ /* 0x0005e20000100a00 */
[----:B------:R-:W-:Y:S02]  /*9730*/  UIADD3 UR7, UR40, UR7, URZ ;  /* 0x0000000728077290 */ /* 0x000fe4000fffe03f */
[----:B------:R-:W-:Y:S02]  /*9740*/  UP2UR UR60, UPR, URZ, 0x1 ;  /* 0x000000013f3c7883 */ /* 0x000fe40008000000 */
[----:B------:R-:W-:-:S06]  /*9750*/  UIADD3 UR4, UR7, UR4, URZ ;  /* 0x0000000407047290 */ /* 0x000fcc000fffe03f */
[----:B------:R-:W-:Y:S01]  /*9760*/  IMAD.U32 R0, RZ, RZ, UR4 ;  /* 0x00000004ff007e24 */ /* 0x000fe2000f8e00ff */
[----:B--2---:R-:W-:Y:S06]  /*9770*/  @P0 BRA `(.L_x_1921) ;  /* 0x0000000000400947 */ /* 0x004fec0003800000 */
        /* <DEDUP_REMOVED lines=10> */
.L_x_1922:
[----:B------:R-:W-:-:S11]  /*9820*/  UISETP.NE.AND UP0, UPT, UR5, 0x1, UPT ;  /* 0x000000010500788c */ /* 0x000fd6000bf05270 */
[----:B------:R-:W-:Y:S02]  /*9830*/  @UP0 ULDC.64 UR10, c[0x0][0xae0] ;  /* 0x0002b800000a0ab9 */ /* 0x000fe40000000a00 */
[----:B------:R-:W-:-:S04]  /*9840*/  UIMAD.WIDE.U32 UR8, UR4, UR10, URZ ;  /* 0x0000000a040872a5 */ /* 0x000fc8000f8e003f */
[----:B------:R-:W-:-:S12]  /*9850*/  @UP0 USHF.R.U32.HI UR4, URZ, UR11, UR9 ;  /* 0x0000000b3f040299 */ /* 0x000fd80008011609 */
.L_x_1923:
[----:B------:R-:W-:-:S06]  /*9860*/  UIMAD UR4, UR4, UR5, UR5 ;  /* 0x00000005040472a4 */ /* 0x000fcc000f8e0205 */
[----:B------:R-:W-:-:S07]  /*9870*/  VIMNMX R0, R0, UR4, PT ;  /* 0x0000000400007c48 */ /* 0x000fce000bfe0100 */
.L_x_1921:
[----:B------:R-:W-:Y:S01]  /*9880*/  UISETP.NE.AND UP0, UPT, UR41, URZ, UPT ;  /* 0x0000003f2900728c */ /* 0x000fe2000bf05270 */
[----:B------:R-:W-:Y:S01]  /*9890*/  VIADD R0, R0, 0x3f ;  /* 0x0000003f00007836 */ /* 0x000fe20000000000 */
[----:B------:R-:W-:Y:S02]  /*98a0*/  UIADD3 UR4, UR42, 0x3f, URZ ;  /* 0x0000003f2a047890 */ /* 0x000fe4000fffe03f */
[----:B------:R-:W-:Y:S02]  /*98b0*/  UIADD3 UR44, UR42, -UR44, URZ ;  /* 0x8000002c2a2c7290 */ /* 0x000fe4000fffe03f */
[----:B------:R-:W-:Y:S01]  /*98c0*/  USHF.R.S32.HI UR7, URZ, 0x1f, UR4 ;  /* 0x0000001f3f077899 */ /* 0x000fe20008011404 */
[----:B------:R-:W-:Y:S01]  /*98d0*/  SHF.R.S32.HI R3, RZ, 0x1f, R0 ;  /* 0x0000001fff037819 */ /* 0x000fe20000011400 */
[----:B------:R-:W-:Y:S02]  /*98e0*/  ULDC UR10, c[0x0][0xad4] ;  /* 0x0002b500000a7ab9 */ /* 0x000fe40000000800 */
[----:B------:R-:W-:Y:S01]  /*98f0*/  ULEA.HI UR7, UR7, UR4, URZ, 0x6 ;  /* 0x0000000407077291 */ /* 0x000fe2000f8f303f */
[----:B------:R-:W-:Y:S01]  /*9900*/  LEA.HI R3, R3, R0, RZ, 0x6 ;  /* 0x0000000003037211 */ /* 0x000fe200078f30ff */
[----:B------:R-:W-:Y:S01]  /*9910*/  @UP0 ULDC UR8, c[0x0][0x44c] ;  /* 0x0001130000080ab9 */ /* 0x000fe20000000800 */
[----:B------:R-:W-:Y:S01]  /*9920*/  @UP0 ULDC UR11, c[0x0][0x450] ;  /* 0x00011400000b0ab9 */ /* 0x000fe20000000800 */
[----:B------:R-:W-:Y:S01]  /*9930*/  UIMAD.WIDE.U32 UR8, UR6, UR8, URZ ;  /* 0x00000008060872a5 */ /* 0x000fe2000f8e003f */
[----:B------:R-:W-:Y:S01]  /*9940*/  SHF.R.S32.HI R3, RZ, 0x6, R3 ;  /* 0x00000006ff037819 */ /* 0x000fe20000011403 */
[----:B------:R-:W-:-:S02]  /*9950*/  USHF.R.S32.HI UR7, URZ, 0x6, UR7 ;  /* 0x000000063f077899 */ /* 0x000fc40008011407 */
[----:B------:R-:W-:Y:S02]  /*9960*/  @UP0 USHF.R.U32.HI UR6, URZ, UR11, UR9 ;  /* 0x0000000b3f060299 */ /* 0x000fe40008011609 */
[----:B------:R-:W-:Y:S02]  /*9970*/  UISETP.GE.AND UP0, UPT, UR5, 0x1, UPT ;  /* 0x000000010500788c */ /* 0x000fe4000bf06270 */
[----:B------:R-:W-:Y:S01]  /*9980*/  UIADD3 UR6, UR44, UR6, URZ ;  /* 0x000000062c067290 */ /* 0x000fe2000fffe03f */
[----:B------:R-:W-:-:S03]  /*9990*/  VIMNMX R8, R3, UR7, PT ;  /* 0x0000000703087c48 */ /* 0x000fc6000bfe0100 */
[----:B------:R-:W-:Y:S01]  /*99a0*/  PLOP3.LUT P0, PT, PT, PT, UP0, 0x40, 0x0 ;  /* 0x000000000000781c */ /* 0x000fe20003f0e808 */
[----:B------:R-:W-:-:S06]  /*99b0*/  UIADD3 UR4, UR6, -UR10, URZ ;  /* 0x8000000a06047290 */ /* 0x000fcc000fffe03f */
[----:B------:R-:W-:-:S06]  /*99c0*/  IMAD.U32 R0, RZ, RZ, UR4 ;  /* 0x00000004ff007e24 */ /* 0x000fcc000f8e00ff */
[----:B------:R-:W-:Y:S05]  /*99d0*/  @P0 BRA `(.L_x_1924) ;  /* 0x0000000000440947 */ /* 0x000fea0003800000 */
[----:B------:R-:W-:Y:S02]  /*99e0*/  UMOV UR4, UR6 ;  /* 0x0000000600047c82 */ /* 0x000fe40008000000 */
        /* <DEDUP_REMOVED lines=10> */
.L_x_1925:
[----:B------:R-:W-:-:S11]  /*9a90*/  UISETP.NE.AND UP0, UPT, UR5, 0x1, UPT ;  /* 0x000000010500788c */ /* 0x000fd6000bf05270 */
[----:B------:R-:W-:Y:S02]  /*9aa0*/  @UP0 ULDC.64 UR8, c[0x0][0xae0] ;  /* 0x0002b80000080ab9 */ /* 0x000fe40000000a00 */
[----:B------:R-:W-:-:S04]  /*9ab0*/  UIMAD.WIDE.U32 UR6, UR4, UR8, URZ ;  /* 0x00000008040672a5 */ /* 0x000fc8000f8e003f */
[----:B------:R-:W-:-:S12]  /*9ac0*/  @UP0 USHF.R.U32.HI UR4, URZ, UR9, UR7 ;  /* 0x000000093f040299 */ /* 0x000fd80008011607 */
.L_x_1926:
[----:B------:R-:W-:-:S06]  /*9ad0*/  UIMAD UR4, UR4, UR5, URZ ;  /* 0x00000005040472a4 */ /* 0x000fcc000f8e023f */
[----:B------:R-:W-:-:S07]  /*9ae0*/  VIMNMX R0, R0, UR4, !PT ;  /* 0x0000000400007c48 */ /* 0x000fce000ffe0100 */
.L_x_1924:
        /* <DEDUP_REMOVED lines=13> */
[----:B------:R-:W0:Y:S01]  /*9bc0*/  I2F.RP R3, R6 ;  /* 0x0000000600037306 */ /* 0x000e220000209400 */
[----:B------:R-:W-:Y:S02]  /*9bd0*/  IABS R12, R11 ;  /* 0x0000000b000c7213 */ /* 0x000fe40000000000 */
[----:B------:R-:W-:-:S05]  /*9be0*/  IMAD.IADD R0, R0, 0x1, -R9 ;  /* 0x0000000100007824 */ /* 0x000fca00078e0a09 */
        /* <DEDUP_REMOVED lines=23> */
.L_x_1927:
[----:B------:R-:W-:Y:S01]  /*9d60*/  IMAD R22, R22, R177, R9 ;  /* 0x000000b116167224 */ /* 0x000fe200078e0209 */
[----:B------:R-:W-:-:S04]  /*9d70*/  PRMT R3, RZ, 0x7610, R3 ;  /* 0x00007610ff037816 */ /* 0x000fc80000000003 */
[----:B------:R-:W-:-:S04]  /*9d80*/  VIADDMNMX R177, R22, R177, R8, PT ;  /* 0x000000b116b17246 */ /* 0x000fc80003800108 */
[----:B------:R-:W-:-:S13]  /*9d90*/  ISETP.GT.AND P0, PT, R177, R22, PT ;  /* 0x00000016b100720c */ /* 0x000fda0003f04270 */
[----:B------:R-:W-:Y:S05]  /*9da0*/  @!P0 BRA `(.L_x_1914) ;  /* 0x0000018000e08947 */ /* 0x000fea0003800000 */
[----:B------:R-:W-:Y:S01]  /*9db0*/  SHF.R.S32.HI R3, RZ, 0x1f, R154 ;  /* 0x0000001fff037819 */ /* 0x000fe2000001149a */
[----:B------:R-:W-:Y:S01]  /*9dc0*/  UIADD3 UR8, UR43, 0x400, URZ ;  /* 0x000004002b087890 */ /* 0x000fe2000fffe03f */
[----:B------:R-:W-:Y:S01]  /*9dd0*/  IMAD.MOV.U32 R4, RZ, RZ, 0x1 ;  /* 0x00000001ff047424 */ /* 0x000fe200078e00ff */
[----:B------:R-:W-:Y:S01]  /*9de0*/  UIADD3 UR6, UR43, 0x26400, URZ ;  /* 0x000264002b067890 */ /* 0x000fe2000fffe03f */
[----:B------:R-:W-:Y:S01]  /*9df0*/  LEA.HI R70, R3, R154, RZ, 0x7 ;  /* 0x0000009a03467211 */ /* 0x000fe200078f38ff */
[----:B------:R-:W-:Y:S01]  /*9e00*/  UIADD3 UR5, UR43, 0x22400, URZ ;  /* 0x000224002b057890 */ /* 0x000fe2000fffe03f */
[----:B------:R-:W-:Y:S01]  /*9e10*/  IMAD.MOV.U32 R5, RZ, RZ, RZ ;  /* 0x000000ffff057224 */ /* 0x000fe200078e00ff */
[----:B------:R-:W-:Y:S01]  /*9e20*/  UIADD3 UR4, UR43, 0x20400, URZ ;  /* 0x000204002b047890 */ /* 0x000fe2000fffe03f */
[----:B------:R-:W-:Y:S01]  /*9e30*/  SHF.R.S32.HI R72, RZ, 0x7, R70 ;  /* 0x00000007ff487819 */ /* 0x000fe20000011446 */
[----:B------:R-:W-:Y:S01]  /*9e40*/  USHF.R.U32.HI UR6, URZ, 0x4, UR6 ;  /* 0x000000043f067899 */ /* 0x000fe20008011606 */
[----:B------:R-:W-:Y:S01]  /*9e50*/  IMAD.MOV.U32 R6, RZ, RZ, 0x1 ;  /* 0x00000001ff067424 */ /* 0x000fe200078e00ff */
[----:B------:R-:W-:Y:S01]  /*9e60*/  USHF.R.U32.HI UR7, URZ, 0x4, UR8 ;  /* 0x000000043f077899 */ /* 0x000fe20008011608 */
[----:B------:R-:W-:Y:S01]  /*9e70*/  IMAD.MOV.U32 R7, RZ, RZ, RZ ;  /* 0x000000ffff077224 */ /* 0x000fe200078e00ff */
[----:B------:R-:W0:Y:S01]  /*9e80*/  SHFL.IDX PT, R0, R72, RZ, 0x1f ;  /* 0x00001fff48007589 */ /* 0x000e2200000e0000 */
[----:B------:R-:W-:Y:S01]  /*9e90*/  USHF.R.U32.HI UR5, URZ, 0x4, UR5 ;  /* 0x000000043f057899 */ /* 0x000fe20008011605 */
[----:B------:R-:W-:Y:S01]  /*9ea0*/  IMAD.MOV.U32 R13, RZ, RZ, 0x40000040 ;  /* 0x40000040ff0d7424 */ /* 0x000fe200078e00ff */
[----:B------:R-:W-:Y:S01]  /*9eb0*/  UIADD3 UR9, UP0, UR38, 0x38400, URZ ;  /* 0x0003840026097890 */ /* 0x000fe2000ff1e03f */
[----:B------:R1:W-:Y:S01]  /*9ec0*/  STL.128 [R1+0x60], R4 ;  /* 0x0000600401007387 */ /* 0x0003e20000100c00 */
[----:B------:R-:W-:-:S02]  /*9ed0*/  USHF.R.U32.HI UR4, URZ, 0x4, UR4 ;  /* 0x000000043f047899 */ /* 0x000fc40008011604 */
[----:B------:R-:W-:Y:S01]  /*9ee0*/  ULOP3.LUT UR6, UR6, 0x3fff, URZ, 0xc0, !UPT ;  /* 0x00003fff06067892 */ /* 0x000fe2000f8ec03f */
[----:B------:R-:W-:Y:S01]  /*9ef0*/  STL [R1+0x74], R154 ;  /* 0x0000749a01007387 */ /* 0x000fe20000100800 */
[----:B------:R-:W-:Y:S01]  /*9f00*/  ULOP3.LUT UR7, UR7, 0x3fff, URZ, 0xc0, !UPT ;  /* 0x00003fff07077892 */ /* 0x000fe2000f8ec03f */
[----:B------:R-:W-:Y:S01]  /*9f10*/  IMAD.U32 R8, RZ, RZ, UR9 ;  /* 0x00000009ff087e24 */ /* 0x000fe2000f8e00ff */
[----:B------:R-:W-:Y:S02]  /*9f20*/  ULOP3.LUT UR5, UR5, 0x3fff, URZ, 0xc0, !UPT ;  /* 0x00003fff05057892 */ /* 0x000fe4000f8ec03f */
[----:B------:R-:W-:Y:S02]  /*9f30*/  UIADD3.X UR10, URZ, UR39, URZ, UP0, !UPT ;  /* 0x000000273f0a7290 */ /* 0x000fe400087fe43f */
[----:B------:R-:W-:Y:S02]  /*9f40*/  ULOP3.LUT UR4, UR4, 0x3fff, URZ, 0xc0, !UPT ;  /* 0x00003fff04047892 */ /* 0x000fe4000f8ec03f */
[----:B------:R-:W-:-:S02]  /*9f50*/  ULOP3.LUT UR6, UR6, 0x10000, URZ, 0xfc, !UPT ;  /* 0x0001000006067892 */ /* 0x000fc4000f8efc3f */
[----:B------:R-:W-:Y:S01]  /*9f60*/  ULOP3.LUT UR7, UR7, 0x10000, URZ, 0xfc, !UPT ;  /* 0x0001000007077892 */ /* 0x000fe2000f8efc3f */
[----:B------:R-:W-:Y:S01]  /*9f70*/  IMAD.U32 R9, RZ, RZ, UR10 ;  /* 0x0000000aff097e24 */ /* 0x000fe2000f8e00ff */
[----:B------:R-:W-:Y:S01]  /*9f80*/  ULOP3.LUT UR5, UR5, 0x10000, URZ, 0xfc, !UPT ;  /* 0x0001000005057892 */ /* 0x000fe2000f8efc3f */
[----:B-1----:R-:W-:Y:S01]  /*9f90*/  IMAD.MOV.U32 R5, RZ, RZ, 0x40000040 ;  /* 0x40000040ff057424 */ /* 0x002fe200078e00ff */
[----:B------:R-:W-:Y:S01]  /*9fa0*/  ULOP3.LUT UR4, UR4, 0x10000, URZ, 0xfc, !UPT ;  /* 0x0001000004047892 */ /* 0x000fe2000f8efc3f */
[----:B0-----:R-:W-:Y:S01]  /*9fb0*/  LEA.HI R3, R0, R0, RZ, 0x1 ;  /* 0x0000000000037211 */ /* 0x001fe200078f08ff */
[----:B------:R-:W-:Y:S01]  /*9fc0*/  IMAD.U32 R10, RZ, RZ, UR6 ;  /* 0x00000006ff0a7e24 */ /* 0x000fe2000f8e00ff */
[----:B------:R0:W-:Y:S01]  /*9fd0*/  STL.64 [R1+0x58], R8 ;  /* 0x0000580801007387 */ /* 0x0001e20000100a00 */
[----:B------:R-:W-:Y:S01]  /*9fe0*/  IMAD.U32 R11, RZ, RZ, UR7 ;  /* 0x00000007ff0b7e24 */ /* 0x000fe2000f8e00ff */
[----:B------:R-:W-:Y:S01]  /*9ff0*/  LOP3.LUT R3, R3, 0x6, RZ, 0xc0, !PT ;  /* 0x0000000603037812 */ /* 0x000fe200078ec0ff */
[----:B------:R-:W-:Y:S01]  /*a000*/  IMAD.U32 R12, RZ, RZ, UR4 ;  /* 0x00000004ff0c7e24 */ /* 0x000fe2000f8e00ff */
[----:B------:R-:W-:Y:S01]  /*a010*/  UIADD3 UR4, UR43, 0x36400, URZ ;  /* 0x000364002b047890 */ /* 0x000fe2000fffe03f */
[----:B------:R-:W-:-:S02]  /*a020*/  IMAD.MOV.U32 R4, RZ, RZ, R10 ;  /* 0x000000ffff047224 */ /* 0x000fc400078e000a */
[----:B------:R-:W-:Y:S01]  /*a030*/  IMAD.IADD R0, R0, 0x1, -R3 ;  /* 0x0000000100007824 */ /* 0x000fe200078e0a03 */
[----:B------:R-:W-:Y:S01]  /*a040*/  ULOP3.LUT UP0, URZ, UR4, 0x3ff, URZ, 0xc0, !UPT ;  /* 0x000003ff043f7892 */ /* 0x000fe2000f80c03f */
[----:B------:R-:W-:Y:S01]  /*a050*/  IMAD.U32 R3, RZ, RZ, UR5 ;  /* 0x00000005ff037e24 */ /* 0x000fe2000f8e00ff */
[----:B------:R1:W-:Y:S01]  /*a060*/  STL.64 [R1+0x78], R12 ;  /* 0x0000780c01007387 */ /* 0x0003e20000100a00 */
[----:B------:R-:W-:Y:S01]  /*a070*/  IMAD.MOV.U32 R6, RZ, RZ, R11 ;  /* 0x000000ffff067224 */ /* 0x000fe200078e000b */
[----:B------:R-:W-:Y:S01]  /*a080*/  LEA R0, R0, UR8, 0xf ;  /* 0x0000000800007c11 */ /* 0x000fe2000f8e78ff */
[----:B------:R-:W-:Y:S01]  /*a090*/  IMAD.MOV.U32 R7, RZ, RZ, 0x40000040 ;  /* 0x40000040ff077424 */ /* 0x000fe200078e00ff */
[----:B------:R-:W-:Y:S01]  /*a0a0*/  PLOP3.LUT P0, PT, PT, PT, UP0, 0x80, 0x0 ;  /* 0x000000000000781c */ /* 0x000fe20003f0f008 */
[----:B0-----:R-:W-:Y:S01]  /*a0b0*/  IMAD.MOV.U32 R8, RZ, RZ, R3 ;  /* 0x000000ffff087224 */ /* 0x001fe200078e0003 */
[----:B------:R-:W-:Y:S01]  /*a0c0*/  SHF.R.U32.HI R0, RZ, 0x4, R0 ;  /* 0x00000004ff007819 */ /* 0x000fe20000011600 */
[----:B------:R-:W-:Y:S01]  /*a0d0*/  IMAD.MOV.U32 R9, RZ, RZ, 0x40000040 ;  /* 0x40000040ff097424 */ /* 0x000fe200078e00ff */
[----:B------:R1:W-:Y:S01]  /*a0e0*/  STL.128 [R1+0x90], R4 ;  /* 0x0000900401007387 */ /* 0x0003e20000100c00 */
[----:B------:R-:W-:Y:S01]  /*a0f0*/  IMAD.MOV.U32 R11, RZ, RZ, 0x40000040 ;  /* 0x40000040ff0b7424 */ /* 0x000fe200078e00ff */
[----:B------:R-:W-:-:S04]  /*a100*/  LOP3.LUT R0, R0, 0x3fff, RZ, 0xc0, !PT ;  /* 0x00003fff00007812 */ /* 0x000fc800078ec0ff */
[----:B------:R-:W-:Y:S01]  /*a110*/  LOP3.LUT R10, R0, 0x2000000, RZ, 0xfc, !PT ;  /* 0x02000000000a7812 */ /* 0x000fe200078efcff */
[----:B------:R-:W-:-:S04]  /*a120*/  IMAD.MOV.U32 R0, RZ, RZ, R154 ;  /* 0x000000ffff007224 */ /* 0x000fc800078e009a */
[----:B------:R1:W-:Y:S01]  /*a130*/  STL.128 [R1+0x80], R8 ;  /* 0x0000800801007387 */ /* 0x0003e20000100c00 */
[----:B------:R-:W-:Y:S05]  /*a140*/  @!P0 BRA `(.L_x_1928) ;  /* 0x0000000000448947 */ /* 0x000fea0003800000 */
[----:B------:R-:W-:Y:S01]  /*a150*/  MOV R0, 0x0 ;  /* 0x0000000000007802 */ /* 0x000fe20000000f00 */
[----:B------:R-:W-:Y:S01]  /*a160*/  ULDC.64 UR4, c[0x4][0x90] ;  /* 0x0100240000047ab9 */ /* 0x000fe20000000a00 */
[----:B------:R-:W-:Y:S01]  /*a170*/  ULDC.64 UR6, c[0x4][0x20] ;  /* 0x0100080000067ab9 */ /* 0x000fe20000000a00 */
[----:B-1----:R-:W-:Y:S01]  /*a180*/  IMAD.U32 R4, RZ, RZ, UR4 ;  /* 0x00000004ff047e24 */ /* 0x002fe2000f8e00ff */
        /* <DEDUP_REMOVED lines=12> */
.L_x_1929:
[----:B------:R0:W5:Y:S02]  /*a250*/  LDL R0, [R1+0x74] ;  /* 0x0000740001007983 */ /* 0x0001640000100800 */
.L_x_1928:
[----:B------:R-:W2:Y:S01]  /*a260*/  LDL R49, [R1+0x1d4] ;  /* 0x0001d40001317983 */ /* 0x000ea20000100800 */
[----:B-----5:R-:W-:Y:S01]  /*a270*/  SHF.R.S32.HI R3, RZ, 0x1f, R0 ;  /* 0x0000001fff037819 */ /* 0x020fe20000011400 */
[----:B-1----:R-:W-:Y:S01]  /*a280*/  IMAD.MOV.U32 R4, RZ, RZ, R42 ;  /* 0x000000ffff047224 */ /* 0x002fe200078e002a */
[----:B------:R-:W-:Y:S01]  /*a290*/  LOP3.LUT R11, R70, 0xffffff80, RZ, 0xc0, !PT ;  /* 0xffffff80460b7812 */ /* 0x000fe200078ec0ff */
[----:B------:R-:W-:Y:S01]  /*a2a0*/  IMAD.MOV.U32 R5, RZ, RZ, R43 ;  /* 0x000000ffff057224 */ /* 0x000fe200078e002b */
[CC--:B------:R-:W-:Y:S01]  /*a2b0*/  LEA.HI R8, R3.reuse, R0.reuse, RZ, 0x4 ;  /* 0x0000000003087211 */ /* 0x0c0fe200078f20ff */
[----:B------:R-:W-:Y:S01]  /*a2c0*/  IMAD.MOV.U32 R6, RZ, RZ, R48 ;  /* 0x000000ffff067224 */ /* 0x000fe200078e0030 */
[----:B------:R-:W-:Y:S01]  /*a2d0*/  LEA.HI R3, R3, R0, RZ, 0x5 ;  /* 0x0000000003037211 */ /* 0x000fe200078f28ff */
[----:B------:R-:W-:Y:S01]  /*a2e0*/  IMAD.IADD R12, R154, 0x1, -R11 ;  /* 0x000000019a0c7824 */ /* 0x000fe200078e0a0b */
[----:B------:R-:W-:Y:S01]  /*a2f0*/  LOP3.LUT R9, R8, 0xfffffff0, RZ, 0xc0, !PT ;  /* 0xfffffff008097812 */ /* 0x000fe200078ec0ff */
[----:B------:R-:W-:Y:S01]  /*a300*/  IMAD.MOV.U32 R7, RZ, RZ, R51 ;  /* 0x000000ffff077224 */ /* 0x000fe200078e0033 */
[----:B------:R-:W-:Y:S01]  /*a310*/  LEA.HI R11, R72, R72, RZ, 0x1 ;  /* 0x00000048480b7211 */ /* 0x000fe200078f08ff */
[----:B------:R-:W-:Y:S01]  /*a320*/  IMAD.SHL.U32 R3, R3, 0x20, RZ ;  /* 0x0000002003037824 */ /* 0x000fe200078e00ff */
[----:B------:R-:W-:Y:S01]  /*a330*/  SHF.R.S32.HI R13, RZ, 0x1f, R12 ;  /* 0x0000001fff0d7819 */ /* 0x000fe2000001140c */
[----:B------:R-:W-:Y:S01]  /*a340*/  IMAD.IADD R9, R0, 0x1, -R9 ;  /* 0x0000000100097824 */ /* 0x000fe200078e0a09 */
[----:B------:R1:W-:Y:S01]  /*a350*/  STL.128 [R1+0x110], R4 ;  /* 0x0001100401007387 */ /* 0x0003e20000100c00 */
[----:B------:R-:W-:Y:S01]  /*a360*/  LOP3.LUT R11, R11, 0xfffffe, RZ, 0xc0, !PT ;  /* 0x00fffffe0b0b7812 */ /* 0x000fe200078ec0ff */
[----:B------:R-:W3:Y:S01]  /*a370*/  LDC.64 R74, c[0x0][0xad0] ;  /* 0x0002b400ff4a7b82 */ /* 0x000ee20000000a00 */
[----:B------:R-:W-:Y:S01]  /*a380*/  LOP3.LUT R3, R3, 0xfffffc00, RZ, 0xc0, !PT ;  /* 0xfffffc0003037812 */ /* 0x000fe200078ec0ff */
[----:B------:R-:W-:Y:S01]  /*a390*/  VIADD R14, R37, 0xffffff80 ;  /* 0xffffff80250e7836 */ /* 0x000fe20000000000 */
[----:B------:R-:W-:Y:S01]  /*a3a0*/  SHF.R.S32.HI R10, RZ, 0x1f, R9 ;  /* 0x0000001fff0a7819 */ /* 0x000fe20000011409 */
[----:B------:R-:W-:Y:S01]  /*a3b0*/  IMAD.IADD R11, R72, 0x1, -R11 ;  /* 0x00000001480b7824 */ /* 0x000fe200078e0a0b */
[----:B------:R4:W-:Y:S01]  /*a3c0*/  STL.64 [R1+0xb8], R30 ;  /* 0x0000b81e01007387 */ /* 0x0009e20000100a00 */
[----:B------:R-:W-:Y:S01]  /*a3d0*/  IMAD.MOV.U32 R48, RZ, RZ, RZ ;  /* 0x000000ffff307224 */ /* 0x000fe200078e00ff */
[----:B------:R-:W-:Y:S01]  /*a3e0*/  LEA.HI R10, R10, R9, RZ, 0x3 ;  /* 0x000000090a0a7211 */ /* 0x000fe200078f18ff */
[----:B------:R-:W0:Y:S01]  /*a3f0*/  LDC.64 R154, c[0x0][0xad8] ;  /* 0x0002b600ff9a7b82 */ /* 0x000e220000000a00 */
[----:B------:R-:W-:Y:S01]  /*a400*/  STL [R1+0xcc], R14 ;  /* 0x0000cc0e01007387 */ /* 0x000fe20000100800 */
[----:B------:R-:W-:Y:S03]  /*a410*/  BSSY B0, `(.L_x_1930) ;  /* 0x0000043000007945 */ /* 0x000fe60003800000 */
[----:B------:R4:W-:Y:S01]  /*a420*/  STL.64 [R1+0xc0], R28 ;  /* 0x0000c01c01007387 */ /* 0x0009e20000100a00 */
[C---:B-1----:R-:W-:Y:S01]  /*a430*/  LOP3.LUT R4, R10.reuse, 0xfffffff8, RZ, 0xc0, !PT ;  /* 0xfffffff80a047812 */ /* 0x042fe200078ec0ff */
[----:B------:R-:W-:Y:S01]  /*a440*/  IMAD.SHL.U32 R10, R10, 0x40, RZ ;  /* 0x000000400a0a7824 */ /* 0x000fe200078e00ff */
[-C--:B------:R-:W-:Y:S01]  /*a450*/  LEA.HI R6, R13, R12.reuse, RZ, 0x2 ;  /* 0x0000000c0d067211 */ /* 0x080fe200078f10ff */
[----:B------:R-:W1:Y:S01]  /*a460*/  LDC.64 R172, c[0x0][0xae0] ;  /* 0x0002b800ffac7b82 */ /* 0x000e620000000a00 */
[----:B----4-:R-:W-:Y:S01]  /*a470*/  IADD3 R30, P2, R46, 0x70, RZ ;  /* 0x000000702e1e7810 */ /* 0x010fe20007f5e0ff */
[----:B------:R-:W-:Y:S01]  /*a480*/  IMAD.IADD R4, R9, 0x1, -R4 ;  /* 0x0000000109047824 */ /* 0x000fe200078e0a04 */
[----:B------:R-:W-:Y:S01]  /*a490*/  LOP3.LUT R5, R6, 0x7ffffffc, RZ, 0xc0, !PT ;  /* 0x7ffffffc06057812 */ /* 0x000fe200078ec0ff */
[----:B------:R4:W-:Y:S01]  /*a4a0*/  STL.U8 [R1+0xc8], RZ ;  /* 0x0000c8ff01007387 */ /* 0x0009e20000100000 */
[--C-:B------:R-:W-:Y:S01]  /*a4b0*/  SHF.R.S32.HI R7, RZ, 0x2, R6.reuse ;  /* 0x00000002ff077819 */ /* 0x100fe20000011406 */
[----:B------:R-:W-:Y:S01]  /*a4c0*/  IMAD.SHL.U32 R0, R4, 0x40, RZ ;  /* 0x0000004004007824 */ /* 0x000fe200078e00ff */
[----:B------:R-:W-:Y:S01]  /*a4d0*/  SHF.R.S32.HI R6, RZ, 0x1f, R6 ;  /* 0x0000001fff067819 */ /* 0x000fe20000011406 */
[----:B------:R-:W-:Y:S01]  /*a4e0*/  IMAD.MOV.U32 R29, RZ, RZ, R50 ;  /* 0x000000ffff1d7224 */ /* 0x000fe200078e0032 */
[----:B------:R-:W-:Y:S01]  /*a4f0*/  SHF.R.U32.HI R9, RZ, 0x1, R8 ;  /* 0x00000001ff097819 */ /* 0x000fe20000011608 */
[----:B------:R-:W-:Y:S01]  /*a500*/  IMAD.IADD R8, R12, 0x1, -R5 ;  /* 0x000000010c087824 */ /* 0x000fe200078e0a05 */
[----:B------:R-:W-:Y:S01]  /*a510*/  LEA.HI R6, R6, R7, RZ, 0x3 ;  /* 0x0000000706067211 */ /* 0x000fe200078f18ff */
[----:B------:R-:W-:Y:S01]  /*a520*/  IMAD.MOV.U32 R28, RZ, RZ, R33 ;  /* 0x000000ffff1c7224 */ /* 0x000fe200078e0021 */
[----:B------:R-:W-:Y:S01]  /*a530*/  LOP3.LUT R0, R0, 0x1c0, RZ, 0xc0, !PT ;  /* 0x000001c000007812 */ /* 0x000fe200078ec0ff */
[----:B------:R-:W-:Y:S01]  /*a540*/  IMAD R8, R11, 0x80, R8 ;  /* 0x000000800b087824 */ /* 0x000fe200078e0208 */
[----:B------:R-:W-:Y:S01]  /*a550*/  LEA.HI R12, R13, R12, RZ, 0x5 ;  /* 0x0000000c0d0c7211 */ /* 0x000fe200078f28ff */
[----:B------:R-:W-:Y:S01]  /*a560*/  IMAD.U32 R11, RZ, RZ, UR39 ;  /* 0x00000027ff0b7e24 */ /* 0x000fe2000f8e00ff */
[----:B------:R-:W-:Y:S01]  /*a570*/  LOP3.LUT R6, R6, 0xfffffff8, RZ, 0xc0, !PT ;  /* 0xfffffff806067812 */ /* 0x000fe200078ec0ff */
[----:B------:R-:W-:Y:S01]  /*a580*/  IMAD.SHL.U32 R43, R8, 0x2, RZ ;  /* 0x00000002082b7824 */ /* 0x000fe200078e00ff */
[----:B------:R-:W-:Y:S01]  /*a590*/  LOP3.LUT R9, R0, 0x8, R9, 0xf8, !PT ;  /* 0x0000000800097812 */ /* 0x000fe200078ef809 */
[----:B------:R-:W-:Y:S01]  /*a5a0*/  IMAD.X R31, RZ, RZ, R39, P2 ;  /* 0x000000ffff1f7224 */ /* 0x000fe200010e0627 */
[----:B------:R-:W-:Y:S01]  /*a5b0*/  SHF.R.S32.HI R12, RZ, 0x5, R12 ;  /* 0x00000005ff0c7819 */ /* 0x000fe2000001140c */
[----:B------:R-:W-:Y:S01]  /*a5c0*/  IMAD.IADD R7, R7, 0x1, -R6 ;  /* 0x0000000107077824 */ /* 0x000fe200078e0a06 */
[----:B------:R-:W-:Y:S01]  /*a5d0*/  SHF.R.U32.HI R0, RZ, 0x3, R0 ;  /* 0x00000003ff007819 */ /* 0x000fe20000011600 */
[----:B------:R-:W4:Y:S01]  /*a5e0*/  LDC R6, c[0x0][0x450] ;  /* 0x00011400ff067b82 */ /* 0x000f220000000800 */
[----:B------:R-:W-:Y:S01]  /*a5f0*/  LOP3.LUT R10, R10, 0xfffffe00, RZ, 0xc0, !PT ;  /* 0xfffffe000a0a7812 */ /* 0x000fe200078ec0ff */
[----:B------:R-:W-:Y:S01]  /*a600*/  IMAD R42, R12, 0x10, R7 ;  /* 0x000000100c2a7824 */ /* 0x000fe200078e0207 */
[----:B------:R-:W-:Y:S01]  /*a610*/  LOP3.LUT R0, R9, R0, RZ, 0x3c, !PT ;  /* 0x0000000009007212 */ /* 0x000fe200078e3cff */
[----:B------:R-:W-:Y:S01]  /*a620*/  IMAD.MOV.U32 R7, RZ, RZ, 0x10 ;  /* 0x00000010ff077424 */ /* 0x000fe200078e00ff */
[C---:B------:R-:W-:Y:S01]  /*a630*/  LOP3.LUT P0, RZ, R4.reuse, 0x2, RZ, 0xc0, !PT ;  /* 0x0000000204ff7812 */ /* 0x040fe2000780c0ff */
[----:B------:R-:W-:Y:S01]  /*a640*/  IMAD.MOV.U32 R9, RZ, RZ, 0x20 ;  /* 0x00000020ff097424 */ /* 0x000fe200078e00ff */
[----:B------:R-:W-:Y:S01]  /*a650*/  LOP3.LUT P1, RZ, R4, 0x4, RZ, 0xc0, !PT ;  /* 0x0000000404ff7812 */ /* 0x000fe2000782c0ff */
[----:B------:R-:W4:Y:S01]  /*a660*/  LDC R12, c[0x0][0x288] ;  /* 0x0000a200ff0c7b82 */ /* 0x000f220000000800 */
[----:B------:R-:W-:Y:S01]  /*a670*/  IADD3 R3, R0, R10, R3 ;  /* 0x0000000a00037210 */ /* 0x000fe20007ffe003 */
[----:B------:R-:W-:Y:S01]  /*a680*/  IMAD.U32 R10, RZ, RZ, UR38 ;  /* 0x00000026ff0a7e24 */ /* 0x000fe2000f8e00ff */
[----:B------:R-:W-:Y:S01]  /*a690*/  SEL R8, R7, 0xfffffff0, !P0 ;  /* 0xfffffff007087807 */ /* 0x000fe20004000000 */
[----:B------:R-:W-:Y:S01]  /*a6a0*/  IMAD.U32 R13, RZ, RZ, UR42 ;  /* 0x0000002aff0d7e24 */ /* 0x000fe2000f8e00ff */
[----:B------:R-:W-:Y:S01]  /*a6b0*/  SEL R9, R9, 0xffffffe0, !P1 ;  /* 0xffffffe009097807 */ /* 0x000fe20004800000 */
[----:B------:R-:W-:Y:S01]  /*a6c0*/  IMAD.WIDE.U32 R14, R3, 0x2, R10 ;  /* 0x00000002030e7825 */ /* 0x000fe200078e000a */
[----:B------:R0:W-:Y:S01]  /*a6d0*/  STL.128 [R1+0x100], R28 ;  /* 0x0001001c01007387 */ /* 0x0001e20000100c00 */
[----:B------:R-:W4:Y:S02]  /*a6e0*/  LDC.64 R4, c[0x0][0x448] ;  /* 0x00011200ff047b82 */ /* 0x000f240000000a00 */
[----:B-1----:R-:W-:Y:S01]  /*a6f0*/  IMAD.MOV.U32 R50, RZ, RZ, R172 ;  /* 0x000000ffff327224 */ /* 0x002fe200078e00ac */
[----:B------:R-:W-:Y:S01]  /*a700*/  IADD3 R20, P0, R14, 0x36400, RZ ;  /* 0x000364000e147810 */ /* 0x000fe20007f1e0ff */
[----:B---3--:R-:W-:Y:S01]  /*a710*/  IMAD.MOV.U32 R14, RZ, RZ, R75 ;  /* 0x000000ffff0e7224 */ /* 0x008fe200078e004b */
[----:B------:R1:W-:Y:S01]  /*a720*/  STL.64 [R1+0xb0], R42 ;  /* 0x0000b02a01007387 */ /* 0x0003e20000100a00 */
[----:B------:R-:W-:-:S02]  /*a730*/  IMAD.MOV.U32 R51, RZ, RZ, R173 ;  /* 0x000000ffff337224 */ /* 0x000fc400078e00ad */
[----:B------:R-:W-:Y:S01]  /*a740*/  IMAD.X R21, RZ, RZ, R15, P0 ;  /* 0x000000ffff157224 */ /* 0x000fe200000e060f */
[----:B------:R1:W-:Y:S01]  /*a750*/  STL.64 [R1+0xa0], R8 ;  /* 0x0000a00801007387 */ /* 0x0003e20000100a00 */
[----:B0-----:R-:W-:Y:S02]  /*a760*/  IMAD.MOV.U32 R15, RZ, RZ, R154 ;  /* 0x000000ffff0f7224 */ /* 0x001fe400078e009a */
[----:B------:R-:W-:Y:S01]  /*a770*/  IMAD.MOV.U32 R7, RZ, RZ, R74 ;  /* 0x000000ffff077224 */ /* 0x000fe200078e004a */
[----:B------:R1:W-:Y:S04]  /*a780*/  STL.64 [R1+0xa8], R20 ;  /* 0x0000a81401007387 */ /* 0x0003e80000100a00 */
[----:B----4-:R1:W-:Y:S04]  /*a790*/  STL.128 [R1+0xd0], R12 ;  /* 0x0000d00c01007387 */ /* 0x0103e80000100c00 */
[----:B------:R1:W-:Y:S04]  /*a7a0*/  STL.U8 [R1+0x120], RZ ;  /* 0x000120ff01007387 */ /* 0x0003e80000100000 */
[----:B------:R1:W-:Y:S01]  /*a7b0*/  STL.128 [R1+0xf0], R4 ;  /* 0x0000f00401007387 */ /* 0x0003e20000100c00 */
[----:B--2---:R-:W-:-:S04]  /*a7c0*/  LEA.HI R0, R49, R49, RZ, 0x1 ;  /* 0x0000003131007211 */ /* 0x004fc800078f08ff */
[----:B------:R-:W-:-:S05]  /*a7d0*/  LOP3.LUT R0, R0, 0xfffffffe, RZ, 0xc0, !PT ;  /* 0xfffffffe00007812 */ /* 0x000fca00078ec0ff */
[----:B------:R-:W-:Y:S02]  /*a7e0*/  IMAD.IADD R0, R49, 0x1, -R0 ;  /* 0x0000000131007824 */ /* 0x000fe400078e0a00 */
[----:B------:R-:W-:-:S03]  /*a7f0*/  IMAD.MOV.U32 R49, RZ, RZ, R155 ;  /* 0x000000ffff317224 */ /* 0x000fc600078e009b */
[----:B------:R-:W-:Y:S02]  /*a800*/  SHF.L.U32 R0, R0, 0x1f, RZ ;  /* 0x0000001f00007819 */ /* 0x000fe400000006ff */
[----:B------:R1:W-:Y:S02]  /*a810*/  STL.128 [R1+0xe0], R48 ;  /* 0x0000e03001007387 */ /* 0x0003e40000100c00 */
[----:B------:R-:W0:Y:S02]  /*a820*/  SYNCS.PHASECHK.TRANS64.TRYWAIT P0, [UR43+0x38800], R0 ;  /* 0x03880000ff0075a7 */ /* 0x000e24000800016b */
[----:B01----:R-:W-:Y:S05]  /*a830*/  @!P0 BRA `(.L_x_1931) ;  /* 0x000001ec00bc8947 */ /* 0x003fea0003800000 */
.L_x_2095:
[----:B------:R-:W-:Y:S05]  /*a840*/  BSYNC B0 ;  /* 0x0000000000007941 */ /* 0x000fea0003800000 */
.L_x_1930:
[----:B------:R-:W2:Y:S04]  /*a850*/  LDL R4, [R1] ;  /* 0x0000000001047983 */ /* 0x000ea80000100800 */
[----:B------:R1:W5:Y:S01]  /*a860*/  LDL.64 R12, [R1+0x1c8] ;  /* 0x0001c800010c7983 */ /* 0x0003620000100a00 */
[----:B------:R-:W-:Y:S01]  /*a870*/  IMAD.MOV.U32 R8, RZ, RZ, R64 ;  /* 0x000000ffff087224 */ /* 0x000fe200078e0040 */
[----:B0-----:R-:W-:Y:S01]  /*a880*/  IADD3 R0, P0, R46, 0x410, RZ ;  /* 0x000004102e007810 */ /* 0x001fe20007f1e0ff */
[----:B------:R-:W-:Y:S01]  /*a890*/  IMAD.MOV.U32 R9, RZ, RZ, R67 ;  /* 0x000000ffff097224 */ /* 0x000fe200078e0043 */
[----:B------:R-:W-:Y:S01]  /*a8a0*/  STL.64 [R1+0x128], R24 ;  /* 0x0001281801007387 */ /* 0x000fe20000100a00 */
[----:B------:R-:W-:Y:S01]  /*a8b0*/  IMAD.MOV.U32 R28, RZ, RZ, R68 ;  /* 0x000000ffff1c7224 */ /* 0x000fe200078e0044 */
[----:B------:R-:W-:Y:S01]  /*a8c0*/  BSSY B0, `(.L_x_1932) ;  /* 0x000002e000007945 */ /* 0x000fe20003800000 */
[----:B------:R-:W-:Y:S01]  /*a8d0*/  IMAD.X R3, RZ, RZ, R39, P0 ;  /* 0x000000ffff037224 */ /* 0x000fe200000e0627 */
[----:B------:R0:W-:Y:S01]  /*a8e0*/  STL.128 [R1+0x150], R8 ;  /* 0x0001500801007387 */ /* 0x0001e20000100c00 */
[----:B------:R-:W-:-:S02]  /*a8f0*/  IMAD.MOV.U32 R29, RZ, RZ, R73 ;  /* 0x000000ffff1d7224 */ /* 0x000fc400078e0049 */
[----:B------:R-:W-:Y:S01]  /*a900*/  IMAD.MOV.U32 R30, RZ, RZ, R38 ;  /* 0x000000ffff1e7224 */ /* 0x000fe200078e0026 */
[----:B------:R-:W-:Y:S01]  /*a910*/  STL.64 [R1+0x1c0], R26 ;  /* 0x0001c01a01007387 */ /* 0x000fe20000100a00 */
[----:B------:R-:W-:Y:S02]  /*a920*/  IMAD.MOV.U32 R31, RZ, RZ, R71 ;  /* 0x000000ffff1f7224 */ /* 0x000fe400078e0047 */
[----:B------:R-:W-:Y:S02]  /*a930*/  IMAD.MOV.U32 R37, RZ, RZ, R57 ;  /* 0x000000ffff257224 */ /* 0x000fe400078e0039 */
[----:B------:R-:W-:Y:S01]  /*a940*/  IMAD.MOV.U32 R38, RZ, RZ, R34 ;  /* 0x000000ffff267224 */ /* 0x000fe200078e0022 */
[----:B------:R3:W-:Y:S01]  /*a950*/  STL.128 [R1+0x130], R28 ;  /* 0x0001301c01007387 */ /* 0x0007e20000100c00 */
[----:B0-----:R-:W-:Y:S02]  /*a960*/  IMAD.MOV.U32 R8, RZ, RZ, R44 ;  /* 0x000000ffff087224 */ /* 0x001fe400078e002c */
[----:B------:R-:W-:-:S02]  /*a970*/  IMAD.MOV.U32 R9, RZ, RZ, R45 ;  /* 0x000000ffff097224 */ /* 0x000fc400078e002d */
[----:B------:R-:W-:Y:S02]  /*a980*/  IMAD.MOV.U32 R10, RZ, RZ, R62 ;  /* 0x000000ffff0a7224 */ /* 0x000fe400078e003e */
[----:B------:R-:W-:Y:S02]  /*a990*/  IMAD.MOV.U32 R11, RZ, RZ, R65 ;  /* 0x000000ffff0b7224 */ /* 0x000fe400078e0041 */
[----:B---3--:R-:W-:-:S03]  /*a9a0*/  IMAD.MOV.U32 R29, RZ, RZ, R39 ;  /* 0x000000ffff1d7224 */ /* 0x008fc600078e0027 */
[----:B------:R0:W-:Y:S01]  /*a9b0*/  STL.128 [R1+0x160], R8 ;  /* 0x0001600801007387 */ /* 0x0001e20000100c00 */
[----:B------:R-:W-:Y:S02]  /*a9c0*/  IMAD.MOV.U32 R30, RZ, RZ, R69 ;  /* 0x000000ffff1e7224 */ /* 0x000fe400078e0045 */
[----:B------:R-:W-:Y:S02]  /*a9d0*/  IMAD.MOV.U32 R31, RZ, RZ, R66 ;  /* 0x000000ffff1f7224 */ /* 0x000fe400078e0042 */
[----:B------:R-:W-:Y:S02]  /*a9e0*/  IMAD.MOV.U32 R28, RZ, RZ, R46 ;  /* 0x000000ffff1c7224 */ /* 0x000fe400078e002e */
[----:B------:R-:W-:-:S03]  /*a9f0*/  IMAD.MOV.U32 R39, RZ, RZ, R35 ;  /* 0x000000ffff277224 */ /* 0x000fc600078e0023 */
[----:B------:R-:W-:Y:S04]  /*aa00*/  STL.128 [R1+0x140], R28 ;  /* 0x0001401c01007387 */ /* 0x000fe80000100c00 */
[----:B------:R-:W-:Y:S01]  /*aa10*/  STL.128 [R1+0x190], R36 ;  /* 0x0001902401007387 */ /* 0x000fe20000100c00 */
[----:B0-----:R-:W-:Y:S02]  /*aa20*/  IMAD.MOV.U32 R8, RZ, RZ, R60 ;  /* 0x000000ffff087224 */ /* 0x001fe400078e003c */
[----:B------:R-:W-:Y:S02]  /*aa30*/  IMAD.MOV.U32 R9, RZ, RZ, R63 ;  /* 0x000000ffff097224 */ /* 0x000fe400078e003f */
[----:B------:R-:W-:Y:S02]  /*aa40*/  IMAD.MOV.U32 R10, RZ, RZ, R58 ;  /* 0x000000ffff0a7224 */ /* 0x000fe400078e003a */
[----:B------:R-:W-:-:S05]  /*aa50*/  IMAD.MOV.U32 R11, RZ, RZ, R61 ;  /* 0x000000ffff0b7224 */ /* 0x000fca00078e003d */
[----:B------:R0:W-:Y:S02]  /*aa60*/  STL.128 [R1+0x170], R8 ;  /* 0x0001700801007387 */ /* 0x0001e40000100c00 */
        /* <DEDUP_REMOVED lines=14> */
[----:B------:R1:W-:Y:S01]  /*ab50*/  STL.128 [R1+0x1b0], R8 ;  /* 0x0001b00801007387 */ /* 0x0003e20000100c00 */
[----:B--2---:R-:W-:-:S04]  /*ab60*/  LOP3.LUT R0, R4, 0x1, RZ, 0xfc, !PT ;  /* 0x0000000104007812 */ /* 0x004fc800078efcff */
[----:B------:R-:W-:-:S13]  /*ab70*/  ISETP.NE.AND P1, PT, R0, 0x3, PT ;  /* 0x000000030000780c */ /* 0x000fda0003f25270 */
[----:B-1----:R-:W-:Y:S05]  /*ab80*/  @!P1 BRA `(.L_x_1933) ;  /* 0x0000000000049947 */ /* 0x002fea0003800000 */
[----:B------:R-:W-:Y:S01]  /*ab90*/  BPT.TRAP 0x1 ;  /* 0x000000040000795c */ /* 0x000fe20000300000 */
.L_x_1933:
[----:B------:R-:W-:Y:S05]  /*aba0*/  BSYNC B0 ;  /* 0x0000000000007941 */ /* 0x000fea0003800000 */
.L_x_1932:
[----:B------:R-:W2:Y:S01]  /*abb0*/  LDL.64 R8, [R1+0x18] ;  /* 0x0000180001087983 */ /* 0x000ea20000100a00 */
[----:B-----5:R-:W-:Y:S01]  /*abc0*/  SHF.L.U32 R13, R13, 0x1f, RZ ;  /* 0x0000001f0d0d7819 */ /* 0x020fe200000006ff */
[----:B------:R-:W-:Y:S01]  /*abd0*/  BSSY B0, `(.L_x_1934) ;  /* 0x0000006000007945 */ /* 0x000fe20003800000 */
[----:B--2---:R-:W-:-:S05]  /*abe0*/  MOV R3, R8 ;  /* 0x0000000800037202 */ /* 0x004fca0000000f00 */
[----:B------:R-:W-:-:S04]  /*abf0*/  IMAD R12, R12, 0x8, R3 ;  /* 0x000000080c0c7824 */ /* 0x000fc800078e0203 */
[----:B------:R0:W1:Y:S01]  /*ac00*/  SYNCS.PHASECHK.TRANS64.TRYWAIT P0, [R12+URZ], R13 ;  /* 0x0000000d0c0075a7 */ /* 0x000062000800017f */
[----:B------:R-:W-:Y:S05]  /*ac10*/  @!P1 BRA `(.L_x_1935) ;  /* 0x0000000000049947 */ /* 0x000fea0003800000 */
[----:B------:R-:W-:Y:S01]  /*ac20*/  BPT.TRAP 0x1 ;  /* 0x000000040000795c */ /* 0x000fe20000300000 */
.L_x_1935:
[----:B------:R-:W-:Y:S05]  /*ac30*/  BSYNC B0 ;  /* 0x0000000000007941 */ /* 0x000fea0003800000 */
.L_x_1934:
[----:B------:R-:W-:Y:S04]  /*ac40*/  BSSY B0, `(.L_x_1936) ;  /* 0x0000004000007945 */ /* 0x000fe80003800000 */
[----:B-1----:R-:W-:Y:S05]  /*ac50*/  @P0 BRA `(.L_x_1937) ;  /* 0x0000000000080947 */ /* 0x002fea0003800000 */
[----:B------:R-:W1:Y:S02]  /*ac60*/  SYNCS.PHASECHK.TRANS64.TRYWAIT P0, [R12+URZ], R13 ;  /* 0x0000000d0c0075a7 */ /* 0x000e64000800017f */
[----:B-1----:R-:W-:Y:S05]  /*ac70*/  @!P0 BRA `(.L_x_1938) ;  /* 0x000001e800c48947 */ /* 0x002fea0003800000 */
.L_x_1937:
[----:B------:R-:W-:Y:S05]  /*ac80*/  BSYNC B0 ;  /* 0x0000000000007941 */ /* 0x000fea0003800000 */
.L_x_1936:
[----:B------:R-:W2:Y:S04]  /*ac90*/  LDL R7, [R1+0x1c8] ;  /* 0x0001c80001077983 */ /* 0x000ea80000100800 */
[----:B------:R-:W2:Y:S01]  /*aca0*/  LDL.64 R8, [R1+0x80] ;  /* 0x0000800001087983 */ /* 0x000ea20000100a00 */
[----:B------:R-:W-:Y:S05]  /*acb0*/  WARPSYNC.ALL ;  /* 0x0000000000007948 */ /* 0x000fea0003800000 */
[----:B01----:R-:W3:Y:S04]  /*acc0*/  LDL.64 R12, [R1+0x78] ;  /* 0x00007800010c7983 */ /* 0x003ee80000100a00 */
[----:B------:R-:W4:Y:S04]  /*acd0*/  LDL.64 R10, [R1+0x78] ;  /* 0x00007800010a7983 */ /* 0x000f280000100a00 */
[----:B------:R-:W5:Y:S04]  /*ace0*/  LDL.64 R14, [R1+0x78] ;  /* 0x00007800010e7983 */ /* 0x000f680000100a00 */
[----:B------:R-:W5:Y:S01]  /*acf0*/  LDL.64 R20, [R1+0x78] ;  /* 0x0000780001147983 */ /* 0x000f620000100a00 */
[----:B--2---:R-:W-:Y:S01]  /*ad00*/  IMAD R8, R7, 0x200, R8 ;  /* 0x0000020007087824 */ /* 0x004fe200078e0208 */
[----:B------:R-:W-:-:S02]  /*ad10*/  R2UR UR7, R9 ;  /* 0x00000000090772ca */ /* 0x000fc400000e0000 */
[----:B------:R-:W2:Y:S01]  /*ad20*/  LDL R3, [R1+0x1d4] ;  /* 0x0001d40001037983 */ /* 0x000ea20000100800 */
[----:B------:R-:W-:Y:S01]  /*ad30*/  WARPGROUP.ARRIVE ;  /* 0x00000000000079c5 */ /* 0x000fe20000000000 */
[----:B------:R-:W-:Y:S01]  /*ad40*/  R2UR UR6, R8 ;  /* 0x00000000080672ca */ /* 0x000fe200000e0000 */
[----:B------:R-:W-:Y:S01]  /*ad50*/  BSSY B0, `(.L_x_1939) ;  /* 0x000002e000007945 */ /* 0x000fe20003800000 */
[----:B------:R0:W-:Y:S01]  /*ad60*/  STL [R1+0x60], RZ ;  /* 0x000060ff01007387 */ /* 0x0001e20000100800 */
[----:B---3--:R-:W-:Y:S01]  /*ad70*/  R2UR UR4, R12 ;  /* 0x000000000c0472ca */ /* 0x008fe200000e0000 */
[----:B------:R-:W-:Y:S01]  /*ad80*/  VIADD R12, R8, 0x2 ;  /* 0x00000002080c7836 */ /* 0x000fe20000000000 */
[----:B------:R-:W-:Y:S01]  /*ad90*/  R2UR UR5, R13 ;  /* 0x000000000d0572ca */ /* 0x000fe200000e0000 */
[----:B------:R-:W-:Y:S02]  /*ada0*/  IMAD.MOV.U32 R13, RZ, RZ, R9 ;  /* 0x000000ffff0d7224 */ /* 0x000fe400078e0009 */
[----:B----4-:R-:W-:-:S02]  /*adb0*/  VIADD R10, R10, 0x2 ;  /* 0x000000020a0a7836 */ /* 0x010fc40000000000 */
[----:B-----5:R-:W-:Y:S02]  /*adc0*/  VIADD R14, R14, 0x4 ;  /* 0x000000040e0e7836 */ /* 0x020fe40000000000 */
[----:B------:R-:W-:-:S06]  /*add0*/  VIADD R20, R20, 0x6 ;  /* 0x0000000614147836 */ /* 0x000fcc0000000000 */
[----:B------:R-:W-:Y:S01]  /*ade0*/  HGMMA.64x64x16.F32 R24, gdesc[UR4], RZ, !UPT, gsb0 ;  /* 0x00e00000041879f0 */ /* 0x000fe2000c0008ff */
[----:B------:R-:W-:Y:S02]  /*adf0*/  R2UR UR6, R12 ;  /* 0x000000000c0672ca */ /* 0x000fe400000e0000 */
[----:B------:R-:W-:Y:S02]  /*ae00*/  R2UR UR7, R13 ;  /* 0x000000000d0772ca */ /* 0x000fe400000e0000 */
[----:B------:R-:W-:Y:S01]  /*ae10*/  R2UR UR4, R10 ;  /* 0x000000000a0472ca */ /* 0x000fe200000e0000 */
[C---:B------:R-:W-:Y:S01]  /*ae20*/  VIADD R10, R8.reuse, 0x4 ;  /* 0x00000004080a7836 */ /* 0x040fe20000000000 */
[----:B------:R-:W-:Y:S01]  /*ae30*/  R2UR UR5, R11 ;  /* 0x000000000b0572ca */ /* 0x000fe200000e0000 */
[----:B------:R-:W-:Y:S01]  /*ae40*/  IMAD.MOV.U32 R11, RZ, RZ, R9 ;  /* 0x000000ffff0b7224 */ /* 0x000fe200078e0009 */
[----:B--2---:R-:W-:Y:S01]  /*ae50*/  LEA.HI R0, R3, R3, RZ, 0x1 ;  /* 0x0000000303007211 */ /* 0x004fe200078f08ff */
[----:B------:R-:W-:-:S03]  /*ae60*/  VIADD R8, R8, 0x6 ;  /* 0x0000000608087836 */ /* 0x000fc60000000000 */
[----:B------:R-:W-:Y:S01]  /*ae70*/  LOP3.LUT R4, R0, 0xfffffffe, RZ, 0xc0, !PT ;  /* 0xfffffffe00047812 */ /* 0x000fe200078ec0ff */
[----:B------:R-:W-:-:S04]  /*ae80*/  IMAD.MOV.U32 R0, RZ, RZ, 0x1 ;  /* 0x00000001ff007424 */ /* 0x000fc800078e00ff */
[----:B------:R-:W-:Y:S01]  /*ae90*/  IMAD.IADD R3, R3, 0x1, -R4 ;  /* 0x0000000103037824 */ /* 0x000fe200078e0a04 */
[----:B------:R0:W-:Y:S04]  /*aea0*/  STL [R1+0x60], R0 ;  /* 0x0000600001007387 */ /* 0x0001e80000100800 */
[----:B------:R-:W-:Y:S01]  /*aeb0*/  SHF.L.U32 R3, R3, 0x1f, RZ ;  /* 0x0000001f03037819 */ /* 0x000fe200000006ff */
[----:B------:R0:W-:Y:S04]  /*aec0*/  STL [R1+0x60], R0 ;  /* 0x0000600001007387 */ /* 0x0001e80000100800 */
[----:B------:R0:W-:Y:S04]  /*aed0*/  STL [R1+0x60], R0 ;  /* 0x0000600001007387 */ /* 0x0001e80000100800 */
[----:B------:R0:W-:Y:S01]  /*aee0*/  STL [R1+0x60], R0 ;  /* 0x0000600001007387 */ /* 0x0001e20000100800 */
[----:B------:R-:W-:-:S02]  /*aef0*/  WARPGROUP.DEPBAR.LE gsb0, 0x0 ;  /* 0x00008000000079c5 */ /* 0x000fc40000010000 */
        /* <DEDUP_REMOVED lines=17> */
[----:B------:R-:W1:Y:S02]  /*b010*/  SYNCS.PHASECHK.TRANS64.TRYWAIT P0, [UR43+0x38810], R3 ;  /* 0x03881003ff0075a7 */ /* 0x000e64000800016b */
[----:B01----:R-:W-:Y:S05]  /*b020*/  @!P0 BRA `(.L_x_1940) ;  /* 0x000001e400ec8947 */ /* 0x003fea0003800000 */
.L_x_2096:
[----:B------:R-:W-:Y:S05]  /*b030*/  BSYNC B0 ;  /* 0x0000000000007941 */ /* 0x000fea0003800000 */
.L_x_1939:
[----:B0-----:R-:W2:Y:S04]  /*b040*/  LDL R3, [R1+0x28] ;  /* 0x0000280001037983 */ /* 0x001ea80000100800 */
[----:B------:R0:W5:Y:S01]  /*b050*/  LDL.64 R8, [R1+0x1c8] ;  /* 0x0001c80001087983 */ /* 0x0001620000100a00 */
[----:B------:R-:W-:Y:S01]  /*b060*/  BSSY B0, `(.L_x_1941) ;  /* 0x0000005000007945 */ /* 0x000fe20003800000 */
[----:B--2---:R-:W-:-:S04]  /*b070*/  LOP3.LUT R3, R3, 0x1, RZ, 0xfc, !PT ;  /* 0x0000000103037812 */ /* 0x004fc800078efcff */
[----:B------:R-:W-:-:S13]  /*b080*/  ISETP.NE.AND P1, PT, R3, 0x3, PT ;  /* 0x000000030300780c */ /* 0x000fda0003f25270 */
[----:B0-----:R-:W-:Y:S05]  /*b090*/  @!P1 BRA `(.L_x_1942) ;  /* 0x0000000000049947 */ /* 0x001fea0003800000 */
[----:B------:R-:W-:Y:S01]  /*b0a0*/  BPT.TRAP 0x1 ;  /* 0x000000040000795c */ /* 0x000fe20000300000 */
.L_x_1942:
[----:B------:R-:W-:Y:S05]  /*b0b0*/  BSYNC B0 ;  /* 0x0000000000007941 */ /* 0x000fea0003800000 */
.L_x_1941:
        /* <DEDUP_REMOVED lines=8> */
.L_x_1944:
[----:B------:R-:W-:Y:S05]  /*b140*/  BSYNC B0 ;  /* 0x0000000000007941 */ /* 0x000fea0003800000 */
.L_x_1943:
[----:B------:R-:W-:Y:S04]  /*b150*/  BSSY B0, `(.L_x_1945) ;  /* 0x0000004000007945 */ /* 0x000fe80003800000 */
[----:B-1----:R-:W-:Y:S05]  /*b160*/  @P0 BRA `(.L_x_1946) ;  /* 0x0000000000080947 */ /* 0x002fea0003800000 */
[----:B------:R-:W1:Y:S02]  /*b170*/  SYNCS.PHASECHK.TRANS64.TRYWAIT P0, [R8+URZ], R9 ;  /* 0x00000009080075a7 */ /* 0x000e64000800017f */
[----:B-1----:R-:W-:Y:S05]  /*b180*/  @!P0 BRA `(.L_x_1947) ;  /* 0x000001e400ac8947 */ /* 0x002fea0003800000 */
.L_x_1946:
[----:B------:R-:W-:Y:S05]  /*b190*/  BSYNC B0 ;  /* 0x0000000000007941 */ /* 0x000fea0003800000 */
.L_x_1945:
[----:B------:R-:W2:Y:S04]  /*b1a0*/  LDL R4, [R1+0x68] ;  /* 0x0000680001047983 */ /* 0x000ea80000100800 */
[----:B------:R-:W3:Y:S04]  /*b1b0*/  LDL R3, [R1+0x1c8] ;  /* 0x0001c80001037983 */ /* 0x000ee80000100800 */
[----:B01----:R-:W3:Y:S04]  /*b1c0*/  LDL.64 R8, [R1+0x98] ;  /* 0x0000980001087983 */ /* 0x003ee80000100a00 */
[----:B------:R-:W4:Y:S04]  /*b1d0*/  LDL.64 R10, [R1+0x90] ;  /* 0x00009000010a7983 */ /* 0x000f280000100a00 */
[----:B------:R-:W4:Y:S04]  /*b1e0*/  LDL.64 R12, [R1+0x90] ;  /* 0x00009000010c7983 */ /* 0x000f280000100a00 */
[----:B------:R-:W4:Y:S04]  /*b1f0*/  LDL.64 R14, [R1+0x90] ;  /* 0x00009000010e7983 */ /* 0x000f280000100a00 */
[----:B------:R-:W4:Y:S01]  /*b200*/  LDL.64 R20, [R1+0x90] ;  /* 0x0000900001147983 */ /* 0x000f220000100a00 */
[----:B------:R-:W-:Y:S05]  /*b210*/  WARPSYNC.ALL ;  /* 0x0000000000007948 */ /* 0x000fea0003800000 */
[----:B------:R-:W-:Y:S01]  /*b220*/  WARPGROUP.ARRIVE ;  /* 0x00000000000079c5 */ /* 0x000fe20000000000 */
[----:B------:R-:W4:Y:S04]  /*b230*/  LDL.64 R56, [R1+0x90] ;  /* 0x0000900001387983 */ /* 0x000f280000100a00 */
[----:B------:R-:W4:Y:S01]  /*b240*/  LDL.64 R58, [R1+0x90] ;  /* 0x00009000013a7983 */ /* 0x000f220000100a00 */
[----:B------:R-:W0:Y:S03]  /*b250*/  S2R R7, SR_TID.X ;  /* 0x0000000000077919 */ /* 0x000e260000002100 */
[----:B------:R-:W4:Y:S04]  /*b260*/  LDL.64 R60, [R1+0x90] ;  /* 0x00009000013c7983 */ /* 0x000f280000100a00 */
[----:B------:R-:W4:Y:S04]  /*b270*/  LDL.64 R62, [R1+0x90] ;  /* 0x00009000013e7983 */ /* 0x000f280000100a00 */
[----:B------:R-:W4:Y:S01]  /*b280*/  LDL.64 R64, [R1+0x90] ;  /* 0x0000900001407983 */ /* 0x000f220000100a00 */
[----:B--2---:R-:W-:Y:S01]  /*b290*/  ISETP.NE.U32.AND P0, PT, R4, RZ, PT ;  /* 0x000000ff0400720c */ /* 0x004fe20003f05070 */
[----:B---3--:R-:W-:Y:S01]  /*b2a0*/  IMAD R8, R3, 0x1000, R8 ;  /* 0x0000100003087824 */ /* 0x008fe200078e0208 */
[----:B------:R-:W-:-:S02]  /*b2b0*/  R2UR UR7, R9 ;  /* 0x00000000090772ca */ /* 0x000fc400000e0000 */
[----:B----4-:R-:W-:Y:S02]  /*b2c0*/  R2UR UR4, R10 ;  /* 0x000000000a0472ca */ /* 0x010fe400000e0000 */
[----:B------:R-:W-:Y:S02]  /*b2d0*/  R2UR UR6, R8 ;  /* 0x00000000080672ca */ /* 0x000fe400000e0000 */
[----:B------:R-:W-:-:S05]  /*b2e0*/  R2UR UR5, R11 ;  /* 0x000000000b0572ca */ /* 0x000fca00000e0000 */
[----:B------:R-:W-:-:S08]  /*b2f0*/  VOTEU.ANY UP0, P0 ;  /* 0x00000000003f7886 */ /* 0x000fd00000000100 */
[----:B------:R-:W-:Y:S01]  /*b300*/  HGMMA.64x64x16.F32 R24, gdesc[UR4], R24, UP0, gsb0 ;  /* 0x00e00000041879f0 */ /* 0x000fe2000b800818 */
[----:B------:R-:W-:Y:S02]  /*b310*/  VIADD R12, R12, 0x2 ;  /* 0x000000020c0c7836 */ /* 0x000fe40000000000 */
[----:B------:R-:W-:Y:S02]  /*b320*/  VIADD R10, R8, 0x2 ;  /* 0x00000002080a7836 */ /* 0x000fe40000000000 */
[----:B------:R-:W-:Y:S01]  /*b330*/  IMAD.MOV.U32 R11, RZ, RZ, R9 ;  /* 0x000000ffff0b7224 */ /* 0x000fe200078e0009 */
[----:B------:R-:W-:Y:S02]  /*b340*/  R2UR UR4, R12 ;  /* 0x000000000c0472ca */ /* 0x000fe400000e0000 */
[----:B------:R-:W-:Y:S02]  /*b350*/  R2UR UR6, R10 ;  /* 0x000000000a0672ca */ /* 0x000fe400000e0000 */
[----:B------:R-:W-:-:S02]  /*b360*/  R2UR UR7, R11 ;  /* 0x000000000b0772ca */ /* 0x000fc400000e0000 */
[----:B------:R-:W-:Y:S01]  /*b370*/  R2UR UR5, R13 ;  /* 0x000000000d0572ca */ /* 0x000fe200000e0000 */
[----:B------:R-:W-:Y:S02]  /*b380*/  WARPGROUP.DEPBAR.LE gsb0, 0x0 ;  /* 0x00008000000079c5 */ /* 0x000fe40000010000 */
[----:B------:R-:W-:Y:S01]  /*b390*/  WARPGROUP.ARRIVE ;  /* 0x00000000000079c5 */ /* 0x000fe20000000000 */
[----:B------:R-:W-:Y:S01]  /*b3a0*/  VIADD R14, R14, 0x4 ;  /* 0x000000040e0e7836 */ /* 0x000fe20000000000 */
[----:B------:R-:W2:Y:S08]  /*b3b0*/  LDL.64 R12, [R1+0x90] ;  /* 0x00009000010c7983 */ /* 0x000eb00000100a00 */
[----:B------:R-:W-:Y:S01]  /*b3c0*/  HGMMA.64x64x16.F32 R24, gdesc[UR4], R24, gsb0 ;  /* 0x00e00000041879f0 */ /* 0x000fe20008000818 */
[----:B------:R-:W-:-:S02]  /*b3d0*/  VIADD R10, R8, 0x4 ;  /* 0x00000004080a7836 */ /* 0x000fc40000000000 */
[----:B------:R-:W-:Y:S01]  /*b3e0*/  IMAD.MOV.U32 R11, RZ, RZ, R9 ;  /* 0x000000ffff0b7224 */ /* 0x000fe200078e0009 */
[----:B------:R-:W-:Y:S02]  /*b3f0*/  R2UR UR4, R14 ;  /* 0x000000000e0472ca */ /* 0x000fe400000e0000 */
[----:B------:R-:W-:Y:S02]  /*b400*/  R2UR UR6, R10 ;  /* 0x000000000a0672ca */ /* 0x000fe400000e0000 */
[----:B------:R-:W-:Y:S02]  /*b410*/  R2UR UR7, R11 ;  /* 0x000000000b0772ca */ /* 0x000fe400000e0000 */
[----:B------:R-:W-:Y:S01]  /*b420*/  R2UR UR5, R15 ;  /* 0x000000000f0572ca */ /* 0x000fe200000e0000 */
[----:B------:R-:W-:Y:S02]  /*b430*/  WARPGROUP.DEPBAR.LE gsb0, 0x0 ;  /* 0x00008000000079c5 */ /* 0x000fe40000010000 */
[----:B------:R-:W-:Y:S01]  /*b440*/  WARPGROUP.ARRIVE ;  /* 0x00000000000079c5 */ /* 0x000fe20000000000 */
[----:B------:R-:W-:Y:S01]  /*b450*/  VIADD R20, R20, 0x6 ;  /* 0x0000000614147836 */ /* 0x000fe20000000000 */
[----:B------:R-:W3:Y:S08]  /*b460*/  LDL.64 R14, [R1+0x90] ;  /* 0x00009000010e7983 */ /* 0x000ef00000100a00 */
        /* <DEDUP_REMOVED lines=10> */
[----:B------:R-:W4:Y:S08]  /*b510*/  LDL.64 R20, [R1+0x90] ;  /* 0x0000900001147983 */ /* 0x000f300000100a00 */
        /* <DEDUP_REMOVED lines=20> */
[----:B--2---:R-:W-:Y:S01]  /*b660*/  VIADD R12, R12, 0x204 ;  /* 0x000002040c0c7836 */ /* 0x004fe20000000000 */
        /* <DEDUP_REMOVED lines=10> */
[----:B---3--:R-:W-:Y:S01]  /*b710*/  VIADD R14, R14, 0x206 ;  /* 0x000002060e0e7836 */ /* 0x008fe20000000000 */
        /* <DEDUP_REMOVED lines=10> */
[----:B----4-:R-:W-:Y:S01]  /*b7c0*/  VIADD R20, R20, 0x400 ;  /* 0x0000040014147836 */ /* 0x010fe20000000000 */
        /* <DEDUP_REMOVED lines=84> */
[----:B------:R-:W-:Y:S02]  /*bd10*/  R2UR UR5, R59 ;  /* 0x000000003b0572ca */ /* 0x000fe400000e0000 */
[----:B0-----:R-:W-:Y:S01]  /*bd20*/  SHF.R.U32.HI R7, RZ, 0x7, R7 ;  /* 0x00000007ff077819 */ /* 0x001fe20000011607 */
[----:B------:R-:W-:-:S02]  /*bd30*/  WARPGROUP.DEPBAR.LE gsb0, 0x0 ;  /* 0x00008000000079c5 */ /* 0x000fc40000010000 */
[----:B------:R-:W-:Y:S01]  /*bd40*/  WARPGROUP.ARRIVE ;  /* 0x00000000000079c5 */ /* 0x000fe20000000000 */
[----:B------:R-:W-:Y:S01]  /*bd50*/  VIADD R4, R8, 0x800 ;  /* 0x0000080008047836 */ /* 0x000fe20000000000 */
[----:B----4-:R-:W-:Y:S01]  /*bd60*/  R2UR UR9, R13 ;  /* 0x000000000d0972ca */ /* 0x010fe200000e0000 */
[----:B------:R-:W-:Y:S01]  /*bd70*/  IMAD.MOV.U32 R11, RZ, RZ, R9 ;  /* 0x000000ffff0b7224 */ /* 0x000fe200078e0009 */
[----:B------:R-:W4:Y:S04]  /*bd80*/  LDL.64 R58, [R1+0x90] ;  /* 0x00009000013a7983 */ /* 0x000f280000100a00 */
[----:B------:R-:W-:Y:S01]  /*bd90*/  HGMMA.64x64x16.F32 R24, gdesc[UR4], R24, gsb0 ;  /* 0x00e00000041879f0 */ /* 0x000fe20008000818 */
[----:B------:R-:W0:Y:S01]  /*bda0*/  SHFL.IDX PT, R3, R7, RZ, 0x1f ;  /* 0x00001fff07037589 */ /* 0x000e2200000e0000 */
[----:B------:R-:W-:Y:S01]  /*bdb0*/  R2UR UR11, R11 ;  /* 0x000000000b0b72ca */ /* 0x000fe200000e0000 */
[----:B------:R-:W-:-:S02]  /*bdc0*/  UMOV UR4, 0x1 ;  /* 0x0000000100047882 */ /* 0x000fc40000000000 */
[----:B------:R-:W-:Y:S01]  /*bdd0*/  UISETP.NE.U32.AND UP0, UPT, UR4, URZ, UPT ;  /* 0x0000003f0400728c */ /* 0x000fe2000bf05070 */
[----:B0-----:R-:W-:-:S04]  /*bde0*/  ISETP.GT.AND P0, PT, R3, 0x7f, PT ;  /* 0x0000007f0300780c */ /* 0x001fc80003f04270 */
[----:B------:R-:W-:-:S04]  /*bdf0*/  SEL R3, RZ, 0x2, !P0 ;  /* 0x00000002ff037807 */ /* 0x000fc80004000000 */
[----:B------:R-:W-:Y:S01]  /*be00*/  IADD3 R12, R12, 0x800, R3 ;  /* 0x000008000c0c7810 */ /* 0x000fe20007ffe003 */
[----:B------:R-:W-:-:S03]  /*be10*/  IMAD.IADD R10, R3, 0x1, R4 ;  /* 0x00000001030a7824 */ /* 0x000fc600078e0204 */
[----:B------:R-:W-:Y:S02]  /*be20*/  R2UR UR8, R12 ;  /* 0x000000000c0872ca */ /* 0x000fe400000e0000 */
[----:B------:R-:W-:Y:S01]  /*be30*/  R2UR UR10, R10 ;  /* 0x000000000a0a72ca */ /* 0x000fe200000e0000 */
[----:B------:R-:W-:Y:S02]  /*be40*/  WARPGROUP.DEPBAR.LE gsb0, 0x0 ;  /* 0x00008000000079c5 */ /* 0x000fe40000010000 */
[----:B------:R-:W-:-:S10]  /*be50*/  WARPGROUP.ARRIVE ;  /* 0x00000000000079c5 */ /* 0x000fd40000000000 */
[----:B------:R-:W-:Y:S01]  /*be60*/  HGMMA.64x64x16.F32 R24, gdesc[UR8], R24, UP0, gsb0 ;  /* 0x00e00000081879f0 */ /* 0x000fe2000b800818 */
[----:B------:R-:W-:-:S05]  /*be70*/  IMAD.MOV.U32 R12, RZ, RZ, 0x4 ;  /* 0x00000004ff0c7424 */ /* 0x000fca00078e00ff */
[----:B------:R-:W-:Y:S01]  /*be80*/  SEL R7, R12, 0x2, P0 ;  /* 0x000000020c077807 */ /* 0x000fe20000000000 */
[----:B------:R-:W-:-:S03]  /*be90*/  IMAD.MOV.U32 R11, RZ, RZ, R9 ;  /* 0x000000ffff0b7224 */ /* 0x000fc600078e0009 */
[----:B------:R-:W-:Y:S01]  /*bea0*/  IADD3 R14, R7, 0x800, R14 ;  /* 0x00000800070e7810 */ /* 0x000fe20007ffe00e */
[----:B------:R-:W-:Y:S01]  /*beb0*/  IMAD.IADD R10, R4, 0x1, R7 ;  /* 0x00000001040a7824 */ /* 0x000fe200078e0207 */
[----:B------:R-:W-:Y:S02]  /*bec0*/  R2UR UR7, R11 ;  /* 0x000000000b0772ca */ /* 0x000fe400000e0000 */
[----:B------:R-:W-:Y:S02]  /*bed0*/  R2UR UR4, R14 ;  /* 0x000000000e0472ca */ /* 0x000fe400000e0000 */
[----:B------:R-:W-:Y:S02]  /*bee0*/  R2UR UR6, R10 ;  /* 0x000000000a0672ca */ /* 0x000fe400000e0000 */
[----:B------:R-:W-:Y:S01]  /*bef0*/  R2UR UR5, R15 ;  /* 0x000000000f0572ca */ /* 0x000fe200000e0000 */
[----:B------:R-:W-:Y:S02]  /*bf00*/  WARPGROUP.DEPBAR.LE gsb0, 0x0 ;  /* 0x00008000000079c5 */ /* 0x000fe40000010000 */
[----:B------:R-:W-:-:S10]  /*bf10*/  WARPGROUP.ARRIVE ;  /* 0x00000000000079c5 */ /* 0x000fd40000000000 */
[----:B------:R-:W-:Y:S01]  /*bf20*/  HGMMA.64x64x16.F32 R24, gdesc[UR4], R24, gsb0 ;  /* 0x00e00000041879f0 */ /* 0x000fe20008000818 */
[----:B------:R-:W-:Y:S01]  /*bf30*/  SEL R11, R12, 0x6, !P0 ;  /* 0x000000060c0b7807 */ /* 0x000fe20004000000 */
[----:B------:R-:W-:-:S03]  /*bf40*/  IMAD.MOV.U32 R13, RZ, RZ, R9 ;  /* 0x000000ffff0d7224 */ /* 0x000fc600078e0009 */
[----:B--2---:R-:W-:Y:S01]  /*bf50*/  IADD3 R20, R11, 0x800, R20 ;  /* 0x000008000b147810 */ /* 0x004fe20007ffe014 */
[----:B------:R-:W-:Y:S01]  /*bf60*/  IMAD.IADD R12, R4, 0x1, R11 ;  /* 0x00000001040c7824 */ /* 0x000fe200078e020b */
[----:B------:R-:W-:Y:S02]  /*bf70*/  R2UR UR7, R13 ;  /* 0x000000000d0772ca */ /* 0x000fe400000e0000 */
[----:B------:R-:W-:Y:S02]  /*bf80*/  R2UR UR4, R20 ;  /* 0x00000000140472ca */ /* 0x000fe400000e0000 */
[----:B------:R-:W-:Y:S02]  /*bf90*/  R2UR UR6, R12 ;  /* 0x000000000c0672ca */ /* 0x000fe400000e0000 */
[----:B------:R-:W-:Y:S01]  /*bfa0*/  R2UR UR5, R21 ;  /* 0x00000000150572ca */ /* 0x000fe200000e0000 */
[----:B------:R-:W-:Y:S01]  /*bfb0*/  IMAD.MOV.U32 R4, RZ, RZ, 0x28 ;  /* 0x00000028ff047424 */ /* 0x000fe200078e00ff */
[----:B------:R-:W2:Y:S01]  /*bfc0*/  LDL.64 R20, [R1+0x90] ;  /* 0x0000900001147983 */ /* 0x000ea20000100a00 */
[----:B------:R-:W-:-:S03]  /*bfd0*/  IMAD.MOV.U32 R13, RZ, RZ, 0xa00 ;  /* 0x00000a00ff0d7424 */ /* 0x000fc600078e00ff */
[----:B------:R-:W-:Y:S01]  /*bfe0*/  SEL R4, R4, 0x26, P0 ;  /* 0x0000002604047807 */ /* 0x000fe20000000000 */
[----:B------:R-:W-:Y:S02]  /*bff0*/  WARPGROUP.DEPBAR.LE gsb0, 0x0 ;  /* 0x00008000000079c5 */ /* 0x000fe40000010000 */
[----:B------:R-:W-:-:S06]  /*c000*/  WARPGROUP.ARRIVE ;  /* 0x00000000000079c5 */ /* 0x000fcc0000000000 */
[----:B------:R-:W-:Y:S01]  /*c010*/  HGMMA.64x64x16.F32 R24, gdesc[UR4], R24, gsb0 ;  /* 0x00e00000041879f0 */ /* 0x000fe20008000818 */
[----:B------:R-:W-:-:S05]  /*c020*/  SEL R13, R13, 0x980, P0 ;  /* 0x000009800d0d7807 */ /* 0x000fca0000000000 */
[----:B------:R-:W-:-:S05]  /*c030*/  IMAD.IADD R4, R4, 0x1, R13 ;  /* 0x0000000104047824 */ /* 0x000fca00078e020d */
[----:B------:R-:W-:-:S05]  /*c040*/  LOP3.LUT R13, R4, 0xa06, RZ, 0xc0, !PT ;  /* 0x00000a06040d7812 */ /* 0x000fca00078ec0ff */
[----:B---3--:R-:W-:Y:S02]  /*c050*/  IMAD.IADD R56, R13, 0x1, R56 ;  /* 0x000000010d387824 */ /* 0x008fe400078e0238 */
[----:B------:R-:W-:Y:S02]  /*c060*/  IMAD.IADD R12, R8, 0x1, R13 ;  /* 0x00000001080c7824 */ /* 0x000fe400078e020d */
[----:B------:R-:W-:Y:S01]  /*c070*/  IMAD.MOV.U32 R13, RZ, RZ, R9 ;  /* 0x000000ffff0d7224 */ /* 0x000fe200078e0009 */
[----:B------:R-:W-:Y:S02]  /*c080*/  R2UR UR4, R56 ;  /* 0x00000000380472ca */ /* 0x000fe400000e0000 */
[----:B------:R-:W-:Y:S02]  /*c090*/  R2UR UR6, R12 ;  /* 0x000000000c0672ca */ /* 0x000fe400000e0000 */
[----:B------:R-:W-:Y:S02]  /*c0a0*/  R2UR UR7, R13 ;  /* 0x000000000d0772ca */ /* 0x000fe400000e0000 */
[----:B------:R-:W-:Y:S01]  /*c0b0*/  R2UR UR5, R57 ;  /* 0x00000000390572ca */ /* 0x000fe200000e0000 */
[----:B------:R-:W-:-:S02]  /*c0c0*/  WARPGROUP.DEPBAR.LE gsb0, 0x0 ;  /* 0x00008000000079c5 */ /* 0x000fc40000010000 */
[----:B------:R-:W-:Y:S01]  /*c0d0*/  WARPGROUP.ARRIVE ;  /* 0x00000000000079c5 */ /* 0x000fe20000000000 */
[----:B------:R-:W-:Y:S01]  /*c0e0*/  VIADD R4, R8, 0xa00 ;  /* 0x00000a0008047836 */ /* 0x000fe20000000000 */
[C---:B------:R-:W-:Y:S01]  /*c0f0*/  IADD3 R12, R3.reuse, 0xa00, R60 ;  /* 0x00000a00030c7810 */ /* 0x040fe20007ffe03c */
[----:B------:R-:W-:Y:S01]  /*c100*/  IMAD.MOV.U32 R13, RZ, RZ, R61 ;  /* 0x000000ffff0d7224 */ /* 0x000fe200078e003d */
[----:B------:R-:W3:Y:S06]  /*c110*/  LDL.64 R56, [R1+0x90] ;  /* 0x0000900001387983 */ /* 0x000eec0000100a00 */
[----:B------:R-:W-:Y:S01]  /*c120*/  HGMMA.64x64x16.F32 R24, gdesc[UR4], R24, gsb0 ;  /* 0x00e00000041879f0 */ /* 0x000fe20008000818 */
[----:B------:R-:W-:-:S02]  /*c130*/  IMAD.IADD R14, R3, 0x1, R4 ;  /* 0x00000001030e7824 */ /* 0x000fc400078e0204 */
[----:B------:R-:W-:Y:S01]  /*c140*/  IMAD.MOV.U32 R15, RZ, RZ, R9 ;  /* 0x000000ffff0f7224 */ /* 0x000fe200078e0009 */
[----:B------:R-:W-:Y:S01]  /*c150*/  R2UR UR4, R12 ;  /* 0x000000000c0472ca */ /* 0x000fe200000e0000 */
[----:B------:R-:W3:Y:S01]  /*c160*/  LDL.64 R60, [R1+0x90] ;  /* 0x00009000013c7983 */ /* 0x000ee20000100a00 */
[----:B------:R-:W-:Y:S02]  /*c170*/  R2UR UR6, R14 ;  /* 0x000000000e0672ca */ /* 0x000fe400000e0000 */
[----:B------:R-:W-:Y:S02]  /*c180*/  R2UR UR7, R15 ;  /* 0x000000000f0772ca */ /* 0x000fe400000e0000 */
[----:B------:R-:W-:Y:S01]  /*c190*/  R2UR UR5, R13 ;  /* 0x000000000d0572ca */ /* 0x000fe200000e0000 */
[----:B------:R-:W-:Y:S02]  /*c1a0*/  WARPGROUP.DEPBAR.LE gsb0, 0x0 ;  /* 0x00008000000079c5 */ /* 0x000fe40000010000 */
[----:B------:R-:W-:-:S10]  /*c1b0*/  WARPGROUP.ARRIVE ;  /* 0x00000000000079c5 */ /* 0x000fd40000000000 */
[----:B------:R-:W-:Y:S01]  /*c1c0*/  HGMMA.64x64x16.F32 R24, gdesc[UR4], R24, gsb0 ;  /* 0x00e00000041879f0 */ /* 0x000fe20008000818 */
[C---:B------:R-:W-:Y:S01]  /*c1d0*/  IMAD.IADD R14, R7.reuse, 0x1, R4 ;  /* 0x00000001070e7824 */ /* 0x040fe200078e0204 */
[----:B------:R-:W-:Y:S01]  /*c1e0*/  IADD3 R12, R7, 0xa00, R62 ;  /* 0x00000a00070c7810 */ /* 0x000fe20007ffe03e */
[----:B------:R-:W-:Y:S02]  /*c1f0*/  IMAD.MOV.U32 R13, RZ, RZ, R63 ;  /* 0x000000ffff0d7224 */ /* 0x000fe400078e003f */
[----:B------:R-:W-:Y:S01]  /*c200*/  IMAD.MOV.U32 R15, RZ, RZ, R9 ;  /* 0x000000ffff0f7224 */ /* 0x000fe200078e0009 */
[----:B------:R-:W-:Y:S02]  /*c210*/  R2UR UR6, R14 ;  /* 0x000000000e0672ca */ /* 0x000fe400000e0000 */
[----:B------:R-:W-:Y:S02]  /*c220*/  R2UR UR4, R12 ;  /* 0x000000000c0472ca */ /* 0x000fe400000e0000 */
[----:B------:R-:W-:-:S02]  /*c230*/  R2UR UR7, R15 ;  /* 0x000000000f0772ca */ /* 0x000fc400000e0000 */
[----:B------:R-:W-:Y:S01]  /*c240*/  R2UR UR5, R13 ;  /* 0x000000000d0572ca */ /* 0x000fe200000e0000 */
[----:B------:R-:W-:Y:S02]  /*c250*/  WARPGROUP.DEPBAR.LE gsb0, 0x0 ;  /* 0x00008000000079c5 */ /* 0x000fe40000010000 */
[----:B------:R-:W-:Y:S01]  /*c260*/  WARPGROUP.ARRIVE ;  /* 0x00000000000079c5 */ /* 0x000fe20000000000 */
[C---:B------:R-:W-:Y:S01]  /*c270*/  IMAD.IADD R12, R11.reuse, 0x1, R4 ;  /* 0x000000010b0c7824 */ /* 0x040fe200078e0204 */
[----:B----4-:R-:W-:Y:S01]  /*c280*/  IADD3 R58, R11, 0xa00, R58 ;  /* 0x00000a000b3a7810 */ /* 0x010fe20007ffe03a */
[----:B------:R-:W4:Y:S07]  /*c290*/  LDL.64 R14, [R1+0x90] ;  /* 0x00009000010e7983 */ /* 0x000f2e0000100a00 */
[----:B------:R-:W-:Y:S01]  /*c2a0*/  HGMMA.64x64x16.F32 R24, gdesc[UR4], R24, gsb0 ;  /* 0x00e00000041879f0 */ /* 0x000fe20008000818 */
[----:B------:R-:W-:Y:S01]  /*c2b0*/  IMAD.MOV.U32 R13, RZ, RZ, R9 ;  /* 0x000000ffff0d7224 */ /* 0x000fe200078e0009 */
[----:B------:R-:W-:-:S02]  /*c2c0*/  R2UR UR6, R12 ;  /* 0x000000000c0672ca */ /* 0x000fc400000e0000 */
[----:B------:R-:W-:Y:S02]  /*c2d0*/  R2UR UR4, R58 ;  /* 0x000000003a0472ca */ /* 0x000fe400000e0000 */
[----:B------:R-:W-:Y:S02]  /*c2e0*/  R2UR UR7, R13 ;  /* 0x000000000d0772ca */ /* 0x000fe400000e0000 */
[----:B------:R-:W-:Y:S01]  /*c2f0*/  R2UR UR5, R59 ;  /* 0x000000003b0572ca */ /* 0x000fe200000e0000 */
[----:B------:R-:W-:Y:S02]  /*c300*/  IMAD.MOV.U32 R4, RZ, RZ, 0x30 ;  /* 0x00000030ff047424 */ /* 0x000fe400078e00ff */
[----:B------:R-:W-:-:S03]  /*c310*/  IMAD.MOV.U32 R13, RZ, RZ, 0xc00 ;  /* 0x00000c00ff0d7424 */ /* 0x000fc600078e00ff */
[----:B------:R-:W-:Y:S02]  /*c320*/  SEL R4, R4, 0x2e, P0 ;  /* 0x0000002e04047807 */ /* 0x000fe40000000000 */
[----:B------:R-:W-:Y:S01]  /*c330*/  SEL R13, R13, 0xb80, P0 ;  /* 0x00000b800d0d7807 */ /* 0x000fe20000000000 */
[----:B------:R-:W-:Y:S02]  /*c340*/  WARPGROUP.DEPBAR.LE gsb0, 0x0 ;  /* 0x00008000000079c5 */ /* 0x000fe40000010000 */
[----:B------:R-:W-:-:S06]  /*c350*/  WARPGROUP.ARRIVE ;  /* 0x00000000000079c5 */ /* 0x000fcc0000000000 */
[----:B------:R-:W-:Y:S01]  /*c360*/  HGMMA.64x64x16.F32 R24, gdesc[UR4], R24, gsb0 ;  /* 0x00e00000041879f0 */ /* 0x000fe20008000818 */
[----:B------:R-:W-:-:S05]  /*c370*/  IMAD.IADD R4, R4, 0x1, R13 ;  /* 0x0000000104047824 */ /* 0x000fca00078e020d */
[----:B------:R-:W-:Y:S01]  /*c380*/  LOP3.LUT R59, R4, 0xe06, RZ, 0xc0, !PT ;  /* 0x00000e06043b7812 */ /* 0x000fe200078ec0ff */
[----:B------:R-:W-:-:S04]  /*c390*/  IMAD.MOV.U32 R13, RZ, RZ, R65 ;  /* 0x000000ffff0d7224 */ /* 0x000fc800078e0041 */
[----:B------:R-:W-:Y:S02]  /*c3a0*/  IMAD.IADD R12, R59, 0x1, R64 ;  /* 0x000000013b0c7824 */ /* 0x000fe400078e0240 */
        /* <DEDUP_REMOVED lines=9> */
[C---:B--2---:R-:W-:Y:S01]  /*c440*/  IADD3 R20, R3.reuse, 0xc00, R20 ;  /* 0x00000c0003147810 */ /* 0x044fe20007ffe014 */
[----:B------:R-:W2:Y:S07]  /*c450*/  LDL.64 R58, [R1+0x90] ;  /* 0x00009000013a7983 */ /* 0x000eae0000100a00 */
[----:B------:R-:W-:Y:S01]  /*c460*/  HGMMA.64x64x16.F32 R24, gdesc[UR4], R24, gsb0 ;  /* 0x00e00000041879f0 */ /* 0x000fe20008000818 */
[----:B------:R-:W-:-:S02]  /*c470*/  IMAD.IADD R12, R3, 0x1, R4 ;  /* 0x00000001030c7824 */ /* 0x000fc400078e0204 */
[--C-:B------:R-:W-:Y:S01]  /*c480*/  IMAD.MOV.U32 R13, RZ, RZ, R9.reuse ;  /* 0x000000ffff0d7224 */ /* 0x100fe200078e0009 */
[----:B------:R-:W-:Y:S02]  /*c490*/  R2UR UR4, R20 ;  /* 0x00000000140472ca */ /* 0x000fe400000e0000 */
[----:B------:R-:W-:Y:S02]  /*c4a0*/  R2UR UR6, R12 ;  /* 0x000000000c0672ca */ /* 0x000fe400000e0000 */
[----:B------:R-:W-:Y:S02]  /*c4b0*/  R2UR UR7, R13 ;  /* 0x000000000d0772ca */ /* 0x000fe400000e0000 */
[----:B------:R-:W-:Y:S01]  /*c4c0*/  R2UR UR5, R21 ;  /* 0x00000000150572ca */ /* 0x000fe200000e0000 */
[----:B------:R-:W-:Y:S02]  /*c4d0*/  WARPGROUP.DEPBAR.LE gsb0, 0x0 ;  /* 0x00008000000079c5 */ /* 0x000fe40000010000 */
[----:B------:R-:W-:Y:S01]  /*c4e0*/  WARPGROUP.ARRIVE ;  /* 0x00000000000079c5 */ /* 0x000fe20000000000 */
[C---:B------:R-:W-:Y:S01]  /*c4f0*/  IMAD.IADD R12, R7.reuse, 0x1, R4 ;  /* 0x00000001070c7824 */ /* 0x040fe200078e0204 */
[----:B---3--:R-:W-:Y:S01]  /*c500*/  IADD3 R56, R7, 0xc00, R56 ;  /* 0x00000c0007387810 */ /* 0x008fe20007ffe038 */
[----:B------:R-:W-:Y:S01]  /*c510*/  IMAD.MOV.U32 R13, RZ, RZ, R9 ;  /* 0x000000ffff0d7224 */ /* 0x000fe200078e0009 */
[----:B------:R-:W3:Y:S06]  /*c520*/  LDL.64 R20, [R1+0x90] ;  /* 0x0000900001147983 */ /* 0x000eec0000100a00 */
[----:B------:R-:W-:Y:S01]  /*c530*/  HGMMA.64x64x16.F32 R24, gdesc[UR4], R24, gsb0 ;  /* 0x00e00000041879f0 */ /* 0x000fe20008000818 */
[----:B------:R-:W-:-:S02]  /*c540*/  R2UR UR6, R12 ;  /* 0x000000000c0672ca */ /* 0x000fc400000e0000 */
[----:B------:R-:W-:Y:S02]  /*c550*/  R2UR UR7, R13 ;  /* 0x000000000d0772ca */ /* 0x000fe400000e0000 */
[----:B------:R-:W-:Y:S02]  /*c560*/  R2UR UR4, R56 ;  /* 0x00000000380472ca */ /* 0x000fe400000e0000 */
[----:B------:R-:W-:Y:S01]  /*c570*/  R2UR UR5, R57 ;  /* 0x00000000390572ca */ /* 0x000fe200000e0000 */
[----:B------:R-:W-:Y:S02]  /*c580*/  WARPGROUP.DEPBAR.LE gsb0, 0x0 ;  /* 0x00008000000079c5 */ /* 0x000fe40000010000 */
[----:B------:R-:W-:Y:S01]  /*c590*/  WARPGROUP.ARRIVE ;  /* 0x00000000000079c5 */ /* 0x000fe20000000000 */
[C---:B------:R-:W-:Y:S01]  /*c5a0*/  IMAD.IADD R12, R11.reuse, 0x1, R4 ;  /* 0x000000010b0c7824 */ /* 0x040fe200078e0204 */
[----:B----4-:R-:W-:Y:S01]  /*c5b0*/  IADD3 R14, R11, 0xc00, R14 ;  /* 0x00000c000b0e7810 */ /* 0x010fe20007ffe00e */
[----:B------:R-:W-:Y:S01]  /*c5c0*/  IMAD.MOV.U32 R13, RZ, RZ, R9 ;  /* 0x000000ffff0d7224 */ /* 0x000fe200078e0009 */
[----:B------:R-:W4:Y:S06]  /*c5d0*/  LDL.64 R56, [R1+0x90] ;  /* 0x0000900001387983 */ /* 0x000f2c0000100a00 */
[----:B------:R-:W-:Y:S01]  /*c5e0*/  HGMMA.64x64x16.F32 R24, gdesc[UR4], R24, gsb0 ;  /* 0x00e00000041879f0 */ /* 0x000fe20008000818 */
        /* <DEDUP_REMOVED lines=15> */
[----:B------:R-:W-:Y:S01]  /*c6e0*/  IMAD.IADD R14, R8, 0x1, R15 ;  /* 0x00000001080e7824 */ /* 0x000fe200078e020f */
[----:B------:R-:W-:Y:S01]  /*c6f0*/  R2UR UR5, R13 ;  /* 0x000000000d0572ca */ /* 0x000fe200000e0000 */
[----:B------:R-:W-:Y:S01]  /*c700*/  IMAD.MOV.U32 R15, RZ, RZ, R9 ;  /* 0x000000ffff0f7224 */ /* 0x000fe200078e0009 */
[----:B------:R-:W-:Y:S01]  /*c710*/  R2UR UR4, R12 ;  /* 0x000000000c0472ca */ /* 0x000fe200000e0000 */
[----:B------:R-:W4:Y:S01]  /*c720*/  LDL.64 R60, [R1+0x90] ;  /* 0x00009000013c7983 */ /* 0x000f220000100a00 */
[----:B------:R-:W-:Y:S02]  /*c730*/  R2UR UR6, R14 ;  /* 0x000000000e0672ca */ /* 0x000fe400000e0000 */
[----:B------:R-:W-:Y:S01]  /*c740*/  R2UR UR7, R15 ;  /* 0x000000000f0772ca */ /* 0x000fe200000e0000 */
[----:B------:R-:W-:-:S02]  /*c750*/  WARPGROUP.DEPBAR.LE gsb0, 0x0 ;  /* 0x00008000000079c5 */ /* 0x000fc40000010000 */
[----:B------:R-:W-:Y:S01]  /*c760*/  WARPGROUP.ARRIVE ;  /* 0x00000000000079c5 */ /* 0x000fe20000000000 */
[----:B------:R-:W-:Y:S01]  /*c770*/  VIADD R4, R8, 0xe00 ;  /* 0x00000e0008047836 */ /* 0x000fe20000000000 */
[C---:B--2---:R-:W-:Y:S01]  /*c780*/  IADD3 R58, R3.reuse, 0xe00, R58 ;  /* 0x00000e00033a7810 */ /* 0x044fe20007ffe03a */
[----:B------:R-:W-:Y:S01]  /*c790*/  IMAD.MOV.U32 R13, RZ, RZ, R9 ;  /* 0x000000ffff0d7224 */ /* 0x000fe200078e0009 */
[----:B------:R-:W2:Y:S06]  /*c7a0*/  LDL R15, [R1] ;  /* 0x00000000010f7983 */ /* 0x000eac0000100800 */
[----:B------:R-:W-:Y:S01]  /*c7b0*/  HGMMA.64x64x16.F32 R24, gdesc[UR4], R24, gsb0 ;  /* 0x00e00000041879f0 */ /* 0x000fe20008000818 */
[----:B------:R-:W-:Y:S01]  /*c7c0*/  IMAD.IADD R12, R3, 0x1, R4 ;  /* 0x00000001030c7824 */ /* 0x000fe200078e0204 */
[----:B------:R-:W-:Y:S01]  /*c7d0*/  R2UR UR7, R13 ;  /* 0x000000000d0772ca */ /* 0x000fe200000e0000 */
[----:B------:R0:W5:Y:S01]  /*c7e0*/  LDL R3, [R1+0x1c8] ;  /* 0x0001c80001037983 */ /* 0x0001620000100800 */
[----:B------:R-:W-:-:S02]  /*c7f0*/  R2UR UR4, R58 ;  /* 0x000000003a0472ca */ /* 0x000fc400000e0000 */
[----:B------:R-:W-:Y:S01]  /*c800*/  R2UR UR6, R12 ;  /* 0x000000000c0672ca */ /* 0x000fe200000e0000 */
[----:B------:R0:W5:Y:S01]  /*c810*/  LDL R14, [R1+0xc] ;  /* 0x00000c00010e7983 */ /* 0x0001620000100800 */
[----:B------:R-:W-:Y:S01]  /*c820*/  R2UR UR5, R59 ;  /* 0x000000003b0572ca */ /* 0x000fe200000e0000 */
[----:B------:R-:W-:Y:S02]  /*c830*/  WARPGROUP.DEPBAR.LE gsb0, 0x0 ;  /* 0x00008000000079c5 */ /* 0x000fe40000010000 */
[----:B------:R-:W-:-:S10]  /*c840*/  WARPGROUP.ARRIVE ;  /* 0x00000000000079c5 */ /* 0x000fd40000000000 */
[----:B------:R-:W-:Y:S01]  /*c850*/  HGMMA.64x64x16.F32 R24, gdesc[UR4], R24, gsb0 ;  /* 0x00e00000041879f0 */ /* 0x000fe20008000818 */
[C---:B------:R-:W-:Y:S01]  /*c860*/  IMAD.IADD R12, R7.reuse, 0x1, R4 ;  /* 0x00000001070c7824 */ /* 0x040fe200078e0204 */
[----:B---3--:R-:W-:Y:S01]  /*c870*/  IADD3 R20, R7, 0xe00, R20 ;  /* 0x00000e0007147810 */ /* 0x008fe20007ffe014 */
[----:B------:R-:W-:Y:S01]  /*c880*/  IMAD.MOV.U32 R13, RZ, RZ, R9 ;  /* 0x000000ffff0d7224 */ /* 0x000fe200078e0009 */
[----:B------:R-:W-:Y:S02]  /*c890*/  R2UR UR5, R21 ;  /* 0x00000000150572ca */ /* 0x000fe400000e0000 */
[----:B------:R-:W-:Y:S02]  /*c8a0*/  R2UR UR6, R12 ;  /* 0x000000000c0672ca */ /* 0x000fe400000e0000 */
[----:B------:R-:W-:Y:S02]  /*c8b0*/  R2UR UR7, R13 ;  /* 0x000000000d0772ca */ /* 0x000fe400000e0000 */
[----:B------:R-:W-:Y:S01]  /*c8c0*/  R2UR UR4, R20 ;  /* 0x00000000140472ca */ /* 0x000fe200000e0000 */
[----:B------:R-:W-:-:S02]  /*c8d0*/  WARPGROUP.DEPBAR.LE gsb0, 0x0 ;  /* 0x00008000000079c5 */ /* 0x000fc40000010000 */
[----:B------:R-:W-:-:S10]  /*c8e0*/  WARPGROUP.ARRIVE ;  /* 0x00000000000079c5 */ /* 0x000fd40000000000 */
[----:B------:R-:W-:Y:S01]  /*c8f0*/  HGMMA.64x64x16.F32 R24, gdesc[UR4], R24, gsb0 ;  /* 0x00e00000041879f0 */ /* 0x000fe20008000818 */
[C---:B----4-:R-:W-:Y:S01]  /*c900*/  IADD3 R56, R11.reuse, 0xe00, R56 ;  /* 0x00000e000b387810 */ /* 0x050fe20007ffe038 */
[----:B------:R-:W-:Y:S02]  /*c910*/  IMAD.IADD R10, R11, 0x1, R4 ;  /* 0x000000010b0a7824 */ /* 0x000fe400078e0204 */
[----:B------:R-:W-:Y:S01]  /*c920*/  IMAD.MOV.U32 R11, RZ, RZ, R9 ;  /* 0x000000ffff0b7224 */ /* 0x000fe200078e0009 */
[----:B------:R-:W-:Y:S02]  /*c930*/  R2UR UR4, R56 ;  /* 0x00000000380472ca */ /* 0x000fe400000e0000 */
[----:B------:R-:W-:Y:S02]  /*c940*/  R2UR UR6, R10 ;  /* 0x000000000a0672ca */ /* 0x000fe400000e0000 */
[----:B------:R-:W-:Y:S02]  /*c950*/  R2UR UR7, R11 ;  /* 0x000000000b0772ca */ /* 0x000fe400000e0000 */
[----:B------:R-:W-:Y:S01]  /*c960*/  R2UR UR5, R57 ;  /* 0x00000000390572ca */ /* 0x000fe200000e0000 */
[----:B------:R-:W-:-:S02]  /*c970*/  IMAD.MOV.U32 R4, RZ, RZ, 0x40 ;  /* 0x00000040ff047424 */ /* 0x000fc400078e00ff */
        /* <DEDUP_REMOVED lines=8> */
[----:B------:R-:W-:Y:S02]  /*ca00*/  IMAD.MOV.U32 R11, RZ, RZ, R9 ;  /* 0x000000ffff0b7224 */ /* 0x000fe400078e0009 */
[----:B------:R-:W-:Y:S02]  /*ca10*/  IMAD.MOV.U32 R9, RZ, RZ, R61 ;  /* 0x000000ffff097224 */ /* 0x000fe400078e003d */
[----:B------:R-:W-:Y:S02]  /*ca20*/  IMAD.IADD R10, R8, 0x1, R7 ;  /* 0x00000001080a7824 */ /* 0x000fe400078e0207 */
[----:B------:R-:W-:Y:S01]  /*ca30*/  IMAD.IADD R8, R7, 0x1, R60 ;  /* 0x0000000107087824 */ /* 0x000fe200078e023c */
[----:B------:R-:W-:Y:S02]  /*ca40*/  R2UR UR7, R11 ;  /* 0x000000000b0772ca */ /* 0x000fe400000e0000 */
[----:B------:R-:W-:-:S02]  /*ca50*/  R2UR UR6, R10 ;  /* 0x000000000a0672ca */ /* 0x000fc400000e0000 */
[----:B------:R-:W-:Y:S02]  /*ca60*/  R2UR UR4, R8 ;  /* 0x00000000080472ca */ /* 0x000fe400000e0000 */
[----:B------:R-:W-:Y:S01]  /*ca70*/  R2UR UR5, R9 ;  /* 0x00000000090572ca */ /* 0x000fe200000e0000 */
[----:B------:R0:W-:Y:S04]  /*ca80*/  STL [R1+0x68], R0 ;  /* 0x0000680001007387 */ /* 0x0001e80000100800 */
[----:B------:R0:W-:Y:S04]  /*ca90*/  STL [R1+0x68], R0 ;  /* 0x0000680001007387 */ /* 0x0001e80000100800 */
[----:B------:R0:W-:Y:S04]  /*caa0*/  STL [R1+0x68], R0 ;  /* 0x0000680001007387 */ /* 0x0001e80000100800 */
[----:B------:R0:W-:Y:S04]  /*cab0*/  STL [R1+0x68], R0 ;  /* 0x0000680001007387 */ /* 0x0001e80000100800 */
[----:B------:R0:W-:Y:S01]  /*cac0*/  STL [R1+0x68], R0 ;  /* 0x0000680001007387 */ /* 0x0001e20000100800 */
[----:B------:R-:W-:-:S02]  /*cad0*/  WARPGROUP.DEPBAR.LE gsb0, 0x0 ;  /* 0x00008000000079c5 */ /* 0x000fc40000010000 */
[----:B------:R-:W-:-:S06]  /*cae0*/  WARPGROUP.ARRIVE ;  /* 0x00000000000079c5 */ /* 0x000fcc0000000000 */
[----:B------:R-:W-:Y:S01]  /*caf0*/  HGMMA.64x64x16.F32 R24, gdesc[UR4], R24, gsb0 ;  /* 0x00e00000041879f0 */ /* 0x000fe20008000818 */
        /* <DEDUP_REMOVED lines=24> */
[----:B--2---:R-:W-:-:S03]  /*cc80*/  LOP3.LUT R4, R15, 0x1, RZ, 0xfc, !PT ;  /* 0x000000010f047812 */ /* 0x004fc600078efcff */
[----:B------:R0:W-:Y:S04]  /*cc90*/  STL [R1+0x68], R0 ;  /* 0x0000680001007387 */ /* 0x0001e80000100800 */
[----:B------:R0:W-:Y:S04]  /*cca0*/  STL [R1+0x68], R0 ;  /* 0x0000680001007387 */ /* 0x0001e80000100800 */
[----:B------:R0:W-:Y:S01]  /*ccb0*/  STL [R1+0x68], R0 ;  /* 0x0000680001007387 */ /* 0x0001e20000100800 */
[----:B------:R-:W-:Y:S01]  /*ccc0*/  ISETP.NE.AND P0, PT, R4, 0x3, PT ;  /* 0x000000030400780c */ /* 0x000fe20003f05270 */
[----:B------:R-:W-:-:S02]  /*ccd0*/  WARPGROUP.DEPBAR.LE gsb0, 0x0 ;  /* 0x00008000000079c5 */ /* 0x000fc40000010000 */
[----:B------:R-:W-:Y:S10]  /*cce0*/  BSSY B0, `(.L_x_1948) ;  /* 0x0000003000007945 */ /* 0x000ff40003800000 */
[----:B0-----:R-:W-:Y:S05]  /*ccf0*/  @!P0 BRA `(.L_x_1949) ;  /* 0x0000000000048947 */ /* 0x001fea0003800000 */
[----:B------:R-:W-:Y:S01]  /*cd00*/  BPT.TRAP 0x1 ;  /* 0x000000040000795c */ /* 0x000fe20000300000 */
.L_x_1949:
[----:B------:R-:W-:Y:S05]  /*cd10*/  BSYNC B0 ;  /* 0x0000000000007941 */ /* 0x000fea0003800000 */
.L_x_1948:
[----:B------:R-:W2:Y:S02]  /*cd20*/  LDL.64 R8, [R1+0x20] ;  /* 0x0000200001087983 */ /* 0x000ea40000100a00 */
[----:B--2---:R-:W-:-:S05]  /*cd30*/  MOV R0, R8 ;  /* 0x0000000800007202 */ /* 0x004fca0000000f00 */
[----:B-----5:R-:W-:-:S05]  /*cd40*/  IMAD R3, R3, 0x8, R0 ;  /* 0x0000000803037824 */ /* 0x020fca00078e0200 */
[----:B------:R-:W-:-:S04]  /*cd50*/  PRMT R3, R14, 0x654, R3 ;  /* 0x000006540e037816 */ /* 0x000fc80000000003 */
[----:B------:R0:W-:Y:S01]  /*cd60*/  SYNCS.ARRIVE.TRANS64.RED.A1T0 RZ, [R3+URZ], RZ ;  /* 0x000000ff03ff79a7 */ /* 0x0001e2000810043f */
[----:B------:R-:W2:Y:S04]  /*cd70*/  LDL.64 R56, [R1+0x100] ;  /* 0x0001000001387983 */ /* 0x000ea80000100a00 */
[----:B------:R-:W3:Y:S04]  /*cd80*/  LDL R0, [R1+0xcc] ;  /* 0x0000cc0001007983 */ /* 0x000ee80000100800 */
[----:B------:R-:W4:Y:S04]  /*cd90*/  LDL.64 R20, [R1+0xf0] ;  /* 0x0000f00001147983 */ /* 0x000f280000100a00 */
[----:B0-----:R-:W4:Y:S04]  /*cda0*/  LDL R3, [R1+0x50] ;  /* 0x0000500001037983 */ /* 0x001f280000100800 */
[----:B------:R-:W4:Y:S04]  /*cdb0*/  LDL R4, [R1+0xf8] ;  /* 0x0000f80001047983 */ /* 0x000f280000100800 */
[----:B------:R-:W4:Y:S04]  /*cdc0*/  LDL.128 R8, [R1+0xd0] ;  /* 0x0000d00001087983 */ /* 0x000f280000100c00 */
[----:B------:R-:W4:Y:S04]  /*cdd0*/  LDL.128 R12, [R1+0xe0] ;  /* 0x0000e000010c7983 */ /* 0x000f280000100c00 */
[----:B--2---:R-:W2:Y:S01]  /*cde0*/  LD.E R56, desc[UR36][R56.64] ;  /* 0x0000002438387980 */ /* 0x004ea2000c101900 */
[----:B---3--:R-:W-:-:S02]  /*cdf0*/  SHF.R.S32.HI R7, RZ, 0x1f, R0 ;  /* 0x0000001fff077819 */ /* 0x008fc40000011400 */
[----:B----4-:R-:W-:Y:S01]  /*ce00*/  ISETP.NE.AND P0, PT, R20, 0x1, PT ;  /* 0x000000011400780c */ /* 0x010fe20003f05270 */
[----:B------:R-:W-:Y:S01]  /*ce10*/  BSSY B0, `(.L_x_1950) ;  /* 0x000007d000007945 */ /* 0x000fe20003800000 */
[----:B------:R-:W-:Y:S01]  /*ce20*/  ISETP.GE.AND P1, PT, R13, 0x1, PT ;  /* 0x000000010d00780c */ /* 0x000fe20003f26270 */
[----:B--2---:R-:W-:-:S04]  /*ce30*/  FMUL.FTZ R29, R29, R56 ;  /* 0x000000381d1d7220 */ /* 0x004fc80000410000 */
[----:B------:R0:W1:Y:S02]  /*ce40*/  MUFU.TANH R57, R29 ;  /* 0x0000001d00397308 */ /* 0x0000640000002400 */
[----:B0-----:R-:W-:-:S04]  /*ce50*/  LEA.HI R29, R7, R0, RZ, 0x7 ;  /* 0x00000000071d7211 */ /* 0x001fc800078f38ff */
[----:B------:R-:W-:Y:S01]  /*ce60*/  LOP3.LUT R29, R29, 0xffffff80, RZ, 0xc0, !PT ;  /* 0xffffff801d1d7812 */ /* 0x000fe200078ec0ff */
[-C--:B------:R-:W-:Y:S01]  /*ce70*/  FMUL.FTZ R30, R30, R56.reuse ;  /* 0x000000381e1e7220 */ /* 0x080fe20000410000 */
[----:B------:R-:W-:-:S03]  /*ce80*/  FMUL.FTZ R33, R33, R56 ;  /* 0x0000003821217220 */ /* 0x000fc60000410000 */
[----:B------:R-:W-:Y:S01]  /*ce90*/  IMAD.IADD R29, R0, 0x1, -R29 ;  /* 0x00000001001d7824 */ /* 0x000fe200078e0a1d */
[----:B------:R0:W2:Y:S01]  /*cea0*/  MUFU.TANH R58, R30 ;  /* 0x0000001e003a7308 */ /* 0x0000a20000002400 */
[-C--:B------:R-:W-:Y:S01]  /*ceb0*/  FMUL.FTZ R31, R31, R56.reuse ;  /* 0x000000381f1f7220 */ /* 0x080fe20000410000 */
[----:B------:R-:W-:-:S06]  /*cec0*/  FMUL.FTZ R32, R32, R56 ;  /* 0x0000003820207220 */ /* 0x000fcc0000410000 */
[----:B------:R3:W4:Y:S01]  /*ced0*/  MUFU.TANH R61, R33 ;  /* 0x00000021003d7308 */ /* 0x0007220000002400 */
[----:B0-----:R-:W-:-:S07]  /*cee0*/  SHF.R.S32.HI R30, RZ, 0x1f, R29 ;  /* 0x0000001fff1e7819 */ /* 0x001fce000001141d */
[----:B------:R0:W1:Y:S01]  /*cef0*/  MUFU.TANH R59, R31 ;  /* 0x0000001f003b7308 */ /* 0x0000620000002400 */
[----:B---3--:R-:W-:-:S04]  /*cf00*/  LEA.HI R33, R7, R0, RZ, 0x2 ;  /* 0x0000000007217211 */ /* 0x008fc800078f10ff */
[----:B------:R-:W-:Y:S02]  /*cf10*/  LOP3.LUT R33, R33, 0xfffffffc, RZ, 0xc0, !PT ;  /* 0xfffffffc21217812 */ /* 0x000fe400078ec0ff */
[-C--:B0-----:R-:W-:Y:S01]  /*cf20*/  LEA.HI R31, R30, R29.reuse, RZ, 0x2 ;  /* 0x0000001d1e1f7211 */ /* 0x081fe200078f10ff */
[----:B------:R0:W3:Y:S03]  /*cf30*/  MUFU.TANH R60, R32 ;  /* 0x00000020003c7308 */ /* 0x0000e60000002400 */
[----:B------:R-:W-:Y:S01]  /*cf40*/  SHF.R.S32.HI R7, RZ, 0x2, R31 ;  /* 0x00000002ff077819 */ /* 0x000fe2000001141f */
[----:B------:R-:W-:Y:S01]  /*cf50*/  IMAD.IADD R33, R0, 0x1, -R33 ;  /* 0x0000000100217824 */ /* 0x000fe200078e0a21 */
[----:B------:R-:W-:Y:S02]  /*cf60*/  LEA.HI R30, R30, R29, RZ, 0x5 ;  /* 0x0000001d1e1e7211 */ /* 0x000fe400078f28ff */
[----:B0-----:R-:W-:-:S04]  /*cf70*/  SHF.R.S32.HI R32, RZ, 0x1f, R31 ;  /* 0x0000001fff207819 */ /* 0x001fc8000001141f */
[----:B------:R-:W-:Y:S02]  /*cf80*/  LEA.HI R32, R32, R7, RZ, 0x3 ;  /* 0x0000000720207211 */ /* 0x000fe400078f18ff */
[----:B------:R-:W-:Y:S02]  /*cf90*/  SHF.R.S32.HI R30, RZ, 0x5, R30 ;  /* 0x00000005ff1e7819 */ /* 0x000fe4000001141e */
[----:B------:R-:W-:Y:S02]  /*cfa0*/  LOP3.LUT R32, R32, 0xfffffff8, RZ, 0xc0, !PT ;  /* 0xfffffff820207812 */ /* 0x000fe400078ec0ff */
[----:B------:R-:W-:Y:S01]  /*cfb0*/  LEA.HI R0, R33, R33, RZ, 0x1 ;  /* 0x0000002121007211 */ /* 0x000fe200078f08ff */
[----:B------:R-:W-:Y:S02]  /*cfc0*/  IMAD R3, R3, 0x4, R30 ;  /* 0x0000000403037824 */ /* 0x000fe400078e021e */
[----:B------:R-:W-:Y:S01]  /*cfd0*/  IMAD.IADD R32, R7, 0x1, -R32 ;  /* 0x0000000107207824 */ /* 0x000fe200078e0a20 */
[----:B------:R-:W-:-:S03]  /*cfe0*/  LOP3.LUT R0, R0, 0x1ffffffe, RZ, 0xc0, !PT ;  /* 0x1ffffffe00007812 */ /* 0x000fc600078ec0ff */
[----:B------:R-:W-:Y:S02]  /*cff0*/  IMAD.U32 R3, R3, 0x10, R32 ;  /* 0x0000001003037824 */ /* 0x000fe400078e0020 */
[----:B------:R-:W-:-:S04]  /*d000*/  IMAD.IADD R0, R33, 0x1, -R0 ;  /* 0x0000000121007824 */ /* 0x000fc800078e0a00 */
[----:B------:R-:W-:-:S04]  /*d010*/  IMAD R20, R0, 0x8, R3 ;  /* 0x0000000800147824 */ /* 0x000fc800078e0203 */
[----:B------:R-:W-:-:S04]  /*d020*/  @P0 IMAD.HI.U32 R21, R20, R21, RZ ;  /* 0x0000001514150227 */ /* 0x000fc800078e00ff */
[----:B------:R-:W-:Y:S01]  /*d030*/  IMAD.MOV.U32 R0, RZ, RZ, -0x40 ;  /* 0xffffffc0ff007424 */ /* 0x000fe200078e00ff */
[----:B------:R-:W-:-:S03]  /*d040*/  @P0 SHF.R.U32.HI R20, RZ, R4, R21 ;  /* 0x00000004ff140219 */ /* 0x000fc60000011615 */
[----:B------:R-:W-:Y:S01]  /*d050*/  IMAD R4, R177, R0, 0x41 ;  /* 0x00000041b1047424 */ /* 0x000fe200078e0200 */
[----:B------:R-:W-:Y:S01]  /*d060*/  LOP3.LUT R0, R31, 0x7ffffffc, RZ, 0xc0, !PT ;  /* 0x7ffffffc1f007812 */ /* 0x000fe200078ec0ff */
[----:B------:R-:W0:Y:S01]  /*d070*/  SHFL.IDX PT, R62, R20, RZ, 0x1c1f ;  /* 0x001c1fff143e7589 */ /* 0x000e2200000e0000 */
        /* <DEDUP_REMOVED lines=25> */
[----:B------:R-:W-:-:S02]  /*d210*/  IMAD.IADD R0, R29, 0x1, -R0 ;  /* 0x000000011d007824 */ /* 0x000fc400078e0a00 */
[-C--:B------:R-:W-:Y:S01]  /*d220*/  FMUL.FTZ R55, R55, R56.reuse ;  /* 0x0000003837377220 */ /* 0x080fe20000410000 */
[----:B------:R-:W-:Y:S02]  /*d230*/  IMAD.IADD R3, R9, 0x1, R4 ;  /* 0x0000000109037824 */ /* 0x000fe400078e0204 */
[----:B------:R-:W-:Y:S01]  /*d240*/  FMUL.FTZ R51, R51, R56 ;  /* 0x0000003833337220 */ /* 0x000fe20000410000 */
[----:B------:R-:W-:Y:S01]  /*d250*/  LEA R30, R177, 0xffffffc0, 0x6 ;  /* 0xffffffc0b11e7811 */ /* 0x000fe200078e30ff */
[----:B------:R-:W-:Y:S01]  /*d260*/  IMAD R7, R0, -0x2, R3 ;  /* 0xfffffffe00077824 */ /* 0x000fe200078e0203 */
[----:B------:R-:W0:Y:S03]  /*d270*/  MUFU.TANH R24, R24 ;  /* 0x0000001800187308 */ /* 0x000e260000002400 */
[----:B------:R-:W-:Y:S02]  /*d280*/  IMAD.IADD R3, R9, 0x1, -R30 ;  /* 0x0000000109037824 */ /* 0x000fe400078e0a1e */
[----:B------:R-:W-:Y:S01]  /*d290*/  IMAD.IADD R4, R7, 0x1, -R8 ;  /* 0x0000000107047824 */ /* 0x000fe200078e0a08 */
[----:B------:R-:W-:-:S02]  /*d2a0*/  LOP3.LUT R7, RZ, R10, RZ, 0x33, !PT ;  /* 0x0000000aff077212 */ /* 0x000fc400078e33ff */
[----:B------:R-:W0:Y:S01]  /*d2b0*/  MUFU.TANH R25, R25 ;  /* 0x0000001900197308 */ /* 0x000e220000002400 */
[----:B------:R-:W-:-:S07]  /*d2c0*/  IMAD R21, R0, -0x2, R3 ;  /* 0xfffffffe00157824 */ /* 0x000fce00078e0203 */
[----:B------:R-:W0:Y:S01]  /*d2d0*/  MUFU.TANH R26, R26 ;  /* 0x0000001a001a7308 */ /* 0x000e220000002400 */
[----:B------:R-:W-:-:S07]  /*d2e0*/  IMAD.IADD R56, R4, 0x1, R11 ;  /* 0x0000000104387824 */ /* 0x000fce00078e020b */
        /* <DEDUP_REMOVED lines=20> */
[----:B------:R-:W0:Y:S08]  /*d430*/  MUFU.TANH R52, R52 ;  /* 0x0000003400347308 */ /* 0x000e300000002400 */
[----:B------:R-:W0:Y:S08]  /*d440*/  MUFU.TANH R53, R53 ;  /* 0x0000003500357308 */ /* 0x000e300000002400 */
[----:B------:R-:W1:Y:S08]  /*d450*/  MUFU.TANH R54, R54 ;  /* 0x0000003600367308 */ /* 0x000e700000002400 */
[----:B------:R-:W1:Y:S01]  /*d460*/  MUFU.TANH R55, R55 ;  /* 0x0000003700377308 */ /* 0x000e620000002400 */
[----:B------:R-:W-:Y:S01]  /*d470*/  IMAD.IADD R11, R4, 0x1, R7 ;  /* 0x00000001040b7824 */ /* 0x000fe200078e0207 */
[----:B0-----:R-:W-:Y:S01]  /*d480*/  VIADDMNMX R4, R62, R56, R21, PT ;  /* 0x000000383e047246 */ /* 0x001fe20003800115 */
[----:B------:R-:W-:-:S02]  /*d490*/  IMAD.IADD R12, R12, 0x1, -R30 ;  /* 0x000000010c0c7824 */ /* 0x000fc400078e0a1e */
[----:B------:R-:W-:Y:S01]  /*d4a0*/  IMAD.IADD R3, R11, 0x1, R62 ;  /* 0x000000010b037824 */ /* 0x000fe200078e023e */
[----:B--234-:R-:W-:Y:S06]  /*d4b0*/  @!P1 BRA `(.L_x_1951) ;  /* 0x0000000000489947 */ /* 0x01cfec0003800000 */
[----:B------:R-:W-:Y:S01]  /*d4c0*/  IADD3 R7, -R8, R9, R62 ;  /* 0x0000000908077210 */ /* 0x000fe20007ffe13e */
[----:B------:R-:W-:Y:S03]  /*d4d0*/  BSSY B1, `(.L_x_1952) ;  /* 0x000000c000017945 */ /* 0x000fe60003800000 */
[----:B------:R-:W-:-:S13]  /*d4e0*/  ISETP.GT.AND P0, PT, R7, -0x1, PT ;  /* 0xffffffff0700780c */ /* 0x000fda0003f04270 */
[----:B------:R-:W-:Y:S05]  /*d4f0*/  @P0 BRA `(.L_x_1953) ;  /* 0x0000000000180947 */ /* 0x000fea0003800000 */
[----:B------:R-:W-:Y:S02]  /*d500*/  ISETP.NE.AND P0, PT, R13, 0x1, PT ;  /* 0x000000010d00780c */ /* 0x000fe40003f05270 */
[----:B------:R-:W-:-:S11]  /*d510*/  LOP3.LUT R7, RZ, R7, RZ, 0x33, !PT ;  /* 0x00000007ff077212 */ /* 0x000fd600078e33ff */
[----:B------:R-:W-:-:S05]  /*d520*/  @P0 IMAD.HI.U32 R10, R7, R14, RZ ;  /* 0x0000000e070a0227 */ /* 0x000fca00078e00ff */
[----:B------:R-:W-:-:S04]  /*d530*/  @P0 SHF.R.U32.HI R7, RZ, R15, R10 ;  /* 0x0000000fff070219 */ /* 0x000fc8000001160a */
[----:B------:R-:W-:Y:S01]  /*d540*/  LOP3.LUT R7, RZ, R7, RZ, 0x33, !PT ;  /* 0x00000007ff077212 */ /* 0x000fe200078e33ff */
[----:B------:R-:W-:Y:S06]  /*d550*/  BRA `(.L_x_1954) ;  /* 0x00000000000c7947 */ /* 0x000fec0003800000 */
.L_x_1953:
[----:B------:R-:W-:-:S13]  /*d560*/  ISETP.NE.AND P0, PT, R13, 0x1, PT ;  /* 0x000000010d00780c */ /* 0x000fda0003f05270 */
[----:B------:R-:W-:-:S05]  /*d570*/  @P0 IMAD.HI.U32 R10, R7, R14, RZ ;  /* 0x0000000e070a0227 */ /* 0x000fca00078e00ff */
[----:B------:R-:W-:-:S07]  /*d580*/  @P0 SHF.R.U32.HI R7, RZ, R15, R10 ;  /* 0x0000000fff070219 */ /* 0x000fce000001160a */
.L_x_1954:
[----:B------:R-:W-:Y:S05]  /*d590*/  BSYNC B1 ;  /* 0x0000000000017941 */ /* 0x000fea0003800000 */
.L_x_1952:
[----:B------:R-:W-:-:S04]  /*d5a0*/  IMAD R7, R7, R13, -R30 ;  /* 0x0000000d07077224 */ /* 0x000fc800078e0a1e */
[----:B------:R-:W-:-:S05]  /*d5b0*/  IMAD R10, R0, -0x2, R7 ;  /* 0xfffffffe000a7824 */ /* 0x000fca00078e0207 */
[----:B------:R-:W-:Y:S02]  /*d5c0*/  VIMNMX R3, R3, R10, !PT ;  /* 0x0000000a03037248 */ /* 0x000fe40007fe0100 */
[----:B------:R-:W-:-:S07]  /*d5d0*/  VIADDMNMX R4, R10, R13, R4, PT ;  /* 0x0000000d0a047246 */ /* 0x000fce0003800104 */
.L_x_1951:
[----:B------:R-:W-:Y:S05]  /*d5e0*/  BSYNC B0 ;  /* 0x0000000000007941 */ /* 0x000fea0003800000 */
.L_x_1950:
[C---:B------:R-:W-:Y:S01]  /*d5f0*/  ISETP.GE.AND P1, PT, R12.reuse, 0x9, PT ;  /* 0x000000090c00780c */ /* 0x040fe20003f26270 */
[----:B------:R-:W0:Y:S01]  /*d600*/  SHFL.IDX PT, R20, R20, 0x1, 0x1c1f ;  /* 0x003c1f0014147f89 */ /* 0x000e2200000e0000 */
[----:B------:R-:W-:Y:S01]  /*d610*/  ISETP.GE.AND P0, PT, R12, 0x2, PT ;  /* 0x000000020c00780c */ /* 0x000fe20003f06270 */
[----:B------:R-:W-:Y:S01]  /*d620*/  BSSY B0, `(.L_x_1955) ;  /* 0x000005f000007945 */ /* 0x000fe20003800000 */
[C---:B------:R-:W-:Y:S02]  /*d630*/  ISETP.GT.AND P2, PT, R3.reuse, 0x8, !P1 ;  /* 0x000000080300780c */ /* 0x040fe40004f44270 */
[----:B------:R-:W-:Y:S02]  /*d640*/  ISETP.GT.AND P3, PT, R3, 0x1, !P0 ;  /* 0x000000010300780c */ /* 0x000fe40004764270 */
[----:B------:R-:W-:Y:S02]  /*d650*/  ISETP.LT.OR P2, PT, R4, 0x9, P2 ;  /* 0x000000090400780c */ /* 0x000fe40001741670 */
[----:B------:R-:W-:-:S02]  /*d660*/  ISETP.GE.AND P4, PT, R12, 0x11, PT ;  /* 0x000000110c00780c */ /* 0x000fc40003f86270 */
[----:B------:R-:W-:Y:S02]  /*d670*/  FSEL R158, R28, -INF , !P2 ;  /* 0xff8000001c9e7808 */ /* 0x000fe40005000000 */
[----:B------:R-:W-:Y:S02]  /*d680*/  ISETP.LT.OR P3, PT, R4, 0x2, P3 ;  /* 0x000000020400780c */ /* 0x000fe40001f61670 */
[----:B------:R-:W-:Y:S02]  /*d690*/  ISETP.GT.AND P2, PT, R3, 0x10, !P4 ;  /* 0x000000100300780c */ /* 0x000fe40006744270 */
[----:B------:R-:W-:Y:S02]  /*d6a0*/  ISETP.GE.AND P5, PT, R12, 0xa, PT ;  /* 0x0000000a0c00780c */ /* 0x000fe40003fa6270 */
[----:B------:R-:W-:Y:S02]  /*d6b0*/  FSEL R62, R25, -INF , !P3 ;  /* 0xff800000193e7808 */ /* 0x000fe40005800000 */
[----:B------:R-:W-:-:S02]  /*d6c0*/  P2R R29, PR, RZ, 0x10 ;  /* 0x00000010ff1d7803 */ /* 0x000fc40000000000 */
[----:B------:R-:W-:Y:S02]  /*d6d0*/  ISETP.LT.OR P2, PT, R4, 0x11, P2 ;  /* 0x000000110400780c */ /* 0x000fe40001741670 */
[C---:B------:R-:W-:Y:S02]  /*d6e0*/  ISETP.GT.AND P3, PT, R3.reuse, 0x9, !P5 ;  /* 0x000000090300780c */ /* 0x040fe40006f64270 */
[----:B------:R-:W-:Y:S02]  /*d6f0*/  ISETP.GE.AND P4, PT, R12, 0x12, PT ;  /* 0x000000120c00780c */ /* 0x000fe40003f86270 */
[----:B------:R-:W-:Y:S02]  /*d700*/  FSEL R60, R60, -INF , !P2 ;  /* 0xff8000003c3c7808 */ /* 0x000fe40005000000 */
[----:B------:R-:W-:Y:S02]  /*d710*/  ISETP.LT.OR P3, PT, R4, 0xa, P3 ;  /* 0x0000000a0400780c */ /* 0x000fe40001f61670 */
[----:B------:R-:W-:-:S02]  /*d720*/  ISETP.GT.AND P2, PT, R3, 0x11, !P4 ;  /* 0x000000110300780c */ /* 0x000fc40006744270 */
[----:B-1----:R-:W-:Y:S02]  /*d730*/  FSEL R64, R57, -INF , !P3 ;  /* 0xff80000039407808 */ /* 0x002fe40005800000 */
[----:B------:R-:W-:Y:S02]  /*d740*/  ISETP.LT.OR P2, PT, R4, 0x12, P2 ;  /* 0x000000120400780c */ /* 0x000fe40001741670 */
[----:B------:R-:W-:Y:S02]  /*d750*/  ISETP.GE.AND P3, PT, R12, 0x19, PT ;  /* 0x000000190c00780c */ /* 0x000fe40003f66270 */
[----:B------:R-:W-:Y:S02]  /*d760*/  FSEL R66, R61, -INF , !P2 ;  /* 0xff8000003d427808 */ /* 0x000fe40005000000 */
[----:B------:R-:W-:Y:S02]  /*d770*/  ISETP.GT.AND P2, PT, R3, 0x18, !P3 ;  /* 0x000000180300780c */ /* 0x000fe40005f44270 */
[----:B------:R-:W-:-:S02]  /*d780*/  P2R R31, PR, RZ, 0x8 ;  /* 0x00000008ff1f7803 */ /* 0x000fc40000000000 */
[----:B------:R-:W-:Y:S02]  /*d790*/  ISETP.LT.OR P2, PT, R4, 0x19, P2 ;  /* 0x000000190400780c */ /* 0x000fe40001741670 */
[----:B------:R-:W-:Y:S02]  /*d7a0*/  ISETP.GE.AND P3, PT, R12, 0x1a, PT ;  /* 0x0000001a0c00780c */ /* 0x000fe40003f66270 */
[----:B------:R-:W-:Y:S02]  /*d7b0*/  FSEL R162, R36, -INF , !P2 ;  /* 0xff80000024a27808 */ /* 0x000fe40005000000 */
[----:B------:R-:W-:Y:S02]  /*d7c0*/  ISETP.GT.AND P2, PT, R3, 0x19, !P3 ;  /* 0x000000190300780c */ /* 0x000fe40005f44270 */
[----:B------:R-:W-:Y:S02]  /*d7d0*/  P2R R33, PR, RZ, 0x8 ;  /* 0x00000008ff217803 */ /* 0x000fe40000000000 */
[----:B------:R-:W-:-:S02]  /*d7e0*/  ISETP.LT.OR P2, PT, R4, 0x1a, P2 ;  /* 0x0000001a0400780c */ /* 0x000fc40001741670 */
[----:B------:R-:W-:Y:S02]  /*d7f0*/  ISETP.GE.AND P3, PT, R12, 0x21, PT ;  /* 0x000000210c00780c */ /* 0x000fe40003f66270 */
[----:B------:R-:W-:Y:S02]  /*d800*/  FSEL R68, R37, -INF , !P2 ;  /* 0xff80000025447808 */ /* 0x000fe40005000000 */
[----:B------:R-:W-:Y:S02]  /*d810*/  ISETP.GT.AND P2, PT, R3, 0x20, !P3 ;  /* 0x000000200300780c */ /* 0x000fe40005f44270 */
[----:B------:R-:W-:Y:S02]  /*d820*/  P2R R36, PR, RZ, 0x8 ;  /* 0x00000008ff247803 */ /* 0x000fe40000000000 */
[----:B------:R-:W-:Y:S02]  /*d830*/  ISETP.LT.OR P2, PT, R4, 0x21, P2 ;  /* 0x000000210400780c */ /* 0x000fe40001741670 */
[----:B------:R-:W-:-:S02]  /*d840*/  ISETP.GE.AND P3, PT, R12, 0x22, PT ;  /* 0x000000220c00780c */ /* 0x000fc40003f66270 */
[----:B------:R-:W-:Y:S02]  /*d850*/  FSEL R40, R40, -INF , !P2 ;  /* 0xff80000028287808 */ /* 0x000fe40005000000 */
[----:B------:R-:W-:Y:S02]  /*d860*/  ISETP.GT.AND P2, PT, R3, 0x21, !P3 ;  /* 0x000000210300780c */ /* 0x000fe40005f44270 */
[----:B------:R-:W-:Y:S02]  /*d870*/  P2R R37, PR, RZ, 0x8 ;  /* 0x00000008ff257803 */ /* 0x000fe40000000000 */
[----:B------:R-:W-:Y:S02]  /*d880*/  ISETP.LT.OR P2, PT, R4, 0x22, P2 ;  /* 0x000000220400780c */ /* 0x000fe40001741670 */
[----:B------:R-:W-:Y:S02]  /*d890*/  ISETP.GE.AND P3, PT, R12, 0x29, PT ;  /* 0x000000290c00780c */ /* 0x000fe40003f66270 */
[----:B------:R-:W-:-:S02]  /*d8a0*/  FSEL R70, R41, -INF , !P2 ;  /* 0xff80000029467808 */ /* 0x000fc40005000000 */
[----:B------:R-:W-:Y:S02]  /*d8b0*/  ISETP.GT.AND P2, PT, R3, 0x28, !P3 ;  /* 0x000000280300780c */ /* 0x000fe40005f44270 */
[----:B------:R-:W-:Y:S02]  /*d8c0*/  P2R R41, PR, RZ, 0x8 ;  /* 0x00000008ff297803 */ /* 0x000fe40000000000 */
[----:B------:R-:W-:Y:S02]  /*d8d0*/  ISETP.LT.OR P2, PT, R4, 0x29, P2 ;  /* 0x000000290400780c */ /* 0x000fe40001741670 */
[----:B------:R-:W-:Y:S02]  /*d8e0*/  P2R R28, PR, RZ, 0x10 ;  /* 0x00000010ff1c7803 */ /* 0x000fe40000000000 */
[----:B------:R-:W-:Y:S02]  /*d8f0*/  FSEL R44, R44, -INF , !P2 ;  /* 0xff8000002c2c7808 */ /* 0x000fe40005000000 */
[----:B------:R-:W-:-:S02]  /*d900*/  ISETP.GE.AND P2, PT, R12, 0x2a, PT ;  /* 0x0000002a0c00780c */ /* 0x000fc40003f46270 */
[----:B------:R-:W-:Y:S02]  /*d910*/  P2R R25, PR, RZ, 0x20 ;  /* 0x00000020ff197803 */ /* 0x000fe40000000000 */
[----:B------:R-:W-:-:S04]  /*d920*/  ISETP.GT.AND P3, PT, R3, 0x29, !P2 ;  /* 0x000000290300780c */ /* 0x000fc80005764270 */
[----:B------:R-:W-:-:S04]  /*d930*/  ISETP.LT.OR P3, PT, R4, 0x2a, P3 ;  /* 0x0000002a0400780c */ /* 0x000fc80001f61670 */
[----:B------:R-:W-:Y:S02]  /*d940*/  FSEL R72, R45, -INF , !P3 ;  /* 0xff8000002d487808 */ /* 0x000fe40005800000 */
[----:B------:R-:W-:-:S04]  /*d950*/  ISETP.GE.AND P3, PT, R12, 0x31, PT ;  /* 0x000000310c00780c */ /* 0x000fc80003f66270 */
        /* <DEDUP_REMOVED lines=12> */
[----:B------:R-:W-:Y:S02]  /*da20*/  P2R R10, PR, RZ, 0x40 ;  /* 0x00000040ff0a7803 */ /* 0x000fe40000000000 */
[----:B------:R-:W-:-:S04]  /*da30*/  ISETP.GT.AND P6, PT, R3, RZ, !P6 ;  /* 0x000000ff0300720c */ /* 0x000fc800077c4270 */
[----:B------:R-:W-:-:S04]  /*da40*/  ISETP.LT.OR P6, PT, R4, 0x1, P6 ;  /* 0x000000010400780c */ /* 0x000fc800037c1670 */
[----:B------:R-:W-:Y:S02]  /*da50*/  FSEL R156, R24, -INF , !P6 ;  /* 0xff800000189c7808 */ /* 0x000fe40007000000 */
[----:B------:R-:W-:-:S04]  /*da60*/  ISETP.GE.AND P6, PT, R12, 0x3a, PT ;  /* 0x0000003a0c00780c */ /* 0x000fc80003fc6270 */
[----:B------:R-:W-:Y:S02]  /*da70*/  P2R R45, PR, RZ, 0x40 ;  /* 0x00000040ff2d7803 */ /* 0x000fe40000000000 */
[----:B------:R-:W-:Y:S01]  /*da80*/  ISETP.GT.AND P6, PT, R3, 0x39, !P6 ;  /* 0x000000390300780c */ /* 0x000fe200077c4270 */
[----:B0-----:R-:W-:-:S03]  /*da90*/  IMAD.IADD R3, R11, 0x1, R20 ;  /* 0x000000010b037824 */ /* 0x001fc600078e0214 */
[----:B------:R-:W-:Y:S02]  /*daa0*/  ISETP.LT.OR P6, PT, R4, 0x3a, P6 ;  /* 0x0000003a0400780c */ /* 0x000fe400037c1670 */
[----:B------:R-:W-:Y:S02]  /*dab0*/  VIADDMNMX R4, R20, R56, R21, PT ;  /* 0x0000003814047246 */ /* 0x000fe40003800115 */
[----:B------:R-:W-:Y:S02]  /*dac0*/  FSEL R76, R53, -INF , !P6 ;  /* 0xff800000354c7808 */ /* 0x000fe40007000000 */
[----:B------:R-:W-:-:S13]  /*dad0*/  ISETP.GE.AND P6, PT, R13, 0x1, PT ;  /* 0x000000010d00780c */ /* 0x000fda0003fc6270 */
[----:B------:R-:W-:Y:S05]  /*dae0*/  @!P6 BRA `(.L_x_1956) ;  /* 0x000000000048e947 */ /* 0x000fea0003800000 */
        /* <DEDUP_REMOVED lines=10> */
.L_x_1958:
[----:B------:R-:W-:-:S13]  /*db90*/  ISETP.NE.AND P6, PT, R13, 0x1, PT ;  /* 0x000000010d00780c */ /* 0x000fda0003fc5270 */
[----:B------:R-:W-:-:S05]  /*dba0*/  @P6 IMAD.HI.U32 R14, R8, R14, RZ ;  /* 0x0000000e080e6227 */ /* 0x000fca00078e00ff */
[----:B------:R-:W-:-:S07]  /*dbb0*/  @P6 SHF.R.U32.HI R8, RZ, R15, R14 ;  /* 0x0000000fff086219 */ /* 0x000fce000001160e */
.L_x_1959:
[----:B------:R-:W-:Y:S05]  /*dbc0*/  BSYNC B1 ;  /* 0x0000000000017941 */ /* 0x000fea0003800000 */
.L_x_1957:
[----:B------:R-:W-:-:S04]  /*dbd0*/  IMAD R7, R8, R13, -R30 ;  /* 0x0000000d08077224 */ /* 0x000fc800078e0a1e */
[----:B------:R-:W-:-:S05]  /*dbe0*/  IMAD R0, R0, -0x2, R7 ;  /* 0xfffffffe00007824 */ /* 0x000fca00078e0207 */
[----:B------:R-:W-:Y:S02]  /*dbf0*/  VIADDMNMX R4, R0, R13, R4, PT ;  /* 0x0000000d00047246 */ /* 0x000fe40003800104 */
[----:B------:R-:W-:-:S07]  /*dc00*/  VIMNMX R3, R3, R0, !PT ;  /* 0x0000000003037248 */ /* 0x000fce0007fe0100 */
.L_x_1956:
[----:B------:R-:W-:Y:S05]  /*dc10*/  BSYNC B0 ;  /* 0x0000000000007941 */ /* 0x000fea0003800000 */
.L_x_1955:
[----:B------:R-:W-:Y:S01]  /*dc20*/  ISETP.GT.AND P0, PT, R3, 0x1, !P0 ;  /* 0x000000010300780c */ /* 0x000fe20004704270 */
[----:B------:R-:W-:Y:S01]  /*dc30*/  BAR.SYNC.DEFER_BLOCKING 0xf, 0x100 ;  /* 0x03c4000000007b1d */ /* 0x000fe20000010000 */
[----:B------:R-:W-:Y:S02]  /*dc40*/  FMNMX.FTZ R0, R156, R62, !PT ;  /* 0x0000003e9c007209 */ /* 0x000fe40007810000 */
[----:B------:R-:W-:Y:S02]  /*dc50*/  ISETP.LT.OR P0, PT, R4, 0x2, P0 ;  /* 0x000000020400780c */ /* 0x000fe40000701670 */
[----:B------:R-:W-:Y:S02]  /*dc60*/  FMNMX.FTZ R0, R158, R0, !PT ;  /* 0x000000009e007209 */ /* 0x000fe40007810000 */
[----:B------:R-:W-:Y:S01]  /*dc70*/  FSEL R27, R27, -INF , !P0 ;  /* 0xff8000001b1b7808 */ /* 0x000fe20004000000 */
[----:B------:R-:W2:Y:S01]  /*dc80*/  LDL R78, [R1+0x248] ;  /* 0x00024800014e7983 */ /* 0x000ea20000100800 */
[----:B------:R-:W-:-:S02]  /*dc90*/  ISETP.NE.AND P0, PT, R25, RZ, PT ;  /* 0x000000ff1900720c */ /* 0x000fc40003f05270 */
[----:B------:R-:W-:Y:S01]  /*dca0*/  FMNMX.FTZ R0, R64, R0, !PT ;  /* 0x0000000040007209 */ /* 0x000fe20007810000 */
[----:B------:R-:W3:Y:S01]  /*dcb0*/  LDL R80, [R1+0x24c] ;  /* 0x00024c0001507983 */ /* 0x000ee20000100800 */
[C---:B------:R-:W-:Y:S02]  /*dcc0*/  ISETP.GT.AND P0, PT, R3.reuse, 0x9, !P0 ;  /* 0x000000090300780c */ /* 0x040fe40004704270 */
[----:B------:R-:W-:Y:S01]  /*dcd0*/  ISETP.GT.AND P1, PT, R3, 0x8, !P1 ;  /* 0x000000080300780c */ /* 0x000fe20004f24270 */
[----:B------:R-:W4:Y:S01]  /*dce0*/  LDL R82, [R1+0x254] ;  /* 0x0002540001527983 */ /* 0x000f220000100800 */
[----:B------:R-:W-:Y:S02]  /*dcf0*/  ISETP.LT.OR P0, PT, R4, 0xa, P0 ;  /* 0x0000000a0400780c */ /* 0x000fe40000701670 */
[----:B------:R-:W-:Y:S01]  /*dd00*/  FMNMX.FTZ R0, R60, R0, !PT ;  /* 0x000000003c007209 */ /* 0x000fe20007810000 */
[----:B------:R-:W4:Y:S01]  /*dd10*/  LDL R84, [R1+0x258] ;  /* 0x0002580001547983 */ /* 0x000f220000100800 */
[----:B------:R-:W-:-:S02]  /*dd20*/  FSEL R13, R59, -INF , !P0 ;  /* 0xff8000003b0d7808 */ /* 0x000fc40004000000 */
[----:B------:R-:W-:Y:S01]  /*dd30*/  ISETP.NE.AND P0, PT, R29, RZ, PT ;  /* 0x000000ff1d00720c */ /* 0x000fe20003f05270 */
[----:B------:R-:W4:Y:S01]  /*dd40*/  LDL R86, [R1+0x25c] ;  /* 0x00025c0001567983 */ /* 0x000f220000100800 */
[----:B------:R-:W-:Y:S02]  /*dd50*/  ISETP.LT.OR P1, PT, R4, 0x9, P1 ;  /* 0x000000090400780c */ /* 0x000fe40000f21670 */
[----:B------:R-:W-:Y:S01]  /*dd60*/  ISETP.GT.AND P0, PT, R3, 0x10, !P0 ;  /* 0x000000100300780c */ /* 0x000fe20004704270 */
[----:B------:R-:W4:Y:S01]  /*dd70*/  LDL R88, [R1+0x264] ;  /* 0x0002640001587983 */ /* 0x000f220000100800 */
[----:B------:R-:W-:Y:S02]  /*dd80*/  FMNMX.FTZ R0, R66, R0, !PT ;  /* 0x0000000042007209 */ /* 0x000fe40007810000 */
[----:B------:R-:W-:Y:S01]  /*dd90*/  ISETP.LT.OR P0, PT, R4, 0x11, P0 ;  /* 0x000000110400780c */ /* 0x000fe20000701670 */
[----:B------:R-:W4:Y:S01]  /*dda0*/  LDL R90, [R1+0x268] ;  /* 0x00026800015a7983 */ /* 0x000f220000100800 */
[----:B------:R-:W-:-:S02]  /*ddb0*/  FSEL R12, R58, -INF , !P1 ;  /* 0xff8000003a0c7808 */ /* 0x000fc40004800000 */
[----:B------:R-:W-:Y:S01]  /*ddc0*/  FSEL R14, R34, -INF , !P0 ;  /* 0xff800000220e7808 */ /* 0x000fe20004000000 */
[----:B------:R-:W2:Y:S01]  /*ddd0*/  LDL R58, [R1+0x214] ;  /* 0x00021400013a7983 */ /* 0x000ea20000100800 */
[----:B------:R-:W-:Y:S02]  /*dde0*/  ISETP.NE.AND P0, PT, R28, RZ, PT ;  /* 0x000000ff1c00720c */ /* 0x000fe40003f05270 */
[----:B------:R-:W-:Y:S01]  /*ddf0*/  ISETP.NE.AND P1, PT, R33, RZ, PT ;  /* 0x000000ff2100720c */ /* 0x000fe20003f25270 */
[----:B------:R-:W4:Y:S01]  /*de00*/  LDL R92, [R1+0x26c] ;  /* 0x00026c00015c7983 */ /* 0x000f220000100800 */
[----:B------:R-:W-:Y:S02]  /*de10*/  ISETP.GT.AND P0, PT, R3, 0x11, !P0 ;  /* 0x000000110300780c */ /* 0x000fe40004704270 */
[----:B------:R-:W-:Y:S01]  /*de20*/  FMNMX.FTZ R0, R162, R0, !PT ;  /* 0x00000000a2007209 */ /* 0x000fe20007810000 */
[----:B------:R-:W4:Y:S01]  /*de30*/  LDL R94, [R1+0x274] ;  /* 0x00027400015e7983 */ /* 0x000f220000100800 */
[----:B------:R-:W-:-:S02]  /*de40*/  ISETP.LT.OR P0, PT, R4, 0x12, P0 ;  /* 0x000000120400780c */ /* 0x000fc40000701670 */
[----:B------:R-:W-:Y:S01]  /*de50*/  FMNMX.FTZ R0, R68, R0, !PT ;  /* 0x0000000044007209 */ /* 0x000fe20007810000 */
[----:B------:R-:W4:Y:S01]  /*de60*/  LDL R96, [R1+0x278] ;  /* 0x0002780001607983 */ /* 0x000f220000100800 */
[----:B------:R-:W-:Y:S02]  /*de70*/  FSEL R15, R35, -INF , !P0 ;  /* 0xff800000230f7808 */ /* 0x000fe40004000000 */
[----:B------:R-:W-:Y:S01]  /*de80*/  ISETP.NE.AND P0, PT, R31, RZ, PT ;  /* 0x000000ff1f00720c */ /* 0x000fe20003f05270 */
[----:B------:R-:W4:Y:S01]  /*de90*/  LDL R98, [R1+0x27c] ;  /* 0x00027c0001627983 */ /* 0x000f220000100800 */
[----:B------:R-:W-:Y:S02]  /*dea0*/  FMNMX.FTZ R0, R40, R0, !PT ;  /* 0x0000000028007209 */ /* 0x000fe40007810000 */
[----:B------:R-:W-:Y:S01]  /*deb0*/  ISETP.GT.AND P0, PT, R3, 0x18, !P0 ;  /* 0x000000180300780c */ /* 0x000fe20004704270 */
[----:B------:R-:W4:Y:S01]  /*dec0*/  LDL R100, [R1+0x284] ;  /* 0x0002840001647983 */ /* 0x000f220000100800 */
[----:B------:R-:W-:-:S02]  /*ded0*/  FMNMX.FTZ R0, R70, R0, !PT ;  /* 0x0000000046007209 */ /* 0x000fc40007810000 */
[----:B------:R-:W-:Y:S01]  /*dee0*/  ISETP.LT.OR P0, PT, R4, 0x19, P0 ;  /* 0x000000190400780c */ /* 0x000fe20000701670 */
[----:B------:R-:W4:Y:S01]  /*def0*/  LDL R102, [R1+0x288] ;  /* 0x0002880001667983 */ /* 0x000f220000100800 */
[----:B------:R-:W-:Y:S02]  /*df00*/  FMNMX.FTZ R0, R44, R0, !PT ;  /* 0x000000002c007209 */ /* 0x000fe40007810000 */
[----:B------:R-:W-:Y:S01]  /*df10*/  FSEL R20, R38, -INF , !P0 ;  /* 0xff80000026147808 */ /* 0x000fe20004000000 */
[----:B------:R-:W4:Y:S01]  /*df20*/  LDL R104, [R1+0x28c] ;  /* 0x00028c0001687983 */ /* 0x000f220000100800 */
[----:B------:R-:W-:Y:S02]  /*df30*/  ISETP.GT.AND P0, PT, R3, 0x19, !P1 ;  /* 0x000000190300780c */ /* 0x000fe40004f04270 */
[----:B------:R-:W-:Y:S01]  /*df40*/  FMNMX.FTZ R0, R72, R0, !PT ;  /* 0x0000000048007209 */ /* 0x000fe20007810000 */
[----:B------:R-:W3:Y:S01]  /*df50*/  LDL R38, [R1+0x200] ;  /* 0x0002000001267983 */ /* 0x000ee20000100800 */
[----:B------:R-:W-:-:S02]  /*df60*/  ISETP.LT.OR P0, PT, R4, 0x1a, P0 ;  /* 0x0000001a0400780c */ /* 0x000fc40000701670 */
[----:B------:R-:W-:Y:S01]  /*df70*/  ISETP.NE.AND P6, PT, R10, RZ, PT ;  /* 0x000000ff0a00720c */ /* 0x000fe20003fc5270 */
        /* <DEDUP_REMOVED lines=13> */
[----:B------:R-:W-:Y:S02]  /*e050*/  ISETP.GT.AND P0, PT, R3, RZ, !P6 ;  /* 0x000000ff0300720c */ /* 0x000fe40007704270 */
[----:B------:R-:W-:Y:S01]  /*e060*/  FMNMX.FTZ R8, R76, R0, !PT ;  /* 0x000000004c087209 */ /* 0x000fe20007810000 */
[----:B------:R-:W4:Y:S01]  /*e070*/  LDL R42, [R1+0x280] ;  /* 0x00028000012a7983 */ /* 0x000f220000100800 */
[----:B------:R-:W-:-:S02]  /*e080*/  ISETP.LT.OR P0, PT, R4, 0x1, P0 ;  /* 0x000000010400780c */ /* 0x000fc40000701670 */
[----:B------:R-:W-:Y:S01]  /*e090*/  ISETP.NE.AND P1, PT, R41, RZ, PT ;  /* 0x000000ff2900720c */ /* 0x000fe20003f25270 */
[----:B------:R-:W0:Y:S01]  /*e0a0*/  SHFL.BFLY PT, R9, R8, 0x2, 0x1f ;  /* 0x0c401f0008097f89 */ /* 0x000e2200000e0000 */
[----:B------:R-:W-:Y:S02]  /*e0b0*/  FSEL R26, R26, -INF , !P0 ;  /* 0xff8000001a1a7808 */ /* 0x000fe40004000000 */
[----:B------:R-:W-:Y:S01]  /*e0c0*/  ISETP.NE.AND P0, PT, R37, RZ, PT ;  /* 0x000000ff2500720c */ /* 0x000fe20003f05270 */
[----:B------:R-:W4:Y:S01]  /*e0d0*/  LDL R116, [R1+0x2ac] ;  /* 0x0002ac0001747983 */ /* 0x000f220000100800 */
[----:B------:R-:W-:Y:S02]  /*e0e0*/  FMNMX.FTZ R7, R26, R27, !PT ;  /* 0x0000001b1a077209 */ /* 0x000fe40007810000 */
[----:B------:R-:W-:Y:S01]  /*e0f0*/  ISETP.GT.AND P0, PT, R3, 0x21, !P0 ;  /* 0x000000210300780c */ /* 0x000fe20004704270 */
[----:B------:R-:W4:Y:S01]  /*e100*/  LDL R118, [R1+0x2b4] ;  /* 0x0002b40001767983 */ /* 0x000f220000100800 */
[----:B------:R-:W-:-:S02]  /*e110*/  FMNMX.FTZ R0, R12, R7, !PT ;  /* 0x000000070c007209 */ /* 0x000fc40007810000 */
[----:B------:R-:W-:Y:S01]  /*e120*/  ISETP.GT.AND P1, PT, R3, 0x28, !P1 ;  /* 0x000000280300780c */ /* 0x000fe20004f24270 */
[----:B------:R-:W4:Y:S01]  /*e130*/  LDL R120, [R1+0x2b8] ;  /* 0x0002b80001787983 */ /* 0x000f220000100800 */
[----:B------:R-:W-:Y:S02]  /*e140*/  FMNMX.FTZ R7, R13, R0, !PT ;  /* 0x000000000d077209 */ /* 0x000fe40007810000 */
[----:B------:R-:W-:Y:S01]  /*e150*/  ISETP.LT.OR P0, PT, R4, 0x22, P0 ;  /* 0x000000220400780c */ /* 0x000fe20000701670 */
        /* <DEDUP_REMOVED lines=10> */
[----:B------:R-:W-:Y:S02]  /*e200*/  FMNMX.FTZ R7, R21, R0, !PT ;  /* 0x0000000015077209 */ /* 0x000fe40007810000 */
[----:B0-----:R-:W-:Y:S01]  /*e210*/  FMNMX.FTZ R10, R8, R9, !PT ;  /* 0x00000009080a7209 */ /* 0x001fe20007810000 */
[----:B------:R-:W4:Y:S01]  /*e220*/  LDL R130, [R1+0x2d4] ;  /* 0x0002d40001827983 */ /* 0x000f220000100800 */
[----:B------:R-:W-:-:S02]  /*e230*/  FMNMX.FTZ R0, R24, R7, !PT ;  /* 0x0000000718007209 */ /* 0x000fc40007810000 */
[----:B------:R-:W-:Y:S01]  /*e240*/  ISETP.GT.AND P3, PT, R3, 0x30, !P3 ;  /* 0x000000300300780c */ /* 0x000fe20005f64270 */
[----:B------:R-:W0:Y:S01]  /*e250*/  SHFL.BFLY PT, R11, R10, 0x1, 0x1f ;  /* 0x0c201f000a0b7f89 */ /* 0x000e2200000e0000 */
[----:B------:R-:W-:Y:S02]  /*e260*/  ISETP.LT.OR P2, PT, R4, 0x2a, P2 ;  /* 0x0000002a0400780c */ /* 0x000fe40001741670 */
[----:B------:R-:W-:Y:S01]  /*e270*/  FSEL R28, R46, -INF , !P1 ;  /* 0xff8000002e1c7808 */ /* 0x000fe20004800000 */
[----:B------:R-:W4:Y:S01]  /*e280*/  LDL R132, [R1+0x2d8] ;  /* 0x0002d80001847983 */ /* 0x000f220000100800 */
[----:B------:R-:W-:Y:S02]  /*e290*/  FMNMX.FTZ R7, R25, R0, !PT ;  /* 0x0000000019077209 */ /* 0x000fe40007810000 */
[----:B------:R-:W-:Y:S01]  /*e2a0*/  ISETP.GT.AND P4, PT, R3, 0x31, !P4 ;  /* 0x000000310300780c */ /* 0x000fe20006784270 */
[----:B------:R-:W4:Y:S01]  /*e2b0*/  LDL R46, [R1+0x2a0] ;  /* 0x0002a000012e7983 */ /* 0x000f220000100800 */
[----:B------:R-:W-:-:S02]  /*e2c0*/  ISETP.LT.OR P3, PT, R4, 0x31, P3 ;  /* 0x000000310400780c */ /* 0x000fc40001f61670 */
[----:B------:R-:W-:Y:S01]  /*e2d0*/  FSEL R30, R47, -INF , !P2 ;  /* 0xff8000002f1e7808 */ /* 0x000fe20005000000 */
[----:B------:R-:W4:Y:S01]  /*e2e0*/  LDL R134, [R1+0x2dc] ;  /* 0x0002dc0001867983 */ /* 0x000f220000100800 */
[----:B------:R-:W-:Y:S02]  /*e2f0*/  FMNMX.FTZ R7, R28, R7, !PT ;  /* 0x000000071c077209 */ /* 0x000fe40007810000 */
[----:B------:R-:W-:Y:S01]  /*e300*/  ISETP.NE.AND P6, PT, R45, RZ, PT ;  /* 0x000000ff2d00720c */ /* 0x000fe20003fc5270 */
[----:B------:R-:W4:Y:S01]  /*e310*/  LDL R136, [R1+0x2e4] ;  /* 0x0002e40001887983 */ /* 0x000f220000100800 */
[----:B------:R-:W-:Y:S02]  /*e320*/  ISETP.GT.AND P5, PT, R3, 0x38, !P5 ;  /* 0x000000380300780c */ /* 0x000fe40006fa4270 */
[----:B------:R-:W-:Y:S01]  /*e330*/  ISETP.LT.OR P4, PT, R4, 0x32, P4 ;  /* 0x000000320400780c */ /* 0x000fe20002781670 */
[----:B------:R-:W4:Y:S01]  /*e340*/  LDL R138, [R1+0x2e8] ;  /* 0x0002e800018a7983 */ /* 0x000f220000100800 */
[----:B------:R-:W-:-:S02]  /*e350*/  FSEL R31, R50, -INF , !P3 ;  /* 0xff800000321f7808 */ /* 0x000fc40005800000 */
[----:B------:R-:W-:Y:S01]  /*e360*/  FMNMX.FTZ R0, R30, R7, !PT ;  /* 0x000000071e007209 */ /* 0x000fe20007810000 */
[----:B------:R-:W4:Y:S01]  /*e370*/  LDL R50, [R1+0x2c0] ;  /* 0x0002c00001327983 */ /* 0x000f220000100800 */
[----:B------:R-:W-:Y:S02]  /*e380*/  ISETP.GT.AND P0, PT, R3, 0x39, !P6 ;  /* 0x000000390300780c */ /* 0x000fe40007704270 */
[----:B------:R-:W-:Y:S01]  /*e390*/  ISETP.LT.OR P5, PT, R4, 0x39, P5 ;  /* 0x000000390400780c */ /* 0x000fe20002fa1670 */
[----:B------:R-:W4:Y:S01]  /*e3a0*/  LDL R140, [R1+0x2ec] ;  /* 0x0002ec00018c7983 */ /* 0x000f220000100800 */
[----:B------:R-:W-:Y:S02]  /*e3b0*/  FSEL R32, R32, -INF , !P4 ;  /* 0xff80000020207808 */ /* 0x000fe40006000000 */
[----:B------:R-:W-:Y:S01]  /*e3c0*/  FMNMX.FTZ R3, R31, R0, !PT ;  /* 0x000000001f037209 */ /* 0x000fe20007810000 */
[----:B------:R-:W4:Y:S01]  /*e3d0*/  LDL R56, [R1+0x2f0] ;  /* 0x0002f00001387983 */ /* 0x000f220000100800 */
[----:B------:R-:W-:-:S02]  /*e3e0*/  ISETP.LT.OR P0, PT, R4, 0x3a, P0 ;  /* 0x0000003a0400780c */ /* 0x000fc40000701670 */
[----:B------:R-:W-:Y:S01]  /*e3f0*/  FSEL R34, R54, -INF , !P5 ;  /* 0xff80000036227808 */ /* 0x000fe20006800000 */
[----:B------:R-:W4:Y:S01]  /*e400*/  LDL R142, [R1+0x2f4] ;  /* 0x0002f400018e7983 */ /* 0x000f220000100800 */
[----:B------:R-:W-:Y:S02]  /*e410*/  FMNMX.FTZ R3, R32, R3, !PT ;  /* 0x0000000320037209 */ /* 0x000fe40007810000 */
[----:B------:R-:W-:Y:S01]  /*e420*/  FSEL R36, R55, -INF , !P0 ;  /* 0xff80000037247808 */ /* 0x000fe20004000000 */
[----:B------:R-:W4:Y:S01]  /*e430*/  LDL R54, [R1+0x2e0] ;  /* 0x0002e00001367983 */ /* 0x000f220000100800 */
[----:B------:R-:W-:Y:S02]  /*e440*/  FMNMX.FTZ R3, R34, R3, !PT ;  /* 0x0000000322037209 */ /* 0x000fe40007810000 */
[----:B0-----:R-:W-:Y:S01]  /*e450*/  FMNMX.FTZ R0, R10, R11, !PT ;  /* 0x0000000b0a007209 */ /* 0x001fe20007810000 */
[----:B------:R-:W4:Y:S01]  /*e460*/  LDL R144, [R1+0x2f8] ;  /* 0x0002f80001907983 */ /* 0x000f220000100800 */
[----:B------:R-:W-:-:S03]  /*e470*/  FMNMX.FTZ R9, R36, R3, !PT ;  /* 0x0000000324097209 */ /* 0x000fc60007810000 */
[----:B------:R-:W2:Y:S04]  /*e480*/  LDL.64 R10, [R1+0x118] ;  /* 0x00011800010a7983 */ /* 0x000ea80000100a00 */
[----:B------:R-:W-:Y:S04]  /*e490*/  STL.64 [R1+0x1e0], R8 ;  /* 0x0001e00801007387 */ /* 0x000fe80000100a00 */
[----:B------:R0:W-:Y:S04]  /*e4a0*/  STL [R1+0x1e0], R0 ;  /* 0x0001e00001007387 */ /* 0x0001e80000100800 */
[----:B------:R-:W3:Y:S04]  /*e4b0*/  LDL R7, [R1+0x1e0] ;  /* 0x0001e00001077983 */ /* 0x000ee80000100800 */
[----:B------:R-:W4:Y:S04]  /*e4c0*/  LDL R4, [R1+0x1e4] ;  /* 0x0001e40001047983 */ /* 0x000f280000100800 */
        /* <DEDUP_REMOVED lines=57> */
[----:B---3--:R-:W-:Y:S01]  /*e860*/  FMUL.FTZ R3, R38, R7 ;  /* 0x0000000726037220 */ /* 0x008fe20000410000 */
[----:B------:R-:W-:-:S02]  /*e870*/  FSETP.NEU.FTZ.AND P0, PT, R7, -INF , PT ;  /* 0xff8000000700780b */ /* 0x000fc40003f1d000 */
[----:B----4-:R-:W1:Y:S02]  /*e880*/  SHFL.BFLY PT, R7, R4, 0x2, 0x1f ;  /* 0x0c401f0004077f89 */ /* 0x010e6400000e0000 */
[----:B------:R-:W-:-:S05]  /*e890*/  FSEL R3, R3, RZ, P0 ;  /* 0x000000ff03037208 */ /* 0x000fca0000000000 */
[----:B0-----:R-:W-:Y:S01]  /*e8a0*/  FFMA.FTZ R0, R64, R38, -R3 ;  /* 0x0000002640007223 */ /* 0x001fe20000010803 */
[----:B-1----:R-:W-:-:S03]  /*e8b0*/  FMNMX.FTZ R7, R7, R4, !PT ;  /* 0x0000000407077209 */ /* 0x002fc60007810000 */
[----:B------:R0:W-:Y:S01]  /*e8c0*/  MUFU.EX2 R33, R0 ;  /* 0x0000000000217308 */ /* 0x0001e20000000800 */
        /* <DEDUP_REMOVED lines=8> */
[----:B0-----:R-:W0:Y:S01]  /*e950*/  SHFL.BFLY PT, R0, R7, 0x1, 0x1f ;  /* 0x0c201f0007007f89 */ /* 0x001e2200000e0000 */
[-CC-:B------:R-:W-:Y:S01]  /*e960*/  FFMA.FTZ R39, R70, R38.reuse, -R3.reuse ;  /* 0x0000002646277223 */ /* 0x180fe20000010803 */
[-CC-:B------:R-:W-:Y:S01]  /*e970*/  FFMA.FTZ R166, R44, R38.reuse, -R3.reuse ;  /* 0x000000262ca67223 */ /* 0x180fe20000010803 */
[-CC-:B------:R-:W-:Y:S01]  /*e980*/  FFMA.FTZ R41, R72, R38.reuse, -R3.reuse ;  /* 0x0000002648297223 */ /* 0x180fe20000010803 */
[-CC-:B------:R-:W-:Y:S01]  /*e990*/  FFMA.FTZ R168, R48, R38.reuse, -R3.reuse ;  /* 0x0000002630a87223 */ /* 0x180fe20000010803 */
[-CC-:B------:R-:W-:Y:S01]  /*e9a0*/  FFMA.FTZ R43, R74, R38.reuse, -R3.reuse ;  /* 0x000000264a2b7223 */ /* 0x180fe20000010803 */
[-CC-:B------:R-:W-:Y:S01]  /*e9b0*/  FFMA.FTZ R170, R52, R38.reuse, -R3.reuse ;  /* 0x0000002634aa7223 */ /* 0x180fe20000010803 */
[----:B------:R-:W-:Y:S01]  /*e9c0*/  FFMA.FTZ R45, R76, R38, -R3 ;  /* 0x000000264c2d7223 */ /* 0x000fe20000010803 */
[----:B------:R-:W-:Y:S01]  /*e9d0*/  MUFU.EX2 R156, R156 ;  /* 0x0000009c009c7308 */ /* 0x000fe20000000800 */
[----:B------:R-:W3:Y:S04]  /*e9e0*/  LDL R60, [R1+0x218] ;  /* 0x00021800013c7983 */ /* 0x000ee80000100800 */
[----:B------:R-:W4:Y:S03]  /*e9f0*/  LDL R62, [R1+0x21c] ;  /* 0x00021c00013e7983 */ /* 0x000f260000100800 */
[----:B------:R-:W1:Y:S01]  /*ea00*/  MUFU.EX2 R29, R29 ;  /* 0x0000001d001d7308 */ /* 0x000e620000000800 */
[----:B------:R-:W4:Y:S04]  /*ea10*/  LDL R64, [R1+0x224] ;  /* 0x0002240001407983 */ /* 0x000f280000100800 */
[----:B------:R-:W4:Y:S01]  /*ea20*/  LDL R66, [R1+0x228] ;  /* 0x0002280001427983 */ /* 0x000f220000100800 */
[----:B0-----:R-:W-:-:S02]  /*ea30*/  FMNMX.FTZ R0, R7, R0, !PT ;  /* 0x0000000007007209 */ /* 0x001fc40007810000 */
[----:B------:R-:W-:Y:S01]  /*ea40*/  MUFU.EX2 R158, R158 ;  /* 0x0000009e009e7308 */ /* 0x000fe20000000800 */
[----:B------:R-:W4:Y:S01]  /*ea50*/  LDL R68, [R1+0x22c] ;  /* 0x00022c0001447983 */ /* 0x000f220000100800 */
[C---:B------:R-:W-:Y:S01]  /*ea60*/  FSETP.NEU.FTZ.AND P0, PT, R0.reuse, -INF , PT ;  /* 0xff8000000000780b */ /* 0x040fe20003f1d000 */
[-C--:B------:R-:W-:Y:S02]  /*ea70*/  FMUL.FTZ R4, R0, R38.reuse ;  /* 0x0000002600047220 */ /* 0x080fe40000410000 */
[----:B------:R-:W4:Y:S03]  /*ea80*/  LDL R70, [R1+0x234] ;  /* 0x0002340001467983 */ /* 0x000f260000100800 */
[----:B------:R-:W-:Y:S01]  /*ea90*/  FSEL R3, R4, RZ, P0 ;  /* 0x000000ff04037208 */ /* 0x000fe20000000000 */
[----:B------:R-:W-:Y:S01]  /*eaa0*/  MUFU.EX2 R160, R160 ;  /* 0x000000a000a07308 */ /* 0x000fe20000000800 */
[----:B------:R-:W4:Y:S03]  /*eab0*/  LDL R72, [R1+0x238] ;  /* 0x0002380001487983 */ /* 0x000f260000100800 */
[-CC-:B------:R-:W-:Y:S01]  /*eac0*/  FFMA.FTZ R157, R26, R38.reuse, -R3.reuse ;  /* 0x000000261a9d7223 */ /* 0x180fe20000010803 */
[-CC-:B------:R-:W-:Y:S01]  /*ead0*/  FFMA.FTZ R148, R27, R38.reuse, -R3.reuse ;  /* 0x000000261b947223 */ /* 0x180fe20000010803 */
[-CC-:B------:R-:W-:Y:S01]  /*eae0*/  FFMA.FTZ R159, R12, R38.reuse, -R3.reuse ;  /* 0x000000260c9f7223 */ /* 0x180fe20000010803 */
[-CC-:B------:R-:W-:Y:S01]  /*eaf0*/  FFMA.FTZ R150, R13, R38.reuse, -R3.reuse ;  /* 0x000000260d967223 */ /* 0x180fe20000010803 */
[----:B------:R-:W-:Y:S01]  /*eb00*/  MUFU.EX2 R35, R35 ;  /* 0x0000002300237308 */ /* 0x000fe20000000800 */
[-CC-:B------:R-:W-:Y:S01]  /*eb10*/  FFMA.FTZ R161, R14, R38.reuse, -R3.reuse ;  /* 0x000000260ea17223 */ /* 0x180fe20000010803 */
[-CC-:B------:R-:W-:Y:S01]  /*eb20*/  FFMA.FTZ R47, R15, R38.reuse, -R3.reuse ;  /* 0x000000260f2f7223 */ /* 0x180fe20000010803 */
[-C--:B------:R-:W-:Y:S01]  /*eb30*/  FFMA.FTZ R163, R20, R38.reuse, -R3 ;  /* 0x0000002614a37223 */ /* 0x080fe20000010803 */
[----:B-1----:R-:W-:Y:S01]  /*eb40*/  FADD.FTZ R7, R156, R29 ;  /* 0x0000001d9c077221 */ /* 0x002fe20000010000 */
[-CC-:B------:R-:W-:Y:S01]  /*eb50*/  FFMA.FTZ R49, R21, R38.reuse, -R3.reuse ;  /* 0x0000002615317223 */ /* 0x180fe20000010803 */
[----:B------:R-:W-:-:S02]  /*eb60*/  FFMA.FTZ R165, R24, R38, -R3 ;  /* 0x0000002618a57223 */ /* 0x000fc40000010803 */
[----:B------:R-:W-:Y:S01]  /*eb70*/  MUFU.EX2 R162, R162 ;  /* 0x000000a200a27308 */ /* 0x000fe20000000800 */
[-CC-:B------:R-:W-:Y:S01]  /*eb80*/  FFMA.FTZ R51, R25, R38.reuse, -R3.reuse ;  /* 0x0000002619337223 */ /* 0x180fe20000010803 */
[-CC-:B------:R-:W-:Y:S01]  /*eb90*/  FFMA.FTZ R167, R28, R38.reuse, -R3.reuse ;  /* 0x000000261ca77223 */ /* 0x180fe20000010803 */
[----:B------:R-:W4:Y:S05]  /*eba0*/  LDL R40, [R1+0x270] ;  /* 0x0002700001287983 */ /* 0x000f2a0000100800 */
[----:B------:R-:W-:Y:S01]  /*ebb0*/  MUFU.EX2 R37, R37 ;  /* 0x0000002500257308 */ /* 0x000fe20000000800 */
[----:B------:R-:W-:-:S07]  /*ebc0*/  FFMA.FTZ R53, R30, R38, -R3 ;  /* 0x000000261e357223 */ /* 0x000fce0000010803 */
[----:B------:R-:W-:Y:S01]  /*ebd0*/  MUFU.EX2 R164, R164 ;  /* 0x000000a400a47308 */ /* 0x000fe20000000800 */
[----:B------:R-:W-:-:S07]  /*ebe0*/  FFMA.FTZ R169, R31, R38, -R3 ;  /* 0x000000261fa97223 */ /* 0x000fce0000010803 */
[----:B------:R-:W-:Y:S01]  /*ebf0*/  MUFU.EX2 R39, R39 ;  /* 0x0000002700277308 */ /* 0x000fe20000000800 */
[-CC-:B------:R-:W-:Y:S01]  /*ec00*/  FFMA.FTZ R55, R32, R38.reuse, -R3.reuse ;  /* 0x0000002620377223 */ /* 0x180fe20000010803 */
[----:B------:R-:W4:Y:S06]  /*ec10*/  LDL R44, [R1+0x290] ;  /* 0x00029000012c7983 */ /* 0x000f2c0000100800 */
[----:B------:R-:W-:Y:S08]  /*ec20*/  MUFU.EX2 R166, R166 ;  /* 0x000000a600a67308 */ /* 0x000ff00000000800 */
[----:B------:R-:W-:Y:S01]  /*ec30*/  MUFU.EX2 R41, R41 ;  /* 0x0000002900297308 */ /* 0x000fe20000000800 */
[----:B------:R-:W-:Y:S01]  /*ec40*/  FFMA.FTZ R34, R34, R38, -R3 ;  /* 0x0000002622227223 */ /* 0x000fe20000010803 */
[----:B------:R-:W4:Y:S04]  /*ec50*/  LDL R74, [R1+0x23c] ;  /* 0x00023c00014a7983 */ /* 0x000f280000100800 */
[----:B------:R-:W4:Y:S02]  /*ec60*/  LDL R76, [R1+0x244] ;  /* 0x00024400014c7983 */ /* 0x000f240000100800 */
[----:B------:R-:W-:Y:S02]  /*ec70*/  MUFU.EX2 R157, R157 ;  /* 0x0000009d009d7308 */ /* 0x000fe40000000800 */
[----:B------:R-:W4:Y:S04]  /*ec80*/  LDL R48, [R1+0x2b0] ;  /* 0x0002b00001307983 */ /* 0x000f280000100800 */
[----:B------:R-:W4:Y:S02]  /*ec90*/  LDL R52, [R1+0x2d0] ;  /* 0x0002d00001347983 */ /* 0x000f240000100800 */
[----:B------:R-:W0:Y:S08]  /*eca0*/  MUFU.EX2 R148, R148 ;  /* 0x0000009400947308 */ /* 0x000e300000000800 */
[----:B------:R-:W-:Y:S08]  /*ecb0*/  MUFU.EX2 R168, R168 ;  /* 0x000000a800a87308 */ /* 0x000ff00000000800 */
[----:B------:R-:W-:Y:S08]  /*ecc0*/  MUFU.EX2 R43, R43 ;  /* 0x0000002b002b7308 */ /* 0x000ff00000000800 */
[----:B------:R-:W1:Y:S08]  /*ecd0*/  MUFU.EX2 R159, R159 ;  /* 0x0000009f009f7308 */ /* 0x000e700000000800 */
[----:B------:R-:W1:Y:S01]  /*ece0*/  MUFU.EX2 R150, R150 ;  /* 0x0000009600967308 */ /* 0x000e620000000800 */
[----:B0-----:R-:W-:-:S07]  /*ecf0*/  FADD.FTZ R4, R157, R148 ;  /* 0x000000949d047221 */ /* 0x001fce0000010000 */
[----:B------:R-:W-:Y:S08]  /*ed00*/  MUFU.EX2 R170, R170 ;  /* 0x000000aa00aa7308 */ /* 0x000ff00000000800 */
[----:B------:R-:W-:Y:S01]  /*ed10*/  MUFU.EX2 R45, R45 ;  /* 0x0000002d002d7308 */ /* 0x000fe20000000800 */
[----:B------:R0:W-:Y:S04]  /*ed20*/  STL [R1+0x1e4], R0 ;  /* 0x0001e40001007387 */ /* 0x0001e80000100800 */
[----:B------:R-:W4:Y:S03]  /*ed30*/  LDL R14, [R1+0x328] ;  /* 0x00032800010e7983 */ /* 0x000f260000100800 */
[----:B------:R-:W0:Y:S01]  /*ed40*/  MUFU.EX2 R161, R161 ;  /* 0x000000a100a17308 */ /* 0x000e220000000800 */
[----:B------:R-:W-:Y:S01]  /*ed50*/  FADD.FTZ R8, R158, R7 ;  /* 0x000000079e087221 */ /* 0x000fe20000010000 */
[----:B-1----:R-:W-:Y:S01]  /*ed60*/  FADD.FTZ R7, R159, R4 ;  /* 0x000000049f077221 */ /* 0x002fe20000010000 */
[----:B------:R-:W4:Y:S04]  /*ed70*/  LDL R31, [R1+0x1c8] ;  /* 0x0001c800011f7983 */ /* 0x000f280000100800 */
[----:B------:R-:W4:Y:S01]  /*ed80*/  LDL R15, [R1+0x32c] ;  /* 0x00032c00010f7983 */ /* 0x000f220000100800 */
[----:B------:R-:W1:Y:S01]  /*ed90*/  MUFU.EX2 R47, R47 ;  /* 0x0000002f002f7308 */ /* 0x000e620000000800 */
[----:B------:R-:W-:Y:S01]  /*eda0*/  FADD.FTZ R9, R33, R8 ;  /* 0x0000000821097221 */ /* 0x000fe20000010000 */
[----:B------:R-:W-:Y:S01]  /*edb0*/  FADD.FTZ R4, R150, R7 ;  /* 0x0000000796047221 */ /* 0x000fe20000010000 */
[----:B------:R-:W4:Y:S04]  /*edc0*/  LDL R28, [R1+0x210] ;  /* 0x00021000011c7983 */ /* 0x000f280000100800 */
[----:B------:R-:W4:Y:S01]  /*edd0*/  LDL R20, [R1+0x330] ;  /* 0x0003300001147983 */ /* 0x000f220000100800 */
[----:B------:R-:W2:Y:S01]  /*ede0*/  MUFU.EX2 R163, R163 ;  /* 0x000000a300a37308 */ /* 0x000ea20000000800 */
[----:B------:R-:W-:Y:S01]  /*edf0*/  FADD.FTZ R8, R160, R9 ;  /* 0x00000009a0087221 */ /* 0x000fe20000010000 */
[----:B0-----:R-:W-:Y:S01]  /*ee00*/  FADD.FTZ R4, R161, R4 ;  /* 0x00000004a1047221 */ /* 0x001fe20000010000 */
[----:B------:R-:W4:Y:S04]  /*ee10*/  LDL R30, [R1+0x220] ;  /* 0x00022000011e7983 */ /* 0x000f280000100800 */
[----:B------:R-:W4:Y:S01]  /*ee20*/  LDL R21, [R1+0x334] ;  /* 0x0003340001157983 */ /* 0x000f220000100800 */
[----:B------:R-:W0:Y:S01]  /*ee30*/  MUFU.EX2 R49, R49 ;  /* 0x0000003100317308 */ /* 0x000e220000000800 */
[----:B------:R-:W-:Y:S01]  /*ee40*/  FADD.FTZ R7, R35, R8 ;  /* 0x0000000823077221 */ /* 0x000fe20000010000 */
[----:B-1----:R-:W-:-:S06]  /*ee50*/  FADD.FTZ R4, R47, R4 ;  /* 0x000000042f047221 */ /* 0x002fcc0000010000 */
[----:B------:R-:W1:Y:S01]  /*ee60*/  MUFU.EX2 R165, R165 ;  /* 0x000000a500a57308 */ /* 0x000e620000000800 */
[----:B------:R-:W-:Y:S01]  /*ee70*/  FADD.FTZ R8, R162, R7 ;  /* 0x00000007a2087221 */ /* 0x000fe20000010000 */
[----:B--2---:R-:W-:-:S06]  /*ee80*/  FADD.FTZ R4, R163, R4 ;  /* 0x00000004a3047221 */ /* 0x004fcc0000010000 */
[----:B------:R-:W2:Y:S01]  /*ee90*/  MUFU.EX2 R51, R51 ;  /* 0x0000003300337308 */ /* 0x000ea20000000800 */
[----:B------:R-:W-:Y:S01]  /*eea0*/  FADD.FTZ R7, R37, R8 ;  /* 0x0000000825077221 */ /* 0x000fe20000010000 */
[----:B0-----:R-:W-:-:S06]  /*eeb0*/  FADD.FTZ R4, R49, R4 ;  /* 0x0000000431047221 */ /* 0x001fcc0000010000 */
[----:B------:R-:W0:Y:S01]  /*eec0*/  MUFU.EX2 R167, R167 ;  /* 0x000000a700a77308 */ /* 0x000e220000000800 */
[----:B------:R-:W-:Y:S01]  /*eed0*/  FADD.FTZ R8, R164, R7 ;  /* 0x00000007a4087221 */ /* 0x000fe20000010000 */
[----:B-1----:R-:W-:-:S06]  /*eee0*/  FADD.FTZ R4, R165, R4 ;  /* 0x00000004a5047221 */ /* 0x002fcc0000010000 */
[----:B------:R-:W1:Y:S01]  /*eef0*/  MUFU.EX2 R53, R53 ;  /* 0x0000003500357308 */ /* 0x000e620000000800 */
[----:B------:R-:W-:Y:S01]  /*ef00*/  FADD.FTZ R7, R39, R8 ;  /* 0x0000000827077221 */ /* 0x000fe20000010000 */
[----:B--2---:R-:W-:-:S06]  /*ef10*/  FADD.FTZ R4, R51, R4 ;  /* 0x0000000433047221 */ /* 0x004fcc0000010000 */
[----:B------:R-:W2:Y:S01]  /*ef20*/  MUFU.EX2 R169, R169 ;  /* 0x000000a900a97308 */ /* 0x000ea20000000800 */
[----:B------:R-:W-:Y:S01]  /*ef30*/  FFMA.FTZ R3, R36, R38, -R3 ;  /* 0x0000002624037223 */ /* 0x000fe20000010803 */
[----:B------:R-:W-:Y:S01]  /*ef40*/  FADD.FTZ R8, R166, R7 ;  /* 0x00000007a6087221 */ /* 0x000fe20000010000 */
[----:B0-----:R-:W-:Y:S01]  /*ef50*/  FADD.FTZ R4, R167, R4 ;  /* 0x00000004a7047221 */ /* 0x001fe20000010000 */
[----:B------:R-:W4:Y:S04]  /*ef60*/  LDL R32, [R1+0x230] ;  /* 0x0002300001207983 */ /* 0x000f280000100800 */
[----:B------:R-:W0:Y:S01]  /*ef70*/  MUFU.EX2 R55, R55 ;  /* 0x0000003700377308 */ /* 0x000e220000000800 */
[----:B------:R-:W-:Y:S01]  /*ef80*/  FADD.FTZ R7, R41, R8 ;  /* 0x0000000829077221 */ /* 0x000fe20000010000 */
[----:B-1----:R-:W-:Y:S01]  /*ef90*/  FADD.FTZ R4, R53, R4 ;  /* 0x0000000435047221 */ /* 0x002fe20000010000 */
[----:B------:R-:W4:Y:S04]  /*efa0*/  LDL R36, [R1+0x250] ;  /* 0x0002500001247983 */ /* 0x000f280000100800 */
[----:B------:R-:W4:Y:S01]  /*efb0*/  LDL R38, [R1+0x260] ;  /* 0x0002600001267983 */ /* 0x000f220000100800 */
[----:B------:R1:W1:Y:S01]  /*efc0*/  MUFU.EX2 R171, R34 ;  /* 0x0000002200ab7308 */ /* 0x0002620000000800 */
[----:B------:R-:W-:Y:S01]  /*efd0*/  FADD.FTZ R8, R168, R7 ;  /* 0x00000007a8087221 */ /* 0x000fe20000010000 */
[----:B--2---:R-:W-:Y:S01]  /*efe0*/  FADD.FTZ R4, R169, R4 ;  /* 0x00000004a9047221 */ /* 0x004fe20000010000 */
[----:B------:R-:W2:Y:S05]  /*eff0*/  LDL R0, [R1+0x304] ;  /* 0x0003040001007983 */ /* 0x000eaa0000100800 */
[----:B------:R1:W1:Y:S01]  /*f000*/  MUFU.EX2 R57, R3 ;  /* 0x0000000300397308 */ /* 0x0002620000000800 */
[----:B------:R-:W-:Y:S01]  /*f010*/  FADD.FTZ R7, R43, R8 ;  /* 0x000000082b077221 */ /* 0x000fe20000010000 */
[----:B0-----:R-:W-:Y:S01]  /*f020*/  FADD.FTZ R4, R55, R4 ;  /* 0x0000000437047221 */ /* 0x001fe20000010000 */
[----:B------:R-:W2:Y:S02]  /*f030*/  LDL.64 R8, [R1+0x88] ;  /* 0x0000880001087983 */ /* 0x000ea40000100a00 */
[----:B------:R-:W-:-:S02]  /*f040*/  FADD.FTZ R12, R170, R7 ;  /* 0x00000007aa0c7221 */ /* 0x000fc40000010000 */
[----:B-1----:R-:W2:Y:S01]  /*f050*/  LDL R34, [R1+0x240] ;  /* 0x0002400001227983 */ /* 0x002ea20000100800 */
[----:B------:R-:W-:Y:S01]  /*f060*/  FADD.FTZ R4, R171, R4 ;  /* 0x00000004ab047221 */ /* 0x000fe20000010000 */
[----:B------:R-:W-:Y:S02]  /*f070*/  FADD.FTZ R12, R45, R12 ;  /* 0x0000000c2d0c7221 */ /* 0x000fe40000010000 */
[----:B------:R-:W2:Y:S04]  /*f080*/  LDL R3, [R1+0x308] ;  /* 0x0003080001037983 */ /* 0x000ea80000100800 */
[----:B------:R-:W2:Y:S01]  /*f090*/  LDL R7, [R1+0x314] ;  /* 0x0003140001077983 */ /* 0x000ea20000100800 */
[----:B------:R-:W-:-:S03]  /*f0a0*/  FADD.FTZ R13, R57, R4 ;  /* 0x00000004390d7221 */ /* 0x000fc60000010000 */
[----:B------:R-:W2:Y:S04]  /*f0b0*/  LDL R4, [R1+0x30c] ;  /* 0x00030c0001047983 */ /* 0x000ea80000100800 */
[----:B------:R0:W-:Y:S04]  /*f0c0*/  STL.64 [R1+0x1f0], R12 ;  /* 0x0001f00c01007387 */ /* 0x0001e80000100a00 */
[----:B------:R-:W2:Y:S04]  /*f0d0*/  LD.E.64 R26, desc[UR36][R10.64+0x8] ;  /* 0x000008240a1a7980 */ /* 0x000ea8000c101b00 */
[----:B------:R-:W2:Y:S04]  /*f0e0*/  LD.E.64 R24, desc[UR36][R10.64] ;  /* 0x000000240a187980 */ /* 0x000ea8000c101b00 */
[----:B0-----:R-:W2:Y:S04]  /*f0f0*/  LDL R12, [R1+0x320] ;  /* 0x00032000010c7983 */ /* 0x001ea80000100800 */
[----:B------:R-:W2:Y:S04]  /*f100*/  LDL R13, [R1+0x324] ;  /* 0x00032400010d7983 */ /* 0x000ea80000100800 */
[----:B------:R-:W2:Y:S04]  /*f110*/  LDL R10, [R1+0x318] ;  /* 0x00031800010a7983 */ /* 0x000ea80000100800 */
[----:B------:R-:W2:Y:S01]  /*f120*/  LDL R11, [R1+0x31c] ;  /* 0x00031c00010b7983 */ /* 0x000ea20000100800 */
[----:B------:R-:W-:-:S02]  /*f130*/  F2FP.F16.F32.PACK_AB R156, R29, R156 ;  /* 0x0000009c1d9c723e */ /* 0x000fc400000000ff */
[----:B------:R-:W-:Y:S02]  /*f140*/  F2FP.F16.F32.PACK_AB R158, R33, R158 ;  /* 0x0000009e219e723e */ /* 0x000fe400000000ff */
[----:B------:R-:W-:Y:S02]  /*f150*/  F2FP.F16.F32.PACK_AB R157, R148, R157 ;  /* 0x0000009d949d723e */ /* 0x000fe400000000ff */
[----:B------:R-:W-:Y:S02]  /*f160*/  F2FP.F16.F32.PACK_AB R159, R150, R159 ;  /* 0x0000009f969f723e */ /* 0x000fe400000000ff */
[----:B------:R-:W-:Y:S02]  /*f170*/  F2FP.F16.F32.PACK_AB R160, R35, R160 ;  /* 0x000000a023a0723e */ /* 0x000fe400000000ff */
[----:B------:R-:W-:Y:S02]  /*f180*/  F2FP.F16.F32.PACK_AB R162, R37, R162 ;  /* 0x000000a225a2723e */ /* 0x000fe400000000ff */
        /* <DEDUP_REMOVED lines=9> */
[----:B------:R-:W-:Y:S01]  /*f220*/  F2FP.F16.F32.PACK_AB R171, R57, R171 ;  /* 0x000000ab39ab723e */ /* 0x000fe200000000ff */
[----:B------:R-:W-:Y:S04]  /*f230*/  STL [R1+0x214], R58 ;  /* 0x0002143a01007387 */ /* 0x000fe80000100800 */
        /* <DEDUP_REMOVED lines=53> */
[----:B--2---:R-:W-:Y:S01]  /*f590*/  IMAD R8, R31, 0x1000, R8 ;  /* 0x000010001f087824 */ /* 0x004fe200078e0208 */
[----:B------:R-:W-:-:S04]  /*f5a0*/  R2UR UR7, R9 ;  /* 0x00000000090772ca */ /* 0x000fc800000e0000 */
[----:B------:R-:W-:Y:S01]  /*f5b0*/  R2UR UR6, R8 ;  /* 0x00000000080672ca */ /* 0x000fe200000e0000 */
[----:B------:R-:W-:Y:S04]  /*f5c0*/  STL [R1+0x240], R34 ;  /* 0x0002402201007387 */ /* 0x000fe80000100800 */
[----:B------:R-:W-:Y:S01]  /*f5d0*/  STL [R1+0x2ec], R140 ;  /* 0x0002ec8c01007387 */ /* 0x000fe20000100800 */
[----:B------:R-:W-:-:S05]  /*f5e0*/  MOV R26, R26 ;  /* 0x0000001a001a7202 */ /* 0x000fca0000000f00 */
[--C-:B------:R-:W-:Y:S02]  /*f5f0*/  IMAD R27, R25, 0x2, R26.reuse ;  /* 0x00000002191b7824 */ /* 0x100fe400078e021a */
[C---:B------:R-:W-:Y:S02]  /*f600*/  IMAD R25, R24.reuse, 0x2, R26 ;  /* 0x0000000218197824 */ /* 0x040fe400078e021a */
[----:B------:R-:W-:Y:S01]  /*f610*/  IMAD R24, R24, 0x2, R27 ;  /* 0x0000000218187824 */ /* 0x000fe200078e021b */
[----:B------:R-:W-:Y:S04]  /*f620*/  STSM.16.M88.4 [R26], R156 ;  /* 0x0000009c1a007844 */ /* 0x000fe80000000200 */
[----:B------:R-:W-:Y:S04]  /*f630*/  STSM.16.M88.4 [R25], R160 ;  /* 0x000000a019007844 */ /* 0x000fe80000000200 */
[----:B------:R-:W-:Y:S04]  /*f640*/  STSM.16.M88.4 [R27], R164 ;  /* 0x000000a41b007844 */ /* 0x000fe80000000200 */
[----:B------:R-:W-:Y:S04]  /*f650*/  STSM.16.M88.4 [R24], R168 ;  /* 0x000000a818007844 */ /* 0x000fe80000000200 */
[----:B------:R-:W-:Y:S04]  /*f660*/  STL [R1+0x2f0], R56 ;  /* 0x0002f03801007387 */ /* 0x000fe80000100800 */
[----:B------:R-:W-:Y:S04]  /*f670*/  STL [R1+0x2f4], R142 ;  /* 0x0002f48e01007387 */ /* 0x000fe80000100800 */
[----:B------:R-:W-:Y:S04]  /*f680*/  STL [R1+0x2f8], R144 ;  /* 0x0002f89001007387 */ /* 0x000fe80000100800 */
[----:B------:R0:W-:Y:S02]  /*f690*/  STL [R1+0x2fc], R146 ;  /* 0x0002fc9201007387 */ /* 0x0001e40000100800 */
[----:B0-----:R-:W-:-:S06]  /*f6a0*/  WARPGROUP.ARRIVE ;  /* 0x00000000000079c5 */ /* 0x001fcc0000000000 */
[----:B------:R-:W-:Y:S01]  /*f6b0*/  HGMMA.64x256x16.F32 R24, R156, gdesc[UR4].tnspB, RZ, !UPT, gsb0 ;  /* 0x43e000049c187df0 */ /* 0x000fe2000c0008ff */
[----:B------:R0:W-:Y:S04]  /*f6c0*/  STL [R1+0x318], R10 ;  /* 0x0003180a01007387 */ /* 0x0001e80000100800 */
[----:B------:R1:W-:Y:S01]  /*f6d0*/  STL [R1+0x31c], R11 ;  /* 0x00031c0b01007387 */ /* 0x0003e20000100800 */
[----:B0-----:R-:W-:Y:S02]  /*f6e0*/  VIADD R10, R8, 0x80 ;  /* 0x00000080080a7836 */ /* 0x001fe40000000000 */
[----:B-1----:R-:W-:-:S03]  /*f6f0*/  IMAD.MOV.U32 R11, RZ, RZ, R9 ;  /* 0x000000ffff0b7224 */ /* 0x002fc600078e0009 */
[----:B------:R-:W-:Y:S02]  /*f700*/  R2UR UR6, R10 ;  /* 0x000000000a0672ca */ /* 0x000fe400000e0000 */
[----:B------:R-:W-:Y:S01]  /*f710*/  R2UR UR7, R11 ;  /* 0x000000000b0772ca */ /* 0x000fe200000e0000 */
        /* <DEDUP_REMOVED lines=100> */
[----:B------:R-:W-:Y:S01]  /*fd60*/  HGMMA.64x256x16.F32 R24, R160, gdesc[UR4].tnspB, R24, gsb0 ;  /* 0x43e00004a0187df0 */ /* 0x000fe20008000818 */
[----:B------:R-:W-:Y:S02]  /*fd70*/  VIADD R10, R8, 0x100 ;  /* 0x00000100080a7836 */ /* 0x000fe40000000000 */
[----:B------:R-:W-:-:S03]  /*fd80*/  IMAD.MOV.U32 R11, RZ, RZ, R9 ;  /* 0x000000ffff0b7224 */ /* 0x000fc600078e0009 */
[----:B------:R-:W-:Y:S02]  /*fd90*/  R2UR UR6, R10 ;  /* 0x000000000a0672ca */ /* 0x000fe400000e0000 */
[----:B------:R-:W-:Y:S01]  /*fda0*/  R2UR UR7, R11 ;  /* 0x000000000b0772ca */ /* 0x000fe200000e0000 */
[----:B------:R-:W-:Y:S01]  /*fdb0*/  VIADD R8, R8, 0x180 ;  /* 0x0000018008087836 */ /* 0x000fe20000000000 */
        /* <DEDUP_REMOVED lines=35> */
[----:B------:R-:W-:Y:S02]  /*fff0*/  R2UR UR6, R8 ;  /* 0x00000000080672ca */ /* 0x000fe400000e0000 */
[----:B------:R-:W-:Y:S01]  /*10000*/  R2UR UR7, R9 ;  /* 0x00000000090772ca */ /* 0x000fe200000e0000 */
        /* <DEDUP_REMOVED lines=34> */
[----:B------:R-:W-:Y:S03]  /*10230*/  HGMMA.64x256x16.F32 R24, R168, gdesc[UR4].tnspB, R24, gsb0 ;  /* 0x43e00004a8187df0 */ /* 0x000fe60008000818 */
        /* <DEDUP_REMOVED lines=34> */
[----:B0-----:R-:W4:Y:S04]  /*10460*/  LDL R74, [R1+0x214] ;  /* 0x00021400014a7983 */ /* 0x001f280000100800 */
[----:B-1----:R-:W4:Y:S04]  /*10470*/  LDL R76, [R1+0x218] ;  /* 0x00021800014c7983 */ /* 0x002f280000100800 */
[----:B------:R-:W4:Y:S04]  /*10480*/  LDL R78, [R1+0x21c] ;  /* 0x00021c00014e7983 */ /* 0x000f280000100800 */
[----:B------:R-:W4:Y:S04]  /*10490*/  LDL R4, [R1+0x220] ;  /* 0x0002200001047983 */ /* 0x000f280000100800 */
[----:B--2---:R-:W2:Y:S04]  /*104a0*/  LDL R80, [R1+0x224] ;  /* 0x0002240001507983 */ /* 0x004ea80000100800 */
[----:B------:R-:W2:Y:S04]  /*104b0*/  LDL R82, [R1+0x228] ;  /* 0x0002280001527983 */ /* 0x000ea80000100800 */
[----:B---3--:R-:W3:Y:S04]  /*104c0*/  LDL R84, [R1+0x22c] ;  /* 0x00022c0001547983 */ /* 0x008ee80000100800 */
        /* <DEDUP_REMOVED lines=120> */
[----:B------:R-:W-:Y:S01]  /*10c50*/  @!PT LDS RZ, [RZ] ;  /* 0x00000000fffff984 */ /* 0x000fe20000000800 */
[----:B------:R-:W-:Y:S01]  /*10c60*/  @!PT LDS RZ, [RZ] ;  /* 0x00000000fffff984 */ /* 0x000fe20000000800 */
[----:B------:R-:W-:Y:S01]  /*10c70*/  @!PT LDS RZ, [RZ] ;  /* 0x00000000fffff984 */ /* 0x000fe20000000800 */
[----:B------:R-:W-:Y:S01]  /*10c80*/  @!PT LDS RZ, [RZ] ;  /* 0x00000000fffff984 */ /* 0x000fe20000000800 */
[----:B------:R0:W-:Y:S06]  /*10c90*/  MEMBAR.ALL.CTA ;  /* 0x0000000000007992 */ /* 0x0001ec0000008000 */
[----:B0-----:R-:W0:Y:S04]  /*10ca0*/  FENCE.VIEW.ASYNC.S ;  /* 0x00000000000073c6 */ /* 0x001e280000000000 */
[----:B------:R-:W-:Y:S04]  /*10cb0*/  STL [R1+0x210], R0 ;  /* 0x0002100001007387 */ /* 0x000fe80000100800 */
[----:B------:R-:W-:Y:S04]  /*10cc0*/  STL [R1+0x214], R74 ;  /* 0x0002144a01007387 */ /* 0x000fe80000100800 */
[----:B------:R-:W-:Y:S04]  /*10cd0*/  STL [R1+0x218], R76 ;  /* 0x0002184c01007387 */ /* 0x000fe80000100800 */
[----:B------:R-:W-:Y:S04]  /*10ce0*/  STL [R1+0x21c], R78 ;  /* 0x00021c4e01007387 */ /* 0x000fe80000100800 */
[----:B------:R-:W-:Y:S04]  /*10cf0*/  STL [R1+0x220], R4 ;  /* 0x0002200401007387 */ /* 0x000fe80000100800 */
[----:B--2---:R-:W-:Y:S04]  /*10d00*/  STL [R1+0x224], R80 ;  /* 0x0002245001007387 */ /* 0x004fe80000100800 */
[----:B------:R-:W-:Y:S04]  /*10d10*/  STL [R1+0x228], R82 ;  /* 0x0002285201007387 */ /* 0x000fe80000100800 */
[----:B---3--:R-:W-:Y:S04]  /*10d20*/  STL [R1+0x22c], R84 ;  /* 0x00022c5401007387 */ /* 0x008fe80000100800 */
        /* <DEDUP_REMOVED lines=120> */
[----:B0-----:R-:W-:-:S03]  /*114b0*/  NOP ;  /* 0x0000000000007918 */ /* 0x001fc60000000000 */
[----:B-1----:R-:W3:Y:S04]  /*114c0*/  LDL R3, [R1+0x28] ;  /* 0x0000280001037983 */ /* 0x002ee80000100800 */
[----:B------:R2:W5:Y:S01]  /*114d0*/  LDL R0, [R1+0x1c8] ;  /* 0x0001c80001007983 */ /* 0x0005620000100800 */
[----:B------:R-:W-:Y:S01]  /*114e0*/  BSSY B0, `(.L_x_1960) ;  /* 0x0000006000007945 */ /* 0x000fe20003800000 */
[----:B------:R-:W-:Y:S06]  /*114f0*/  BAR.ARV 0xe, 0x100 ;  /* 0x0384000000007b1d */ /* 0x000fec0000002000 */
[----:B---3--:R-:W-:-:S04]  /*11500*/  LOP3.LUT R3, R3, 0x1, RZ, 0xfc, !PT ;  /* 0x0000000103037812 */ /* 0x008fc800078efcff */
[----:B------:R-:W-:-:S13]  /*11510*/  ISETP.NE.AND P0, PT, R3, 0x3, PT ;  /* 0x000000030300780c */ /* 0x000fda0003f05270 */
[----:B--2---:R-:W-:Y:S05]  /*11520*/  @!P0 BRA `(.L_x_1961) ;  /* 0x0000000000048947 */ /* 0x004fea0003800000 */
[----:B------:R-:W-:Y:S01]  /*11530*/  BPT.TRAP 0x1 ;  /* 0x000000040000795c */ /* 0x000fe20000300000 */
.L_x_1961:
[----:B------:R-:W-:Y:S05]  /*11540*/  BSYNC B0 ;  /* 0x0000000000007941 */ /* 0x000fea0003800000 */
.L_x_1960:
[----:B------:R-:W2:Y:S01]  /*11550*/  LDL.64 R8, [R1+0x48] ;  /* 0x0000480001087983 */ /* 0x000ea20000100a00 */
[----:B------:R-:W-:Y:S02]  /*11560*/  UISETP.NE.AND UP1, UPT, UR41, URZ, UPT ;  /* 0x0000003f2900728c */ /* 0x000fe4000bf25270 */
[----:B------:R-:W-:Y:S01]  /*11570*/  UISETP.NE.AND UP0, UPT, UR60, URZ, UPT ;  /* 0x0000003f3c00728c */ /* 0x000fe2000bf05270 */
[----:B------:R-:W3:Y:S01]  /*11580*/  LDL R3, [R1+0x34] ;  /* 0x0000340001037983 */ /* 0x000ee20000100800 */
[----:B--2---:R-:W-:-:S05]  /*11590*/  MOV R7, R8 ;  /* 0x0000000800077202 */ /* 0x004fca0000000f00 */
[----:B-----5:R-:W-:-:S05]  /*115a0*/  IMAD R0, R0, 0x8, R7 ;  /* 0x0000000800007824 */ /* 0x020fca00078e0207 */
[----:B---3--:R-:W-:-:S04]  /*115b0*/  PRMT R0, R3, 0x654, R0 ;  /* 0x0000065403007816 */ /* 0x008fc80000000000 */
[----:B------:R0:W-:Y:S02]  /*115c0*/  SYNCS.ARRIVE.TRANS64.RED.A1T0 RZ, [R0+URZ], RZ ;  /* 0x000000ff00ff79a7 */ /* 0x0001e4000810043f */
[----:B0-----:R-:W2:Y:S01]  /*115d0*/  LDL R0, [R1+0x50] ;  /* 0x0000500001007983 */ /* 0x001ea20000100800 */
[----:B------:R-:W-:Y:S02]  /*115e0*/  PLOP3.LUT P0, PT, PT, PT, UP1, 0x80, 0x0 ;  /* 0x000000000000781c */ /* 0x000fe40003f0f018 */
[----:B------:R-:W-:Y:S01]  /*115f0*/  PLOP3.LUT P1, PT, PT, PT, UP1, 0x80, 0x0 ;  /* 0x000000000000781c */ /* 0x000fe20003f2f018 */
[----:B--2---:R-:W-:-:S10]  /*11600*/  IMAD.SHL.U32 R4, R0, 0x40, RZ ;  /* 0x0000004000047824 */ /* 0x004fd400078e00ff */
[----:B------:R-:W-:Y:S01]  /*11610*/  @P0 IMAD.HI.U32 R5, R4, R5, RZ ;  /* 0x0000000504050227 */ /* 0x000fe200078e00ff */
[----:B------:R-:W-:-:S03]  /*11620*/  PLOP3.LUT P0, PT, PT, PT, UP0, 0x40, 0x0 ;  /* 0x000000000000781c */ /* 0x000fc60003f0e808 */
[----:B------:R-:W-:Y:S01]  /*11630*/  IMAD.MOV.U32 R0, RZ, RZ, R4 ;  /* 0x000000ffff007224 */ /* 0x000fe200078e0004 */
[----:B------:R-:W-:-:S05]  /*11640*/  @P1 SHF.R.U32.HI R0, RZ, R6, R5 ;  /* 0x00000006ff001219 */ /* 0x000fca0000011605 */
[----:B------:R-:W-:Y:S02]  /*11650*/  VIADD R3, R0, UR44 ;  /* 0x0000002c00037c36 */ /* 0x000fe40008000000 */
[----:B------:R-:W-:Y:S02]  /*11660*/  VIADD R0, R177, 0xfffffffe ;  /* 0xfffffffeb1007836 */ /* 0x000fe40000000000 */
[----:B------:R-:W-:Y:S01]  /*11670*/  IMAD.IADD R154, R3, 0x1, R154 ;  /* 0x00000001039a7824 */ /* 0x000fe200078e029a */
[----:B------:R-:W-:Y:S06]  /*11680*/  @P0 BRA `(.L_x_1962) ;  /* 0x0000000000400947 */ /* 0x000fec0003800000 */
[C---:B------:R-:W-:Y:S01]  /*11690*/  ISETP.GT.AND P0, PT, R3.reuse, RZ, PT ;  /* 0x000000ff0300720c */ /* 0x040fe20003f04270 */
[----:B------:R-:W-:Y:S01]  /*116a0*/  BSSY B0, `(.L_x_1963) ;  /* 0x000000c000007945 */ /* 0x000fe20003800000 */
[----:B------:R-:W-:-:S11]  /*116b0*/  VIADD R5, R3, 0xffffffff ;  /* 0xffffffff03057836 */ /* 0x000fd60000000000 */
[----:B------:R-:W-:Y:S05]  /*116c0*/  @P0 BRA `(.L_x_1964) ;  /* 0x0000000000180947 */ /* 0x000fea0003800000 */
[----:B------:R-:W-:Y:S01]  /*116d0*/  ISETP.NE.AND P0, PT, R155, 0x1, PT ;  /* 0x000000019b00780c */ /* 0x000fe20003f05270 */
[----:B------:R-:W-:-:S12]  /*116e0*/  IMAD.MOV R3, RZ, RZ, -R3 ;  /* 0x000000ffff037224 */ /* 0x000fd800078e0a03 */
[----:B------:R-:W-:-:S05]  /*116f0*/  @P0 IMAD.HI.U32 R172, R3, R172, RZ ;  /* 0x000000ac03ac0227 */ /* 0x000fca00078e00ff */
[----:B------:R-:W-:-:S04]  /*11700*/  @P0 SHF.R.U32.HI R3, RZ, R173, R172 ;  /* 0x000000adff030219 */ /* 0x000fc800000116ac */
[----:B------:R-:W-:Y:S01]  /*11710*/  LOP3.LUT R5, RZ, R3, RZ, 0x33, !PT ;  /* 0x00000003ff057212 */ /* 0x000fe200078e33ff */
[----:B------:R-:W-:Y:S06]  /*11720*/  BRA `(.L_x_1965) ;  /* 0x00000000000c7947 */ /* 0x000fec0003800000 */
.L_x_1964:
[----:B------:R-:W-:-:S13]  /*11730*/  ISETP.NE.AND P0, PT, R155, 0x1, PT ;  /* 0x000000019b00780c */ /* 0x000fda0003f05270 */
[----:B------:R-:W-:-:S05]  /*11740*/  @P0 IMAD.HI.U32 R172, R5, R172, RZ ;  /* 0x000000ac05ac0227 */ /* 0x000fca00078e00ff */
[----:B------:R-:W-:-:S07]  /*11750*/  @P0 SHF.R.U32.HI R5, RZ, R173, R172 ;  /* 0x000000adff050219 */ /* 0x000fce00000116ac */
.L_x_1965:
[----:B------:R-:W-:Y:S05]  /*11760*/  BSYNC B0 ;  /* 0x0000000000007941 */ /* 0x000fea0003800000 */
.L_x_1963:
[----:B------:R-:W-:-:S05]  /*11770*/  IMAD R5, R5, R155, R155 ;  /* 0x0000009b05057224 */ /* 0x000fca00078e029b */
[----:B------:R-:W-:-:S07]  /*11780*/  VIMNMX R154, R154, R5, PT ;  /* 0x000000059a9a7248 */ /* 0x000fce0003fe0100 */
.L_x_1962:
[----:B------:R-:W-:Y:S01]  /*11790*/  SHF.R.S32.HI R3, RZ, 0x1f, R154 ;  /* 0x0000001fff037819 */ /* 0x000fe2000001149a */
[----:B------:R-:W-:Y:S03]  /*117a0*/  BSSY B1, `(.L_x_1966) ;  /* 0x000000f000017945 */ /* 0x000fe60003800000 */
[----:B------:R-:W-:-:S04]  /*117b0*/  LEA.HI R3, R3, R154, RZ, 0x6 ;  /* 0x0000009a03037211 */ /* 0x000fc800078f30ff */
[----:B------:R-:W-:-:S04]  /*117c0*/  SHF.R.S32.HI R3, RZ, 0x6, R3 ;  /* 0x00000006ff037819 */ /* 0x000fc80000011403 */
[----:B------:R-:W-:-:S04]  /*117d0*/  VIMNMX R3, R22, R3, !PT ;  /* 0x0000000316037248 */ /* 0x000fc80007fe0100 */
[----:B------:R-:W-:-:S13]  /*117e0*/  ISETP.GE.AND P0, PT, R0, R3, PT ;  /* 0x000000030000720c */ /* 0x000fda0003f06270 */
[----:B------:R-:W-:Y:S05]  /*117f0*/  @!P0 BRA `(.L_x_1967) ;  /* 0x0000000000248947 */ /* 0x000fea0003800000 */
[----:B------:R-:W-:Y:S01]  /*11800*/  BSSY B0, `(.L_x_1968) ;  /* 0x0000006000007945 */ /* 0x000fe20003800000 */
.L_x_1969:
[----:B------:R-:W-:-:S07]  /*11810*/  MOV R6, 0x11830 ;  /* 0x0001183000067802 */ /* 0x000fce0000000f00 */
[----:B------:R-:W-:Y:S05]  /*11820*/  CALL.REL.NOINC `($_ZN7cutlass13device_kernelIN5flash11enable_sm90INS1_16FlashAttnFwdSm90INS1_25CollectiveMainloopFwdSm90ILi2EN4cute5tupleIJNS5_1CILi1EEES8_S8_EEENS6_IJNS7_ILi64EEESA_SA_EEELi512ENS_6half_tEfNS_4arch4Sm90ELb0ELb1ELb1ELb0ELb1ELb0ELb1ELb0ELb0ELb1ELb1ELb0EEENS1_21CollectiveEpilogueFwdINS6_IJSA_NS7_ILi512EEESA_EEES9_SC_SE_Li256ELb0ELb1ELb1ELb0EEENS1_19SingleTileSchedulerILb0ELb1ELb1ELi64EEEEEEEEEvNT_6ParamsE$_ZZN5flash25CollectiveMainloopFwdSm90ILi2EN4cute5tupleIJNS1_1CILi1EEES4_S4_EEENS2_IJNS3_ILi64EEES6_S6_EEELi512EN7cutlass6half_tEfNS8_4arch4Sm90ELb0ELb1ELb1ELb0ELb1ELb0ELb1ELb0ELb0ELb1ELb1ELb0EE3mmaINS_16FlashAttnFwdSm90ISC_NS_21CollectiveEpilogueFwdINS2_IJS6_NS3_ILi512EEES6_EEES5_S9_SB_Li256ELb0ELb1ELb1ELb0EEENS_19SingleTileSchedulerILb0ELb1ELb1ELi64EEEE13SharedStorageENS1_6TensorINS1_11ArrayEngineIfLm128EEENS1_6LayoutINS2_IJNS2_IJNS3_ILi2EEESR_NS3_ILi32EEEEEES4_S4_EEENS2_IJNS2_IJS4_SR_NS3_ILi4EEEEEENS3_ILi0EEESX_EEEEEEENS_7SoftmaxILi2ELi0EEEEEbRKNSC_6ParamsENS8_13PipelineAsyncILi2EEES17_RNS8_13PipelineStateILj2EEERT0_RT1_iRiRKNS_16SeqlenInfoQKNewKILb0ELb0EEENS2_IJiiiiEEERT_ENKUliT_T0_T1_E_clIZSD_ISM_S10_S12_EbS15_S17_S17_S1A_S1C_S1E_iS1F_S1J_S1K_S1M_EUlRS1N_iE1_NS3_ILb0EEENS3_ILb1EEEEEDaiS1N_S1O_S1P_) ;  /* 0x000001ac00447944 */ /* 0x000fea0003c00000 */
[C---:B------:R-:W-:Y:S01]  /*11830*/  ISETP.GT.AND P0, PT, R0.reuse, R3, PT ;  /* 0x000000030000720c */ /* 0x040fe20003f04270 */
[----:B------:R-:W-:-:S12]  /*11840*/  VIADD R0, R0, 0xffffffff ;  /* 0xffffffff00007836 */ /* 0x000fd80000000000 */
[----:B------:R-:W-:Y:S05]  /*11850*/  @P0 BRA `(.L_x_1969) ;  /* 0xfffffffc00ec0947 */ /* 0x000fea000383ffff */
[----:B------:R-:W-:Y:S05]  /*11860*/  BSYNC B0 ;  /* 0x0000000000007941 */ /* 0x000fea0003800000 */
.L_x_1968:
[----:B------:R-:W2:Y:S02]  /*11870*/  LDL R4, [R1+0x50] ;  /* 0x0000500001047983 */ /* 0x000ea40000100800 */
[----:B--2---:R-:W-:-:S07]  /*11880*/  IMAD.SHL.U32 R4, R4, 0x40, RZ ;  /* 0x0000004004047824 */ /* 0x004fce00078e00ff */
.L_x_1967:
[----:B------:R-:W-:Y:S05]  /*11890*/  BSYNC B1 ;  /* 0x0000000000017941 */ /* 0x000fea0003800000 */
.L_x_1966:
[----:B------:R-:W-:Y:S01]  /*118a0*/  UISETP.NE.AND UP1, UPT, UR41, URZ, UPT ;  /* 0x0000003f2900728c */ /* 0x000fe2000bf25270 */
[----:B------:R-:W-:Y:S01]  /*118b0*/  VIADD R4, R4, 0x3f ;  /* 0x0000003f04047836 */ /* 0x000fe20000000000 */
[----:B------:R-:W-:-:S04]  /*118c0*/  UISETP.NE.AND UP0, UPT, UR60, URZ, UPT ;  /* 0x0000003f3c00728c */ /* 0x000fc8000bf05270 */
[----:B------:R-:W-:Y:S02]  /*118d0*/  PLOP3.LUT P0, PT, PT, PT, UP1, 0x80, 0x0 ;  /* 0x000000000000781c */ /* 0x000fe40003f0f018 */
[----:B------:R-:W-:-:S03]  /*118e0*/  PLOP3.LUT P1, PT, PT, PT, UP1, 0x80, 0x0 ;  /* 0x000000000000781c */ /* 0x000fc60003f2f018 */
[----:B------:R-:W-:-:S08]  /*118f0*/  @UP1 ULDC UR4, c[0x0][0x44c] ;  /* 0x0001130000041ab9 */ /* 0x000fd00000000800 */
[----:B------:R-:W-:Y:S01]  /*11900*/  @P0 IMAD.HI.U32 R2, R4, UR4, RZ ;  /* 0x0000000404020c27 */ /* 0x000fe2000f8e00ff */
[----:B------:R-:W-:Y:S01]  /*11910*/  PLOP3.LUT P0, PT, PT, PT, UP0, 0x40, 0x0 ;  /* 0x000000000000781c */ /* 0x000fe20003f0e808 */
[----:B------:R-:W-:-:S03]  /*11920*/  @UP1 ULDC UR4, c[0x0][0x450] ;  /* 0x0001140000041ab9 */ /* 0x000fc60000000800 */
[----:B------:R-:W-:Y:S01]  /*11930*/  @P1 SHF.R.U32.HI R4, RZ, UR4, R2 ;  /* 0x00000004ff041c19 */ /* 0x000fe20008011602 */
[----:B------:R-:W-:-:S04]  /*11940*/  ULDC UR4, c[0x0][0xad4] ;  /* 0x0002b50000047ab9 */ /* 0x000fc80000000800 */
[----:B------:R-:W-:-:S04]  /*11950*/  VIADD R4, R4, UR40 ;  /* 0x0000002804047c36 */ /* 0x000fc80008000000 */
[----:B------:R-:W-:Y:S01]  /*11960*/  VIADD R2, R4, -UR4 ;  /* 0x8000000404027c36 */ /* 0x000fe20008000000 */
[----:B------:R-:W-:Y:S06]  /*11970*/  @P0 BRA `(.L_x_1970) ;  /* 0x0000000000540947 */ /* 0x000fec0003800000 */
[----:B------:R-:W-:Y:S01]  /*11980*/  ISETP.GT.AND P0, PT, R4, -0x1, PT ;  /* 0xffffffff0400780c */ /* 0x000fe20003f04270 */
[----:B------:R-:W-:-:S12]  /*11990*/  BSSY B0, `(.L_x_1971) ;  /* 0x0000011000007945 */ /* 0x000fd80003800000 */
[----:B------:R-:W-:Y:S05]  /*119a0*/  @P0 BRA `(.L_x_1972) ;  /* 0x0000000000240947 */ /* 0x000fea0003800000 */
[----:B------:R-:W-:Y:S01]  /*119b0*/  ULDC UR4, c[0x0][0xadc] ;  /* 0x0002b70000047ab9 */ /* 0x000fe20000000800 */
[----:B------:R-:W-:Y:S01]  /*119c0*/  LOP3.LUT R3, RZ, R4, RZ, 0x33, !PT ;  /* 0x00000004ff037212 */ /* 0x000fe200078e33ff */
[----:B------:R-:W-:-:S05]  /*119d0*/  IMAD.U32 R5, RZ, RZ, UR4 ;  /* 0x00000004ff057e24 */ /* 0x000fca000f8e00ff */
[----:B------:R-:W-:-:S13]  /*119e0*/  ISETP.NE.AND P0, PT, R5, 0x1, PT ;  /* 0x000000010500780c */ /* 0x000fda0003f05270 */
[----:B------:R-:W0:Y:S02]  /*119f0*/  @P0 LDC.64 R6, c[0x0][0xae0] ;  /* 0x0002b800ff060b82 */ /* 0x000e240000000a00 */
[----:B0-----:R-:W-:-:S05]  /*11a00*/  @P0 IMAD.HI.U32 R4, R3, R6, RZ ;  /* 0x0000000603040227 */ /* 0x001fca00078e00ff */
[----:B------:R-:W-:-:S04]  /*11a10*/  @P0 SHF.R.U32.HI R3, RZ, R7, R4 ;  /* 0x00000007ff030219 */ /* 0x000fc80000011604 */
[----:B------:R-:W-:Y:S01]  /*11a20*/  LOP3.LUT R4, RZ, R3, RZ, 0x33, !PT ;  /* 0x00000003ff047212 */ /* 0x000fe200078e33ff */
[----:B------:R-:W-:Y:S06]  /*11a30*/  BRA `(.L_x_1973) ;  /* 0x0000000000187947 */ /* 0x000fec0003800000 */
.L_x_1972:
[----:B------:R-:W-:Y:S02]  /*11a40*/  ULDC UR4, c[0x0][0xadc] ;  /* 0x0002b70000047ab9 */ /* 0x000fe40000000800 */
[----:B------:R-:W-:-:S05]  /*11a50*/  IMAD.U32 R5, RZ, RZ, UR4 ;  /* 0x00000004ff057e24 */ /* 0x000fca000f8e00ff */
[----:B------:R-:W-:-:S13]  /*11a60*/  ISETP.NE.AND P0, PT, R5, 0x1, PT ;  /* 0x000000010500780c */ /* 0x000fda0003f05270 */
[----:B------:R-:W0:Y:S02]  /*11a70*/  @P0 LDC.64 R6, c[0x0][0xae0] ;  /* 0x0002b800ff060b82 */ /* 0x000e240000000a00 */
[----:B0-----:R-:W-:-:S05]  /*11a80*/  @P0 IMAD.HI.U32 R6, R4, R6, RZ ;  /* 0x0000000604060227 */ /* 0x001fca00078e00ff */
[----:B------:R-:W-:-:S07]  /*11a90*/  @P0 SHF.R.U32.HI R4, RZ, R7, R6 ;  /* 0x00000007ff040219 */ /* 0x000fce0000011606 */
.L_x_1973:
[----:B------:R-:W-:Y:S05]  /*11aa0*/  BSYNC B0 ;  /* 0x0000000000007941 */ /* 0x000fea0003800000 */
.L_x_1971:
[----:B------:R-:W-:-:S05]  /*11ab0*/  IMAD R3, R4, R5, RZ ;  /* 0x0000000504037224 */ /* 0x000fca00078e02ff */
[----:B------:R-:W-:-:S07]  /*11ac0*/  VIMNMX R2, R2, R3, !PT ;  /* 0x0000000302027248 */ /* 0x000fce0007fe0100 */
.L_x_1970:
[----:B------:R-:W-:-:S05]  /*11ad0*/  VIADD R2, R2, 0x3f ;  /* 0x0000003f02027836 */ /* 0x000fca0000000000 */
[----:B------:R-:W-:-:S04]  /*11ae0*/  SHF.R.S32.HI R3, RZ, 0x1f, R2 ;  /* 0x0000001fff037819 */ /* 0x000fc80000011402 */
[----:B------:R-:W-:-:S04]  /*11af0*/  LEA.HI R3, R3, R2, RZ, 0x6 ;  /* 0x0000000203037211 */ /* 0x000fc800078f30ff */
[----:B------:R-:W-:-:S04]  /*11b00*/  SHF.R.S32.HI R3, RZ, 0x6, R3 ;  /* 0x00000006ff037819 */ /* 0x000fc80000011403 */
[----:B------:R-:W-:-:S04]  /*11b10*/  VIMNMX R21, R22, R3, !PT ;  /* 0x0000000316157248 */ /* 0x000fc80007fe0100 */
[----:B------:R-:W-:-:S13]  /*11b20*/  ISETP.GE.AND P0, PT, R0, R21, PT ;  /* 0x000000150000720c */ /* 0x000fda0003f06270 */
[----:B------:R-:W-:Y:S05]  /*11b30*/  @!P0 BRA `(.L_x_1974) ;  /* 0x0000007000588947 */ /* 0x000fea0003800000 */
.L_x_1997:
[----:B------:R-:W2:Y:S04]  /*11b40*/  LDL R20, [R1+0x1c8] ;  /* 0x0001c80001147983 */ /* 0x000ea80000100800 */
[----:B0-----:R-:W3:Y:S04]  /*11b50*/  LDL R2, [R1+0x1d0] ;  /* 0x0001d00001027983 */ /* 0x001ee80000100800 */
[----:B------:R-:W4:Y:S01]  /*11b60*/  LDL R3, [R1] ;  /* 0x0000000001037983 */ /* 0x000f220000100800 */
[----:B--2---:R-:W-:-:S05]  /*11b70*/  VIADD R4, R20, 0x1 ;  /* 0x0000000114047836 */ /* 0x004fca0000000000 */
[----:B------:R-:W-:-:S13]  /*11b80*/  ISETP.NE.AND P0, PT, R4, 0x2, PT ;  /* 0x000000020400780c */ /* 0x000fda0003f05270 */
[----:B------:R0:W5:Y:S04]  /*11b90*/  @P0 LDL R6, [R1+0x1cc] ;  /* 0x0001cc0001060983 */ /* 0x0001680000100800 */
[----:B------:R-:W2:Y:S01]  /*11ba0*/  @!P0 LDL R5, [R1+0x1cc] ;  /* 0x0001cc0001058983 */ /* 0x000ea20000100800 */
[----:B---3--:R-:W-:Y:S01]  /*11bb0*/  VIADD R2, R2, 0x1 ;  /* 0x0000000102027836 */ /* 0x008fe20000000000 */
[----:B----4-:R-:W-:Y:S02]  /*11bc0*/  LOP3.LUT R3, R3, 0x1, RZ, 0xfc, !PT ;  /* 0x0000000103037812 */ /* 0x010fe400078efcff */
[----:B------:R1:W-:Y:S04]  /*11bd0*/  STL [R1+0x1c8], R4 ;  /* 0x0001c80401007387 */ /* 0x0003e80000100800 */
[----:B------:R0:W-:Y:S04]  /*11be0*/  STL [R1+0x1d0], R2 ;  /* 0x0001d00201007387 */ /* 0x0001e80000100800 */
[----:B------:R0:W-:Y:S01]  /*11bf0*/  @!P0 STL [R1+0x1c8], RZ ;  /* 0x0001c8ff01008387 */ /* 0x0001e20000100800 */
[----:B------:R-:W-:Y:S01]  /*11c00*/  ISETP.NE.AND P1, PT, R3, 0x3, PT ;  /* 0x000000030300780c */ /* 0x000fe20003f25270 */
[----:B------:R-:W-:Y:S05]  /*11c10*/  YIELD ;  /* 0x0000000000007946 */ /* 0x000fea0003800000 */
[----:B------:R-:W-:Y:S01]  /*11c20*/  BSSY B0, `(.L_x_1975) ;  /* 0x0000006000007945 */ /* 0x000fe20003800000 */
[----:B-1----:R-:W-:Y:S01]  /*11c30*/  @!P0 IMAD.MOV.U32 R4, RZ, RZ, RZ ;  /* 0x000000ffff048224 */ /* 0x002fe200078e00ff */
[----:B--2---:R-:W-:-:S05]  /*11c40*/  @!P0 LOP3.LUT R6, R5, 0x1, RZ, 0x3c, !PT ;  /* 0x0000000105068812 */ /* 0x004fca00078e3cff */
[----:B------:R0:W-:Y:S01]  /*11c50*/  @!P0 STL [R1+0x1cc], R6 ;  /* 0x0001cc0601008387 */ /* 0x0001e20000100800 */
[----:B------:R-:W-:Y:S05]  /*11c60*/  @!P1 BRA `(.L_x_1976) ;  /* 0x0000000000049947 */ /* 0x000fea0003800000 */
[----:B------:R-:W-:Y:S01]  /*11c70*/  BPT.TRAP 0x1 ;  /* 0x000000040000795c */ /* 0x000fe20000300000 */
.L_x_1976:
[----:B------:R-:W-:Y:S05]  /*11c80*/  BSYNC B0 ;  /* 0x0000000000007941 */ /* 0x000fea0003800000 */
.L_x_1975:
[----:B0-----:R-:W2:Y:S01]  /*11c90*/  LDL.64 R2, [R1+0x18] ;  /* 0x0000180001027983 */ /* 0x001ea20000100a00 */
[----:B-----5:R-:W-:Y:S02]  /*11ca0*/  SHF.L.U32 R5, R6, 0x1f, RZ ;  /* 0x0000001f06057819 */ /* 0x020fe400000006ff */
[----:B--2---:R-:W-:-:S05]  /*11cb0*/  MOV R3, R2 ;  /* 0x0000000200037202 */ /* 0x004fca0000000f00 */
[----:B------:R-:W-:-:S04]  /*11cc0*/  IMAD R4, R4, 0x8, R3 ;  /* 0x0000000804047824 */ /* 0x000fc800078e0203 */
[----:B------:R0:W1:Y:S01]  /*11cd0*/  SYNCS.PHASECHK.TRANS64.TRYWAIT P0, [R4+URZ], R5 ;  /* 0x00000005040075a7 */ /* 0x000062000800017f */
[----:B------:R0:W5:Y:S01]  /*11ce0*/  LDL.64 R6, [R1+0x1c8] ;  /* 0x0001c80001067983 */ /* 0x0001620000100a00 */
[----:B------:R-:W-:Y:S04]  /*11cf0*/  BSSY B0, `(.L_x_1977) ;  /* 0x0000003000007945 */ /* 0x000fe80003800000 */
[----:B------:R-:W-:Y:S05]  /*11d00*/  @!P1 BRA `(.L_x_1978) ;  /* 0x0000000000049947 */ /* 0x000fea0003800000 */
[----:B------:R-:W-:Y:S01]  /*11d10*/  BPT.TRAP 0x1 ;  /* 0x000000040000795c */ /* 0x000fe20000300000 */
.L_x_1978:
[----:B------:R-:W-:Y:S05]  /*11d20*/  BSYNC B0 ;  /* 0x0000000000007941 */ /* 0x000fea0003800000 */
.L_x_1977:
[----:B------:R-:W-:Y:S04]  /*11d30*/  BSSY B0, `(.L_x_1979) ;  /* 0x0000006000007945 */ /* 0x000fe80003800000 */
[----:B-1----:R-:W-:Y:S05]  /*11d40*/  @P0 BRA `(.L_x_1980) ;  /* 0x0000000000100947 */ /* 0x002fea0003800000 */
[----:B-----5:R-:W-:Y:S01]  /*11d50*/  IMAD R6, R6, 0x8, R3 ;  /* 0x0000000806067824 */ /* 0x020fe200078e0203 */
[----:B------:R-:W-:-:S04]  /*11d60*/  SHF.L.U32 R7, R7, 0x1f, RZ ;  /* 0x0000001f07077819 */ /* 0x000fc800000006ff */
[----:B------:R-:W1:Y:S02]  /*11d70*/  SYNCS.PHASECHK.TRANS64.TRYWAIT P0, [R6+URZ], R7 ;  /* 0x00000007060075a7 */ /* 0x000e64000800017f */
[----:B-1----:R-:W-:Y:S05]  /*11d80*/  @!P0 BRA `(.L_x_1981) ;  /* 0x0000017800c08947 */ /* 0x002fea0003800000 */
.L_x_1980:
[----:B------:R-:W-:Y:S05]  /*11d90*/  BSYNC B0 ;  /* 0x0000000000007941 */ /* 0x000fea0003800000 */
.L_x_1979:
[----:B-1---5:R-:W2:Y:S04]  /*11da0*/  LDL R7, [R1+0x1c8] ;  /* 0x0001c80001077983 */ /* 0x022ea80000100800 */
[----:B------:R-:W2:Y:S01]  /*11db0*/  LDL.64 R2, [R1+0x80] ;  /* 0x0000800001027983 */ /* 0x000ea20000100a00 */
[----:B------:R-:W-:Y:S05]  /*11dc0*/  WARPSYNC.ALL ;  /* 0x0000000000007948 */ /* 0x000fea0003800000 */
[----:B------:R-:W3:Y:S04]  /*11dd0*/  LDL.64 R12, [R1+0x78] ;  /* 0x00007800010c7983 */ /* 0x000ee80000100a00 */
[----:B0-----:R-:W4:Y:S04]  /*11de0*/  LDL.64 R4, [R1+0x78] ;  /* 0x0000780001047983 */ /* 0x001f280000100a00 */
[----:B------:R-:W4:Y:S04]  /*11df0*/  LDL.64 R8, [R1+0x78] ;  /* 0x0000780001087983 */ /* 0x000f280000100a00 */
[----:B------:R-:W4:Y:S01]  /*11e00*/  LDL.64 R10, [R1+0x78] ;  /* 0x00007800010a7983 */ /* 0x000f220000100a00 */
[----:B--2---:R-:W-:Y:S01]  /*11e10*/  IMAD R2, R7, 0x200, R2 ;  /* 0x0000020007027824 */ /* 0x004fe200078e0202 */
[----:B------:R-:W-:-:S02]  /*11e20*/  R2UR UR7, R3 ;  /* 0x00000000030772ca */ /* 0x000fc400000e0000 */
[----:B------:R-:W2:Y:S02]  /*11e30*/  LDL R14, [R1+0x28] ;  /* 0x00002800010e7983 */ /* 0x000ea40000100800 */
[C---:B------:R-:W-:Y:S01]  /*11e40*/  R2UR UR6, R2.reuse ;  /* 0x00000000020672ca */ /* 0x040fe200000e0000 */
[----:B------:R-:W-:Y:S01]  /*11e50*/  WARPGROUP.ARRIVE ;  /* 0x00000000000079c5 */ /* 0x000fe20000000000 */
[----:B------:R-:W-:Y:S02]  /*11e60*/  VIADD R6, R2, 0x2 ;  /* 0x0000000202067836 */ /* 0x000fe40000000000 */
[----:B------:R-:W-:Y:S01]  /*11e70*/  IMAD.MOV.U32 R7, RZ, RZ, R3 ;  /* 0x000000ffff077224 */ /* 0x000fe200078e0003 */
[----:B---3--:R-:W-:Y:S02]  /*11e80*/  R2UR UR4, R12 ;  /* 0x000000000c0472ca */ /* 0x008fe400000e0000 */
[----:B------:R-:W-:Y:S02]  /*11e90*/  R2UR UR5, R13 ;  /* 0x000000000d0572ca */ /* 0x000fe400000e0000 */
[----:B------:R0:W5:Y:S11]  /*11ea0*/  LDL.64 R12, [R1+0x1c8] ;  /* 0x0001c800010c7983 */ /* 0x0001760000100a00 */
[----:B------:R-:W-:Y:S01]  /*11eb0*/  HGMMA.64x64x16.F32 R24, gdesc[UR4], RZ, !UPT, gsb0 ;  /* 0x00e00000041879f0 */ /* 0x000fe2000c0008ff */
[----:B----4-:R-:W-:Y:S01]  /*11ec0*/  VIADD R4, R4, 0x2 ;  /* 0x0000000204047836 */ /* 0x010fe20000000000 */
[----:B------:R-:W-:-:S02]  /*11ed0*/  R2UR UR6, R6 ;  /* 0x00000000060672ca */ /* 0x000fc400000e0000 */
[----:B------:R-:W-:Y:S02]  /*11ee0*/  R2UR UR7, R7 ;  /* 0x00000000070772ca */ /* 0x000fe400000e0000 */
[----:B------:R-:W-:Y:S02]  /*11ef0*/  R2UR UR4, R4 ;  /* 0x00000000040472ca */ /* 0x000fe400000e0000 */
[----:B------:R-:W-:Y:S01]  /*11f00*/  R2UR UR5, R5 ;  /* 0x00000000050572ca */ /* 0x000fe200000e0000 */
[----:B------:R-:W-:Y:S02]  /*11f10*/  WARPGROUP.DEPBAR.LE gsb0, 0x0 ;  /* 0x00008000000079c5 */ /* 0x000fe40000010000 */
[----:B------:R-:W-:-:S10]  /*11f20*/  WARPGROUP.ARRIVE ;  /* 0x00000000000079c5 */ /* 0x000fd40000000000 */
[----:B------:R-:W-:Y:S01]  /*11f30*/  HGMMA.64x64x16.F32 R24, gdesc[UR4], R24, gsb0 ;  /* 0x00e00000041879f0 */ /* 0x000fe20008000818 */
        /* <DEDUP_REMOVED lines=8> */
[----:B------:R-:W-:-:S10]  /*11fc0*/  WARPGROUP.ARRIVE ;  /* 0x00000000000079c5 */ /* 0x000fd40000000000 */
[----:B------:R-:W-:Y:S01]  /*11fd0*/  HGMMA.64x64x16.F32 R24, gdesc[UR4], R24, gsb0 ;  /* 0x00e00000041879f0 */ /* 0x000fe20008000818 */
[----:B------:R-:W-:Y:S02]  /*11fe0*/  VIADD R2, R2, 0x6 ;  /* 0x0000000602027836 */ /* 0x000fe40000000000 */
[----:B------:R-:W-:Y:S01]  /*11ff0*/  VIADD R10, R10, 0x6 ;  /* 0x000000060a0a7836 */ /* 0x000fe20000000000 */
[----:B------:R-:W-:Y:S02]  /*12000*/  R2UR UR7, R3 ;  /* 0x00000000030772ca */ /* 0x000fe400000e0000 */
[----:B------:R-:W-:Y:S02]  /*12010*/  R2UR UR6, R2 ;  /* 0x00000000020672ca */ /* 0x000fe400000e0000 */
[----:B------:R-:W-:Y:S02]  /*12020*/  R2UR UR4, R10 ;  /* 0x000000000a0472ca */ /* 0x000fe400000e0000 */
[----:B------:R-:W-:Y:S01]  /*12030*/  R2UR UR5, R11 ;  /* 0x000000000b0572ca */ /* 0x000fe200000e0000 */
[----:B------:R-:W-:Y:S01]  /*12040*/  IMAD.MOV.U32 R4, RZ, RZ, 0x1 ;  /* 0x00000001ff047424 */ /* 0x000fe200078e00ff */
[----:B------:R0:W-:Y:S01]  /*12050*/  STL [R1+0x60], RZ ;  /* 0x000060ff01007387 */ /* 0x0001e20000100800 */
[----:B------:R-:W-:-:S02]  /*12060*/  WARPGROUP.DEPBAR.LE gsb0, 0x0 ;  /* 0x00008000000079c5 */ /* 0x000fc40000010000 */
[----:B------:R-:W-:-:S08]  /*12070*/  WARPGROUP.ARRIVE ;  /* 0x00000000000079c5 */ /* 0x000fd00000000000 */
[----:B------:R-:W-:Y:S01]  /*12080*/  HGMMA.64x64x16.F32 R24, gdesc[UR4], R24, gsb0 ;  /* 0x00e00000041879f0 */ /* 0x000fe20008000818 */
[----:B------:R0:W-:Y:S01]  /*12090*/  STL [R1+0x60], R4 ;  /* 0x0000600401007387 */ /* 0x0001e20000100800 */
[----:B--2---:R-:W-:-:S03]  /*120a0*/  LOP3.LUT R14, R14, 0x1, RZ, 0xfc, !PT ;  /* 0x000000010e0e7812 */ /* 0x004fc600078efcff */
[----:B------:R0:W-:Y:S04]  /*120b0*/  STL [R1+0x60], R4 ;  /* 0x0000600401007387 */ /* 0x0001e80000100800 */
[----:B------:R0:W-:Y:S04]  /*120c0*/  STL [R1+0x60], R4 ;  /* 0x0000600401007387 */ /* 0x0001e80000100800 */
[----:B------:R0:W-:Y:S01]  /*120d0*/  STL [R1+0x60], R4 ;  /* 0x0000600401007387 */ /* 0x0001e20000100800 */
[----:B------:R-:W-:Y:S01]  /*120e0*/  ISETP.NE.AND P1, PT, R14, 0x3, PT ;  /* 0x000000030e00780c */ /* 0x000fe20003f25270 */
[----:B------:R-:W-:Y:S01]  /*120f0*/  BSSY B0, `(.L_x_1982) ;  /* 0x0000004000007945 */ /* 0x000fe20003800000 */
[----:B------:R-:W-:-:S11]  /*12100*/  WARPGROUP.DEPBAR.LE gsb0, 0x0 ;  /* 0x00008000000079c5 */ /* 0x000fd60000010000 */
[----:B0-----:R-:W-:Y:S05]  /*12110*/  @!P1 BRA `(.L_x_1983) ;  /* 0x0000000000049947 */ /* 0x001fea0003800000 */
[----:B------:R-:W-:Y:S01]  /*12120*/  BPT.TRAP 0x1 ;  /* 0x000000040000795c */ /* 0x000fe20000300000 */
.L_x_1983:
[----:B------:R-:W-:Y:S05]  /*12130*/  BSYNC B0 ;  /* 0x0000000000007941 */ /* 0x000fea0003800000 */
.L_x_1982:
        /* <DEDUP_REMOVED lines=8> */
.L_x_1985:
[----:B------:R-:W-:Y:S05]  /*121c0*/  BSYNC B0 ;  /* 0x0000000000007941 */ /* 0x000fea0003800000 */
.L_x_1984:
[----:B------:R-:W-:Y:S04]  /*121d0*/  BSSY B0, `(.L_x_1986) ;  /* 0x0000004000007945 */ /* 0x000fe80003800000 */
[----:B-1----:R-:W-:Y:S05]  /*121e0*/  @P0 BRA `(.L_x_1987) ;  /* 0x0000000000080947 */ /* 0x002fea0003800000 */
[----:B------:R-:W1:Y:S02]  /*121f0*/  SYNCS.PHASECHK.TRANS64.TRYWAIT P0, [R12+URZ], R13 ;  /* 0x0000000d0c0075a7 */ /* 0x000e64000800017f */
[----:B-1----:R-:W-:Y:S05]  /*12200*/  @!P0 BRA `(.L_x_1988) ;  /* 0x0000017400b48947 */ /* 0x002fea0003800000 */
.L_x_1987:
[----:B------:R-:W-:Y:S05]  /*12210*/  BSYNC B0 ;  /* 0x0000000000007941 */ /* 0x000fea0003800000 */
.L_x_1986:
[----:B------:R-:W2:Y:S04]  /*12220*/  LDL R14, [R1+0x68] ;  /* 0x00006800010e7983 */ /* 0x000ea80000100800 */
[----:B------:R-:W3:Y:S04]  /*12230*/  LDL R5, [R1+0x1c8] ;  /* 0x0001c80001057983 */ /* 0x000ee80000100800 */
[----:B------:R-:W3:Y:S04]  /*12240*/  LDL.64 R2, [R1+0x98] ;  /* 0x0000980001027983 */ /* 0x000ee80000100a00 */
[----:B------:R-:W4:Y:S04]  /*12250*/  LDL.64 R6, [R1+0x90] ;  /* 0x0000900001067983 */ /* 0x000f280000100a00 */
[----:B------:R-:W4:Y:S04]  /*12260*/  LDL.64 R8, [R1+0x90] ;  /* 0x0000900001087983 */ /* 0x000f280000100a00 */
[----:B------:R-:W4:Y:S04]  /*12270*/  LDL.64 R10, [R1+0x90] ;  /* 0x00009000010a7983 */ /* 0x000f280000100a00 */
[----:B01----:R-:W4:Y:S01]  /*12280*/  LDL.64 R12, [R1+0x90] ;  /* 0x00009000010c7983 */ /* 0x003f220000100a00 */
[----:B------:R-:W-:Y:S05]  /*12290*/  WARPSYNC.ALL ;  /* 0x0000000000007948 */ /* 0x000fea0003800000 */
[----:B------:R-:W-:Y:S01]  /*122a0*/  WARPGROUP.ARRIVE ;  /* 0x00000000000079c5 */ /* 0x000fe20000000000 */
[----:B------:R-:W4:Y:S05]  /*122b0*/  LDL.64 R16, [R1+0x90] ;  /* 0x0000900001107983 */ /* 0x000f2a0000100a00 */
[----:B------:R-:W0:Y:S01]  /*122c0*/  S2R R18, SR_TID.X ;  /* 0x0000000000127919 */ /* 0x000e220000002100 */
[----:B------:R-:W4:Y:S04]  /*122d0*/  LDL.64 R56, [R1+0x90] ;  /* 0x0000900001387983 */ /* 0x000f280000100a00 */
[----:B------:R-:W4:Y:S01]  /*122e0*/  LDL.64 R58, [R1+0x90] ;  /* 0x00009000013a7983 */ /* 0x000f220000100a00 */
[----:B--2---:R-:W-:-:S03]  /*122f0*/  ISETP.NE.U32.AND P0, PT, R14, RZ, PT ;  /* 0x000000ff0e00720c */ /* 0x004fc60003f05070 */
[----:B------:R-:W2:Y:S01]  /*12300*/  LDL.64 R14, [R1+0x90] ;  /* 0x00009000010e7983 */ /* 0x000ea20000100a00 */
[----:B---3--:R-:W-:Y:S01]  /*12310*/  IMAD R2, R5, 0x1000, R2 ;  /* 0x0000100005027824 */ /* 0x008fe200078e0202 */
[----:B------:R-:W-:Y:S02]  /*12320*/  R2UR UR7, R3 ;  /* 0x00000000030772ca */ /* 0x000fe400000e0000 */
[----:B----4-:R-:W-:Y:S02]  /*12330*/  R2UR UR4, R6 ;  /* 0x00000000060472ca */ /* 0x010fe400000e0000 */
[----:B------:R-:W-:Y:S02]  /*12340*/  R2UR UR6, R2 ;  /* 0x00000000020672ca */ /* 0x000fe400000e0000 */
[----:B------:R-:W-:Y:S02]  /*12350*/  R2UR UR5, R7 ;  /* 0x00000000070572ca */ /* 0x000fe400000e0000 */
[----:B------:R-:W-:-:S11]  /*12360*/  VOTEU.ANY UP0, P0 ;  /* 0x00000000003f7886 */ /* 0x000fd60000000100 */
        /* <DEDUP_REMOVED lines=25> */
[--C-:B------:R-:W-:Y:S01]  /*12500*/  IMAD.MOV.U32 R7, RZ, RZ, R3.reuse ;  /* 0x000000ffff077224 */ /* 0x100fe200078e0003 */
        /* <DEDUP_REMOVED lines=9> */
[----:B------:R-:W-:Y:S01]  /*125a0*/  IMAD.MOV.U32 R7, RZ, RZ, R3 ;  /* 0x000000ffff077224 */ /* 0x000fe200078e0003 */
[----:B------:R-:W-:-:S04]  /*125b0*/  R2UR UR6, R6 ;  /* 0x00000000060672ca */ /* 0x000fc800000e0000 */
[----:B------:R-:W-:Y:S01]  /*125c0*/  R2UR UR7, R7 ;  /* 0x00000000070772ca */ /* 0x000fe200000e0000 */
[----:B--2---:R-:W-:Y:S01]  /*125d0*/  VIADD R14, R14, 0x200 ;  /* 0x000002000e0e7836 */ /* 0x004fe20000000000 */
[----:B------:R-:W-:-:S04]  /*125e0*/  R2UR UR5, R15 ;  /* 0x000000000f0572ca */ /* 0x000fc800000e0000 */
        /* <DEDUP_REMOVED lines=121> */
[----:B------:R-:W-:Y:S02]  /*12d80*/  R2UR UR5, R17 ;  /* 0x00000000110572ca */ /* 0x000fe400000e0000 */
[----:B0-----:R-:W-:-:S05]  /*12d90*/  SHF.R.U32.HI R18, RZ, 0x7, R18 ;  /* 0x00000007ff127819 */ /* 0x001fca0000011612 */
[----:B------:R0:W1:Y:S01]  /*12da0*/  SHFL.IDX PT, R5, R18, RZ, 0x1f ;  /* 0x00001fff12057589 */ /* 0x00006200000e0000 */
[----:B------:R-:W-:Y:S02]  /*12db0*/  WARPGROUP.DEPBAR.LE gsb0, 0x0 ;  /* 0x00008000000079c5 */ /* 0x000fe40000010000 */
[----:B------:R-:W-:Y:S01]  /*12dc0*/  WARPGROUP.ARRIVE ;  /* 0x00000000000079c5 */ /* 0x000fe20000000000 */
[----:B------:R-:W-:Y:S01]  /*12dd0*/  VIADD R6, R2, 0x800 ;  /* 0x0000080002067836 */ /* 0x000fe20000000000 */
[----:B------:R-:W-:Y:S01]  /*12de0*/  R2UR UR9, R9 ;  /* 0x00000000090972ca */ /* 0x000fe200000e0000 */
[----:B------:R-:W-:Y:S01]  /*12df0*/  IMAD.MOV.U32 R17, RZ, RZ, R3 ;  /* 0x000000ffff117224 */ /* 0x000fe200078e0003 */
[----:B0-----:R-:W4:Y:S02]  /*12e00*/  LDL.64 R18, [R1+0x90] ;  /* 0x0000900001127983 */ /* 0x001f240000100a00 */
[----:B------:R-:W-:Y:S01]  /*12e10*/  HGMMA.64x64x16.F32 R24, gdesc[UR4], R24, gsb0 ;  /* 0x00e00000041879f0 */ /* 0x000fe20008000818 */
[----:B-1----:R-:W-:-:S04]  /*12e20*/  ISETP.GT.AND P0, PT, R5, 0x7f, PT ;  /* 0x0000007f0500780c */ /* 0x002fc80003f04270 */
[----:B------:R-:W-:-:S04]  /*12e30*/  SEL R5, RZ, 0x2, !P0 ;  /* 0x00000002ff057807 */ /* 0x000fc80004000000 */
[----:B------:R-:W-:Y:S01]  /*12e40*/  IADD3 R8, R8, 0x800, R5 ;  /* 0x0000080008087810 */ /* 0x000fe20007ffe005 */
[----:B------:R-:W-:Y:S01]  /*12e50*/  IMAD.IADD R16, R5, 0x1, R6 ;  /* 0x0000000105107824 */ /* 0x000fe200078e0206 */
[----:B------:R-:W-:Y:S01]  /*12e60*/  R2UR UR11, R17 ;  /* 0x00000000110b72ca */ /* 0x000fe200000e0000 */
[----:B------:R-:W-:Y:S01]  /*12e70*/  UMOV UR4, 0x1 ;  /* 0x0000000100047882 */ /* 0x000fe20000000000 */
[----:B------:R-:W-:Y:S02]  /*12e80*/  R2UR UR8, R8 ;  /* 0x00000000080872ca */ /* 0x000fe400000e0000 */
[----:B------:R-:W-:Y:S01]  /*12e90*/  R2UR UR10, R16 ;  /* 0x00000000100a72ca */ /* 0x000fe200000e0000 */
[----:B------:R-:W-:Y:S01]  /*12ea0*/  UISETP.NE.U32.AND UP0, UPT, UR4, URZ, UPT ;  /* 0x0000003f0400728c */ /* 0x000fe2000bf05070 */
[----:B------:R-:W-:Y:S02]  /*12eb0*/  WARPGROUP.DEPBAR.LE gsb0, 0x0 ;  /* 0x00008000000079c5 */ /* 0x000fe40000010000 */
[----:B------:R-:W-:-:S09]  /*12ec0*/  WARPGROUP.ARRIVE ;  /* 0x00000000000079c5 */ /* 0x000fd20000000000 */
[----:B------:R-:W-:Y:S01]  /*12ed0*/  HGMMA.64x64x16.F32 R24, gdesc[UR8], R24, UP0, gsb0 ;  /* 0x00e00000081879f0 */ /* 0x000fe2000b800818 */
[----:B------:R-:W-:-:S05]  /*12ee0*/  IMAD.MOV.U32 R16, RZ, RZ, 0x4 ;  /* 0x00000004ff107424 */ /* 0x000fca00078e00ff */
[----:B------:R-:W-:Y:S01]  /*12ef0*/  SEL R7, R16, 0x2, P0 ;  /* 0x0000000210077807 */ /* 0x000fe20000000000 */
[----:B------:R-:W-:-:S03]  /*12f00*/  IMAD.MOV.U32 R9, RZ, RZ, R3 ;  /* 0x000000ffff097224 */ /* 0x000fc600078e0003 */
[----:B--2---:R-:W-:Y:S01]  /*12f10*/  IADD3 R10, R7, 0x800, R10 ;  /* 0x00000800070a7810 */ /* 0x004fe20007ffe00a */
[----:B------:R-:W-:Y:S01]  /*12f20*/  IMAD.IADD R8, R6, 0x1, R7 ;  /* 0x0000000106087824 */ /* 0x000fe200078e0207 */
[----:B------:R-:W-:Y:S02]  /*12f30*/  R2UR UR7, R9 ;  /* 0x00000000090772ca */ /* 0x000fe400000e0000 */
[----:B------:R-:W-:Y:S02]  /*12f40*/  R2UR UR4, R10 ;  /* 0x000000000a0472ca */ /* 0x000fe400000e0000 */
[----:B------:R-:W-:Y:S02]  /*12f50*/  R2UR UR6, R8 ;  /* 0x00000000080672ca */ /* 0x000fe400000e0000 */
[----:B------:R-:W-:Y:S01]  /*12f60*/  R2UR UR5, R11 ;  /* 0x000000000b0572ca */ /* 0x000fe200000e0000 */
[----:B------:R-:W-:Y:S02]  /*12f70*/  WARPGROUP.DEPBAR.LE gsb0, 0x0 ;  /* 0x00008000000079c5 */ /* 0x000fe40000010000 */
[----:B------:R-:W-:Y:S01]  /*12f80*/  WARPGROUP.ARRIVE ;  /* 0x00000000000079c5 */ /* 0x000fe20000000000 */
[----:B------:R-:W-:Y:S01]  /*12f90*/  SEL R9, R16, 0x6, !P0 ;  /* 0x0000000610097807 */ /* 0x000fe20004000000 */
[----:B------:R-:W-:Y:S01]  /*12fa0*/  IMAD.MOV.U32 R11, RZ, RZ, R3 ;  /* 0x000000ffff0b7224 */ /* 0x000fe200078e0003 */
[----:B------:R-:W2:Y:S07]  /*12fb0*/  LDL.64 R16, [R1+0x90] ;  /* 0x0000900001107983 */ /* 0x000eae0000100a00 */
[----:B------:R-:W-:Y:S01]  /*12fc0*/  HGMMA.64x64x16.F32 R24, gdesc[UR4], R24, gsb0 ;  /* 0x00e00000041879f0 */ /* 0x000fe20008000818 */
[----:B------:R-:W-:Y:S01]  /*12fd0*/  IMAD.IADD R10, R6, 0x1, R9 ;  /* 0x00000001060a7824 */ /* 0x000fe200078e0209 */
[----:B---3--:R-:W-:Y:S01]  /*12fe0*/  IADD3 R12, R9, 0x800, R12 ;  /* 0x00000800090c7810 */ /* 0x008fe20007ffe00c */
[----:B------:R0:W5:Y:S01]  /*12ff0*/  LDL R8, [R1+0xc] ;  /* 0x00000c0001087983 */ /* 0x0001620000100800 */
        /* <DEDUP_REMOVED lines=12> */
[----:B------:R-:W-:-:S05]  /*130c0*/  LOP3.LUT R11, R6, 0xa06, RZ, 0xc0, !PT ;  /* 0x00000a06060b7812 */ /* 0x000fca00078ec0ff */
[----:B----4-:R-:W-:Y:S02]  /*130d0*/  IMAD.IADD R14, R11, 0x1, R14 ;  /* 0x000000010b0e7824 */ /* 0x010fe400078e020e */
        /* <DEDUP_REMOVED lines=16> */
[----:B------:R-:W4:Y:S01]  /*131e0*/  LDL.64 R18, [R1+0x90] ;  /* 0x0000900001127983 */ /* 0x000f220000100a00 */
        /* <DEDUP_REMOVED lines=10> */
[----:B------:R-:W-:Y:S01]  /*13290*/  R2UR UR6, R12 ;  /* 0x000000000c0672ca */ /* 0x000fe200000e0000 */
[----:B------:R-:W4:Y:S01]  /*132a0*/  LDL.64 R56, [R1+0x90] ;  /* 0x0000900001387983 */ /* 0x000f220000100a00 */
[----:B------:R-:W-:Y:S02]  /*132b0*/  R2UR UR4, R10 ;  /* 0x000000000a0472ca */ /* 0x000fe400000e0000 */
[----:B------:R-:W-:-:S02]  /*132c0*/  R2UR UR7, R13 ;  /* 0x000000000d0772ca */ /* 0x000fc400000e0000 */
[----:B------:R-:W-:Y:S01]  /*132d0*/  R2UR UR5, R11 ;  /* 0x000000000b0572ca */ /* 0x000fe200000e0000 */
[----:B------:R-:W-:Y:S02]  /*132e0*/  WARPGROUP.DEPBAR.LE gsb0, 0x0 ;  /* 0x00008000000079c5 */ /* 0x000fe40000010000 */
[----:B------:R-:W-:Y:S01]  /*132f0*/  WARPGROUP.ARRIVE ;  /* 0x00000000000079c5 */ /* 0x000fe20000000000 */
[C---:B------:R-:W-:Y:S01]  /*13300*/  IMAD.IADD R10, R9.reuse, 0x1, R6 ;  /* 0x00000001090a7824 */ /* 0x040fe200078e0206 */
[----:B--2---:R-:W-:Y:S01]  /*13310*/  IADD3 R16, R9, 0xa00, R16 ;  /* 0x00000a0009107810 */ /* 0x004fe20007ffe010 */
[----:B------:R-:W2:Y:S07]  /*13320*/  LDL.64 R12, [R1+0x90] ;  /* 0x00009000010c7983 */ /* 0x000eae0000100a00 */
        /* <DEDUP_REMOVED lines=26> */
[C---:B---3--:R-:W-:Y:S01]  /*134d0*/  IADD3 R14, R5.reuse, 0xc00, R14 ;  /* 0x00000c00050e7810 */ /* 0x048fe20007ffe00e */
[----:B------:R-:W3:Y:S07]  /*134e0*/  LDL.64 R16, [R1+0x90] ;  /* 0x0000900001107983 */ /* 0x000eee0000100a00 */
        /* <DEDUP_REMOVED lines=21> */
[----:B--2---:R-:W-:Y:S01]  /*13640*/  IADD3 R12, R9, 0xc00, R12 ;  /* 0x00000c00090c7810 */ /* 0x004fe20007ffe00c */
[----:B------:R-:W-:Y:S01]  /*13650*/  IMAD.MOV.U32 R11, RZ, RZ, R3 ;  /* 0x000000ffff0b7224 */ /* 0x000fe200078e0003 */
[----:B------:R-:W2:Y:S06]  /*13660*/  LDL.64 R18, [R1+0x90] ;  /* 0x0000900001127983 */ /* 0x000eac0000100a00 */
        /* <DEDUP_REMOVED lines=20> */
[----:B------:R-:W2:Y:S01]  /*137b0*/  LDL.64 R56, [R1+0x90] ;  /* 0x0000900001387983 */ /* 0x000ea20000100a00 */
[----:B------:R-:W-:Y:S02]  /*137c0*/  R2UR UR6, R12 ;  /* 0x000000000c0672ca */ /* 0x000fe400000e0000 */
[----:B------:R-:W-:Y:S01]  /*137d0*/  R2UR UR7, R13 ;  /* 0x000000000d0772ca */ /* 0x000fe200000e0000 */
[----:B------:R-:W-:-:S02]  /*137e0*/  WARPGROUP.DEPBAR.LE gsb0, 0x0 ;  /* 0x00008000000079c5 */ /* 0x000fc40000010000 */
[----:B------:R-:W-:Y:S01]  /*137f0*/  WARPGROUP.ARRIVE ;  /* 0x00000000000079c5 */ /* 0x000fe20000000000 */
[----:B------:R-:W-:Y:S01]  /*13800*/  VIADD R6, R2, 0xe00 ;  /* 0x00000e0002067836 */ /* 0x000fe20000000000 */
[C---:B---3--:R-:W-:Y:S01]  /*13810*/  IADD3 R16, R5.reuse, 0xe00, R16 ;  /* 0x00000e0005107810 */ /* 0x048fe20007ffe010 */
[----:B------:R-:W-:Y:S01]  /*13820*/  IMAD.MOV.U32 R11, RZ, RZ, R3 ;  /* 0x000000ffff0b7224 */ /* 0x000fe200078e0003 */
[----:B------:R-:W3:Y:S06]  /*13830*/  LDL R12, [R1] ;  /* 0x00000000010c7983 */ /* 0x000eec0000100800 */
[----:B------:R-:W-:Y:S01]  /*13840*/  HGMMA.64x64x16.F32 R24, gdesc[UR4], R24, gsb0 ;  /* 0x00e00000041879f0 */ /* 0x000fe20008000818 */
[----:B------:R-:W-:Y:S01]  /*13850*/  IMAD.IADD R10, R5, 0x1, R6 ;  /* 0x00000001050a7824 */ /* 0x000fe200078e0206 */
[----:B------:R-:W-:Y:S01]  /*13860*/  R2UR UR7, R11 ;  /* 0x000000000b0772ca */ /* 0x000fe200000e0000 */
[----:B------:R0:W5:Y:S01]  /*13870*/  LDL R5, [R1+0x1c8] ;  /* 0x0001c80001057983 */ /* 0x0001620000100800 */
[----:B------:R-:W-:-:S02]  /*13880*/  R2UR UR4, R16 ;  /* 0x00000000100472ca */ /* 0x000fc400000e0000 */
[----:B------:R-:W-:Y:S02]  /*13890*/  R2UR UR6, R10 ;  /* 0x000000000a0672ca */ /* 0x000fe400000e0000 */
[----:B------:R-:W-:Y:S01]  /*138a0*/  R2UR UR5, R17 ;  /* 0x00000000110572ca */ /* 0x000fe200000e0000 */
[----:B------:R-:W-:Y:S02]  /*138b0*/  WARPGROUP.DEPBAR.LE gsb0, 0x0 ;  /* 0x00008000000079c5 */ /* 0x000fe40000010000 */
[----:B------:R-:W-:-:S10]  /*138c0*/  WARPGROUP.ARRIVE ;  /* 0x00000000000079c5 */ /* 0x000fd40000000000 */
[----:B------:R-:W-:Y:S01]  /*138d0*/  HGMMA.64x64x16.F32 R24, gdesc[UR4], R24, gsb0 ;  /* 0x00e00000041879f0 */ /* 0x000fe20008000818 */
[C---:B------:R-:W-:Y:S01]  /*138e0*/  IMAD.IADD R10, R7.reuse, 0x1, R6 ;  /* 0x00000001070a7824 */ /* 0x040fe200078e0206 */
[----:B----4-:R-:W-:Y:S01]  /*138f0*/  IADD3 R14, R7, 0xe00, R14 ;  /* 0x00000e00070e7810 */ /* 0x010fe20007ffe00e */
        /* <DEDUP_REMOVED lines=8> */
[C---:B------:R-:W-:Y:S01]  /*13980*/  IMAD.IADD R6, R9.reuse, 0x1, R6 ;  /* 0x0000000109067824 */ /* 0x040fe200078e0206 */
[----:B--2---:R-:W-:Y:S01]  /*13990*/  IADD3 R18, R9, 0xe00, R18 ;  /* 0x00000e0009127810 */ /* 0x004fe20007ffe012 */
        /* <DEDUP_REMOVED lines=14> */
[----:B------:R-:W-:Y:S02]  /*13a80*/  IMAD.IADD R6, R2, 0x1, R7 ;  /* 0x0000000102067824 */ /* 0x000fe400078e0207 */
[----:B------:R-:W-:Y:S02]  /*13a90*/  IMAD.IADD R2, R7, 0x1, R56 ;  /* 0x0000000107027824 */ /* 0x000fe400078e0238 */
[----:B------:R-:W-:Y:S02]  /*13aa0*/  IMAD.MOV.U32 R7, RZ, RZ, R3 ;  /* 0x000000ffff077224 */ /* 0x000fe400078e0003 */
[----:B------:R-:W-:Y:S01]  /*13ab0*/  IMAD.MOV.U32 R3, RZ, RZ, R57 ;  /* 0x000000ffff037224 */ /* 0x000fe200078e0039 */
[----:B------:R-:W-:Y:S02]  /*13ac0*/  R2UR UR6, R6 ;  /* 0x00000000060672ca */ /* 0x000fe400000e0000 */
[----:B------:R-:W-:Y:S02]  /*13ad0*/  R2UR UR7, R7 ;  /* 0x00000000070772ca */ /* 0x000fe400000e0000 */
[----:B------:R-:W-:-:S02]  /*13ae0*/  R2UR UR4, R2 ;  /* 0x00000000020472ca */ /* 0x000fc400000e0000 */
[----:B------:R-:W-:Y:S01]  /*13af0*/  R2UR UR5, R3 ;  /* 0x00000000030572ca */ /* 0x000fe200000e0000 */
        /* <DEDUP_REMOVED lines=32> */
[----:B---3--:R-:W-:-:S03]  /*13d00*/  LOP3.LUT R2, R12, 0x1, RZ, 0xfc, !PT ;  /* 0x000000010c027812 */ /* 0x008fc600078efcff */
        /* <DEDUP_REMOVED lines=8> */
.L_x_1990:
[----:B------:R-:W-:Y:S05]  /*13d90*/  BSYNC B0 ;  /* 0x0000000000007941 */ /* 0x000fea0003800000 */
.L_x_1989:
[----:B------:R-:W2:Y:S02]  /*13da0*/  LDL.64 R2, [R1+0x20] ;  /* 0x0000200001027983 */ /* 0x000ea40000100a00 */
[----:B--2---:R-:W-:-:S05]  /*13db0*/  MOV R2, R2 ;  /* 0x0000000200027202 */ /* 0x004fca0000000f00 */
[----:B-----5:R-:W-:-:S05]  /*13dc0*/  IMAD R5, R5, 0x8, R2 ;  /* 0x0000000805057824 */ /* 0x020fca00078e0202 */
[----:B------:R-:W-:-:S04]  /*13dd0*/  PRMT R5, R8, 0x654, R5 ;  /* 0x0000065408057816 */ /* 0x000fc80000000005 */
[----:B------:R0:W-:Y:S01]  /*13de0*/  SYNCS.ARRIVE.TRANS64.RED.A1T0 RZ, [R5+URZ], RZ ;  /* 0x000000ff05ff79a7 */ /* 0x0001e2000810043f */
[----:B------:R-:W2:Y:S04]  /*13df0*/  LDL.64 R6, [R1+0x100] ;  /* 0x0001000001067983 */ /* 0x000ea80000100a00 */
[----:B------:R-:W3:Y:S04]  /*13e00*/  LDL.64 R12, [R1+0x1f0] ;  /* 0x0001f000010c7983 */ /* 0x000ee80000100a00 */
[----:B0-----:R-:W4:Y:S04]  /*13e10*/  LDL.64 R4, [R1+0x1e0] ;  /* 0x0001e00001047983 */ /* 0x001f280000100a00 */
[----:B------:R-:W3:Y:S04]  /*13e20*/  LDL.64 R18, [R1+0xb8] ;  /* 0x0000b80001127983 */ /* 0x000ee80000100a00 */
[----:B--2---:R-:W2:Y:S02]  /*13e30*/  LD.E R7, desc[UR36][R6.64] ;  /* 0x0000002406077980 */ /* 0x004ea4000c101900 */
[-C--:B--2---:R-:W-:Y:S01]  /*13e40*/  FMUL.FTZ R16, R26, R7.reuse ;  /* 0x000000071a107220 */ /* 0x084fe20000410000 */
[-C--:B------:R-:W-:Y:S01]  /*13e50*/  FMUL.FTZ R24, R24, R7.reuse ;  /* 0x0000000718187220 */ /* 0x080fe20000410000 */
[-C--:B------:R-:W-:Y:S01]  /*13e60*/  FMUL.FTZ R3, R25, R7.reuse ;  /* 0x0000000719037220 */ /* 0x080fe20000410000 */
[----:B------:R-:W-:-:S02]  /*13e70*/  FMUL.FTZ R2, R27, R7 ;  /* 0x000000071b027220 */ /* 0x000fc40000410000 */
[----:B------:R-:W4:Y:S01]  /*13e80*/  MUFU.TANH R15, R24 ;  /* 0x00000018000f7308 */ /* 0x000f220000002400 */
[-C--:B------:R-:W-:Y:S01]  /*13e90*/  FMUL.FTZ R159, R30, R7.reuse ;  /* 0x000000071e9f7220 */ /* 0x080fe20000410000 */
[-C--:B------:R-:W-:Y:S01]  /*13ea0*/  FMUL.FTZ R28, R28, R7.reuse ;  /* 0x000000071c1c7220 */ /* 0x080fe20000410000 */
[----:B------:R-:W-:-:S05]  /*13eb0*/  FMUL.FTZ R85, R29, R7 ;  /* 0x000000071d557220 */ /* 0x000fca0000410000 */
[----:B------:R-:W0:Y:S01]  /*13ec0*/  MUFU.TANH R16, R16 ;  /* 0x0000001000107308 */ /* 0x000e220000002400 */
[-C--:B------:R-:W-:Y:S01]  /*13ed0*/  FMUL.FTZ R153, R31, R7.reuse ;  /* 0x000000071f997220 */ /* 0x080fe20000410000 */
[----:B------:R-:W-:-:S06]  /*13ee0*/  FMUL.FTZ R89, R32, R7 ;  /* 0x0000000720597220 */ /* 0x000fcc0000410000 */
[----:B------:R-:W1:Y:S01]  /*13ef0*/  MUFU.TANH R3, R3 ;  /* 0x0000000300037308 */ /* 0x000e620000002400 */
[----:B------:R-:W-:-:S07]  /*13f00*/  FMUL.FTZ R161, R34, R7 ;  /* 0x0000000722a17220 */ /* 0x000fce0000410000 */
[----:B------:R-:W2:Y:S01]  /*13f10*/  MUFU.TANH R2, R2 ;  /* 0x0000000200027308 */ /* 0x000ea20000002400 */
[----:B------:R-:W-:-:S07]  /*13f20*/  FMUL.FTZ R95, R33, R7 ;  /* 0x00000007215f7220 */ /* 0x000fce0000410000 */
[----:B------:R-:W3:Y:S01]  /*13f30*/  MUFU.TANH R6, R28 ;  /* 0x0000001c00067308 */ /* 0x000ee20000002400 */
[----:B------:R-:W-:-:S07]  /*13f40*/  FMUL.FTZ R164, R35, R7 ;  /* 0x0000000723a47220 */ /* 0x000fce0000410000 */
[----:B------:R-:W3:Y:S01]  /*13f50*/  MUFU.TANH R159, R159 ;  /* 0x0000009f009f7308 */ /* 0x000ee20000002400 */
[----:B----4-:R-:W-:Y:S01]  /*13f60*/  FMNMX.FTZ R8, R15, R4, !PT ;  /* 0x000000040f087209 */ /* 0x010fe20007810000 */
[----:B------:R-:W-:-:S06]  /*13f70*/  FMUL.FTZ R99, R36, R7 ;  /* 0x0000000724637220 */ /* 0x000fcc0000410000 */
[----:B------:R-:W4:Y:S01]  /*13f80*/  MUFU.TANH R85, R85 ;  /* 0x0000005500557308 */ /* 0x000f220000002400 */
[----:B0-----:R-:W-:Y:S01]  /*13f90*/  FMNMX.FTZ R9, R16, R5, !PT ;  /* 0x0000000510097209 */ /* 0x001fe20007810000 */
[----:B------:R-:W-:-:S06]  /*13fa0*/  FMUL.FTZ R166, R38, R7 ;  /* 0x0000000726a67220 */ /* 0x000fcc0000410000 */
[----:B------:R-:W0:Y:S01]  /*13fb0*/  MUFU.TANH R153, R153 ;  /* 0x0000009900997308 */ /* 0x000e220000002400 */
[----:B-1----:R-:W-:Y:S01]  /*13fc0*/  FMNMX.FTZ R11, R3, R8, !PT ;  /* 0x00000008030b7209 */ /* 0x002fe20007810000 */
[----:B------:R-:W-:-:S06]  /*13fd0*/  FMUL.FTZ R105, R37, R7 ;  /* 0x0000000725697220 */ /* 0x000fcc0000410000 */
[----:B------:R-:W1:Y:S01]  /*13fe0*/  MUFU.TANH R89, R89 ;  /* 0x0000005900597308 */ /* 0x000e620000002400 */
[----:B--2---:R-:W-:Y:S01]  /*13ff0*/  FMNMX.FTZ R8, R2, R9, !PT ;  /* 0x0000000902087209 */ /* 0x004fe20007810000 */
[----:B------:R-:W-:-:S06]  /*14000*/  FMUL.FTZ R165, R39, R7 ;  /* 0x0000000727a57220 */ /* 0x000fcc0000410000 */
[----:B------:R-:W2:Y:S01]  /*14010*/  MUFU.TANH R161, R161 ;  /* 0x000000a100a17308 */ /* 0x000ea20000002400 */
[----:B---3--:R-:W-:Y:S01]  /*14020*/  FMNMX.FTZ R10, R6, R11, !PT ;  /* 0x0000000b060a7209 */ /* 0x008fe20007810000 */
[----:B------:R-:W-:-:S06]  /*14030*/  FMUL.FTZ R109, R40, R7 ;  /* 0x00000007286d7220 */ /* 0x000fcc0000410000 */
[----:B------:R-:W3:Y:S01]  /*14040*/  MUFU.TANH R95, R95 ;  /* 0x0000005f005f7308 */ /* 0x000ee20000002400 */
[----:B------:R-:W-:Y:S01]  /*14050*/  FMNMX.FTZ R8, R159, R8, !PT ;  /* 0x000000089f087209 */ /* 0x000fe20007810000 */
[----:B------:R-:W-:-:S06]  /*14060*/  FMUL.FTZ R168, R42, R7 ;  /* 0x000000072aa87220 */ /* 0x000fcc0000410000 */
        /* <DEDUP_REMOVED lines=14> */
[-C--:B------:R-:W-:Y:S01]  /*14150*/  FMUL.FTZ R125, R45, R7.reuse ;  /* 0x000000072d7d7220 */ /* 0x080fe20000410000 */
[-C--:B------:R-:W-:Y:S01]  /*14160*/  FMUL.FTZ R169, R47, R7.reuse ;  /* 0x000000072fa97220 */ /* 0x080fe20000410000 */
[-C--:B------:R-:W-:Y:S01]  /*14170*/  FMUL.FTZ R129, R48, R7.reuse ;  /* 0x0000000730817220 */ /* 0x080fe20000410000 */
[-C--:B------:R-:W-:Y:S01]  /*14180*/  FMUL.FTZ R174, R50, R7.reuse ;  /* 0x0000000732ae7220 */ /* 0x080fe20000410000 */
[-C--:B------:R-:W-:Y:S01]  /*14190*/  FMUL.FTZ R135, R49, R7.reuse ;  /* 0x0000000731877220 */ /* 0x080fe20000410000 */
[----:B------:R-:W-:Y:S01]  /*141a0*/  FMUL.FTZ R175, R51, R7 ;  /* 0x0000000733af7220 */ /* 0x000fe20000410000 */
[----:B------:R-:W3:Y:S01]  /*141b0*/  MUFU.TANH R109, R109 ;  /* 0x0000006d006d7308 */ /* 0x000ee20000002400 */
[----:B------:R-:W-:Y:S01]  /*141c0*/  FMNMX.FTZ R9, R164, R9, !PT ;  /* 0x00000009a4097209 */ /* 0x000fe20007810000 */
[-C--:B------:R-:W-:Y:S01]  /*141d0*/  FMUL.FTZ R137, R52, R7.reuse ;  /* 0x0000000734897220 */ /* 0x080fe20000410000 */
[-C--:B------:R-:W-:Y:S01]  /*141e0*/  FMUL.FTZ R176, R54, R7.reuse ;  /* 0x0000000736b07220 */ /* 0x080fe20000410000 */
[-C--:B------:R-:W-:Y:S01]  /*141f0*/  FMUL.FTZ R147, R53, R7.reuse ;  /* 0x0000000735937220 */ /* 0x080fe20000410000 */
[----:B------:R-:W-:Y:S01]  /*14200*/  FMUL.FTZ R177, R55, R7 ;  /* 0x0000000737b17220 */ /* 0x000fe20000410000 */
[----:B------:R-:W3:Y:S02]  /*14210*/  LDL R11, [R1+0x200] ;  /* 0x00020000010b7983 */ /* 0x000ee40000100800 */
[----:B------:R-:W3:Y:S01]  /*14220*/  MUFU.TANH R168, R168 ;  /* 0x000000a800a87308 */ /* 0x000ee20000002400 */
[----:B----4-:R-:W-:-:S07]  /*14230*/  FMNMX.FTZ R10, R99, R10, !PT ;  /* 0x0000000a630a7209 */ /* 0x010fce0007810000 */
[----:B------:R-:W4:Y:S01]  /*14240*/  MUFU.TANH R115, R115 ;  /* 0x0000007300737308 */ /* 0x000f220000002400 */
[----:B0-----:R-:W-:-:S07]  /*14250*/  FMNMX.FTZ R8, R166, R9, !PT ;  /* 0x00000009a6087209 */ /* 0x001fce0007810000 */
[----:B------:R-:W0:Y:S01]  /*14260*/  MUFU.TANH R167, R167 ;  /* 0x000000a700a77308 */ /* 0x000e220000002400 */
[----:B-1----:R-:W-:-:S07]  /*14270*/  FMNMX.FTZ R10, R105, R10, !PT ;  /* 0x0000000a690a7209 */ /* 0x002fce0007810000 */
[----:B------:R-:W1:Y:S01]  /*14280*/  MUFU.TANH R119, R119 ;  /* 0x0000007700777308 */ /* 0x000e620000002400 */
[----:B--2---:R-:W-:-:S07]  /*14290*/  FMNMX.FTZ R9, R165, R8, !PT ;  /* 0x00000008a5097209 */ /* 0x004fce0007810000 */
[----:B------:R-:W2:Y:S01]  /*142a0*/  MUFU.TANH R170, R170 ;  /* 0x000000aa00aa7308 */ /* 0x000ea20000002400 */
[----:B---3--:R-:W-:-:S07]  /*142b0*/  FMNMX.FTZ R10, R109, R10, !PT ;  /* 0x0000000a6d0a7209 */ /* 0x008fce0007810000 */
[----:B------:R-:W3:Y:S01]  /*142c0*/  MUFU.TANH R125, R125 ;  /* 0x0000007d007d7308 */ /* 0x000ee20000002400 */
[----:B------:R-:W-:-:S07]  /*142d0*/  FMNMX.FTZ R8, R168, R9, !PT ;  /* 0x00000009a8087209 */ /* 0x000fce0007810000 */
        /* <DEDUP_REMOVED lines=13> */
[----:B----4-:R-:W-:Y:S02]  /*143b0*/  FMNMX.FTZ R10, R129, R10, !PT ;  /* 0x0000000a810a7209 */ /* 0x010fe40007810000 */
[----:B0-----:R-:W-:-:S05]  /*143c0*/  FMNMX.FTZ R8, R174, R7, !PT ;  /* 0x00000007ae087209 */ /* 0x001fca0007810000 */
[----:B------:R-:W0:Y:S08]  /*143d0*/  MUFU.TANH R147, R147 ;  /* 0x0000009300937308 */ /* 0x000e300000002400 */
[----:B------:R-:W4:Y:S01]  /*143e0*/  MUFU.TANH R177, R177 ;  /* 0x000000b100b17308 */ /* 0x000f220000002400 */
[----:B-1----:R-:W-:Y:S02]  /*143f0*/  FMNMX.FTZ R10, R135, R10, !PT ;  /* 0x0000000a870a7209 */ /* 0x002fe40007810000 */
[----:B--2---:R-:W-:-:S02]  /*14400*/  FMNMX.FTZ R7, R175, R8, !PT ;  /* 0x00000008af077209 */ /* 0x004fc40007810000 */
[----:B---3--:R-:W-:Y:S02]  /*14410*/  FMNMX.FTZ R8, R137, R10, !PT ;  /* 0x0000000a89087209 */ /* 0x008fe40007810000 */
[----:B------:R-:W-:Y:S02]  /*14420*/  FMNMX.FTZ R10, R176, R7, !PT ;  /* 0x00000007b00a7209 */ /* 0x000fe40007810000 */
[----:B0-----:R-:W-:Y:S02]  /*14430*/  FMNMX.FTZ R8, R147, R8, !PT ;  /* 0x0000000893087209 */ /* 0x001fe40007810000 */
[----:B----4-:R-:W-:-:S03]  /*14440*/  FMNMX.FTZ R9, R177, R10, !PT ;  /* 0x0000000ab1097209 */ /* 0x010fc60007810000 */
[----:B------:R-:W0:Y:S04]  /*14450*/  SHFL.BFLY PT, R7, R8, 0x2, 0x1f ;  /* 0x0c401f0008077f89 */ /* 0x000e2800000e0000 */
[----:B------:R-:W-:Y:S04]  /*14460*/  STL.64 [R1+0x1e0], R8 ;  /* 0x0001e00801007387 */ /* 0x000fe80000100a00 */
[----:B------:R-:W2:Y:S01]  /*14470*/  LDL R24, [R1+0x1e4] ;  /* 0x0001e40001187983 */ /* 0x000ea20000100800 */
[----:B0-----:R-:W-:-:S05]  /*14480*/  FMNMX.FTZ R7, R8, R7, !PT ;  /* 0x0000000708077209 */ /* 0x001fca0007810000 */
[----:B------:R-:W0:Y:S02]  /*14490*/  SHFL.BFLY PT, R10, R7, 0x1, 0x1f ;  /* 0x0c201f00070a7f89 */ /* 0x000e2400000e0000 */
[----:B0-----:R-:W-:-:S05]  /*144a0*/  FMNMX.FTZ R10, R7, R10, !PT ;  /* 0x0000000a070a7209 */ /* 0x001fca0007810000 */
[----:B------:R-:W-:Y:S04]  /*144b0*/  STL [R1+0x1e0], R10 ;  /* 0x0001e00a01007387 */ /* 0x000fe80000100800 */
[----:B------:R-:W3:Y:S04]  /*144c0*/  LDL R17, [R1+0x1e0] ;  /* 0x0001e00001117983 */ /* 0x000ee80000100800 */
[----:B--2---:R-:W0:Y:S02]  /*144d0*/  SHFL.BFLY PT, R9, R24, 0x2, 0x1f ;  /* 0x0c401f0018097f89 */ /* 0x004e2400000e0000 */
[----:B0-----:R-:W-:-:S05]  /*144e0*/  FMNMX.FTZ R9, R9, R24, !PT ;  /* 0x0000001809097209 */ /* 0x001fca0007810000 */
[----:B------:R-:W0:Y:S02]  /*144f0*/  SHFL.BFLY PT, R8, R9, 0x1, 0x1f ;  /* 0x0c201f0009087f89 */ /* 0x000e2400000e0000 */
[----:B0-----:R-:W-:Y:S01]  /*14500*/  FMNMX.FTZ R8, R9, R8, !PT ;  /* 0x0000000809087209 */ /* 0x001fe20007810000 */
[----:B---3--:R-:W-:-:S04]  /*14510*/  FADD.FTZ R4, R4, -R17 ;  /* 0x8000001104047221 */ /* 0x008fc80000010000 */
[----:B------:R-:W-:Y:S01]  /*14520*/  FADD.FTZ R14, R5, -R8 ;  /* 0x80000008050e7221 */ /* 0x000fe20000010000 */
[----:B------:R-:W-:-:S03]  /*14530*/  FMUL.FTZ R4, R4, R11 ;  /* 0x0000000b04047220 */ /* 0x000fc60000410000 */
[----:B------:R-:W-:Y:S01]  /*14540*/  FMUL.FTZ R14, R11, R14 ;  /* 0x0000000e0b0e7220 */ /* 0x000fe20000410000 */
[----:B------:R-:W0:Y:S08]  /*14550*/  MUFU.EX2 R173, R4 ;  /* 0x0000000400ad7308 */ /* 0x000e300000000800 */
[----:B------:R-:W1:Y:S01]  /*14560*/  MUFU.EX2 R160, R14 ;  /* 0x0000000e00a07308 */ /* 0x000e620000000800 */
[----:B------:R2:W-:Y:S01]  /*14570*/  STL [R1+0x1e4], R8 ;  /* 0x0001e40801007387 */ /* 0x0005e20000100800 */
[----:B0-----:R-:W-:Y:S01]  /*14580*/  FMUL.FTZ R12, R173, R12 ;  /* 0x0000000cad0c7220 */ /* 0x001fe20000410000 */
[----:B-1----:R-:W-:-:S05]  /*14590*/  FMUL.FTZ R13, R13, R160 ;  /* 0x000000a00d0d7220 */ /* 0x002fca0000410000 */
[----:B------:R2:W-:Y:S04]  /*145a0*/  STL.64 [R1+0x1f0], R12 ;  /* 0x0001f00c01007387 */ /* 0x0005e80000100a00 */
[----:B------:R-:W3:Y:S01]  /*145b0*/  LD.E R5, desc[UR36][R18.64+0x4] ;  /* 0x0000042412057980 */ /* 0x000ee2000c101900 */
[----:B------:R-:W-:Y:S01]  /*145c0*/  BSSY B0, `(.L_x_1991) ;  /* 0x000000c000007945 */ /* 0x000fe20003800000 */
[----:B---3--:R-:W-:-:S13]  /*145d0*/  ISETP.NE.AND P0, PT, R5, RZ, PT ;  /* 0x000000ff0500720c */ /* 0x008fda0003f05270 */
[----:B--2---:R-:W-:Y:S05]  /*145e0*/  @P0 BRA `(.L_x_1992) ;  /* 0x0000000000240947 */ /* 0x004fea0003800000 */
[----:B------:R-:W2:Y:S04]  /*145f0*/  LDL.64 R8, [R1+0xc0] ;  /* 0x0000c00001087983 */ /* 0x000ea80000100a00 */
[----:B------:R-:W3:Y:S04]  /*14600*/  LD.E R19, desc[UR36][R18.64] ;  /* 0x0000002412137980 */ /* 0x000ee8000c101900 */
[----:B--2---:R-:W2:Y:S01]  /*14610*/  LD.E.64 R8, desc[UR36][R8.64] ;  /* 0x0000002408087980 */ /* 0x004ea2000c101b00 */
[----:B---3--:R-:W-:-:S04]  /*14620*/  IMAD R4, R20, 0x40, R19 ;  /* 0x0000004014047824 */ /* 0x008fc800078e0213 */
[----:B--2---:R-:W-:-:S05]  /*14630*/  IMAD.WIDE R4, R4, 0x4, R8 ;  /* 0x0000000404047825 */ /* 0x004fca00078e0208 */
[----:B------:R0:W-:Y:S04]  /*14640*/  ST.E desc[UR36][R4.64], R173 ;  /* 0x000000ad04007985 */ /* 0x0001e8000c101924 */
[----:B------:R-:W2:Y:S04]  /*14650*/  LDL.64 R18, [R1+0xb8] ;  /* 0x0000b80001127983 */ /* 0x000ea80000100a00 */
[----:B--2---:R-:W2:Y:S02]  /*14660*/  LD.E R7, desc[UR36][R18.64+0x4] ;  /* 0x0000042412077980 */ /* 0x004ea4000c101900 */
[----:B0-2---:R-:W-:-:S13]  /*14670*/  ISETP.NE.AND P0, PT, R7, RZ, PT ;  /* 0x000000ff0700720c */ /* 0x005fda0003f05270 */
.L_x_1992:
[----:B------:R-:W-:Y:S05]  /*14680*/  BSYNC B0 ;  /* 0x0000000000007941 */ /* 0x000fea0003800000 */
.L_x_1991:
[----:B------:R-:W-:Y:S04]  /*14690*/  BSSY B0, `(.L_x_1993) ;  /* 0x0000009000007945 */ /* 0x000fe80003800000 */
[----:B------:R-:W-:Y:S05]  /*146a0*/  @P0 BRA `(.L_x_1994) ;  /* 0x00000000001c0947 */ /* 0x000fea0003800000 */
[----:B------:R-:W2:Y:S04]  /*146b0*/  LDL.64 R8, [R1+0xc0] ;  /* 0x0000c00001087983 */ /* 0x000ea80000100a00 */
[----:B------:R-:W3:Y:S04]  /*146c0*/  LD.E R19, desc[UR36][R18.64] ;  /* 0x0000002412137980 */ /* 0x000ee8000c101900 */
[----:B--2---:R-:W2:Y:S01]  /*146d0*/  LD.E.64 R4, desc[UR36][R8.64] ;  /* 0x0000002408047980 */ /* 0x004ea2000c101b00 */
[----:B---3--:R-:W-:-:S04]  /*146e0*/  IMAD R20, R20, 0x40, R19 ;  /* 0x0000004014147824 */ /* 0x008fc800078e0213 */
[----:B------:R-:W-:-:S04]  /*146f0*/  VIADD R20, R20, 0x8 ;  /* 0x0000000814147836 */ /* 0x000fc80000000000 */
[----:B--2---:R-:W-:-:S05]  /*14700*/  IMAD.WIDE R4, R20, 0x4, R4 ;  /* 0x0000000414047825 */ /* 0x004fca00078e0204 */
[----:B------:R0:W-:Y:S02]  /*14710*/  ST.E desc[UR36][R4.64], R160 ;  /* 0x000000a004007985 */ /* 0x0001e4000c101924 */
.L_x_1994:
[----:B------:R-:W-:Y:S05]  /*14720*/  BSYNC B0 ;  /* 0x0000000000007941 */ /* 0x000fea0003800000 */
.L_x_1993:
[----:B------:R-:W2:Y:S04]  /*14730*/  LDL R178, [R1+0x200] ;  /* 0x0002000001b27983 */ /* 0x000ea80000100800 */
[----:B------:R-:W2:Y:S04]  /*14740*/  LDL.64 R144, [R1+0x1e0] ;  /* 0x0001e00001907983 */ /* 0x000ea80000100a00 */
        /* <DEDUP_REMOVED lines=51> */
[----:B------:R-:W4:Y:S01]  /*14a80*/  LDL.64 R150, [R1+0x3e8] ;  /* 0x0003e80001967983 */ /* 0x000f220000100a00 */
[----:B--2---:R-:W-:-:S04]  /*14a90*/  FMUL.FTZ R144, R144, R178 ;  /* 0x000000b290907220 */ /* 0x004fc80000410000 */
        /* <DEDUP_REMOVED lines=13> */
[-CC-:B0-----:R-:W-:Y:S01]  /*14b70*/  FFMA.FTZ R5, R135, R178.reuse, -R144.reuse ;  /* 0x000000b287057223 */ /* 0x181fe20000010890 */
[-CC-:B------:R-:W-:Y:S01]  /*14b80*/  FFMA.FTZ R7, R137, R178.reuse, -R144.reuse ;  /* 0x000000b289077223 */ /* 0x180fe20000010890 */
[-C--:B------:R-:W-:Y:S01]  /*14b90*/  FFMA.FTZ R4, R147, R178.reuse, -R144 ;  /* 0x000000b293047223 */ /* 0x080fe20000010890 */
[-C--:B------:R-:W-:Y:S01]  /*14ba0*/  FMUL.FTZ R3, R145, R178.reuse ;  /* 0x000000b291037220 */ /* 0x080fe20000410000 */
[----:B------:R-:W2:Y:S04]  /*14bb0*/  LDL.64 R84, [R1+0x3c0] ;  /* 0x0003c00001547983 */ /* 0x000ea80000100a00 */
        /* <DEDUP_REMOVED lines=12> */
[----:B------:R-:W2:Y:S01]  /*14c80*/  LDL.64 R146, [R1+0x3c8] ;  /* 0x0003c80001927983 */ /* 0x000ea20000100a00 */
[-CC-:B------:R-:W-:Y:S01]  /*14c90*/  FFMA.FTZ R20, R16, R178.reuse, -R3.reuse ;  /* 0x000000b210147223 */ /* 0x180fe20000010803 */
[-CC-:B------:R-:W-:Y:S01]  /*14ca0*/  FFMA.FTZ R157, R2, R178.reuse, -R3.reuse ;  /* 0x000000b2029d7223 */ /* 0x180fe20000010803 */
[----:B------:R-:W-:Y:S01]  /*14cb0*/  MUFU.EX2 R19, R19 ;  /* 0x0000001300137308 */ /* 0x000fe20000000800 */
[-CC-:B------:R-:W-:Y:S01]  /*14cc0*/  FFMA.FTZ R159, R159, R178.reuse, -R3.reuse ;  /* 0x000000b29f9f7223 */ /* 0x180fe20000010803 */
[----:B------:R-:W-:-:S06]  /*14cd0*/  FFMA.FTZ R18, R153, R178, -R3 ;  /* 0x000000b299127223 */ /* 0x000fcc0000010803 */
[----:B------:R-:W3:Y:S01]  /*14ce0*/  MUFU.EX2 R20, R20 ;  /* 0x0000001400147308 */ /* 0x000ee20000000800 */
[----:B------:R-:W-:-:S07]  /*14cf0*/  FFMA.FTZ R161, R161, R178, -R3 ;  /* 0x000000b2a1a17223 */ /* 0x000fce0000010803 */
[----:B------:R-:W0:Y:S08]  /*14d00*/  MUFU.EX2 R157, R157 ;  /* 0x0000009d009d7308 */ /* 0x000e300000000800 */
[----:B------:R-:W1:Y:S01]  /*14d10*/  MUFU.EX2 R156, R156 ;  /* 0x0000009c009c7308 */ /* 0x000e620000000800 */
[----:B------:R-:W-:-:S07]  /*14d20*/  FFMA.FTZ R16, R164, R178, -R3 ;  /* 0x000000b2a4107223 */ /* 0x000fce0000010803 */
[----:B------:R-:W1:Y:S08]  /*14d30*/  MUFU.EX2 R159, R159 ;  /* 0x0000009f009f7308 */ /* 0x000e700000000800 */
[----:B------:R-:W1:Y:S01]  /*14d40*/  MUFU.EX2 R158, R158 ;  /* 0x0000009e009e7308 */ /* 0x000e620000000800 */
[----:B---3--:R-:W-:Y:S01]  /*14d50*/  FADD.FTZ R2, R20, R163 ;  /* 0x000000a314027221 */ /* 0x008fe20000010000 */
[----:B------:R-:W-:-:S06]  /*14d60*/  FFMA.FTZ R164, R166, R178, -R3 ;  /* 0x000000b2a6a47223 */ /* 0x000fcc0000010803 */
[----:B------:R-:W3:Y:S01]  /*14d70*/  MUFU.EX2 R18, R18 ;  /* 0x0000001200127308 */ /* 0x000ee20000000800 */
[----:B------:R-:W-:-:S07]  /*14d80*/  FADD.FTZ R153, R19, R162 ;  /* 0x000000a213997221 */ /* 0x000fce0000010000 */
[----:B------:R-:W3:Y:S01]  /*14d90*/  MUFU.EX2 R17, R17 ;  /* 0x0000001100117308 */ /* 0x000ee20000000800 */
[----:B0-----:R-:W-:Y:S01]  /*14da0*/  FADD.FTZ R2, R157, R2 ;  /* 0x000000029d027221 */ /* 0x001fe20000010000 */
[----:B------:R-:W-:-:S06]  /*14db0*/  FFMA.FTZ R171, R165, R178, -R3 ;  /* 0x000000b2a5ab7223 */ /* 0x000fcc0000010803 */
[----:B------:R-:W0:Y:S01]  /*14dc0*/  MUFU.EX2 R161, R161 ;  /* 0x000000a100a17308 */ /* 0x000e220000000800 */
[----:B-1----:R-:W-:-:S07]  /*14dd0*/  FADD.FTZ R153, R156, R153 ;  /* 0x000000999c997221 */ /* 0x002fce0000010000 */
[----:B------:R-:W1:Y:S01]  /*14de0*/  MUFU.EX2 R14, R14 ;  /* 0x0000000e000e7308 */ /* 0x000e620000000800 */
[----:B------:R-:W-:Y:S01]  /*14df0*/  FADD.FTZ R163, R159, R2 ;  /* 0x000000029fa37221 */ /* 0x000fe20000010000 */
[----:B------:R-:W-:-:S06]  /*14e00*/  FFMA.FTZ R165, R168, R178, -R3 ;  /* 0x000000b2a8a57223 */ /* 0x000fcc0000010803 */
[----:B------:R-:W1:Y:S01]  /*14e10*/  MUFU.EX2 R16, R16 ;  /* 0x0000001000107308 */ /* 0x000e620000000800 */
[----:B------:R-:W-:-:S07]  /*14e20*/  FADD.FTZ R2, R158, R153 ;  /* 0x000000999e027221 */ /* 0x000fce0000010000 */
[----:B------:R-:W1:Y:S01]  /*14e30*/  MUFU.EX2 R15, R15 ;  /* 0x0000000f000f7308 */ /* 0x000e620000000800 */
[----:B---3--:R-:W-:Y:S01]  /*14e40*/  FADD.FTZ R162, R18, R163 ;  /* 0x000000a312a27221 */ /* 0x008fe20000010000 */
[----:B------:R-:W-:-:S06]  /*14e50*/  FFMA.FTZ R166, R167, R178, -R3 ;  /* 0x000000b2a7a67223 */ /* 0x000fcc0000010803 */
[----:B------:R-:W3:Y:S01]  /*14e60*/  MUFU.EX2 R164, R164 ;  /* 0x000000a400a47308 */ /* 0x000ee20000000800 */
[----:B------:R-:W-:-:S07]  /*14e70*/  FADD.FTZ R163, R17, R2 ;  /* 0x0000000211a37221 */ /* 0x000fce0000010000 */
[----:B------:R-:W3:Y:S01]  /*14e80*/  MUFU.EX2 R12, R12 ;  /* 0x0000000c000c7308 */ /* 0x000ee20000000800 */
[----:B------:R-:W-:Y:S01]  /*14e90*/  FFMA.FTZ R172, R169, R178, -R3 ;  /* 0x000000b2a9ac7223 */ /* 0x000fe20000010803 */
[----:B0-----:R-:W-:-:S06]  /*14ea0*/  FADD.FTZ R169, R161, R162 ;  /* 0x000000a2a1a97221 */ /* 0x001fcc0000010000 */
[----:B------:R-:W0:Y:S01]  /*14eb0*/  MUFU.EX2 R171, R171 ;  /* 0x000000ab00ab7308 */ /* 0x000e220000000800 */
[----:B------:R-:W-:Y:S01]  /*14ec0*/  FFMA.FTZ R167, R170, R178, -R3 ;  /* 0x000000b2aaa77223 */ /* 0x000fe20000010803 */
[----:B-1----:R-:W-:-:S06]  /*14ed0*/  FADD.FTZ R2, R14, R163 ;  /* 0x000000a30e027221 */ /* 0x002fcc0000010000 */
[----:B------:R-:W1:Y:S01]  /*14ee0*/  MUFU.EX2 R13, R13 ;  /* 0x0000000d000d7308 */ /* 0x000e620000000800 */
[----:B------:R-:W-:Y:S01]  /*14ef0*/  FADD.FTZ R169, R16, R169 ;  /* 0x000000a910a97221 */ /* 0x000fe20000010000 */
[----:B------:R-:W-:-:S06]  /*14f00*/  FADD.FTZ R163, R15, R2 ;  /* 0x000000020fa37221 */ /* 0x000fcc0000010000 */
[----:B------:R-:W4:Y:S08]  /*14f10*/  MUFU.EX2 R165, R165 ;  /* 0x000000a500a57308 */ /* 0x000f300000000800 */
[----:B------:R-:W4:Y:S01]  /*14f20*/  MUFU.EX2 R10, R10 ;  /* 0x0000000a000a7308 */ /* 0x000f220000000800 */
[----:B---3--:R-:W-:Y:S01]  /*14f30*/  FADD.FTZ R162, R164, R169 ;  /* 0x000000a9a4a27221 */ /* 0x008fe20000010000 */
[----:B------:R-:W-:-:S06]  /*14f40*/  FFMA.FTZ R153, R174, R178, -R3 ;  /* 0x000000b2ae997223 */ /* 0x000fcc0000010803 */
[----:B------:R-:W3:Y:S01]  /*14f50*/  MUFU.EX2 R166, R166 ;  /* 0x000000a600a67308 */ /* 0x000ee20000000800 */
[----:B------:R-:W-:-:S07]  /*14f60*/  FADD.FTZ R2, R12, R163 ;  /* 0x000000a30c027221 */ /* 0x000fce0000010000 */
[----:B------:R-:W3:Y:S01]  /*14f70*/  MUFU.EX2 R11, R11 ;  /* 0x0000000b000b7308 */ /* 0x000ee20000000800 */
[----:B0-----:R-:W-:Y:S01]  /*14f80*/  FADD.FTZ R162, R171, R162 ;  /* 0x000000a2aba27221 */ /* 0x001fe20000010000 */
[----:B-1----:R-:W-:-:S06]  /*14f90*/  FADD.FTZ R163, R13, R2 ;  /* 0x000000020da37221 */ /* 0x002fcc0000010000 */
[----:B------:R-:W0:Y:S01]  /*14fa0*/  MUFU.EX2 R167, R167 ;  /* 0x000000a700a77308 */ /* 0x000e220000000800 */
[----:B------:R-:W-:-:S07]  /*14fb0*/  FFMA.FTZ R168, R175, R178, -R3 ;  /* 0x000000b2afa87223 */ /* 0x000fce0000010803 */
[----:B------:R-:W1:Y:S01]  /*14fc0*/  MUFU.EX2 R9, R9 ;  /* 0x0000000900097308 */ /* 0x000e620000000800 */
[----:B----4-:R-:W-:Y:S01]  /*14fd0*/  FADD.FTZ R175, R165, R162 ;  /* 0x000000a2a5af7221 */ /* 0x010fe20000010000 */
[----:B------:R-:W-:-:S06]  /*14fe0*/  FADD.FTZ R2, R10, R163 ;  /* 0x000000a30a027221 */ /* 0x000fcc0000010000 */
[----:B------:R-:W4:Y:S01]  /*14ff0*/  MUFU.EX2 R172, R172 ;  /* 0x000000ac00ac7308 */ /* 0x000f220000000800 */
[----:B------:R-:W-:-:S07]  /*15000*/  FFMA.FTZ R169, R176, R178, -R3 ;  /* 0x000000b2b0a97223 */ /* 0x000fce0000010803 */
[----:B------:R-:W4:Y:S01]  /*15010*/  MUFU.EX2 R8, R8 ;  /* 0x0000000800087308 */ /* 0x000f220000000800 */
[----:B---3--:R-:W-:Y:S01]  /*15020*/  FADD.FTZ R162, R166, R175 ;  /* 0x000000afa6a27221 */ /* 0x008fe20000010000 */
[----:B------:R-:W-:-:S06]  /*15030*/  FADD.FTZ R2, R11, R2 ;  /* 0x000000020b027221 */ /* 0x000fcc0000010000 */
[----:B------:R-:W3:Y:S01]  /*15040*/  MUFU.EX2 R153, R153 ;  /* 0x0000009900997308 */ /* 0x000ee20000000800 */
[----:B------:R-:W-:-:S07]  /*15050*/  FFMA.FTZ R170, R177, R178, -R3 ;  /* 0x000000b2b1aa7223 */ /* 0x000fce0000010803 */
[----:B------:R-:W3:Y:S01]  /*15060*/  MUFU.EX2 R6, R6 ;  /* 0x0000000600067308 */ /* 0x000ee20000000800 */
[----:B0-----:R-:W-:Y:S01]  /*15070*/  FADD.FTZ R163, R167, R162 ;  /* 0x000000a2a7a37221 */ /* 0x001fe20000010000 */
[----:B-1----:R-:W-:-:S06]  /*15080*/  FADD.FTZ R3, R9, R2 ;  /* 0x0000000209037221 */ /* 0x002fcc0000010000 */
[----:B------:R-:W-:Y:S08]  /*15090*/  MUFU.EX2 R5, R5 ;  /* 0x0000000500057308 */ /* 0x000ff00000000800 */
[----:B------:R-:W0:Y:S01]  /*150a0*/  MUFU.EX2 R168, R168 ;  /* 0x000000a800a87308 */ /* 0x000e220000000800 */
[----:B----4-:R-:W-:Y:S01]  /*150b0*/  FADD.FTZ R2, R172, R163 ;  /* 0x000000a3ac027221 */ /* 0x010fe20000010000 */
[----:B------:R-:W-:-:S06]  /*150c0*/  FADD.FTZ R3, R8, R3 ;  /* 0x0000000308037221 */ /* 0x000fcc0000010000 */
[----:B------:R-:W-:Y:S08]  /*150d0*/  MUFU.EX2 R7, R7 ;  /* 0x0000000700077308 */ /* 0x000ff00000000800 */
[----:B------:R-:W1:Y:S01]  /*150e0*/  MUFU.EX2 R169, R169 ;  /* 0x000000a900a97308 */ /* 0x000e620000000800 */
[----:B---3--:R-:W-:Y:S01]  /*150f0*/  FADD.FTZ R163, R153, R2 ;  /* 0x0000000299a37221 */ /* 0x008fe20000010000 */
[----:B------:R-:W-:-:S06]  /*15100*/  FADD.FTZ R2, R6, R3 ;  /* 0x0000000306027221 */ /* 0x000fcc0000010000 */
[----:B------:R-:W3:Y:S08]  /*15110*/  MUFU.EX2 R4, R4 ;  /* 0x0000000400047308 */ /* 0x000ef00000000800 */
[----:B------:R-:W4:Y:S01]  /*15120*/  MUFU.EX2 R170, R170 ;  /* 0x000000aa00aa7308 */ /* 0x000f220000000800 */
[----:B0-----:R-:W-:Y:S01]  /*15130*/  FADD.FTZ R162, R168, R163 ;  /* 0x000000a3a8a27221 */ /* 0x001fe20000010000 */
[----:B------:R-:W-:-:S03]  /*15140*/  FADD.FTZ R2, R5, R2 ;  /* 0x0000000205027221 */ /* 0x000fc60000010000 */
[----:B-1----:R-:W-:Y:S01]  /*15150*/  FADD.FTZ R163, R169, R162 ;  /* 0x000000a2a9a37221 */ /* 0x002fe20000010000 */
[----:B------:R-:W-:Y:S01]  /*15160*/  FADD.FTZ R3, R7, R2 ;  /* 0x0000000207037221 */ /* 0x000fe20000010000 */
[C---:B------:R-:W-:Y:S01]  /*15170*/  FMUL.FTZ R113, R160.reuse, R113 ;  /* 0x00000071a0717220 */ /* 0x040fe20000410000 */
[----:B------:R-:W-:Y:S02]  /*15180*/  FMUL.FTZ R112, R160, R112 ;  /* 0x00000070a0707220 */ /* 0x000fe40000410000 */
[----:B---3--:R-:W-:Y:S01]  /*15190*/  FADD.FTZ R162, R4, R3 ;  /* 0x0000000304a27221 */ /* 0x008fe20000010000 */
[C---:B------:R-:W-:Y:S01]  /*151a0*/  FMUL.FTZ R155, R160.reuse, R155 ;  /* 0x0000009ba09b7220 */ /* 0x040fe20000410000 */
[----:B------:R-:W-:Y:S01]  /*151b0*/  FMUL.FTZ R154, R160, R154 ;  /* 0x0000009aa09a7220 */ /* 0x000fe20000410000 */
[----:B----4-:R-:W-:-:S05]  /*151c0*/  FADD.FTZ R163, R170, R163 ;  /* 0x000000a3aaa37221 */ /* 0x010fca0000010000 */
[----:B------:R0:W-:Y:S01]  /*151d0*/  STL.64 [R1+0x1f0], R162 ;  /* 0x0001f0a201007387 */ /* 0x0001e20000100a00 */
[----:B------:R-:W-:Y:S01]  /*151e0*/  BAR.SYNC.DEFER_BLOCKING 0xf, 0x100 ;  /* 0x03c4000000007b1d */ /* 0x000fe20000010000 */
        /* <DEDUP_REMOVED lines=16> */
[----:B------:R-:W3:Y:S04]  /*152f0*/  LD.E.64 R2, desc[UR36][R64.64+0x8] ;  /* 0x0000082440027980 */ /* 0x000ee8000c101b00 */
[----:B0-----:R-:W4:Y:S04]  /*15300*/  LD.E.64 R162, desc[UR36][R64.64] ;  /* 0x0000002440a27980 */ /* 0x001f28000c101b00 */
[----:B------:R-:W-:Y:S04]  /*15310*/  STL.64 [R1+0x2b8], R112 ;  /* 0x0002b87001007387 */ /* 0x000fe80000100a00 */
[----:B------:R0:W-:Y:S01]  /*15320*/  STL.64 [R1+0x3f8], R154 ;  /* 0x0003f89a01007387 */ /* 0x0001e20000100a00 */
[C---:B------:R-:W-:Y:S01]  /*15330*/  FMUL.FTZ R33, R173.reuse, R33 ;  /* 0x00000021ad217220 */ /* 0x040fe20000410000 */
[C---:B------:R-:W-:Y:S01]  /*15340*/  FMUL.FTZ R32, R173.reuse, R32 ;  /* 0x00000020ad207220 */ /* 0x040fe20000410000 */
[C---:B------:R-:W-:Y:S01]  /*15350*/  FMUL.FTZ R35, R173.reuse, R35 ;  /* 0x00000023ad237220 */ /* 0x040fe20000410000 */
[C---:B------:R-:W-:Y:S01]  /*15360*/  FMUL.FTZ R34, R173.reuse, R34 ;  /* 0x00000022ad227220 */ /* 0x040fe20000410000 */
[C---:B------:R-:W-:Y:S01]  /*15370*/  FMUL.FTZ R37, R173.reuse, R37 ;  /* 0x00000025ad257220 */ /* 0x040fe20000410000 */
[C---:B------:R-:W-:Y:S01]  /*15380*/  FMUL.FTZ R36, R173.reuse, R36 ;  /* 0x00000024ad247220 */ /* 0x040fe20000410000 */
[----:B0-----:R-:W3:Y:S01]  /*15390*/  LDL R154, [R1+0x2bc] ;  /* 0x0002bc00019a7983 */ /* 0x001ee20000100800 */
        /* <DEDUP_REMOVED lines=36> */
[C---:B--2---:R-:W-:Y:S01]  /*155e0*/  FMUL.FTZ R85, R173.reuse, R85 ;  /* 0x00000055ad557220 */ /* 0x044fe20000410000 */
        /* <DEDUP_REMOVED lines=127> */
[----:B0-----:R-:W3:Y:S04]  /*15de0*/  LDL R24, [R1+0x210] ;  /* 0x0002100001187983 */ /* 0x001ee80000100800 */
[----:B-1----:R-:W3:Y:S04]  /*15df0*/  LDL R88, [R1+0x214] ;  /* 0x0002140001587983 */ /* 0x002ee80000100800 */
[----:B--2---:R-:W2:Y:S04]  /*15e00*/  LDL R90, [R1+0x218] ;  /* 0x00021800015a7983 */ /* 0x004ea80000100800 */
[----:B------:R-:W2:Y:S04]  /*15e10*/  LDL R92, [R1+0x21c] ;  /* 0x00021c00015c7983 */ /* 0x000ea80000100800 */
[----:B------:R-:W2:Y:S04]  /*15e20*/  LDL R26, [R1+0x220] ;  /* 0x00022000011a7983 */ /* 0x000ea80000100800 */
[----:B------:R-:W2:Y:S04]  /*15e30*/  LDL R94, [R1+0x224] ;  /* 0x00022400015e7983 */ /* 0x000ea80000100800 */
[----:B------:R-:W2:Y:S04]  /*15e40*/  LDL R96, [R1+0x228] ;  /* 0x0002280001607983 */ /* 0x000ea80000100800 */
[----:B------:R-:W2:Y:S04]  /*15e50*/  LDL R98, [R1+0x22c] ;  /* 0x00022c0001627983 */ /* 0x000ea80000100800 */
[----:B------:R-:W2:Y:S04]  /*15e60*/  LDL R28, [R1+0x230] ;  /* 0x00023000011c7983 */ /* 0x000ea80000100800 */
[----:B----4-:R-:W4:Y:S04]  /*15e70*/  LDL R100, [R1+0x234] ;  /* 0x0002340001647983 */ /* 0x010f280000100800 */
[----:B------:R-:W4:Y:S04]  /*15e80*/  LDL R102, [R1+0x238] ;  /* 0x0002380001667983 */ /* 0x000f280000100800 */
[----:B------:R-:W4:Y:S04]  /*15e90*/  LDL R104, [R1+0x23c] ;  /* 0x00023c0001687983 */ /* 0x000f280000100800 */
[----:B------:R-:W4:Y:S04]  /*15ea0*/  LDL R30, [R1+0x240] ;  /* 0x00024000011e7983 */ /* 0x000f280000100800 */
[----:B------:R-:W4:Y:S04]  /*15eb0*/  LDL R106, [R1+0x244] ;  /* 0x00024400016a7983 */ /* 0x000f280000100800 */
[----:B------:R-:W4:Y:S04]  /*15ec0*/  LDL R108, [R1+0x248] ;  /* 0x00024800016c7983 */ /* 0x000f280000100800 */
[----:B---3--:R-:W3:Y:S04]  /*15ed0*/  LDL R110, [R1+0x24c] ;  /* 0x00024c00016e7983 */ /* 0x008ee80000100800 */
[----:B------:R-:W3:Y:S04]  /*15ee0*/  LDL R32, [R1+0x250] ;  /* 0x0002500001207983 */ /* 0x000ee80000100800 */
        /* <DEDUP_REMOVED lines=110> */
[----:B------:R0:W-:Y:S04]  /*165d0*/  STL [R1+0x2bc], R154 ;  /* 0x0002bc9a01007387 */ /* 0x0001e80000100800 */
[----:B------:R-:W3:Y:S04]  /*165e0*/  LDL R173, [R1+0x1c8] ;  /* 0x0001c80001ad7983 */ /* 0x000ee80000100800 */
[----:B0-----:R-:W3:Y:S04]  /*165f0*/  LDL.64 R154, [R1+0x88] ;  /* 0x00008800019a7983 */ /* 0x001ee80000100a00 */
        /* <DEDUP_REMOVED lines=15> */
[----:B---3--:R-:W-:Y:S04]  /*166f0*/  STL [R1+0x24c], R110 ;  /* 0x00024c6e01007387 */ /* 0x008fe80000100800 */
        /* <DEDUP_REMOVED lines=70> */
[----:B------:R1:W-:Y:S04]  /*16b60*/  STL [R1+0x36c], R31 ;  /* 0x00036c1f01007387 */ /* 0x0003e80000100800 */
[----:B------:R-:W-:Y:S04]  /*16b70*/  STL [R1+0x370], R68 ;  /* 0x0003704401007387 */ /* 0x000fe80000100800 */
[----:B------:R-:W-:Y:S04]  /*16b80*/  STL [R1+0x374], R33 ;  /* 0x0003742101007387 */ /* 0x000fe80000100800 */
[----:B------:R2:W-:Y:S04]  /*16b90*/  STL [R1+0x378], R35 ;  /* 0x0003782301007387 */ /* 0x0005e80000100800 */
        /* <DEDUP_REMOVED lines=37> */
[----:B0-----:R-:W4:Y:S04]  /*16df0*/  LDL.128 R24, [R1+0x210] ;  /* 0x0002100001187983 */ /* 0x001f280000100c00 */
[----:B-1----:R-:W4:Y:S04]  /*16e00*/  LDL.128 R28, [R1+0x220] ;  /* 0x00022000011c7983 */ /* 0x002f280000100c00 */
[----:B--2---:R-:W2:Y:S04]  /*16e10*/  LDL.128 R32, [R1+0x230] ;  /* 0x0002300001207983 */ /* 0x004ea80000100c00 */
        /* <DEDUP_REMOVED lines=29> */
[----:B------:R-:W-:Y:S01]  /*16ff0*/  MOV R177, R2 ;  /* 0x0000000200b17202 */ /* 0x000fe20000000f00 */
[----:B------:R-:W-:-:S04]  /*17000*/  IMAD R154, R173, 0x1000, R154 ;  /* 0x00001000ad9a7824 */ /* 0x000fc800078e029a */
[--C-:B------:R-:W-:Y:S01]  /*17010*/  IMAD R3, R163, 0x2, R177.reuse ;  /* 0x00000002a3037824 */ /* 0x100fe200078e02b1 */
[----:B------:R-:W-:Y:S01]  /*17020*/  F2FP.F16.F32.PACK_AB R156, R156, R19 ;  /* 0x000000139c9c723e */ /* 0x000fe200000000ff */
[C---:B------:R-:W-:Y:S01]  /*17030*/  IMAD R2, R162.reuse, 0x2, R177 ;  /* 0x00000002a2027824 */ /* 0x040fe200078e02b1 */
[----:B------:R-:W-:Y:S01]  /*17040*/  F2FP.F16.F32.PACK_AB R157, R157, R20 ;  /* 0x000000149d9d723e */ /* 0x000fe200000000ff */
[----:B------:R-:W-:Y:S01]  /*17050*/  IMAD R176, R162, 0x2, R3 ;  /* 0x00000002a2b07824 */ /* 0x000fe200078e0203 */
[----:B------:R-:W-:Y:S02]  /*17060*/  F2FP.F16.F32.PACK_AB R158, R17, R158 ;  /* 0x0000009e119e723e */ /* 0x000fe400000000ff */
[----:B------:R-:W-:Y:S02]  /*17070*/  F2FP.F16.F32.PACK_AB R159, R18, R159 ;  /* 0x0000009f129f723e */ /* 0x000fe400000000ff */
[----:B------:R-:W-:Y:S02]  /*17080*/  F2FP.F16.F32.PACK_AB R160, R15, R14 ;  /* 0x0000000e0fa0723e */ /* 0x000fe400000000ff */
[----:B------:R-:W-:-:S02]  /*17090*/  F2FP.F16.F32.PACK_AB R161, R16, R161 ;  /* 0x000000a110a1723e */ /* 0x000fc400000000ff */
[----:B------:R-:W-:Y:S02]  /*170a0*/  F2FP.F16.F32.PACK_AB R162, R13, R12 ;  /* 0x0000000c0da2723e */ /* 0x000fe400000000ff */
[----:B------:R-:W-:Y:S02]  /*170b0*/  F2FP.F16.F32.PACK_AB R163, R171, R164 ;  /* 0x000000a4aba3723e */ /* 0x000fe400000000ff */
[----:B------:R-:W-:Y:S02]  /*170c0*/  F2FP.F16.F32.PACK_AB R165, R166, R165 ;  /* 0x000000a5a6a5723e */ /* 0x000fe400000000ff */
[----:B------:R-:W-:Y:S02]  /*170d0*/  R2UR UR6, R154 ;  /* 0x000000009a0672ca */ /* 0x000fe400000e0000 */
[----:B------:R-:W-:Y:S02]  /*170e0*/  R2UR UR7, R155 ;  /* 0x000000009b0772ca */ /* 0x000fe400000e0000 */
[----:B------:R-:W-:-:S02]  /*170f0*/  F2FP.F16.F32.PACK_AB R164, R11, R10 ;  /* 0x0000000a0ba4723e */ /* 0x000fc400000000ff */
[----:B------:R-:W-:Y:S02]  /*17100*/  F2FP.F16.F32.PACK_AB R166, R8, R9 ;  /* 0x0000000908a6723e */ /* 0x000fe400000000ff */
[----:B------:R-:W-:Y:S02]  /*17110*/  F2FP.F16.F32.PACK_AB R167, R172, R167 ;  /* 0x000000a7aca7723e */ /* 0x000fe400000000ff */
[----:B------:R-:W-:Y:S02]  /*17120*/  F2FP.F16.F32.PACK_AB R172, R5, R6 ;  /* 0x0000000605ac723e */ /* 0x000fe400000000ff */
[----:B------:R-:W-:Y:S02]  /*17130*/  F2FP.F16.F32.PACK_AB R173, R168, R153 ;  /* 0x00000099a8ad723e */ /* 0x000fe400000000ff */
[----:B------:R-:W-:Y:S02]  /*17140*/  F2FP.F16.F32.PACK_AB R174, R4, R7 ;  /* 0x0000000704ae723e */ /* 0x000fe400000000ff */
[----:B------:R-:W-:Y:S01]  /*17150*/  F2FP.F16.F32.PACK_AB R175, R170, R169 ;  /* 0x000000a9aaaf723e */ /* 0x000fe200000000ff */
[----:B------:R-:W-:Y:S04]  /*17160*/  STSM.16.M88.4 [R177], R156 ;  /* 0x0000009cb1007844 */ /* 0x000fe80000000200 */
[----:B------:R0:W-:Y:S04]  /*17170*/  STSM.16.M88.4 [R2], R160 ;  /* 0x000000a002007844 */ /* 0x0001e80000000200 */
[----:B------:R1:W-:Y:S04]  /*17180*/  STSM.16.M88.4 [R3], R164 ;  /* 0x000000a403007844 */ /* 0x0003e80000000200 */
[----:B------:R-:W-:Y:S01]  /*17190*/  STSM.16.M88.4 [R176], R172 ;  /* 0x000000acb0007844 */ /* 0x000fe20000000200 */
[----:B------:R-:W-:-:S02]  /*171a0*/  VIADD R4, R154, 0x80 ;  /* 0x000000809a047836 */ /* 0x000fc40000000000 */
[----:B------:R-:W-:Y:S01]  /*171b0*/  IMAD.MOV.U32 R5, RZ, RZ, R155 ;  /* 0x000000ffff057224 */ /* 0x000fe200078e009b */
[----:B--2---:R-:W-:-:S06]  /*171c0*/  WARPGROUP.ARRIVE ;  /* 0x00000000000079c5 */ /* 0x004fcc0000000000 */
[----:B------:R-:W-:Y:S01]  /*171d0*/  HGMMA.64x256x16.F32 R24, R156, gdesc[UR4].tnspB, R24, gsb0 ;  /* 0x43e000049c187df0 */ /* 0x000fe20008000818 */
[----:B------:R-:W-:Y:S02]  /*171e0*/  R2UR UR6, R4 ;  /* 0x00000000040672ca */ /* 0x000fe400000e0000 */
[----:B------:R-:W-:Y:S01]  /*171f0*/  R2UR UR7, R5 ;  /* 0x00000000050772ca */ /* 0x000fe200000e0000 */
[----:B0-----:R-:W-:Y:S02]  /*17200*/  VIADD R2, R154, 0x100 ;  /* 0x000001009a027836 */ /* 0x001fe40000000000 */
[----:B-1----:R-:W-:Y:S01]  /*17210*/  IMAD.MOV.U32 R3, RZ, RZ, R155 ;  /* 0x000000ffff037224 */ /* 0x002fe200078e009b */
        /* <DEDUP_REMOVED lines=145> */
[----:B------:R-:W4:Y:S04]  /*17b30*/  LDL R70, [R1+0x218] ;  /* 0x0002180001467983 */ /* 0x000f280000100800 */
[----:B-1----:R-:W4:Y:S04]  /*17b40*/  LDL R72, [R1+0x21c] ;  /* 0x00021c0001487983 */ /* 0x002f280000100800 */
[----:B------:R-:W4:Y:S04]  /*17b50*/  LDL R4, [R1+0x220] ;  /* 0x0002200001047983 */ /* 0x000f280000100800 */
[----:B------:R-:W4:Y:S04]  /*17b60*/  LDL R74, [R1+0x224] ;  /* 0x00022400014a7983 */ /* 0x000f280000100800 */
        /* <DEDUP_REMOVED lines=137> */
[----:B---3--:R-:W-:Y:S04]  /*18400*/  STL [R1+0x234], R80 ;  /* 0x0002345001007387 */ /* 0x008fe80000100800 */
        /* <DEDUP_REMOVED lines=127> */
.L_x_1996:
[----:B------:R-:W-:Y:S05]  /*18c00*/  BSYNC B0 ;  /* 0x0000000000007941 */ /* 0x000fea0003800000 */
.L_x_1995:
[----:B------:R-:W2:Y:S04]  /*18c10*/  LDL.64 R4, [R1+0x48] ;  /* 0x0000480001047983 */ /* 0x000ea80000100a00 */
[----:B------:R-:W3:Y:S01]  /*18c20*/  LDL R3, [R1+0x34] ;  /* 0x0000340001037983 */ /* 0x000ee20000100800 */
[C---:B------:R-:W-:Y:S01]  /*18c30*/  ISETP.GT.AND P0, PT, R0.reuse, R21, PT ;  /* 0x000000150000720c */ /* 0x040fe20003f04270 */
[----:B------:R-:W-:Y:S01]  /*18c40*/  VIADD R0, R0, 0xffffffff ;  /* 0xffffffff00007836 */ /* 0x000fe20000000000 */
[----:B--2---:R-:W-:-:S05]  /*18c50*/  MOV R5, R4 ;  /* 0x0000000400057202 */ /* 0x004fca0000000f00 */
[----:B-----5:R-:W-:-:S05]  /*18c60*/  IMAD R2, R2, 0x8, R5 ;  /* 0x0000000802027824 */ /* 0x020fca00078e0205 */
[----:B---3--:R-:W-:-:S04]  /*18c70*/  PRMT R2, R3, 0x654, R2 ;  /* 0x0000065403027816 */ /* 0x008fc80000000002 */
[----:B------:R0:W-:Y:S01]  /*18c80*/  SYNCS.ARRIVE.TRANS64.RED.A1T0 RZ, [R2+URZ], RZ ;  /* 0x000000ff02ff79a7 */ /* 0x0001e2000810043f */
[----:B------:R-:W-:Y:S05]  /*18c90*/  @P0 BRA `(.L_x_1997) ;  /* 0xffffff8c00a80947 */ /* 0x000fea000383ffff */
.L_x_1974:
[----:B------:R-:W-:-:S13]  /*18ca0*/  ISETP.GE.AND P0, PT, R0, R22, PT ;  /* 0x000000160000720c */ /* 0x000fda0003f06270 */
[----:B------:R-:W-:Y:S05]  /*18cb0*/  @!P0 BRA `(.L_x_1998) ;  /* 0x0000007c00f48947 */ /* 0x000fea0003800000 */
.L_x_2031:
[----:B------:R-:W2:Y:S04]  /*18cc0*/  LDL R20, [R1+0x1c8] ;  /* 0x0001c80001147983 */ /* 0x000ea80000100800 */
[----:B01----:R-:W3:Y:S04]  /*18cd0*/  LDL R2, [R1+0x1d0] ;  /* 0x0001d00001027983 */ /* 0x003ee80000100800 */
        /* <DEDUP_REMOVED lines=18> */
.L_x_2000:
[----:B------:R-:W-:Y:S05]  /*18e00*/  BSYNC B0 ;  /* 0x0000000000007941 */ /* 0x000fea0003800000 */
.L_x_1999:
        /* <DEDUP_REMOVED lines=9> */
.L_x_2002:
[----:B------:R-:W-:Y:S05]  /*18ea0*/  BSYNC B0 ;  /* 0x0000000000007941 */ /* 0x000fea0003800000 */
.L_x_2001:
[----:B------:R-:W-:Y:S04]  /*18eb0*/  BSSY B0, `(.L_x_2003) ;  /* 0x0000006000007945 */ /* 0x000fe80003800000 */
[----:B-1----:R-:W-:Y:S05]  /*18ec0*/  @P0 BRA `(.L_x_2004) ;  /* 0x0000000000100947 */ /* 0x002fea0003800000 */
[----:B-----5:R-:W-:Y:S01]  /*18ed0*/  IMAD R6, R6, 0x8, R3 ;  /* 0x0000000806067824 */ /* 0x020fe200078e0203 */
[----:B------:R-:W-:-:S04]  /*18ee0*/  SHF.L.U32 R7, R7, 0x1f, RZ ;  /* 0x0000001f07077819 */ /* 0x000fc800000006ff */
[----:B------:R-:W1:Y:S02]  /*18ef0*/  SYNCS.PHASECHK.TRANS64.TRYWAIT P0, [R6+URZ], R7 ;  /* 0x00000007060075a7 */ /* 0x000e64000800017f */
[----:B-1----:R-:W-:Y:S05]  /*18f00*/  @!P0 BRA `(.L_x_2005) ;  /* 0x0000010800888947 */ /* 0x002fea0003800000 */
.L_x_2004:
[----:B------:R-:W-:Y:S05]  /*18f10*/  BSYNC B0 ;  /* 0x0000000000007941 */ /* 0x000fea0003800000 */
.L_x_2003:
        /* <DEDUP_REMOVED lines=57> */
.L_x_2007:
[----:B------:R-:W-:Y:S05]  /*192b0*/  BSYNC B0 ;  /* 0x0000000000007941 */ /* 0x000fea0003800000 */
.L_x_2006:
        /* <DEDUP_REMOVED lines=8> */
.L_x_2009:
[----:B------:R-:W-:Y:S05]  /*19340*/  BSYNC B0 ;  /* 0x0000000000007941 */ /* 0x000fea0003800000 */
.L_x_2008:
[----:B------:R-:W-:Y:S04]  /*19350*/  BSSY B0, `(.L_x_2010) ;  /* 0x0000004000007945 */ /* 0x000fe80003800000 */
[----:B-1----:R-:W-:Y:S05]  /*19360*/  @P0 BRA `(.L_x_2011) ;  /* 0x0000000000080947 */ /* 0x002fea0003800000 */
[----:B------:R-:W1:Y:S02]  /*19370*/  SYNCS.PHASECHK.TRANS64.TRYWAIT P0, [R12+URZ], R13 ;  /* 0x0000000d0c0075a7 */ /* 0x000e64000800017f */
[----:B-1----:R-:W-:Y:S05]  /*19380*/  @!P0 BRA `(.L_x_2012) ;  /* 0x00000104007c8947 */ /* 0x002fea0003800000 */
.L_x_2011:
[----:B------:R-:W-:Y:S05]  /*19390*/  BSYNC B0 ;  /* 0x0000000000007941 */ /* 0x000fea0003800000 */
.L_x_2010:
        /* <DEDUP_REMOVED lines=439> */
.L_x_2014:
[----:B------:R-:W-:Y:S05]  /*1af10*/  BSYNC B0 ;  /* 0x0000000000007941 */ /* 0x000fea0003800000 */
.L_x_2013:
        /* <DEDUP_REMOVED lines=8> */
[----:B------:R-:W4:Y:S04]  /*1afa0*/  LDL R13, [R1+0x50] ;  /* 0x00005000010d7983 */ /* 0x000f280000100800 */
[----:B------:R-:W4:Y:S04]  /*1afb0*/  LDL R16, [R1+0xf8] ;  /* 0x0000f80001107983 */ /* 0x000f280000100800 */
[----:B------:R-:W4:Y:S04]  /*1afc0*/  LDL.128 R8, [R1+0xe0] ;  /* 0x0000e00001087983 */ /* 0x000f280000100c00 */
[----:B0-----:R-:W4:Y:S04]  /*1afd0*/  LDL.128 R4, [R1+0xd0] ;  /* 0x0000d00001047983 */ /* 0x001f280000100c00 */
[----:B--2---:R3:W2:Y:S02]  /*1afe0*/  LD.E R2, desc[UR36][R2.64] ;  /* 0x0000002402027980 */ /* 0x0046a4000c101900 */
[----:B---3--:R-:W-:-:S04]  /*1aff0*/  SHF.R.S32.HI R3, RZ, 0x1f, R12 ;  /* 0x0000001fff037819 */ /* 0x008fc8000001140c */
[----:B------:R-:W-:-:S04]  /*1b000*/  LEA.HI R17, R3, R12, RZ, 0x7 ;  /* 0x0000000c03117211 */ /* 0x000fc800078f38ff */
[----:B------:R-:W-:-:S05]  /*1b010*/  LOP3.LUT R17, R17, 0xffffff80, RZ, 0xc0, !PT ;  /* 0xffffff8011117812 */ /* 0x000fca00078ec0ff */
[----:B------:R-:W-:Y:S01]  /*1b020*/  IMAD.IADD R17, R12, 0x1, -R17 ;  /* 0x000000010c117824 */ /* 0x000fe200078e0a11 */
[----:B------:R-:W-:-:S04]  /*1b030*/  LEA.HI R21, R3, R12, RZ, 0x2 ;  /* 0x0000000c03157211 */ /* 0x000fc800078f10ff */
[----:B------:R-:W-:-:S05]  /*1b040*/  LOP3.LUT R21, R21, 0xfffffffc, RZ, 0xc0, !PT ;  /* 0xfffffffc15157812 */ /* 0x000fca00078ec0ff */
[----:B------:R-:W-:Y:S01]  /*1b050*/  IMAD.IADD R21, R12, 0x1, -R21 ;  /* 0x000000010c157824 */ /* 0x000fe200078e0a15 */
[----:B----4-:R-:W-:-:S04]  /*1b060*/  ISETP.NE.AND P0, PT, R14, 0x1, PT ;  /* 0x000000010e00780c */ /* 0x010fc80003f05270 */
[----:B------:R-:W-:-:S04]  /*1b070*/  LEA.HI R12, R21, R21, RZ, 0x1 ;  /* 0x00000015150c7211 */ /* 0x000fc800078f08ff */
[----:B------:R-:W-:-:S05]  /*1b080*/  LOP3.LUT R12, R12, 0x1ffffffe, RZ, 0xc0, !PT ;  /* 0x1ffffffe0c0c7812 */ /* 0x000fca00078ec0ff */
[----:B------:R-:W-:Y:S01]  /*1b090*/  IMAD.IADD R12, R21, 0x1, -R12 ;  /* 0x00000001150c7824 */ /* 0x000fe200078e0a0c */
[----:B------:R-:W-:Y:S01]  /*1b0a0*/  ISETP.GE.AND P1, PT, R9, 0x1, PT ;  /* 0x000000010900780c */ /* 0x000fe20003f26270 */
[----:B------:R-:W-:Y:S01]  /*1b0b0*/  BSSY B0, `(.L_x_2015) ;  /* 0x000006f000007945 */ /* 0x000fe20003800000 */
[----:B--2---:R-:W-:-:S04]  /*1b0c0*/  FMUL.FTZ R26, R26, R2 ;  /* 0x000000021a1a7220 */ /* 0x004fc80000410000 */
[----:B------:R0:W1:Y:S01]  /*1b0d0*/  MUFU.TANH R18, R26 ;  /* 0x0000001a00127308 */ /* 0x0000620000002400 */
[----:B------:R-:W-:Y:S01]  /*1b0e0*/  FMUL.FTZ R30, R30, R2 ;  /* 0x000000021e1e7220 */ /* 0x000fe20000410000 */
[----:B0-----:R-:W-:-:S06]  /*1b0f0*/  SHF.R.S32.HI R26, RZ, 0x1f, R17 ;  /* 0x0000001fff1a7819 */ /* 0x001fcc0000011411 */
[----:B------:R0:W2:Y:S01]  /*1b100*/  MUFU.TANH R159, R30 ;  /* 0x0000001e009f7308 */ /* 0x0000a20000002400 */
[----:B------:R-:W-:-:S04]  /*1b110*/  LEA.HI R19, R26, R17, RZ, 0x2 ;  /* 0x000000111a137211 */ /* 0x000fc800078f10ff */
[--C-:B------:R-:W-:Y:S02]  /*1b120*/  SHF.R.S32.HI R3, RZ, 0x2, R19.reuse ;  /* 0x00000002ff037819 */ /* 0x100fe40000011413 */
[----:B0-----:R-:W-:Y:S02]  /*1b130*/  SHF.R.S32.HI R30, RZ, 0x1f, R19 ;  /* 0x0000001fff1e7819 */ /* 0x001fe40000011413 */
[----:B------:R-:W-:Y:S02]  /*1b140*/  LEA.HI R26, R26, R17, RZ, 0x5 ;  /* 0x000000111a1a7211 */ /* 0x000fe400078f28ff */
[----:B------:R-:W-:Y:S02]  /*1b150*/  LEA.HI R30, R30, R3, RZ, 0x3 ;  /* 0x000000031e1e7211 */ /* 0x000fe400078f18ff */
[----:B------:R-:W-:Y:S02]  /*1b160*/  SHF.R.S32.HI R26, RZ, 0x5, R26 ;  /* 0x00000005ff1a7819 */ /* 0x000fe4000001141a */
[----:B------:R-:W-:-:S05]  /*1b170*/  LOP3.LUT R30, R30, 0xfffffff8, RZ, 0xc0, !PT ;  /* 0xfffffff81e1e7812 */ /* 0x000fca00078ec0ff */
[----:B------:R-:W-:Y:S02]  /*1b180*/  IMAD.IADD R30, R3, 0x1, -R30 ;  /* 0x00000001031e7824 */ /* 0x000fe400078e0a1e */
[----:B------:R-:W-:-:S04]  /*1b190*/  IMAD R3, R13, 0x4, R26 ;  /* 0x000000040d037824 */ /* 0x000fc800078e021a */
[----:B------:R-:W-:-:S04]  /*1b1a0*/  IMAD.U32 R3, R3, 0x10, R30 ;  /* 0x0000001003037824 */ /* 0x000fc800078e001e */
[----:B------:R-:W-:-:S04]  /*1b1b0*/  IMAD R14, R12, 0x8, R3 ;  /* 0x000000080c0e7824 */ /* 0x000fc800078e0203 */
[----:B------:R-:W-:-:S05]  /*1b1c0*/  @P0 IMAD.HI.U32 R15, R14, R15, RZ ;  /* 0x0000000f0e0f0227 */ /* 0x000fca00078e00ff */
[----:B------:R-:W-:Y:S01]  /*1b1d0*/  @P0 SHF.R.U32.HI R14, RZ, R16, R15 ;  /* 0x00000010ff0e0219 */ /* 0x000fe2000001160f */
[----:B------:R-:W-:Y:S01]  /*1b1e0*/  IMAD.SHL.U32 R13, R0, 0x40, RZ ;  /* 0x00000040000d7824 */ /* 0x000fe200078e00ff */
[----:B------:R-:W-:-:S03]  /*1b1f0*/  LOP3.LUT R12, R19, 0x7ffffffc, RZ, 0xc0, !PT ;  /* 0x7ffffffc130c7812 */ /* 0x000fc600078ec0ff */
[----:B------:R-:W0:Y:S01]  /*1b200*/  SHFL.IDX PT, R15, R14, RZ, 0x1c1f ;  /* 0x001c1fff0e0f7589 */ /* 0x000e2200000e0000 */
[----:B------:R-:W-:Y:S01]  /*1b210*/  IADD3 R3, -R13, 0x1, RZ ;  /* 0x000000010d037810 */ /* 0x000fe20007ffe1ff */
[----:B------:R-:W-:Y:S02]  /*1b220*/  IMAD.IADD R12, R17, 0x1, -R12 ;  /* 0x00000001110c7824 */ /* 0x000fe400078e0a0c */
        /* <DEDUP_REMOVED lines=30> */
[----:B------:R-:W-:Y:S01]  /*1b410*/  IMAD R3, R12, -0x2, R3 ;  /* 0xfffffffe0c037824 */ /* 0x000fe200078e0203 */
[----:B------:R-:W3:Y:S04]  /*1b420*/  MUFU.TANH R24, R24 ;  /* 0x0000001800187308 */ /* 0x000ee80000002400 */
[----:B------:R-:W-:-:S04]  /*1b430*/  IADD3 R16, -R4, R3, R5 ;  /* 0x0000000304107210 */ /* 0x000fc80007ffe105 */
[----:B------:R-:W4:Y:S01]  /*1b440*/  MUFU.TANH R25, R25 ;  /* 0x0000001900197308 */ /* 0x000f220000002400 */
[----:B------:R-:W-:-:S07]  /*1b450*/  LOP3.LUT R3, RZ, R6, RZ, 0x33, !PT ;  /* 0x00000006ff037212 */ /* 0x000fce00078e33ff */
        /* <DEDUP_REMOVED lines=27> */
[----:B------:R-:W1:Y:S08]  /*1b610*/  MUFU.TANH R54, R54 ;  /* 0x0000003600367308 */ /* 0x000e700000002400 */
[----:B------:R1:W1:Y:S01]  /*1b620*/  MUFU.TANH R162, R2 ;  /* 0x0000000200a27308 */ /* 0x0002620000002400 */
[----:B------:R-:W-:-:S02]  /*1b630*/  IMAD.IADD R16, R16, 0x1, R3 ;  /* 0x0000000110107824 */ /* 0x000fc400078e0203 */
[----:B------:R-:W-:Y:S02]  /*1b640*/  IMAD.IADD R21, R8, 0x1, -R13 ;  /* 0x0000000108157824 */ /* 0x000fe400078e0a0d */
[--C-:B0-----:R-:W-:Y:S02]  /*1b650*/  IMAD.IADD R6, R19, 0x1, R15.reuse ;  /* 0x0000000113067824 */ /* 0x101fe400078e020f */
[----:B------:R-:W-:Y:S01]  /*1b660*/  IMAD.IADD R3, R16, 0x1, R15 ;  /* 0x0000000110037824 */ /* 0x000fe200078e020f */
[----:B--234-:R-:W-:Y:S06]  /*1b670*/  @!P1 BRA `(.L_x_2016) ;  /* 0x0000000000489947 */ /* 0x01cfec0003800000 */
[----:B-1----:R-:W-:Y:S01]  /*1b680*/  IADD3 R2, -R4, R5, R15 ;  /* 0x0000000504027210 */ /* 0x002fe20007ffe10f */
        /* <DEDUP_REMOVED lines=9> */
.L_x_2018:
[----:B------:R-:W-:-:S13]  /*1b720*/  ISETP.NE.AND P0, PT, R9, 0x1, PT ;  /* 0x000000010900780c */ /* 0x000fda0003f05270 */
[----:B------:R-:W-:-:S05]  /*1b730*/  @P0 IMAD.HI.U32 R8, R2, R10, RZ ;  /* 0x0000000a02080227 */ /* 0x000fca00078e00ff */
[----:B------:R-:W-:-:S07]  /*1b740*/  @P0 SHF.R.U32.HI R2, RZ, R11, R8 ;  /* 0x0000000bff020219 */ /* 0x000fce0000011608 */
.L_x_2019:
[----:B------:R-:W-:Y:S05]  /*1b750*/  BSYNC B1 ;  /* 0x0000000000017941 */ /* 0x000fea0003800000 */
.L_x_2017:
[----:B------:R-:W-:-:S04]  /*1b760*/  IMAD R7, R2, R9, -R13 ;  /* 0x0000000902077224 */ /* 0x000fc800078e0a0d */
[----:B------:R-:W-:-:S05]  /*1b770*/  IMAD R2, R12, -0x2, R7 ;  /* 0xfffffffe0c027824 */ /* 0x000fca00078e0207 */
[----:B------:R-:W-:Y:S02]  /*1b780*/  VIMNMX R3, R3, R2, !PT ;  /* 0x0000000203037248 */ /* 0x000fe40007fe0100 */
[----:B------:R-:W-:-:S07]  /*1b790*/  VIADDMNMX R6, R2, R9, R6, PT ;  /* 0x0000000902067246 */ /* 0x000fce0003800106 */
.L_x_2016:
[----:B------:R-:W-:Y:S05]  /*1b7a0*/  BSYNC B0 ;  /* 0x0000000000007941 */ /* 0x000fea0003800000 */
.L_x_2015:
        /* <DEDUP_REMOVED lines=8> */
[----:B------:R-:W-:Y:S02]  /*1b830*/  ISETP.LT.OR P3, PT, R6, 0x2, P3 ;  /* 0x000000020600780c */ /* 0x000fe40001f61670 */
[----:B------:R-:W-:Y:S02]  /*1b840*/  FSEL R71, R28, -INF , !P2 ;  /* 0xff8000001c477808 */ /* 0x000fe40005000000 */
[----:B------:R-:W-:Y:S02]  /*1b850*/  ISETP.GT.AND P2, PT, R3, 0x10, !P4 ;  /* 0x000000100300780c */ /* 0x000fe40006744270 */
[----:B------:R-:W-:Y:S02]  /*1b860*/  ISETP.GE.AND P5, PT, R21, 0xa, PT ;  /* 0x0000000a1500780c */ /* 0x000fe40003fa6270 */
[----:B------:R-:W-:Y:S02]  /*1b870*/  FSEL R73, R25, -INF , !P3 ;  /* 0xff80000019497808 */ /* 0x000fe40005800000 */
[----:B------:R-:W-:-:S02]  /*1b880*/  P2R R25, PR, RZ, 0x10 ;  /* 0x00000010ff197803 */ /* 0x000fc40000000000 */
[----:B------:R-:W-:Y:S01]  /*1b890*/  ISETP.LT.OR P2, PT, R6, 0x11, P2 ;  /* 0x000000110600780c */ /* 0x000fe20001741670 */
[----:B0-----:R-:W-:Y:S01]  /*1b8a0*/  IMAD.IADD R7, R16, 0x1, R14 ;  /* 0x0000000110077824 */ /* 0x001fe200078e020e */
[----:B------:R-:W-:Y:S02]  /*1b8b0*/  ISETP.GT.AND P3, PT, R3, 0x9, !P5 ;  /* 0x000000090300780c */ /* 0x000fe40006f64270 */
[----:B------:R-:W-:Y:S02]  /*1b8c0*/  ISETP.GE.AND P4, PT, R21, 0x12, PT ;  /* 0x000000121500780c */ /* 0x000fe40003f86270 */
[----:B------:R-:W-:Y:S02]  /*1b8d0*/  FSEL R81, R32, -INF , !P2 ;  /* 0xff80000020517808 */ /* 0x000fe40005000000 */
[----:B------:R-:W-:Y:S02]  /*1b8e0*/  ISETP.LT.OR P3, PT, R6, 0xa, P3 ;  /* 0x0000000a0600780c */ /* 0x000fe40001f61670 */
[----:B------:R-:W-:-:S02]  /*1b8f0*/  ISETP.GT.AND P2, PT, R3, 0x11, !P4 ;  /* 0x000000110300780c */ /* 0x000fc40006744270 */
[----:B------:R-:W-:Y:S02]  /*1b900*/  FSEL R17, R29, -INF , !P3 ;  /* 0xff8000001d117808 */ /* 0x000fe40005800000 */
        /* <DEDUP_REMOVED lines=46> */
[----:B-1----:R-:W-:Y:S02]  /*1bbf0*/  P2R R2, PR, RZ, 0x40 ;  /* 0x00000040ff027803 */ /* 0x002fe40000000000 */
[----:B------:R-:W-:-:S04]  /*1bc00*/  ISETP.GT.AND P6, PT, R3, RZ, !P6 ;  /* 0x000000ff0300720c */ /* 0x000fc800077c4270 */
[----:B------:R-:W-:-:S04]  /*1bc10*/  ISETP.LT.OR P6, PT, R6, 0x1, P6 ;  /* 0x000000010600780c */ /* 0x000fc800037c1670 */
[----:B------:R-:W-:Y:S02]  /*1bc20*/  FSEL R59, R24, -INF , !P6 ;  /* 0xff800000183b7808 */ /* 0x000fe40007000000 */
[----:B------:R-:W-:-:S04]  /*1bc30*/  ISETP.GE.AND P6, PT, R21, 0x3a, PT ;  /* 0x0000003a1500780c */ /* 0x000fc80003fc6270 */
[----:B------:R-:W-:Y:S02]  /*1bc40*/  P2R R21, PR, RZ, 0x40 ;  /* 0x00000040ff157803 */ /* 0x000fe40000000000 */
[----:B------:R-:W-:-:S04]  /*1bc50*/  ISETP.GT.AND P6, PT, R3, 0x39, !P6 ;  /* 0x000000390300780c */ /* 0x000fc800077c4270 */
[----:B------:R-:W-:Y:S01]  /*1bc60*/  ISETP.LT.OR P6, PT, R6, 0x3a, P6 ;  /* 0x0000003a0600780c */ /* 0x000fe200037c1670 */
[----:B------:R-:W-:-:S03]  /*1bc70*/  IMAD.IADD R6, R19, 0x1, R14 ;  /* 0x0000000113067824 */ /* 0x000fc600078e020e */
        /* <DEDUP_REMOVED lines=13> */
.L_x_2023:
[----:B------:R-:W-:-:S13]  /*1bd50*/  ISETP.NE.AND P6, PT, R9, 0x1, PT ;  /* 0x000000010900780c */ /* 0x000fda0003fc5270 */
[----:B------:R-:W-:-:S05]  /*1bd60*/  @P6 IMAD.HI.U32 R10, R4, R10, RZ ;  /* 0x0000000a040a6227 */ /* 0x000fca00078e00ff */
[----:B------:R-:W-:-:S07]  /*1bd70*/  @P6 SHF.R.U32.HI R4, RZ, R11, R10 ;  /* 0x0000000bff046219 */ /* 0x000fce000001160a */
.L_x_2024:
[----:B------:R-:W-:Y:S05]  /*1bd80*/  BSYNC B1 ;  /* 0x0000000000017941 */ /* 0x000fea0003800000 */
.L_x_2022:
[----:B------:R-:W-:-:S04]  /*1bd90*/  IMAD R3, R4, R9, -R13 ;  /* 0x0000000904037224 */ /* 0x000fc800078e0a0d */
[----:B------:R-:W-:-:S05]  /*1bda0*/  IMAD R12, R12, -0x2, R3 ;  /* 0xfffffffe0c0c7824 */ /* 0x000fca00078e0203 */
[----:B------:R-:W-:Y:S02]  /*1bdb0*/  VIADDMNMX R6, R12, R9, R6, PT ;  /* 0x000000090c067246 */ /* 0x000fe40003800106 */
[----:B------:R-:W-:-:S07]  /*1bdc0*/  VIMNMX R7, R7, R12, !PT ;  /* 0x0000000c07077248 */ /* 0x000fce0007fe0100 */
.L_x_2021:
[----:B------:R-:W-:Y:S05]  /*1bdd0*/  BSYNC B0 ;  /* 0x0000000000007941 */ /* 0x000fea0003800000 */
.L_x_2020:
[C---:B------:R-:W-:Y:S01]  /*1bde0*/  ISETP.GT.AND P1, PT, R7.reuse, 0x8, !P1 ;  /* 0x000000080700780c */ /* 0x040fe20004f24270 */
[----:B------:R-:W2:Y:S01]  /*1bdf0*/  LDL.64 R10, [R1+0x1f0] ;  /* 0x0001f000010a7983 */ /* 0x000ea20000100a00 */
[----:B------:R-:W-:Y:S02]  /*1be00*/  ISETP.GT.AND P0, PT, R7, 0x1, !P0 ;  /* 0x000000010700780c */ /* 0x000fe40004704270 */
[C---:B------:R-:W-:Y:S01]  /*1be10*/  ISETP.LT.OR P1, PT, R6.reuse, 0x9, P1 ;  /* 0x000000090600780c */ /* 0x040fe20000f21670 */
[----:B------:R-:W3:Y:S01]  /*1be20*/  LDL.64 R12, [R1+0xb8] ;  /* 0x0000b800010c7983 */ /* 0x000ee20000100a00 */
[----:B------:R-:W-:Y:S02]  /*1be30*/  ISETP.LT.OR P0, PT, R6, 0x2, P0 ;  /* 0x000000020600780c */ /* 0x000fe40000701670 */
[----:B------:R-:W-:Y:S02]  /*1be40*/  FSEL R159, R159, -INF , !P1 ;  /* 0xff8000009f9f7808 */ /* 0x000fe40004800000 */
[----:B------:R-:W-:-:S02]  /*1be50*/  ISETP.NE.AND P1, PT, R25, RZ, PT ;  /* 0x000000ff1900720c */ /* 0x000fc40003f25270 */
[----:B------:R-:W4:Y:S01]  /*1be60*/  LDL.64 R24, [R1+0x1e0] ;  /* 0x0001e00001187983 */ /* 0x000f220000100a00 */
[----:B------:R-:W-:Y:S02]  /*1be70*/  FSEL R151, R27, -INF , !P0 ;  /* 0xff8000001b977808 */ /* 0x000fe40004000000 */
[----:B------:R-:W-:Y:S02]  /*1be80*/  ISETP.NE.AND P0, PT, R8, RZ, PT ;  /* 0x000000ff0800720c */ /* 0x000fe40003f05270 */
[----:B------:R-:W-:Y:S01]  /*1be90*/  ISETP.NE.AND P6, PT, R29, RZ, PT ;  /* 0x000000ff1d00720c */ /* 0x000fe20003fc5270 */
[----:B------:R-:W5:Y:S01]  /*1bea0*/  LDL R8, [R1+0x200] ;  /* 0x0002000001087983 */ /* 0x000f620000100800 */
[----:B------:R-:W-:-:S04]  /*1beb0*/  ISETP.GT.AND P0, PT, R7, 0x9, !P0 ;  /* 0x000000090700780c */ /* 0x000fc80004704270 */
[----:B------:R-:W-:-:S04]  /*1bec0*/  ISETP.LT.OR P0, PT, R6, 0xa, P0 ;  /* 0x0000000a0600780c */ /* 0x000fc80000701670 */
[----:B------:R-:W-:Y:S02]  /*1bed0*/  FSEL R163, R31, -INF , !P0 ;  /* 0xff8000001fa37808 */ /* 0x000fe40004000000 */
[----:B------:R-:W-:Y:S02]  /*1bee0*/  ISETP.GT.AND P0, PT, R7, 0x10, !P1 ;  /* 0x000000100700780c */ /* 0x000fe40004f04270 */
[----:B------:R-:W-:Y:S02]  /*1bef0*/  ISETP.NE.AND P1, PT, R33, RZ, PT ;  /* 0x000000ff2100720c */ /* 0x000fe40003f25270 */
[----:B------:R-:W-:-:S04]  /*1bf00*/  ISETP.LT.OR P0, PT, R6, 0x11, P0 ;  /* 0x000000110600780c */ /* 0x000fc80000701670 */
[----:B------:R-:W-:Y:S02]  /*1bf10*/  FSEL R161, R34, -INF , !P0 ;  /* 0xff80000022a17808 */ /* 0x000fe40004000000 */
[----:B------:R-:W-:-:S04]  /*1bf20*/  ISETP.NE.AND P0, PT, R26, RZ, PT ;  /* 0x000000ff1a00720c */ /* 0x000fc80003f05270 */
[----:B------:R-:W-:-:S04]  /*1bf30*/  ISETP.GT.AND P0, PT, R7, 0x11, !P0 ;  /* 0x000000110700780c */ /* 0x000fc80004704270 */
[----:B------:R-:W-:-:S04]  /*1bf40*/  ISETP.LT.OR P0, PT, R6, 0x12, P0 ;  /* 0x000000120600780c */ /* 0x000fc80000701670 */
[----:B------:R-:W-:Y:S02]  /*1bf50*/  FSEL R14, R35, -INF , !P0 ;  /* 0xff800000230e7808 */ /* 0x000fe40004000000 */
[----:B------:R-:W-:-:S04]  /*1bf60*/  ISETP.NE.AND P0, PT, R28, RZ, PT ;  /* 0x000000ff1c00720c */ /* 0x000fc80003f05270 */
[----:B------:R-:W-:-:S04]  /*1bf70*/  ISETP.GT.AND P0, PT, R7, 0x18, !P0 ;  /* 0x000000180700780c */ /* 0x000fc80004704270 */
[----:B------:R-:W-:-:S04]  /*1bf80*/  ISETP.LT.OR P0, PT, R6, 0x19, P0 ;  /* 0x000000190600780c */ /* 0x000fc80000701670 */
[----:B------:R-:W-:Y:S02]  /*1bf90*/  FSEL R155, R38, -INF , !P0 ;  /* 0xff800000269b7808 */ /* 0x000fe40004000000 */
[C---:B------:R-:W-:Y:S02]  /*1bfa0*/  ISETP.GT.AND P0, PT, R7.reuse, 0x19, !P6 ;  /* 0x000000190700780c */ /* 0x040fe40007704270 */
[C---:B------:R-:W-:Y:S02]  /*1bfb0*/  ISETP.GT.AND P1, PT, R7.reuse, 0x28, !P1 ;  /* 0x000000280700780c */ /* 0x040fe40004f24270 */
[----:B------:R-:W-:Y:S02]  /*1bfc0*/  ISETP.LT.OR P0, PT, R6, 0x1a, P0 ;  /* 0x0000001a0600780c */ /* 0x000fe40000701670 */
[----:B------:R-:W-:Y:S02]  /*1bfd0*/  ISETP.GT.AND P2, PT, R7, 0x29, !P2 ;  /* 0x000000290700780c */ /* 0x000fe40005744270 */
[----:B------:R-:W-:-:S02]  /*1bfe0*/  FSEL R154, R39, -INF , !P0 ;  /* 0xff800000279a7808 */ /* 0x000fc40004000000 */
[----:B------:R-:W-:Y:S02]  /*1bff0*/  ISETP.NE.AND P0, PT, R30, RZ, PT ;  /* 0x000000ff1e00720c */ /* 0x000fe40003f05270 */
[C---:B------:R-:W-:Y:S02]  /*1c000*/  ISETP.GT.AND P3, PT, R7.reuse, 0x30, !P3 ;  /* 0x000000300700780c */ /* 0x040fe40005f64270 */
[C---:B------:R-:W-:Y:S02]  /*1c010*/  ISETP.GT.AND P0, PT, R7.reuse, 0x20, !P0 ;  /* 0x000000200700780c */ /* 0x040fe40004704270 */
[----:B------:R-:W-:Y:S02]  /*1c020*/  ISETP.GT.AND P4, PT, R7, 0x31, !P4 ;  /* 0x000000310700780c */ /* 0x000fe40006784270 */
[----:B------:R-:W-:Y:S02]  /*1c030*/  ISETP.LT.OR P0, PT, R6, 0x21, P0 ;  /* 0x000000210600780c */ /* 0x000fe40000701670 */
[----:B------:R-:W-:-:S02]  /*1c040*/  ISETP.NE.AND P6, PT, R21, RZ, PT ;  /* 0x000000ff1500720c */ /* 0x000fc40003fc5270 */
[----:B------:R-:W-:Y:S02]  /*1c050*/  FSEL R153, R42, -INF , !P0 ;  /* 0xff8000002a997808 */ /* 0x000fe40004000000 */
[----:B------:R-:W-:-:S04]  /*1c060*/  ISETP.NE.AND P0, PT, R2, RZ, PT ;  /* 0x000000ff0200720c */ /* 0x000fc80003f05270 */
[----:B------:R-:W-:-:S04]  /*1c070*/  ISETP.GT.AND P0, PT, R7, RZ, !P0 ;  /* 0x000000ff0700720c */ /* 0x000fc80004704270 */
[----:B------:R-:W-:-:S04]  /*1c080*/  ISETP.LT.OR P0, PT, R6, 0x1, P0 ;  /* 0x000000010600780c */ /* 0x000fc80000701670 */
[----:B------:R-:W-:Y:S02]  /*1c090*/  FSEL R18, R18, -INF , !P0 ;  /* 0xff80000012127808 */ /* 0x000fe40004000000 */
[----:B------:R-:W-:-:S04]  /*1c0a0*/  ISETP.NE.AND P0, PT, R32, RZ, PT ;  /* 0x000000ff2000720c */ /* 0x000fc80003f05270 */
[----:B------:R-:W-:-:S04]  /*1c0b0*/  ISETP.GT.AND P0, PT, R7, 0x21, !P0 ;  /* 0x000000210700780c */ /* 0x000fc80004704270 */
[C---:B------:R-:W-:Y:S02]  /*1c0c0*/  ISETP.LT.OR P0, PT, R6.reuse, 0x22, P0 ;  /* 0x000000220600780c */ /* 0x040fe40000701670 */
[C---:B------:R-:W-:Y:S02]  /*1c0d0*/  ISETP.LT.OR P1, PT, R6.reuse, 0x29, P1 ;  /* 0x000000290600780c */ /* 0x040fe40000f21670 */
[----:B------:R-:W-:Y:S02]  /*1c0e0*/  FSEL R166, R43, -INF , !P0 ;  /* 0xff8000002ba67808 */ /* 0x000fe40004000000 */
[----:B------:R-:W-:Y:S02]  /*1c0f0*/  ISETP.LT.OR P2, PT, R6, 0x2a, P2 ;  /* 0x0000002a0600780c */ /* 0x000fe40001741670 */
[----:B------:R-:W-:Y:S02]  /*1c100*/  FSEL R167, R46, -INF , !P1 ;  /* 0xff8000002ea77808 */ /* 0x000fe40004800000 */
[----:B------:R-:W-:-:S02]  /*1c110*/  ISETP.LT.OR P3, PT, R6, 0x31, P3 ;  /* 0x000000310600780c */ /* 0x000fc40001f61670 */
[----:B------:R-:W-:Y:S02]  /*1c120*/  FSEL R171, R47, -INF , !P2 ;  /* 0xff8000002fab7808 */ /* 0x000fe40005000000 */
[C---:B------:R-:W-:Y:S02]  /*1c130*/  ISETP.GT.AND P5, PT, R7.reuse, 0x38, !P5 ;  /* 0x000000380700780c */ /* 0x040fe40006fa4270 */
[----:B------:R-:W-:Y:S02]  /*1c140*/  ISETP.LT.OR P4, PT, R6, 0x32, P4 ;  /* 0x000000320600780c */ /* 0x000fe40002781670 */
[----:B------:R-:W-:Y:S02]  /*1c150*/  FSEL R170, R50, -INF , !P3 ;  /* 0xff80000032aa7808 */ /* 0x000fe40005800000 */
[----:B------:R-:W-:Y:S02]  /*1c160*/  ISETP.GT.AND P6, PT, R7, 0x39, !P6 ;  /* 0x000000390700780c */ /* 0x000fe400077c4270 */
[----:B------:R-:W-:-:S02]  /*1c170*/  ISETP.LT.OR P5, PT, R6, 0x39, P5 ;  /* 0x000000390600780c */ /* 0x000fc40002fa1670 */
[----:B------:R-:W-:Y:S02]  /*1c180*/  FSEL R168, R51, -INF , !P4 ;  /* 0xff80000033a87808 */ /* 0x000fe40006000000 */
[----:B------:R-:W-:Y:S02]  /*1c190*/  ISETP.LT.OR P6, PT, R6, 0x3a, P6 ;  /* 0x0000003a0600780c */ /* 0x000fe400037c1670 */
[----:B------:R-:W-:Y:S02]  /*1c1a0*/  FSEL R169, R54, -INF , !P5 ;  /* 0xff80000036a97808 */ /* 0x000fe40006800000 */
[----:B------:R-:W-:Y:S02]  /*1c1b0*/  FSEL R162, R162, -INF , !P6 ;  /* 0xff800000a2a27808 */ /* 0x000fe40007000000 */
[----:B----4-:R-:W-:-:S04]  /*1c1c0*/  FMNMX.FTZ R2, R59, R24, !PT ;  /* 0x000000183b027209 */ /* 0x010fc80007810000 */
[----:B------:R-:W-:Y:S02]  /*1c1d0*/  FMNMX.FTZ R3, R73, R2, !PT ;  /* 0x0000000249037209 */ /* 0x000fe40007810000 */
[----:B------:R-:W-:Y:S02]  /*1c1e0*/  FMNMX.FTZ R2, R18, R25, !PT ;  /* 0x0000001912027209 */ /* 0x000fe40007810000 */
[----:B------:R-:W-:Y:S02]  /*1c1f0*/  FMNMX.FTZ R3, R71, R3, !PT ;  /* 0x0000000347037209 */ /* 0x000fe40007810000 */
[----:B------:R-:W-:Y:S02]  /*1c200*/  FMNMX.FTZ R2, R151, R2, !PT ;  /* 0x0000000297027209 */ /* 0x000fe40007810000 */
[----:B------:R-:W-:Y:S02]  /*1c210*/  FMNMX.FTZ R3, R17, R3, !PT ;  /* 0x0000000311037209 */ /* 0x000fe40007810000 */
[----:B------:R-:W-:-:S02]  /*1c220*/  FMNMX.FTZ R2, R159, R2, !PT ;  /* 0x000000029f027209 */ /* 0x000fc40007810000 */
        /* <DEDUP_REMOVED lines=23> */
[----:B------:R-:W-:-:S03]  /*1c3a0*/  FMNMX.FTZ R3, R169, R4, !PT ;  /* 0x00000004a9037209 */ /* 0x000fc60007810000 */
[----:B------:R-:W0:Y:S01]  /*1c3b0*/  SHFL.BFLY PT, R5, R2, 0x2, 0x1f ;  /* 0x0c401f0002057f89 */ /* 0x000e2200000e0000 */
[----:B------:R-:W-:-:S05]  /*1c3c0*/  FMNMX.FTZ R3, R162, R3, !PT ;  /* 0x00000003a2037209 */ /* 0x000fca0007810000 */
[----:B------:R-:W-:Y:S04]  /*1c3d0*/  STL.64 [R1+0x1e0], R2 ;  /* 0x0001e00201007387 */ /* 0x000fe80000100a00 */
[----:B------:R-:W4:Y:S01]  /*1c3e0*/  LDL R16, [R1+0x1e4] ;  /* 0x0001e40001107983 */ /* 0x000f220000100800 */
[----:B0-----:R-:W-:-:S05]  /*1c3f0*/  FMNMX.FTZ R4, R2, R5, !PT ;  /* 0x0000000502047209 */ /* 0x001fca0007810000 */
[----:B------:R-:W0:Y:S02]  /*1c400*/  SHFL.BFLY PT, R5, R4, 0x1, 0x1f ;  /* 0x0c201f0004057f89 */ /* 0x000e2400000e0000 */
[----:B0-----:R-:W-:-:S05]  /*1c410*/  FMNMX.FTZ R6, R4, R5, !PT ;  /* 0x0000000504067209 */ /* 0x001fca0007810000 */
[----:B------:R-:W-:Y:S04]  /*1c420*/  STL [R1+0x1e0], R6 ;  /* 0x0001e00601007387 */ /* 0x000fe80000100800 */
[----:B------:R-:W2:Y:S04]  /*1c430*/  LDL R7, [R1+0x1e0] ;  /* 0x0001e00001077983 */ /* 0x000ea80000100800 */
[----:B----4-:R-:W0:Y:S02]  /*1c440*/  SHFL.BFLY PT, R5, R16, 0x2, 0x1f ;  /* 0x0c401f0010057f89 */ /* 0x010e2400000e0000 */
[----:B0-----:R-:W-:-:S05]  /*1c450*/  FMNMX.FTZ R5, R5, R16, !PT ;  /* 0x0000001005057209 */ /* 0x001fca0007810000 */
[----:B------:R-:W0:Y:S01]  /*1c460*/  SHFL.BFLY PT, R2, R5, 0x1, 0x1f ;  /* 0x0c201f0005027f89 */ /* 0x000e2200000e0000 */
[----:B--2---:R-:W-:Y:S02]  /*1c470*/  FSETP.NEU.FTZ.AND P0, PT, R7, -INF , PT ;  /* 0xff8000000700780b */ /* 0x004fe40003f1d000 */
[----:B0-----:R-:W-:Y:S02]  /*1c480*/  FMNMX.FTZ R2, R5, R2, !PT ;  /* 0x0000000205027209 */ /* 0x001fe40007810000 */
[----:B------:R-:W-:Y:S02]  /*1c490*/  FSEL R3, R7, RZ, P0 ;  /* 0x000000ff07037208 */ /* 0x000fe40000000000 */
[----:B------:R-:W-:-:S04]  /*1c4a0*/  FSETP.NEU.FTZ.AND P0, PT, R2, -INF , PT ;  /* 0xff8000000200780b */ /* 0x000fc80003f1d000 */
[----:B------:R-:W-:Y:S01]  /*1c4b0*/  FSEL R4, R2, RZ, P0 ;  /* 0x000000ff02047208 */ /* 0x000fe20000000000 */
[----:B------:R-:W-:-:S04]  /*1c4c0*/  FADD.FTZ R3, R24, -R3 ;  /* 0x8000000318037221 */ /* 0x000fc80000010000 */
[----:B------:R-:W-:Y:S01]  /*1c4d0*/  FADD.FTZ R25, R25, -R4 ;  /* 0x8000000419197221 */ /* 0x000fe20000010000 */
[----:B-----5:R-:W-:-:S03]  /*1c4e0*/  FMUL.FTZ R3, R3, R8 ;  /* 0x0000000803037220 */ /* 0x020fc60000410000 */
[----:B------:R-:W-:Y:S01]  /*1c4f0*/  FMUL.FTZ R25, R8, R25 ;  /* 0x0000001908197220 */ /* 0x000fe20000410000 */
[----:B------:R-:W0:Y:S08]  /*1c500*/  MUFU.EX2 R173, R3 ;  /* 0x0000000300ad7308 */ /* 0x000e300000000800 */
[----:B------:R-:W1:Y:S01]  /*1c510*/  MUFU.EX2 R174, R25 ;  /* 0x0000001900ae7308 */ /* 0x000e620000000800 */
[----:B------:R2:W-:Y:S01]  /*1c520*/  STL [R1+0x1e4], R2 ;  /* 0x0001e40201007387 */ /* 0x0005e20000100800 */
[----:B0-----:R-:W-:Y:S01]  /*1c530*/  FMUL.FTZ R10, R173, R10 ;  /* 0x0000000aad0a7220 */ /* 0x001fe20000410000 */
[----:B-1----:R-:W-:-:S05]  /*1c540*/  FMUL.FTZ R11, R11, R174 ;  /* 0x000000ae0b0b7220 */ /* 0x002fca0000410000 */
[----:B------:R2:W-:Y:S04]  /*1c550*/  STL.64 [R1+0x1f0], R10 ;  /* 0x0001f00a01007387 */ /* 0x0005e80000100a00 */
[----:B---3--:R-:W3:Y:S01]  /*1c560*/  LD.E R4, desc[UR36][R12.64+0x4] ;  /* 0x000004240c047980 */ /* 0x008ee2000c101900 */
        /* <DEDUP_REMOVED lines=12> */
.L_x_2026:
[----:B------:R-:W-:Y:S05]  /*1c630*/  BSYNC B0 ;  /* 0x0000000000007941 */ /* 0x000fea0003800000 */
.L_x_2025:
        /* <DEDUP_REMOVED lines=9> */
.L_x_2028:
[----:B------:R-:W-:Y:S05]  /*1c6d0*/  BSYNC B0 ;  /* 0x0000000000007941 */ /* 0x000fea0003800000 */
.L_x_2027:
[----:B------:R-:W2:Y:S04]  /*1c6e0*/  LDL R175, [R1+0x200] ;  /* 0x0002000001af7983 */ /* 0x000ea80000100800 */
[----:B------:R-:W2:Y:S04]  /*1c6f0*/  LDL.64 R6, [R1+0x1e0] ;  /* 0x0001e00001067983 */ /* 0x000ea80000100a00 */
[----:B------:R-:W3:Y:S04]  /*1c700*/  LDL.64 R98, [R1+0x1f0] ;  /* 0x0001f00001627983 */ /* 0x000ee80000100a00 */
[----:B------:R-:W4:Y:S04]  /*1c710*/  LDL.64 R62, [R1+0x210] ;  /* 0x00021000013e7983 */ /* 0x000f280000100a00 */
[----:B------:R-:W4:Y:S04]  /*1c720*/  LDL.64 R20, [R1+0x230] ;  /* 0x0002300001147983 */ /* 0x000f280000100a00 */
[----:B------:R-:W4:Y:S04]  /*1c730*/  LDL.64 R130, [R1+0x358] ;  /* 0x0003580001827983 */ /* 0x000f280000100a00 */
[----:B0-----:R-:W4:Y:S04]  /*1c740*/  LDL.64 R2, [R1+0x400] ;  /* 0x0004000001027983 */ /* 0x001f280000100a00 */
        /* <DEDUP_REMOVED lines=45> */
[CC--:B--2---:R-:W-:Y:S01]  /*1ca20*/  FMUL.FTZ R4, R6.reuse, R175.reuse ;  /* 0x000000af06047220 */ /* 0x0c4fe20000410000 */
[----:B------:R-:W-:Y:S01]  /*1ca30*/  FSETP.NEU.FTZ.AND P0, PT, R6, -INF , PT ;  /* 0xff8000000600780b */ /* 0x000fe20003f1d000 */
[----:B------:R-:W-:-:S03]  /*1ca40*/  FMUL.FTZ R142, R7, R175 ;  /* 0x000000af078e7220 */ /* 0x000fc60000410000 */
[----:B------:R-:W-:Y:S02]  /*1ca50*/  FSEL R4, R4, RZ, P0 ;  /* 0x000000ff04047208 */ /* 0x000fe40000000000 */
[----:B------:R-:W-:-:S04]  /*1ca60*/  FSETP.NEU.FTZ.AND P0, PT, R7, -INF , PT ;  /* 0xff8000000700780b */ /* 0x000fc80003f1d000 */
[----:B------:R-:W-:Y:S01]  /*1ca70*/  FSEL R176, R142, RZ, P0 ;  /* 0x000000ff8eb07208 */ /* 0x000fe20000000000 */
        /* <DEDUP_REMOVED lines=15> */
[-C--:B------:R-:W-:Y:S01]  /*1cb70*/  FFMA.FTZ R4, R141, R175.reuse, -R4 ;  /* 0x000000af8d047223 */ /* 0x080fe20000010804 */
[-CC-:B------:R-:W-:Y:S01]  /*1cb80*/  FFMA.FTZ R157, R151, R175.reuse, -R176.reuse ;  /* 0x000000af979d7223 */ /* 0x180fe200000108b0 */
        /* <DEDUP_REMOVED lines=17> */
[----:B------:R-:W-:Y:S01]  /*1cca0*/  MUFU.EX2 R19, R19 ;  /* 0x0000001300137308 */ /* 0x000fe20000000800 */
[----:B------:R-:W-:-:S07]  /*1ccb0*/  FFMA.FTZ R159, R159, R175, -R176 ;  /* 0x000000af9f9f7223 */ /* 0x000fce00000108b0 */
[----:B------:R-:W3:Y:S01]  /*1ccc0*/  MUFU.EX2 R18, R18 ;  /* 0x0000001200127308 */ /* 0x000ee20000000800 */
[----:B------:R-:W-:-:S07]  /*1ccd0*/  FFMA.FTZ R161, R161, R175, -R176 ;  /* 0x000000afa1a17223 */ /* 0x000fce00000108b0 */
[----:B------:R-:W0:Y:S08]  /*1cce0*/  MUFU.EX2 R157, R157 ;  /* 0x0000009d009d7308 */ /* 0x000e300000000800 */
[----:B------:R-:W1:Y:S08]  /*1ccf0*/  MUFU.EX2 R156, R156 ;  /* 0x0000009c009c7308 */ /* 0x000e700000000800 */
[----:B------:R3:W-:Y:S01]  /*1cd00*/  MUFU.EX2 R7, R16 ;  /* 0x0000001000077308 */ /* 0x0007e20000000800 */
[-CC-:B------:R-:W-:Y:S01]  /*1cd10*/  FFMA.FTZ R14, R14, R175.reuse, -R176.reuse ;  /* 0x000000af0e0e7223 */ /* 0x180fe200000108b0 */
[----:B---3--:R-:W-:-:S06]  /*1cd20*/  FFMA.FTZ R16, R163, R175, -R176 ;  /* 0x000000afa3107223 */ /* 0x008fcc00000108b0 */
[----:B------:R-:W3:Y:S01]  /*1cd30*/  MUFU.EX2 R159, R159 ;  /* 0x0000009f009f7308 */ /* 0x000ee20000000800 */
[----:B------:R-:W-:-:S07]  /*1cd40*/  FFMA.FTZ R164, R154, R175, -R176 ;  /* 0x000000af9aa47223 */ /* 0x000fce00000108b0 */
[----:B------:R-:W3:Y:S01]  /*1cd50*/  MUFU.EX2 R158, R158 ;  /* 0x0000009e009e7308 */ /* 0x000ee20000000800 */
[----:B------:R-:W-:Y:S01]  /*1cd60*/  FADD.FTZ R154, R18, R99 ;  /* 0x00000063129a7221 */ /* 0x000fe20000010000 */
[----:B------:R-:W-:-:S06]  /*1cd70*/  FFMA.FTZ R163, R155, R175, -R176 ;  /* 0x000000af9ba37223 */ /* 0x000fcc00000108b0 */
[----:B------:R-:W3:Y:S01]  /*1cd80*/  MUFU.EX2 R16, R16 ;  /* 0x0000001000107308 */ /* 0x000ee20000000800 */
[----:B------:R-:W-:-:S07]  /*1cd90*/  FADD.FTZ R99, R19, R98 ;  /* 0x0000006213637221 */ /* 0x000fce0000010000 */
[----:B------:R-:W4:Y:S01]  /*1cda0*/  MUFU.EX2 R17, R17 ;  /* 0x0000001100117308 */ /* 0x000f220000000800 */
[----:B0-----:R-:W-:Y:S01]  /*1cdb0*/  FADD.FTZ R154, R157, R154 ;  /* 0x0000009a9d9a7221 */ /* 0x001fe20000010000 */
[----:B-1----:R-:W-:-:S06]  /*1cdc0*/  FADD.FTZ R99, R156, R99 ;  /* 0x000000639c637221 */ /* 0x002fcc0000010000 */
[----:B------:R-:W0:Y:S01]  /*1cdd0*/  MUFU.EX2 R161, R161 ;  /* 0x000000a100a17308 */ /* 0x000e220000000800 */
[----:B------:R-:W-:-:S07]  /*1cde0*/  FFMA.FTZ R165, R153, R175, -R176 ;  /* 0x000000af99a57223 */ /* 0x000fce00000108b0 */
[----:B------:R-:W1:Y:S01]  /*1cdf0*/  MUFU.EX2 R160, R160 ;  /* 0x000000a000a07308 */ /* 0x000e620000000800 */
[----:B---3--:R-:W-:Y:S01]  /*1ce00*/  FADD.FTZ R153, R159, R154 ;  /* 0x0000009a9f997221 */ /* 0x008fe20000010000 */
[----:B------:R-:W-:-:S06]  /*1ce10*/  FADD.FTZ R98, R158, R99 ;  /* 0x000000639e627221 */ /* 0x000fcc0000010000 */
[----:B------:R-:W3:Y:S08]  /*1ce20*/  MUFU.EX2 R14, R14 ;  /* 0x0000000e000e7308 */ /* 0x000ef00000000800 */
[----:B------:R-:W3:Y:S01]  /*1ce30*/  MUFU.EX2 R15, R15 ;  /* 0x0000000f000f7308 */ /* 0x000ee20000000800 */
[----:B------:R-:W-:Y:S01]  /*1ce40*/  FADD.FTZ R154, R16, R153 ;  /* 0x00000099109a7221 */ /* 0x000fe20000010000 */
[----:B------:R-:W-:-:S06]  /*1ce50*/  FFMA.FTZ R166, R166, R175, -R176 ;  /* 0x000000afa6a67223 */ /* 0x000fcc00000108b0 */
[----:B------:R-:W3:Y:S01]  /*1ce60*/  MUFU.EX2 R163, R163 ;  /* 0x000000a300a37308 */ /* 0x000ee20000000800 */
[----:B----4-:R-:W-:-:S07]  /*1ce70*/  FADD.FTZ R99, R17, R98 ;  /* 0x0000006211637221 */ /* 0x010fce0000010000 */
[----:B------:R-:W4:Y:S01]  /*1ce80*/  MUFU.EX2 R12, R12 ;  /* 0x0000000c000c7308 */ /* 0x000f220000000800 */
[----:B0-----:R-:W-:Y:S01]  /*1ce90*/  FADD.FTZ R155, R161, R154 ;  /* 0x0000009aa19b7221 */ /* 0x001fe20000010000 */
[----:B------:R-:W-:-:S06]  /*1cea0*/  FFMA.FTZ R167, R167, R175, -R176 ;  /* 0x000000afa7a77223 */ /* 0x000fcc00000108b0 */
[----:B------:R-:W0:Y:S01]  /*1ceb0*/  MUFU.EX2 R164, R164 ;  /* 0x000000a400a47308 */ /* 0x000e220000000800 */
[----:B-1----:R-:W-:-:S07]  /*1cec0*/  FADD.FTZ R98, R160, R99 ;  /* 0x00000063a0627221 */ /* 0x002fce0000010000 */
[----:B------:R-:W1:Y:S01]  /*1ced0*/  MUFU.EX2 R13, R13 ;  /* 0x0000000d000d7308 */ /* 0x000e620000000800 */
[----:B---3--:R-:W-:Y:S01]  /*1cee0*/  FADD.FTZ R154, R14, R155 ;  /* 0x0000009b0e9a7221 */ /* 0x008fe20000010000 */
[----:B------:R-:W-:-:S06]  /*1cef0*/  FFMA.FTZ R172, R171, R175, -R176 ;  /* 0x000000afabac7223 */ /* 0x000fcc00000108b0 */
[----:B------:R-:W3:Y:S01]  /*1cf00*/  MUFU.EX2 R165, R165 ;  /* 0x000000a500a57308 */ /* 0x000ee20000000800 */
[----:B------:R-:W-:-:S07]  /*1cf10*/  FADD.FTZ R99, R15, R98 ;  /* 0x000000620f637221 */ /* 0x000fce0000010000 */
[----:B------:R-:W3:Y:S01]  /*1cf20*/  MUFU.EX2 R10, R10 ;  /* 0x0000000a000a7308 */ /* 0x000ee20000000800 */
[----:B------:R-:W-:Y:S01]  /*1cf30*/  FADD.FTZ R155, R163, R154 ;  /* 0x0000009aa39b7221 */ /* 0x000fe20000010000 */
[----:B------:R-:W-:-:S06]  /*1cf40*/  FFMA.FTZ R153, R170, R175, -R176 ;  /* 0x000000afaa997223 */ /* 0x000fcc00000108b0 */
[----:B------:R-:W3:Y:S01]  /*1cf50*/  MUFU.EX2 R166, R166 ;  /* 0x000000a600a67308 */ /* 0x000ee20000000800 */
[----:B----4-:R-:W-:-:S07]  /*1cf60*/  FADD.FTZ R98, R12, R99 ;  /* 0x000000630c627221 */ /* 0x010fce0000010000 */
[----:B------:R-:W4:Y:S01]  /*1cf70*/  MUFU.EX2 R11, R11 ;  /* 0x0000000b000b7308 */ /* 0x000f220000000800 */
[----:B0-----:R-:W-:Y:S01]  /*1cf80*/  FADD.FTZ R154, R164, R155 ;  /* 0x0000009ba49a7221 */ /* 0x001fe20000010000 */
[----:B-1----:R-:W-:Y:S01]  /*1cf90*/  FADD.FTZ R99, R13, R98 ;  /* 0x000000620d637221 */ /* 0x002fe20000010000 */
[-CC-:B------:R-:W-:Y:S01]  /*1cfa0*/  FFMA.FTZ R168, R168, R175.reuse, -R176.reuse ;  /* 0x000000afa8a87223 */ /* 0x180fe200000108b0 */
[----:B------:R-:W-:Y:S01]  /*1cfb0*/  FFMA.FTZ R169, R169, R175, -R176 ;  /* 0x000000afa9a97223 */ /* 0x000fe200000108b0 */
[C---:B------:R-:W-:Y:S01]  /*1cfc0*/  FMUL.FTZ R63, R173.reuse, R63 ;  /* 0x0000003fad3f7220 */ /* 0x040fe20000410000 */
[C---:B------:R-:W-:Y:S01]  /*1cfd0*/  FMUL.FTZ R62, R173.reuse, R62 ;  /* 0x0000003ead3e7220 */ /* 0x040fe20000410000 */
[----:B------:R-:W-:Y:S01]  /*1cfe0*/  FMUL.FTZ R21, R173, R21 ;  /* 0x00000015ad157220 */ /* 0x000fe20000410000 */
[----:B------:R-:W0:Y:S08]  /*1cff0*/  MUFU.EX2 R167, R167 ;  /* 0x000000a700a77308 */ /* 0x000e300000000800 */
[----:B------:R-:W1:Y:S01]  /*1d000*/  MUFU.EX2 R9, R9 ;  /* 0x0000000900097308 */ /* 0x000e620000000800 */
[----:B---3--:R-:W-:Y:S01]  /*1d010*/  FADD.FTZ R155, R165, R154 ;  /* 0x0000009aa59b7221 */ /* 0x008fe20000010000 */
[----:B------:R-:W-:Y:S01]  /*1d020*/  FADD.FTZ R98, R10, R99 ;  /* 0x000000630a627221 */ /* 0x000fe20000010000 */
[C---:B------:R-:W-:Y:S01]  /*1d030*/  FMUL.FTZ R20, R173.reuse, R20 ;  /* 0x00000014ad147220 */ /* 0x040fe20000410000 */
[C---:B------:R-:W-:Y:S01]  /*1d040*/  FMUL.FTZ R131, R174.reuse, R131 ;  /* 0x00000083ae837220 */ /* 0x040fe20000410000 */
[C---:B------:R-:W-:Y:S01]  /*1d050*/  FMUL.FTZ R130, R174.reuse, R130 ;  /* 0x00000082ae827220 */ /* 0x040fe20000410000 */
[----:B------:R-:W-:Y:S01]  /*1d060*/  FMUL.FTZ R177, R173, R3 ;  /* 0x00000003adb17220 */ /* 0x000fe20000410000 */
[----:B------:R-:W-:Y:S01]  /*1d070*/  FMUL.FTZ R67, R174, R67 ;  /* 0x00000043ae437220 */ /* 0x000fe20000410000 */
[----:B------:R-:W3:Y:S08]  /*1d080*/  MUFU.EX2 R172, R172 ;  /* 0x000000ac00ac7308 */ /* 0x000ef00000000800 */
[----:B------:R-:W3:Y:S01]  /*1d090*/  MUFU.EX2 R8, R8 ;  /* 0x0000000800087308 */ /* 0x000ee20000000800 */
[----:B------:R-:W-:Y:S01]  /*1d0a0*/  FADD.FTZ R154, R166, R155 ;  /* 0x0000009ba69a7221 */ /* 0x000fe20000010000 */
[----:B----4-:R-:W-:Y:S01]  /*1d0b0*/  FADD.FTZ R98, R11, R98 ;  /* 0x000000620b627221 */ /* 0x010fe20000010000 */
[----:B------:R-:W-:Y:S01]  /*1d0c0*/  FMUL.FTZ R66, R174, R66 ;  /* 0x00000042ae427220 */ /* 0x000fe20000410000 */
[C---:B------:R-:W-:Y:S01]  /*1d0d0*/  FMUL.FTZ R65, R173.reuse, R65 ;  /* 0x00000041ad417220 */ /* 0x040fe20000410000 */
[C---:B------:R-:W-:Y:S01]  /*1d0e0*/  FMUL.FTZ R64, R173.reuse, R64 ;  /* 0x00000040ad407220 */ /* 0x040fe20000410000 */
[C---:B------:R-:W-:Y:S01]  /*1d0f0*/  FMUL.FTZ R25, R173.reuse, R25 ;  /* 0x00000019ad197220 */ /* 0x040fe20000410000 */
[----:B------:R-:W-:Y:S01]  /*1d100*/  FMUL.FTZ R24, R173, R24 ;  /* 0x00000018ad187220 */ /* 0x000fe20000410000 */
[----:B------:R-:W4:Y:S01]  /*1d110*/  MUFU.EX2 R153, R153 ;  /* 0x0000009900997308 */ /* 0x000f220000000800 */
[----:B------:R-:W-:-:S07]  /*1d120*/  FFMA.FTZ R170, R162, R175, -R176 ;  /* 0x000000afa2aa7223 */ /* 0x000fce00000108b0 */
[----:B------:R-:W4:Y:S01]  /*1d130*/  MUFU.EX2 R6, R6 ;  /* 0x0000000600067308 */ /* 0x000f220000000800 */
[----:B0-----:R-:W-:Y:S01]  /*1d140*/  FADD.FTZ R155, R167, R154 ;  /* 0x0000009aa79b7221 */ /* 0x001fe20000010000 */
[----:B-1----:R-:W-:Y:S01]  /*1d150*/  FADD.FTZ R99, R9, R98 ;  /* 0x0000006209637221 */ /* 0x002fe20000010000 */
[C---:B------:R-:W-:Y:S01]  /*1d160*/  FMUL.FTZ R27, R173.reuse, R27 ;  /* 0x0000001bad1b7220 */ /* 0x040fe20000410000 */
[C---:B------:R-:W-:Y:S01]  /*1d170*/  FMUL.FTZ R26, R173.reuse, R26 ;  /* 0x0000001aad1a7220 */ /* 0x040fe20000410000 */
[C---:B------:R-:W-:Y:S01]  /*1d180*/  FMUL.FTZ R29, R173.reuse, R29 ;  /* 0x0000001dad1d7220 */ /* 0x040fe20000410000 */
[C---:B------:R-:W-:Y:S01]  /*1d190*/  FMUL.FTZ R28, R173.reuse, R28 ;  /* 0x0000001cad1c7220 */ /* 0x040fe20000410000 */
[C---:B------:R-:W-:Y:S01]  /*1d1a0*/  FMUL.FTZ R31, R173.reuse, R31 ;  /* 0x0000001fad1f7220 */ /* 0x040fe20000410000 */
[----:B------:R-:W-:Y:S01]  /*1d1b0*/  MUFU.EX2 R5, R5 ;  /* 0x0000000500057308 */ /* 0x000fe20000000800 */
[C---:B------:R-:W-:Y:S01]  /*1d1c0*/  FMUL.FTZ R30, R173.reuse, R30 ;  /* 0x0000001ead1e7220 */ /* 0x040fe20000410000 */
[C---:B------:R-:W-:Y:S01]  /*1d1d0*/  FMUL.FTZ R33, R173.reuse, R33 ;  /* 0x00000021ad217220 */ /* 0x040fe20000410000 */
[C---:B------:R-:W-:Y:S01]  /*1d1e0*/  FMUL.FTZ R32, R173.reuse, R32 ;  /* 0x00000020ad207220 */ /* 0x040fe20000410000 */
[C---:B------:R-:W-:Y:S01]  /*1d1f0*/  FMUL.FTZ R35, R173.reuse, R35 ;  /* 0x00000023ad237220 */ /* 0x040fe20000410000 */
[C---:B------:R-:W-:Y:S01]  /*1d200*/  FMUL.FTZ R34, R173.reuse, R34 ;  /* 0x00000022ad227220 */ /* 0x040fe20000410000 */
[C---:B------:R-:W-:Y:S01]  /*1d210*/  FMUL.FTZ R37, R173.reuse, R37 ;  /* 0x00000025ad257220 */ /* 0x040fe20000410000 */
[C---:B------:R-:W-:Y:S01]  /*1d220*/  FMUL.FTZ R36, R173.reuse, R36 ;  /* 0x00000024ad247220 */ /* 0x040fe20000410000 */
[----:B------:R-:W0:Y:S01]  /*1d230*/  MUFU.EX2 R168, R168 ;  /* 0x000000a800a87308 */ /* 0x000e220000000800 */
[----:B---3--:R-:W-:Y:S01]  /*1d240*/  FADD.FTZ R98, R172, R155 ;  /* 0x0000009bac627221 */ /* 0x008fe20000010000 */
[----:B------:R-:W-:Y:S01]  /*1d250*/  FADD.FTZ R99, R8, R99 ;  /* 0x0000006308637221 */ /* 0x000fe20000010000 */
[C---:B------:R-:W-:Y:S01]  /*1d260*/  FMUL.FTZ R39, R173.reuse, R39 ;  /* 0x00000027ad277220 */ /* 0x040fe20000410000 */
[C---:B------:R-:W-:Y:S01]  /*1d270*/  FMUL.FTZ R38, R173.reuse, R38 ;  /* 0x00000026ad267220 */ /* 0x040fe20000410000 */
[C---:B------:R-:W-:Y:S01]  /*1d280*/  FMUL.FTZ R41, R173.reuse, R41 ;  /* 0x00000029ad297220 */ /* 0x040fe20000410000 */
[C---:B------:R-:W-:Y:S01]  /*1d290*/  FMUL.FTZ R40, R173.reuse, R40 ;  /* 0x00000028ad287220 */ /* 0x040fe20000410000 */
[----:B------:R-:W-:Y:S01]  /*1d2a0*/  FMUL.FTZ R43, R173, R43 ;  /* 0x0000002bad2b7220 */ /* 0x000fe20000410000 */
[----:B------:R-:W1:Y:S01]  /*1d2b0*/  MUFU.EX2 R169, R169 ;  /* 0x000000a900a97308 */ /* 0x000e620000000800 */
[----:B----4-:R-:W-:Y:S01]  /*1d2c0*/  FADD.FTZ R155, R153, R98 ;  /* 0x00000062999b7221 */ /* 0x010fe20000010000 */
[----:B------:R-:W-:Y:S01]  /*1d2d0*/  FADD.FTZ R98, R6, R99 ;  /* 0x0000006306627221 */ /* 0x000fe20000010000 */
[----:B------:R-:W-:-:S05]  /*1d2e0*/  FMUL.FTZ R42, R173, R42 ;  /* 0x0000002aad2a7220 */ /* 0x000fca0000410000 */
[----:B------:R-:W3:Y:S01]  /*1d2f0*/  MUFU.EX2 R4, R4 ;  /* 0x0000000400047308 */ /* 0x000ee20000000800 */
[C---:B------:R-:W-:Y:S01]  /*1d300*/  FMUL.FTZ R45, R173.reuse, R45 ;  /* 0x0000002dad2d7220 */ /* 0x040fe20000410000 */
[C---:B------:R-:W-:Y:S01]  /*1d310*/  FMUL.FTZ R44, R173.reuse, R44 ;  /* 0x0000002cad2c7220 */ /* 0x040fe20000410000 */
[C---:B------:R-:W-:Y:S01]  /*1d320*/  FMUL.FTZ R47, R173.reuse, R47 ;  /* 0x0000002fad2f7220 */ /* 0x040fe20000410000 */
[C---:B------:R-:W-:Y:S01]  /*1d330*/  FMUL.FTZ R46, R173.reuse, R46 ;  /* 0x0000002ead2e7220 */ /* 0x040fe20000410000 */
[C---:B------:R-:W-:Y:S01]  /*1d340*/  FMUL.FTZ R49, R173.reuse, R49 ;  /* 0x00000031ad317220 */ /* 0x040fe20000410000 */
[C---:B------:R-:W-:Y:S01]  /*1d350*/  FMUL.FTZ R48, R173.reuse, R48 ;  /* 0x00000030ad307220 */ /* 0x040fe20000410000 */
[----:B------:R-:W-:Y:S01]  /*1d360*/  FMUL.FTZ R51, R173, R51 ;  /* 0x00000033ad337220 */ /* 0x000fe20000410000 */
[----:B------:R-:W4:Y:S01]  /*1d370*/  MUFU.EX2 R170, R170 ;  /* 0x000000aa00aa7308 */ /* 0x000f220000000800 */
[----:B0-----:R-:W-:Y:S01]  /*1d380*/  FADD.FTZ R154, R168, R155 ;  /* 0x0000009ba89a7221 */ /* 0x001fe20000010000 */
[----:B------:R-:W-:Y:S01]  /*1d390*/  FADD.FTZ R98, R5, R98 ;  /* 0x0000006205627221 */ /* 0x000fe20000010000 */
[C---:B------:R-:W-:Y:S01]  /*1d3a0*/  FMUL.FTZ R50, R173.reuse, R50 ;  /* 0x00000032ad327220 */ /* 0x040fe20000410000 */
[----:B------:R-:W-:Y:S01]  /*1d3b0*/  FMUL.FTZ R55, R173, R55 ;  /* 0x00000037ad377220 */ /* 0x000fe20000410000 */
[----:B-1----:R-:W-:Y:S01]  /*1d3c0*/  FADD.FTZ R99, R169, R154 ;  /* 0x0000009aa9637221 */ /* 0x002fe20000010000 */
[----:B------:R-:W-:Y:S01]  /*1d3d0*/  FADD.FTZ R155, R7, R98 ;  /* 0x00000062079b7221 */ /* 0x000fe20000010000 */
[C---:B------:R-:W-:Y:S01]  /*1d3e0*/  FMUL.FTZ R54, R173.reuse, R54 ;  /* 0x00000036ad367220 */ /* 0x040fe20000410000 */
[C---:B------:R-:W-:Y:S01]  /*1d3f0*/  FMUL.FTZ R57, R173.reuse, R57 ;  /* 0x00000039ad397220 */ /* 0x040fe20000410000 */
[C---:B------:R-:W-:Y:S01]  /*1d400*/  FMUL.FTZ R56, R173.reuse, R56 ;  /* 0x00000038ad387220 */ /* 0x040fe20000410000 */
[----:B---3--:R-:W-:Y:S01]  /*1d410*/  FADD.FTZ R98, R4, R155 ;  /* 0x0000009b04627221 */ /* 0x008fe20000010000 */
[C---:B------:R-:W-:Y:S01]  /*1d420*/  FMUL.FTZ R176, R173.reuse, R2 ;  /* 0x00000002adb07220 */ /* 0x040fe20000410000 */
[C---:B--2---:R-:W-:Y:S01]  /*1d430*/  FMUL.FTZ R59, R173.reuse, R59 ;  /* 0x0000003bad3b7220 */ /* 0x044fe20000410000 */
[C---:B------:R-:W-:Y:S01]  /*1d440*/  FMUL.FTZ R58, R173.reuse, R58 ;  /* 0x0000003aad3a7220 */ /* 0x040fe20000410000 */
[C---:B------:R-:W-:Y:S01]  /*1d450*/  FMUL.FTZ R61, R173.reuse, R61 ;  /* 0x0000003dad3d7220 */ /* 0x040fe20000410000 */
[C---:B------:R-:W-:Y:S01]  /*1d460*/  FMUL.FTZ R60, R173.reuse, R60 ;  /* 0x0000003cad3c7220 */ /* 0x040fe20000410000 */
[C---:B------:R-:W-:Y:S01]  /*1d470*/  FMUL.FTZ R69, R173.reuse, R69 ;  /* 0x00000045ad457220 */ /* 0x040fe20000410000 */
[----:B----4-:R-:W-:Y:S01]  /*1d480*/  FADD.FTZ R99, R170, R99 ;  /* 0x00000063aa637221 */ /* 0x010fe20000010000 */
[C---:B------:R-:W-:Y:S01]  /*1d490*/  FMUL.FTZ R68, R173.reuse, R68 ;  /* 0x00000044ad447220 */ /* 0x040fe20000410000 */
[C---:B------:R-:W-:Y:S01]  /*1d4a0*/  FMUL.FTZ R77, R173.reuse, R77 ;  /* 0x0000004dad4d7220 */ /* 0x040fe20000410000 */
[C---:B------:R-:W-:Y:S01]  /*1d4b0*/  FMUL.FTZ R76, R173.reuse, R76 ;  /* 0x0000004cad4c7220 */ /* 0x040fe20000410000 */
[C---:B------:R-:W-:Y:S01]  /*1d4c0*/  FMUL.FTZ R75, R173.reuse, R75 ;  /* 0x0000004bad4b7220 */ /* 0x040fe20000410000 */
[----:B------:R-:W-:Y:S01]  /*1d4d0*/  STL.64 [R1+0x1f0], R98 ;  /* 0x0001f06201007387 */ /* 0x000fe20000100a00 */
        /* <DEDUP_REMOVED lines=24> */
[----:B------:R-:W2:Y:S04]  /*1d660*/  LD.E.64 R2, desc[UR36][R52.64+0x8] ;  /* 0x0000082434027980 */ /* 0x000ea8000c101b00 */
[----:B------:R-:W3:Y:S04]  /*1d670*/  LD.E.64 R154, desc[UR36][R52.64] ;  /* 0x00000024349a7980 */ /* 0x000ee8000c101b00 */
[----:B------:R-:W-:Y:S04]  /*1d680*/  STL.64 [R1+0x210], R62 ;  /* 0x0002103e01007387 */ /* 0x000fe80000100a00 */
[----:B------:R0:W-:Y:S04]  /*1d690*/  STL.64 [R1+0x230], R20 ;  /* 0x0002301401007387 */ /* 0x0001e80000100a00 */
[----:B------:R-:W-:Y:S01]  /*1d6a0*/  STL.64 [R1+0x358], R130 ;  /* 0x0003588201007387 */ /* 0x000fe20000100a00 */
[C---:B------:R-:W-:Y:S01]  /*1d6b0*/  FMUL.FTZ R97, R174.reuse, R97 ;  /* 0x00000061ae617220 */ /* 0x040fe20000410000 */
[C---:B------:R-:W-:Y:S01]  /*1d6c0*/  FMUL.FTZ R96, R174.reuse, R96 ;  /* 0x00000060ae607220 */ /* 0x040fe20000410000 */
[C---:B------:R-:W-:Y:S01]  /*1d6d0*/  FMUL.FTZ R101, R174.reuse, R101 ;  /* 0x00000065ae657220 */ /* 0x040fe20000410000 */
[C---:B------:R-:W-:Y:S01]  /*1d6e0*/  FMUL.FTZ R100, R174.reuse, R100 ;  /* 0x00000064ae647220 */ /* 0x040fe20000410000 */
[C---:B------:R-:W-:Y:S01]  /*1d6f0*/  FMUL.FTZ R103, R174.reuse, R103 ;  /* 0x00000067ae677220 */ /* 0x040fe20000410000 */
[C---:B------:R-:W-:Y:S01]  /*1d700*/  FMUL.FTZ R102, R174.reuse, R102 ;  /* 0x00000066ae667220 */ /* 0x040fe20000410000 */
[C---:B------:R-:W-:Y:S01]  /*1d710*/  FMUL.FTZ R105, R174.reuse, R105 ;  /* 0x00000069ae697220 */ /* 0x040fe20000410000 */
[----:B0-----:R-:W4:Y:S04]  /*1d720*/  LDL R20, [R1+0x210] ;  /* 0x0002100001147983 */ /* 0x001f280000100800 */
[----:B------:R-:W2:Y:S01]  /*1d730*/  LDL R21, [R1+0x35c] ;  /* 0x00035c0001157983 */ /* 0x000ea20000100800 */
        /* <DEDUP_REMOVED lines=106> */
[----:B0-----:R-:W2:Y:S04]  /*1dde0*/  LDL R86, [R1+0x214] ;  /* 0x0002140001567983 */ /* 0x001ea80000100800 */
[----:B-1----:R-:W2:Y:S04]  /*1ddf0*/  LDL R88, [R1+0x218] ;  /* 0x0002180001587983 */ /* 0x002ea80000100800 */
        /* <DEDUP_REMOVED lines=124> */
[----:B------:R-:W-:Y:S04]  /*1e5c0*/  STL [R1+0x210], R20 ;  /* 0x0002101401007387 */ /* 0x000fe80000100800 */
[----:B------:R0:W-:Y:S04]  /*1e5d0*/  STL [R1+0x35c], R21 ;  /* 0x00035c1501007387 */ /* 0x0001e80000100800 */
[----:B------:R-:W2:Y:S04]  /*1e5e0*/  LDL R171, [R1+0x1c8] ;  /* 0x0001c80001ab7983 */ /* 0x000ea80000100800 */
[----:B0-----:R-:W2:Y:S04]  /*1e5f0*/  LDL.64 R20, [R1+0x88] ;  /* 0x0000880001147983 */ /* 0x001ea80000100a00 */
        /* <DEDUP_REMOVED lines=159> */
[----:B------:R-:W-:Y:S01]  /*1eff0*/  IMAD R20, R171, 0x1000, R20 ;  /* 0x00001000ab147824 */ /* 0x000fe200078e0214 */
[----:B------:R-:W-:-:S02]  /*1f000*/  F2FP.F16.F32.PACK_AB R156, R156, R19 ;  /* 0x000000139c9c723e */ /* 0x000fc400000000ff */
[----:B------:R-:W-:Y:S01]  /*1f010*/  F2FP.F16.F32.PACK_AB R157, R157, R18 ;  /* 0x000000129d9d723e */ /* 0x000fe200000000ff */
[--C-:B------:R-:W-:Y:S01]  /*1f020*/  IMAD R155, R155, 0x2, R3.reuse ;  /* 0x000000029b9b7824 */ /* 0x100fe200078e0203 */
[----:B------:R-:W-:Y:S01]  /*1f030*/  F2FP.F16.F32.PACK_AB R158, R17, R158 ;  /* 0x0000009e119e723e */ /* 0x000fe200000000ff */
[----:B------:R-:W-:Y:S01]  /*1f040*/  IMAD R2, R154, 0x2, R3 ;  /* 0x000000029a027824 */ /* 0x000fe200078e0203 */
[----:B------:R-:W-:Y:S02]  /*1f050*/  F2FP.F16.F32.PACK_AB R159, R16, R159 ;  /* 0x0000009f109f723e */ /* 0x000fe400000000ff */
[----:B------:R-:W-:Y:S02]  /*1f060*/  F2FP.F16.F32.PACK_AB R160, R15, R160 ;  /* 0x000000a00fa0723e */ /* 0x000fe400000000ff */
[----:B------:R-:W-:Y:S02]  /*1f070*/  F2FP.F16.F32.PACK_AB R161, R14, R161 ;  /* 0x000000a10ea1723e */ /* 0x000fe400000000ff */
[----:B------:R-:W-:-:S02]  /*1f080*/  F2FP.F16.F32.PACK_AB R162, R13, R12 ;  /* 0x0000000c0da2723e */ /* 0x000fc400000000ff */
[----:B------:R-:W-:Y:S02]  /*1f090*/  F2FP.F16.F32.PACK_AB R163, R164, R163 ;  /* 0x000000a3a4a3723e */ /* 0x000fe400000000ff */
[----:B------:R-:W-:Y:S01]  /*1f0a0*/  F2FP.F16.F32.PACK_AB R165, R166, R165 ;  /* 0x000000a5a6a5723e */ /* 0x000fe200000000ff */
[----:B------:R-:W-:Y:S01]  /*1f0b0*/  IMAD R154, R154, 0x2, R155 ;  /* 0x000000029a9a7824 */ /* 0x000fe200078e029b */
[----:B------:R-:W-:Y:S02]  /*1f0c0*/  R2UR UR6, R20 ;  /* 0x00000000140672ca */ /* 0x000fe400000e0000 */
[----:B------:R-:W-:Y:S02]  /*1f0d0*/  R2UR UR7, R21 ;  /* 0x00000000150772ca */ /* 0x000fe400000e0000 */
[----:B------:R-:W-:Y:S02]  /*1f0e0*/  F2FP.F16.F32.PACK_AB R164, R11, R10 ;  /* 0x0000000a0ba4723e */ /* 0x000fe400000000ff */
[----:B------:R-:W-:-:S02]  /*1f0f0*/  F2FP.F16.F32.PACK_AB R166, R8, R9 ;  /* 0x0000000908a6723e */ /* 0x000fc400000000ff */
[----:B------:R-:W-:Y:S02]  /*1f100*/  F2FP.F16.F32.PACK_AB R167, R172, R167 ;  /* 0x000000a7aca7723e */ /* 0x000fe400000000ff */
[----:B------:R-:W-:Y:S02]  /*1f110*/  F2FP.F16.F32.PACK_AB R172, R5, R6 ;  /* 0x0000000605ac723e */ /* 0x000fe400000000ff */
[----:B------:R-:W-:Y:S02]  /*1f120*/  F2FP.F16.F32.PACK_AB R173, R168, R153 ;  /* 0x00000099a8ad723e */ /* 0x000fe400000000ff */
[----:B------:R-:W-:Y:S02]  /*1f130*/  F2FP.F16.F32.PACK_AB R174, R4, R7 ;  /* 0x0000000704ae723e */ /* 0x000fe400000000ff */
[----:B------:R-:W-:Y:S01]  /*1f140*/  F2FP.F16.F32.PACK_AB R175, R170, R169 ;  /* 0x000000a9aaaf723e */ /* 0x000fe200000000ff */
[----:B------:R-:W-:Y:S04]  /*1f150*/  STSM.16.M88.4 [R3], R156 ;  /* 0x0000009c03007844 */ /* 0x000fe80000000200 */
[----:B------:R0:W-:Y:S04]  /*1f160*/  STSM.16.M88.4 [R2], R160 ;  /* 0x000000a002007844 */ /* 0x0001e80000000200 */
[----:B------:R-:W-:Y:S04]  /*1f170*/  STSM.16.M88.4 [R155], R164 ;  /* 0x000000a49b007844 */ /* 0x000fe80000000200 */
        /* <DEDUP_REMOVED lines=8> */
[----:B------:R-:W-:Y:S01]  /*1f200*/  IMAD.MOV.U32 R3, RZ, RZ, R21 ;  /* 0x000000ffff037224 */ /* 0x000fe200078e0015 */
        /* <DEDUP_REMOVED lines=414> */
.L_x_2030:
[----:B------:R-:W-:Y:S05]  /*20bf0*/  BSYNC B0 ;  /* 0x0000000000007941 */ /* 0x000fea0003800000 */
.L_x_2029:
        /* <DEDUP_REMOVED lines=9> */
.L_x_1998:
[----:B------:R-:W-:Y:S05]  /*20c90*/  WARPSYNC.ALL ;  /* 0x0000000000007948 */ /* 0x000fea0003800000 */
[----:B------:R-:W2:Y:S04]  /*20ca0*/  LDL R5, [R1+0x1f0] ;  /* 0x0001f00001057983 */ /* 0x000ea80000100800 */
[----:B------:R-:W3:Y:S04]  /*20cb0*/  LDL R6, [R1+0x1f4] ;  /* 0x0001f40001067983 */ /* 0x000ee80000100800 */
[----:B------:R-:W4:Y:S01]  /*20cc0*/  LDL.64 R14, [R1+0xb8] ;  /* 0x0000b800010e7983 */ /* 0x000f220000100a00 */
[----:B------:R-:W-:Y:S01]  /*20cd0*/  IMAD.MOV.U32 R8, RZ, RZ, -0x800000 ;  /* 0xff800000ff087424 */ /* 0x000fe200078e00ff */
[----:B------:R-:W-:Y:S08]  /*20ce0*/  BAR.ARV 0x8, 0x100 ;  /* 0x0204000000007b1d */ /* 0x000ff00000002000 */
[----:B------:R-:W-:Y:S06]  /*20cf0*/  BAR.SYNC.DEFER_BLOCKING 0xf, 0x100 ;  /* 0x03c4000000007b1d */ /* 0x000fec0000010000 */
[----:B--2---:R-:W2:Y:S02]  /*20d00*/  SHFL.BFLY PT, R0, R5, 0x2, 0x1f ;  /* 0x0c401f0005007f89 */ /* 0x004ea400000e0000 */
[----:B--2---:R-:W-:-:S05]  /*20d10*/  FADD.FTZ R0, R5, R0 ;  /* 0x0000000005007221 */ /* 0x004fca0000010000 */
[----:B------:R-:W0:Y:S02]  /*20d20*/  SHFL.BFLY PT, R3, R0, 0x1, 0x1f ;  /* 0x0c201f0000037f89 */ /* 0x000e2400000e0000 */
[----:B01----:R-:W-:-:S05]  /*20d30*/  FADD.FTZ R2, R0, R3 ;  /* 0x0000000300027221 */ /* 0x003fca0000010000 */
[----:B------:R-:W-:Y:S04]  /*20d40*/  STL [R1+0x1f0], R2 ;  /* 0x0001f00201007387 */ /* 0x000fe80000100800 */
[----:B------:R-:W2:Y:S04]  /*20d50*/  LDL R13, [R1+0x1f0] ;  /* 0x0001f000010d7983 */ /* 0x000ea80000100800 */
[----:B---3--:R-:W0:Y:S02]  /*20d60*/  SHFL.BFLY PT, R3, R6, 0x2, 0x1f ;  /* 0x0c401f0006037f89 */ /* 0x008e2400000e0000 */
[----:B0-----:R-:W-:-:S05]  /*20d70*/  FADD.FTZ R3, R3, R6 ;  /* 0x0000000603037221 */ /* 0x001fca0000010000 */
[----:B------:R-:W0:Y:S02]  /*20d80*/  SHFL.BFLY PT, R4, R3, 0x1, 0x1f ;  /* 0x0c201f0003047f89 */ /* 0x000e2400000e0000 */
[----:B0-----:R-:W-:-:S05]  /*20d90*/  FADD.FTZ R4, R3, R4 ;  /* 0x0000000403047221 */ /* 0x001fca0000010000 */
[----:B------:R-:W-:-:S13]  /*20da0*/  FSETP.NE.FTZ.AND P2, PT, R4, RZ, PT ;  /* 0x000000ff0400720b */ /* 0x000fda0003f55000 */
[----:B------:R-:W3:Y:S04]  /*20db0*/  @P2 LDL R7, [R1+0x200] ;  /* 0x0002000001072983 */ /* 0x000ee80000100800 */
[----:B------:R-:W5:Y:S01]  /*20dc0*/  @P2 LDL R10, [R1+0x1e4] ;  /* 0x0001e400010a2983 */ /* 0x000f620000100800 */
[----:B--2---:R-:W-:-:S13]  /*20dd0*/  FSETP.NE.FTZ.AND P1, PT, R13, RZ, PT ;  /* 0x000000ff0d00720b */ /* 0x004fda0003f35000 */
[----:B------:R-:W2:Y:S04]  /*20de0*/  @P1 LDL R5, [R1+0x200] ;  /* 0x0002000001051983 */ /* 0x000ea80000100800 */
[----:B------:R-:W4:Y:S01]  /*20df0*/  @P1 LDL R2, [R1+0x1e0] ;  /* 0x0001e00001021983 */ /* 0x000f220000100800 */
[----:B------:R-:W0:Y:S08]  /*20e00*/  @P2 MUFU.LG2 R9, R4 ;  /* 0x0000000400092308 */ /* 0x000e300000000c00 */
[----:B------:R-:W1:Y:S01]  /*20e10*/  @P1 MUFU.LG2 R6, R13 ;  /* 0x0000000d00061308 */ /* 0x000e620000000c00 */
[----:B------:R-:W-:-:S02]  /*20e20*/  IMAD.MOV.U32 R0, RZ, RZ, -0x800000 ;  /* 0xff800000ff007424 */ /* 0x000fc400078e00ff */
[----:B0-----:R-:W-:Y:S01]  /*20e30*/  @P2 FMUL.FTZ R12, R9, 0.69314718246459960938 ;  /* 0x3f317218090c2820 */ /* 0x001fe20000410000 */
[----:B-1----:R-:W-:Y:S01]  /*20e40*/  @P1 FMUL.FTZ R6, R6, 0.69314718246459960938 ;  /* 0x3f31721806061820 */ /* 0x002fe20000410000 */
[----:B------:R-:W-:Y:S01]  /*20e50*/  STL [R1+0x1f4], R4 ;  /* 0x0001f40401007387 */ /* 0x000fe20000100800 */
[----:B---3--:R-:W-:-:S04]  /*20e60*/  @P2 FMUL.FTZ R7, R7, 0.69314718246459960938 ;  /* 0x3f31721807072820 */ /* 0x008fc80000410000 */
[----:B-----5:R-:W-:-:S05]  /*20e70*/  @P2 FFMA.FTZ R8, R7, R10, R12 ;  /* 0x0000000a07082223 */ /* 0x020fca000001000c */
[----:B------:R0:W-:Y:S01]  /*20e80*/  STL [R1+0x1f4], R8 ;  /* 0x0001f40801007387 */ /* 0x0001e20000100800 */
[----:B--2---:R-:W-:-:S04]  /*20e90*/  @P1 FMUL.FTZ R5, R5, 0.69314718246459960938 ;  /* 0x3f31721805051820 */ /* 0x004fc80000410000 */
[----:B----4-:R-:W-:-:S05]  /*20ea0*/  @P1 FFMA.FTZ R0, R5, R2, R6 ;  /* 0x0000000205001223 */ /* 0x010fca0000010006 */
[----:B------:R1:W-:Y:S04]  /*20eb0*/  STL [R1+0x1f0], R0 ;  /* 0x0001f00001007387 */ /* 0x0003e80000100800 */
[----:B------:R-:W2:Y:S02]  /*20ec0*/  LD.E R2, desc[UR36][R14.64+0x4] ;  /* 0x000004240e027980 */ /* 0x000ea4000c101900 */
[----:B--2---:R-:W-:Y:S02]  /*20ed0*/  ISETP.NE.AND P0, PT, R2, RZ, PT ;  /* 0x000000ff0200720c */ /* 0x004fe40003f05270 */
[----:B------:R-:W2:Y:S11]  /*20ee0*/  LDL R2, [R1+0x1c8] ;  /* 0x0001c80001027983 */ /* 0x000eb60000100800 */
[----:B------:R-:W3:Y:S04]  /*20ef0*/  @!P0 LDL.64 R6, [R1+0xc0] ;  /* 0x0000c00001068983 */ /* 0x000ee80000100a00 */
[----:B------:R-:W2:Y:S01]  /*20f00*/  @!P0 LD.E R3, desc[UR36][R14.64] ;  /* 0x000000240e038980 */ /* 0x000ea2000c101900 */
[----:B------:R-:W-:-:S06]  /*20f10*/  IMAD.MOV.U32 R47, RZ, RZ, RZ ;  /* 0x000000ffff2f7224 */ /* 0x000fcc00078e00ff */
[----:B------:R-:W4:Y:S01]  /*20f20*/  @P1 MUFU.RCP R47, R13 ;  /* 0x0000000d002f1308 */ /* 0x000f220000001000 */
[----:B---3--:R-:W0:Y:S01]  /*20f30*/  @!P0 LD.E.64 R6, desc[UR36][R6.64] ;  /* 0x0000002406068980 */ /* 0x008e22000c101b00 */
[----:B--2---:R-:W-:-:S04]  /*20f40*/  @!P0 IMAD R3, R2, 0x40, R3 ;  /* 0x0000004002038824 */ /* 0x004fc800078e0203 */
[----:B0-----:R-:W-:-:S05]  /*20f50*/  @!P0 IMAD.WIDE R8, R3, 0x4, R6 ;  /* 0x0000000403088825 */ /* 0x001fca00078e0206 */
[----:B----4-:R0:W-:Y:S04]  /*20f60*/  @!P0 ST.E desc[UR36][R8.64], R47 ;  /* 0x0000002f08008985 */ /* 0x0101e8000c101924 */
[----:B------:R-:W1:Y:S04]  /*20f70*/  @!P0 LDL.64 R14, [R1+0xb8] ;  /* 0x0000b800010e8983 */ /* 0x000e680000100a00 */
[----:B-1----:R-:W2:Y:S02]  /*20f80*/  @!P0 LD.E R0, desc[UR36][R14.64+0x4] ;  /* 0x000004240e008980 */ /* 0x002ea4000c101900 */
[----:B--2---:R-:W-:-:S13]  /*20f90*/  @!P0 ISETP.NE.AND P0, PT, R0, RZ, PT ;  /* 0x000000ff0000820c */ /* 0x004fda0003f05270 */
[----:B------:R-:W2:Y:S04]  /*20fa0*/  @!P0 LDL.64 R10, [R1+0xc0] ;  /* 0x0000c000010a8983 */ /* 0x000ea80000100a00 */
[----:B------:R-:W3:Y:S01]  /*20fb0*/  @!P0 LD.E R3, desc[UR36][R14.64] ;  /* 0x000000240e038980 */ /* 0x000ee2000c101900 */
[----:B------:R-:W-:-:S06]  /*20fc0*/  IMAD.MOV.U32 R0, RZ, RZ, RZ ;  /* 0x000000ffff007224 */ /* 0x000fcc00078e00ff */
[----:B------:R-:W1:Y:S01]  /*20fd0*/  @P2 MUFU.RCP R0, R4 ;  /* 0x0000000400002308 */ /* 0x000e620000001000 */
[----:B--2---:R-:W2:Y:S01]  /*20fe0*/  @!P0 LD.E.64 R10, desc[UR36][R10.64] ;  /* 0x000000240a0a8980 */ /* 0x004ea2000c101b00 */
[----:B---3--:R-:W-:-:S04]  /*20ff0*/  @!P0 IMAD R3, R2, 0x40, R3 ;  /* 0x0000004002038824 */ /* 0x008fc800078e0203 */
[----:B------:R-:W-:-:S04]  /*21000*/  @!P0 VIADD R3, R3, 0x8 ;  /* 0x0000000803038836 */ /* 0x000fc80000000000 */
[----:B--2---:R-:W-:-:S05]  /*21010*/  @!P0 IMAD.WIDE R2, R3, 0x4, R10 ;  /* 0x0000000403028825 */ /* 0x004fca00078e020a */
[----:B-1----:R1:W-:Y:S04]  /*21020*/  @!P0 ST.E desc[UR36][R2.64], R0 ;  /* 0x0000000002008985 */ /* 0x0023e8000c101924 */
        /* <DEDUP_REMOVED lines=28> */
[----:B0-----:R-:W5:Y:S04]  /*211f0*/  LDL.64 R8, [R1+0x3b8] ;  /* 0x0003b80001087983 */ /* 0x001f680000100a00 */
[----:B------:R-:W5:Y:S04]  /*21200*/  LDL.64 R4, [R1+0x3c8] ;  /* 0x0003c80001047983 */ /* 0x000f680000100a00 */
[----:B------:R-:W5:Y:S04]  /*21210*/  LDL.64 R10, [R1+0x3d8] ;  /* 0x0003d800010a7983 */ /* 0x000f680000100a00 */
[----:B-1----:R-:W5:Y:S04]  /*21220*/  LDL.64 R2, [R1+0x3e8] ;  /* 0x0003e80001027983 */ /* 0x002f680000100a00 */
        /* <DEDUP_REMOVED lines=33> */
[----:B------:R-:W5:Y:S04]  /*21440*/  LDL R45, [R1+0x1d0] ;  /* 0x0001d000012d7983 */ /* 0x000f680000100800 */
[----:B------:R-:W5:Y:S01]  /*21450*/  LDL R22, [R1+0x1d4] ;  /* 0x0001d40001167983 */ /* 0x000f620000100800 */
[----:B--2---:R-:W-:-:S05]  /*21460*/  VIADD R46, R46, 0x1 ;  /* 0x000000012e2e7836 */ /* 0x004fca0000000000 */
[----:B------:R-:W-:-:S13]  /*21470*/  ISETP.NE.AND P0, PT, R46, 0x2, PT ;  /* 0x000000022e00780c */ /* 0x000fda0003f05270 */
[----:B------:R-:W2:Y:S01]  /*21480*/  @!P0 LDL R44, [R1+0x1cc] ;  /* 0x0001cc00012c8983 */ /* 0x000ea20000100800 */
[-C--:B---3--:R-:W-:Y:S01]  /*21490*/  FMUL.FTZ R135, R135, R0.reuse ;  /* 0x0000000087877220 */ /* 0x088fe20000410000 */
[-C--:B------:R-:W-:Y:S01]  /*214a0*/  FMUL.FTZ R134, R134, R0.reuse ;  /* 0x0000000086867220 */ /* 0x080fe20000410000 */
[-C--:B----4-:R-:W-:Y:S01]  /*214b0*/  FMUL.FTZ R119, R119, R0.reuse ;  /* 0x0000000077777220 */ /* 0x090fe20000410000 */
[-C--:B------:R-:W-:Y:S01]  /*214c0*/  FMUL.FTZ R118, R118, R0.reuse ;  /* 0x0000000076767220 */ /* 0x080fe20000410000 */
[-C--:B-----5:R-:W-:Y:S01]  /*214d0*/  FMUL.FTZ R121, R121, R0.reuse ;  /* 0x0000000079797220 */ /* 0x0a0fe20000410000 */
        /* <DEDUP_REMOVED lines=123> */
[----:B------:R-:W-:-:S02]  /*21c90*/  VIADD R0, R45, 0x1 ;  /* 0x000000012d007836 */ /* 0x000fc40000000000 */
[----:B------:R-:W-:Y:S01]  /*21ca0*/  VIADD R22, R22, 0x1 ;  /* 0x0000000116167836 */ /* 0x000fe20000000000 */
[----:B------:R-:W-:Y:S04]  /*21cb0*/  STL [R1+0x1c8], R46 ;  /* 0x0001c82e01007387 */ /* 0x000fe80000100800 */
        /* <DEDUP_REMOVED lines=11> */
[----:B------:R-:W-:Y:S01]  /*21d70*/  STL.64 [R1+0x2a0], R72 ;  /* 0x0002a04801007387 */ /* 0x000fe20000100a00 */
[----:B--2---:R-:W-:-:S03]  /*21d80*/  @!P0 LOP3.LUT R44, R44, 0x1, RZ, 0x3c, !PT ;  /* 0x000000012c2c8812 */ /* 0x004fc600078e3cff */
        /* <DEDUP_REMOVED lines=51> */
[----:B------:R-:W-:Y:S04]  /*220c0*/  STL [R1+0x1d0], R0 ;  /* 0x0001d00001007387 */ /* 0x000fe80000100800 */
[----:B------:R-:W-:Y:S04]  /*220d0*/  @!P0 STL [R1+0x1cc], R44 ;  /* 0x0001cc2c01008387 */ /* 0x000fe80000100800 */
[----:B------:R-:W-:Y:S04]  /*220e0*/  STL [R1+0x1d4], R22 ;  /* 0x0001d41601007387 */ /* 0x000fe80000100800 */
[----:B------:R-:W-:Y:S04]  /*220f0*/  @!P0 STL [R1+0x1c8], RZ ;  /* 0x0001c8ff01008387 */ /* 0x000fe80000100800 */
[----:B------:R0:W-:Y:S02]  /*22100*/  STL.64 [R1+0x3e8], R2 ;  /* 0x0003e80201007387 */ /* 0x0001e40000100a00 */
[----:B0-----:R-:W-:Y:S01]  /*22110*/  IMAD.MOV.U32 R3, RZ, RZ, 0x1 ;  /* 0x00000001ff037424 */ /* 0x001fe200078e00ff */
[----:B------:R-:W-:Y:S06]  /*22120*/  BAR.ARV 0xe, 0x100 ;  /* 0x0384000000007b1d */ /* 0x000fec0000002000 */
.L_x_1914:
[----:B0-----:R-:W-:-:S04]  /*22130*/  PRMT R0, R3, 0x9910, RZ ;  /* 0x0000991003007816 */ /* 0x001fc800000000ff */
[----:B------:R-:W-:-:S13]  /*22140*/  ISETP.NE.AND P0, PT, R0, RZ, PT ;  /* 0x000000ff0000720c */ /* 0x000fda0003f05270 */
[----:B------:R-:W-:Y:S05]  /*22150*/  @!P0 BRA `(.L_x_2032) ;  /* 0x0000002400f88947 */ /* 0x000fea0003800000 */
[----:B------:R-:W0:Y:S01]  /*22160*/  S2R R0, SR_TID.X ;  /* 0x0000000000007919 */ /* 0x000e220000002100 */
[----:B------:R-:W1:Y:S01]  /*22170*/  S2UR UR5, SR_CgaCtaId ;  /* 0x00000000000579c3 */ /* 0x000e620000008800 */
[----:B------:R-:W-:Y:S01]  /*22180*/  UMOV UR4, 0x400 ;  /* 0x0000040000047882 */ /* 0x000fe20000000000 */
[----:B------:R-:W-:-:S06]  /*22190*/  SHF.R.S32.HI R14, RZ, 0x1f, R152 ;  /* 0x0000001fff0e7819 */ /* 0x000fcc0000011498 */
[----:B------:R-:W-:Y:S01]  /*221a0*/  BAR.SYNC.DEFER_BLOCKING 0x1, 0x100 ;  /* 0x0044000000007b1d */ /* 0x000fe20000010000 */
[----:B------:R-:W-:-:S07]  /*221b0*/  SHF.R.S32.HI R16, RZ, 0x1f, R23 ;  /* 0x0000001fff107819 */ /* 0x000fce0000011417 */
[----:B------:R-:W2:Y:S01]  /*221c0*/  LDC R29, c[0x0][0xce8] ;  /* 0x00033a00ff1d7b82 */ /* 0x000ea20000000800 */
[----:B------:R-:W3:Y:S07]  /*221d0*/  S2R R20, SR_CTAID.X ;  /* 0x0000000000147919 */ /* 0x000eee0000002500 */
[----:B------:R-:W4:Y:S01]  /*221e0*/  LDC.64 R18, c[0x0][0xc40] ;  /* 0x00031000ff127b82 */ /* 0x000f220000000a00 */
[----:B-1----:R-:W-:-:S04]  /*221f0*/  ULEA UR4, UR5, UR4, 0x18 ;  /* 0x0000000405047291 */ /* 0x002fc8000f8ec03f */
[----:B------:R-:W-:Y:S01]  /*22200*/  UIADD3 UR4, UR4, 0x38820, URZ ;  /* 0x0003882004047890 */ /* 0x000fe2000fffe03f */
[----:B0-----:R-:W-:-:S03]  /*22210*/  VIADD R5, R0, 0xffffff80 ;  /* 0xffffff8000057836 */ /* 0x001fc60000000000 */
[----:B------:R-:W-:Y:S01]  /*22220*/  UPRMT UR4, URZ, 0x654, UR4 ;  /* 0x000006543f047896 */ /* 0x000fe20008000004 */
[----:B--2---:R-:W-:Y:S02]  /*22230*/  ISETP.NE.AND P1, PT, R29, 0x1, PT ;  /* 0x000000011d00780c */ /* 0x004fe40003f25270 */
[----:B------:R-:W-:-:S04]  /*22240*/  SHF.R.S32.HI R2, RZ, 0x1f, R5 ;  /* 0x0000001fff027819 */ /* 0x000fc80000011405 */
[----:B------:R-:W-:Y:S02]  /*22250*/  LEA.HI R0, R2, R5, RZ, 0x7 ;  /* 0x0000000502007211 */ /* 0x000fe400078f38ff */
[----:B------:R-:W-:Y:S02]  /*22260*/  SYNCS.ARRIVE.TRANS64.RED.A1T0 RZ, [UR4], RZ ;  /* 0x000000ffffff79a7 */ /* 0x000fe40008100404 */
[----:B------:R-:W-:Y:S02]  /*22270*/  SHF.R.S32.HI R24, RZ, 0x7, R0 ;  /* 0x00000007ff187819 */ /* 0x000fe40000011400 */
[----:B------:R-:W-:-:S03]  /*22280*/  LOP3.LUT R4, R0, 0xffffff80, RZ, 0xc0, !PT ;  /* 0xffffff8000047812 */ /* 0x000fc600078ec0ff */
[----:B------:R-:W0:Y:S02]  /*22290*/  SHFL.IDX PT, R3, R24, RZ, 0x1f ;  /* 0x00001fff18037589 */ /* 0x000e2400000e0000 */
[----:B------:R-:W-:Y:S01]  /*222a0*/  IMAD.IADD R25, R5, 0x1, -R4 ;  /* 0x0000000105197824 */ /* 0x000fe200078e0a04 */
[----:B------:R-:W-:-:S04]  /*222b0*/  LEA.HI R4, R2, R5, RZ, 0x2 ;  /* 0x0000000502047211 */ /* 0x000fc800078f10ff */
[----:B------:R-:W-:Y:S02]  /*222c0*/  SHF.R.S32.HI R22, RZ, 0x1f, R25 ;  /* 0x0000001fff167819 */ /* 0x000fe40000011419 */
[----:B------:R-:W-:Y:S02]  /*222d0*/  LOP3.LUT R4, R4, 0xfffffffc, RZ, 0xc0, !PT ;  /* 0xfffffffc04047812 */ /* 0x000fe400078ec0ff */
[----:B------:R-:W-:-:S03]  /*222e0*/  LEA.HI R21, R22, R25, RZ, 0x2 ;  /* 0x0000001916157211 */ /* 0x000fc600078f10ff */
[----:B------:R-:W-:Y:S01]  /*222f0*/  IMAD.IADD R28, R5, 0x1, -R4 ;  /* 0x00000001051c7824 */ /* 0x000fe200078e0a04 */
[--C-:B------:R-:W-:Y:S02]  /*22300*/  SHF.R.S32.HI R26, RZ, 0x2, R21.reuse ;  /* 0x00000002ff1a7819 */ /* 0x100fe40000011415 */
[----:B0-----:R-:W-:Y:S02]  /*22310*/  ISETP.NE.AND P0, PT, R3, RZ, PT ;  /* 0x000000ff0300720c */ /* 0x001fe40003f05270 */
[----:B------:R-:W-:-:S04]  /*22320*/  SHF.R.S32.HI R3, RZ, 0x1f, R21 ;  /* 0x0000001fff037819 */ /* 0x000fc80000011415 */
[----:B------:R-:W-:-:S04]  /*22330*/  LEA.HI R3, R3, R26, RZ, 0x3 ;  /* 0x0000001a03037211 */ /* 0x000fc800078f18ff */
[----:B------:R-:W-:-:S03]  /*22340*/  LOP3.LUT R27, R3, 0xfffffff8, RZ, 0xc0, !PT ;  /* 0xfffffff8031b7812 */ /* 0x000fc600078ec0ff */
[----:B---34-:R-:W-:Y:S05]  /*22350*/  @P0 BRA `(.L_x_2033) ;  /* 0x0000000400500947 */ /* 0x018fea0003800000 */
[----:B------:R-:W-:Y:S01]  /*22360*/  LOP3.LUT R0, R0, 0xffffff80, RZ, 0xc0, !PT ;  /* 0xffffff8000007812 */ /* 0x000fe200078ec0ff */
[----:B------:R-:W0:Y:S01]  /*22370*/  S2R R11, SR_CTAID.X ;  /* 0x00000000000b7919 */ /* 0x000e220000002500 */
[----:B------:R-:W1:Y:S01]  /*22380*/  LDC R12, c[0x0][0xce8] ;  /* 0x00033a00ff0c7b82 */ /* 0x000e620000000800 */
[----:B------:R-:W-:Y:S01]  /*22390*/  LEA.HI R9, R24, R24, RZ, 0x1 ;  /* 0x0000001818097211 */ /* 0x000fe200078f08ff */
[----:B------:R-:W-:Y:S01]  /*223a0*/  ULDC UR4, c[0x0][0xb88] ;  /* 0x0002e20000047ab9 */ /* 0x000fe20000000800 */
[----:B------:R-:W-:Y:S02]  /*223b0*/  IMAD.IADD R0, R5, 0x1, -R0 ;  /* 0x0000000105007824 */ /* 0x000fe400078e0a00 */
[----:B------:R-:W-:-:S03]  /*223c0*/  LOP3.LUT R13, R9, 0xfffffe, RZ, 0xc0, !PT ;  /* 0x00fffffe090d7812 */ /* 0x000fc600078ec0ff */
[----:B------:R-:W-:Y:S02]  /*223d0*/  SHF.R.S32.HI R3, RZ, 0x1f, R0 ;  /* 0x0000001fff037819 */ /* 0x000fe40000011400 */
[----:B------:R-:W-:Y:S02]  /*223e0*/  IMAD.IADD R13, R24, 0x1, -R13 ;  /* 0x00000001180d7824 */ /* 0x000fe400078e0a0d */
[CC--:B------:R-:W-:Y:S02]  /*223f0*/  LEA.HI R4, R3.reuse, R0.reuse, RZ, 0x2 ;  /* 0x0000000003047211 */ /* 0x0c0fe400078f10ff */
[----:B------:R-:W-:Y:S02]  /*22400*/  LEA.HI R3, R3, R0, RZ, 0x5 ;  /* 0x0000000003037211 */ /* 0x000fe400078f28ff */
[--C-:B------:R-:W-:Y:S02]  /*22410*/  SHF.R.S32.HI R6, RZ, 0x2, R4.reuse ;  /* 0x00000002ff067819 */ /* 0x100fe40000011404 */
[----:B------:R-:W-:-:S04]  /*22420*/  SHF.R.S32.HI R7, RZ, 0x1f, R4 ;  /* 0x0000001fff077819 */ /* 0x000fc80000011404 */
[----:B------:R-:W-:Y:S02]  /*22430*/  LEA.HI R8, R7, R6, RZ, 0x3 ;  /* 0x0000000607087211 */ /* 0x000fe400078f18ff */
[----:B------:R-:W-:Y:S02]  /*22440*/  LOP3.LUT R7, R4, 0x7ffffffc, RZ, 0xc0, !PT ;  /* 0x7ffffffc04077812 */ /* 0x000fe400078ec0ff */
[----:B------:R-:W-:Y:S01]  /*22450*/  LOP3.LUT R9, R8, 0xfffffff8, RZ, 0xc0, !PT ;  /* 0xfffffff808097812 */ /* 0x000fe200078ec0ff */
[----:B-1----:R-:W-:Y:S01]  /*22460*/  IMAD R8, R12, UR4, RZ ;  /* 0x000000040c087c24 */ /* 0x002fe2000f8e02ff */
[----:B------:R-:W-:Y:S01]  /*22470*/  SHF.R.S32.HI R4, RZ, 0x5, R3 ;  /* 0x00000005ff047819 */ /* 0x000fe20000011403 */
[----:B------:R-:W-:Y:S01]  /*22480*/  IMAD.IADD R0, R0, 0x1, -R7 ;  /* 0x0000000100007824 */ /* 0x000fe200078e0a07 */
[----:B------:R-:W1:Y:S01]  /*22490*/  S2UR UR6, SR_CTAID.Z ;  /* 0x00000000000679c3 */ /* 0x000e620000002700 */
[----:B------:R-:W-:Y:S01]  /*224a0*/  IMAD.IADD R9, R6, 0x1, -R9 ;  /* 0x0000000106097824 */ /* 0x000fe200078e0a09 */
[----:B------:R-:W-:Y:S01]  /*224b0*/  ISETP.NE.AND P3, PT, R12, 0x1, PT ;  /* 0x000000010c00780c */ /* 0x000fe20003f65270 */
[----:B------:R-:W-:Y:S01]  /*224c0*/  IMAD.U32 R3, R13, -0x100, RZ ;  /* 0xffffff000d037824 */ /* 0x000fe200078e00ff */
[----:B------:R-:W-:Y:S01]  /*224d0*/  ULDC.64 UR4, c[0x0][0xcd0] ;  /* 0x0003340000047ab9 */ /* 0x000fe20000000a00 */
[----:B------:R-:W-:-:S02]  /*224e0*/  IMAD.SHL.U32 R0, R0, 0x2, RZ ;  /* 0x0000000200007824 */ /* 0x000fc400078e00ff */
[----:B------:R-:W-:Y:S01]  /*224f0*/  IMAD R10, R4, 0x10, R9 ;  /* 0x00000010040a7824 */ /* 0x000fe200078e0209 */
[----:B------:R-:W2:Y:S02]  /*22500*/  LDC.64 R6, c[0x0][0xcd8] ;  /* 0x00033600ff067b82 */ /* 0x000ea40000000a00 */
[----:B------:R-:W-:Y:S01]  /*22510*/  ISETP.NE.AND P0, PT, R0, R3, PT ;  /* 0x000000030000720c */ /* 0x000fe20003f05270 */
[----:B0-----:R-:W-:-:S05]  /*22520*/  IMAD R13, R11, 0x40, R10 ;  /* 0x000000400b0d7824 */ /* 0x001fca00078e020a */
[----:B------:R-:W-:Y:S01]  /*22530*/  ISETP.GE.OR P2, PT, R13, R8, P0 ;  /* 0x000000080d00720c */ /* 0x000fe20000746670 */
[----:B------:R-:W0:-:S12]  /*22540*/  @P3 LDC R4, c[0x0][0xcec] ;  /* 0x00033b00ff043b82 */ /* 0x000e180000000800 */
[----:B------:R-:W3:Y:S01]  /*22550*/  @!P2 LDL R15, [R1+0x1f0] ;  /* 0x0001f000010fa983 */ /* 0x000ee20000100800 */
[----:B------:R-:W-:Y:S01]  /*22560*/  LEA.HI R0, R2, R5, RZ, 0x2 ;  /* 0x0000000502007211 */ /* 0x000fe200078f10ff */
[----:B-1----:R-:W-:Y:S01]  /*22570*/  USHF.R.S32.HI UR7, URZ, 0x1f, UR6 ;  /* 0x0000001f3f077899 */ /* 0x002fe20008011406 */
[----:B------:R-:W1:Y:S01]  /*22580*/  S2UR UR6, SR_CTAID.Z ;  /* 0x00000000000679c3 */ /* 0x000e620000002700 */
[----:B------:R-:W-:Y:S01]  /*22590*/  IMAD R9, R14, UR4, RZ ;  /* 0x000000040e097c24 */ /* 0x000fe2000f8e02ff */
[----:B------:R-:W-:Y:S01]  /*225a0*/  LOP3.LUT R0, R0, 0xfffffffc, RZ, 0xc0, !PT ;  /* 0xfffffffc00007812 */ /* 0x000fe200078ec0ff */
[----:B------:R-:W-:Y:S01]  /*225b0*/  VIADD R13, R13, 0x8 ;  /* 0x000000080d0d7836 */ /* 0x000fe20000000000 */
[----:B------:R-:W-:Y:S01]  /*225c0*/  BSSY B0, `(.L_x_2033) ;  /* 0x000002d000007945 */ /* 0x000fe20003800000 */
[----:B------:R-:W-:Y:S02]  /*225d0*/  IMAD R9, R152, UR5, R9 ;  /* 0x0000000598097c24 */ /* 0x000fe4000f8e0209 */
[----:B------:R-:W-:Y:S01]  /*225e0*/  IMAD.IADD R0, R5, 0x1, -R0 ;  /* 0x0000000105007824 */ /* 0x000fe200078e0a00 */
[----:B------:R-:W-:Y:S01]  /*225f0*/  ISETP.GE.OR P0, PT, R13, R8, P0 ;  /* 0x000000080d00720c */ /* 0x000fe20000706670 */
[----:B------:R-:W4:Y:S03]  /*22600*/  @P3 LDC R5, c[0x0][0xcf0] ;  /* 0x00033c00ff053b82 */ /* 0x000f260000000800 */
[----:B------:R-:W-:-:S04]  /*22610*/  LEA.HI R2, R0, R0, RZ, 0x1 ;  /* 0x0000000000027211 */ /* 0x000fc800078f08ff */
[----:B------:R-:W-:-:S05]  /*22620*/  LOP3.LUT R3, R2, 0x1ffffffe, RZ, 0xc0, !PT ;  /* 0x1ffffffe02037812 */ /* 0x000fca00078ec0ff */
[----:B------:R-:W-:Y:S02]  /*22630*/  IMAD.IADD R0, R0, 0x1, -R3 ;  /* 0x0000000100007824 */ /* 0x000fe400078e0a03 */
[----:B------:R-:W-:Y:S01]  /*22640*/  IMAD.WIDE.U32 R2, R152, UR4, RZ ;  /* 0x0000000498027c25 */ /* 0x000fe2000f8e00ff */
[----:B------:R-:W-:-:S03]  /*22650*/  ULDC.64 UR4, c[0x0][0xce0] ;  /* 0x0003380000047ab9 */ /* 0x000fc60000000a00 */
[----:B------:R-:W-:Y:S02]  /*22660*/  IMAD R0, R0, 0x8, R10 ;  /* 0x0000000800007824 */ /* 0x000fe400078e020a */
[----:B------:R-:W-:Y:S02]  /*22670*/  IMAD.IADD R3, R3, 0x1, R9 ;  /* 0x0000000103037824 */ /* 0x000fe400078e0209 */
[----:B------:R-:W-:Y:S02]  /*22680*/  IMAD R9, R11, 0x40, R0 ;  /* 0x000000400b097824 */ /* 0x000fe400078e0200 */
[----:B--2---:R-:W-:Y:S02]  /*22690*/  IMAD R10, R6, UR7, RZ ;  /* 0x00000007060a7c24 */ /* 0x004fe4000f8e02ff */
[----:B0-----:R-:W-:-:S04]  /*226a0*/  @P3 IMAD.HI.U32 R4, R9, R4, RZ ;  /* 0x0000000409043227 */ /* 0x001fc800078e00ff */
[----:B-1----:R-:W-:Y:S02]  /*226b0*/  IMAD R17, R7, UR6, R10 ;  /* 0x0000000607117c24 */ /* 0x002fe4000f8e020a */
[----:B------:R-:W-:Y:S01]  /*226c0*/  IMAD.MOV.U32 R11, RZ, RZ, R9 ;  /* 0x000000ffff0b7224 */ /* 0x000fe200078e0009 */
[----:B----4-:R-:W-:Y:S01]  /*226d0*/  @P3 SHF.R.U32.HI R11, RZ, R5, R4 ;  /* 0x00000005ff0b3219 */ /* 0x010fe20000011604 */
[----:B------:R-:W-:-:S04]  /*226e0*/  IMAD.WIDE.U32 R6, R6, UR6, R2 ;  /* 0x0000000606067c25 */ /* 0x000fc8000f8e0002 */
[----:B------:R-:W-:Y:S02]  /*226f0*/  IMAD.IADD R7, R7, 0x1, R17 ;  /* 0x0000000107077824 */ /* 0x000fe400078e0211 */
[----:B------:R-:W-:Y:S02]  /*22700*/  IMAD.MOV R5, RZ, RZ, -R11 ;  /* 0x000000ffff057224 */ /* 0x000fe400078e0a0b */
[----:B------:R-:W-:Y:S02]  /*22710*/  IMAD R0, R16, UR4, RZ ;  /* 0x0000000410007c24 */ /* 0x000fe4000f8e02ff */
[----:B------:R-:W-:Y:S01]  /*22720*/  IMAD.WIDE.U32 R2, R23, UR4, R6 ;  /* 0x0000000417027c25 */ /* 0x000fe2000f8e0006 */
[----:B------:R-:W-:-:S03]  /*22730*/  SHF.R.S32.HI R7, RZ, 0x1f, R11 ;  /* 0x0000001fff077819 */ /* 0x000fc6000001140b */
[----:B------:R-:W-:Y:S01]  /*22740*/  IMAD R5, R12, R5, R9 ;  /* 0x000000050c057224 */ /* 0x000fe200078e0209 */
[----:B------:R-:W-:Y:S01]  /*22750*/  IADD3 R2, P3, R11, R2, RZ ;  /* 0x000000020b027210 */ /* 0x000fe20007f7e0ff */
[----:B------:R-:W-:Y:S01]  /*22760*/  IMAD R4, R23, UR5, R0 ;  /* 0x0000000517047c24 */ /* 0x000fe2000f8e0200 */
[----:B------:R-:W-:Y:S02]  /*22770*/  ULDC.64 UR4, c[0x0][0xcc8] ;  /* 0x0003320000047ab9 */ /* 0x000fe40000000a00 */
[----:B------:R-:W-:Y:S02]  /*22780*/  SHF.R.S32.HI R0, RZ, 0x1f, R5 ;  /* 0x0000001fff007819 */ /* 0x000fe40000011405 */
[----:B------:R-:W-:-:S03]  /*22790*/  IADD3.X R3, R7, R3, R4, P3, !PT ;  /* 0x0000000307037210 */ /* 0x000fc60001ffe404 */
[----:B------:R-:W-:Y:S02]  /*227a0*/  IMAD R0, R0, UR4, RZ ;  /* 0x0000000400007c24 */ /* 0x000fe4000f8e02ff */
[----:B------:R-:W-:-:S04]  /*227b0*/  IMAD.WIDE.U32 R2, R5, UR4, R2 ;  /* 0x0000000405027c25 */ /* 0x000fc8000f8e0002 */
[----:B------:R-:W-:Y:S01]  /*227c0*/  IMAD R5, R5, UR5, R0 ;  /* 0x0000000505057c24 */ /* 0x000fe2000f8e0200 */
[----:B------:R-:W-:Y:S02]  /*227d0*/  ULDC.64 UR4, c[0x0][0xca8] ;  /* 0x00032a0000047ab9 */ /* 0x000fe40000000a00 */
[----:B------:R-:W-:Y:S01]  /*227e0*/  LEA R0, P3, R2, UR4, 0x2 ;  /* 0x0000000402007c11 */ /* 0x000fe2000f8610ff */
[----:B------:R-:W-:-:S04]  /*227f0*/  IMAD.IADD R3, R3, 0x1, R5 ;  /* 0x0000000103037824 */ /* 0x000fc800078e0205 */
[----:B------:R-:W-:Y:S01]  /*22800*/  SHFL.IDX PT, R4, R0, 0x1, 0x1c1f ;  /* 0x003c1f0000047f89 */ /* 0x000fe200000e0000 */
[----:B------:R-:W-:-:S03]  /*22810*/  LEA.HI.X R6, R2, UR5, R3, 0x2, P3 ;  /* 0x0000000502067c11 */ /* 0x000fc600098f1403 */
[----:B------:R-:W-:Y:S04]  /*22820*/  SHFL.IDX PT, R2, R0, RZ, 0x1c1f ;  /* 0x001c1fff00027589 */ /* 0x000fe800000e0000 */
[----:B------:R-:W3:Y:S04]  /*22830*/  SHFL.IDX PT, R3, R6, RZ, 0x1c1f ;  /* 0x001c1fff06037589 */ /* 0x000ee800000e0000 */
[----:B------:R0:W1:Y:S04]  /*22840*/  SHFL.IDX PT, R5, R6, 0x1, 0x1c1f ;  /* 0x003c1f0006057f89 */ /* 0x00006800000e0000 */
[----:B---3--:R0:W-:Y:S01]  /*22850*/  @!P2 ST.E desc[UR36][R2.64], R15 ;  /* 0x0000000f0200a985 */ /* 0x0081e2000c101924 */
[----:B-1----:R-:W-:Y:S05]  /*22860*/  @P0 BRA `(.L_x_2034) ;  /* 0x0000000000080947 */ /* 0x002fea0003800000 */
[----:B0-----:R-:W2:Y:S04]  /*22870*/  LDL R3, [R1+0x1f4] ;  /* 0x0001f40001037983 */ /* 0x001ea80000100800 */
[----:B--2---:R1:W-:Y:S02]  /*22880*/  ST.E desc[UR36][R4.64], R3 ;  /* 0x0000000304007985 */ /* 0x0043e4000c101924 */
.L_x_2034:
[----:B------:R-:W-:Y:S05]  /*22890*/  BSYNC B0 ;  /* 0x0000000000007941 */ /* 0x000fea0003800000 */
.L_x_2033:
[----:B------:R-:W2:Y:S01]  /*228a0*/  S2UR UR6, SR_CTAID.Z ;  /* 0x00000000000679c3 */ /* 0x000ea20000002700 */
[----:B------:R-:W-:Y:S01]  /*228b0*/  LEA.HI R0, R28, R28, RZ, 0x1 ;  /* 0x0000001c1c007211 */ /* 0x000fe200078f08ff */
[----:B------:R-:W-:Y:S01]  /*228c0*/  ULDC.64 UR4, c[0x0][0xc38] ;  /* 0x00030e0000047ab9 */ /* 0x000fe20000000a00 */
[----:B------:R-:W-:Y:S01]  /*228d0*/  LEA.HI R22, R22, R25, RZ, 0x5 ;  /* 0x0000001916167211 */ /* 0x000fe200078f28ff */
[----:B01----:R-:W-:Y:S01]  /*228e0*/  IMAD R3, R14, UR4, RZ ;  /* 0x000000040e037c24 */ /* 0x003fe2000f8e02ff */
[----:B------:R-:W-:Y:S01]  /*228f0*/  LOP3.LUT R7, R0, 0x1ffffffe, RZ, 0xc0, !PT ;  /* 0x1ffffffe00077812 */ /* 0x000fe200078ec0ff */
[----:B------:R-:W-:Y:S01]  /*22900*/  IMAD.IADD R27, R26, 0x1, -R27 ;  /* 0x000000011a1b7824 */ /* 0x000fe200078e0a1b */
[----:B------:R-:W-:Y:S01]  /*22910*/  SHF.R.S32.HI R22, RZ, 0x5, R22 ;  /* 0x00000005ff167819 */ /* 0x000fe20000011416 */
[----:B------:R-:W0:Y:S01]  /*22920*/  @P1 LDC R4, c[0x0][0xcec] ;  /* 0x00033b00ff041b82 */ /* 0x000e220000000800 */
[C---:B------:R-:W-:Y:S01]  /*22930*/  IMAD R5, R152.reuse, UR5, R3 ;  /* 0x0000000598057c24 */ /* 0x040fe2000f8e0203 */
[----:B------:R-:W-:Y:S01]  /*22940*/  BSSY B0, `(.L_x_2035) ;  /* 0x0000115000007945 */ /* 0x000fe20003800000 */
[----:B------:R-:W-:Y:S01]  /*22950*/  IMAD.WIDE.U32 R2, R152, UR4, RZ ;  /* 0x0000000498027c25 */ /* 0x000fe2000f8e00ff */
[----:B------:R-:W-:-:S03]  /*22960*/  ULDC.64 UR4, c[0x0][0xc48] ;  /* 0x0003120000047ab9 */ /* 0x000fc60000000a00 */
[----:B------:R-:W-:Y:S01]  /*22970*/  IMAD.IADD R28, R28, 0x1, -R7 ;  /* 0x000000011c1c7824 */ /* 0x000fe200078e0a07 */
[----:B------:R-:W1:Y:S01]  /*22980*/  @P1 LDC R11, c[0x0][0xcf0] ;  /* 0x00033c00ff0b1b82 */ /* 0x000e620000000800 */
[----:B------:R-:W-:Y:S02]  /*22990*/  IMAD R27, R22, 0x10, R27 ;  /* 0x00000010161b7824 */ /* 0x000fe400078e021b */
[----:B------:R-:W-:Y:S02]  /*229a0*/  IMAD.IADD R3, R3, 0x1, R5 ;  /* 0x0000000103037824 */ /* 0x000fe400078e0205 */
[----:B------:R-:W-:Y:S01]  /*229b0*/  IMAD R5, R28, 0x8, R27 ;  /* 0x000000081c057824 */ /* 0x000fe200078e021b */
[----:B--2---:R-:W-:Y:S02]  /*229c0*/  USHF.R.S32.HI UR7, URZ, 0x1f, UR6 ;  /* 0x0000001f3f077899 */ /* 0x004fe40008011406 */
[----:B------:R-:W2:Y:S01]  /*229d0*/  S2UR UR6, SR_CTAID.Z ;  /* 0x00000000000679c3 */ /* 0x000ea20000002700 */
[----:B------:R-:W-:-:S02]  /*229e0*/  IMAD R9, R20, 0x40, R5 ;  /* 0x0000004014097824 */ /* 0x000fc400078e0205 */
[----:B------:R-:W-:Y:S02]  /*229f0*/  IMAD R20, R20, 0x40, R27 ;  /* 0x0000004014147824 */ /* 0x000fe400078e021b */
[----:B------:R-:W-:Y:S02]  /*22a00*/  IMAD R0, R18, UR7, RZ ;  /* 0x0000000712007c24 */ /* 0x000fe4000f8e02ff */
[----:B0-----:R-:W-:-:S04]  /*22a10*/  @P1 IMAD.HI.U32 R4, R9, R4, RZ ;  /* 0x0000000409041227 */ /* 0x001fc800078e00ff */
[----:B------:R-:W-:Y:S01]  /*22a20*/  IMAD.MOV.U32 R5, RZ, RZ, R9 ;  /* 0x000000ffff057224 */ /* 0x000fe200078e0009 */
[----:B-1----:R-:W-:-:S05]  /*22a30*/  @P1 SHF.R.U32.HI R5, RZ, R11, R4 ;  /* 0x0000000bff051219 */ /* 0x002fca0000011604 */
[----:B------:R-:W-:Y:S02]  /*22a40*/  IMAD.MOV R4, RZ, RZ, -R5 ;  /* 0x000000ffff047224 */ /* 0x000fe400078e0a05 */
[----:B--2---:R-:W-:Y:S02]  /*22a50*/  IMAD R7, R19, UR6, R0 ;  /* 0x0000000613077c24 */ /* 0x004fe4000f8e0200 */
[----:B------:R-:W-:-:S04]  /*22a60*/  IMAD.WIDE.U32 R2, R18, UR6, R2 ;  /* 0x0000000612027c25 */ /* 0x000fc8000f8e0002 */
[----:B------:R-:W-:Y:S02]  /*22a70*/  IMAD R0, R16, UR4, RZ ;  /* 0x0000000410007c24 */ /* 0x000fe4000f8e02ff */
[----:B------:R-:W-:Y:S02]  /*22a80*/  IMAD.IADD R3, R3, 0x1, R7 ;  /* 0x0000000103037824 */ /* 0x000fe400078e0207 */
[C---:B------:R-:W-:Y:S01]  /*22a90*/  IMAD R7, R23.reuse, UR5, R0 ;  /* 0x0000000517077c24 */ /* 0x040fe2000f8e0200 */
[----:B------:R-:W-:Y:S01]  /*22aa0*/  SHF.R.S32.HI R0, RZ, 0x1f, R5 ;  /* 0x0000001fff007819 */ /* 0x000fe20000011405 */
        /* <DEDUP_REMOVED lines=9> */
[----:B------:R-:W-:Y:S02]  /*22b40*/  IMAD R0, R0, UR4, RZ ;  /* 0x0000000400007c24 */ /* 0x000fe4000f8e02ff */
[----:B------:R-:W-:Y:S02]  /*22b50*/  IMAD.IADD R3, R3, 0x1, R7 ;  /* 0x0000000103037824 */ /* 0x000fe400078e0207 */
[C---:B------:R-:W-:Y:S01]  /*22b60*/  IMAD R5, R23.reuse, UR5, R0 ;  /* 0x0000000517057c24 */ /* 0x040fe2000f8e0200 */
[----:B------:R-:W-:Y:S01]  /*22b70*/  LEA.HI R0, R24, R24, RZ, 0x1 ;  /* 0x0000001818007211 */ /* 0x000fe200078f08ff */
[----:B------:R-:W-:Y:S01]  /*22b80*/  IMAD.WIDE.U32 R22, R23, UR4, R2 ;  /* 0x0000000417167c25 */ /* 0x000fe2000f8e0002 */
[----:B------:R-:W-:-:S03]  /*22b90*/  ULDC.64 UR4, c[0x0][0xc00] ;  /* 0x0003000000047ab9 */ /* 0x000fc60000000a00 */
[----:B------:R-:W-:Y:S01]  /*22ba0*/  IMAD.IADD R3, R23, 0x1, R5 ;  /* 0x0000000117037824 */ /* 0x000fe200078e0205 */
[----:B------:R-:W-:Y:S01]  /*22bb0*/  LEA R19, P0, R22, UR4, 0x2 ;  /* 0x0000000416137c11 */ /* 0x000fe2000f8010ff */
[----:B------:R-:W-:-:S03]  /*22bc0*/  ULDC UR4, c[0x0][0xb88] ;  /* 0x0002e20000047ab9 */ /* 0x000fc60000000800 */
[----:B------:R-:W-:Y:S01]  /*22bd0*/  LEA.HI.X R22, R22, UR5, R3, 0x2, P0 ;  /* 0x0000000516167c11 */ /* 0x000fe200080f1403 */
[----:B------:R0:W1:Y:S01]  /*22be0*/  SHFL.IDX PT, R14, R19, RZ, 0x1c1f ;  /* 0x001c1fff130e7589 */ /* 0x00006200000e0000 */
[----:B------:R-:W-:Y:S02]  /*22bf0*/  LOP3.LUT R3, R0, 0xfffffe, RZ, 0xc0, !PT ;  /* 0x00fffffe00037812 */ /* 0x000fe400078ec0ff */
[----:B------:R-:W-:Y:S01]  /*22c00*/  LOP3.LUT R0, R21, 0x7ffffffc, RZ, 0xc0, !PT ;  /* 0x7ffffffc15007812 */ /* 0x000fe200078ec0ff */
[----:B------:R-:W-:Y:S01]  /*22c10*/  IMAD R21, R29, UR4, RZ ;  /* 0x000000041d157c24 */ /* 0x000fe2000f8e02ff */
[----:B------:R0:W2:Y:S01]  /*22c20*/  SHFL.IDX PT, R15, R22, RZ, 0x1c1f ;  /* 0x001c1fff160f7589 */ /* 0x0000a200000e0000 */
[----:B------:R-:W-:Y:S02]  /*22c30*/  IMAD.IADD R3, R24, 0x1, -R3 ;  /* 0x0000000118037824 */ /* 0x000fe400078e0a03 */
[----:B------:R-:W-:Y:S01]  /*22c40*/  IMAD.IADD R0, R25, 0x1, -R0 ;  /* 0x0000000119007824 */ /* 0x000fe200078e0a00 */
[----:B------:R-:W-:-:S03]  /*22c50*/  ISETP.GE.AND P0, PT, R20, R21, PT ;  /* 0x000000151400720c */ /* 0x000fc60003f06270 */
[----:B------:R-:W-:-:S04]  /*22c60*/  IMAD R0, R3, 0x80, R0 ;  /* 0x0000008003007824 */ /* 0x000fc800078e0200 */
[----:B------:R-:W-:-:S06]  /*22c70*/  IMAD.SHL.U32 R18, R0, 0x2, RZ ;  /* 0x0000000200127824 */ /* 0x000fcc00078e00ff */
[----:B0-----:R-:W-:Y:S05]  /*22c80*/  @P0 BRA `(.L_x_2036) ;  /* 0x0000000c00800947 */ /* 0x001fea0003800000 */
[----:B------:R-:W-:Y:S02]  /*22c90*/  ULDC UR4, c[0x0][0xbc8] ;  /* 0x0002f20000047ab9 */ /* 0x000fe40000000800 */
[----:B------:R-:W-:-:S13]  /*22ca0*/  ISETP.GE.AND P0, PT, R18, UR4, PT ;  /* 0x0000000412007c0c */ /* 0x000fda000bf06270 */
[----:B------:R-:W3:Y:S01]  /*22cb0*/  @!P0 LDL.64 R12, [R1+0x210] ;  /* 0x00021000010c8983 */ /* 0x000ee20000100a00 */
[C---:B------:R-:W-:Y:S01]  /*22cc0*/  VIADD R4, R18.reuse, 0x8 ;  /* 0x0000000812047836 */ /* 0x040fe20000000000 */
[----:B------:R-:W-:-:S04]  /*22cd0*/  @!P0 LEA.HI R0, R18, R18, RZ, 0x1 ;  /* 0x0000001212008211 */ /* 0x000fc800078f08ff */
[----:B------:R-:W-:Y:S02]  /*22ce0*/  ISETP.GE.AND P1, PT, R4, UR4, PT ;  /* 0x0000000404007c0c */ /* 0x000fe4000bf26270 */
[----:B------:R-:W-:-:S05]  /*22cf0*/  @!P0 LOP3.LUT R0, R0, 0xfffffffe, RZ, 0xc0, !PT ;  /* 0xfffffffe00008812 */ /* 0x000fca00078ec0ff */
[----:B-12---:R-:W-:-:S05]  /*22d00*/  @!P0 IMAD.WIDE R2, R0, 0x4, R14 ;  /* 0x0000000400028825 */ /* 0x006fca00078e020e */
[----:B---3--:R0:W-:Y:S04]  /*22d10*/  @!P0 ST.E.64 desc[UR36][R2.64], R12 ;  /* 0x0000000c02008985 */ /* 0x0081e8000c101b24 */
[----:B------:R-:W2:Y:S01]  /*22d20*/  @!P1 LDL.64 R6, [R1+0x220] ;  /* 0x0002200001069983 */ /* 0x000ea20000100a00 */
[----:B------:R-:W-:Y:S01]  /*22d30*/  VIADD R0, R18, 0x10 ;  /* 0x0000001012007836 */ /* 0x000fe20000000000 */
[----:B------:R-:W-:-:S04]  /*22d40*/  @!P1 LEA.HI R4, R4, R4, RZ, 0x1 ;  /* 0x0000000404049211 */ /* 0x000fc800078f08ff */
[----:B------:R-:W-:Y:S02]  /*22d50*/  ISETP.GE.AND P0, PT, R0, UR4, PT ;  /* 0x0000000400007c0c */ /* 0x000fe4000bf06270 */
[----:B------:R-:W-:-:S05]  /*22d60*/  @!P1 LOP3.LUT R4, R4, 0xfffffffe, RZ, 0xc0, !PT ;  /* 0xfffffffe04049812 */ /* 0x000fca00078ec0ff */
[----:B------:R-:W-:-:S05]  /*22d70*/  @!P1 IMAD.WIDE R4, R4, 0x4, R14 ;  /* 0x0000000404049825 */ /* 0x000fca00078e020e */
[----:B--2---:R1:W-:Y:S04]  /*22d80*/  @!P1 ST.E.64 desc[UR36][R4.64], R6 ;  /* 0x0000000604009985 */ /* 0x0043e8000c101b24 */
[----:B------:R-:W2:Y:S01]  /*22d90*/  @!P0 LDL.64 R8, [R1+0x230] ;  /* 0x0002300001088983 */ /* 0x000ea20000100a00 */
[----:B------:R-:W-:Y:S01]  /*22da0*/  VIADD R10, R18, 0x18 ;  /* 0x00000018120a7836 */ /* 0x000fe20000000000 */
[----:B------:R-:W-:-:S04]  /*22db0*/  @!P0 LEA.HI R0, R0, R0, RZ, 0x1 ;  /* 0x0000000000008211 */ /* 0x000fc800078f08ff */
[----:B------:R-:W-:Y:S02]  /*22dc0*/  ISETP.GE.AND P1, PT, R10, UR4, PT ;  /* 0x000000040a007c0c */ /* 0x000fe4000bf26270 */
[----:B------:R-:W-:-:S05]  /*22dd0*/  @!P0 LOP3.LUT R0, R0, 0xfffffffe, RZ, 0xc0, !PT ;  /* 0xfffffffe00008812 */ /* 0x000fca00078ec0ff */
[----:B0-----:R-:W-:-:S05]  /*22de0*/  @!P0 IMAD.WIDE R2, R0, 0x4, R14 ;  /* 0x0000000400028825 */ /* 0x001fca00078e020e */
[----:B--2---:R0:W-:Y:S04]  /*22df0*/  @!P0 ST.E.64 desc[UR36][R2.64], R8 ;  /* 0x0000000802008985 */ /* 0x0041e8000c101b24 */
[----:B------:R-:W2:Y:S01]  /*22e00*/  @!P1 LDL.64 R12, [R1+0x240] ;  /* 0x00024000010c9983 */ /* 0x000ea20000100a00 */
[----:B------:R-:W-:Y:S01]  /*22e10*/  VIADD R0, R18, 0x20 ;  /* 0x0000002012007836 */ /* 0x000fe20000000000 */
[----:B------:R-:W-:-:S04]  /*22e20*/  @!P1 LEA.HI R10, R10, R10, RZ, 0x1 ;  /* 0x0000000a0a0a9211 */ /* 0x000fc800078f08ff */
[----:B------:R-:W-:Y:S02]  /*22e30*/  ISETP.GE.AND P0, PT, R0, UR4, PT ;  /* 0x0000000400007c0c */ /* 0x000fe4000bf06270 */
[----:B------:R-:W-:-:S05]  /*22e40*/  @!P1 LOP3.LUT R10, R10, 0xfffffffe, RZ, 0xc0, !PT ;  /* 0xfffffffe0a0a9812 */ /* 0x000fca00078ec0ff */
[----:B------:R-:W-:-:S05]  /*22e50*/  @!P1 IMAD.WIDE R10, R10, 0x4, R14 ;  /* 0x000000040a0a9825 */ /* 0x000fca00078e020e */
[----:B--2---:R2:W-:Y:S04]  /*22e60*/  @!P1 ST.E.64 desc[UR36][R10.64], R12 ;  /* 0x0000000c0a009985 */ /* 0x0045e8000c101b24 */
[----:B-1----:R-:W3:Y:S01]  /*22e70*/  @!P0 LDL.64 R4, [R1+0x250] ;  /* 0x0002500001048983 */ /* 0x002ee20000100a00 */
[----:B------:R-:W-:Y:S01]  /*22e80*/  VIADD R6, R18, 0x28 ;  /* 0x0000002812067836 */ /* 0x000fe20000000000 */
[----:B------:R-:W-:-:S04]  /*22e90*/  @!P0 LEA.HI R0, R0, R0, RZ, 0x1 ;  /* 0x0000000000008211 */ /* 0x000fc800078f08ff */
[----:B------:R-:W-:Y:S02]  /*22ea0*/  ISETP.GE.AND P1, PT, R6, UR4, PT ;  /* 0x0000000406007c0c */ /* 0x000fe4000bf26270 */
[----:B------:R-:W-:-:S05]  /*22eb0*/  @!P0 LOP3.LUT R0, R0, 0xfffffffe, RZ, 0xc0, !PT ;  /* 0xfffffffe00008812 */ /* 0x000fca00078ec0ff */
[----:B0-----:R-:W-:-:S05]  /*22ec0*/  @!P0 IMAD.WIDE R2, R0, 0x4, R14 ;  /* 0x0000000400028825 */ /* 0x001fca00078e020e */
[----:B---3--:R0:W-:Y:S04]  /*22ed0*/  @!P0 ST.E.64 desc[UR36][R2.64], R4 ;  /* 0x0000000402008985 */ /* 0x0081e8000c101b24 */
[----:B------:R-:W3:Y:S01]  /*22ee0*/  @!P1 LDL.64 R8, [R1+0x260] ;  /* 0x0002600001089983 */ /* 0x000ee20000100a00 */
[----:B------:R-:W-:Y:S01]  /*22ef0*/  VIADD R0, R18, 0x30 ;  /* 0x0000003012007836 */ /* 0x000fe20000000000 */
[----:B------:R-:W-:-:S04]  /*22f00*/  @!P1 LEA.HI R6, R6, R6, RZ, 0x1 ;  /* 0x0000000606069211 */ /* 0x000fc800078f08ff */
[----:B------:R-:W-:Y:S02]  /*22f10*/  ISETP.GE.AND P0, PT, R0, UR4, PT ;  /* 0x0000000400007c0c */ /* 0x000fe4000bf06270 */
[----:B------:R-:W-:-:S05]  /*22f20*/  @!P1 LOP3.LUT R6, R6, 0xfffffffe, RZ, 0xc0, !PT ;  /* 0xfffffffe06069812 */ /* 0x000fca00078ec0ff */
[----:B------:R-:W-:-:S05]  /*22f30*/  @!P1 IMAD.WIDE R6, R6, 0x4, R14 ;  /* 0x0000000406069825 */ /* 0x000fca00078e020e */
[----:B---3--:R1:W-:Y:S04]  /*22f40*/  @!P1 ST.E.64 desc[UR36][R6.64], R8 ;  /* 0x0000000806009985 */ /* 0x0083e8000c101b24 */
[----:B--2---:R-:W2:Y:S01]  /*22f50*/  @!P0 LDL.64 R10, [R1+0x270] ;  /* 0x00027000010a8983 */ /* 0x004ea20000100a00 */
        /* <DEDUP_REMOVED lines=129> */
[----:B0-----:R-:W-:-:S05]  /*23770*/  @!P0 LOP3.LUT R3, R0, 0xfffffffe, RZ, 0xc0, !PT ;  /* 0xfffffffe00038812 */ /* 0x001fca00078ec0ff */
[----:B------:R-:W-:-:S05]  /*23780*/  @!P0 IMAD.WIDE R2, R3, 0x4, R14 ;  /* 0x0000000403028825 */ /* 0x000fca00078e020e */
        /* <DEDUP_REMOVED lines=12> */
[----:B0-----:R-:W-:-:S05]  /*23850*/  @!P0 LOP3.LUT R3, R0, 0xfffffffe, RZ, 0xc0, !PT ;  /* 0xfffffffe00038812 */ /* 0x001fca00078ec0ff */
[----:B------:R-:W-:-:S05]  /*23860*/  @!P0 IMAD.WIDE R2, R3, 0x4, R14 ;  /* 0x0000000403028825 */ /* 0x000fca00078e020e */
[----:B--2---:R0:W-:Y:S04]  /*23870*/  @!P0 ST.E.64 desc[UR36][R2.64], R6 ;  /* 0x0000000602008985 */ /* 0x0041e8000c101b24 */
[----:B------:R-:W2:Y:S01]  /*23880*/  @!P1 LDL.64 R8, [R1+0x3c0] ;  /* 0x0003c00001089983 */ /* 0x000ea20000100a00 */
[----:B------:R-:W-:Y:S01]  /*23890*/  VIADD R0, R18, 0xe0 ;  /* 0x000000e012007836 */ /* 0x000fe20000000000 */
[----:B------:R-:W-:-:S04]  /*238a0*/  @!P1 LEA.HI R10, R10, R10, RZ, 0x1 ;  /* 0x0000000a0a0a9211 */ /* 0x000fc800078f08ff */
[----:B------:R-:W-:Y:S02]  /*238b0*/  ISETP.GE.AND P0, PT, R0, UR4, PT ;  /* 0x0000000400007c0c */ /* 0x000fe4000bf06270 */
[----:B-1----:R-:W-:-:S05]  /*238c0*/  @!P1 LOP3.LUT R5, R10, 0xfffffffe, RZ, 0xc0, !PT ;  /* 0xfffffffe0a059812 */ /* 0x002fca00078ec0ff */
[----:B------:R-:W-:-:S05]  /*238d0*/  @!P1 IMAD.WIDE R4, R5, 0x4, R14 ;  /* 0x0000000405049825 */ /* 0x000fca00078e020e */
[----:B--2---:R1:W-:Y:S04]  /*238e0*/  @!P1 ST.E.64 desc[UR36][R4.64], R8 ;  /* 0x0000000804009985 */ /* 0x0043e8000c101b24 */
[----:B------:R-:W2:Y:S01]  /*238f0*/  @!P0 LDL.64 R10, [R1+0x3d0] ;  /* 0x0003d000010a8983 */ /* 0x000ea20000100a00 */
        /* <DEDUP_REMOVED lines=21> */
[----:B------:R-:W-:-:S04]  /*23a50*/  @!P1 LEA.HI R12, R12, R12, RZ, 0x1 ;  /* 0x0000000c0c0c9211 */ /* 0x000fc800078f08ff */
[----:B------:R-:W-:-:S05]  /*23a60*/  @!P1 LOP3.LUT R11, R12, 0xfffffffe, RZ, 0xc0, !PT ;  /* 0xfffffffe0c0b9812 */ /* 0x000fca00078ec0ff */
[----:B------:R-:W-:-:S05]  /*23a70*/  @!P1 IMAD.WIDE R14, R11, 0x4, R14 ;  /* 0x000000040b0e9825 */ /* 0x000fca00078e020e */
[----:B--2---:R3:W-:Y:S02]  /*23a80*/  @!P1 ST.E.64 desc[UR36][R14.64], R16 ;  /* 0x000000100e009985 */ /* 0x0047e4000c101b24 */
.L_x_2036:
[----:B------:R-:W-:Y:S05]  /*23a90*/  BSYNC B0 ;  /* 0x0000000000007941 */ /* 0x000fea0003800000 */
.L_x_2035:
[----:B------:R-:W-:Y:S01]  /*23aa0*/  VIADD R20, R20, 0x8 ;  /* 0x0000000814147836 */ /* 0x000fe20000000000 */
[----:B--23--:R2:W3:Y:S04]  /*23ab0*/  SHFL.IDX PT, R15, R22, 0x1, 0x1c1f ;  /* 0x003c1f00160f7f89 */ /* 0x00c4e800000e0000 */
[----:B------:R-:W-:Y:S01]  /*23ac0*/  ISETP.GE.AND P0, PT, R20, R21, PT ;  /* 0x000000151400720c */ /* 0x000fe20003f06270 */
[----:B-1----:R2:W1:-:S12]  /*23ad0*/  SHFL.IDX PT, R14, R19, 0x1, 0x1c1f ;  /* 0x003c1f00130e7f89 */ /* 0x00245800000e0000 */
[----:B--2---:R-:W-:Y:S05]  /*23ae0*/  @P0 BRA `(.L_x_1905) ;  /* 0x0000005c00080947 */ /* 0x004fea0003800000 */
[----:B------:R-:W0:Y:S02]  /*23af0*/  LDC R17, c[0x0][0xbc8] ;  /* 0x0002f200ff117b82 */ /* 0x000e240000000800 */
[----:B0-----:R-:W-:-:S13]  /*23b00*/  ISETP.GE.AND P0, PT, R18, R17, PT ;  /* 0x000000111200720c */ /* 0x001fda0003f06270 */
[----:B------:R-:W2:Y:S01]  /*23b10*/  @!P0 LDL.64 R10, [R1+0x218] ;  /* 0x00021800010a8983 */ /* 0x000ea20000100a00 */
[C---:B------:R-:W-:Y:S01]  /*23b20*/  VIADD R4, R18.reuse, 0x8 ;  /* 0x0000000812047836 */ /* 0x040fe20000000000 */
[----:B------:R-:W-:-:S04]  /*23b30*/  @!P0 LEA.HI R0, R18, R18, RZ, 0x1 ;  /* 0x0000001212008211 */ /* 0x000fc800078f08ff */
[----:B------:R-:W-:Y:S02]  /*23b40*/  ISETP.GE.AND P1, PT, R4, R17, PT ;  /* 0x000000110400720c */ /* 0x000fe40003f26270 */
[----:B------:R-:W-:-:S05]  /*23b50*/  @!P0 LOP3.LUT R0, R0, 0xfffffffe, RZ, 0xc0, !PT ;  /* 0xfffffffe00008812 */ /* 0x000fca00078ec0ff */
[----:B-1-3--:R-:W-:-:S05]  /*23b60*/  @!P0 IMAD.WIDE R2, R0, 0x4, R14 ;  /* 0x0000000400028825 */ /* 0x00afca00078e020e */
[----:B--2---:R0:W-:Y:S04]  /*23b70*/  @!P0 ST.E.64 desc[UR36][R2.64], R10 ;  /* 0x0000000a02008985 */ /* 0x0041e8000c101b24 */
[----:B------:R-:W2:Y:S01]  /*23b80*/  @!P1 LDL.64 R6, [R1+0x228] ;  /* 0x0002280001069983 */ /* 0x000ea20000100a00 */
[----:B------:R-:W-:Y:S01]  /*23b90*/  VIADD R0, R18, 0x10 ;  /* 0x0000001012007836 */ /* 0x000fe20000000000 */
[----:B------:R-:W-:-:S04]  /*23ba0*/  @!P1 LEA.HI R4, R4, R4, RZ, 0x1 ;  /* 0x0000000404049211 */ /* 0x000fc800078f08ff */
[----:B------:R-:W-:Y:S02]  /*23bb0*/  ISETP.GE.AND P0, PT, R0, R17, PT ;  /* 0x000000110000720c */ /* 0x000fe40003f06270 */
[----:B------:R-:W-:-:S05]  /*23bc0*/  @!P1 LOP3.LUT R4, R4, 0xfffffffe, RZ, 0xc0, !PT ;  /* 0xfffffffe04049812 */ /* 0x000fca00078ec0ff */
[----:B------:R-:W-:-:S05]  /*23bd0*/  @!P1 IMAD.WIDE R4, R4, 0x4, R14 ;  /* 0x0000000404049825 */ /* 0x000fca00078e020e */
[----:B--2---:R1:W-:Y:S04]  /*23be0*/  @!P1 ST.E.64 desc[UR36][R4.64], R6 ;  /* 0x0000000604009985 */ /* 0x0043e8000c101b24 */
[----:B------:R-:W2:Y:S01]  /*23bf0*/  @!P0 LDL.64 R8, [R1+0x238] ;  /* 0x0002380001088983 */ /* 0x000ea20000100a00 */
[----:B------:R-:W-:Y:S01]  /*23c00*/  VIADD R12, R18, 0x18 ;  /* 0x00000018120c7836 */ /* 0x000fe20000000000 */
[----:B------:R-:W-:-:S04]  /*23c10*/  @!P0 LEA.HI R0, R0, R0, RZ, 0x1 ;  /* 0x0000000000008211 */ /* 0x000fc800078f08ff */
[----:B------:R-:W-:Y:S02]  /*23c20*/  ISETP.GE.AND P1, PT, R12, R17, PT ;  /* 0x000000110c00720c */ /* 0x000fe40003f26270 */
[----:B------:R-:W-:-:S05]  /*23c30*/  @!P0 LOP3.LUT R0, R0, 0xfffffffe, RZ, 0xc0, !PT ;  /* 0xfffffffe00008812 */ /* 0x000fca00078ec0ff */
[----:B0-----:R-:W-:-:S05]  /*23c40*/  @!P0 IMAD.WIDE R2, R0, 0x4, R14 ;  /* 0x0000000400028825 */ /* 0x001fca00078e020e */
[----:B--2---:R0:W-:Y:S04]  /*23c50*/  @!P0 ST.E.64 desc[UR36][R2.64], R8 ;  /* 0x0000000802008985 */ /* 0x0041e8000c101b24 */
[----:B------:R-:W2:Y:S01]  /*23c60*/  @!P1 LDL.64 R10, [R1+0x248] ;  /* 0x00024800010a9983 */ /* 0x000ea20000100a00 */
[----:B------:R-:W-:Y:S01]  /*23c70*/  VIADD R0, R18, 0x20 ;  /* 0x0000002012007836 */ /* 0x000fe20000000000 */
[----:B------:R-:W-:-:S04]  /*23c80*/  @!P1 LEA.HI R12, R12, R12, RZ, 0x1 ;  /* 0x0000000c0c0c9211 */ /* 0x000fc800078f08ff */
[----:B------:R-:W-:Y:S02]  /*23c90*/  ISETP.GE.AND P0, PT, R0, R17, PT ;  /* 0x000000110000720c */ /* 0x000fe40003f06270 */
[----:B-1----:R-:W-:-:S05]  /*23ca0*/  @!P1 LOP3.LUT R4, R12, 0xfffffffe, RZ, 0xc0, !PT ;  /* 0xfffffffe0c049812 */ /* 0x002fca00078ec0ff */
        /* <DEDUP_REMOVED lines=90> */
[----:B0-----:R-:W-:-:S05]  /*24250*/  @!P0 LOP3.LUT R3, R0, 0xfffffffe, RZ, 0xc0, !PT ;  /* 0xfffffffe00038812 */ /* 0x001fca00078ec0ff */
[----:B------:R-:W-:-:S05]  /*24260*/  @!P0 IMAD.WIDE R2, R3, 0x4, R14 ;  /* 0x0000000403028825 */ /* 0x000fca00078e020e */
        /* <DEDUP_REMOVED lines=83> */
[----:B------:R-:W-:-:S04]  /*247a0*/  @!P0 IMAD.WIDE R2, R3, 0x4, R14 ;  /* 0x0000000403028825 */ /* 0x000fc800078e020e */
[----:B------:R-:W-:Y:S01]  /*247b0*/  VIADD R0, R18, 0xf0 ;  /* 0x000000f012007836 */ /* 0x000fe20000000000 */
[----:B--2---:R0:W-:Y:S04]  /*247c0*/  @!P0 ST.E.64 desc[UR36][R2.64], R6 ;  /* 0x0000000602008985 */ /* 0x0041e8000c101b24 */
[----:B------:R-:W2:Y:S01]  /*247d0*/  @!P1 LDL.64 R8, [R1+0x3e8] ;  /* 0x0003e80001089983 */ /* 0x000ea20000100a00 */
[----:B------:R-:W-:Y:S01]  /*247e0*/  @!P1 LEA.HI R12, R12, R12, RZ, 0x1 ;  /* 0x0000000c0c0c9211 */ /* 0x000fe200078f08ff */
[----:B------:R-:W-:Y:S01]  /*247f0*/  VIADD R18, R18, 0xf8 ;  /* 0x000000f812127836 */ /* 0x000fe20000000000 */
[----:B------:R-:W-:Y:S01]  /*24800*/  ISETP.GE.AND P0, PT, R0, R17, PT ;  /* 0x000000110000720c */ /* 0x000fe20003f06270 */
[----:B------:R-:W-:Y:S01]  /*24810*/  BSSY B0, `(.L_x_2037) ;  /* 0x000000b000007945 */ /* 0x000fe20003800000 */
[----:B------:R-:W-:-:S05]  /*24820*/  @!P1 LOP3.LUT R13, R12, 0xfffffffe, RZ, 0xc0, !PT ;  /* 0xfffffffe0c0d9812 */ /* 0x000fca00078ec0ff */
[----:B-1----:R-:W-:-:S05]  /*24830*/  @!P1 IMAD.WIDE R4, R13, 0x4, R14 ;  /* 0x000000040d049825 */ /* 0x002fca00078e020e */
[----:B--2---:R0:W-:Y:S01]  /*24840*/  @!P1 ST.E.64 desc[UR36][R4.64], R8 ;  /* 0x0000000804009985 */ /* 0x0041e2000c101b24 */
[----:B------:R-:W-:Y:S01]  /*24850*/  ISETP.GE.AND P1, PT, R18, R17, PT ;  /* 0x000000111200720c */ /* 0x000fe20003f26270 */
[----:B------:R-:W-:-:S12]  /*24860*/  @P0 BRA `(.L_x_2038) ;  /* 0x0000000000140947 */ /* 0x000fd80003800000 */
[----:B0-----:R-:W2:Y:S01]  /*24870*/  LDL.64 R4, [R1+0x3f8] ;  /* 0x0003f80001047983 */ /* 0x001ea20000100a00 */
[----:B------:R-:W-:-:S04]  /*24880*/  LEA.HI R0, R0, R0, RZ, 0x1 ;  /* 0x0000000000007211 */ /* 0x000fc800078f08ff */
[----:B------:R-:W-:-:S05]  /*24890*/  LOP3.LUT R3, R0, 0xfffffffe, RZ, 0xc0, !PT ;  /* 0xfffffffe00037812 */ /* 0x000fca00078ec0ff */
[----:B------:R-:W-:-:S05]  /*248a0*/  IMAD.WIDE R2, R3, 0x4, R14 ;  /* 0x0000000403027825 */ /* 0x000fca00078e020e */
[----:B--2---:R1:W-:Y:S02]  /*248b0*/  ST.E.64 desc[UR36][R2.64], R4 ;  /* 0x0000000402007985 */ /* 0x0043e4000c101b24 */
.L_x_2038:
[----:B------:R-:W-:Y:S05]  /*248c0*/  BSYNC B0 ;  /* 0x0000000000007941 */ /* 0x000fea0003800000 */
.L_x_2037:
[----:B------:R-:W-:Y:S05]  /*248d0*/  @P1 BRA `(.L_x_1905) ;  /* 0x0000004c008c1947 */ /* 0x000fea0003800000 */
[----:B01----:R-:W2:Y:S01]  /*248e0*/  LDL.64 R4, [R1+0x408] ;  /* 0x0004080001047983 */ /* 0x003ea20000100a00 */
[----:B------:R-:W-:-:S04]  /*248f0*/  LEA.HI R18, R18, R18, RZ, 0x1 ;  /* 0x0000001212127211 */ /* 0x000fc800078f08ff */
[----:B------:R-:W-:-:S05]  /*24900*/  LOP3.LUT R3, R18, 0xfffffffe, RZ, 0xc0, !PT ;  /* 0xfffffffe12037812 */ /* 0x000fca00078ec0ff */
[----:B------:R-:W-:-:S05]  /*24910*/  IMAD.WIDE R2, R3, 0x4, R14 ;  /* 0x0000000403027825 */ /* 0x000fca00078e020e */
[----:B--2---:R2:W-:Y:S01]  /*24920*/  ST.E.64 desc[UR36][R2.64], R4 ;  /* 0x0000000402007985 */ /* 0x0045e2000c101b24 */
[----:B------:R-:W-:Y:S05]  /*24930*/  BRA `(.L_x_1905) ;  /* 0x0000004c00747947 */ /* 0x000fea0003800000 */
.L_x_2032:
[----:B------:R-:W0:Y:S02]  /*24940*/  S2R R0, SR_TID.X ;  /* 0x0000000000007919 */ /* 0x000e240000002100 */
[----:B0-----:R-:W-:-:S05]  /*24950*/  VIADD R0, R0, 0xffffff80 ;  /* 0xffffff8000007836 */ /* 0x001fca0000000000 */
[----:B------:R-:W-:-:S13]  /*24960*/  ISETP.GT.AND P0, PT, R0, 0x3f, PT ;  /* 0x0000003f0000780c */ /* 0x000fda0003f04270 */
[----:B------:R-:W-:Y:S05]  /*24970*/  @P0 BRA `(.L_x_1905) ;  /* 0x0000004c00640947 */ /* 0x000fea0003800000 */
[----:B------:R-:W0:Y:S01]  /*24980*/  S2R R3, SR_CTAID.X ;  /* 0x0000000000037919 */ /* 0x000e220000002500 */
[----:B------:R-:W1:Y:S01]  /*24990*/  LDC R6, c[0x0][0xce8] ;  /* 0x00033a00ff067b82 */ /* 0x000e620000000800 */
[----:B------:R-:W-:Y:S02]  /*249a0*/  ULDC UR4, c[0x0][0xb88] ;  /* 0x0002e20000047ab9 */ /* 0x000fe40000000800 */
[----:B-1----:R-:W-:Y:S02]  /*249b0*/  IMAD R5, R6, UR4, RZ ;  /* 0x0000000406057c24 */ /* 0x002fe4000f8e02ff */
[----:B0-----:R-:W-:-:S05]  /*249c0*/  IMAD R0, R3, 0x40, R0 ;  /* 0x0000004003007824 */ /* 0x001fca00078e0200 */
[----:B------:R-:W-:-:S13]  /*249d0*/  ISETP.GE.AND P0, PT, R0, R5, PT ;  /* 0x000000050000720c */ /* 0x000fda0003f06270 */
[----:B------:R-:W-:Y:S05]  /*249e0*/  @P0 BRA `(.L_x_1905) ;  /* 0x0000004c00480947 */ /* 0x000fea0003800000 */
[----:B------:R-:W0:Y:S01]  /*249f0*/  S2UR UR6, SR_CTAID.Z ;  /* 0x00000000000679c3 */ /* 0x000e220000002700 */
[----:B------:R-:W-:Y:S01]  /*24a00*/  ISETP.NE.AND P0, PT, R6, 0x1, PT ;  /* 0x000000010600780c */ /* 0x000fe20003f05270 */
[----:B------:R-:W-:Y:S01]  /*24a10*/  ULDC.64 UR4, c[0x0][0xcd0] ;  /* 0x0003340000047ab9 */ /* 0x000fe20000000a00 */
[----:B------:R-:W-:Y:S01]  /*24a20*/  SHF.R.S32.HI R3, RZ, 0x1f, R152 ;  /* 0x0000001fff037819 */ /* 0x000fe20000011498 */
[----:B------:R-:W-:-:S04]  /*24a30*/  IMAD.MOV.U32 R5, RZ, RZ, R0 ;  /* 0x000000ffff057224 */ /* 0x000fc800078e0000 */
[----:B------:R-:W1:Y:S01]  /*24a40*/  LDC.64 R12, c[0x0][0xcd8] ;  /* 0x00033600ff0c7b82 */ /* 0x000e620000000a00 */
[----:B------:R-:W-:-:S04]  /*24a50*/  IMAD R3, R3, UR4, RZ ;  /* 0x0000000403037c24 */ /* 0x000fc8000f8e02ff */
[C---:B------:R-:W-:Y:S02]  /*24a60*/  IMAD R7, R152.reuse, UR5, R3 ;  /* 0x0000000598077c24 */ /* 0x040fe4000f8e0203 */
[----:B------:R-:W-:Y:S01]  /*24a70*/  IMAD.WIDE.U32 R2, R152, UR4, RZ ;  /* 0x0000000498027c25 */ /* 0x000fe2000f8e00ff */
[----:B------:R-:W2:Y:S01]  /*24a80*/  @P0 LDC R9, c[0x0][0xcec] ;  /* 0x00033b00ff090b82 */ /* 0x000ea20000000800 */
[----:B------:R-:W-:Y:S02]  /*24a90*/  ULDC.64 UR4, c[0x0][0xce0] ;  /* 0x0003380000047ab9 */ /* 0x000fe40000000a00 */
[----:B------:R-:W-:-:S05]  /*24aa0*/  IMAD.IADD R3, R3, 0x1, R7 ;  /* 0x0000000103037824 */ /* 0x000fca00078e0207 */
[----:B------:R-:W3:Y:S01]  /*24ab0*/  @P0 LDC R11, c[0x0][0xcf0] ;  /* 0x00033c00ff0b0b82 */ /* 0x000ee20000000800 */
[----:B0-----:R-:W-:-:S07]  /*24ac0*/  USHF.R.S32.HI UR7, URZ, 0x1f, UR6 ;  /* 0x0000001f3f077899 */ /* 0x001fce0008011406 */
[----:B------:R-:W0:Y:S01]  /*24ad0*/  S2UR UR6, SR_CTAID.Z ;  /* 0x00000000000679c3 */ /* 0x000e220000002700 */
[----:B-1----:R-:W-:Y:S02]  /*24ae0*/  IMAD R8, R12, UR7, RZ ;  /* 0x000000070c087c24 */ /* 0x002fe4000f8e02ff */
[----:B--2---:R-:W-:-:S05]  /*24af0*/  @P0 IMAD.HI.U32 R4, R0, R9, RZ ;  /* 0x0000000900040227 */ /* 0x004fca00078e00ff */
[----:B---3--:R-:W-:Y:S02]  /*24b00*/  @P0 SHF.R.U32.HI R5, RZ, R11, R4 ;  /* 0x0000000bff050219 */ /* 0x008fe40000011604 */
[----:B------:R-:W-:Y:S02]  /*24b10*/  SHF.R.S32.HI R4, RZ, 0x1f, R23 ;  /* 0x0000001fff047819 */ /* 0x000fe40000011417 */
[--C-:B------:R-:W-:Y:S01]  /*24b20*/  SHF.R.S32.HI R9, RZ, 0x1f, R5.reuse ;  /* 0x0000001fff097819 */ /* 0x100fe20000011405 */
[----:B------:R-:W-:Y:S02]  /*24b30*/  IMAD.MOV R7, RZ, RZ, -R5 ;  /* 0x000000ffff077224 */ /* 0x000fe400078e0a05 */
[----:B------:R-:W-:Y:S02]  /*24b40*/  IMAD R4, R4, UR4, RZ ;  /* 0x0000000404047c24 */ /* 0x000fe4000f8e02ff */
[----:B0-----:R-:W-:Y:S02]  /*24b50*/  IMAD R13, R13, UR6, R8 ;  /* 0x000000060d0d7c24 */ /* 0x001fe4000f8e0208 */
[----:B------:R-:W-:-:S04]  /*24b60*/  IMAD.WIDE.U32 R2, R12, UR6, R2 ;  /* 0x000000060c027c25 */ /* 0x000fc8000f8e0002 */
[----:B------:R-:W-:Y:S02]  /*24b70*/  IMAD.IADD R3, R13, 0x1, R3 ;  /* 0x000000010d037824 */ /* 0x000fe400078e0203 */
[----:B------:R-:W-:Y:S02]  /*24b80*/  IMAD R7, R6, R7, R0 ;  /* 0x0000000706077224 */ /* 0x000fe400078e0200 */
[----:B------:R-:W-:-:S03]  /*24b90*/  IMAD.WIDE.U32 R2, R23, UR4, R2 ;  /* 0x0000000417027c25 */ /* 0x000fc6000f8e0002 */
[----:B------:R-:W-:Y:S01]  /*24ba0*/  SHF.R.S32.HI R0, RZ, 0x1f, R7 ;  /* 0x0000001fff007819 */ /* 0x000fe20000011407 */
[----:B------:R-:W-:Y:S01]  /*24bb0*/  IMAD R4, R23, UR5, R4 ;  /* 0x0000000517047c24 */ /* 0x000fe2000f8e0204 */
[----:B------:R-:W-:Y:S01]  /*24bc0*/  IADD3 R2, P0, R5, R2, RZ ;  /* 0x0000000205027210 */ /* 0x000fe20007f1e0ff */
        /* <DEDUP_REMOVED lines=12> */
.L_x_1903:
        /* <DEDUP_REMOVED lines=18> */
.L_x_2039:
[----:B------:R-:W-:Y:S01]  /*24db0*/  ULDC UR7, c[0x0][0xd50] ;  /* 0x0003540000077ab9 */ /* 0x000fe20000000800 */
[----:B------:R-:W-:Y:S01]  /*24dc0*/  UMOV UR39, UR6 ;  /* 0x0000000600277c82 */ /* 0x000fe20008000000 */
[----:B------:R-:W-:-:S11]  /*24dd0*/  UISETP.NE.AND UP0, UPT, UR7, 0x1, UPT ;  /* 0x000000010700788c */ /* 0x000fd6000bf05270 */
[----:B------:R-:W-:Y:S01]  /*24de0*/  @UP0 ULDC UR4, c[0x0][0xd54] ;  /* 0x0003550000040ab9 */ /* 0x000fe20000000800 */
[----:B------:R-:W-:Y:S01]  /*24df0*/  @UP0 ULDC UR8, c[0x0][0xd58] ;  /* 0x0003560000080ab9 */ /* 0x000fe20000000800 */
[----:B------:R-:W-:-:S04]  /*24e00*/  UIMAD.WIDE.U32 UR4, UR6, UR4, URZ ;  /* 0x00000004060472a5 */ /* 0x000fc8000f8e003f */
[----:B------:R-:W-:-:S12]  /*24e10*/  @UP0 USHF.R.U32.HI UR39, URZ, UR8, UR5 ;  /* 0x000000083f270299 */ /* 0x000fd80008011605 */
.L_x_2040:
[----:B------:R-:W-:Y:S01]  /*24e20*/  ISETP.GE.AND P0, PT, R17, RZ, PT ;  /* 0x000000ff1100720c */ /* 0x000fe20003f06270 */
[----:B------:R-:W-:Y:S01]  /*24e30*/  UIADD3 UR44, -UR39, URZ, URZ ;  /* 0x0000003f272c7290 */ /* 0x000fe2000fffe13f */
[----:B------:R-:W-:Y:S02]  /*24e40*/  IMAD.MOV.U32 R21, RZ, RZ, 0x1 ;  /* 0x00000001ff157424 */ /* 0x000fe400078e00ff */
[----:B------:R-:W-:Y:S01]  /*24e50*/  IMAD.MOV.U32 R8, RZ, RZ, RZ ;  /* 0x000000ffff087224 */ /* 0x000fe200078e00ff */
[----:B------:R-:W-:Y:S01]  /*24e60*/  UIMAD UR44, UR7, UR44, UR6 ;  /* 0x0000002c072c72a4 */ /* 0x000fe2000f8e0206 */
[----:B------:R-:W-:-:S07]  /*24e70*/  IMAD.MOV.U32 R4, RZ, RZ, 0x1 ;  /* 0x00000001ff047424 */ /* 0x000fce00078e00ff */
        /* <DEDUP_REMOVED lines=29> */
[----:B------:R-:W-:Y:S02]  /*25050*/  USHF.R.S32.HI UR6, URZ, 0x1f, UR9 ;  /* 0x0000001f3f067899 */ /* 0x000fe40008011409 */
[----:B------:R-:W-:Y:S02]  /*25060*/  @UP1 USHF.R.U32.HI UR8, URZ, UR12, UR7 ;  /* 0x0000000c3f081299 */ /* 0x000fe40008011607 */
[----:B------:R-:W-:Y:S02]  /*25070*/  UIADD3 UR7, UR46, 0x1, -UR11 ;  /* 0x000000012e077890 */ /* 0x000fe4000fffe80b */
[----:B------:R-:W-:Y:S02]  /*25080*/  ULEA.HI UR6, UR6, UR9, URZ, 0x6 ;  /* 0x0000000906067291 */ /* 0x000fe4000f8f303f */
[----:B------:R-:W-:-:S02]  /*25090*/  UIADD3 UR7, UR7, UR8, URZ ;  /* 0x0000000807077290 */ /* 0x000fc4000fffe03f */
[----:B------:R-:W-:Y:S02]  /*250a0*/  USHF.R.S32.HI UR41, URZ, 0x6, UR6 ;  /* 0x000000063f297899 */ /* 0x000fe40008011406 */
[----:B------:R-:W-:Y:S01]  /*250b0*/  UIADD3 UR4, UR7, UR4, URZ ;  /* 0x0000000407047290 */ /* 0x000fe2000fffe03f */
        /* <DEDUP_REMOVED lines=11> */
.L_x_2043:
[----:B------:R-:W-:-:S11]  /*25170*/  UISETP.NE.AND UP0, UPT, UR5, 0x1, UPT ;  /* 0x000000010500788c */ /* 0x000fd6000bf05270 */
[----:B------:R-:W-:Y:S02]  /*25180*/  @UP0 ULDC.64 UR12, c[0x0][0xae0] ;  /* 0x0002b800000c0ab9 */ /* 0x000fe40000000a00 */
[----:B------:R-:W-:-:S04]  /*25190*/  UIMAD.WIDE.U32 UR6, UR8, UR12, URZ ;  /* 0x0000000c080672a5 */ /* 0x000fc8000f8e003f */
[----:B------:R-:W-:-:S12]  /*251a0*/  @UP0 USHF.R.U32.HI UR8, URZ, UR13, UR7 ;  /* 0x0000000d3f080299 */ /* 0x000fd80008011607 */
.L_x_2044:
[----:B------:R-:W-:-:S04]  /*251b0*/  UIMAD UR8, UR8, UR5, UR5 ;  /* 0x00000005080872a4 */ /* 0x000fc8000f8e0205 */
[----:B------:R-:W-:-:S04]  /*251c0*/  UISETP.LT.AND UP0, UPT, UR4, UR8, UPT ;  /* 0x000000080400728c */ /* 0x000fc8000bf01270 */
[----:B------:R-:W-:-:S12]  /*251d0*/  USEL UR4, UR4, UR8, UP0 ;  /* 0x0000000804047287 */ /* 0x000fd80008000000 */
.L_x_2042:
        /* <DEDUP_REMOVED lines=26> */
.L_x_2046:
[----:B------:R-:W-:-:S11]  /*25380*/  UISETP.NE.AND UP0, UPT, UR5, 0x1, UPT ;  /* 0x000000010500788c */ /* 0x000fd6000bf05270 */
[----:B------:R-:W-:Y:S02]  /*25390*/  @UP0 ULDC.64 UR10, c[0x0][0xae0] ;  /* 0x0002b800000a0ab9 */ /* 0x000fe40000000a00 */
[----:B------:R-:W-:-:S04]  /*253a0*/  UIMAD.WIDE.U32 UR6, UR4, UR10, URZ ;  /* 0x0000000a040672a5 */ /* 0x000fc8000f8e003f */
[----:B------:R-:W-:-:S12]  /*253b0*/  @UP0 USHF.R.U32.HI UR4, URZ, UR11, UR7 ;  /* 0x0000000b3f040299 */ /* 0x000fd80008011607 */
.L_x_2047:
[----:B------:R-:W-:-:S04]  /*253c0*/  UIMAD UR4, UR4, UR5, URZ ;  /* 0x00000005040472a4 */ /* 0x000fc8000f8e023f */
[----:B------:R-:W-:-:S04]  /*253d0*/  UISETP.LT.AND UP0, UPT, UR8, UR4, UPT ;  /* 0x000000040800728c */ /* 0x000fc8000bf01270 */
[----:B------:R-:W-:-:S12]  /*253e0*/  USEL UR8, UR8, UR4, !UP0 ;  /* 0x0000000408087287 */ /* 0x000fd8000c000000 */
.L_x_2045:
        /* <DEDUP_REMOVED lines=44> */
.L_x_2048:
[----:B------:R-:W-:Y:S02]  /*256b0*/  UIMAD UR48, UR44, UR38, UR43 ;  /* 0x000000262c3072a4 */ /* 0x000fe4000f8e022b */
[----:B------:R-:W-:Y:S02]  /*256c0*/  IMAD.U32 R3, RZ, RZ, UR38 ;  /* 0x00000026ff037e24 */ /* 0x000fe4000f8e00ff */
[----:B------:R-:W-:Y:S02]  /*256d0*/  IMAD.MOV.U32 R8, RZ, RZ, RZ ;  /* 0x000000ffff087224 */ /* 0x000fe400078e00ff */
[----:B------:R-:W-:Y:S02]  /*256e0*/  IMAD.MOV.U32 R21, RZ, RZ, 0x1 ;  /* 0x00000001ff157424 */ /* 0x000fe400078e00ff */
[----:B------:R-:W-:Y:S02]  /*256f0*/  IMAD.U32 R28, RZ, RZ, UR48 ;  /* 0x00000030ff1c7e24 */ /* 0x000fe4000f8e00ff */
[----:B------:R-:W-:-:S03]  /*25700*/  IMAD.MOV.U32 R4, RZ, RZ, 0x1 ;  /* 0x00000001ff047424 */ /* 0x000fc600078e00ff */
        /* <DEDUP_REMOVED lines=26> */
.L_x_2049:
        /* <DEDUP_REMOVED lines=19> */
[----:B-1---5:R-:W-:Y:S05]  /*259e0*/  CALL.ABS.NOINC R2 ;  /* 0x0000000002007343 */ /* 0x022fea0003c00000 */
.L_x_2051:
[----:B------:R0:W1:Y:S01]  /*259f0*/  LDC.64 R2, c[0x4][R16] ;  /* 0x0100000010027b82 */ /* 0x0000620000000a00 */
[----:B------:R-:W-:Y:S01]  /*25a00*/  ULDC.64 UR4, c[0x4][0x90] ;  /* 0x0100240000047ab9 */ /* 0x000fe20000000a00 */
[----:B------:R-:W-:Y:S01]  /*25a10*/  ULDC.64 UR6, c[0x4][0x98] ;  /* 0x0100260000067ab9 */ /* 0x000fe20000000a00 */
[----:B------:R-:W-:Y:S02]  /*25a20*/  IMAD.U32 R4, RZ, RZ, UR4 ;  /* 0x00000004ff047e24 */ /* 0x000fe4000f8e00ff */
        /* <DEDUP_REMOVED lines=11> */
.L_x_2050:
        /* <DEDUP_REMOVED lines=16> */
[----:B------:R-:W-:Y:S01]  /*25be0*/  LOP3.LUT R16, R16, 0xffffdfff, RZ, 0xc0, !PT ;  /* 0xffffdfff10107812 */ /* 0x000fe200078ec0ff */
[----:B------:R-:W-:-:S04]  /*25bf0*/  IMAD.IADD R4, R31, 0x1, R18 ;  /* 0x000000011f047824 */ /* 0x000fc800078e0212 */
[C---:B-----5:R-:W-:Y:S01]  /*25c00*/  IMAD.IADD R10, R4.reuse, 0x1, R29 ;  /* 0x00000001040a7824 */ /* 0x060fe200078e021d */
[----:B------:R-:W-:-:S03]  /*25c10*/  ISETP.GE.AND P0, PT, R4, UR46, PT ;  /* 0x0000002e04007c0c */ /* 0x000fc6000bf06270 */
[----:B------:R-:W-:Y:S01]  /*25c20*/  IMAD.MOV.U32 R7, RZ, RZ, R10 ;  /* 0x000000ffff077224 */ /* 0x000fe200078e000a */
[----:B------:R-:W-:Y:S01]  /*25c30*/  ISETP.GT.U32.OR P0, PT, R31, 0x3f, P0 ;  /* 0x0000003f1f00780c */ /* 0x000fe20000704470 */
[----:B------:R-:W1:Y:S01]  /*25c40*/  @P1 LDC R0, c[0x0][0x434] ;  /* 0x00010d00ff001b82 */ /* 0x000e620000000800 */
[----:B------:R-:W-:-:S07]  /*25c50*/  @P1 LOP3.LUT R16, R16, 0x2000, RZ, 0xfc, !PT ;  /* 0x0000200010101812 */ /* 0x000fce00078efcff */
[----:B0-----:R-:W0:Y:S08]  /*25c60*/  @P1 LDC R3, c[0x0][0x438] ;  /* 0x00010e00ff031b82 */ /* 0x001e300000000800 */
[----:B------:R-:W3:Y:S08]  /*25c70*/  @!P0 LDC.64 R8, c[0x0][0x428] ;  /* 0x00010a00ff088b82 */ /* 0x000ef00000000a00 */
[----:B------:R-:W4:Y:S01]  /*25c80*/  @!P0 LDC.64 R4, c[0x0][0x418] ;  /* 0x00010600ff048b82 */ /* 0x000f220000000a00 */
[----:B-1----:R-:W-:-:S05]  /*25c90*/  @P1 IMAD.HI.U32 R0, R10, R0, RZ ;  /* 0x000000000a001227 */ /* 0x002fca00078e00ff */
[----:B0-----:R-:W-:-:S04]  /*25ca0*/  @P1 SHF.R.U32.HI R7, RZ, R3, R0 ;  /* 0x00000003ff071219 */ /* 0x001fc80000011600 */
[--C-:B------:R-:W-:Y:S01]  /*25cb0*/  @!P0 SHF.R.S32.HI R3, RZ, 0x1f, R7.reuse ;  /* 0x0000001fff038819 */ /* 0x100fe20000011407 */
[----:B------:R-:W-:Y:S01]  /*25cc0*/  @!P0 IMAD.MOV.U32 R2, RZ, RZ, R7 ;  /* 0x000000ffff028224 */ /* 0x000fe200078e0007 */
[----:B--2---:R-:W-:-:S03]  /*25cd0*/  SHF.R.S32.HI R32, RZ, 0x1f, R25 ;  /* 0x0000001fff207819 */ /* 0x004fc60000011419 */
[----:B---3--:R-:W-:-:S04]  /*25ce0*/  @!P0 IMAD.WIDE.U32 R2, R25, R8, R2 ;  /* 0x0000000819028225 */ /* 0x008fc800078e0002 */
[----:B------:R-:W-:Y:S01]  /*25cf0*/  @!P0 IMAD R0, R32, R8, RZ ;  /* 0x0000000820008224 */ /* 0x000fe200078e02ff */
[----:B----4-:R-:W-:-:S03]  /*25d00*/  @!P0 LEA R4, P1, R2, R4, 0x2 ;  /* 0x0000000402048211 */ /* 0x010fc600078210ff */
[----:B------:R-:W-:-:S04]  /*25d10*/  @!P0 IMAD R9, R25, R9, R0 ;  /* 0x0000000919098224 */ /* 0x000fc800078e0200 */
[----:B------:R-:W-:-:S05]  /*25d20*/  @!P0 IMAD.IADD R0, R3, 0x1, R9 ;  /* 0x0000000103008824 */ /* 0x000fca00078e0209 */
        /* <DEDUP_REMOVED lines=38> */
[----:B------:R-:W-:-:S02]  /*25f90*/  LOP3.LUT R2, R22, 0x1c0, RZ, 0xfc, !PT ;  /* 0x000001c016027812 */ /* 0x000fc400078efcff */
[----:B------:R-:W-:Y:S02]  /*25fa0*/  @P2 LOP3.LUT R16, R16, 0x4, RZ, 0xfc, !PT ;  /* 0x0000000410102812 */ /* 0x000fe400078efcff */
[----:B------:R-:W-:Y:S02]  /*25fb0*/  SEL R34, RZ, 0x40, P0 ;  /* 0x00000040ff227807 */ /* 0x000fe40000000000 */
[----:B------:R-:W-:Y:S01]  /*25fc0*/  ISETP.GE.AND P0, PT, R2, UR4, PT ;  /* 0x0000000402007c0c */ /* 0x000fe2000bf06270 */
[----:B------:R-:W-:Y:S01]  /*25fd0*/  UMOV UR4, 0xffffffff ;  /* 0xffffffff00047882 */ /* 0x000fe20000000000 */
[----:B------:R-:W-:Y:S02]  /*25fe0*/  SEL R3, RZ, 0x10, P2 ;  /* 0x00000010ff037807 */ /* 0x000fe40001000000 */
[----:B------:R-:W-:Y:S02]  /*25ff0*/  LOP3.LUT R16, R16, 0xfffffffd, RZ, 0xc0, !PT ;  /* 0xfffffffd10107812 */ /* 0x000fe400078ec0ff */
[----:B------:R-:W-:-:S02]  /*26000*/  SEL R2, RZ, 0x20, P1 ;  /* 0x00000020ff027807 */ /* 0x000fc40000800000 */
[----:B------:R-:W-:Y:S02]  /*26010*/  SEL R17, RZ, 0x80, P0 ;  /* 0x00000080ff117807 */ /* 0x000fe40000000000 */
[----:B------:R-:W-:Y:S02]  /*26020*/  @P1 LOP3.LUT R16, R16, 0x2, RZ, 0xfc, !PT ;  /* 0x0000000210101812 */ /* 0x000fe400078efcff */
[----:B------:R-:W-:Y:S01]  /*26030*/  LOP3.LUT R3, R2, R0, R3, 0xfe, !PT ;  /* 0x0000000002037212 */ /* 0x000fe200078efe03 */
[----:B------:R-:W-:Y:S06]  /*26040*/  BRA.DIV UR4, `(.L_x_2052) ;  /* 0x0000003a04607947 */ /* 0x000fec000b800000 */
.L_x_2098:
[----:B------:R-:W-:Y:S01]  /*26050*/  ULOP3.LUT UR4, UR61, 0x2, URZ, 0xfc, !UPT ;  /* 0x000000023d047892 */ /* 0x000fe2000f8efc3f */
[----:B------:R-:W-:Y:S01]  /*26060*/  ISETP.GT.U32.AND P1, PT, R31, 0x3f, PT ;  /* 0x0000003f1f00780c */ /* 0x000fe20003f24070 */
[----:B------:R-:W-:Y:S01]  /*26070*/  IMAD.U32 R24, RZ, RZ, UR39 ;  /* 0x00000027ff187e24 */ /* 0x000fe2000f8e00ff */
[----:B------:R-:W-:Y:S02]  /*26080*/  LOP3.LUT R16, R16, 0xfffffbff, RZ, 0xc0, !PT ;  /* 0xfffffbff10107812 */ /* 0x000fe400078ec0ff */
[----:B------:R-:W-:Y:S01]  /*26090*/  LOP3.LUT R34, R3, R34, RZ, 0xfc, !PT ;  /* 0x0000002203227212 */ /* 0x000fe200078efcff */
[----:B------:R-:W-:Y:S01]  /*260a0*/  IMAD.U32 R33, RZ, RZ, UR4 ;  /* 0x00000004ff217e24 */ /* 0x000fe2000f8e00ff */
[----:B------:R-:W-:Y:S02]  /*260b0*/  SHF.R.S32.HI R24, RZ, 0x1f, R24 ;  /* 0x0000001fff187819 */ /* 0x000fe40000011418 */
[----:B------:R-:W-:Y:S02]  /*260c0*/  LOP3.LUT R17, R34, R17, RZ, 0xfc, !PT ;  /* 0x0000001122117212 */ /* 0x000fe400078efcff */
[----:B------:R-:W-:-:S13]  /*260d0*/  ISETP.NE.AND P0, PT, R33, 0x3, PT ;  /* 0x000000032100780c */ /* 0x000fda0003f05270 */
[----:B------:R-:W-:-:S04]  /*260e0*/  @P0 LOP3.LUT R16, R16, 0x400, RZ, 0xfc, !PT ;  /* 0x0000040010100812 */ /* 0x000fc800078efcff */
[----:B------:R-:W-:-:S04]  /*260f0*/  LOP3.LUT R16, R16, 0xffffbfff, RZ, 0xc0, !PT ;  /* 0xffffbfff10107812 */ /* 0x000fc800078ec0ff */
[----:B------:R-:W-:Y:S01]  /*26100*/  @P1 LOP3.LUT R16, R16, 0x4000, RZ, 0xfc, !PT ;  /* 0x0000400010101812 */ /* 0x000fe200078efcff */
[----:B------:R-:W-:Y:S06]  /*26110*/  @!P0 BRA `(.L_x_2053) ;  /* 0x0000000000048947 */ /* 0x000fec0003800000 */
[----:B------:R-:W-:Y:S01]  /*26120*/  BPT.TRAP 0x1 ;  /* 0x000000040000795c */ /* 0x000fe20000300000 */
.L_x_2053:
[----:B------:R-:W-:-:S05]  /*26130*/  IMAD.MOV.U32 R0, RZ, RZ, 0x1 ;  /* 0x00000001ff007424 */ /* 0x000fca00078e00ff */
[----:B------:R-:W-:-:S04]  /*26140*/  SHF.L.U32 R0, R0, 0x1f, RZ ;  /* 0x0000001f00007819 */ /* 0x000fc800000006ff */
[----:B------:R-:W0:Y:S02]  /*26150*/  SYNCS.PHASECHK.TRANS64.TRYWAIT P0, [UR45+0x38840], R0 ;  /* 0x03884000ff0075a7 */ /* 0x000e24000800016d */
[----:B0-----:R-:W-:Y:S05]  /*26160*/  @!P0 BRA `(.L_x_2054) ;  /* 0x0000003800388947 */ /* 0x001fea0003800000 */
.L_x_2099:
[----:B------:R-:W-:Y:S01]  /*26170*/  SHF.R.S32.HI R30, RZ, 0x1f, R19 ;  /* 0x0000001fff1e7819 */ /* 0x000fe20000011413 */
[----:B------:R-:W-:Y:S01]  /*26180*/  ULDC.64 UR4, c[0x0][0x300] ;  /* 0x0000c00000047ab9 */ /* 0x000fe20000000a00 */
[----:B------:R-:W-:Y:S01]  /*26190*/  R2UR UR6, R24 ;  /* 0x00000000180672ca */ /* 0x000fe200000e0000 */
[C---:B0-----:R-:W-:Y:S01]  /*261a0*/  IMAD.WIDE.U32 R2, R19.reuse, UR4, RZ ;  /* 0x0000000413027c25 */ /* 0x041fe2000f8e00ff */
[----:B------:R-:W-:Y:S02]  /*261b0*/  SHF.R.U32.HI R8, RZ, 0x3, R6 ;  /* 0x00000003ff087819 */ /* 0x000fe40000011606 */
[----:B------:R-:W-:Y:S01]  /*261c0*/  LOP3.LUT R16, R16, 0xfffffffe, RZ, 0xc0, !PT ;  /* 0xfffffffe10107812 */ /* 0x000fe200078ec0ff */
[----:B------:R-:W-:Y:S01]  /*261d0*/  IMAD R0, R30, UR4, RZ ;  /* 0x000000041e007c24 */ /* 0x000fe2000f8e02ff */
[----:B------:R-:W-:Y:S01]  /*261e0*/  IADD3 R18, -R8, UR46, -R18 ;  /* 0x0000002e08127c10 */ /* 0x000fe2000fffe912 */
[----:B------:R-:W-:Y:S02]  /*261f0*/  IMAD.SHL.U32 R23, R6, 0x8, RZ ;  /* 0x0000000806177824 */ /* 0x000fe400078e00ff */
        /* <DEDUP_REMOVED lines=15> */
[----:B------:R-:W-:Y:S01]  /*262f0*/  VIADD R3, R3, UR4 ;  /* 0x0000000403037c36 */ /* 0x000fe20008000000 */
[----:B------:R-:W-:Y:S02]  /*26300*/  ULDC UR4, c[0x0][0x2f4] ;  /* 0x0000bd0000047ab9 */ /* 0x000fe40000000800 */
[----:B------:R-:W-:-:S02]  /*26310*/  ISETP.GE.AND P2, PT, R22, UR4, PT ;  /* 0x0000000416007c0c */ /* 0x000fc4000bf46270 */
[----:B------:R-:W-:Y:S02]  /*26320*/  LEA.HI.X R4, R2, UR7, R3, 0x1, P0 ;  /* 0x0000000702047c11 */ /* 0x000fe400080f0c03 */
[----:B------:R-:W-:Y:S02]  /*26330*/  LOP3.LUT R2, R5, 0x1c0, RZ, 0xc0, !PT ;  /* 0x000001c005027812 */ /* 0x000fe400078ec0ff */
[----:B------:R-:W-:Y:S02]  /*26340*/  ISETP.GE.AND P0, PT, R18, 0x1, PT ;  /* 0x000000011200780c */ /* 0x000fe40003f06270 */
[----:B------:R-:W-:-:S04]  /*26350*/  LOP3.LUT R2, R2, 0x38, R5, 0xf8, !PT ;  /* 0x0000003802027812 */ /* 0x000fc800078ef805 */
[----:B------:R-:W-:Y:S02]  /*26360*/  LOP3.LUT R2, R2, 0x38, R37, 0x78, !PT ;  /* 0x0000003802027812 */ /* 0x000fe400078e7825 */
[----:B------:R-:W-:Y:S02]  /*26370*/  @P2 LOP3.LUT R16, R16, 0x1, RZ, 0xfc, !PT ;  /* 0x0000000110102812 */ /* 0x000fe400078efcff */
        /* <DEDUP_REMOVED lines=25> */
.L_x_2109:
        /* <DEDUP_REMOVED lines=15> */
.L_x_2056:
[----:B------:R-:W-:Y:S01]  /*26600*/  SYNCS.ARRIVE.TRANS64.A1T0 RZ, [UR45+0x38830], RZ ;  /* 0x038830ffffff79a7 */ /* 0x000fe2000810002d */
[----:B------:R-:W-:Y:S05]  /*26610*/  WARPSYNC.ALL ;  /* 0x0000000000007948 */ /* 0x000fea0003800000 */
[----:B------:R-:W-:Y:S01]  /*26620*/  UIADD3 UR4, UR45, 0x20400, URZ ;  /* 0x000204002d047890 */ /* 0x000fe2000fffe03f */
[----:B------:R-:W-:Y:S03]  /*26630*/  BAR.SYNC.DEFER_BLOCKING 0x8, 0x100 ;  /* 0x0204000000007b1d */ /* 0x000fe60000010000 */
[----:B------:R-:W-:-:S06]  /*26640*/  ULOP3.LUT UP0, URZ, UR4, 0x3ff, URZ, 0xc0, !UPT ;  /* 0x000003ff043f7892 */ /* 0x000fcc000f80c03f */
[----:B------:R-:W-:-:S13]  /*26650*/  PLOP3.LUT P0, PT, PT, PT, UP0, 0x80, 0x0 ;  /* 0x000000000000781c */ /* 0x000fda0003f0f008 */
        /* <DEDUP_REMOVED lines=17> */
.L_x_2057:
[----:B------:R-:W0:Y:S01]  /*26770*/  S2R R20, SR_CTAID.Z ;  /* 0x0000000000147919 */ /* 0x000e220000002700 */
[----:B------:R-:W-:Y:S01]  /*26780*/  UISETP.NE.AND UP0, UPT, UR47, URZ, UPT ;  /* 0x0000003f2f00728c */ /* 0x000fe2000bf05270 */
[----:B------:R-:W-:Y:S01]  /*26790*/  VIADD R37, R31, UR40 ;  /* 0x000000281f257c36 */ /* 0x000fe20008000000 */
[----:B------:R-:W-:Y:S01]  /*267a0*/  R2UR UR6, R24 ;  /* 0x00000000180672ca */ /* 0x000fe200000e0000 */
[----:B------:R-:W-:Y:S01]  /*267b0*/  ULDC.64 UR8, c[0x0][0x2d8] ;  /* 0x0000b60000087ab9 */ /* 0x000fe20000000a00 */
[----:B------:R-:W1:Y:S01]  /*267c0*/  LDC R6, c[0x0][0x448] ;  /* 0x00011200ff067b82 */ /* 0x000e620000000800 */
[----:B------:R-:W-:Y:S01]  /*267d0*/  IMAD.MOV.U32 R0, RZ, RZ, R37 ;  /* 0x000000ffff007224 */ /* 0x000fe200078e0025 */
[----:B------:R-:W-:-:S05]  /*267e0*/  PLOP3.LUT P0, PT, PT, PT, UP0, 0x80, 0x0 ;  /* 0x000000000000781c */ /* 0x000fca0003f0f008 */
[----:B------:R-:W-:-:S04]  /*267f0*/  @UP0 ULDC UR4, c[0x0][0x44c] ;  /* 0x0001130000040ab9 */ /* 0x000fc80000000800 */
[----:B------:R-:W-:-:S04]  /*26800*/  UIMAD UR6, UR6, UR8, URZ ;  /* 0x00000008060672a4 */ /* 0x000fc8000f8e023f */
[----:B------:R-:W-:Y:S01]  /*26810*/  @P0 IMAD.HI.U32 R2, R37, UR4, RZ ;  /* 0x0000000425020c27 */ /* 0x000fe2000f8e00ff */
[----:B------:R-:W-:Y:S01]  /*26820*/  PLOP3.LUT P0, PT, PT, PT, UP0, 0x80, 0x0 ;  /* 0x000000000000781c */ /* 0x000fe20003f0f008 */
[----:B------:R-:W-:Y:S01]  /*26830*/  @UP0 ULDC UR4, c[0x0][0x450] ;  /* 0x0001140000040ab9 */ /* 0x000fe20000000800 */
[----:B------:R-:W-:Y:S01]  /*26840*/  UIMAD UR6, UR39, UR9, UR6 ;  /* 0x00000009270672a4 */ /* 0x000fe2000f8e0206 */
[----:B0-----:R-:W-:Y:S02]  /*26850*/  SHF.R.S32.HI R21, RZ, 0x1f, R20 ;  /* 0x0000001fff157819 */ /* 0x001fe40000011414 */
[----:B------:R-:W0:Y:S08]  /*26860*/  S2R R20, SR_CTAID.Z ;  /* 0x0000000000147919 */ /* 0x000e300000002700 */
[----:B------:R-:W-:Y:S01]  /*26870*/  @P0 SHF.R.U32.HI R0, RZ, UR4, R2 ;  /* 0x00000004ff000c19 */ /* 0x000fe20008011602 */
[----:B------:R-:W-:-:S04]  /*26880*/  UIMAD.WIDE.U32 UR4, UR39, UR8, URZ ;  /* 0x00000008270472a5 */ /* 0x000fc8000f8e003f */
[----:B------:R-:W-:Y:S02]  /*26890*/  UIADD3 UR6, UR5, UR6, URZ ;  /* 0x0000000605067290 */ /* 0x000fe4000fffe03f */
[----:B------:R-:W-:Y:S02]  /*268a0*/  IMAD.U32 R4, RZ, RZ, UR4 ;  /* 0x00000004ff047e24 */ /* 0x000fe4000f8e00ff */
[----:B------:R-:W-:Y:S01]  /*268b0*/  IMAD.U32 R5, RZ, RZ, UR5 ;  /* 0x00000005ff057e24 */ /* 0x000fe2000f8e00ff */
[----:B------:R-:W-:Y:S01]  /*268c0*/  ULDC.64 UR4, c[0x0][0x2e0] ;  /* 0x0000b80000047ab9 */ /* 0x000fe20000000a00 */
[----:B------:R-:W-:Y:S01]  /*268d0*/  IMAD.MOV.U32 R2, RZ, RZ, R4 ;  /* 0x000000ffff027224 */ /* 0x000fe200078e0004 */
[----:B------:R-:W-:Y:S01]  /*268e0*/  SHF.R.S32.HI R5, RZ, 0x1f, R0 ;  /* 0x0000001fff057819 */ /* 0x000fe20000011400 */
[----:B------:R-:W-:Y:S02]  /*268f0*/  IMAD.U32 R3, RZ, RZ, UR6 ;  /* 0x00000006ff037e24 */ /* 0x000fe4000f8e00ff */
[----:B------:R-:W-:-:S04]  /*26900*/  IMAD R4, R21, UR4, RZ ;  /* 0x0000000415047c24 */ /* 0x000fc8000f8e02ff */
[C---:B0-----:R-:W-:Y:S02]  /*26910*/  IMAD R4, R20.reuse, UR5, R4 ;  /* 0x0000000514047c24 */ /* 0x041fe4000f8e0204 */
[----:B------:R-:W-:Y:S01]  /*26920*/  IMAD.WIDE.U32 R2, R20, UR4, R2 ;  /* 0x0000000414027c25 */ /* 0x000fe2000f8e0002 */
[----:B------:R-:W-:Y:S01]  /*26930*/  ULDC.64 UR4, c[0x0][0x2d0] ;  /* 0x0000b40000047ab9 */ /* 0x000fe20000000a00 */
[----:B------:R-:W0:Y:S02]  /*26940*/  S2R R20, SR_TID.X ;  /* 0x0000000000147919 */ /* 0x000e240000002100 */
[----:B------:R-:W-:Y:S02]  /*26950*/  IMAD.IADD R3, R3, 0x1, R4 ;  /* 0x0000000103037824 */ /* 0x000fe400078e0204 */
[----:B------:R-:W-:Y:S02]  /*26960*/  IMAD.MOV R4, RZ, RZ, -R0 ;  /* 0x000000ffff047224 */ /* 0x000fe400078e0a00 */
[----:B------:R-:W-:-:S02]  /*26970*/  IMAD R5, R5, UR4, RZ ;  /* 0x0000000405057c24 */ /* 0x000fc4000f8e02ff */
[----:B-1----:R-:W-:Y:S02]  /*26980*/  IMAD R4, R6, R4, R37 ;  /* 0x0000000406047224 */ /* 0x002fe400078e0225 */
[C---:B------:R-:W-:Y:S02]  /*26990*/  IMAD R5, R0.reuse, UR5, R5 ;  /* 0x0000000500057c24 */ /* 0x040fe4000f8e0205 */
[----:B------:R-:W-:Y:S01]  /*269a0*/  IMAD.WIDE.U32 R2, R0, UR4, R2 ;  /* 0x0000000400027c25 */ /* 0x000fe2000f8e0002 */
[----:B------:R-:W-:Y:S01]  /*269b0*/  SHF.R.S32.HI R0, RZ, 0x1f, R4 ;  /* 0x0000001fff007819 */ /* 0x000fe20000011404 */
[----:B------:R-:W-:Y:S02]  /*269c0*/  ULDC.64 UR4, c[0x0][0x2c8] ;  /* 0x0000b20000047ab9 */ /* 0x000fe40000000a00 */
[----:B------:R-:W-:Y:S02]  /*269d0*/  IMAD.IADD R3, R3, 0x1, R5 ;  /* 0x0000000103037824 */ /* 0x000fe400078e0205 */
[----:B------:R-:W-:-:S02]  /*269e0*/  IMAD R0, R0, UR4, RZ ;  /* 0x0000000400007c24 */ /* 0x000fc4000f8e02ff */
[----:B------:R-:W-:-:S04]  /*269f0*/  IMAD.WIDE.U32 R2, R4, UR4, R2 ;  /* 0x0000000404027c25 */ /* 0x000fc8000f8e0002 */
[----:B------:R-:W-:Y:S01]  /*26a00*/  IMAD R0, R4, UR5, R0 ;  /* 0x0000000504007c24 */ /* 0x000fe2000f8e0200 */
[----:B------:R-:W-:-:S03]  /*26a10*/  ULDC.64 UR4, c[0x0][0x280] ;  /* 0x0000a00000047ab9 */ /* 0x000fc60000000a00 */
[----:B------:R-:W-:Y:S01]  /*26a20*/  IMAD.IADD R3, R3, 0x1, R0 ;  /* 0x0000000103037824 */ /* 0x000fe200078e0200 */
[----:B------:R-:W-:Y:S01]  /*26a30*/  LEA R0, P0, R2, UR4, 0x1 ;  /* 0x0000000402007c11 */ /* 0x000fe2000f8008ff */
[----:B------:R-:W-:Y:S01]  /*26a40*/  ULDC UR4, c[0x0][0x2b8] ;  /* 0x0000ae0000047ab9 */ /* 0x000fe20000000800 */
[----:B0-----:R-:W-:Y:S02]  /*26a50*/  LOP3.LUT R20, R20, 0x7f, RZ, 0xc0, !PT ;  /* 0x0000007f14147812 */ /* 0x001fe400078ec0ff */
[----:B------:R-:W-:Y:S01]  /*26a60*/  LEA.HI.X R4, R2, UR5, R3, 0x1, P0 ;  /* 0x0000000502047c11 */ /* 0x000fe200080f0c03 */
[----:B------:R-:W-:Y:S01]  /*26a70*/  UMOV UR5, 0xffffffff ;  /* 0xffffffff00057882 */ /* 0x000fe20000000000 */
[----:B------:R-:W-:Y:S02]  /*26a80*/  ISETP.GE.AND P0, PT, R22, UR4, PT ;  /* 0x0000000416007c0c */ /* 0x000fe4000bf06270 */
[----:B------:R-:W-:Y:S01]  /*26a90*/  SHF.R.U32.HI R20, RZ, 0x3, R20 ;  /* 0x00000003ff147819 */ /* 0x000fe20000011614 */
[----:B------:R-:W-:Y:S10]  /*26aa0*/  BRA.DIV UR5, `(.L_x_2058) ;  /* 0x0000003605207947 */ /* 0x000ff4000b800000 */
[----:B------:R-:W0:Y:S01]  /*26ab0*/  SHFL.IDX PT, R3, R0, RZ, 0x181f ;  /* 0x00181fff00037589 */ /* 0x000e2200000e0000 */
[----:B------:R-:W-:Y:S01]  /*26ac0*/  ULDC UR4, c[0x0][0x288] ;  /* 0x0000a20000047ab9 */ /* 0x000fe20000000800 */
[----:B------:R-:W-:Y:S01]  /*26ad0*/  LOP3.LUT R16, R16, 0xfffffeff, RZ, 0xc0, !PT ;  /* 0xfffffeff10107812 */ /* 0x000fe200078ec0ff */
[----:B------:R-:W-:Y:S01]  /*26ae0*/  IMAD R5, R6, UR4, RZ ;  /* 0x0000000406057c24 */ /* 0x000fe2000f8e02ff */
[----:B------:R-:W1:Y:S01]  /*26af0*/  SHFL.IDX PT, R2, R4, RZ, 0x181f ;  /* 0x00181fff04027589 */ /* 0x000e6200000e0000 */
[----:B------:R-:W-:-:S03]  /*26b00*/  VIADD R6, R20, UR40 ;  /* 0x0000002814067c36 */ /* 0x000fc60008000000 */
[----:B------:R-:W-:Y:S02]  /*26b10*/  SHFL.IDX PT, R14, R0, 0x3, 0x181f ;  /* 0x00781f00000e7f89 */ /* 0x000fe400000e0000 */
[----:B------:R-:W-:-:S13]  /*26b20*/  ISETP.GE.AND P2, PT, R6, R5, PT ;  /* 0x000000050600720c */ /* 0x000fda0003f46270 */
[----:B------:R-:W-:Y:S02]  /*26b30*/  @!P2 LEA R7, R23, UR45, 0x1 ;  /* 0x0000002d1707ac11 */ /* 0x000fe4000f8e08ff */
[----:B0-----:R-:W-:Y:S02]  /*26b40*/  @!P2 LEA R3, P1, R22, R3, 0x1 ;  /* 0x000000031603a211 */ /* 0x001fe400078208ff */
[----:B------:R-:W-:-:S03]  /*26b50*/  @P2 LOP3.LUT R16, R16, 0x100, RZ, 0xfc, !PT ;  /* 0x0000010010102812 */ /* 0x000fc600078efcff */
[----:B-1----:R-:W-:Y:S01]  /*26b60*/  @!P2 IMAD.X R2, RZ, RZ, R2, P1 ;  /* 0x000000ffff02a224 */ /* 0x002fe200008e0602 */
[----:B------:R-:W-:-:S04]  /*26b70*/  LOP3.LUT R16, R16, 0xffffff7f, RZ, 0xc0, !PT ;  /* 0xffffff7f10107812 */ /* 0x000fc800078ec0ff */
[----:B------:R-:W-:-:S04]  /*26b80*/  @!P2 LOP3.LUT R3, R3, R2, RZ, 0x3c, !PT ;  /* 0x000000020303a212 */ /* 0x000fc800078e3cff */
[----:B------:R-:W-:-:S04]  /*26b90*/  @!P2 LOP3.LUT R2, R3, R2, RZ, 0x3c, !PT ;  /* 0x000000020302a212 */ /* 0x000fc800078e3cff */
[----:B------:R-:W-:-:S05]  /*26ba0*/  @!P2 LOP3.LUT R3, R3, R2, RZ, 0x3c, !PT ;  /* 0x000000020303a212 */ /* 0x000fca00078e3cff */
[----:B------:R0:W-:Y:S04]  /*26bb0*/  @!P2 LDGSTS.E.BYPASS.LTC128B.128 [R7+0x20400], desc[UR36][R2.64], !P0 ;  /* 0x204000000207afae */ /* 0x0001e8000c101d64 */
[----:B0-----:R-:W0:Y:S01]  /*26bc0*/  SHFL.IDX PT, R3, R0, 0x1, 0x181f ;  /* 0x00381f0000037f89 */ /* 0x001e2200000e0000 */
[----:B------:R-:W-:-:S03]  /*26bd0*/  VIADD R7, R6, 0x10 ;  /* 0x0000001006077836 */ /* 0x000fc60000000000 */
[----:B------:R-:W1:Y:S02]  /*26be0*/  SHFL.IDX PT, R2, R4, 0x1, 0x181f ;  /* 0x00381f0004027f89 */ /* 0x000e6400000e0000 */
[----:B------:R-:W-:-:S13]  /*26bf0*/  ISETP.GE.AND P2, PT, R7, R5, PT ;  /* 0x000000050700720c */ /* 0x000fda0003f46270 */
[----:B------:R-:W-:Y:S02]  /*26c00*/  @!P2 LEA R7, R23, UR45, 0x1 ;  /* 0x0000002d1707ac11 */ /* 0x000fe4000f8e08ff */
[----:B------:R-:W-:Y:S02]  /*26c10*/  @P2 LOP3.LUT R16, R16, 0x80, RZ, 0xfc, !PT ;  /* 0x0000008010102812 */ /* 0x000fe400078efcff */
[----:B0-----:R-:W-:Y:S02]  /*26c20*/  @!P2 LEA R3, P1, R22, R3, 0x1 ;  /* 0x000000031603a211 */ /* 0x001fe400078208ff */
[----:B------:R-:W-:-:S03]  /*26c30*/  LOP3.LUT R16, R16, 0xffffffbf, RZ, 0xc0, !PT ;  /* 0xffffffbf10107812 */ /* 0x000fc600078ec0ff */
[----:B-1----:R-:W-:-:S05]  /*26c40*/  @!P2 IMAD.X R2, RZ, RZ, R2, P1 ;  /* 0x000000ffff02a224 */ /* 0x002fca00008e0602 */
[----:B------:R-:W-:-:S04]  /*26c50*/  @!P2 LOP3.LUT R3, R3, R2, RZ, 0x3c, !PT ;  /* 0x000000020303a212 */ /* 0x000fc800078e3cff */
[----:B------:R-:W-:-:S04]  /*26c60*/  @!P2 LOP3.LUT R2, R3, R2, RZ, 0x3c, !PT ;  /* 0x000000020302a212 */ /* 0x000fc800078e3cff */
[----:B------:R-:W-:-:S05]  /*26c70*/  @!P2 LOP3.LUT R3, R3, R2, RZ, 0x3c, !PT ;  /* 0x000000020303a212 */ /* 0x000fca00078e3cff */
[----:B------:R0:W-:Y:S04]  /*26c80*/  @!P2 LDGSTS.E.BYPASS.LTC128B.128 [R7+0x20c00], desc[UR36][R2.64], !P0 ;  /* 0x20c000000207afae */ /* 0x0001e8000c101d64 */
[----:B0-----:R-:W0:Y:S01]  /*26c90*/  SHFL.IDX PT, R3, R0, 0x2, 0x181f ;  /* 0x00581f0000037f89 */ /* 0x001e2200000e0000 */
[----:B------:R-:W-:-:S03]  /*26ca0*/  VIADD R7, R6, 0x20 ;  /* 0x0000002006077836 */ /* 0x000fc60000000000 */
[----:B------:R-:W1:Y:S02]  /*26cb0*/  SHFL.IDX PT, R2, R4, 0x2, 0x181f ;  /* 0x00581f0004027f89 */ /* 0x000e6400000e0000 */
[----:B------:R-:W-:Y:S02]  /*26cc0*/  ISETP.GE.AND P2, PT, R7, R5, PT ;  /* 0x000000050700720c */ /* 0x000fe40003f46270 */
[----:B------:R-:W2:Y:S11]  /*26cd0*/  SHFL.IDX PT, R4, R4, 0x3, 0x181f ;  /* 0x00781f0004047f89 */ /* 0x000eb600000e0000 */
[----:B------:R-:W-:-:S02]  /*26ce0*/  @!P2 LEA R7, R23, UR45, 0x1 ;  /* 0x0000002d1707ac11 */ /* 0x000fc4000f8e08ff */
[----:B------:R-:W-:Y:S02]  /*26cf0*/  @P2 LOP3.LUT R16, R16, 0x40, RZ, 0xfc, !PT ;  /* 0x0000004010102812 */ /* 0x000fe400078efcff */
[----:B0-----:R-:W-:-:S05]  /*26d00*/  @!P2 LEA R3, P1, R22, R3, 0x1 ;  /* 0x000000031603a211 */ /* 0x001fca00078208ff */
[----:B-1----:R-:W-:-:S05]  /*26d10*/  @!P2 IMAD.X R2, RZ, RZ, R2, P1 ;  /* 0x000000ffff02a224 */ /* 0x002fca00008e0602 */
[----:B------:R-:W-:-:S04]  /*26d20*/  @!P2 LOP3.LUT R3, R3, R2, RZ, 0x3c, !PT ;  /* 0x000000020303a212 */ /* 0x000fc800078e3cff */
[----:B------:R-:W-:-:S04]  /*26d30*/  @!P2 LOP3.LUT R2, R3, R2, RZ, 0x3c, !PT ;  /* 0x000000020302a212 */ /* 0x000fc800078e3cff */
[----:B------:R-:W-:-:S05]  /*26d40*/  @!P2 LOP3.LUT R3, R3, R2, RZ, 0x3c, !PT ;  /* 0x000000020303a212 */ /* 0x000fca00078e3cff */
[----:B--2---:R0:W-:Y:S02]  /*26d50*/  @!P2 LDGSTS.E.BYPASS.LTC128B.128 [R7+0x21400], desc[UR36][R2.64], !P0 ;  /* 0x214000000207afae */ /* 0x0041e4000c101d64 */
.L_x_2118:
        /* <DEDUP_REMOVED lines=36> */
.L_x_2059:
[----:B------:R-:W-:Y:S01]  /*26fa0*/  UISETP.NE.AND UP0, UPT, UR47, URZ, UPT ;  /* 0x0000003f2f00728c */ /* 0x000fe2000bf05270 */
[----:B------:R-:W0:Y:S01]  /*26fb0*/  S2R R20, SR_CTAID.Z ;  /* 0x0000000000147919 */ /* 0x000e220000002700 */
[----:B------:R-:W-:Y:S01]  /*26fc0*/  R2UR UR6, R24 ;  /* 0x00000000180672ca */ /* 0x000fe200000e0000 */
[----:B------:R-:W-:Y:S01]  /*26fd0*/  ULDC.64 UR8, c[0x0][0x3d8] ;  /* 0x0000f60000087ab9 */ /* 0x000fe20000000a00 */
[----:B------:R-:W-:Y:S01]  /*26fe0*/  IMAD.MOV.U32 R0, RZ, RZ, R37 ;  /* 0x000000ffff007224 */ /* 0x000fe200078e0025 */
[C---:B------:R-:W-:Y:S02]  /*26ff0*/  LOP3.LUT R8, R22.reuse, 0x80, RZ, 0xfc, !PT ;  /* 0x0000008016087812 */ /* 0x040fe400078efcff */
[----:B------:R-:W-:Y:S02]  /*27000*/  PLOP3.LUT P0, PT, PT, PT, UP0, 0x80, 0x0 ;  /* 0x000000000000781c */ /* 0x000fe40003f0f008 */
[C---:B------:R-:W-:Y:S02]  /*27010*/  LOP3.LUT R7, R22.reuse, 0x40, RZ, 0xfc, !PT ;  /* 0x0000004016077812 */ /* 0x040fe400078efcff */
[----:B------:R-:W-:Y:S01]  /*27020*/  @UP0 ULDC UR4, c[0x0][0x44c] ;  /* 0x0001130000040ab9 */ /* 0x000fe20000000800 */
[----:B------:R-:W-:-:S02]  /*27030*/  LOP3.LUT R21, R22, 0x180, RZ, 0xfc, !PT ;  /* 0x0000018016157812 */ /* 0x000fc400078efcff */
[----:B------:R-:W-:Y:S01]  /*27040*/  LOP3.LUT R16, R16, 0xfffff7ff, RZ, 0xc0, !PT ;  /* 0xfffff7ff10107812 */ /* 0x000fe200078ec0ff */
[----:B------:R-:W-:-:S04]  /*27050*/  UIMAD UR6, UR6, UR8, URZ ;  /* 0x00000008060672a4 */ /* 0x000fc8000f8e023f */
[----:B------:R-:W-:Y:S01]  /*27060*/  UIMAD UR6, UR39, UR9, UR6 ;  /* 0x00000009270672a4 */ /* 0x000fe2000f8e0206 */
[----:B------:R-:W-:Y:S01]  /*27070*/  @P0 IMAD.HI.U32 R2, R37, UR4, RZ ;  /* 0x0000000425020c27 */ /* 0x000fe2000f8e00ff */
[----:B------:R-:W-:Y:S01]  /*27080*/  PLOP3.LUT P0, PT, PT, PT, UP0, 0x80, 0x0 ;  /* 0x000000000000781c */ /* 0x000fe20003f0f008 */
[----:B------:R-:W-:Y:S01]  /*27090*/  @UP0 ULDC UR4, c[0x0][0x450] ;  /* 0x0001140000040ab9 */ /* 0x000fe20000000800 */
[----:B0-----:R-:W-:-:S11]  /*270a0*/  SHF.R.S32.HI R20, RZ, 0x1f, R20 ;  /* 0x0000001fff147819 */ /* 0x001fd60000011414 */
[----:B------:R-:W-:Y:S01]  /*270b0*/  @P0 SHF.R.U32.HI R0, RZ, UR4, R2 ;  /* 0x00000004ff000c19 */ /* 0x000fe20008011602 */
[----:B------:R-:W-:-:S03]  /*270c0*/  UIMAD.WIDE.U32 UR4, UR39, UR8, URZ ;  /* 0x00000008270472a5 */ /* 0x000fc6000f8e003f */
[----:B------:R-:W-:Y:S01]  /*270d0*/  ULDC.64 UR8, c[0x0][0x3e0] ;  /* 0x0000f80000087ab9 */ /* 0x000fe20000000a00 */
[----:B------:R-:W-:Y:S01]  /*270e0*/  UIADD3 UR6, UR5, UR6, URZ ;  /* 0x0000000605067290 */ /* 0x000fe2000fffe03f */
[----:B------:R-:W-:Y:S02]  /*270f0*/  IMAD R6, R20, UR8, RZ ;  /* 0x0000000814067c24 */ /* 0x000fe4000f8e02ff */
[----:B------:R-:W0:Y:S01]  /*27100*/  S2R R20, SR_CTAID.Z ;  /* 0x0000000000147919 */ /* 0x000e220000002700 */
[----:B------:R-:W-:Y:S02]  /*27110*/  IMAD.U32 R4, RZ, RZ, UR4 ;  /* 0x00000004ff047e24 */ /* 0x000fe4000f8e00ff */
[----:B------:R-:W-:Y:S01]  /*27120*/  IMAD.U32 R3, RZ, RZ, UR6 ;  /* 0x00000006ff037e24 */ /* 0x000fe2000f8e00ff */
[----:B------:R-:W-:Y:S01]  /*27130*/  ULDC UR6, c[0x0][0x448] ;  /* 0x0001120000067ab9 */ /* 0x000fe20000000800 */
[----:B------:R-:W-:Y:S01]  /*27140*/  IMAD.MOV.U32 R2, RZ, RZ, R4 ;  /* 0x000000ffff027224 */ /* 0x000fe200078e0004 */
[----:B------:R-:W-:Y:S01]  /*27150*/  SHF.R.S32.HI R4, RZ, 0x1f, R0 ;  /* 0x0000001fff047819 */ /* 0x000fe20000011400 */
[----:B------:R-:W-:Y:S01]  /*27160*/  IMAD.U32 R5, RZ, RZ, UR5 ;  /* 0x00000005ff057e24 */ /* 0x000fe2000f8e00ff */
[----:B------:R-:W-:Y:S01]  /*27170*/  ULDC.64 UR4, c[0x0][0x3d0] ;  /* 0x0000f40000047ab9 */ /* 0x000fe20000000a00 */
[----:B0-----:R-:W-:-:S02]  /*27180*/  IMAD R5, R20, UR9, R6 ;  /* 0x0000000914057c24 */ /* 0x001fc4000f8e0206 */
[----:B------:R-:W-:Y:S01]  /*27190*/  IMAD.WIDE.U32 R2, R20, UR8, R2 ;  /* 0x0000000814027c25 */ /* 0x000fe2000f8e0002 */
[----:B------:R-:W-:-:S03]  /*271a0*/  LOP3.LUT R20, R22, 0x1c0, RZ, 0xfc, !PT ;  /* 0x000001c016147812 */ /* 0x000fc600078efcff */
[----:B------:R-:W-:Y:S02]  /*271b0*/  IMAD.MOV R6, RZ, RZ, -R0 ;  /* 0x000000ffff067224 */ /* 0x000fe400078e0a00 */
[----:B------:R-:W-:Y:S02]  /*271c0*/  IMAD.IADD R3, R3, 0x1, R5 ;  /* 0x0000000103037824 */ /* 0x000fe400078e0205 */
[----:B------:R-:W-:Y:S02]  /*271d0*/  IMAD R5, R4, UR4, RZ ;  /* 0x0000000404057c24 */ /* 0x000fe4000f8e02ff */
[----:B------:R-:W-:Y:S02]  /*271e0*/  IMAD R4, R6, UR6, R37 ;  /* 0x0000000606047c24 */ /* 0x000fe4000f8e0225 */
[C---:B------:R-:W-:Y:S02]  /*271f0*/  IMAD R5, R0.reuse, UR5, R5 ;  /* 0x0000000500057c24 */ /* 0x040fe4000f8e0205 */
[----:B------:R-:W-:Y:S01]  /*27200*/  IMAD.WIDE.U32 R2, R0, UR4, R2 ;  /* 0x0000000400027c25 */ /* 0x000fe2000f8e0002 */
[----:B------:R-:W-:Y:S01]  /*27210*/  SHF.R.S32.HI R0, RZ, 0x1f, R4 ;  /* 0x0000001fff007819 */ /* 0x000fe20000011404 */
[----:B------:R-:W-:-:S02]  /*27220*/  ULDC.64 UR4, c[0x0][0x3c8] ;  /* 0x0000f20000047ab9 */ /* 0x000fc40000000a00 */
[----:B------:R-:W-:Y:S02]  /*27230*/  IMAD.IADD R3, R3, 0x1, R5 ;  /* 0x0000000103037824 */ /* 0x000fe400078e0205 */
        /* <DEDUP_REMOVED lines=65> */
[C---:B------:R-:W-:Y:S01]  /*27650*/  LOP3.LUT P0, RZ, R16.reuse, 0x800, RZ, 0xc0, !PT ;  /* 0x0000080010ff7812 */ /* 0x040fe2000780c0ff */
        /* <DEDUP_REMOVED lines=24> */
[----:B0-----:R-:W-:-:S05]  /*277e0*/  @!P5 LEA R14, P0, R22, R14, 0x1 ;  /* 0x0000000e160ed211 */ /* 0x001fca00078008ff */
[----:B-1----:R-:W-:Y:S01]  /*277f0*/  @!P5 IMAD.X R7, RZ, RZ, R7, P0 ;  /* 0x000000ffff07d224 */ /* 0x002fe200000e0607 */
        /* <DEDUP_REMOVED lines=21> */
.L_x_2128:
        /* <DEDUP_REMOVED lines=24> */
.L_x_2062:
[----:B------:R-:W-:Y:S05]  /*27ad0*/  BSYNC B0 ;  /* 0x0000000000007941 */ /* 0x000fea0003800000 */
.L_x_2061:
        /* <DEDUP_REMOVED lines=9> */
.L_x_2129:
[----:B------:R-:W-:-:S13]  /*27b70*/  ISETP.NE.AND P0, PT, R33, 0x3, PT ;  /* 0x000000032100780c */ /* 0x000fda0003f05270 */
[----:B------:R-:W-:Y:S05]  /*27b80*/  @!P0 BRA `(.L_x_2064) ;  /* 0x0000000000048947 */ /* 0x000fea0003800000 */
[----:B------:R-:W-:Y:S01]  /*27b90*/  BPT.TRAP 0x1 ;  /* 0x000000040000795c */ /* 0x000fe20000300000 */
.L_x_2064:
[----:B------:R-:W2:Y:S02]  /*27ba0*/  SYNCS.PHASECHK.TRANS64.TRYWAIT P0, [UR45+0x38860], R0 ;  /* 0x03886000ff0075a7 */ /* 0x000ea4000800016d */
[----:B--2---:R-:W-:Y:S05]  /*27bb0*/  @!P0 BRA `(.L_x_2065) ;  /* 0x00000030009c8947 */ /* 0x004fea0003800000 */
.L_x_2130:
        /* <DEDUP_REMOVED lines=23> */
[----:B------:R-:W-:Y:S01]  /*27d30*/  IMAD.SHL.U32 R0, R22, 0x2, RZ ;  /* 0x0000000216007824 */ /* 0x000fe200078e00ff */
[----:B------:R-:W-:Y:S02]  /*27d40*/  LOP3.LUT R4, R17, 0x1, RZ, 0xc0, !PT ;  /* 0x0000000111047812 */ /* 0x000fe400078ec0ff */
        /* <DEDUP_REMOVED lines=80> */
.L_x_2140:
        /* <DEDUP_REMOVED lines=30> */
.L_x_2067:
        /* <DEDUP_REMOVED lines=13> */
[----:B------:R-:W-:Y:S01]  /*28500*/  LOP3.LUT R5, RZ, UR41, RZ, 0x33, !PT ;  /* 0x00000029ff057c12 */ /* 0x000fe2000f8e33ff */
[----:B------:R-:W-:Y:S01]  /*28510*/  IMAD.MOV.U32 R21, RZ, RZ, 0x1 ;  /* 0x00000001ff157424 */ /* 0x000fe200078e00ff */
[----:B------:R-:W-:Y:S02]  /*28520*/  LOP3.LUT R30, R34, 0x40, RZ, 0xc0, !PT ;  /* 0x00000040221e7812 */ /* 0x000fe400078ec0ff */
[----:B------:R-:W-:-:S02]  /*28530*/  LOP3.LUT R28, R17, 0x80, RZ, 0xc0, !PT ;  /* 0x00000080111c7812 */ /* 0x000fc400078ec0ff */
[----:B------:R-:W-:Y:S02]  /*28540*/  LOP3.LUT R2, RZ, UR4, RZ, 0x33, !PT ;  /* 0x00000004ff027c12 */ /* 0x000fe4000f8e33ff */
[----:B------:R-:W-:Y:S02]  /*28550*/  SHF.R.U32.HI R30, RZ, 0x2, R30 ;  /* 0x00000002ff1e7819 */ /* 0x000fe4000001161e */
[----:B------:R-:W-:Y:S02]  /*28560*/  VIADDMNMX R2, R2, -UR43, R3, !PT ;  /* 0x8000002b02027c46 */ /* 0x000fe4000f800103 */
[----:B------:R-:W-:Y:S02]  /*28570*/  SHF.R.U32.HI R28, RZ, 0x3, R28 ;  /* 0x00000003ff1c7819 */ /* 0x000fe4000001161c */
[----:B------:R-:W-:-:S04]  /*28580*/  VIMNMX R2, R2, R5, !PT ;  /* 0x0000000502027248 */ /* 0x000fc80007fe0100 */
[----:B------:R-:W-:Y:S01]  /*28590*/  IADD3 R22, -R2, -0x2, RZ ;  /* 0xfffffffe02167810 */ /* 0x000fe20007ffe1ff */
[----:B0-----:R-:W-:Y:S01]  /*285a0*/  IMAD.SHL.U32 R6, R6, 0x10, RZ ;  /* 0x0000001006067824 */ /* 0x001fe200078e00ff */
[----:B-1----:R-:W-:-:S04]  /*285b0*/  LOP3.LUT R7, R7, 0x7f, RZ, 0xc0, !PT ;  /* 0x0000007f07077812 */ /* 0x002fc800078ec0ff */
[----:B------:R-:W-:Y:S02]  /*285c0*/  LOP3.LUT R6, R6, 0x70, RZ, 0xc0, !PT ;  /* 0x0000007006067812 */ /* 0x000fe400078ec0ff */
[----:B------:R-:W-:-:S04]  /*285d0*/  SHF.R.U32.HI R7, RZ, 0x3, R7 ;  /* 0x00000003ff077819 */ /* 0x000fc80000011607 */
[----:B------:R-:W-:-:S05]  /*285e0*/  IADD3 R29, R6, R29, R7 ;  /* 0x0000001d061d7210 */ /* 0x000fca0007ffe007 */
[----:B------:R-:W-:-:S04]  /*285f0*/  VIADD R29, R29, 0xffffff40 ;  /* 0xffffff401d1d7836 */ /* 0x000fc80000000000 */
[----:B------:R-:W-:-:S07]  /*28600*/  IMAD R9, R2, -0x40, R29 ;  /* 0xffffffc002097824 */ /* 0x000fce00078e021d */
.L_x_2083:
        /* <DEDUP_REMOVED lines=22> */
.L_x_2070:
[----:B------:R-:W-:Y:S05]  /*28770*/  BSYNC B1 ;  /* 0x0000000000017941 */ /* 0x000fea0003800000 */
.L_x_2069:
[----:B------:R-:W-:-:S13]  /*28780*/  ISETP.NE.AND P0, PT, R33, 0x3, PT ;  /* 0x000000032100780c */ /* 0x000fda0003f05270 */
[----:B------:R-:W-:Y:S05]  /*28790*/  @!P0 BRA `(.L_x_2071) ;  /* 0x0000000000048947 */ /* 0x000fea0003800000 */
[----:B------:R-:W-:Y:S01]  /*287a0*/  BPT.TRAP 0x1 ;  /* 0x000000040000795c */ /* 0x000fe20000300000 */
.L_x_2071:
[----:B------:R-:W-:Y:S01]  /*287b0*/  LEA R10, R8, UR45, 0x3 ;  /* 0x0000002d080a7c11 */ /* 0x000fe2000f8e18ff */
[----:B------:R-:W-:Y:S01]  /*287c0*/  BSSY B1, `(.L_x_2072) ;  /* 0x0000004000017945 */ /* 0x000fe20003800000 */
[----:B------:R-:W-:-:S04]  /*287d0*/  SHF.L.U32 R20, R21, 0x1f, RZ ;  /* 0x0000001f15147819 */ /* 0x000fc800000006ff */
[----:B------:R-:W1:Y:S02]  /*287e0*/  SYNCS.PHASECHK.TRANS64.TRYWAIT P0, [R10+URZ+0x38840], R20 ;  /* 0x038840140a0075a7 */ /* 0x000e64000800017f */
[----:B-1----:R-:W-:Y:S05]  /*287f0*/  @!P0 BRA `(.L_x_2073) ;  /* 0x0000002c00b48947 */ /* 0x002fea0003800000 */
.L_x_2141:
[----:B------:R-:W-:Y:S05]  /*28800*/  BSYNC B1 ;  /* 0x0000000000017941 */ /* 0x000fea0003800000 */
.L_x_2072:
        /* <DEDUP_REMOVED lines=47> */
.L_x_2151:
        /* <DEDUP_REMOVED lines=8> */
.L_x_2075:
        /* <DEDUP_REMOVED lines=10> */
.L_x_2076:
[----:B------:R2:W-:Y:S01]  /*28c20*/  SYNCS.ARRIVE.TRANS64.A1T0 RZ, [R10+URZ+0x38830], RZ ;  /* 0x038830ff0aff79a7 */ /* 0x0005e2000810003f */
[----:B------:R-:W-:Y:S05]  /*28c30*/  @!P2 BRA `(.L_x_2077) ;  /* 0x000000000004a947 */ /* 0x000fea0003800000 */
[----:B------:R-:W-:Y:S01]  /*28c40*/  BPT.TRAP 0x1 ;  /* 0x000000040000795c */ /* 0x000fe20000300000 */
.L_x_2077:
[----:B------:R-:W3:Y:S01]  /*28c50*/  SYNCS.PHASECHK.TRANS64.TRYWAIT P0, [R10+URZ+0x38860], R20 ;  /* 0x038860140a0075a7 */ /* 0x000ee2000800017f */
[----:B------:R-:W-:Y:S04]  /*28c60*/  BSSY B1, `(.L_x_2078) ;  /* 0x0000002000017945 */ /* 0x000fe80003800000 */
[----:B---3--:R-:W-:Y:S05]  /*28c70*/  @!P0 BRA `(.L_x_2079) ;  /* 0x0000002c00b48947 */ /* 0x008fea0003800000 */
.L_x_2152:
[----:B------:R-:W-:Y:S05]  /*28c80*/  BSYNC B1 ;  /* 0x0000000000017941 */ /* 0x000fea0003800000 */
.L_x_2078:
        /* <DEDUP_REMOVED lines=16> */
[----:B------:R-:W-:Y:S02]  /*28d90*/  IMAD.IADD R3, R3, 0x1, R7 ;  /* 0x0000000103037824 */ /* 0x000fe400078e0207 */
        /* <DEDUP_REMOVED lines=60> */
.L_x_2162:
        /* <DEDUP_REMOVED lines=20> */
.L_x_2081:
        /* <DEDUP_REMOVED lines=10> */
.L_x_2082:
[----:B------:R-:W-:Y:S01]  /*29340*/  VIADD R8, R8, 0x1 ;  /* 0x0000000108087836 */ /* 0x000fe20000000000 */
[----:B------:R1:W-:Y:S01]  /*29350*/  SYNCS.ARRIVE.TRANS64.A1T0 RZ, [R10+URZ+0x38850], RZ ;  /* 0x038850ff0aff79a7 */ /* 0x0003e2000810003f */
[----:B------:R-:W-:Y:S02]  /*29360*/  VIADD R22, R22, 0xffffffff ;  /* 0xffffffff16167836 */ /* 0x000fe40000000000 */
[----:B------:R-:W-:Y:S01]  /*29370*/  VIADD R9, R9, 0xffffffc0 ;  /* 0xffffffc009097836 */ /* 0x000fe20000000000 */
[----:B------:R-:W-:-:S04]  /*29380*/  ISETP.NE.AND P0, PT, R8, 0x2, PT ;  /* 0x000000020800780c */ /* 0x000fc80003f05270 */
[----:B------:R-:W-:Y:S02]  /*29390*/  SEL R8, R8, RZ, P0 ;  /* 0x000000ff08087207 */ /* 0x000fe40000000000 */
[----:B0-----:R-:W-:Y:S02]  /*293a0*/  SEL R2, RZ, 0x1, P0 ;  /* 0x00000001ff027807 */ /* 0x001fe40000000000 */
[----:B------:R-:W-:Y:S02]  /*293b0*/  ISETP.GT.AND P0, PT, R22, UR48, PT ;  /* 0x0000003016007c0c */ /* 0x000fe4000bf04270 */
[----:B------:R-:W-:-:S11]  /*293c0*/  LOP3.LUT R21, R21, R2, RZ, 0x3c, !PT ;  /* 0x0000000215157212 */ /* 0x000fd600078e3cff */
[----:B-1----:R-:W-:Y:S05]  /*293d0*/  @P0 BRA `(.L_x_2083) ;  /* 0xfffffff0008c0947 */ /* 0x002fea000383ffff */
.L_x_2068:
[----:B------:R-:W-:Y:S05]  /*293e0*/  BSYNC B0 ;  /* 0x0000000000007941 */ /* 0x000fea0003800000 */
.L_x_2041:
[----:B------:R-:W0:Y:S01]  /*293f0*/  S2R R3, SR_CgaCtaId ;  /* 0x0000000000037919 */ /* 0x000e220000008800 */
[----:B------:R-:W-:Y:S01]  /*29400*/  MOV R0, 0x400 ;  /* 0x0000040000007802 */ /* 0x000fe20000000f00 */
[----:B------:R-:W-:Y:S01]  /*29410*/  BSSY B0, `(.L_x_2084) ;  /* 0x0000005000007945 */ /* 0x000fe20003800000 */
[----:B------:R-:W-:Y:S02]  /*29420*/  SHF.L.U32 R4, R4, 0x1f, RZ ;  /* 0x0000001f04047819 */ /* 0x000fe400000006ff */
[----:B0-----:R-:W-:-:S04]  /*29430*/  LEA R5, R3, R0, 0x18 ;  /* 0x0000000003057211 */ /* 0x001fc800078ec0ff */
[----:B------:R-:W0:Y:S02]  /*29440*/  SYNCS.PHASECHK.TRANS64.TRYWAIT P0, [R5+URZ+0x38820], R4 ;  /* 0x03882004050075a7 */ /* 0x000e24000800017f */
[----:B0-----:R-:W-:Y:S05]  /*29450*/  @!P0 BRA `(.L_x_2085) ;  /* 0x0000002c00948947 */ /* 0x001fea0003800000 */
.L_x_2163:
[----:B------:R-:W-:Y:S05]  /*29460*/  BSYNC B0 ;  /* 0x0000000000007941 */ /* 0x000fea0003800000 */
.L_x_2084:
[----:B------:R-:W-:-:S03]  /*29470*/  UMOV UR4, 0xffffffff ;  /* 0xffffffff00047882 */ /* 0x000fc60000000000 */
[----:B------:R-:W-:Y:S05]  /*29480*/  BRA.DIV UR4, `(.L_x_2086) ;  /* 0x0000002e049c7947 */ /* 0x000fea000b800000 */
[----:B------:R-:W1:Y:S02]  /*29490*/  S2R R0, SR_TID.X ;  /* 0x0000000000007919 */ /* 0x000e640000002100 */
[----:B-1----:R-:W-:-:S04]  /*294a0*/  SHF.R.U32.HI R0, RZ, 0x5, R0 ;  /* 0x00000005ff007819 */ /* 0x002fc80000011600 */
[----:B------:R-:W-:-:S05]  /*294b0*/  LOP3.LUT R0, R0, 0x3, RZ, 0xc0, !PT ;  /* 0x0000000300007812 */ /* 0x000fca00078ec0ff */
[----:B------:R1:W3:Y:S02]  /*294c0*/  SHFL.IDX PT, R14, R0, RZ, 0x1f ;  /* 0x00001fff000e7589 */ /* 0x0002e400000e0000 */
.L_x_2166:
[----:B---3--:R-:W-:-:S13]  /*294d0*/  ISETP.NE.AND P0, PT, R14, RZ, PT ;  /* 0x000000ff0e00720c */ /* 0x008fda0003f05270 */
[----:B------:R-:W-:Y:S05]  /*294e0*/  @P0 BRA `(.L_x_1905) ;  /* 0x0000000000880947 */ /* 0x000fea0003800000 */
[----:B------:R-:W-:-:S03]  /*294f0*/  UMOV UR4, 0xffffffff ;  /* 0xffffffff00047882 */ /* 0x000fc60000000000 */
[----:B------:R-:W-:Y:S05]  /*29500*/  BRA.DIV UR4, `(.L_x_2087) ;  /* 0x0000002e04b07947 */ /* 0x000fea000b800000 */
[----:B------:R-:W-:-:S13]  /*29510*/  ELECT P6, URZ, PT ;  /* 0x00000000003f782f */ /* 0x000fda00038c0000 */
.L_x_2169:
[----:B------:R-:W-:Y:S05]  /*29520*/  @!P6 BRA `(.L_x_1905) ;  /* 0x000000000078e947 */ /* 0x000fea0003800000 */
[----:B------:R-:W-:-:S06]  /*29530*/  ULOP3.LUT UR4, UR61, 0x2, URZ, 0xfc, !UPT ;  /* 0x000000023d047892 */ /* 0x000fcc000f8efc3f */
[----:B-1----:R-:W-:-:S05]  /*29540*/  IMAD.U32 R0, RZ, RZ, UR4 ;  /* 0x00000004ff007e24 */ /* 0x002fca000f8e00ff */
[----:B------:R-:W-:-:S13]  /*29550*/  ISETP.NE.AND P0, PT, R0, 0x3, PT ;  /* 0x000000030000780c */ /* 0x000fda0003f05270 */
[----:B------:R-:W-:Y:S05]  /*29560*/  @!P0 BRA `(.L_x_2088) ;  /* 0x0000000000048947 */ /* 0x000fea0003800000 */
[----:B------:R-:W-:Y:S01]  /*29570*/  BPT.TRAP 0x1 ;  /* 0x000000040000795c */ /* 0x000fe20000300000 */
.L_x_2088:
[C---:B------:R-:W-:Y:S01]  /*29580*/  IMAD R3, R8.reuse, 0x8, R5 ;  /* 0x0000000808037824 */ /* 0x040fe200078e0205 */
[----:B------:R-:W-:Y:S01]  /*29590*/  SHF.L.U32 R2, R21, 0x1f, RZ ;  /* 0x0000001f15027819 */ /* 0x000fe200000006ff */
[----:B------:R-:W-:-:S03]  /*295a0*/  VIADD R8, R8, 0x1 ;  /* 0x0000000108087836 */ /* 0x000fc60000000000 */
[----:B------:R-:W1:Y:S02]  /*295b0*/  SYNCS.PHASECHK.TRANS64.TRYWAIT P1, [R3+URZ+0x38840], R2 ;  /* 0x03884002030075a7 */ /* 0x000e64000802017f */
[----:B------:R-:W-:-:S04]  /*295c0*/  ISETP.NE.AND P2, PT, R8, 0x2, PT ;  /* 0x000000020800780c */ /* 0x000fc80003f45270 */
[----:B------:R-:W-:Y:S01]  /*295d0*/  SEL R0, RZ, 0x1, P2 ;  /* 0x00000001ff007807 */ /* 0x000fe20001000000 */
[----:B-1----:R-:W-:Y:S08]  /*295e0*/  @!P1 BRA `(.L_x_2089) ;  /* 0x0000002c00989947 */ /* 0x002ff00003800000 */
.L_x_2170:
[----:B------:R-:W-:Y:S02]  /*295f0*/  SEL R8, R8, RZ, P2 ;  /* 0x000000ff08087207 */ /* 0x000fe40001000000 */
[----:B------:R-:W-:Y:S01]  /*29600*/  LOP3.LUT R0, R21, R0, RZ, 0x3c, !PT ;  /* 0x0000000015007212 */ /* 0x000fe200078e3cff */
[----:B------:R-:W-:Y:S06]  /*29610*/  @!P0 BRA `(.L_x_2090) ;  /* 0x0000000000048947 */ /* 0x000fec0003800000 */
[----:B------:R-:W-:Y:S01]  /*29620*/  BPT.TRAP 0x1 ;  /* 0x000000040000795c */ /* 0x000fe20000300000 */
.L_x_2090:
[----:B0-----:R-:W-:Y:S01]  /*29630*/  IMAD R5, R8, 0x8, R5 ;  /* 0x0000000808057824 */ /* 0x001fe200078e0205 */
[----:B------:R-:W-:-:S04]  /*29640*/  SHF.L.U32 R0, R0, 0x1f, RZ ;  /* 0x0000001f00007819 */ /* 0x000fc800000006ff */
[----:B------:R-:W0:Y:S02]  /*29650*/  SYNCS.PHASECHK.TRANS64.TRYWAIT P1, [R5+URZ+0x38840], R0 ;  /* 0x03884000050075a7 */ /* 0x000e24000802017f */
[----:B0-----:R-:W-:Y:S05]  /*29660*/  @!P1 BRA `(.L_x_2091) ;  /* 0x0000002c008c9947 */ /* 0x001fea0003800000 */
.L_x_2171:
[----:B------:R-:W-:Y:S05]  /*29670*/  @!P0 BRA `(.L_x_2092) ;  /* 0x0000000000048947 */ /* 0x000fea0003800000 */
[----:B------:R-:W-:Y:S01]  /*29680*/  BPT.TRAP 0x1 ;  /* 0x000000040000795c */ /* 0x000fe20000300000 */
.L_x_2092:
[----:B------:R-:W3:Y:S02]  /*29690*/  SYNCS.PHASECHK.TRANS64.TRYWAIT P1, [R3+URZ+0x38860], R2 ;  /* 0x03886002030075a7 */ /* 0x000ee4000802017f */
[----:B---3--:R-:W-:Y:S05]  /*296a0*/  @!P1 BRA `(.L_x_2093) ;  /* 0x0000002c00909947 */ /* 0x008fea0003800000 */
.L_x_2172:
[----:B------:R-:W-:Y:S05]  /*296b0*/  @!P0 BRA `(.L_x_2094) ;  /* 0x0000000000048947 */ /* 0x000fea0003800000 */
[----:B------:R-:W-:Y:S01]  /*296c0*/  BPT.TRAP 0x1 ;  /* 0x000000040000795c */ /* 0x000fe20000300000 */
.L_x_2094:
[----:B----4-:R4:W0:Y:S02]  /*296d0*/  SYNCS.PHASECHK.TRANS64.TRYWAIT P0, [R5+URZ+0x38860], R0 ;  /* 0x03886000050075a7 */ /* 0x010824000800017f */
[----:B0-----:R-:W-:Y:S05]  /*296e0*/  @!P0 NANOSLEEP.SYNCS 0x989680 ;  /* 0x009896800000895d */ /* 0x001fea0003900000 */
[----:B------:R-:W0:Y:S02]  /*296f0*/  @!P0 SYNCS.PHASECHK.TRANS64 P0, [R5+URZ+0x38860], R0 ;  /* 0x03886000050085a7 */ /* 0x000e24000800007f */
[----:B0-----:R-:W-:Y:S05]  /*29700*/  @!P0 BRA `(.L_x_2094) ;  /* 0xfffffffc00f08947 */ /* 0x001fea000383ffff */
.L_x_1905:
[----:B------:R-:W-:Y:S05]  /*29710*/  BSYNC B6 ;  /* 0x0000000000067941 */ /* 0x000fea0003800000 */
.L_x_1902:
[----:B------:R-:W-:Y:S05]  /*29720*/  EXIT ;  /* 0x000000000000794d */ /* 0x000fea0003800000 */
.L_x_1931:
[----:B0-----:R-:W-:-:S04]  /*29730*/  IMAD.U32 R3, RZ, RZ, UR43 ;  /* 0x0000002bff037e24 */ /* 0x001fc8000f8e00ff */
[----:B------:R0:W1:Y:S03]  /*29740*/  SYNCS.PHASECHK.TRANS64.TRYWAIT P0, [R3+URZ+0x38800], R0 ;  /* 0x03880000030075a7 */ /* 0x000066000800017f */
[----:B-1----:R-:W-:Y:S05]  /*29750*/  @!P0 NANOSLEEP.SYNCS 0x989680 ;  /* 0x009896800000895d */ /* 0x002fea0003900000 */
[----:B------:R-:W1:Y:S02]  /*29760*/  @!P0 SYNCS.PHASECHK.TRANS64 P0, [R3+URZ+0x38800], R0 ;  /* 0x03880000030085a7 */ /* 0x000e64000800007f */
[----:B-1----:R-:W-:Y:S05]  /*29770*/  @!P0 BRA `(.L_x_1931) ;  /* 0xfffffffc00ec8947 */ /* 0x002fea000383ffff */
[----:B------:R-:W-:Y:S05]  /*29780*/  BRA `(.L_x_2095) ;  /* 0xfffffe10002c7947 */ /* 0x000fea000383ffff */
.L_x_1938:
[----:B-1----:R1:W2:Y:S02]  /*29790*/  SYNCS.PHASECHK.TRANS64.TRYWAIT P0, [R12+URZ], R13 ;  /* 0x0000000d0c0075a7 */ /* 0x0022a4000800017f */
[----:B--2---:R-:W-:Y:S05]  /*297a0*/  @!P0 NANOSLEEP.SYNCS 0x989680 ;  /* 0x009896800000895d */ /* 0x004fea0003900000 */
[----:B------:R-:W2:Y:S02]  /*297b0*/  @!P0 SYNCS.PHASECHK.TRANS64 P0, [R12+URZ], R13 ;  /* 0x0000000d0c0085a7 */ /* 0x000ea4000800007f */
[----:B--2---:R-:W-:Y:S05]  /*297c0*/  @!P0 BRA `(.L_x_1938) ;  /* 0xfffffffc00f08947 */ /* 0x004fea000383ffff */
[----:B------:R-:W-:Y:S05]  /*297d0*/  BRA `(.L_x_1937) ;  /* 0xfffffe1400287947 */ /* 0x000fea000383ffff */
.L_x_1940:
[----:B0-----:R-:W-:-:S04]  /*297e0*/  IMAD.U32 R4, RZ, RZ, UR43 ;  /* 0x0000002bff047e24 */ /* 0x001fc8000f8e00ff */
[----:B------:R0:W1:Y:S03]  /*297f0*/  SYNCS.PHASECHK.TRANS64.TRYWAIT P0, [R4+URZ+0x38810], R3 ;  /* 0x03881003040075a7 */ /* 0x000066000800017f */
[----:B-1----:R-:W-:Y:S05]  /*29800*/  @!P0 NANOSLEEP.SYNCS 0x989680 ;  /* 0x009896800000895d */ /* 0x002fea0003900000 */
[----:B------:R-:W1:Y:S02]  /*29810*/  @!P0 SYNCS.PHASECHK.TRANS64 P0, [R4+URZ+0x38810], R3 ;  /* 0x03881003040085a7 */ /* 0x000e64000800007f */
[----:B-1----:R-:W-:Y:S05]  /*29820*/  @!P0 BRA `(.L_x_1940) ;  /* 0xfffffffc00ec8947 */ /* 0x002fea000383ffff */
[----:B------:R-:W-:Y:S05]  /*29830*/  BRA `(.L_x_2096) ;  /* 0xfffffe1400fc7947 */ /* 0x000fea000383ffff */
.L_x_1947:
[----:B-1----:R1:W2:Y:S02]  /*29840*/  SYNCS.PHASECHK.TRANS64.TRYWAIT P0, [R8+URZ], R9 ;  /* 0x00000009080075a7 */ /* 0x0022a4000800017f */
[----:B--2---:R-:W-:Y:S05]  /*29850*/  @!P0 NANOSLEEP.SYNCS 0x989680 ;  /* 0x009896800000895d */ /* 0x004fea0003900000 */
[----:B------:R-:W2:Y:S02]  /*29860*/  @!P0 SYNCS.PHASECHK.TRANS64 P0, [R8+URZ], R9 ;  /* 0x00000009080085a7 */ /* 0x000ea4000800007f */
[----:B--2---:R-:W-:Y:S05]  /*29870*/  @!P0 BRA `(.L_x_1947) ;  /* 0xfffffffc00f08947 */ /* 0x004fea000383ffff */
[----:B------:R-:W-:Y:S05]  /*29880*/  BRA `(.L_x_1946) ;  /* 0xfffffe1800407947 */ /* 0x000fea000383ffff */
.L_x_1981:
[----:B-1----:R1:W2:Y:S02]  /*29890*/  SYNCS.PHASECHK.TRANS64.TRYWAIT P0, [R6+URZ], R7 ;  /* 0x00000007060075a7 */ /* 0x0022a4000800017f */
[----:B--2---:R-:W-:Y:S05]  /*298a0*/  @!P0 NANOSLEEP.SYNCS 0x989680 ;  /* 0x009896800000895d */ /* 0x004fea0003900000 */
[----:B------:R-:W2:Y:S02]  /*298b0*/  @!P0 SYNCS.PHASECHK.TRANS64 P0, [R6+URZ], R7 ;  /* 0x00000007060085a7 */ /* 0x000ea4000800007f */
[----:B--2---:R-:W-:Y:S05]  /*298c0*/  @!P0 BRA `(.L_x_1981) ;  /* 0xfffffffc00f08947 */ /* 0x004fea000383ffff */
[----:B------:R-:W-:Y:S05]  /*298d0*/  BRA `(.L_x_1980) ;  /* 0xfffffe84002c7947 */ /* 0x000fea000383ffff */
.L_x_1988:
[----:B-1----:R1:W2:Y:S02]  /*298e0*/  SYNCS.PHASECHK.TRANS64.TRYWAIT P0, [R12+URZ], R13 ;  /* 0x0000000d0c0075a7 */ /* 0x0022a4000800017f */
[----:B--2---:R-:W-:Y:S05]  /*298f0*/  @!P0 NANOSLEEP.SYNCS 0x989680 ;  /* 0x009896800000895d */ /* 0x004fea0003900000 */
[----:B------:R-:W2:Y:S02]  /*29900*/  @!P0 SYNCS.PHASECHK.TRANS64 P0, [R12+URZ], R13 ;  /* 0x0000000d0c0085a7 */ /* 0x000ea4000800007f */
[----:B--2---:R-:W-:Y:S05]  /*29910*/  @!P0 BRA `(.L_x_1988) ;  /* 0xfffffffc00f08947 */ /* 0x004fea000383ffff */
[----:B------:R-:W-:Y:S05]  /*29920*/  BRA `(.L_x_1987) ;  /* 0xfffffe8800387947 */ /* 0x000fea000383ffff */
.L_x_2005:
[----:B-1----:R1:W2:Y:S02]  /*29930*/  SYNCS.PHASECHK.TRANS64.TRYWAIT P0, [R6+URZ], R7 ;  /* 0x00000007060075a7 */ /* 0x0022a4000800017f */
[----:B--2---:R-:W-:Y:S05]  /*29940*/  @!P0 NANOSLEEP.SYNCS 0x989680 ;  /* 0x009896800000895d */ /* 0x004fea0003900000 */
[----:B------:R-:W2:Y:S02]  /*29950*/  @!P0 SYNCS.PHASECHK.TRANS64 P0, [R6+URZ], R7 ;  /* 0x00000007060085a7 */ /* 0x000ea4000800007f */
[----:B--2---:R-:W-:Y:S05]  /*29960*/  @!P0 BRA `(.L_x_2005) ;  /* 0xfffffffc00f08947 */ /* 0x004fea000383ffff */
[----:B------:R-:W-:Y:S05]  /*29970*/  BRA `(.L_x_2004) ;  /* 0xfffffef400647947 */ /* 0x000fea000383ffff */
.L_x_2012:
[----:B-1----:R1:W2:Y:S02]  /*29980*/  SYNCS.PHASECHK.TRANS64.TRYWAIT P0, [R12+URZ], R13 ;  /* 0x0000000d0c0075a7 */ /* 0x0022a4000800017f */
[----:B--2---:R-:W-:Y:S05]  /*29990*/  @!P0 NANOSLEEP.SYNCS 0x989680 ;  /* 0x009896800000895d */ /* 0x004fea0003900000 */
[----:B------:R-:W2:Y:S02]  /*299a0*/  @!P0 SYNCS.PHASECHK.TRANS64 P0, [R12+URZ], R13 ;  /* 0x0000000d0c0085a7 */ /* 0x000ea4000800007f */
[----:B--2---:R-:W-:Y:S05]  /*299b0*/  @!P0 BRA `(.L_x_2012) ;  /* 0xfffffffc00f08947 */ /* 0x004fea000383ffff */
[----:B------:R-:W-:Y:S05]  /*299c0*/  BRA `(.L_x_2011) ;  /* 0xfffffef800707947 */ /* 0x000fea000383ffff */
.L_x_2052:
[----:B------:R-:W-:Y:S02]  /*299d0*/  IMAD.MOV.U32 R13, RZ, RZ, R23 ;  /* 0x000000ffff0d7224 */ /* 0x000fe400078e0017 */
[----:B------:R-:W-:Y:S02]  /*299e0*/  IMAD.MOV.U32 R12, RZ, RZ, RZ ;  /* 0x000000ffff0c7224 */ /* 0x000fe400078e00ff */
[----:B------:R-:W-:Y:S02]  /*299f0*/  IMAD.MOV.U32 R11, RZ, RZ, 0x1f ;  /* 0x0000001fff0b7424 */ /* 0x000fe400078e00ff */
[----:B------:R-:W-:-:S07]  /*29a00*/  IMAD.MOV.U32 R15, RZ, RZ, -0x1 ;  /* 0xffffffffff0f7424 */ /* 0x000fce00078e00ff */
[----:B------:R-:W-:Y:S05]  /*29a10*/  WARPSYNC.COLLECTIVE R15, `(.L_x_2097) ;  /* 0x000000000f087348 */ /* 0x000fea0003c00000 */
[----:B------:R0:W1:Y:S02]  /*29a20*/  SHFL.IDX P6, R14, R13, R12, R11 ;  /* 0x0000000c0d0e7389 */ /* 0x00006400000c000b */
[----:B01----:R-:W-:Y:S01]  /*29a30*/  ENDCOLLECTIVE ;  /* 0x000000000000791b */ /* 0x003fe20003800000 */
.L_x_2097:
[----:B------:R-:W-:Y:S05]  /*29a40*/  BRA `(.L_x_2098) ;  /* 0xffffffc400807947 */ /* 0x000fea000383ffff */
.L_x_2054:
[----:B0-----:R-:W-:-:S04]  /*29a50*/  IMAD.U32 R3, RZ, RZ, UR45 ;  /* 0x0000002dff037e24 */ /* 0x001fc8000f8e00ff */
[----:B------:R0:W1:Y:S03]  /*29a60*/  SYNCS.PHASECHK.TRANS64.TRYWAIT P0, [R3+URZ+0x38840], R0 ;  /* 0x03884000030075a7 */ /* 0x000066000800017f */
[----:B-1----:R-:W-:Y:S05]  /*29a70*/  @!P0 NANOSLEEP.SYNCS 0x989680 ;  /* 0x009896800000895d */ /* 0x002fea0003900000 */
[----:B------:R-:W1:Y:S02]  /*29a80*/  @!P0 SYNCS.PHASECHK.TRANS64 P0, [R3+URZ+0x38840], R0 ;  /* 0x03884000030085a7 */ /* 0x000e64000800007f */
[----:B-1----:R-:W-:Y:S05]  /*29a90*/  @!P0 BRA `(.L_x_2054) ;  /* 0xfffffffc00ec8947 */ /* 0x002fea000383ffff */
[----:B------:R-:W-:Y:S05]  /*29aa0*/  BRA `(.L_x_2099) ;  /* 0xffffffc400b07947 */ /* 0x000fea000383ffff */
.L_x_2055:
        /* <DEDUP_REMOVED lines=8> */
.L_x_2101:
[----:B------:R-:W-:Y:S05]  /*29b30*/  BSYNC B0 ;  /* 0x0000000000007941 */ /* 0x000fea0003800000 */
.L_x_2100:
[----:B------:R-:W-:Y:S01]  /*29b40*/  IMAD.MOV.U32 R13, RZ, RZ, R0 ;  /* 0x000000ffff0d7224 */ /* 0x000fe200078e0000 */
[----:B------:R-:W-:Y:S01]  /*29b50*/  @P0 LEA R7, R23, UR45, 0x1 ;  /* 0x0000002d17070c11 */ /* 0x000fe2000f8e08ff */
[----:B------:R-:W-:Y:S02]  /*29b60*/  IMAD.MOV.U32 R12, RZ, RZ, RZ ;  /* 0x000000ffff0c7224 */ /* 0x000fe400078e00ff */
[----:B------:R-:W-:Y:S02]  /*29b70*/  IMAD.MOV.U32 R11, RZ, RZ, 0x181f ;  /* 0x0000181fff0b7424 */ /* 0x000fe400078e00ff */
[----:B------:R-:W-:Y:S02]  /*29b80*/  IMAD.MOV.U32 R15, RZ, RZ, -0x1 ;  /* 0xffffffffff0f7424 */ /* 0x000fe400078e00ff */
[----:B------:R-:W-:-:S07]  /*29b90*/  IMAD.MOV.U32 R2, RZ, RZ, R14 ;  /* 0x000000ffff027224 */ /* 0x000fce00078e000e */
[----:B------:R-:W-:Y:S05]  /*29ba0*/  WARPSYNC.COLLECTIVE R15, `(.L_x_2102) ;  /* 0x000000000f087348 */ /* 0x000fea0003c00000 */
[----:B------:R0:W1:Y:S02]  /*29bb0*/  SHFL.IDX P6, R14, R13, R12, R11 ;  /* 0x0000000c0d0e7389 */ /* 0x00006400000c000b */
[----:B01----:R-:W-:Y:S01]  /*29bc0*/  ENDCOLLECTIVE ;  /* 0x000000000000791b */ /* 0x003fe20003800000 */
.L_x_2102:
        /* <DEDUP_REMOVED lines=8> */
.L_x_2103:
        /* <DEDUP_REMOVED lines=11> */
.L_x_2104:
[----:B------:R-:W-:Y:S02]  /*29d00*/  IMAD.MOV.U32 R13, RZ, RZ, R4 ;  /* 0x000000ffff0d7224 */ /* 0x000fe400078e0004 */
[----:B------:R-:W-:Y:S01]  /*29d10*/  IMAD.MOV.U32 R12, RZ, RZ, 0x2 ;  /* 0x00000002ff0c7424 */ /* 0x000fe200078e00ff */
[----:B------:R-:W-:-:S13]  /*29d20*/  @P0 LEA R2, P1, R22, R14, 0x1 ;  /* 0x0000000e16020211 */ /* 0x000fda00078208ff */
[----:B------:R-:W-:Y:S05]  /*29d30*/  WARPSYNC.COLLECTIVE R15, `(.L_x_2105) ;  /* 0x000000000f087348 */ /* 0x000fea0003c00000 */
[----:B------:R0:W1:Y:S02]  /*29d40*/  SHFL.IDX P6, R14, R13, R12, R11 ;  /* 0x0000000c0d0e7389 */ /* 0x00006400000c000b */
[----:B01----:R-:W-:Y:S01]  /*29d50*/  ENDCOLLECTIVE ;  /* 0x000000000000791b */ /* 0x003fe20003800000 */
.L_x_2105:
        /* <DEDUP_REMOVED lines=11> */
.L_x_2106:
[----:B------:R-:W-:Y:S02]  /*29e10*/  IMAD.MOV.U32 R13, RZ, RZ, R4 ;  /* 0x000000ffff0d7224 */ /* 0x000fe400078e0004 */
[----:B------:R-:W-:Y:S01]  /*29e20*/  IMAD.MOV.U32 R12, RZ, RZ, 0x3 ;  /* 0x00000003ff0c7424 */ /* 0x000fe200078e00ff */
[----:B------:R-:W-:-:S13]  /*29e30*/  @P0 LEA R2, P1, R22, R14, 0x1 ;  /* 0x0000000e16020211 */ /* 0x000fda00078208ff */
[----:B------:R-:W-:Y:S05]  /*29e40*/  WARPSYNC.COLLECTIVE R15, `(.L_x_2107) ;  /* 0x000000000f087348 */ /* 0x000fea0003c00000 */
[----:B------:R0:W1:Y:S02]  /*29e50*/  SHFL.IDX P6, R14, R13, R12, R11 ;  /* 0x0000000c0d0e7389 */ /* 0x00006400000c000b */
[----:B01----:R-:W-:Y:S01]  /*29e60*/  ENDCOLLECTIVE ;  /* 0x000000000000791b */ /* 0x003fe20003800000 */
.L_x_2107:
        /* <DEDUP_REMOVED lines=11> */
.L_x_2108:
[----:B------:R-:W-:Y:S05]  /*29f20*/  BRA `(.L_x_2109) ;  /* 0xffffffc400787947 */ /* 0x000fea000383ffff */
.L_x_2058:
[----:B------:R-:W-:Y:S01]  /*29f30*/  IMAD.MOV.U32 R13, RZ, RZ, R4 ;  /* 0x000000ffff0d7224 */ /* 0x000fe200078e0004 */
[----:B------:R-:W-:Y:S01]  /*29f40*/  LOP3.LUT R16, R16, 0xfffffeff, RZ, 0xc0, !PT ;  /* 0xfffffeff10107812 */ /* 0x000fe200078ec0ff */
[----:B------:R-:W-:Y:S02]  /*29f50*/  IMAD.MOV.U32 R12, RZ, RZ, RZ ;  /* 0x000000ffff0c7224 */ /* 0x000fe400078e00ff */
[----:B------:R-:W-:Y:S02]  /*29f60*/  IMAD.MOV.U32 R11, RZ, RZ, 0x181f ;  /* 0x0000181fff0b7424 */ /* 0x000fe400078e00ff */
[----:B------:R-:W-:-:S07]  /*29f70*/  IMAD.MOV.U32 R15, RZ, RZ, -0x1 ;  /* 0xffffffffff0f7424 */ /* 0x000fce00078e00ff */
[----:B------:R-:W-:Y:S05]  /*29f80*/  WARPSYNC.COLLECTIVE R15, `(.L_x_2110) ;  /* 0x000000000f087348 */ /* 0x000fea0003c00000 */
[----:B------:R0:W1:Y:S02]  /*29f90*/  SHFL.IDX P6, R14, R13, R12, R11 ;  /* 0x0000000c0d0e7389 */ /* 0x00006400000c000b */
[----:B01----:R-:W-:Y:S01]  /*29fa0*/  ENDCOLLECTIVE ;  /* 0x000000000000791b */ /* 0x003fe20003800000 */
.L_x_2110:
[----:B------:R-:W-:Y:S02]  /*29fb0*/  IMAD.MOV.U32 R13, RZ, RZ, R0 ;  /* 0x000000ffff0d7224 */ /* 0x000fe400078e0000 */
[----:B------:R-:W-:-:S07]  /*29fc0*/  IMAD.MOV.U32 R2, RZ, RZ, R14 ;  /* 0x000000ffff027224 */ /* 0x000fce00078e000e */
[----:B------:R-:W-:Y:S05]  /*29fd0*/  WARPSYNC.COLLECTIVE R15, `(.L_x_2111) ;  /* 0x000000000f087348 */ /* 0x000fea0003c00000 */
[----:B------:R0:W1:Y:S02]  /*29fe0*/  SHFL.IDX P6, R14, R13, R12, R11 ;  /* 0x0000000c0d0e7389 */ /* 0x00006400000c000b */
[----:B01----:R-:W-:Y:S01]  /*29ff0*/  ENDCOLLECTIVE ;  /* 0x000000000000791b */ /* 0x003fe20003800000 */
.L_x_2111:
[----:B------:R-:W-:Y:S02]  /*2a000*/  ULDC UR4, c[0x0][0x288] ;  /* 0x0000a20000047ab9 */ /* 0x000fe40000000800 */
[----:B------:R-:W-:Y:S02]  /*2a010*/  IMAD R5, R6, UR4, RZ ;  /* 0x0000000406057c24 */ /* 0x000fe4000f8e02ff */
[----:B------:R-:W-:-:S04]  /*2a020*/  VIADD R6, R20, UR40 ;  /* 0x0000002814067c36 */ /* 0x000fc80008000000 */
[C---:B------:R-:W-:Y:S01]  /*2a030*/  VIADD R8, R6.reuse, 0x10 ;  /* 0x0000001006087836 */ /* 0x040fe20000000000 */
[----:B------:R-:W-:Y:S01]  /*2a040*/  ISETP.GE.AND P2, PT, R6, R5, PT ;  /* 0x000000050600720c */ /* 0x000fe20003f46270 */
[----:B------:R-:W-:Y:S02]  /*2a050*/  IMAD.MOV.U32 R13, RZ, RZ, R4 ;  /* 0x000000ffff0d7224 */ /* 0x000fe400078e0004 */
[----:B------:R-:W-:-:S10]  /*2a060*/  IMAD.MOV.U32 R12, RZ, RZ, 0x1 ;  /* 0x00000001ff0c7424 */ /* 0x000fd400078e00ff */
[----:B------:R-:W-:Y:S01]  /*2a070*/  @!P2 LEA R7, R23, UR45, 0x1 ;  /* 0x0000002d1707ac11 */ /* 0x000fe2000f8e08ff */
[----:B------:R-:W-:Y:S01]  /*2a080*/  IMAD.MOV.U32 R3, RZ, RZ, R14 ;  /* 0x000000ffff037224 */ /* 0x000fe200078e000e */
[----:B------:R-:W-:-:S07]  /*2a090*/  @P2 LOP3.LUT R16, R16, 0x100, RZ, 0xfc, !PT ;  /* 0x0000010010102812 */ /* 0x000fce00078efcff */
[----:B------:R-:W-:Y:S05]  /*2a0a0*/  WARPSYNC.COLLECTIVE R15, `(.L_x_2112) ;  /* 0x000000000f087348 */ /* 0x000fea0003c00000 */
[----:B------:R0:W1:Y:S02]  /*2a0b0*/  SHFL.IDX P6, R14, R13, R12, R11 ;  /* 0x0000000c0d0e7389 */ /* 0x00006400000c000b */
[----:B01----:R-:W-:Y:S01]  /*2a0c0*/  ENDCOLLECTIVE ;  /* 0x000000000000791b */ /* 0x003fe20003800000 */
.L_x_2112:
[----:B------:R-:W-:Y:S02]  /*2a0d0*/  @!P2 LEA R3, P1, R22, R3, 0x1 ;  /* 0x000000031603a211 */ /* 0x000fe400078208ff */
[----:B------:R-:W-:-:S03]  /*2a0e0*/  LOP3.LUT R16, R16, 0xffffff7f, RZ, 0xc0, !PT ;  /* 0xffffff7f10107812 */ /* 0x000fc600078ec0ff */
        /* <DEDUP_REMOVED lines=10> */
[----:B------:R-:W-:Y:S02]  /*2a190*/  VIADD R8, R6, 0x20 ;  /* 0x0000002006087836 */ /* 0x000fe40000000000 */
[----:B0-----:R-:W-:-:S10]  /*2a1a0*/  IMAD.MOV.U32 R2, RZ, RZ, R14 ;  /* 0x000000ffff027224 */ /* 0x001fd400078e000e */
[----:B------:R-:W-:Y:S05]  /*2a1b0*/  WARPSYNC.COLLECTIVE R15, `(.L_x_2113) ;  /* 0x000000000f087348 */ /* 0x000fea0003c00000 */
[----:B------:R0:W1:Y:S02]  /*2a1c0*/  SHFL.IDX P6, R14, R13, R12, R11 ;  /* 0x0000000c0d0e7389 */ /* 0x00006400000c000b */
[----:B01----:R-:W-:Y:S01]  /*2a1d0*/  ENDCOLLECTIVE ;  /* 0x000000000000791b */ /* 0x003fe20003800000 */
.L_x_2113:
[----:B------:R-:W-:Y:S02]  /*2a1e0*/  @!P2 LEA R7, R23, UR45, 0x1 ;  /* 0x0000002d1707ac11 */ /* 0x000fe4000f8e08ff */
        /* <DEDUP_REMOVED lines=8> */
.L_x_2114:
        /* <DEDUP_REMOVED lines=15> */
.L_x_2115:
[----:B------:R-:W-:Y:S02]  /*2a360*/  @!P2 LEA R7, R23, UR45, 0x1 ;  /* 0x0000002d1707ac11 */ /* 0x000fe4000f8e08ff */
[----:B------:R-:W-:Y:S01]  /*2a370*/  @P2 LOP3.LUT R16, R16, 0x40, RZ, 0xfc, !PT ;  /* 0x0000004010102812 */ /* 0x000fe200078efcff */
[----:B------:R-:W-:Y:S02]  /*2a380*/  IMAD.MOV.U32 R13, RZ, RZ, R4 ;  /* 0x000000ffff0d7224 */ /* 0x000fe400078e0004 */
[----:B------:R-:W-:Y:S02]  /*2a390*/  IMAD.MOV.U32 R12, RZ, RZ, 0x3 ;  /* 0x00000003ff0c7424 */ /* 0x000fe400078e00ff */
[----:B------:R-:W-:-:S07]  /*2a3a0*/  IMAD.MOV.U32 R3, RZ, RZ, R14 ;  /* 0x000000ffff037224 */ /* 0x000fce00078e000e */
[----:B------:R-:W-:Y:S05]  /*2a3b0*/  WARPSYNC.COLLECTIVE R15, `(.L_x_2116) ;  /* 0x000000000f087348 */ /* 0x000fea0003c00000 */
[----:B------:R0:W1:Y:S02]  /*2a3c0*/  SHFL.IDX P6, R14, R13, R12, R11 ;  /* 0x0000000c0d0e7389 */ /* 0x00006400000c000b */
[----:B01----:R-:W-:Y:S01]  /*2a3d0*/  ENDCOLLECTIVE ;  /* 0x000000000000791b */ /* 0x003fe20003800000 */
.L_x_2116:
[----:B------:R-:W-:-:S05]  /*2a3e0*/  @!P2 LEA R3, P1, R22, R3, 0x1 ;  /* 0x000000031603a211 */ /* 0x000fca00078208ff */
[----:B------:R-:W-:-:S05]  /*2a3f0*/  @!P2 IMAD.X R2, RZ, RZ, R2, P1 ;  /* 0x000000ffff02a224 */ /* 0x000fca00008e0602 */
[----:B------:R-:W-:Y:S01]  /*2a400*/  @!P2 LOP3.LUT R3, R3, R2, RZ, 0x3c, !PT ;  /* 0x000000020303a212 */ /* 0x000fe200078e3cff */
[----:B------:R-:W-:-:S03]  /*2a410*/  IMAD.MOV.U32 R13, RZ, RZ, R0 ;  /* 0x000000ffff0d7224 */ /* 0x000fc600078e0000 */
[----:B------:R-:W-:-:S04]  /*2a420*/  @!P2 LOP3.LUT R2, R3, R2, RZ, 0x3c, !PT ;  /* 0x000000020302a212 */ /* 0x000fc800078e3cff */
[----:B------:R-:W-:Y:S01]  /*2a430*/  @!P2 LOP3.LUT R3, R3, R2, RZ, 0x3c, !PT ;  /* 0x000000020303a212 */ /* 0x000fe200078e3cff */
[----:B------:R-:W-:-:S04]  /*2a440*/  IMAD.MOV.U32 R4, RZ, RZ, R14 ;  /* 0x000000ffff047224 */ /* 0x000fc800078e000e */
[----:B------:R-:W-:Y:S01]  /*2a450*/  @!PT LDS RZ, [RZ] ;  /* 0x00000000fffff984 */ /* 0x000fe20000000800 */
[----:B------:R-:W-:Y:S01]  /*2a460*/  @!PT LDS RZ, [RZ] ;  /* 0x00000000fffff984 */ /* 0x000fe20000000800 */
[----:B------:R-:W-:Y:S01]  /*2a470*/  @!PT LDS RZ, [RZ] ;  /* 0x00000000fffff984 */ /* 0x000fe20000000800 */
[----:B------:R0:W-:Y:S03]  /*2a480*/  @!P2 LDGSTS.E.BYPASS.LTC128B.128 [R7+0x21400], desc[UR36][R2.64], !P0 ;  /* 0x214000000207afae */ /* 0x0001e6000c101d64 */
[----:B0-----:R-:W-:Y:S05]  /*2a490*/  WARPSYNC.COLLECTIVE R15, `(.L_x_2117) ;  /* 0x000000000f087348 */ /* 0x001fea0003c00000 */
[----:B------:R1:W2:Y:S02]  /*2a4a0*/  SHFL.IDX P6, R14, R13, R12, R11 ;  /* 0x0000000c0d0e7389 */ /* 0x0002a400000c000b */
[----:B012---:R-:W-:Y:S01]  /*2a4b0*/  ENDCOLLECTIVE ;  /* 0x000000000000791b */ /* 0x007fe20003800000 */
.L_x_2117:
[----:B------:R-:W-:Y:S05]  /*2a4c0*/  BRA `(.L_x_2118) ;  /* 0xffffffc800247947 */ /* 0x000fea000383ffff */
.L_x_2060:
        /* <DEDUP_REMOVED lines=8> */
.L_x_2120:
[----:B------:R-:W-:Y:S05]  /*2a550*/  BSYNC B0 ;  /* 0x0000000000007941 */ /* 0x000fea0003800000 */
.L_x_2119:
[----:B------:R-:W-:Y:S01]  /*2a560*/  IMAD.MOV.U32 R13, RZ, RZ, R0 ;  /* 0x000000ffff0d7224 */ /* 0x000fe200078e0000 */
[----:B------:R-:W-:Y:S01]  /*2a570*/  P2R R3, PR, RZ, 0x4 ;  /* 0x00000004ff037803 */ /* 0x000fe20000000000 */
[----:B------:R-:W-:Y:S01]  /*2a580*/  IMAD.MOV.U32 R12, RZ, RZ, RZ ;  /* 0x000000ffff0c7224 */ /* 0x000fe200078e00ff */
[C---:B------:R-:W-:Y:S01]  /*2a590*/  LOP3.LUT P2, RZ, R16.reuse, 0x100, RZ, 0xc0, !PT ;  /* 0x0000010010ff7812 */ /* 0x040fe2000784c0ff */
[----:B------:R-:W-:Y:S01]  /*2a5a0*/  IMAD.MOV.U32 R11, RZ, RZ, 0x181f ;  /* 0x0000181fff0b7424 */ /* 0x000fe200078e00ff */
[----:B------:R-:W-:Y:S01]  /*2a5b0*/  P2R R8, PR, RZ, 0x2 ;  /* 0x00000002ff087803 */ /* 0x000fe20000000000 */
[----:B------:R-:W-:Y:S01]  /*2a5c0*/  IMAD.MOV.U32 R15, RZ, RZ, -0x1 ;  /* 0xffffffffff0f7424 */ /* 0x000fe200078e00ff */
[----:B------:R-:W-:Y:S01]  /*2a5d0*/  LOP3.LUT P1, RZ, R16, 0x800, RZ, 0xc0, !PT ;  /* 0x0000080010ff7812 */ /* 0x000fe2000782c0ff */
[----:B------:R-:W-:Y:S01]  /*2a5e0*/  IMAD.MOV.U32 R2, RZ, RZ, R14 ;  /* 0x000000ffff027224 */ /* 0x000fe200078e000e */
[----:B------:R-:W-:-:S11]  /*2a5f0*/  P2R R10, PR, RZ, 0x8 ;  /* 0x00000008ff0a7803 */ /* 0x000fd60000000000 */
[----:B------:R-:W-:Y:S05]  /*2a600*/  WARPSYNC.COLLECTIVE R15, `(.L_x_2121) ;  /* 0x000000000f087348 */ /* 0x000fea0003c00000 */
[----:B------:R0:W1:Y:S02]  /*2a610*/  SHFL.IDX P6, R14, R13, R12, R11 ;  /* 0x0000000c0d0e7389 */ /* 0x00006400000c000b */
[----:B01----:R-:W-:Y:S01]  /*2a620*/  ENDCOLLECTIVE ;  /* 0x000000000000791b */ /* 0x003fe20003800000 */
.L_x_2121:
        /* <DEDUP_REMOVED lines=38> */
.L_x_2122:
[----:B------:R-:W-:-:S04]  /*2a890*/  @!P3 LOP3.LUT R7, R6, 0x80, RZ, 0xc0, !PT ;  /* 0x000000800607b812 */ /* 0x000fc800078ec0ff */
[----:B------:R-:W-:Y:S01]  /*2a8a0*/  @!P3 SHF.R.U32.HI R7, RZ, 0x3, R7 ;  /* 0x00000003ff07b819 */ /* 0x000fe20000011607 */
[----:B------:R-:W-:Y:S02]  /*2a8b0*/  IMAD.MOV.U32 R13, RZ, RZ, R0 ;  /* 0x000000ffff0d7224 */ /* 0x000fe400078e0000 */
[----:B------:R-:W-:-:S07]  /*2a8c0*/  IMAD.MOV.U32 R9, RZ, RZ, R14 ;  /* 0x000000ffff097224 */ /* 0x000fce00078e000e */
[----:B------:R-:W-:Y:S05]  /*2a8d0*/  WARPSYNC.COLLECTIVE R15, `(.L_x_2123) ;  /* 0x000000000f087348 */ /* 0x000fea0003c00000 */
[----:B------:R0:W1:Y:S02]  /*2a8e0*/  SHFL.IDX P6, R14, R13, R12, R11 ;  /* 0x0000000c0d0e7389 */ /* 0x00006400000c000b */
[----:B01----:R-:W-:Y:S01]  /*2a8f0*/  ENDCOLLECTIVE ;  /* 0x000000000000791b */ /* 0x003fe20003800000 */
.L_x_2123:
        /* <DEDUP_REMOVED lines=35> */
.L_x_2124:
[----:B------:R-:W-:-:S04]  /*2ab30*/  @!P1 LOP3.LUT R9, R6, 0x80, RZ, 0xc0, !PT ;  /* 0x0000008006099812 */ /* 0x000fc800078ec0ff */
[----:B------:R-:W-:Y:S01]  /*2ab40*/  @!P1 SHF.R.U32.HI R9, RZ, 0x3, R9 ;  /* 0x00000003ff099819 */ /* 0x000fe20000011609 */
[----:B------:R-:W-:Y:S02]  /*2ab50*/  IMAD.MOV.U32 R13, RZ, RZ, R0 ;  /* 0x000000ffff0d7224 */ /* 0x000fe400078e0000 */
[----:B------:R-:W-:-:S07]  /*2ab60*/  IMAD.MOV.U32 R7, RZ, RZ, R14 ;  /* 0x000000ffff077224 */ /* 0x000fce00078e000e */
[----:B------:R-:W-:Y:S05]  /*2ab70*/  WARPSYNC.COLLECTIVE R15, `(.L_x_2125) ;  /* 0x000000000f087348 */ /* 0x000fea0003c00000 */
[----:B------:R0:W1:Y:S02]  /*2ab80*/  SHFL.IDX P6, R14, R13, R12, R11 ;  /* 0x0000000c0d0e7389 */ /* 0x00006400000c000b */
[----:B01----:R-:W-:Y:S01]  /*2ab90*/  ENDCOLLECTIVE ;  /* 0x000000000000791b */ /* 0x003fe20003800000 */
.L_x_2125:
        /* <DEDUP_REMOVED lines=29> */
.L_x_2126:
[----:B------:R-:W-:Y:S02]  /*2ad70*/  IMAD.MOV.U32 R13, RZ, RZ, R0 ;  /* 0x000000ffff0d7224 */ /* 0x000fe400078e0000 */
[----:B------:R-:W-:-:S07]  /*2ad80*/  IMAD.MOV.U32 R4, RZ, RZ, R14 ;  /* 0x000000ffff047224 */ /* 0x000fce00078e000e */
[----:B------:R-:W-:Y:S05]  /*2ad90*/  WARPSYNC.COLLECTIVE R15, `(.L_x_2127) ;  /* 0x000000000f087348 */ /* 0x000fea0003c00000 */
[----:B------:R0:W1:Y:S02]  /*2ada0*/  SHFL.IDX P6, R14, R13, R12, R11 ;  /* 0x0000000c0d0e7389 */ /* 0x00006400000c000b */
[----:B01----:R-:W-:Y:S01]  /*2adb0*/  ENDCOLLECTIVE ;  /* 0x000000000000791b */ /* 0x003fe20003800000 */
.L_x_2127:
[----:B------:R-:W-:Y:S05]  /*2adc0*/  BRA `(.L_x_2128) ;  /* 0xffffffc800e07947 */ /* 0x000fea000383ffff */
.L_x_2063:
[----:B01----:R-:W-:-:S04]  /*2add0*/  IMAD.U32 R3, RZ, RZ, UR45 ;  /* 0x0000002dff037e24 */ /* 0x003fc8000f8e00ff */
[----:B------:R0:W1:Y:S03]  /*2ade0*/  SYNCS.PHASECHK.TRANS64.TRYWAIT P0, [R3+URZ+0x38820], R0 ;  /* 0x03882000030075a7 */ /* 0x000066000800017f */
[----:B-1----:R-:W-:Y:S05]  /*2adf0*/  @!P0 NANOSLEEP.SYNCS 0x989680 ;  /* 0x009896800000895d */ /* 0x002fea0003900000 */
[----:B------:R-:W1:Y:S02]  /*2ae00*/  @!P0 SYNCS.PHASECHK.TRANS64 P0, [R3+URZ+0x38820], R0 ;  /* 0x03882000030085a7 */ /* 0x000e64000800007f */
[----:B-1----:R-:W-:Y:S05]  /*2ae10*/  @!P0 BRA `(.L_x_2063) ;  /* 0xfffffffc00ec8947 */ /* 0x002fea000383ffff */
[----:B------:R-:W-:Y:S05]  /*2ae20*/  BRA `(.L_x_2129) ;  /* 0xffffffcc00507947 */ /* 0x000fea000383ffff */
.L_x_2065:
[----:B01----:R-:W-:-:S04]  /*2ae30*/  IMAD.U32 R3, RZ, RZ, UR45 ;  /* 0x0000002dff037e24 */ /* 0x003fc8000f8e00ff */
[----:B------:R0:W1:Y:S03]  /*2ae40*/  SYNCS.PHASECHK.TRANS64.TRYWAIT P0, [R3+URZ+0x38860], R0 ;  /* 0x03886000030075a7 */ /* 0x000066000800017f */
[----:B-1----:R-:W-:Y:S05]  /*2ae50*/  @!P0 NANOSLEEP.SYNCS 0x989680 ;  /* 0x009896800000895d */ /* 0x002fea0003900000 */
[----:B------:R-:W1:Y:S02]  /*2ae60*/  @!P0 SYNCS.PHASECHK.TRANS64 P0, [R3+URZ+0x38860], R0 ;  /* 0x03886000030085a7 */ /* 0x000e64000800007f */
[----:B-1----:R-:W-:Y:S05]  /*2ae70*/  @!P0 BRA `(.L_x_2065) ;  /* 0xfffffffc00ec8947 */ /* 0x002fea000383ffff */
[----:B------:R-:W-:Y:S05]  /*2ae80*/  BRA `(.L_x_2130) ;  /* 0xffffffcc004c7947 */ /* 0x000fea000383ffff */
.L_x_2066:
        /* <DEDUP_REMOVED lines=8> */
.L_x_2132:
[----:B------:R-:W-:Y:S05]  /*2af10*/  BSYNC B0 ;  /* 0x0000000000007941 */ /* 0x000fea0003800000 */
.L_x_2131:
[----:B------:R-:W-:Y:S01]  /*2af20*/  IMAD.MOV.U32 R13, RZ, RZ, R6 ;  /* 0x000000ffff0d7224 */ /* 0x000fe200078e0006 */
[----:B------:R-:W-:Y:S01]  /*2af30*/  LOP3.LUT R4, R17, 0x1, RZ, 0xc0, !PT ;  /* 0x0000000111047812 */ /* 0x000fe200078ec0ff */
[----:B------:R-:W-:Y:S01]  /*2af40*/  IMAD.MOV.U32 R12, RZ, RZ, RZ ;  /* 0x000000ffff0c7224 */ /* 0x000fe200078e00ff */
[----:B------:R-:W-:Y:S01]  /*2af50*/  LEA R7, R23, UR45, 0x1 ;  /* 0x0000002d17077c11 */ /* 0x000fe2000f8e08ff */
[----:B------:R-:W-:Y:S01]  /*2af60*/  IMAD.MOV.U32 R11, RZ, RZ, 0x181f ;  /* 0x0000181fff0b7424 */ /* 0x000fe200078e00ff */
[----:B------:R-:W-:Y:S01]  /*2af70*/  ISETP.NE.U32.AND P1, PT, R4, 0x1, PT ;  /* 0x000000010400780c */ /* 0x000fe20003f25070 */
[----:B------:R-:W-:Y:S01]  /*2af80*/  IMAD.MOV.U32 R15, RZ, RZ, -0x1 ;  /* 0xffffffffff0f7424 */ /* 0x000fe200078e00ff */
[C---:B------:R-:W-:Y:S01]  /*2af90*/  LOP3.LUT P5, RZ, R17.reuse, 0x2, RZ, 0xc0, !PT ;  /* 0x0000000211ff7812 */ /* 0x040fe200078ac0ff */
[----:B------:R-:W-:Y:S01]  /*2afa0*/  IMAD.MOV.U32 R3, RZ, RZ, R14 ;  /* 0x000000ffff037224 */ /* 0x000fe200078e000e */
[----:B------:R-:W-:Y:S01]  /*2afb0*/  LOP3.LUT P4, RZ, R17, 0x4, RZ, 0xc0, !PT ;  /* 0x0000000411ff7812 */ /* 0x000fe2000788c0ff */
[----:B------:R-:W-:-:S12]  /*2afc0*/  IMAD.SHL.U32 R0, R22, 0x2, RZ ;  /* 0x0000000216007824 */ /* 0x000fd800078e00ff */
[----:B------:R-:W-:Y:S05]  /*2afd0*/  WARPSYNC.COLLECTIVE R15, `(.L_x_2133) ;  /* 0x000000000f087348 */ /* 0x000fea0003c00000 */
[----:B------:R0:W1:Y:S02]  /*2afe0*/  SHFL.IDX P6, R14, R13, R12, R11 ;  /* 0x0000000c0d0e7389 */ /* 0x00006400000c000b */
[----:B01----:R-:W-:Y:S01]  /*2aff0*/  ENDCOLLECTIVE ;  /* 0x000000000000791b */ /* 0x003fe20003800000 */
.L_x_2133:
[C---:B------:R-:W-:Y:S02]  /*2b000*/  LOP3.LUT P3, RZ, R17.reuse, 0x8, RZ, 0xc0, !PT ;  /* 0x0000000811ff7812 */ /* 0x040fe4000786c0ff */
[C---:B------:R-:W-:Y:S02]  /*2b010*/  LOP3.LUT P2, RZ, R17.reuse, 0x10, RZ, 0xc0, !PT ;  /* 0x0000001011ff7812 */ /* 0x040fe4000784c0ff */
[----:B------:R-:W-:Y:S02]  /*2b020*/  LOP3.LUT R16, R16, 0xffffffbf, RZ, 0xc0, !PT ;  /* 0xffffffbf10107812 */ /* 0x000fe400078ec0ff */
[----:B------:R-:W-:Y:S02]  /*2b030*/  PRMT R4, R17, 0x8880, RZ ;  /* 0x0000888011047816 */ /* 0x000fe400000000ff */
[----:B------:R-:W-:-:S04]  /*2b040*/  @P1 LOP3.LUT R16, R16, 0x40, RZ, 0xfc, !PT ;  /* 0x0000004010101812 */ /* 0x000fc800078efcff */
[----:B------:R-:W-:Y:S01]  /*2b050*/  LOP3.LUT R16, R16, 0xffffff7f, RZ, 0xc0, !PT ;  /* 0xffffff7f10107812 */ /* 0x000fe200078ec0ff */
[----:B------:R-:W-:Y:S02]  /*2b060*/  IMAD.MOV.U32 R13, RZ, RZ, R8 ;  /* 0x000000ffff0d7224 */ /* 0x000fe400078e0008 */
        /* <DEDUP_REMOVED lines=30> */
.L_x_2134:
[----:B------:R-:W-:Y:S02]  /*2b250*/  IMAD.MOV.U32 R13, RZ, RZ, R6 ;  /* 0x000000ffff0d7224 */ /* 0x000fe400078e0006 */
[----:B------:R-:W-:-:S07]  /*2b260*/  IMAD.MOV.U32 R5, RZ, RZ, R14 ;  /* 0x000000ffff057224 */ /* 0x000fce00078e000e */
[----:B------:R-:W-:Y:S05]  /*2b270*/  WARPSYNC.COLLECTIVE R15, `(.L_x_2135) ;  /* 0x000000000f087348 */ /* 0x000fea0003c00000 */
[----:B------:R0:W1:Y:S02]  /*2b280*/  SHFL.IDX P6, R14, R13, R12, R11 ;  /* 0x0000000c0d0e7389 */ /* 0x00006400000c000b */
[----:B01----:R-:W-:Y:S01]  /*2b290*/  ENDCOLLECTIVE ;  /* 0x000000000000791b */ /* 0x003fe20003800000 */
.L_x_2135:
        /* <DEDUP_REMOVED lines=28> */
.L_x_2136:
[----:B------:R-:W-:Y:S02]  /*2b460*/  IMAD.MOV.U32 R13, RZ, RZ, R6 ;  /* 0x000000ffff0d7224 */ /* 0x000fe400078e0006 */
[----:B------:R-:W-:-:S07]  /*2b470*/  IMAD.MOV.U32 R9, RZ, RZ, R14 ;  /* 0x000000ffff097224 */ /* 0x000fce00078e000e */
[----:B------:R-:W-:Y:S05]  /*2b480*/  WARPSYNC.COLLECTIVE R15, `(.L_x_2137) ;  /* 0x000000000f087348 */ /* 0x000fea0003c00000 */
[----:B------:R0:W1:Y:S02]  /*2b490*/  SHFL.IDX P6, R14, R13, R12, R11 ;  /* 0x0000000c0d0e7389 */ /* 0x00006400000c000b */
[----:B01----:R-:W-:Y:S01]  /*2b4a0*/  ENDCOLLECTIVE ;  /* 0x000000000000791b */ /* 0x003fe20003800000 */
.L_x_2137:
        /* <DEDUP_REMOVED lines=28> */
.L_x_2138:
[----:B------:R-:W-:Y:S02]  /*2b670*/  IMAD.MOV.U32 R13, RZ, RZ, R6 ;  /* 0x000000ffff0d7224 */ /* 0x000fe400078e0006 */
[----:B------:R-:W-:-:S07]  /*2b680*/  IMAD.MOV.U32 R8, RZ, RZ, R14 ;  /* 0x000000ffff087224 */ /* 0x000fce00078e000e */
[----:B------:R-:W-:Y:S05]  /*2b690*/  WARPSYNC.COLLECTIVE R15, `(.L_x_2139) ;  /* 0x000000000f087348 */ /* 0x000fea0003c00000 */
[----:B------:R0:W1:Y:S02]  /*2b6a0*/  SHFL.IDX P6, R14, R13, R12, R11 ;  /* 0x0000000c0d0e7389 */ /* 0x00006400000c000b */
[----:B01----:R-:W-:Y:S01]  /*2b6b0*/  ENDCOLLECTIVE ;  /* 0x000000000000791b */ /* 0x003fe20003800000 */
.L_x_2139:
[----:B------:R-:W-:Y:S05]  /*2b6c0*/  BRA `(.L_x_2140) ;  /* 0xffffffc800e07947 */ /* 0x000fea000383ffff */
.L_x_2073:
[----:B-1----:R1:W2:Y:S02]  /*2b6d0*/  SYNCS.PHASECHK.TRANS64.TRYWAIT P0, [R10+URZ+0x38840], R20 ;  /* 0x038840140a0075a7 */ /* 0x0022a4000800017f */
[----:B--2---:R-:W-:Y:S05]  /*2b6e0*/  @!P0 NANOSLEEP.SYNCS 0x989680 ;  /* 0x009896800000895d */ /* 0x004fea0003900000 */
[----:B------:R-:W2:Y:S02]  /*2b6f0*/  @!P0 SYNCS.PHASECHK.TRANS64 P0, [R10+URZ+0x38840], R20 ;  /* 0x038840140a0085a7 */ /* 0x000ea4000800007f */
[----:B--2---:R-:W-:Y:S05]  /*2b700*/  @!P0 BRA `(.L_x_2073) ;  /* 0xfffffffc00f08947 */ /* 0x004fea000383ffff */
[----:B------:R-:W-:Y:S05]  /*2b710*/  BRA `(.L_x_2141) ;  /* 0xffffffd000387947 */ /* 0x000fea000383ffff */
.L_x_2074:
[----:B------:R-:W-:Y:S01]  /*2b720*/  BSSY B1, `(.L_x_2142) ;  /* 0x0000008000017945 */ /* 0x000fe20003800000 */
[----:B------:R-:W-:Y:S02]  /*2b730*/  IMAD.MOV.U32 R13, RZ, RZ, R29 ;  /* 0x000000ffff0d7224 */ /* 0x000fe400078e001d */
[----:B------:R-:W-:Y:S02]  /*2b740*/  IMAD.MOV.U32 R12, RZ, RZ, RZ ;  /* 0x000000ffff0c7224 */ /* 0x000fe400078e00ff */
[----:B------:R-:W-:Y:S02]  /*2b750*/  IMAD.MOV.U32 R11, RZ, RZ, 0x181f ;  /* 0x0000181fff0b7424 */ /* 0x000fe400078e00ff */
[----:B------:R-:W-:-:S07]  /*2b760*/  IMAD.MOV.U32 R15, RZ, RZ, -0x1 ;  /* 0xffffffffff0f7424 */ /* 0x000fce00078e00ff */
[----:B-1----:R-:W-:Y:S05]  /*2b770*/  WARPSYNC.COLLECTIVE R15, `(.L_x_2143) ;  /* 0x000000000f087348 */ /* 0x002fea0003c00000 */
[----:B------:R0:W2:Y:S02]  /*2b780*/  SHFL.IDX P6, R14, R13, R12, R11 ;  /* 0x0000000c0d0e7389 */ /* 0x0000a400000c000b */
[----:B012---:R-:W-:Y:S01]  /*2b790*/  ENDCOLLECTIVE ;  /* 0x000000000000791b */ /* 0x007fe20003800000 */
.L_x_2143:
[----:B------:R-:W-:Y:S05]  /*2b7a0*/  BSYNC B1 ;  /* 0x0000000000017941 */ /* 0x000fea0003800000 */
.L_x_2142:
        /* <DEDUP_REMOVED lines=9> */
.L_x_2144:
[----:B------:R-:W-:Y:S02]  /*2b840*/  IMAD.MOV.U32 R13, RZ, RZ, R29 ;  /* 0x000000ffff0d7224 */ /* 0x000fe400078e001d */
[----:B------:R-:W-:Y:S01]  /*2b850*/  IMAD.MOV.U32 R12, RZ, RZ, 0x1 ;  /* 0x00000001ff0c7424 */ /* 0x000fe200078e00ff */
[----:B------:R-:W-:-:S13]  /*2b860*/  IADD3 R2, P0, R14, R0, RZ ;  /* 0x000000000e027210 */ /* 0x000fda0007f1e0ff */
[----:B------:R-:W-:Y:S05]  /*2b870*/  WARPSYNC.COLLECTIVE R15, `(.L_x_2145) ;  /* 0x000000000f087348 */ /* 0x000fea0003c00000 */
[----:B------:R0:W1:Y:S02]  /*2b880*/  SHFL.IDX P6, R14, R13, R12, R11 ;  /* 0x0000000c0d0e7389 */ /* 0x00006400000c000b */
[----:B01----:R-:W-:Y:S01]  /*2b890*/  ENDCOLLECTIVE ;  /* 0x000000000000791b */ /* 0x003fe20003800000 */
.L_x_2145:
        /* <DEDUP_REMOVED lines=10> */
.L_x_2146:
[----:B------:R-:W-:Y:S02]  /*2b940*/  IMAD.MOV.U32 R13, RZ, RZ, R29 ;  /* 0x000000ffff0d7224 */ /* 0x000fe400078e001d */
[----:B------:R-:W-:Y:S01]  /*2b950*/  IMAD.MOV.U32 R12, RZ, RZ, 0x2 ;  /* 0x00000002ff0c7424 */ /* 0x000fe200078e00ff */
[----:B------:R-:W-:-:S13]  /*2b960*/  IADD3 R2, P0, R14, R0, RZ ;  /* 0x000000000e027210 */ /* 0x000fda0007f1e0ff */
[----:B------:R-:W-:Y:S05]  /*2b970*/  WARPSYNC.COLLECTIVE R15, `(.L_x_2147) ;  /* 0x000000000f087348 */ /* 0x000fea0003c00000 */
[----:B------:R0:W1:Y:S02]  /*2b980*/  SHFL.IDX P6, R14, R13, R12, R11 ;  /* 0x0000000c0d0e7389 */ /* 0x00006400000c000b */
[----:B01----:R-:W-:Y:S01]  /*2b990*/  ENDCOLLECTIVE ;  /* 0x000000000000791b */ /* 0x003fe20003800000 */
.L_x_2147:
        /* <DEDUP_REMOVED lines=10> */
.L_x_2148:
[----:B------:R-:W-:Y:S02]  /*2ba40*/  IMAD.MOV.U32 R13, RZ, RZ, R29 ;  /* 0x000000ffff0d7224 */ /* 0x000fe400078e001d */
[----:B------:R-:W-:Y:S01]  /*2ba50*/  IMAD.MOV.U32 R12, RZ, RZ, 0x3 ;  /* 0x00000003ff0c7424 */ /* 0x000fe200078e00ff */
[----:B------:R-:W-:-:S13]  /*2ba60*/  IADD3 R2, P0, R14, R0, RZ ;  /* 0x000000000e027210 */ /* 0x000fda0007f1e0ff */
[----:B------:R-:W-:Y:S05]  /*2ba70*/  WARPSYNC.COLLECTIVE R15, `(.L_x_2149) ;  /* 0x000000000f087348 */ /* 0x000fea0003c00000 */
[----:B------:R0:W1:Y:S02]  /*2ba80*/  SHFL.IDX P6, R14, R13, R12, R11 ;  /* 0x0000000c0d0e7389 */ /* 0x00006400000c000b */
[----:B01----:R-:W-:Y:S01]  /*2ba90*/  ENDCOLLECTIVE ;  /* 0x000000000000791b */ /* 0x003fe20003800000 */
.L_x_2149:
        /* <DEDUP_REMOVED lines=10> */
.L_x_2150:
[----:B------:R-:W-:Y:S05]  /*2bb40*/  BRA `(.L_x_2151) ;  /* 0xffffffcc00ec7947 */ /* 0x000fea000383ffff */
.L_x_2079:
[----:B---3--:R3:W4:Y:S02]  /*2bb50*/  SYNCS.PHASECHK.TRANS64.TRYWAIT P0, [R10+URZ+0x38860], R20 ;  /* 0x038860140a0075a7 */ /* 0x008724000800017f */
[----:B----4-:R-:W-:Y:S05]  /*2bb60*/  @!P0 NANOSLEEP.SYNCS 0x989680 ;  /* 0x009896800000895d */ /* 0x010fea0003900000 */
[----:B------:R-:W4:Y:S02]  /*2bb70*/  @!P0 SYNCS.PHASECHK.TRANS64 P0, [R10+URZ+0x38860], R20 ;  /* 0x038860140a0085a7 */ /* 0x000f24000800007f */
[----:B----4-:R-:W-:Y:S05]  /*2bb80*/  @!P0 BRA `(.L_x_2079) ;  /* 0xfffffffc00f08947 */ /* 0x010fea000383ffff */
[----:B------:R-:W-:Y:S05]  /*2bb90*/  BRA `(.L_x_2152) ;  /* 0xffffffd000387947 */ /* 0x000fea000383ffff */
.L_x_2080:
        /* <DEDUP_REMOVED lines=8> */
.L_x_2154:
[----:B------:R-:W-:Y:S05]  /*2bc20*/  BSYNC B1 ;  /* 0x0000000000017941 */ /* 0x000fea0003800000 */
.L_x_2153:
[----:B------:R-:W-:Y:S01]  /*2bc30*/  IMAD.MOV.U32 R13, RZ, RZ, R18 ;  /* 0x000000ffff0d7224 */ /* 0x000fe200078e0012 */
[----:B------:R-:W-:Y:S01]  /*2bc40*/  LEA R17, R17, UR45, 0x1 ;  /* 0x0000002d11117c11 */ /* 0x000fe2000f8e08ff */
[----:B------:R-:W-:Y:S01]  /*2bc50*/  IMAD.MOV.U32 R12, RZ, RZ, RZ ;  /* 0x000000ffff0c7224 */ /* 0x000fe200078e00ff */
[C---:B------:R-:W-:Y:S01]  /*2bc60*/  LOP3.LUT P2, RZ, R16.reuse, 0x20, RZ, 0xc0, !PT ;  /* 0x0000002010ff7812 */ /* 0x040fe2000784c0ff */
[----:B------:R-:W-:Y:S01]  /*2bc70*/  IMAD.MOV.U32 R11, RZ, RZ, 0x181f ;  /* 0x0000181fff0b7424 */ /* 0x000fe200078e00ff */
[----:B------:R-:W-:Y:S01]  /*2bc80*/  LOP3.LUT P1, RZ, R16, 0x10, RZ, 0xc0, !PT ;  /* 0x0000001010ff7812 */ /* 0x000fe2000782c0ff */
[----:B------:R-:W-:Y:S01]  /*2bc90*/  IMAD.MOV.U32 R15, RZ, RZ, -0x1 ;  /* 0xffffffffff0f7424 */ /* 0x000fe200078e00ff */
[----:B------:R-:W-:Y:S01]  /*2bca0*/  P2R R4, PR, RZ, 0x20 ;  /* 0x00000020ff047803 */ /* 0x000fe20000000000 */
[----:B------:R-:W-:-:S10]  /*2bcb0*/  IMAD.MOV.U32 R3, RZ, RZ, R14 ;  /* 0x000000ffff037224 */ /* 0x000fd400078e000e */
[----:B------:R-:W-:Y:S05]  /*2bcc0*/  WARPSYNC.COLLECTIVE R15, `(.L_x_2155) ;  /* 0x000000000f087348 */ /* 0x000fea0003c00000 */
[----:B------:R0:W1:Y:S02]  /*2bcd0*/  SHFL.IDX P6, R14, R13, R12, R11 ;  /* 0x0000000c0d0e7389 */ /* 0x00006400000c000b */
[----:B01----:R-:W-:Y:S01]  /*2bce0*/  ENDCOLLECTIVE ;  /* 0x000000000000791b */ /* 0x003fe20003800000 */
.L_x_2155:
        /* <DEDUP_REMOVED lines=13> */
.L_x_2156:
        /* <DEDUP_REMOVED lines=16> */
.L_x_2157:
        /* <DEDUP_REMOVED lines=18> */
.L_x_2158:
        /* <DEDUP_REMOVED lines=14> */
.L_x_2159:
        /* <DEDUP_REMOVED lines=17> */
.L_x_2160:
        /* <DEDUP_REMOVED lines=13> */
.L_x_2161:
[----:B------:R-:W-:Y:S05]  /*2c2a0*/  BRA `(.L_x_2162) ;  /* 0xffffffcc00ac7947 */ /* 0x000fea000383ffff */
.L_x_2085:
[----:B0-----:R0:W1:Y:S02]  /*2c2b0*/  SYNCS.PHASECHK.TRANS64.TRYWAIT P0, [R5+URZ+0x38820], R4 ;  /* 0x03882004050075a7 */ /* 0x001064000800017f */
[----:B-1----:R-:W-:Y:S05]  /*2c2c0*/  @!P0 NANOSLEEP.SYNCS 0x989680 ;  /* 0x009896800000895d */ /* 0x002fea0003900000 */
[----:B------:R-:W1:Y:S02]  /*2c2d0*/  @!P0 SYNCS.PHASECHK.TRANS64 P0, [R5+URZ+0x38820], R4 ;  /* 0x03882004050085a7 */ /* 0x000e64000800007f */
[----:B-1----:R-:W-:Y:S05]  /*2c2e0*/  @!P0 BRA `(.L_x_2085) ;  /* 0xfffffffc00f08947 */ /* 0x002fea000383ffff */
[----:B------:R-:W-:Y:S05]  /*2c2f0*/  BRA `(.L_x_2163) ;  /* 0xffffffd000587947 */ /* 0x000fea000383ffff */
.L_x_2086:
        /* <DEDUP_REMOVED lines=11> */
.L_x_2165:
[----:B------:R-:W-:Y:S05]  /*2c3b0*/  BSYNC B0 ;  /* 0x0000000000007941 */ /* 0x000fea0003800000 */
.L_x_2164:
[----:B------:R-:W-:Y:S05]  /*2c3c0*/  BRA `(.L_x_2166) ;  /* 0xffffffd000407947 */ /* 0x000fea000383ffff */
.L_x_2087:
[----:B------:R-:W-:Y:S01]  /*2c3d0*/  BSSY B0, `(.L_x_2167) ;  /* 0x0000006000007945 */ /* 0x000fe20003800000 */
[----:B------:R-:W-:-:S07]  /*2c3e0*/  IMAD.MOV.U32 R15, RZ, RZ, -0x1 ;  /* 0xffffffffff0f7424 */ /* 0x000fce00078e00ff */
[----:B012--5:R-:W-:Y:S05]  /*2c3f0*/  WARPSYNC.COLLECTIVE R15, `(.L_x_2168) ;  /* 0x000000000f0c7348 */ /* 0x027fea0003c00000 */
[----:B------:R-:W-:Y:S02]  /*2c400*/  ELECT P6, UR62, PT ;  /* 0x00000000003e782f */ /* 0x000fe400038c0000 */
[----:B------:R-:W-:Y:S01]  /*2c410*/  MOV R14, UR62 ;  /* 0x0000003e000e7c02 */ /* 0x000fe20008000f00 */
[----:B012--5:R-:W-:Y:S10]  /*2c420*/  ENDCOLLECTIVE ;  /* 0x000000000000791b */ /* 0x027ff40003800000 */
.L_x_2168:
[----:B------:R-:W-:Y:S05]  /*2c430*/  BSYNC B0 ;  /* 0x0000000000007941 */ /* 0x000fea0003800000 */
.L_x_2167:
[----:B------:R-:W-:Y:S05]  /*2c440*/  BRA `(.L_x_2169) ;  /* 0xffffffd000347947 */ /* 0x000fea000383ffff */
.L_x_2089:
[----:B-1----:R1:W3:Y:S02]  /*2c450*/  SYNCS.PHASECHK.TRANS64.TRYWAIT P1, [R3+URZ+0x38840], R2 ;  /* 0x03884002030075a7 */ /* 0x0022e4000802017f */
[----:B---3--:R-:W-:Y:S05]  /*2c460*/  @!P1 NANOSLEEP.SYNCS 0x989680 ;  /* 0x009896800000995d */ /* 0x008fea0003900000 */
[----:B------:R-:W3:Y:S02]  /*2c470*/  @!P1 SYNCS.PHASECHK.TRANS64 P1, [R3+URZ+0x38840], R2 ;  /* 0x03884002030095a7 */ /* 0x000ee4000802007f */
[----:B---3--:R-:W-:Y:S05]  /*2c480*/  @!P1 BRA `(.L_x_2089) ;  /* 0xfffffffc00f09947 */ /* 0x008fea000383ffff */
[----:B------:R-:W-:Y:S05]  /*2c490*/  BRA `(.L_x_2170) ;  /* 0xffffffd000547947 */ /* 0x000fea000383ffff */
.L_x_2091:
[----:B0-----:R0:W3:Y:S02]  /*2c4a0*/  SYNCS.PHASECHK.TRANS64.TRYWAIT P1, [R5+URZ+0x38840], R0 ;  /* 0x03884000050075a7 */ /* 0x0010e4000802017f */
[----:B---3--:R-:W-:Y:S05]  /*2c4b0*/  @!P1 NANOSLEEP.SYNCS 0x989680 ;  /* 0x009896800000995d */ /* 0x008fea0003900000 */
[----:B------:R-:W3:Y:S02]  /*2c4c0*/  @!P1 SYNCS.PHASECHK.TRANS64 P1, [R5+URZ+0x38840], R0 ;  /* 0x03884000050095a7 */ /* 0x000ee4000802007f */
[----:B---3--:R-:W-:Y:S05]  /*2c4d0*/  @!P1 BRA `(.L_x_2091) ;  /* 0xfffffffc00f09947 */ /* 0x008fea000383ffff */
[----:B------:R-:W-:Y:S05]  /*2c4e0*/  BRA `(.L_x_2171) ;  /* 0xffffffd000607947 */ /* 0x000fea000383ffff */
.L_x_2093:
[----:B---3--:R3:W4:Y:S02]  /*2c4f0*/  SYNCS.PHASECHK.TRANS64.TRYWAIT P1, [R3+URZ+0x38860], R2 ;  /* 0x03886002030075a7 */ /* 0x008724000802017f */
[----:B----4-:R-:W-:Y:S05]  /*2c500*/  @!P1 NANOSLEEP.SYNCS 0x989680 ;  /* 0x009896800000995d */ /* 0x010fea0003900000 */
[----:B------:R-:W4:Y:S02]  /*2c510*/  @!P1 SYNCS.PHASECHK.TRANS64 P1, [R3+URZ+0x38860], R2 ;  /* 0x03886002030095a7 */ /* 0x000f24000802007f */
[----:B----4-:R-:W-:Y:S05]  /*2c520*/  @!P1 BRA `(.L_x_2093) ;  /* 0xfffffffc00f09947 */ /* 0x010fea000383ffff */
[----:B------:R-:W-:Y:S05]  /*2c530*/  BRA `(.L_x_2172) ;  /* 0xffffffd0005c7947 */ /* 0x000fea000383ffff */
        .type           $_ZN7cutlass13device_kernelIN5flash11enable_sm90INS1_16FlashAttnFwdSm90INS1_25CollectiveMainloopFwdSm90ILi2EN4cute5tupleIJNS5_1CILi1EEES8_S8_EEENS6_IJNS7_ILi64EEESA_SA_EEELi512ENS_6half_tEfNS_4arch4Sm90ELb0ELb1ELb1ELb0ELb1ELb0ELb1ELb0ELb0ELb1ELb1ELb0EEENS1_21CollectiveEpilogueFwdINS6_IJSA_NS7_ILi512EEESA_EEES9_SC_SE_Li256ELb0ELb1ELb1ELb0EEENS1_19SingleTileSchedulerILb0ELb1ELb1ELi64EEEEEEEEEvNT_6ParamsE$_ZZN5flash25CollectiveMainloopFwdSm90ILi2EN4cute5tupleIJNS1_1CILi1EEES4_S4_EEENS2_IJNS3_ILi64EEES6_S6_EEELi512EN7cutlass6half_tEfNS8_4arch4Sm90ELb0ELb1ELb1ELb0ELb1ELb0ELb1ELb0ELb0ELb1ELb1ELb0EE3mmaINS_16FlashAttnFwdSm90ISC_NS_21CollectiveEpilogueFwdINS2_IJS6_NS3_ILi512EEES6_EEES5_S9_SB_Li256ELb0ELb1ELb1ELb0EEENS_19SingleTileSchedulerILb0ELb1ELb1ELi64EEEE13SharedStorageENS1_6TensorINS1_11ArrayEngineIfLm128EEENS1_6LayoutINS2_IJNS2_IJNS3_ILi2EEESR_NS3_ILi32EEEEEES4_S4_EEENS2_IJNS2_IJS4_SR_NS3_ILi4EEEEEENS3_ILi0EEESX_EEEEEEENS_7SoftmaxILi2ELi0EEEEEbRKNSC_6ParamsENS8_13PipelineAsyncILi2EEES17_RNS8_13PipelineStateILj2EEERT0_RT1_iRiRKNS_16SeqlenInfoQKNewKILb0ELb0EEENS2_IJiiiiEEERT_ENKUliT_T0_T1_E_clIZSD_ISM_S10_S12_EbS15_S17_S17_S1A_S1C_S1E_iS1F_S1J_S1K_S1M_EUlRS1N_iE1_NS3_ILb0EEENS3_ILb1EEEEEDaiS1N_S1O_S1P_,@function
        .size           $_ZN7cutlass13device_kernelIN5flash11enable_sm90INS1_16FlashAttnFwdSm90INS1_25CollectiveMainloopFwdSm90ILi2EN4cute5tupleIJNS5_1CILi1EEES8_S8_EEENS6_IJNS7_ILi64EEESA_SA_EEELi512ENS_6half_tEfNS_4arch4Sm90ELb0ELb1ELb1ELb0ELb1ELb0ELb1ELb0ELb0ELb1ELb1ELb0EEENS1_21CollectiveEpilogueFwdINS6_IJSA_NS7_ILi512EEESA_EEES9_SC_SE_Li256ELb0ELb1ELb1ELb0EEENS1_19SingleTileSchedulerILb0ELb1ELb1ELi64EEEEEEEEEvNT_6ParamsE$_ZZN5flash25CollectiveMainloopFwdSm90ILi2EN4cute5tupleIJNS1_1CILi1EEES4_S4_EEENS2_IJNS3_ILi64EEES6_S6_EEELi512EN7cutlass6half_tEfNS8_4arch4Sm90ELb0ELb1ELb1ELb0ELb1ELb0ELb1ELb0ELb0ELb1ELb1ELb0EE3mmaINS_16FlashAttnFwdSm90ISC_NS_21CollectiveEpilogueFwdINS2_IJS6_NS3_ILi512EEES6_EEES5_S9_SB_Li256ELb0ELb1ELb1ELb0EEENS_19SingleTileSchedulerILb0ELb1ELb1ELi64EEEE13SharedStorageENS1_6TensorINS1_11ArrayEngineIfLm128EEENS1_6LayoutINS2_IJNS2_IJNS3_ILi2EEESR_NS3_ILi32EEEEEES4_S4_EEENS2_IJNS2_IJS4_SR_NS3_ILi4EEEEEENS3_ILi0EEESX_EEEEEEENS_7SoftmaxILi2ELi0EEEEEbRKNSC_6ParamsENS8_13PipelineAsyncILi2EEES17_RNS8_13PipelineStateILj2EEERT0_RT1_iRiRKNS_16SeqlenInfoQKNewKILb0ELb0EEENS2_IJiiiiEEERT_ENKUliT_T0_T1_E_clIZSD_ISM_S10_S12_EbS15_S17_S17_S1A_S1C_S1E_iS1F_S1J_S1K_S1M_EUlRS1N_iE1_NS3_ILb0EEENS3_ILb1EEEEEDaiS1N_S1O_S1P_,(.L_x_5833 - $_ZN7cutlass13device_kernelIN5flash11enable_sm90INS1_16FlashAttnFwdSm90INS1_25CollectiveMainloopFwdSm90ILi2EN4cute5tupleIJNS5_1CILi1EEES8_S8_EEENS6_IJNS7_ILi64EEESA_SA_EEELi512ENS_6half_tEfNS_4arch4Sm90ELb0ELb1ELb1ELb0ELb1ELb0ELb1ELb0ELb0ELb1ELb1ELb0EEENS1_21CollectiveEpilogueFwdINS6_IJSA_NS7_ILi512EEESA_EEES9_SC_SE_Li256ELb0ELb1ELb1ELb0EEENS1_19SingleTileSchedulerILb0ELb1ELb1ELi64EEEEEEEEEvNT_6ParamsE$_ZZN5flash25CollectiveMainloopFwdSm90ILi2EN4cute5tupleIJNS1_1CILi1EEES4_S4_EEENS2_IJNS3_ILi64EEES6_S6_EEELi512EN7cutlass6half_tEfNS8_4arch4Sm90ELb0ELb1ELb1ELb0ELb1ELb0ELb1ELb0ELb0ELb1ELb1ELb0EE3mmaINS_16FlashAttnFwdSm90ISC_NS_21CollectiveEpilogueFwdINS2_IJS6_NS3_ILi512EEES6_EEES5_S9_SB_Li256ELb0ELb1ELb1ELb0EEENS_19SingleTileSchedulerILb0ELb1ELb1ELi64EEEE13SharedStorageENS1_6TensorINS1_11ArrayEngineIfLm128EEENS1_6LayoutINS2_IJNS2_IJNS3_ILi2EEESR_NS3_ILi32EEEEEES4_S4_EEENS2_IJNS2_IJS4_SR_NS3_ILi4EEEEEENS3_ILi0EEESX_EEEEEEENS_7SoftmaxILi2ELi0EEEEEbRKNSC_6ParamsENS8_13PipelineAsyncILi2EEES17_RNS8_13PipelineStateILj2EEERT0_RT1_iRiRKNS_16SeqlenInfoQKNewKILb0ELb0EEENS2_IJiiiiEEERT_ENKUliT_T0_T1_E_clIZSD_ISM_S10_S12_EbS15_S17_S17_S1A_S1C_S1E_iS1F_S1J_S1K_S1M_EUlRS1N_iE1_NS3_ILb0EEENS3_ILb1EEEEEDaiS1N_S1O_S1P_)
$_ZN7cutlass13device_kernelIN5flash11enable_sm90INS1_16FlashAttnFwdSm90INS1_25CollectiveMainloopFwdSm90ILi2EN4cute5tupleIJNS5_1CILi1EEES8_S8_EEENS6_IJNS7_ILi64EEESA_SA_EEELi512ENS_6half_tEfNS_4arch4Sm90ELb0ELb1ELb1ELb0ELb1ELb0ELb1ELb0ELb0ELb1ELb1ELb0EEENS1_21CollectiveEpilogueFwdINS6_IJSA_NS7_ILi512EEESA_EEES9_SC_SE_Li256ELb0ELb1ELb1ELb0EEENS1_19SingleTileSchedulerILb0ELb1ELb1ELi64EEEEEEEEEvNT_6ParamsE$_ZZN5flash25CollectiveMainloopFwdSm90ILi2EN4cute5tupleIJNS1_1CILi1EEES4_S4_EEENS2_IJNS3_ILi64EEES6_S6_EEELi512EN7cutlass6half_tEfNS8_4arch4Sm90ELb0ELb1ELb1ELb0ELb1ELb0ELb1ELb0ELb0ELb1ELb1ELb0EE3mmaINS_16FlashAttnFwdSm90ISC_NS_21CollectiveEpilogueFwdINS2_IJS6_NS3_ILi512EEES6_EEES5_S9_SB_Li256ELb0ELb1ELb1ELb0EEENS_19SingleTileSchedulerILb0ELb1ELb1ELi64EEEE13SharedStorageENS1_6TensorINS1_11ArrayEngineIfLm128EEENS1_6LayoutINS2_IJNS2_IJNS3_ILi2EEESR_NS3_ILi32EEEEEES4_S4_EEENS2_IJNS2_IJS4_SR_NS3_ILi4EEEEEENS3_ILi0EEESX_EEEEEEENS_7SoftmaxILi2ELi0EEEEEbRKNSC_6ParamsENS8_13PipelineAsyncILi2EEES17_RNS8_13PipelineStateILj2EEERT0_RT1_iRiRKNS_16SeqlenInfoQKNewKILb0ELb0EEENS2_IJiiiiEEERT_ENKUliT_T0_T1_E_clIZSD_ISM_S10_S12_EbS15_S17_S17_S1A_S1C_S1E_iS1F_S1J_S1K_S1M_EUlRS1N_iE1_NS3_ILb0EEENS3_ILb1EEEEEDaiS1N_S1O_S1P_:
[----:B------:R-:W-:Y:S05]  /*2c540*/  YIELD ;  /* 0x0000000000007946 */ /* 0x000fea0003800000 */
[----:B------:R-:W-:Y:S02]  /*2c550*/  ULDC UR4, c[0x0][0x20] ;  /* 0x0000080000047ab9 */ /* 0x000fe40000000800 */
[----:B------:R-:W-:-:S05]  /*2c560*/  VIADD R7, R17, -UR4 ;  /* 0x8000000411077c36 */ /* 0x000fca0008000000 */
[----:B------:R-:W2:Y:S01]  /*2c570*/  LDL.64 R8, [R7] ;  /* 0x0000000007087983 */ /* 0x000ea20000100a00 */
[----:B------:R-:W0:Y:S02]  /*2c580*/  LDC.64 R4, c[0x0][0x208] ;  /* 0x00008200ff047b82 */ /* 0x000e240000000a00 */
[----:B0-----:R-:W-:Y:S02]  /*2c590*/  R2UR UR4, R4 ;  /* 0x00000000040472ca */ /* 0x001fe400000e0000 */
[----:B------:R-:W-:-:S13]  /*2c5a0*/  R2UR UR5, R5 ;  /* 0x00000000050572ca */ /* 0x000fda00000e0000 */
[----:B--2---:R-:W2:Y:S01]  /*2c5b0*/  LD.E R10, desc[UR4][R8.64] ;  /* 0x00000004080a7980 */ /* 0x004ea2000c101900 */
[----:B------:R-:W-:Y:S02]  /*2c5c0*/  R2UR UR4, R4 ;  /* 0x00000000040472ca */ /* 0x000fe400000e0000 */
[----:B------:R-:W-:-:S13]  /*2c5d0*/  R2UR UR5, R5 ;  /* 0x00000000050572ca */ /* 0x000fda00000e0000 */
[----:B------:R-:W3:Y:S01]  /*2c5e0*/  LD.E R12, desc[UR4][R8.64+0x8] ;  /* 0x00000804080c7980 */ /* 0x000ee2000c101900 */
[----:B--2---:R-:W-:-:S05]  /*2c5f0*/  VIADD R11, R10, 0x1 ;  /* 0x000000010a0b7836 */ /* 0x004fca0000000000 */
[----:B------:R-:W-:-:S13]  /*2c600*/  ISETP.NE.AND P0, PT, R11, 0x2, PT ;  /* 0x000000020b00780c */ /* 0x000fda0003f05270 */
[----:B------:R-:W-:Y:S02]  /*2c610*/  @!P0 R2UR UR6, R4 ;  /* 0x00000000040682ca */ /* 0x000fe400000e0000 */
[----:B------:R-:W-:-:S13]  /*2c620*/  @!P0 R2UR UR7, R5 ;  /* 0x00000000050782ca */ /* 0x000fda00000e0000 */
[----:B------:R-:W2:Y:S01]  /*2c630*/  @!P0 LD.E R13, desc[UR6][R8.64+0x4] ;  /* 0x00000406080d8980 */ /* 0x000ea2000c101900 */
[C---:B------:R-:W-:Y:S02]  /*2c640*/  R2UR UR4, R4.reuse ;  /* 0x00000000040472ca */ /* 0x040fe400000e0000 */
[C---:B------:R-:W-:Y:S02]  /*2c650*/  R2UR UR5, R5.reuse ;  /* 0x00000000050572ca */ /* 0x040fe400000e0000 */
[C---:B------:R-:W-:Y:S02]  /*2c660*/  R2UR UR6, R4.reuse ;  /* 0x00000000040672ca */ /* 0x040fe400000e0000 */
[C---:B------:R-:W-:Y:S02]  /*2c670*/  R2UR UR7, R5.reuse ;  /* 0x00000000050772ca */ /* 0x040fe400000e0000 */
[----:B------:R-:W-:Y:S02]  /*2c680*/  @!P0 R2UR UR8, R4 ;  /* 0x00000000040882ca */ /* 0x000fe400000e0000 */
[----:B------:R-:W-:-:S02]  /*2c690*/  @!P0 R2UR UR9, R5 ;  /* 0x00000000050982ca */ /* 0x000fc400000e0000 */
[----:B------:R-:W-:Y:S02]  /*2c6a0*/  @!P0 R2UR UR10, R4 ;  /* 0x00000000040a82ca */ /* 0x000fe400000e0000 */
[----:B------:R-:W-:Y:S01]  /*2c6b0*/  @!P0 R2UR UR11, R5 ;  /* 0x00000000050b82ca */ /* 0x000fe200000e0000 */
[----:B---3--:R-:W-:Y:S01]  /*2c6c0*/  VIADD R21, R12, 0x1 ;  /* 0x000000010c157836 */ /* 0x008fe20000000000 */
[----:B------:R-:W-:Y:S04]  /*2c6d0*/  ST.E desc[UR4][R8.64], R11 ;  /* 0x0000000b08007985 */ /* 0x000fe8000c101904 */
[----:B------:R-:W-:Y:S04]  /*2c6e0*/  ST.E desc[UR6][R8.64+0x8], R21 ;  /* 0x0000081508007985 */ /* 0x000fe8000c101906 */
[----:B------:R-:W-:Y:S01]  /*2c6f0*/  @!P0 ST.E desc[UR8][R8.64], RZ ;  /* 0x000000ff08008985 */ /* 0x000fe2000c101908 */
[----:B--2---:R-:W-:-:S05]  /*2c700*/  @!P0 LOP3.LUT R25, R13, 0x1, RZ, 0x3c, !PT ;  /* 0x000000010d198812 */ /* 0x004fca00078e3cff */
[----:B------:R0:W-:Y:S04]  /*2c710*/  @!P0 ST.E desc[UR10][R8.64+0x4], R25 ;  /* 0x0000041908008985 */ /* 0x0001e8000c10190a */
[----:B------:R-:W2:Y:S01]  /*2c720*/  LDL.64 R14, [R7+0x18] ;  /* 0x00001800070e7983 */ /* 0x000ea20000100a00 */
[----:B------:R-:W-:Y:S02]  /*2c730*/  R2UR UR4, R4 ;  /* 0x00000000040472ca */ /* 0x000fe400000e0000 */
[----:B------:R-:W-:Y:S01]  /*2c740*/  R2UR UR5, R5 ;  /* 0x00000000050572ca */ /* 0x000fe200000e0000 */
[----:B------:R-:W3:-:S12]  /*2c750*/  LDL.64 R12, [R7] ;  /* 0x00000000070c7983 */ /* 0x000ed80000100a00 */
[----:B--2---:R-:W2:Y:S01]  /*2c760*/  LD.E R20, desc[UR4][R14.64] ;  /* 0x000000040e147980 */ /* 0x004ea2000c101900 */
[C---:B------:R-:W-:Y:S02]  /*2c770*/  R2UR UR4, R4.reuse ;  /* 0x00000000040472ca */ /* 0x040fe400000e0000 */
[C---:B------:R-:W-:Y:S02]  /*2c780*/  R2UR UR5, R5.reuse ;  /* 0x00000000050572ca */ /* 0x040fe400000e0000 */
[----:B------:R-:W-:Y:S02]  /*2c790*/  R2UR UR6, R4 ;  /* 0x00000000040672ca */ /* 0x000fe400000e0000 */
[----:B------:R-:W-:Y:S01]  /*2c7a0*/  R2UR UR7, R5 ;  /* 0x00000000050772ca */ /* 0x000fe200000e0000 */
[----:B------:R-:W-:Y:S01]  /*2c7b0*/  BSSY B2, `(.L_x_2173) ;  /* 0x0000009000027945 */ /* 0x000fe20003800000 */
[----:B0-----:R-:W-:Y:S02]  /*2c7c0*/  IMAD.MOV.U32 R8, RZ, RZ, R16 ;  /* 0x000000ffff087224 */ /* 0x001fe400078e0010 */
[----:B------:R-:W-:-:S05]  /*2c7d0*/  IMAD.MOV.U32 R9, RZ, RZ, R2 ;  /* 0x000000ffff097224 */ /* 0x000fca00078e0002 */
[----:B---3--:R0:W5:Y:S04]  /*2c7e0*/  LD.E R24, desc[UR4][R12.64] ;  /* 0x000000040c187980 */ /* 0x008168000c101900 */
[----:B------:R0:W5:Y:S01]  /*2c7f0*/  LD.E R11, desc[UR6][R12.64+0x4] ;  /* 0x000004060c0b7980 */ /* 0x000162000c101900 */
[----:B--2---:R-:W-:-:S04]  /*2c800*/  LOP3.LUT R20, R20, 0x1, RZ, 0xfc, !PT ;  /* 0x0000000114147812 */ /* 0x004fc800078efcff */
[----:B------:R-:W-:-:S13]  /*2c810*/  ISETP.NE.AND P0, PT, R20, 0x3, PT ;  /* 0x000000031400780c */ /* 0x000fda0003f05270 */
[----:B0-----:R-:W-:Y:S05]  /*2c820*/  @!P0 BRA `(.L_x_2174) ;  /* 0x0000000000048947 */ /* 0x001fea0003800000 */
[----:B------:R-:W-:Y:S01]  /*2c830*/  BPT.TRAP 0x1 ;  /* 0x000000040000795c */ /* 0x000fe20000300000 */
.L_x_2174:
[----:B------:R-:W-:Y:S05]  /*2c840*/  BSYNC B2 ;  /* 0x0000000000027941 */ /* 0x000fea0003800000 */
.L_x_2173:
[----:B------:R-:W-:Y:S02]  /*2c850*/  R2UR UR4, R4 ;  /* 0x00000000040472ca */ /* 0x000fe400000e0000 */
[----:B------:R-:W-:-:S13]  /*2c860*/  R2UR UR5, R5 ;  /* 0x00000000050572ca */ /* 0x000fda00000e0000 */
[----:B------:R-:W2:Y:S01]  /*2c870*/  LD.E.64 R20, desc[UR4][R14.64+0x18] ;  /* 0x000018040e147980 */ /* 0x000ea2000c101b00 */
[----:B-----5:R-:W-:Y:S02]  /*2c880*/  SHF.L.U32 R25, R11, 0x1f, RZ ;  /* 0x0000001f0b197819 */ /* 0x020fe400000006ff */
[----:B--2---:R-:W-:-:S05]  /*2c890*/  MOV R21, R20 ;  /* 0x0000001400157202 */ /* 0x004fca0000000f00 */
[----:B------:R-:W-:-:S04]  /*2c8a0*/  IMAD R24, R24, 0x8, R21 ;  /* 0x0000000818187824 */ /* 0x000fc800078e0215 */
[----:B------:R0:W1:Y:S01]  /*2c8b0*/  SYNCS.PHASECHK.TRANS64.TRYWAIT P0, [R24+URZ], R25 ;  /* 0x00000019180075a7 */ /* 0x000062000800017f */
[----:B------:R-:W2:Y:S01]  /*2c8c0*/  LD.E R21, desc[UR4][R14.64] ;  /* 0x000000040e157980 */ /* 0x000ea2000c101900 */
[----:B------:R-:W-:Y:S02]  /*2c8d0*/  R2UR UR6, R4 ;  /* 0x00000000040672ca */ /* 0x000fe400000e0000 */
[----:B------:R-:W-:Y:S01]  /*2c8e0*/  R2UR UR7, R5 ;  /* 0x00000000050772ca */ /* 0x000fe200000e0000 */
[----:B------:R0:W5:Y:S01]  /*2c8f0*/  LD.E R11, desc[UR4][R12.64] ;  /* 0x000000040c0b7980 */ /* 0x000162000c101900 */
[----:B------:R-:W-:Y:S11]  /*2c900*/  BSSY B2, `(.L_x_2175) ;  /* 0x0000006000027945 */ /* 0x000ff60003800000 */
[----:B------:R0:W5:Y:S01]  /*2c910*/  LD.E R20, desc[UR6][R12.64+0x4] ;  /* 0x000004060c147980 */ /* 0x000162000c101900 */
[----:B--2---:R-:W-:-:S04]  /*2c920*/  LOP3.LUT R21, R21, 0x1, RZ, 0xfc, !PT ;  /* 0x0000000115157812 */ /* 0x004fc800078efcff */
[----:B------:R-:W-:-:S13]  /*2c930*/  ISETP.NE.AND P1, PT, R21, 0x3, PT ;  /* 0x000000031500780c */ /* 0x000fda0003f25270 */
[----:B01----:R-:W-:Y:S05]  /*2c940*/  @!P1 BRA `(.L_x_2176) ;  /* 0x0000000000049947 */ /* 0x003fea0003800000 */
[----:B------:R-:W-:Y:S01]  /*2c950*/  BPT.TRAP 0x1 ;  /* 0x000000040000795c */ /* 0x000fe20000300000 */
.L_x_2176:
[----:B------:R-:W-:Y:S05]  /*2c960*/  BSYNC B2 ;  /* 0x0000000000027941 */ /* 0x000fea0003800000 */
.L_x_2175:
[----:B------:R-:W-:Y:S04]  /*2c970*/  BSSY B2, `(.L_x_2177) ;  /* 0x000000a000027945 */ /* 0x000fe80003800000 */
[----:B------:R-:W-:Y:S05]  /*2c980*/  @P0 BRA `(.L_x_2178) ;  /* 0x0000000000200947 */ /* 0x000fea0003800000 */
[----:B------:R-:W-:Y:S02]  /*2c990*/  R2UR UR4, R4 ;  /* 0x00000000040472ca */ /* 0x000fe400000e0000 */
[----:B------:R-:W-:-:S13]  /*2c9a0*/  R2UR UR5, R5 ;  /* 0x00000000050572ca */ /* 0x000fda00000e0000 */
[----:B------:R-:W2:Y:S01]  /*2c9b0*/  LD.E.64 R14, desc[UR4][R14.64+0x18] ;  /* 0x000018040e0e7980 */ /* 0x000ea2000c101b00 */
[----:B-----5:R-:W-:Y:S02]  /*2c9c0*/  SHF.L.U32 R20, R20, 0x1f, RZ ;  /* 0x0000001f14147819 */ /* 0x020fe400000006ff */
[----:B--2---:R-:W-:-:S05]  /*2c9d0*/  MOV R12, R14 ;  /* 0x0000000e000c7202 */ /* 0x004fca0000000f00 */
[----:B------:R-:W-:-:S04]  /*2c9e0*/  IMAD R11, R11, 0x8, R12 ;  /* 0x000000080b0b7824 */ /* 0x000fc800078e020c */
[----:B------:R-:W0:Y:S02]  /*2c9f0*/  SYNCS.PHASECHK.TRANS64.TRYWAIT P0, [R11+URZ], R20 ;  /* 0x000000140b0075a7 */ /* 0x000e24000800017f */
[----:B0-----:R-:W-:Y:S05]  /*2ca00*/  @!P0 BRA `(.L_x_2179) ;  /* 0x0000011800348947 */ /* 0x001fea0003800000 */
.L_x_2178:
[----:B------:R-:W-:Y:S05]  /*2ca10*/  BSYNC B2 ;  /* 0x0000000000027941 */ /* 0x000fea0003800000 */
.L_x_2177:
[----:B0----5:R-:W2:Y:S04]  /*2ca20*/  LDL.64 R20, [R7] ;  /* 0x0000000007147983 */ /* 0x021ea80000100a00 */
[----:B------:R-:W3:Y:S01]  /*2ca30*/  LDL.64 R14, [R7+0x28] ;  /* 0x00002800070e7983 */ /* 0x000ee20000100a00 */
[C---:B------:R-:W-:Y:S02]  /*2ca40*/  R2UR UR6, R4.reuse ;  /* 0x00000000040672ca */ /* 0x040fe400000e0000 */
[C---:B------:R-:W-:Y:S01]  /*2ca50*/  R2UR UR7, R5.reuse ;  /* 0x00000000050772ca */ /* 0x040fe200000e0000 */
[----:B------:R-:W4:Y:S01]  /*2ca60*/  LDL.64 R12, [R7+0x20] ;  /* 0x00002000070c7983 */ /* 0x000f220000100a00 */
[C---:B------:R-:W-:Y:S02]  /*2ca70*/  R2UR UR4, R4.reuse ;  /* 0x00000000040472ca */ /* 0x040fe400000e0000 */
[----:B------:R-:W-:Y:S01]  /*2ca80*/  R2UR UR5, R5 ;  /* 0x00000000050572ca */ /* 0x000fe200000e0000 */
[----:B------:R-:W4:Y:S08]  /*2ca90*/  LDL.64 R56, [R7+0x8] ;  /* 0x0000080007387983 */ /* 0x000f300000100a00 */
[----:B--2---:R-:W2:Y:S04]  /*2caa0*/  LD.E R21, desc[UR6][R20.64] ;  /* 0x0000000614157980 */ /* 0x004ea8000c101900 */
[----:B---3--:R-:W2:Y:S01]  /*2cab0*/  LD.E.64 R58, desc[UR4][R14.64] ;  /* 0x000000040e3a7980 */ /* 0x008ea2000c101b00 */
[----:B------:R-:W-:Y:S05]  /*2cac0*/  WARPSYNC.ALL ;  /* 0x0000000000007948 */ /* 0x000fea0003800000 */
[----:B------:R-:W-:-:S02]  /*2cad0*/  R2UR UR4, R4 ;  /* 0x00000000040472ca */ /* 0x000fc400000e0000 */
[C---:B------:R-:W-:Y:S02]  /*2cae0*/  R2UR UR5, R5.reuse ;  /* 0x00000000050572ca */ /* 0x040fe400000e0000 */
[----:B------:R-:W-:Y:S02]  /*2caf0*/  R2UR UR6, R4 ;  /* 0x00000000040672ca */ /* 0x000fe400000e0000 */
[----:B------:R-:W-:-:S09]  /*2cb00*/  R2UR UR7, R5 ;  /* 0x00000000050772ca */ /* 0x000fd200000e0000 */
[----:B----4-:R0:W-:Y:S04]  /*2cb10*/  ST.E desc[UR4][R56.64], RZ ;  /* 0x000000ff38007985 */ /* 0x0101e8000c101904 */
[----:B------:R-:W3:Y:S01]  /*2cb20*/  LD.E.64 R14, desc[UR6][R12.64] ;  /* 0x000000060c0e7980 */ /* 0x000ee2000c101b00 */
[----:B--2---:R-:W-:Y:S01]  /*2cb30*/  IMAD R20, R21, 0x200, R58 ;  /* 0x0000020015147824 */ /* 0x004fe200078e023a */
[----:B------:R-:W-:Y:S01]  /*2cb40*/  WARPGROUP.ARRIVE ;  /* 0x00000000000079c5 */ /* 0x000fe20000000000 */
[----:B------:R-:W-:Y:S01]  /*2cb50*/  IMAD.MOV.U32 R21, RZ, RZ, R59 ;  /* 0x000000ffff157224 */ /* 0x000fe200078e003b */
[----:B------:R-:W-:Y:S01]  /*2cb60*/  R2UR UR8, R4 ;  /* 0x00000000040872ca */ /* 0x000fe200000e0000 */
[----:B------:R-:W-:Y:S01]  /*2cb70*/  IMAD.MOV.U32 R11, RZ, RZ, 0x1 ;  /* 0x00000001ff0b7424 */ /* 0x000fe200078e00ff */
[----:B------:R-:W-:-:S02]  /*2cb80*/  R2UR UR6, R20 ;  /* 0x00000000140672ca */ /* 0x000fc400000e0000 */
[----:B------:R-:W-:Y:S02]  /*2cb90*/  R2UR UR7, R21 ;  /* 0x00000000150772ca */ /* 0x000fe400000e0000 */
[C---:B------:R-:W-:Y:S02]  /*2cba0*/  R2UR UR9, R5.reuse ;  /* 0x00000000050972ca */ /* 0x040fe400000e0000 */
[----:B------:R-:W-:Y:S02]  /*2cbb0*/  R2UR UR10, R4 ;  /* 0x00000000040a72ca */ /* 0x000fe400000e0000 */
[----:B------:R-:W-:Y:S02]  /*2cbc0*/  R2UR UR11, R5 ;  /* 0x00000000050b72ca */ /* 0x000fe400000e0000 */
[----:B---3--:R-:W-:Y:S02]  /*2cbd0*/  R2UR UR4, R14 ;  /* 0x000000000e0472ca */ /* 0x008fe400000e0000 */
[----:B------:R-:W-:-:S13]  /*2cbe0*/  R2UR UR5, R15 ;  /* 0x000000000f0572ca */ /* 0x000fda00000e0000 */
[----:B------:R-:W-:Y:S03]  /*2cbf0*/  HGMMA.64x64x16.F32 R24, gdesc[UR4], RZ, !UPT, gsb0 ;  /* 0x00e00000041879f0 */ /* 0x000fe6000c0008ff */
[----:B------:R-:W-:Y:S02]  /*2cc00*/  WARPGROUP.DEPBAR.LE gsb0, 0x0 ;  /* 0x00008000000079c5 */ /* 0x000fe40000010000 */
[----:B------:R0:W-:Y:S04]  /*2cc10*/  ST.E desc[UR8][R56.64], R11 ;  /* 0x0000000b38007985 */ /* 0x0001e8000c101908 */
[----:B------:R-:W2:Y:S01]  /*2cc20*/  LD.E.64 R14, desc[UR10][R12.64] ;  /* 0x0000000a0c0e7980 */ /* 0x000ea2000c101b00 */
[----:B------:R-:W-:Y:S01]  /*2cc30*/  VIADD R58, R20, 0x2 ;  /* 0x00000002143a7836 */ /* 0x000fe20000000000 */
[----:B------:R-:W-:Y:S01]  /*2cc40*/  R2UR UR7, R59 ;  /* 0x000000003b0772ca */ /* 0x000fe200000e0000 */
[----:B------:R-:W-:Y:S01]  /*2cc50*/  WARPGROUP.ARRIVE ;  /* 0x00000000000079c5 */ /* 0x000fe20000000000 */
[----:B------:R-:W-:-:S02]  /*2cc60*/  R2UR UR8, R4 ;  /* 0x00000000040872ca */ /* 0x000fc400000e0000 */
[----:B------:R-:W-:Y:S02]  /*2cc70*/  R2UR UR6, R58 ;  /* 0x000000003a0672ca */ /* 0x000fe400000e0000 */
[C---:B------:R-:W-:Y:S02]  /*2cc80*/  R2UR UR9, R5.reuse ;  /* 0x00000000050972ca */ /* 0x040fe400000e0000 */
[----:B------:R-:W-:Y:S02]  /*2cc90*/  R2UR UR10, R4 ;  /* 0x00000000040a72ca */ /* 0x000fe400000e0000 */
[----:B------:R-:W-:Y:S01]  /*2cca0*/  R2UR UR11, R5 ;  /* 0x00000000050b72ca */ /* 0x000fe200000e0000 */
[----:B--2---:R-:W-:Y:S01]  /*2ccb0*/  VIADD R14, R14, 0x2 ;  /* 0x000000020e0e7836 */ /* 0x004fe20000000000 */
[----:B------:R-:W-:-:S04]  /*2ccc0*/  R2UR UR5, R15 ;  /* 0x000000000f0572ca */ /* 0x000fc800000e0000 */
[----:B------:R-:W-:-:S13]  /*2ccd0*/  R2UR UR4, R14 ;  /* 0x000000000e0472ca */ /* 0x000fda00000e0000 */
[----:B------:R-:W-:Y:S03]  /*2cce0*/  HGMMA.64x64x16.F32 R24, gdesc[UR4], R24, gsb0 ;  /* 0x00e00000041879f0 */ /* 0x000fe60008000818 */
        /* <DEDUP_REMOVED lines=19> */
[----:B------:R-:W-:Y:S01]  /*2ce20*/  WARPGROUP.ARRIVE ;  /* 0x00000000000079c5 */ /* 0x000fe20000000000 */
[----:B------:R-:W-:Y:S01]  /*2ce30*/  IMAD.MOV.U32 R21, RZ, RZ, R59 ;  /* 0x000000ffff157224 */ /* 0x000fe200078e003b */
[----:B------:R-:W-:-:S02]  /*2ce40*/  R2UR UR8, R4 ;  /* 0x00000000040872ca */ /* 0x000fc400000e0000 */
[----:B------:R-:W-:Y:S02]  /*2ce50*/  R2UR UR6, R20 ;  /* 0x00000000140672ca */ /* 0x000fe400000e0000 */
        /* <DEDUP_REMOVED lines=8> */
[----:B------:R-:W2:Y:S01]  /*2cee0*/  LDL.64 R14, [R7+0x40] ;  /* 0x00004000070e7983 */ /* 0x000ea20000100a00 */
[----:B------:R-:W-:-:S02]  /*2cef0*/  R2UR UR4, R4 ;  /* 0x00000000040472ca */ /* 0x000fc400000e0000 */
[----:B------:R-:W-:Y:S01]  /*2cf00*/  R2UR UR5, R5 ;  /* 0x00000000050572ca */ /* 0x000fe200000e0000 */
[----:B------:R-:W3:-:S12]  /*2cf10*/  LDL.64 R12, [R7] ;  /* 0x00000000070c7983 */ /* 0x000ed80000100a00 */
[----:B--2---:R-:W2:Y:S01]  /*2cf20*/  LD.E R20, desc[UR4][R14.64] ;  /* 0x000000040e147980 */ /* 0x004ea2000c101900 */
[C---:B------:R-:W-:Y:S02]  /*2cf30*/  R2UR UR4, R4.reuse ;  /* 0x00000000040472ca */ /* 0x040fe400000e0000 */
[C---:B------:R-:W-:Y:S02]  /*2cf40*/  R2UR UR5, R5.reuse ;  /* 0x00000000050572ca */ /* 0x040fe400000e0000 */
[----:B------:R-:W-:Y:S02]  /*2cf50*/  R2UR UR6, R4 ;  /* 0x00000000040672ca */ /* 0x000fe400000e0000 */
[----:B------:R-:W-:Y:S01]  /*2cf60*/  R2UR UR7, R5 ;  /* 0x00000000050772ca */ /* 0x000fe200000e0000 */
[----:B------:R-:W-:Y:S08]  /*2cf70*/  BSSY B2, `(.L_x_2180) ;  /* 0x0000007000027945 */ /* 0x000ff00003800000 */
[----:B---3--:R0:W5:Y:S04]  /*2cf80*/  LD.E R58, desc[UR4][R12.64] ;  /* 0x000000040c3a7980 */ /* 0x008168000c101900 */
[----:B------:R0:W5:Y:S01]  /*2cf90*/  LD.E R59, desc[UR6][R12.64+0x4] ;  /* 0x000004060c3b7980 */ /* 0x000162000c101900 */
[----:B--2---:R-:W-:-:S04]  /*2cfa0*/  LOP3.LUT R20, R20, 0x1, RZ, 0xfc, !PT ;  /* 0x0000000114147812 */ /* 0x004fc800078efcff */
[----:B------:R-:W-:-:S13]  /*2cfb0*/  ISETP.NE.AND P0, PT, R20, 0x3, PT ;  /* 0x000000031400780c */ /* 0x000fda0003f05270 */
[----:B0-----:R-:W-:Y:S05]  /*2cfc0*/  @!P0 BRA `(.L_x_2181) ;  /* 0x0000000000048947 */ /* 0x001fea0003800000 */
[----:B------:R-:W-:Y:S01]  /*2cfd0*/  BPT.TRAP 0x1 ;  /* 0x000000040000795c */ /* 0x000fe20000300000 */
.L_x_2181:
[----:B------:R-:W-:Y:S05]  /*2cfe0*/  BSYNC B2 ;  /* 0x0000000000027941 */ /* 0x000fea0003800000 */
.L_x_2180:
        /* <DEDUP_REMOVED lines=17> */
.L_x_2183:
[----:B------:R-:W-:Y:S05]  /*2d100*/  BSYNC B2 ;  /* 0x0000000000027941 */ /* 0x000fea0003800000 */
.L_x_2182:
        /* <DEDUP_REMOVED lines=10> */
.L_x_2185:
[----:B------:R-:W-:Y:S05]  /*2d1b0*/  BSYNC B2 ;  /* 0x0000000000027941 */ /* 0x000fea0003800000 */
.L_x_2184:
[----:B------:R-:W2:Y:S04]  /*2d1c0*/  LDL.64 R58, [R7] ;  /* 0x00000000073a7983 */ /* 0x000ea80000100a00 */
[----:B------:R-:W3:Y:S04]  /*2d1d0*/  LDL.64 R56, [R7+0x58] ;  /* 0x0000580007387983 */ /* 0x000ee80000100a00 */
[----:B------:R-:W4:Y:S04]  /*2d1e0*/  LDL.64 R12, [R7+0x48] ;  /* 0x00004800070c7983 */ /* 0x000f280000100a00 */
[----:B0----5:R-:W4:Y:S01]  /*2d1f0*/  LDL.64 R20, [R7+0x50] ;  /* 0x0000500007147983 */ /* 0x021f220000100a00 */
[----:B------:R-:W-:-:S02]  /*2d200*/  R2UR UR6, R4 ;  /* 0x00000000040672ca */ /* 0x000fc400000e0000 */
[C---:B------:R-:W-:Y:S02]  /*2d210*/  R2UR UR7, R5.reuse ;  /* 0x00000000050772ca */ /* 0x040fe400000e0000 */
[----:B------:R-:W-:Y:S02]  /*2d220*/  R2UR UR4, R4 ;  /* 0x00000000040472ca */ /* 0x000fe400000e0000 */
[----:B------:R-:W-:-:S09]  /*2d230*/  R2UR UR5, R5 ;  /* 0x00000000050572ca */ /* 0x000fd200000e0000 */
[----:B--2---:R-:W2:Y:S04]  /*2d240*/  LD.E R59, desc[UR6][R58.64] ;  /* 0x000000063a3b7980 */ /* 0x004ea8000c101900 */
[----:B---3--:R-:W2:Y:S01]  /*2d250*/  LD.E.64 R14, desc[UR4][R56.64] ;  /* 0x00000004380e7980 */ /* 0x008ea2000c101b00 */
[----:B------:R-:W-:Y:S05]  /*2d260*/  WARPSYNC.ALL ;  /* 0x0000000000007948 */ /* 0x000fea0003800000 */
[----:B------:R-:W-:-:S02]  /*2d270*/  R2UR UR6, R4 ;  /* 0x00000000040672ca */ /* 0x000fc400000e0000 */
[C---:B------:R-:W-:Y:S02]  /*2d280*/  R2UR UR7, R5.reuse ;  /* 0x00000000050772ca */ /* 0x040fe400000e0000 */
[----:B------:R-:W-:Y:S02]  /*2d290*/  R2UR UR4, R4 ;  /* 0x00000000040472ca */ /* 0x000fe400000e0000 */
[----:B------:R-:W-:-:S09]  /*2d2a0*/  R2UR UR5, R5 ;  /* 0x00000000050572ca */ /* 0x000fd200000e0000 */
[----:B----4-:R-:W3:Y:S04]  /*2d2b0*/  LD.E R62, desc[UR6][R12.64] ;  /* 0x000000060c3e7980 */ /* 0x010ee8000c101900 */
[----:B------:R-:W4:Y:S01]  /*2d2c0*/  LD.E.64 R60, desc[UR4][R20.64] ;  /* 0x00000004143c7980 */ /* 0x000f22000c101b00 */
[----:B------:R-:W-:Y:S01]  /*2d2d0*/  WARPGROUP.ARRIVE ;  /* 0x00000000000079c5 */ /* 0x000fe20000000000 */
[C---:B------:R-:W-:Y:S02]  /*2d2e0*/  R2UR UR8, R4.reuse ;  /* 0x00000000040872ca */ /* 0x040fe400000e0000 */
[----:B------:R-:W-:Y:S02]  /*2d2f0*/  R2UR UR9, R5 ;  /* 0x00000000050972ca */ /* 0x000fe400000e0000 */
[----:B------:R-:W-:-:S02]  /*2d300*/  R2UR UR10, R4 ;  /* 0x00000000040a72ca */ /* 0x000fc400000e0000 */
[----:B------:R-:W-:Y:S01]  /*2d310*/  R2UR UR11, R5 ;  /* 0x00000000050b72ca */ /* 0x000fe200000e0000 */
[----:B--2---:R-:W-:Y:S01]  /*2d320*/  IMAD R14, R59, 0x1000, R14 ;  /* 0x000010003b0e7824 */ /* 0x004fe200078e020e */
[----:B------:R-:W-:-:S04]  /*2d330*/  R2UR UR7, R15 ;  /* 0x000000000f0772ca */ /* 0x000fc800000e0000 */
[----:B------:R-:W-:Y:S02]  /*2d340*/  R2UR UR6, R14 ;  /* 0x000000000e0672ca */ /* 0x000fe400000e0000 */
[----:B---3--:R-:W-:Y:S02]  /*2d350*/  ISETP.NE.U32.AND P0, PT, R62, RZ, PT ;  /* 0x000000ff3e00720c */ /* 0x008fe40003f05070 */
[----:B----4-:R-:W-:Y:S02]  /*2d360*/  R2UR UR4, R60 ;  /* 0x000000003c0472ca */ /* 0x010fe400000e0000 */
[----:B------:R-:W-:-:S09]  /*2d370*/  R2UR UR5, R61 ;  /* 0x000000003d0572ca */ /* 0x000fd200000e0000 */
[----:B------:R-:W-:-:S05]  /*2d380*/  VOTEU.ANY UP0, P0 ;  /* 0x00000000003f7886 */ /* 0x000fca0000000100 */
[----:B------:R-:W-:Y:S03]  /*2d390*/  HGMMA.64x64x16.F32 R24, gdesc[UR4], R24, UP0, gsb0 ;  /* 0x00e00000041879f0 */ /* 0x000fe6000b800818 */
[----:B------:R-:W-:Y:S02]  /*2d3a0*/  WARPGROUP.DEPBAR.LE gsb0, 0x0 ;  /* 0x00008000000079c5 */ /* 0x000fe40000010000 */
[----:B------:R-:W-:Y:S04]  /*2d3b0*/  ST.E desc[UR8][R12.64], R11 ;  /* 0x0000000b0c007985 */ /* 0x000fe8000c101908 */
[----:B------:R-:W2:Y:S01]  /*2d3c0*/  LD.E.64 R56, desc[UR10][R20.64] ;  /* 0x0000000a14387980 */ /* 0x000ea2000c101b00 */
[----:B------:R-:W-:Y:S01]  /*2d3d0*/  VIADD R58, R14, 0x2 ;  /* 0x000000020e3a7836 */ /* 0x000fe20000000000 */
[----:B------:R-:W-:Y:S01]  /*2d3e0*/  WARPGROUP.ARRIVE ;  /* 0x00000000000079c5 */ /* 0x000fe20000000000 */
[----:B------:R-:W-:Y:S01]  /*2d3f0*/  IMAD.MOV.U32 R59, RZ, RZ, R15 ;  /* 0x000000ffff3b7224 */ /* 0x000fe200078e000f */
[----:B------:R-:W-:-:S02]  /*2d400*/  R2UR UR8, R4 ;  /* 0x00000000040872ca */ /* 0x000fc400000e0000 */
[----:B------:R-:W-:Y:S02]  /*2d410*/  R2UR UR6, R58 ;  /* 0x000000003a0672ca */ /* 0x000fe400000e0000 */
        /* <DEDUP_REMOVED lines=236> */
[----:B------:R-:W-:Y:S01]  /*2e2e0*/  UMOV UR4, 0x1 ;  /* 0x0000000100047882 */ /* 0x000fe20000000000 */
[----:B------:R-:W-:Y:S01]  /*2e2f0*/  IMAD.MOV.U32 R59, RZ, RZ, R15 ;  /* 0x000000ffff3b7224 */ /* 0x000fe200078e000f */
[----:B------:R-:W0:Y:S01]  /*2e300*/  S2R R60, SR_TID.X ;  /* 0x00000000003c7919 */ /* 0x000e220000002100 */
[----:B------:R-:W-:Y:S01]  /*2e310*/  UISETP.NE.U32.AND UP0, UPT, UR4, URZ, UPT ;  /* 0x0000003f0400728c */ /* 0x000fe2000bf05070 */
[----:B------:R-:W-:Y:S01]  /*2e320*/  WARPGROUP.ARRIVE ;  /* 0x00000000000079c5 */ /* 0x000fe20000000000 */
[----:B------:R-:W-:-:S02]  /*2e330*/  R2UR UR6, R4 ;  /* 0x00000000040672ca */ /* 0x000fc400000e0000 */
[----:B------:R-:W-:Y:S02]  /*2e340*/  R2UR UR11, R59 ;  /* 0x000000003b0b72ca */ /* 0x000fe400000e0000 */
[C---:B------:R-:W-:Y:S02]  /*2e350*/  R2UR UR7, R5.reuse ;  /* 0x00000000050772ca */ /* 0x040fe400000e0000 */
[----:B------:R-:W-:Y:S02]  /*2e360*/  R2UR UR12, R4 ;  /* 0x00000000040c72ca */ /* 0x000fe400000e0000 */
[----:B------:R-:W-:Y:S02]  /*2e370*/  R2UR UR13, R5 ;  /* 0x00000000050d72ca */ /* 0x000fe400000e0000 */
[----:B0-----:R-:W-:-:S06]  /*2e380*/  SHF.R.U32.HI R60, RZ, 0x7, R60 ;  /* 0x00000007ff3c7819 */ /* 0x001fcc000001163c */
[----:B------:R-:W0:Y:S02]  /*2e390*/  SHFL.IDX PT, R60, R60, RZ, 0x1f ;  /* 0x00001fff3c3c7589 */ /* 0x000e2400000e0000 */
[----:B0-----:R-:W-:-:S04]  /*2e3a0*/  ISETP.GT.AND P0, PT, R60, 0x7f, PT ;  /* 0x0000007f3c00780c */ /* 0x001fc80003f04270 */
[----:B------:R-:W-:-:S05]  /*2e3b0*/  SEL R61, RZ, 0x2, !P0 ;  /* 0x00000002ff3d7807 */ /* 0x000fca0004000000 */
[----:B------:R-:W-:-:S05]  /*2e3c0*/  IMAD.IADD R58, R61, 0x1, R62 ;  /* 0x000000013d3a7824 */ /* 0x000fca00078e023e */
[----:B------:R-:W-:Y:S02]  /*2e3d0*/  R2UR UR10, R58 ;  /* 0x000000003a0a72ca */ /* 0x000fe400000e0000 */
[----:B--2---:R-:W-:Y:S02]  /*2e3e0*/  IADD3 R56, R61, 0x800, R56 ;  /* 0x000008003d387810 */ /* 0x004fe40007ffe038 */
[----:B------:R-:W-:Y:S02]  /*2e3f0*/  R2UR UR9, R57 ;  /* 0x00000000390972ca */ /* 0x000fe400000e0000 */
[----:B------:R-:W-:-:S13]  /*2e400*/  R2UR UR8, R56 ;  /* 0x00000000380872ca */ /* 0x000fda00000e0000 */
[----:B------:R-:W-:Y:S03]  /*2e410*/  HGMMA.64x64x16.F32 R24, gdesc[UR8], R24, UP0, gsb0 ;  /* 0x00e00000081879f0 */ /* 0x000fe6000b800818 */
[----:B------:R-:W-:Y:S02]  /*2e420*/  WARPGROUP.DEPBAR.LE gsb0, 0x0 ;  /* 0x00008000000079c5 */ /* 0x000fe40000010000 */
[----:B------:R0:W-:Y:S04]  /*2e430*/  ST.E desc[UR6][R12.64], R11 ;  /* 0x0000000b0c007985 */ /* 0x0001e8000c101906 */
[----:B------:R-:W2:Y:S01]  /*2e440*/  LD.E.64 R56, desc[UR12][R20.64] ;  /* 0x0000000c14387980 */ /* 0x000ea2000c101b00 */
[----:B------:R-:W-:Y:S01]  /*2e450*/  IMAD.MOV.U32 R65, RZ, RZ, 0x4 ;  /* 0x00000004ff417424 */ /* 0x000fe200078e00ff */
[----:B------:R-:W-:Y:S01]  /*2e460*/  WARPGROUP.ARRIVE ;  /* 0x00000000000079c5 */ /* 0x000fe20000000000 */
[----:B------:R-:W-:Y:S01]  /*2e470*/  IMAD.MOV.U32 R59, RZ, RZ, R15 ;  /* 0x000000ffff3b7224 */ /* 0x000fe200078e000f */
[----:B------:R-:W-:-:S02]  /*2e480*/  R2UR UR8, R4 ;  /* 0x00000000040872ca */ /* 0x000fc400000e0000 */
[----:B------:R-:W-:Y:S02]  /*2e490*/  SEL R63, R65, 0x2, P0 ;  /* 0x00000002413f7807 */ /* 0x000fe40000000000 */
[----:B------:R-:W-:Y:S02]  /*2e4a0*/  R2UR UR7, R59 ;  /* 0x000000003b0772ca */ /* 0x000fe400000e0000 */
[C---:B------:R-:W-:Y:S01]  /*2e4b0*/  R2UR UR9, R5.reuse ;  /* 0x00000000050972ca */ /* 0x040fe200000e0000 */
[----:B------:R-:W-:Y:S01]  /*2e4c0*/  IMAD.IADD R58, R62, 0x1, R63 ;  /* 0x000000013e3a7824 */ /* 0x000fe200078e023f */
[----:B------:R-:W-:Y:S02]  /*2e4d0*/  R2UR UR10, R4 ;  /* 0x00000000040a72ca */ /* 0x000fe400000e0000 */
[----:B------:R-:W-:Y:S02]  /*2e4e0*/  R2UR UR11, R5 ;  /* 0x00000000050b72ca */ /* 0x000fe400000e0000 */
[----:B------:R-:W-:-:S02]  /*2e4f0*/  R2UR UR6, R58 ;  /* 0x000000003a0672ca */ /* 0x000fc400000e0000 */
[----:B--2---:R-:W-:Y:S02]  /*2e500*/  IADD3 R56, R63, 0x800, R56 ;  /* 0x000008003f387810 */ /* 0x004fe40007ffe038 */
[----:B------:R-:W-:Y:S02]  /*2e510*/  R2UR UR5, R57 ;  /* 0x00000000390572ca */ /* 0x000fe400000e0000 */
[----:B------:R-:W-:-:S13]  /*2e520*/  R2UR UR4, R56 ;  /* 0x00000000380472ca */ /* 0x000fda00000e0000 */
[----:B------:R-:W-:Y:S03]  /*2e530*/  HGMMA.64x64x16.F32 R24, gdesc[UR4], R24, gsb0 ;  /* 0x00e00000041879f0 */ /* 0x000fe60008000818 */
[----:B------:R-:W-:Y:S02]  /*2e540*/  WARPGROUP.DEPBAR.LE gsb0, 0x0 ;  /* 0x00008000000079c5 */ /* 0x000fe40000010000 */
[----:B------:R0:W-:Y:S04]  /*2e550*/  ST.E desc[UR8][R12.64], R11 ;  /* 0x0000000b0c007985 */ /* 0x0001e8000c101908 */
[----:B------:R-:W2:Y:S01]  /*2e560*/  LD.E.64 R56, desc[UR10][R20.64] ;  /* 0x0000000a14387980 */ /* 0x000ea2000c101b00 */
[----:B------:R-:W-:Y:S01]  /*2e570*/  SEL R65, R65, 0x6, !P0 ;  /* 0x0000000641417807 */ /* 0x000fe20004000000 */
[----:B------:R-:W-:Y:S01]  /*2e580*/  IMAD.MOV.U32 R59, RZ, RZ, R15 ;  /* 0x000000ffff3b7224 */ /* 0x000fe200078e000f */
[----:B------:R-:W-:Y:S01]  /*2e590*/  WARPGROUP.ARRIVE ;  /* 0x00000000000079c5 */ /* 0x000fe20000000000 */
[----:B------:R-:W-:-:S02]  /*2e5a0*/  R2UR UR8, R4 ;  /* 0x00000000040872ca */ /* 0x000fc400000e0000 */
[----:B------:R-:W-:Y:S01]  /*2e5b0*/  IMAD.IADD R58, R62, 0x1, R65 ;  /* 0x000000013e3a7824 */ /* 0x000fe200078e0241 */
[----:B------:R-:W-:Y:S02]  /*2e5c0*/  R2UR UR7, R59 ;  /* 0x000000003b0772ca */ /* 0x000fe400000e0000 */
[C---:B------:R-:W-:Y:S02]  /*2e5d0*/  R2UR UR9, R5.reuse ;  /* 0x00000000050972ca */ /* 0x040fe400000e0000 */
[----:B------:R-:W-:Y:S02]  /*2e5e0*/  R2UR UR6, R58 ;  /* 0x000000003a0672ca */ /* 0x000fe400000e0000 */
[----:B------:R-:W-:Y:S02]  /*2e5f0*/  R2UR UR10, R4 ;  /* 0x00000000040a72ca */ /* 0x000fe400000e0000 */
[----:B------:R-:W-:Y:S02]  /*2e600*/  R2UR UR11, R5 ;  /* 0x00000000050b72ca */ /* 0x000fe400000e0000 */
[----:B--2---:R-:W-:-:S02]  /*2e610*/  IADD3 R56, R65, 0x800, R56 ;  /* 0x0000080041387810 */ /* 0x004fc40007ffe038 */
[----:B------:R-:W-:Y:S02]  /*2e620*/  R2UR UR5, R57 ;  /* 0x00000000390572ca */ /* 0x000fe400000e0000 */
[----:B------:R-:W-:-:S13]  /*2e630*/  R2UR UR4, R56 ;  /* 0x00000000380472ca */ /* 0x000fda00000e0000 */
[----:B------:R-:W-:Y:S03]  /*2e640*/  HGMMA.64x64x16.F32 R24, gdesc[UR4], R24, gsb0 ;  /* 0x00e00000041879f0 */ /* 0x000fe60008000818 */
[----:B------:R-:W-:Y:S02]  /*2e650*/  WARPGROUP.DEPBAR.LE gsb0, 0x0 ;  /* 0x00008000000079c5 */ /* 0x000fe40000010000 */
[----:B------:R0:W-:Y:S04]  /*2e660*/  ST.E desc[UR8][R12.64], R11 ;  /* 0x0000000b0c007985 */ /* 0x0001e8000c101908 */
[----:B------:R-:W2:Y:S01]  /*2e670*/  LD.E.64 R66, desc[UR10][R20.64] ;  /* 0x0000000a14427980 */ /* 0x000ea2000c101b00 */
[----:B------:R-:W-:Y:S01]  /*2e680*/  IMAD.MOV.U32 R56, RZ, RZ, 0x28 ;  /* 0x00000028ff387424 */ /* 0x000fe200078e00ff */
[----:B------:R-:W-:Y:S01]  /*2e690*/  WARPGROUP.ARRIVE ;  /* 0x00000000000079c5 */ /* 0x000fe20000000000 */
[----:B------:R-:W-:Y:S01]  /*2e6a0*/  IMAD.MOV.U32 R57, RZ, RZ, 0xa00 ;  /* 0x00000a00ff397424 */ /* 0x000fe200078e00ff */
[----:B------:R-:W-:Y:S01]  /*2e6b0*/  R2UR UR8, R4 ;  /* 0x00000000040872ca */ /* 0x000fe200000e0000 */
[----:B------:R-:W-:Y:S01]  /*2e6c0*/  IMAD.MOV.U32 R59, RZ, RZ, R15 ;  /* 0x000000ffff3b7224 */ /* 0x000fe200078e000f */
[----:B------:R-:W-:-:S02]  /*2e6d0*/  SEL R56, R56, 0x26, P0 ;  /* 0x0000002638387807 */ /* 0x000fc40000000000 */
[----:B------:R-:W-:Y:S02]  /*2e6e0*/  SEL R57, R57, 0x980, P0 ;  /* 0x0000098039397807 */ /* 0x000fe40000000000 */
[----:B------:R-:W-:Y:S02]  /*2e6f0*/  R2UR UR7, R59 ;  /* 0x000000003b0772ca */ /* 0x000fe400000e0000 */
[C---:B------:R-:W-:Y:S01]  /*2e700*/  R2UR UR9, R5.reuse ;  /* 0x00000000050972ca */ /* 0x040fe200000e0000 */
[----:B------:R-:W-:Y:S01]  /*2e710*/  IMAD.IADD R56, R56, 0x1, R57 ;  /* 0x0000000138387824 */ /* 0x000fe200078e0239 */
[----:B------:R-:W-:Y:S02]  /*2e720*/  R2UR UR10, R4 ;  /* 0x00000000040a72ca */ /* 0x000fe400000e0000 */
[----:B------:R-:W-:Y:S02]  /*2e730*/  R2UR UR11, R5 ;  /* 0x00000000050b72ca */ /* 0x000fe400000e0000 */
[----:B------:R-:W-:-:S05]  /*2e740*/  LOP3.LUT R57, R56, 0xa06, RZ, 0xc0, !PT ;  /* 0x00000a0638397812 */ /* 0x000fca00078ec0ff */
[----:B------:R-:W-:-:S05]  /*2e750*/  IMAD.IADD R58, R14, 0x1, R57 ;  /* 0x000000010e3a7824 */ /* 0x000fca00078e0239 */
[----:B------:R-:W-:Y:S01]  /*2e760*/  R2UR UR6, R58 ;  /* 0x000000003a0672ca */ /* 0x000fe200000e0000 */
[----:B--2---:R-:W-:Y:S02]  /*2e770*/  IMAD.IADD R56, R57, 0x1, R66 ;  /* 0x0000000139387824 */ /* 0x004fe400078e0242 */
[----:B------:R-:W-:-:S03]  /*2e780*/  IMAD.MOV.U32 R57, RZ, RZ, R67 ;  /* 0x000000ffff397224 */ /* 0x000fc600078e0043 */
[----:B------:R-:W-:Y:S02]  /*2e790*/  R2UR UR4, R56 ;  /* 0x00000000380472ca */ /* 0x000fe400000e0000 */
        /* <DEDUP_REMOVED lines=8> */
[----:B------:R-:W-:Y:S01]  /*2e820*/  R2UR UR8, R4 ;  /* 0x00000000040872ca */ /* 0x000fe200000e0000 */
[----:B------:R-:W-:Y:S01]  /*2e830*/  IMAD.IADD R58, R61, 0x1, R60 ;  /* 0x000000013d3a7824 */ /* 0x000fe200078e023c */
[----:B------:R-:W-:-:S02]  /*2e840*/  R2UR UR9, R5 ;  /* 0x00000000050972ca */ /* 0x000fc400000e0000 */
[----:B------:R-:W-:Y:S02]  /*2e850*/  R2UR UR7, R59 ;  /* 0x000000003b0772ca */ /* 0x000fe400000e0000 */
[----:B------:R-:W-:Y:S02]  /*2e860*/  R2UR UR6, R58 ;  /* 0x000000003a0672ca */ /* 0x000fe400000e0000 */
[----:B------:R-:W-:Y:S02]  /*2e870*/  R2UR UR10, R4 ;  /* 0x00000000040a72ca */ /* 0x000fe400000e0000 */
[----:B------:R-:W-:Y:S02]  /*2e880*/  R2UR UR11, R5 ;  /* 0x00000000050b72ca */ /* 0x000fe400000e0000 */
[----:B--2---:R-:W-:Y:S02]  /*2e890*/  IADD3 R56, R61, 0xa00, R56 ;  /* 0x00000a003d387810 */ /* 0x004fe40007ffe038 */
[----:B------:R-:W-:-:S02]  /*2e8a0*/  R2UR UR5, R57 ;  /* 0x00000000390572ca */ /* 0x000fc400000e0000 */
[----:B------:R-:W-:-:S13]  /*2e8b0*/  R2UR UR4, R56 ;  /* 0x00000000380472ca */ /* 0x000fda00000e0000 */
[----:B------:R-:W-:Y:S03]  /*2e8c0*/  HGMMA.64x64x16.F32 R24, gdesc[UR4], R24, gsb0 ;  /* 0x00e00000041879f0 */ /* 0x000fe60008000818 */
[----:B------:R-:W-:Y:S02]  /*2e8d0*/  WARPGROUP.DEPBAR.LE gsb0, 0x0 ;  /* 0x00008000000079c5 */ /* 0x000fe40000010000 */
[----:B------:R0:W-:Y:S04]  /*2e8e0*/  ST.E desc[UR8][R12.64], R11 ;  /* 0x0000000b0c007985 */ /* 0x0001e8000c101908 */
[----:B------:R-:W2:Y:S01]  /*2e8f0*/  LD.E.64 R56, desc[UR10][R20.64] ;  /* 0x0000000a14387980 */ /* 0x000ea2000c101b00 */
[----:B------:R-:W-:Y:S01]  /*2e900*/  IMAD.IADD R58, R63, 0x1, R60 ;  /* 0x000000013f3a7824 */ /* 0x000fe200078e023c */
[----:B------:R-:W-:Y:S01]  /*2e910*/  WARPGROUP.ARRIVE ;  /* 0x00000000000079c5 */ /* 0x000fe20000000000 */
[----:B------:R-:W-:Y:S01]  /*2e920*/  IMAD.MOV.U32 R59, RZ, RZ, R15 ;  /* 0x000000ffff3b7224 */ /* 0x000fe200078e000f */
[----:B------:R-:W-:-:S02]  /*2e930*/  R2UR UR8, R4 ;  /* 0x00000000040872ca */ /* 0x000fc400000e0000 */
[----:B------:R-:W-:Y:S02]  /*2e940*/  R2UR UR6, R58 ;  /* 0x000000003a0672ca */ /* 0x000fe400000e0000 */
[----:B------:R-:W-:Y:S02]  /*2e950*/  R2UR UR7, R59 ;  /* 0x000000003b0772ca */ /* 0x000fe400000e0000 */
[C---:B------:R-:W-:Y:S02]  /*2e960*/  R2UR UR9, R5.reuse ;  /* 0x00000000050972ca */ /* 0x040fe400000e0000 */
        /* <DEDUP_REMOVED lines=172> */
[----:B------:R-:W-:-:S02]  /*2f430*/  R2UR UR8, R4 ;  /* 0x00000000040872ca */ /* 0x000fc400000e0000 */
[----:B------:R-:W-:Y:S02]  /*2f440*/  SEL R56, R56, 0x3e, P0 ;  /* 0x0000003e38387807 */ /* 0x000fe40000000000 */
[----:B------:R-:W-:Y:S02]  /*2f450*/  SEL R57, R57, 0xf80, P0 ;  /* 0x00000f8039397807 */ /* 0x000fe40000000000 */
[----:B------:R-:W-:-:S03]  /*2f460*/  R2UR UR9, R5 ;  /* 0x00000000050972ca */ /* 0x000fc600000e0000 */
[----:B------:R-:W-:-:S05]  /*2f470*/  IMAD.IADD R56, R56, 0x1, R57 ;  /* 0x0000000138387824 */ /* 0x000fca00078e0239 */
[----:B------:R-:W-:-:S05]  /*2f480*/  LOP3.LUT R57, R56, 0x1e06, RZ, 0xc0, !PT ;  /* 0x00001e0638397812 */ /* 0x000fca00078ec0ff */
[----:B------:R-:W-:-:S05]  /*2f490*/  IMAD.IADD R56, R14, 0x1, R57 ;  /* 0x000000010e387824 */ /* 0x000fca00078e0239 */
[----:B------:R-:W-:Y:S01]  /*2f4a0*/  R2UR UR6, R56 ;  /* 0x00000000380672ca */ /* 0x000fe200000e0000 */
[----:B--2---:R-:W-:Y:S02]  /*2f4b0*/  IMAD.IADD R14, R57, 0x1, R20 ;  /* 0x00000001390e7824 */ /* 0x004fe400078e0214 */
[----:B------:R-:W-:Y:S02]  /*2f4c0*/  IMAD.MOV.U32 R57, RZ, RZ, R15 ;  /* 0x000000ffff397224 */ /* 0x000fe400078e000f */
[----:B------:R-:W-:Y:S01]  /*2f4d0*/  IMAD.MOV.U32 R15, RZ, RZ, R21 ;  /* 0x000000ffff0f7224 */ /* 0x000fe200078e0015 */
[----:B------:R-:W-:Y:S02]  /*2f4e0*/  R2UR UR4, R14 ;  /* 0x000000000e0472ca */ /* 0x000fe400000e0000 */
[----:B------:R-:W-:Y:S02]  /*2f4f0*/  R2UR UR7, R57 ;  /* 0x00000000390772ca */ /* 0x000fe400000e0000 */
        /* <DEDUP_REMOVED lines=9> */
[----:B------:R-:W-:Y:S02]  /*2f590*/  R2UR UR4, R4 ;  /* 0x00000000040472ca */ /* 0x000fe400000e0000 */
[----:B------:R-:W-:Y:S01]  /*2f5a0*/  R2UR UR5, R5 ;  /* 0x00000000050572ca */ /* 0x000fe200000e0000 */
[----:B------:R-:W-:-:S12]  /*2f5b0*/  BSSY B2, `(.L_x_2187) ;  /* 0x0000006000027945 */ /* 0x000fd80003800000 */
[----:B---3--:R0:W5:Y:S01]  /*2f5c0*/  LD.E R14, desc[UR4][R14.64] ;  /* 0x000000040e0e7980 */ /* 0x008162000c101900 */
[----:B--2---:R-:W-:-:S04]  /*2f5d0*/  LOP3.LUT R56, R56, 0x1, RZ, 0xfc, !PT ;  /* 0x0000000138387812 */ /* 0x004fc800078efcff */
[----:B------:R-:W-:-:S13]  /*2f5e0*/  ISETP.NE.AND P0, PT, R56, 0x3, PT ;  /* 0x000000033800780c */ /* 0x000fda0003f05270 */
[----:B0-----:R-:W-:Y:S05]  /*2f5f0*/  @!P0 BRA `(.L_x_2188) ;  /* 0x0000000000048947 */ /* 0x001fea0003800000 */
[----:B------:R-:W-:Y:S01]  /*2f600*/  BPT.TRAP 0x1 ;  /* 0x000000040000795c */ /* 0x000fe20000300000 */
.L_x_2188:
[----:B------:R-:W-:Y:S05]  /*2f610*/  BSYNC B2 ;  /* 0x0000000000027941 */ /* 0x000fea0003800000 */
.L_x_2187:
[C---:B------:R-:W-:Y:S02]  /*2f620*/  R2UR UR6, R4.reuse ;  /* 0x00000000040672ca */ /* 0x040fe400000e0000 */
[C---:B------:R-:W-:Y:S02]  /*2f630*/  R2UR UR7, R5.reuse ;  /* 0x00000000050772ca */ /* 0x040fe400000e0000 */
[----:B------:R-:W-:Y:S02]  /*2f640*/  R2UR UR4, R4 ;  /* 0x00000000040472ca */ /* 0x000fe400000e0000 */
[----:B------:R-:W-:-:S09]  /*2f650*/  R2UR UR5, R5 ;  /* 0x00000000050572ca */ /* 0x000fd200000e0000 */
[----:B------:R-:W2:Y:S04]  /*2f660*/  LD.E.64 R12, desc[UR6][R20.64+0x20] ;  /* 0x00002006140c7980 */ /* 0x000ea8000c101b00 */
[----:B------:R-:W3:Y:S01]  /*2f670*/  LD.E R11, desc[UR4][R20.64+0xc] ;  /* 0x00000c04140b7980 */ /* 0x000ee2000c101900 */
[----:B--2---:R-:W-:-:S05]  /*2f680*/  MOV R13, R12 ;  /* 0x0000000c000d7202 */ /* 0x004fca0000000f00 */
[----:B-----5:R-:W-:-:S05]  /*2f690*/  IMAD R14, R14, 0x8, R13 ;  /* 0x000000080e0e7824 */ /* 0x020fca00078e020d */
[----:B---3--:R-:W-:-:S04]  /*2f6a0*/  PRMT R11, R11, 0x654, R14 ;  /* 0x000006540b0b7816 */ /* 0x008fc8000000000e */
[----:B------:R0:W-:Y:S01]  /*2f6b0*/  SYNCS.ARRIVE.TRANS64.RED.A1T0 RZ, [R11+URZ], RZ ;  /* 0x000000ff0bff79a7 */ /* 0x0001e2000810043f */
[----:B------:R-:W2:Y:S04]  /*2f6c0*/  LDL.64 R12, [R7+0x68] ;  /* 0x00006800070c7983 */ /* 0x000ea80000100a00 */
[----:B------:R-:W3:Y:S04]  /*2f6d0*/  LD.E R15, desc[UR4][R8.64+0x24] ;  /* 0x00002404080f7980 */ /* 0x000ee8000c101900 */
[----:B------:R-:W4:Y:S04]  /*2f6e0*/  LD.E R14, desc[UR4][R8.64] ;  /* 0x00000004080e7980 */ /* 0x000f28000c101900 */
[----:B--2---:R-:W0:Y:S01]  /*2f6f0*/  LD.E.64 R12, desc[UR4][R12.64] ;  /* 0x000000040c0c7980 */ /* 0x004e22000c101b00 */
[----:B---3--:R-:W-:-:S13]  /*2f700*/  ISETP.NE.AND P0, PT, R15, 0x1, PT ;  /* 0x000000010f00780c */ /* 0x008fda0003f05270 */
[C---:B------:R-:W-:Y:S02]  /*2f710*/  @P0 R2UR UR6, R4.reuse ;  /* 0x00000000040602ca */ /* 0x040fe400000e0000 */
[C---:B------:R-:W-:Y:S02]  /*2f720*/  @P0 R2UR UR7, R5.reuse ;  /* 0x00000000050702ca */ /* 0x040fe400000e0000 */
[C---:B------:R-:W-:Y:S02]  /*2f730*/  R2UR UR14, R4.reuse ;  /* 0x00000000040e72ca */ /* 0x040fe400000e0000 */
[----:B------:R-:W-:Y:S02]  /*2f740*/  R2UR UR15, R5 ;  /* 0x00000000050f72ca */ /* 0x000fe400000e0000 */
[----:B------:R-:W-:-:S07]  /*2f750*/  R2UR UR10, R4 ;  /* 0x00000000040a72ca */ /* 0x000fce00000e0000 */
[----:B------:R-:W2:Y:S01]  /*2f760*/  @P0 LD.E R57, desc[UR6][R8.64+0x2c] ;  /* 0x00002c0608390980 */ /* 0x000ea2000c101900 */
[C---:B------:R-:W-:Y:S02]  /*2f770*/  R2UR UR6, R4.reuse ;  /* 0x00000000040672ca */ /* 0x040fe400000e0000 */
[C---:B------:R-:W-:Y:S01]  /*2f780*/  R2UR UR7, R5.reuse ;  /* 0x00000000050772ca */ /* 0x040fe200000e0000 */
[----:B------:R-:W3:Y:S01]  /*2f790*/  LD.E R63, desc[UR14][R8.64+0x18] ;  /* 0x0000180e083f7980 */ /* 0x000ee2000c101900 */
[C---:B------:R-:W-:Y:S02]  /*2f7a0*/  R2UR UR11, R5.reuse ;  /* 0x00000000050b72ca */ /* 0x040fe400000e0000 */
[C---:B------:R-:W-:Y:S02]  /*2f7b0*/  R2UR UR8, R4.reuse ;  /* 0x00000000040872ca */ /* 0x040fe400000e0000 */
[----:B------:R-:W-:Y:S02]  /*2f7c0*/  R2UR UR9, R5 ;  /* 0x00000000050972ca */ /* 0x000fe400000e0000 */
[----:B------:R-:W-:-:S02]  /*2f7d0*/  R2UR UR12, R4 ;  /* 0x00000000040c72ca */ /* 0x000fc400000e0000 */
[----:B------:R-:W-:-:S03]  /*2f7e0*/  R2UR UR13, R5 ;  /* 0x00000000050d72ca */ /* 0x000fc600000e0000 */
[----:B------:R-:W2:Y:S04]  /*2f7f0*/  LD.E R59, desc[UR6][R8.64+0x4] ;  /* 0x00000406083b7980 */ /* 0x000ea8000c101900 */
[----:B------:R-:W2:Y:S04]  /*2f800*/  LD.E R61, desc[UR10][R8.64+0xc] ;  /* 0x00000c0a083d7980 */ /* 0x000ea8000c101900 */
[----:B------:R-:W2:Y:S04]  /*2f810*/  LD.E R60, desc[UR8][R8.64+0x10] ;  /* 0x00001008083c7980 */ /* 0x000ea8000c101900 */
[----:B------:R-:W2:Y:S04]  /*2f820*/  LD.E R62, desc[UR12][R8.64+0x14] ;  /* 0x0000140c083e7980 */ /* 0x000ea8000c101900 */
[----:B0-----:R0:W2:Y:S02]  /*2f830*/  LD.E R11, desc[UR4][R12.64] ;  /* 0x000000040c0b7980 */ /* 0x0010a4000c101900 */
[----:B0-----:R-:W-:-:S02]  /*2f840*/  IMAD.MOV.U32 R12, RZ, RZ, R19 ;  /* 0x000000ffff0c7224 */ /* 0x001fc400078e0013 */
[----:B------:R-:W-:-:S05]  /*2f850*/  IMAD.MOV.U32 R13, RZ, RZ, R18 ;  /* 0x000000ffff0d7224 */ /* 0x000fca00078e0012 */
[----:B------:R4:W2:Y:S01]  /*2f860*/  LD.E R21, desc[UR4][R12.64] ;  /* 0x000000040c157980 */ /* 0x0008a2000c101900 */
[----:B------:R-:W-:Y:S02]  /*2f870*/  @P0 R2UR UR4, R4 ;  /* 0x00000000040402ca */ /* 0x000fe400000e0000 */
[----:B------:R-:W-:-:S13]  /*2f880*/  @P0 R2UR UR5, R5 ;  /* 0x00000000050502ca */ /* 0x000fda00000e0000 */
[----:B------:R-:W2:Y:S01]  /*2f890*/  @P0 LD.E R56, desc[UR4][R8.64+0x28] ;  /* 0x0000280408380980 */ /* 0x000ea2000c101900 */
[----:B------:R-:W-:Y:S02]  /*2f8a0*/  R2UR UR4, R4 ;  /* 0x00000000040472ca */ /* 0x000fe400000e0000 */
[----:B------:R-:W-:-:S13]  /*2f8b0*/  R2UR UR5, R5 ;  /* 0x00000000050572ca */ /* 0x000fda00000e0000 */
[----:B------:R-:W2:Y:S01]  /*2f8c0*/  LD.E R58, desc[UR4][R8.64+0x8] ;  /* 0x00000804083a7980 */ /* 0x000ea2000c101900 */
[----:B----4-:R-:W-:-:S04]  /*2f8d0*/  SHF.R.S32.HI R13, RZ, 0x1f, R14 ;  /* 0x0000001fff0d7819 */ /* 0x010fc8000001140e */
[----:B------:R-:W-:-:S04]  /*2f8e0*/  LEA.HI R12, R13, R14, RZ, 0x7 ;  /* 0x0000000e0d0c7211 */ /* 0x000fc800078f38ff */
[----:B------:R-:W-:-:S05]  /*2f8f0*/  LOP3.LUT R15, R12, 0xffffff80, RZ, 0xc0, !PT ;  /* 0xffffff800c0f7812 */ /* 0x000fca00078ec0ff */
[----:B------:R-:W-:-:S05]  /*2f900*/  IMAD.IADD R15, R14, 0x1, -R15 ;  /* 0x000000010e0f7824 */ /* 0x000fca00078e0a0f */
[----:B------:R-:W-:-:S04]  /*2f910*/  SHF.R.S32.HI R12, RZ, 0x1f, R15 ;  /* 0x0000001fff0c7819 */ /* 0x000fc8000001140f */
[CC--:B------:R-:W-:Y:S02]  /*2f920*/  LEA.HI R20, R12.reuse, R15.reuse, RZ, 0x2 ;  /* 0x0000000f0c147211 */ /* 0x0c0fe400078f10ff */
[----:B------:R-:W-:-:S04]  /*2f930*/  LEA.HI R12, R12, R15, RZ, 0x5 ;  /* 0x0000000f0c0c7211 */ /* 0x000fc800078f28ff */
[----:B------:R-:W-:Y:S02]  /*2f940*/  SHF.R.S32.HI R12, RZ, 0x5, R12 ;  /* 0x00000005ff0c7819 */ /* 0x000fe4000001140c */
[----:B---3--:R-:W-:Y:S01]  /*2f950*/  ISETP.GE.AND P1, PT, R63, 0x1, PT ;  /* 0x000000013f00780c */ /* 0x008fe20003f26270 */
[----:B------:R-:W-:Y:S01]  /*2f960*/  BSSY B2, `(.L_x_2189) ;  /* 0x0000081000027945 */ /* 0x000fe20003800000 */
[-C--:B--2---:R-:W-:Y:S01]  /*2f970*/  FMUL.FTZ R25, R25, R11.reuse ;  /* 0x0000000b19197220 */ /* 0x084fe20000410000 */
[----:B------:R-:W-:-:S03]  /*2f980*/  FMUL.FTZ R24, R24, R11 ;  /* 0x0000000b18187220 */ /* 0x000fc60000410000 */
[----:B------:R0:W1:Y:S02]  /*2f990*/  MUFU.TANH R65, R25 ;  /* 0x0000001900417308 */ /* 0x0000640000002400 */
[----:B0-----:R-:W-:-:S06]  /*2f9a0*/  LEA.HI R25, R13, R14, RZ, 0x2 ;  /* 0x0000000e0d197211 */ /* 0x001fcc00078f10ff */
[----:B------:R0:W2:Y:S01]  /*2f9b0*/  MUFU.TANH R64, R24 ;  /* 0x0000001800407308 */ /* 0x0000a20000002400 */
[--C-:B------:R-:W-:Y:S02]  /*2f9c0*/  SHF.R.S32.HI R13, RZ, 0x2, R20.reuse ;  /* 0x00000002ff0d7819 */ /* 0x100fe40000011414 */
[----:B------:R-:W-:Y:S02]  /*2f9d0*/  LOP3.LUT R25, R25, 0xfffffffc, RZ, 0xc0, !PT ;  /* 0xfffffffc19197812 */ /* 0x000fe400078ec0ff */
[----:B0-----:R-:W-:-:S03]  /*2f9e0*/  SHF.R.S32.HI R24, RZ, 0x1f, R20 ;  /* 0x0000001fff187819 */ /* 0x001fc60000011414 */
[----:B------:R-:W-:Y:S01]  /*2f9f0*/  IMAD.IADD R25, R14, 0x1, -R25 ;  /* 0x000000010e197824 */ /* 0x000fe200078e0a19 */
[----:B------:R-:W-:-:S04]  /*2fa00*/  LEA.HI R24, R24, R13, RZ, 0x3 ;  /* 0x0000000d18187211 */ /* 0x000fc800078f18ff */
[----:B------:R-:W-:Y:S02]  /*2fa10*/  LEA.HI R14, R25, R25, RZ, 0x1 ;  /* 0x00000019190e7211 */ /* 0x000fe400078f08ff */
[----:B------:R-:W-:Y:S02]  /*2fa20*/  LOP3.LUT R24, R24, 0xfffffff8, RZ, 0xc0, !PT ;  /* 0xfffffff818187812 */ /* 0x000fe400078ec0ff */
[----:B------:R-:W-:-:S03]  /*2fa30*/  LOP3.LUT R14, R14, 0x1ffffffe, RZ, 0xc0, !PT ;  /* 0x1ffffffe0e0e7812 */ /* 0x000fc600078ec0ff */
[----:B------:R-:W-:Y:S02]  /*2fa40*/  IMAD.IADD R24, R13, 0x1, -R24 ;  /* 0x000000010d187824 */ /* 0x000fe400078e0a18 */
[----:B------:R-:W-:Y:S02]  /*2fa50*/  IMAD R13, R21, 0x4, R12 ;  /* 0x00000004150d7824 */ /* 0x000fe400078e020c */
[----:B------:R-:W-:Y:S02]  /*2fa60*/  IMAD.IADD R14, R25, 0x1, -R14 ;  /* 0x00000001190e7824 */ /* 0x000fe400078e0a0e */
[----:B------:R-:W-:-:S04]  /*2fa70*/  IMAD.U32 R13, R13, 0x10, R24 ;  /* 0x000000100d0d7824 */ /* 0x000fc800078e0018 */
[----:B------:R-:W-:-:S04]  /*2fa80*/  IMAD R13, R14, 0x8, R13 ;  /* 0x000000080e0d7824 */ /* 0x000fc800078e020d */
[----:B------:R-:W-:Y:S01]  /*2fa90*/  @P0 IMAD.HI.U32 R56, R13, R56, RZ ;  /* 0x000000380d380227 */ /* 0x000fe200078e00ff */
[----:B------:R-:W-:-:S04]  /*2faa0*/  LOP3.LUT R20, R20, 0x7ffffffc, RZ, 0xc0, !PT ;  /* 0x7ffffffc14147812 */ /* 0x000fc800078ec0ff */
[----:B------:R-:W-:Y:S01]  /*2fab0*/  @P0 SHF.R.U32.HI R13, RZ, R57, R56 ;  /* 0x00000039ff0d0219 */ /* 0x000fe20000011638 */
[----:B------:R-:W-:-:S04]  /*2fac0*/  IMAD.SHL.U32 R25, R0, 0x40, RZ ;  /* 0x0000004000197824 */ /* 0x000fc800078e00ff */
[----:B------:R-:W0:Y:S01]  /*2fad0*/  SHFL.IDX PT, R24, R13, RZ, 0x1c1f ;  /* 0x001c1fff0d187589 */ /* 0x000e2200000e0000 */
[----:B------:R-:W-:Y:S01]  /*2fae0*/  IMAD.IADD R20, R15, 0x1, -R20 ;  /* 0x000000010f147824 */ /* 0x000fe200078e0a14 */
[----:B------:R-:W-:Y:S01]  /*2faf0*/  IADD3 R15, -R25, 0x1, RZ ;  /* 0x00000001190f7810 */ /* 0x000fe20007ffe1ff */
        /* <DEDUP_REMOVED lines=31> */
[----:B------:R-:W3:Y:S01]  /*2fcf0*/  MUFU.TANH R27, R27 ;  /* 0x0000001b001b7308 */ /* 0x000ee20000002400 */
[----:B------:R-:W-:-:S03]  /*2fd00*/  LOP3.LUT R12, RZ, R61, RZ, 0x33, !PT ;  /* 0x0000003dff0c7212 */ /* 0x000fc600078e33ff */
[----:B------:R-:W-:-:S04]  /*2fd10*/  IADD3 R15, -R59, R15, R58 ;  /* 0x0000000f3b0f7210 */ /* 0x000fc80007ffe13a */
[----:B------:R4:W0:Y:S01]  /*2fd20*/  MUFU.TANH R66, R26 ;  /* 0x0000001a00427308 */ /* 0x0008220000002400 */
        /* <DEDUP_REMOVED lines=33> */
[----:B--23--:R-:W-:Y:S06]  /*2ff40*/  @!P1 BRA `(.L_x_2190) ;  /* 0x0000000000889947 */ /* 0x00cfec0003800000 */
[----:B------:R-:W-:Y:S01]  /*2ff50*/  IADD3 R24, -R59, R58, R24 ;  /* 0x0000003a3b187210 */ /* 0x000fe20007ffe118 */
[----:B------:R-:W-:Y:S03]  /*2ff60*/  BSSY B3, `(.L_x_2191) ;  /* 0x000001c000037945 */ /* 0x000fe60003800000 */
[----:B------:R-:W-:-:S13]  /*2ff70*/  ISETP.GT.AND P0, PT, R24, -0x1, PT ;  /* 0xffffffff1800780c */ /* 0x000fda0003f04270 */
[----:B------:R-:W-:Y:S05]  /*2ff80*/  @P0 BRA `(.L_x_2192) ;  /* 0x00000000003c0947 */ /* 0x000fea0003800000 */
[----:B------:R-:W-:Y:S01]  /*2ff90*/  ISETP.NE.AND P0, PT, R63, 0x1, PT ;  /* 0x000000013f00780c */ /* 0x000fe20003f05270 */
[----:B------:R-:W-:Y:S01]  /*2ffa0*/  BSSY B4, `(.L_x_2193) ;  /* 0x000000b000047945 */ /* 0x000fe20003800000 */
[----:B------:R-:W-:-:S11]  /*2ffb0*/  LOP3.LUT R24, RZ, R24, RZ, 0x33, !PT ;  /* 0x00000018ff187212 */ /* 0x000fd600078e33ff */
[----:B------:R-:W-:Y:S05]  /*2ffc0*/  @!P0 BRA `(.L_x_2194) ;  /* 0x0000000000208947 */ /* 0x000fea0003800000 */
[C---:B------:R-:W-:Y:S02]  /*2ffd0*/  R2UR UR4, R4.reuse ;  /* 0x00000000040472ca */ /* 0x040fe400000e0000 */
[C---:B------:R-:W-:Y:S02]  /*2ffe0*/  R2UR UR5, R5.reuse ;  /* 0x00000000050572ca */ /* 0x040fe400000e0000 */
[----:B------:R-:W-:Y:S02]  /*2fff0*/  R2UR UR6, R4 ;  /* 0x00000000040672ca */ /* 0x000fe400000e0000 */
[----:B------:R-:W-:-:S09]  /*30000*/  R2UR UR7, R5 ;  /* 0x00000000050772ca */ /* 0x000fd200000e0000 */
[----:B----4-:R-:W2:Y:S04]  /*30010*/  LD.E R11, desc[UR4][R8.64+0x1c] ;  /* 0x00001c04080b7980 */ /* 0x010ea8000c101900 */
[----:B------:R-:W3:Y:S01]  /*30020*/  LD.E R26, desc[UR6][R8.64+0x20] ;  /* 0x00002006081a7980 */ /* 0x000ee2000c101900 */
[----:B--2---:R-:W-:-:S05]  /*30030*/  IMAD.HI.U32 R11, R24, R11, RZ ;  /* 0x0000000b180b7227 */ /* 0x004fca00078e00ff */
[----:B---3--:R-:W-:-:S07]  /*30040*/  SHF.R.U32.HI R24, RZ, R26, R11 ;  /* 0x0000001aff187219 */ /* 0x008fce000001160b */
.L_x_2194:
[----:B------:R-:W-:Y:S05]  /*30050*/  BSYNC B4 ;  /* 0x0000000000047941 */ /* 0x000fea0003800000 */
.L_x_2193:
[----:B------:R-:W-:Y:S01]  /*30060*/  LOP3.LUT R24, RZ, R24, RZ, 0x33, !PT ;  /* 0x00000018ff187212 */ /* 0x000fe200078e33ff */
[----:B------:R-:W-:Y:S06]  /*30070*/  BRA `(.L_x_2195) ;  /* 0x0000000000287947 */ /* 0x000fec0003800000 */
.L_x_2192:
[----:B------:R-:W-:-:S13]  /*30080*/  ISETP.NE.AND P0, PT, R63, 0x1, PT ;  /* 0x000000013f00780c */ /* 0x000fda0003f05270 */
        /* <DEDUP_REMOVED lines=9> */
.L_x_2195:
[----:B------:R-:W-:Y:S05]  /*30120*/  BSYNC B3 ;  /* 0x0000000000037941 */ /* 0x000fea0003800000 */
.L_x_2191:
[----:B----4-:R-:W-:-:S04]  /*30130*/  IMAD R11, R63, R24, -R25 ;  /* 0x000000183f0b7224 */ /* 0x010fc800078e0a19 */
[----:B------:R-:W-:-:S05]  /*30140*/  IMAD R11, R20, -0x2, R11 ;  /* 0xfffffffe140b7824 */ /* 0x000fca00078e020b */
[----:B------:R-:W-:Y:S02]  /*30150*/  VIMNMX R14, R14, R11, !PT ;  /* 0x0000000b0e0e7248 */ /* 0x000fe40007fe0100 */
[----:B------:R-:W-:-:S07]  /*30160*/  VIADDMNMX R12, R11, R63, R12, PT ;  /* 0x0000003f0b0c7246 */ /* 0x000fce000380010c */
.L_x_2190:
[----:B------:R-:W-:Y:S05]  /*30170*/  BSYNC B2 ;  /* 0x0000000000027941 */ /* 0x000fea0003800000 */
.L_x_2189:
[C---:B------:R-:W-:Y:S01]  /*30180*/  ISETP.GE.AND P1, PT, R62.reuse, 0x9, PT ;  /* 0x000000093e00780c */ /* 0x040fe20003f26270 */
[----:B------:R-:W4:Y:S01]  /*30190*/  SHFL.IDX PT, R13, R13, 0x1, 0x1c1f ;  /* 0x003c1f000d0d7f89 */ /* 0x000f2200000e0000 */
        /* <DEDUP_REMOVED lines=10> */
[----:B-1----:R-:W-:Y:S02]  /*30240*/  FSEL R65, R65, -INF , !P3 ;  /* 0xff80000041417808 */ /* 0x002fe40005800000 */
[----:B------:R-:W-:-:S02]  /*30250*/  P2R R56, PR, RZ, 0x10 ;  /* 0x00000010ff387803 */ /* 0x000fc40000000000 */
[----:B------:R-:W-:Y:S01]  /*30260*/  ISETP.LT.OR P2, PT, R12, 0x11, P2 ;  /* 0x000000110c00780c */ /* 0x000fe20001741670 */
[----:B----4-:R-:W-:Y:S01]  /*30270*/  IMAD.IADD R11, R15, 0x1, R13 ;  /* 0x000000010f0b7824 */ /* 0x010fe200078e020d */
        /* <DEDUP_REMOVED lines=76> */
[----:B------:R-:W2:Y:S04]  /*30740*/  LD.E R13, desc[UR4][R8.64+0x1c] ;  /* 0x00001c04080d7980 */ /* 0x000ea8000c101900 */
[----:B------:R-:W3:Y:S01]  /*30750*/  LD.E R15, desc[UR6][R8.64+0x20] ;  /* 0x00002006080f7980 */ /* 0x000ee2000c101900 */
[----:B--2---:R-:W-:-:S05]  /*30760*/  IMAD.HI.U32 R58, R58, R13, RZ ;  /* 0x0000000d3a3a7227 */ /* 0x004fca00078e00ff */
[----:B---3--:R-:W-:-:S07]  /*30770*/  SHF.R.U32.HI R58, RZ, R15, R58 ;  /* 0x0000000fff3a7219 */ /* 0x008fce000001163a */
.L_x_2201:
[----:B------:R-:W-:Y:S05]  /*30780*/  BSYNC B4 ;  /* 0x0000000000047941 */ /* 0x000fea0003800000 */
.L_x_2200:
[----:B------:R-:W-:Y:S01]  /*30790*/  LOP3.LUT R58, RZ, R58, RZ, 0x33, !PT ;  /* 0x0000003aff3a7212 */ /* 0x000fe200078e33ff */
[----:B------:R-:W-:Y:S06]  /*307a0*/  BRA `(.L_x_2202) ;  /* 0x0000000000287947 */ /* 0x000fec0003800000 */
.L_x_2199:
[----:B------:R-:W-:-:S13]  /*307b0*/  ISETP.NE.AND P6, PT, R63, 0x1, PT ;  /* 0x000000013f00780c */ /* 0x000fda0003fc5270 */
        /* <DEDUP_REMOVED lines=9> */
.L_x_2202:
[----:B------:R-:W-:Y:S05]  /*30850*/  BSYNC B3 ;  /* 0x0000000000037941 */ /* 0x000fea0003800000 */
.L_x_2198:
[----:B------:R-:W-:-:S04]  /*30860*/  IMAD R9, R63, R58, -R25 ;  /* 0x0000003a3f097224 */ /* 0x000fc800078e0a19 */
[----:B------:R-:W-:-:S05]  /*30870*/  IMAD R20, R20, -0x2, R9 ;  /* 0xfffffffe14147824 */ /* 0x000fca00078e0209 */
[----:B------:R-:W-:Y:S02]  /*30880*/  VIADDMNMX R12, R20, R63, R12, PT ;  /* 0x0000003f140c7246 */ /* 0x000fe4000380010c */
[----:B------:R-:W-:-:S07]  /*30890*/  VIMNMX R11, R11, R20, !PT ;  /* 0x000000140b0b7248 */ /* 0x000fce0007fe0100 */
.L_x_2197:
[----:B------:R-:W-:Y:S05]  /*308a0*/  BSYNC B2 ;  /* 0x0000000000027941 */ /* 0x000fea0003800000 */
.L_x_2196:
[----:B------:R-:W2:Y:S01]  /*308b0*/  LDL.64 R8, [R7+0x70] ;  /* 0x0000700007087983 */ /* 0x000ea20000100a00 */
[----:B------:R-:W-:Y:S02]  /*308c0*/  R2UR UR4, R4 ;  /* 0x00000000040472ca */ /* 0x000fe400000e0000 */
[----:B------:R-:W-:Y:S02]  /*308d0*/  R2UR UR5, R5 ;  /* 0x00000000050572ca */ /* 0x000fe400000e0000 */
[C---:B------:R-:W-:Y:S02]  /*308e0*/  ISETP.GT.AND P0, PT, R11.reuse, 0x1, !P0 ;  /* 0x000000010b00780c */ /* 0x040fe40004704270 */
[----:B------:R-:W-:Y:S02]  /*308f0*/  ISETP.NE.AND P6, PT, R36, RZ, PT ;  /* 0x000000ff2400720c */ /* 0x000fe40003fc5270 */
[----:B------:R-:W-:Y:S02]  /*30900*/  ISETP.LT.OR P0, PT, R12, 0x2, P0 ;  /* 0x000000020c00780c */ /* 0x000fe40000701670 */
[----:B------:R-:W-:-:S02]  /*30910*/  ISETP.GT.AND P1, PT, R11, 0x8, !P1 ;  /* 0x000000080b00780c */ /* 0x000fc40004f24270 */
[----:B------:R-:W-:Y:S02]  /*30920*/  FSEL R59, R27, -INF , !P0 ;  /* 0xff8000001b3b7808 */ /* 0x000fe40004000000 */
[----:B------:R-:W-:Y:S02]  /*30930*/  ISETP.NE.AND P0, PT, R26, RZ, PT ;  /* 0x000000ff1a00720c */ /* 0x000fe40003f05270 */
[----:B------:R-:W-:Y:S02]  /*30940*/  ISETP.LT.OR P1, PT, R12, 0x9, P1 ;  /* 0x000000090c00780c */ /* 0x000fe40000f21670 */
[----:B------:R-:W-:Y:S02]  /*30950*/  ISETP.GT.AND P0, PT, R11, 0x9, !P0 ;  /* 0x000000090b00780c */ /* 0x000fe40004704270 */
[----:B------:R-:W-:Y:S02]  /*30960*/  FSEL R63, R30, -INF , !P1 ;  /* 0xff8000001e3f7808 */ /* 0x000fe40004800000 */
[----:B------:R-:W-:-:S02]  /*30970*/  ISETP.LT.OR P0, PT, R12, 0xa, P0 ;  /* 0x0000000a0c00780c */ /* 0x000fc40000701670 */
[----:B------:R-:W-:Y:S02]  /*30980*/  ISETP.NE.AND P1, PT, R68, RZ, PT ;  /* 0x000000ff4400720c */ /* 0x000fe40003f25270 */
        /* <DEDUP_REMOVED lines=13> */
[C---:B------:R-:W-:Y:S01]  /*30a60*/  ISETP.GT.AND P0, PT, R11.reuse, 0x19, !P6 ;  /* 0x000000190b00780c */ /* 0x040fe20007704270 */
[----:B--2---:R-:W2:Y:S03]  /*30a70*/  LD.E.64 R14, desc[UR4][R8.64] ;  /* 0x00000004080e7980 */ /* 0x004ea6000c101b00 */
[----:B------:R-:W-:Y:S02]  /*30a80*/  ISETP.LT.OR P0, PT, R12, 0x1a, P0 ;  /* 0x0000001a0c00780c */ /* 0x000fe40000701670 */
[----:B------:R-:W-:Y:S02]  /*30a90*/  ISETP.GT.AND P1, PT, R11, 0x28, !P1 ;  /* 0x000000280b00780c */ /* 0x000fe40004f24270 */
[----:B------:R-:W-:-:S02]  /*30aa0*/  FSEL R39, R39, -INF , !P0 ;  /* 0xff80000027277808 */ /* 0x000fc40004000000 */
[----:B------:R-:W-:Y:S02]  /*30ab0*/  ISETP.NE.AND P0, PT, R57, RZ, PT ;  /* 0x000000ff3900720c */ /* 0x000fe40003f05270 */
[C---:B------:R-:W-:Y:S02]  /*30ac0*/  ISETP.GT.AND P2, PT, R11.reuse, 0x29, !P2 ;  /* 0x000000290b00780c */ /* 0x040fe40005744270 */
[C---:B------:R-:W-:Y:S02]  /*30ad0*/  ISETP.GT.AND P0, PT, R11.reuse, 0x20, !P0 ;  /* 0x000000200b00780c */ /* 0x040fe40004704270 */
[C---:B------:R-:W-:Y:S02]  /*30ae0*/  ISETP.GT.AND P3, PT, R11.reuse, 0x30, !P3 ;  /* 0x000000300b00780c */ /* 0x040fe40005f64270 */
[----:B------:R-:W-:Y:S02]  /*30af0*/  ISETP.LT.OR P0, PT, R12, 0x21, P0 ;  /* 0x000000210c00780c */ /* 0x000fe40000701670 */
[----:B------:R-:W-:-:S02]  /*30b00*/  ISETP.GT.AND P4, PT, R11, 0x31, !P4 ;  /* 0x000000310b00780c */ /* 0x000fc40006784270 */
[----:B------:R-:W-:Y:S02]  /*30b10*/  FSEL R87, R42, -INF , !P0 ;  /* 0xff8000002a577808 */ /* 0x000fe40004000000 */
[----:B------:R-:W-:Y:S02]  /*30b20*/  ISETP.NE.AND P0, PT, R24, RZ, PT ;  /* 0x000000ff1800720c */ /* 0x000fe40003f05270 */
[----:B------:R-:W-:Y:S01]  /*30b30*/  ISETP.LT.OR P1, PT, R12, 0x29, P1 ;  /* 0x000000290c00780c */ /* 0x000fe20000f21670 */
[----:B------:R-:W3:Y:S01]  /*30b40*/  LD.E R24, desc[UR4][R8.64+0x10] ;  /* 0x0000100408187980 */ /* 0x000ee2000c101900 */
[----:B------:R-:W-:Y:S02]  /*30b50*/  ISETP.GT.AND P0, PT, R11, RZ, !P0 ;  /* 0x000000ff0b00720c */ /* 0x000fe40004704270 */
[----:B------:R-:W-:Y:S02]  /*30b60*/  ISETP.NE.AND P6, PT, R44, RZ, PT ;  /* 0x000000ff2c00720c */ /* 0x000fe40003fc5270 */
[----:B------:R-:W-:-:S04]  /*30b70*/  ISETP.LT.OR P0, PT, R12, 0x1, P0 ;  /* 0x000000010c00780c */ /* 0x000fc80000701670 */
[----:B------:R-:W-:Y:S02]  /*30b80*/  FSEL R31, R66, -INF , !P0 ;  /* 0xff800000421f7808 */ /* 0x000fe40004000000 */
[----:B------:R-:W-:-:S04]  /*30b90*/  ISETP.NE.AND P0, PT, R40, RZ, PT ;  /* 0x000000ff2800720c */ /* 0x000fc80003f05270 */
[----:B------:R-:W-:-:S04]  /*30ba0*/  ISETP.GT.AND P0, PT, R11, 0x21, !P0 ;  /* 0x000000210b00780c */ /* 0x000fc80004704270 */
[----:B------:R-:W-:-:S04]  /*30bb0*/  ISETP.LT.OR P0, PT, R12, 0x22, P0 ;  /* 0x000000220c00780c */ /* 0x000fc80000701670 */
[----:B------:R-:W-:Y:S02]  /*30bc0*/  FSEL R89, R43, -INF , !P0 ;  /* 0xff8000002b597808 */ /* 0x000fe40004000000 */
[----:B------:R-:W-:Y:S02]  /*30bd0*/  ISETP.LT.OR P2, PT, R12, 0x2a, P2 ;  /* 0x0000002a0c00780c */ /* 0x000fe40001741670 */
[----:B------:R-:W-:Y:S02]  /*30be0*/  FSEL R91, R46, -INF , !P1 ;  /* 0xff8000002e5b7808 */ /* 0x000fe40004800000 */
[----:B------:R-:W-:Y:S02]  /*30bf0*/  ISETP.LT.OR P3, PT, R12, 0x31, P3 ;  /* 0x000000310c00780c */ /* 0x000fe40001f61670 */
[----:B------:R-:W-:Y:S02]  /*30c00*/  FSEL R93, R47, -INF , !P2 ;  /* 0xff8000002f5d7808 */ /* 0x000fe40005000000 */
[----:B------:R-:W-:-:S02]  /*30c10*/  ISETP.GT.AND P5, PT, R11, 0x38, !P5 ;  /* 0x000000380b00780c */ /* 0x000fc40006fa4270 */
[----:B------:R-:W-:Y:S02]  /*30c20*/  ISETP.LT.OR P4, PT, R12, 0x32, P4 ;  /* 0x000000320c00780c */ /* 0x000fe40002781670 */
[----:B------:R-:W-:Y:S02]  /*30c30*/  FSEL R95, R50, -INF , !P3 ;  /* 0xff800000325f7808 */ /* 0x000fe40005800000 */
[----:B------:R-:W-:Y:S02]  /*30c40*/  ISETP.GT.AND P6, PT, R11, 0x39, !P6 ;  /* 0x000000390b00780c */ /* 0x000fe400077c4270 */
[C---:B------:R-:W-:Y:S02]  /*30c50*/  ISETP.LT.OR P5, PT, R12.reuse, 0x39, P5 ;  /* 0x000000390c00780c */ /* 0x040fe40002fa1670 */
[----:B------:R-:W-:Y:S02]  /*30c60*/  FSEL R97, R51, -INF , !P4 ;  /* 0xff80000033617808 */ /* 0x000fe40006000000 */
[----:B------:R-:W-:-:S02]  /*30c70*/  ISETP.LT.OR P6, PT, R12, 0x3a, P6 ;  /* 0x0000003a0c00780c */ /* 0x000fc400037c1670 */
[----:B------:R-:W-:Y:S02]  /*30c80*/  FSEL R99, R54, -INF , !P5 ;  /* 0xff80000036637808 */ /* 0x000fe40006800000 */
[----:B------:R-:W-:Y:S02]  /*30c90*/  R2UR UR6, R4 ;  /* 0x00000000040672ca */ /* 0x000fe400000e0000 */
[----:B------:R-:W-:Y:S02]  /*30ca0*/  R2UR UR7, R5 ;  /* 0x00000000050772ca */ /* 0x000fe400000e0000 */
[----:B------:R-:W-:-:S11]  /*30cb0*/  FSEL R101, R21, -INF , !P6 ;  /* 0xff80000015657808 */ /* 0x000fd60007000000 */
[----:B------:R-:W4:Y:S01]  /*30cc0*/  LD.E R27, desc[UR6][R8.64+0x14] ;  /* 0x00001406081b7980 */ /* 0x000f22000c101900 */
[----:B--2---:R-:W-:Y:S02]  /*30cd0*/  FMNMX.FTZ R13, R29, R14, !PT ;  /* 0x0000000e1d0d7209 */ /* 0x004fe40007810000 */
        /* <DEDUP_REMOVED lines=30> */
[----:B------:R-:W-:-:S03]  /*30ec0*/  FMNMX.FTZ R13, R101, R20, !PT ;  /* 0x00000014650d7209 */ /* 0x000fc60007810000 */
[----:B------:R-:W0:Y:S04]  /*30ed0*/  SHFL.BFLY PT, R11, R12, 0x2, 0x1f ;  /* 0x0c401f000c0b7f89 */ /* 0x000e2800000e0000 */
[----:B------:R-:W-:Y:S04]  /*30ee0*/  ST.E.64 desc[UR4][R8.64], R12 ;  /* 0x0000000c08007985 */ /* 0x000fe8000c101b04 */
[----:B------:R-:W2:Y:S01]  /*30ef0*/  LD.E R28, desc[UR6][R8.64+0x4] ;  /* 0x00000406081c7980 */ /* 0x000ea2000c101900 */
[----:B0-----:R-:W-:-:S05]  /*30f00*/  FMNMX.FTZ R11, R12, R11, !PT ;  /* 0x0000000b0c0b7209 */ /* 0x001fca0007810000 */
[----:B------:R-:W0:Y:S02]  /*30f10*/  SHFL.BFLY PT, R20, R11, 0x1, 0x1f ;  /* 0x0c201f000b147f89 */ /* 0x000e2400000e0000 */
[----:B0-----:R-:W-:Y:S02]  /*30f20*/  FMNMX.FTZ R21, R11, R20, !PT ;  /* 0x000000140b157209 */ /* 0x001fe40007810000 */
[----:B------:R-:W5:Y:S04]  /*30f30*/  LD.E R20, desc[UR4][R8.64+0x20] ;  /* 0x0000200408147980 */ /* 0x000f68000c101900 */
[----:B------:R-:W-:Y:S04]  /*30f40*/  ST.E desc[UR4][R8.64], R21 ;  /* 0x0000001508007985 */ /* 0x000fe8000c101904 */
[----:B------:R-:W3:Y:S01]  /*30f50*/  LD.E R25, desc[UR6][R8.64] ;  /* 0x0000000608197980 */ /* 0x000ee2000c101900 */
[----:B------:R-:W-:-:S02]  /*30f60*/  R2UR UR8, R4 ;  /* 0x00000000040872ca */ /* 0x000fc400000e0000 */
[----:B------:R-:W-:Y:S01]  /*30f70*/  R2UR UR9, R5 ;  /* 0x00000000050972ca */ /* 0x000fe200000e0000 */
[----:B--2---:R-:W0:Y:S02]  /*30f80*/  SHFL.BFLY PT, R11, R28, 0x2, 0x1f ;  /* 0x0c401f001c0b7f89 */ /* 0x004e2400000e0000 */
[----:B0-----:R-:W-:-:S05]  /*30f90*/  FMNMX.FTZ R12, R11, R28, !PT ;  /* 0x0000001c0b0c7209 */ /* 0x001fca0007810000 */
[----:B------:R-:W0:Y:S02]  /*30fa0*/  SHFL.BFLY PT, R11, R12, 0x1, 0x1f ;  /* 0x0c201f000c0b7f89 */ /* 0x000e2400000e0000 */
[----:B0-----:R-:W-:Y:S02]  /*30fb0*/  FMNMX.FTZ R13, R12, R11, !PT ;  /* 0x0000000b0c0d7209 */ /* 0x001fe40007810000 */
[----:B---3--:R-:W-:Y:S02]  /*30fc0*/  FSETP.NEU.FTZ.AND P0, PT, R25, -INF , PT ;  /* 0xff8000001900780b */ /* 0x008fe40003f1d000 */
[----:B------:R-:W-:Y:S02]  /*30fd0*/  FSETP.NEU.FTZ.AND P1, PT, R13, -INF , PT ;  /* 0xff8000000d00780b */ /* 0x000fe40003f3d000 */
[----:B------:R-:W-:Y:S02]  /*30fe0*/  FSEL R11, R25, RZ, P0 ;  /* 0x000000ff190b7208 */ /* 0x000fe40000000000 */
[----:B------:R-:W-:-:S03]  /*30ff0*/  FSEL R26, R13, RZ, P1 ;  /* 0x000000ff0d1a7208 */ /* 0x000fc60000800000 */
[----:B------:R-:W-:Y:S02]  /*31000*/  FADD.FTZ R11, R14, -R11 ;  /* 0x8000000b0e0b7221 */ /* 0x000fe40000010000 */
[----:B------:R-:W-:Y:S02]  /*31010*/  FADD.FTZ R15, R15, -R26 ;  /* 0x8000001a0f0f7221 */ /* 0x000fe40000010000 */
[----:B-----5:R-:W-:Y:S02]  /*31020*/  FMUL.FTZ R11, R11, R20 ;  /* 0x000000140b0b7220 */ /* 0x020fe40000410000 */
[----:B------:R-:W-:-:S04]  /*31030*/  FMUL.FTZ R20, R20, R15 ;  /* 0x0000000f14147220 */ /* 0x000fc80000410000 */
[----:B------:R-:W0:Y:S08]  /*31040*/  MUFU.EX2 R11, R11 ;  /* 0x0000000b000b7308 */ /* 0x000e300000000800 */
[----:B------:R-:W4:Y:S01]  /*31050*/  MUFU.EX2 R12, R20 ;  /* 0x00000014000c7308 */ /* 0x000f220000000800 */
[----:B------:R1:W-:Y:S01]  /*31060*/  ST.E desc[UR4][R8.64+0x4], R13 ;  /* 0x0000040d08007985 */ /* 0x0003e2000c101904 */
[----:B0-----:R-:W-:Y:S01]  /*31070*/  FMUL.FTZ R25, R11, R24 ;  /* 0x000000180b197220 */ /* 0x001fe20000410000 */
[----:B----4-:R-:W-:-:S04]  /*31080*/  FMUL.FTZ R27, R12, R27 ;  /* 0x0000001b0c1b7220 */ /* 0x010fc80000410000 */
[----:B------:R1:W-:Y:S04]  /*31090*/  ST.E desc[UR6][R8.64+0x10], R25 ;  /* 0x0000101908007985 */ /* 0x0003e8000c101906 */
[----:B------:R1:W-:Y:S04]  /*310a0*/  ST.E desc[UR8][R8.64+0x14], R27 ;  /* 0x0000141b08007985 */ /* 0x0003e8000c101908 */
[----:B------:R-:W2:Y:S04]  /*310b0*/  LDL.64 R14, [R7+0x78] ;  /* 0x00007800070e7983 */ /* 0x000ea80000100a00 */
[----:B--2---:R-:W2:Y:S04]  /*310c0*/  LD.E.64 R20, desc[UR4][R14.64] ;  /* 0x000000040e147980 */ /* 0x004ea8000c101b00 */
[----:B--2---:R-:W2:Y:S01]  /*310d0*/  LD.E R24, desc[UR4][R20.64+0x4] ;  /* 0x0000040414187980 */ /* 0x004ea2000c101900 */
[----:B------:R-:W-:Y:S01]  /*310e0*/  BSSY B2, `(.L_x_2203) ;  /* 0x0000010000027945 */ /* 0x000fe20003800000 */
[----:B--2---:R-:W-:-:S13]  /*310f0*/  ISETP.NE.AND P0, PT, R24, RZ, PT ;  /* 0x000000ff1800720c */ /* 0x004fda0003f05270 */
[----:B-1----:R-:W-:Y:S05]  /*31100*/  @P0 BRA `(.L_x_2204) ;  /* 0x0000000000340947 */ /* 0x002fea0003800000 */
[----:B------:R-:W-:Y:S02]  /*31110*/  R2UR UR4, R4 ;  /* 0x00000000040472ca */ /* 0x000fe400000e0000 */
[----:B------:R-:W-:-:S13]  /*31120*/  R2UR UR5, R5 ;  /* 0x00000000050572ca */ /* 0x000fda00000e0000 */
[----:B------:R-:W2:Y:S01]  /*31130*/  LD.E.64 R8, desc[UR4][R14.64+0x8] ;  /* 0x000008040e087980 */ /* 0x000ea2000c101b00 */
[----:B------:R-:W-:Y:S02]  /*31140*/  R2UR UR6, R4 ;  /* 0x00000000040672ca */ /* 0x000fe400000e0000 */
[----:B------:R-:W-:Y:S01]  /*31150*/  R2UR UR7, R5 ;  /* 0x00000000050772ca */ /* 0x000fe200000e0000 */
[----:B------:R-:W3:-:S12]  /*31160*/  LD.E R21, desc[UR4][R20.64] ;  /* 0x0000000414157980 */ /* 0x000ed8000c101900 */
[----:B--2---:R-:W2:Y:S01]  /*31170*/  LD.E.64 R8, desc[UR6][R8.64] ;  /* 0x0000000608087980 */ /* 0x004ea2000c101b00 */
[----:B---3--:R-:W-:-:S04]  /*31180*/  IMAD R25, R10, 0x40, R21 ;  /* 0x000000400a197824 */ /* 0x008fc800078e0215 */
[----:B--2---:R-:W-:-:S05]  /*31190*/  IMAD.WIDE R24, R25, 0x4, R8 ;  /* 0x0000000419187825 */ /* 0x004fca00078e0208 */
[----:B------:R0:W-:Y:S04]  /*311a0*/  ST.E desc[UR4][R24.64], R11 ;  /* 0x0000000b18007985 */ /* 0x0001e8000c101904 */
[----:B------:R-:W2:Y:S04]  /*311b0*/  LD.E.64 R20, desc[UR6][R14.64] ;  /* 0x000000060e147980 */ /* 0x000ea8000c101b00 */
[----:B--2---:R-:W2:Y:S02]  /*311c0*/  LD.E R13, desc[UR4][R20.64+0x4] ;  /* 0x00000404140d7980 */ /* 0x004ea4000c101900 */
[----:B0-2---:R-:W-:-:S13]  /*311d0*/  ISETP.NE.AND P0, PT, R13, RZ, PT ;  /* 0x000000ff0d00720c */ /* 0x005fda0003f05270 */
.L_x_2204:
[----:B------:R-:W-:Y:S05]  /*311e0*/  BSYNC B2 ;  /* 0x0000000000027941 */ /* 0x000fea0003800000 */
.L_x_2203:
[----:B------:R-:W-:Y:S04]  /*311f0*/  BSSY B2, `(.L_x_2205) ;  /* 0x000000d000027945 */ /* 0x000fe80003800000 */
[----:B------:R-:W-:Y:S05]  /*31200*/  @P0 BRA `(.L_x_2206) ;  /* 0x00000000002c0947 */ /* 0x000fea0003800000 */
        /* <DEDUP_REMOVED lines=8> */
[----:B------:R-:W-:-:S04]  /*31290*/  VIADD R13, R10, 0x8 ;  /* 0x000000080a0d7836 */ /* 0x000fc80000000000 */
[----:B--2---:R-:W-:-:S05]  /*312a0*/  IMAD.WIDE R8, R13, 0x4, R8 ;  /* 0x000000040d087825 */ /* 0x004fca00078e0208 */
[----:B------:R0:W-:Y:S02]  /*312b0*/  ST.E desc[UR4][R8.64], R12 ;  /* 0x0000000c08007985 */ /* 0x0001e4000c101904 */
.L_x_2206:
[----:B------:R-:W-:Y:S05]  /*312c0*/  BSYNC B2 ;  /* 0x0000000000027941 */ /* 0x000fea0003800000 */
.L_x_2205:
[----:B0-----:R-:W2:Y:S01]  /*312d0*/  LDL.64 R8, [R7+0x70] ;  /* 0x0000700007087983 */ /* 0x001ea20000100a00 */
[C---:B------:R-:W-:Y:S02]  /*312e0*/  R2UR UR4, R4.reuse ;  /* 0x00000000040472ca */ /* 0x040fe400000e0000 */
[C---:B------:R-:W-:Y:S02]  /*312f0*/  R2UR UR5, R5.reuse ;  /* 0x00000000050572ca */ /* 0x040fe400000e0000 */
[C---:B------:R-:W-:Y:S02]  /*31300*/  R2UR UR6, R4.reuse ;  /* 0x00000000040672ca */ /* 0x040fe400000e0000 */
[C---:B------:R-:W-:Y:S02]  /*31310*/  R2UR UR7, R5.reuse ;  /* 0x00000000050772ca */ /* 0x040fe400000e0000 */
[----:B------:R-:W-:Y:S02]  /*31320*/  R2UR UR8, R4 ;  /* 0x00000000040872ca */ /* 0x000fe400000e0000 */
[----:B------:R-:W-:-:S05]  /*31330*/  R2UR UR9, R5 ;  /* 0x00000000050972ca */ /* 0x000fca00000e0000 */
[----:B--2---:R-:W2:Y:S04]  /*31340*/  LD.E R10, desc[UR4][R8.64] ;  /* 0x00000004080a7980 */ /* 0x004ea8000c101900 */
[----:B------:R-:W3:Y:S04]  /*31350*/  LD.E R13, desc[UR6][R8.64+0x20] ;  /* 0x00002006080d7980 */ /* 0x000ee8000c101900 */
[----:B------:R-:W4:Y:S04]  /*31360*/  LD.E R20, desc[UR8][R8.64+0x4] ;  /* 0x0000040808147980 */ /* 0x000f28000c101900 */
[----:B------:R-:W4:Y:S04]  /*31370*/  LD.E R57, desc[UR4][R8.64+0x10] ;  /* 0x0000100408397980 */ /* 0x000f28000c101900 */
[----:B------:R-:W4:Y:S01]  /*31380*/  LD.E R56, desc[UR6][R8.64+0x14] ;  /* 0x0000140608387980 */ /* 0x000f22000c101900 */
[C---:B--2---:R-:W-:Y:S01]  /*31390*/  FSETP.NEU.FTZ.AND P0, PT, R10.reuse, -INF , PT ;  /* 0xff8000000a00780b */ /* 0x044fe20003f1d000 */
[----:B---3--:R-:W-:Y:S01]  /*313a0*/  FMUL.FTZ R14, R10, R13 ;  /* 0x0000000d0a0e7220 */ /* 0x008fe20000410000 */
[----:B----4-:R-:W-:Y:S01]  /*313b0*/  FSETP.NEU.FTZ.AND P1, PT, R20, -INF , PT ;  /* 0xff8000001400780b */ /* 0x010fe20003f3d000 */
[----:B------:R-:W-:-:S03]  /*313c0*/  FMUL.FTZ R20, R13, R20 ;  /* 0x000000140d147220 */ /* 0x000fc60000410000 */
[----:B------:R-:W-:Y:S02]  /*313d0*/  FSEL R14, R14, RZ, P0 ;  /* 0x000000ff0e0e7208 */ /* 0x000fe40000000000 */
[----:B------:R-:W-:-:S03]  /*313e0*/  FSEL R40, R20, RZ, P1 ;  /* 0x000000ff14287208 */ /* 0x000fc60000800000 */
[-CC-:B------:R-:W-:Y:S01]  /*313f0*/  FFMA.FTZ R10, R29, R13.reuse, -R14.reuse ;  /* 0x0000000d1d0a7223 */ /* 0x180fe2000001080e */
[-CC-:B------:R-:W-:Y:S01]  /*31400*/  FFMA.FTZ R32, R41, R13.reuse, -R14.reuse ;  /* 0x0000000d29207223 */ /* 0x180fe2000001080e */
[-CC-:B------:R-:W-:Y:S01]  /*31410*/  FFMA.FTZ R28, R37, R13.reuse, -R14.reuse ;  /* 0x0000000d251c7223 */ /* 0x180fe2000001080e */
[-C--:B------:R-:W-:Y:S01]  /*31420*/  FFMA.FTZ R15, R65, R13.reuse, -R14 ;  /* 0x0000000d410f7223 */ /* 0x080fe2000001080e */
[-CC-:B------:R-:W-:Y:S01]  /*31430*/  FFMA.FTZ R41, R31, R13.reuse, -R40.reuse ;  /* 0x0000000d1f297223 */ /* 0x180fe20000010828 */
[-C--:B------:R-:W-:Y:S01]  /*31440*/  FFMA.FTZ R42, R59, R13.reuse, -R40 ;  /* 0x0000000d3b2a7223 */ /* 0x080fe20000010828 */
        /* <DEDUP_REMOVED lines=11> */
[----:B------:R-:W-:Y:S01]  /*31500*/  MUFU.EX2 R10, R10 ;  /* 0x0000000a000a7308 */ /* 0x000fe20000000800 */
[-C--:B------:R-:W-:Y:S01]  /*31510*/  FFMA.FTZ R14, R53, R13.reuse, -R14 ;  /* 0x0000000d350e7223 */ /* 0x080fe2000001080e */
        /* <DEDUP_REMOVED lines=15> */
[----:B------:R-:W-:Y:S08]  /*31610*/  MUFU.EX2 R42, R42 ;  /* 0x0000002a002a7308 */ /* 0x000ff00000000800 */
[----:B------:R0:W1:Y:S08]  /*31620*/  MUFU.EX2 R13, R15 ;  /* 0x0000000f000d7308 */ /* 0x0000700000000800 */
[----:B------:R2:W-:Y:S01]  /*31630*/  MUFU.EX2 R158, R20 ;  /* 0x00000014009e7308 */ /* 0x0005e20000000800 */
[----:B0-----:R-:W-:-:S07]  /*31640*/  FADD.FTZ R15, R41, R56 ;  /* 0x00000038290f7221 */ /* 0x001fce0000010000 */
[----:B------:R-:W0:Y:S01]  /*31650*/  MUFU.EX2 R43, R43 ;  /* 0x0000002b002b7308 */ /* 0x000e220000000800 */
[----:B--2---:R-:W-:-:S07]  /*31660*/  FADD.FTZ R20, R10, R57 ;  /* 0x000000390a147221 */ /* 0x004fce0000010000 */
[----:B------:R1:W2:Y:S08]  /*31670*/  MUFU.EX2 R27, R21 ;  /* 0x00000015001b7308 */ /* 0x0002b00000000800 */
[----:B------:R-:W3:Y:S01]  /*31680*/  MUFU.EX2 R44, R44 ;  /* 0x0000002c002c7308 */ /* 0x000ee20000000800 */
[----:B-1----:R-:W-:Y:S01]  /*31690*/  FADD.FTZ R21, R13, R20 ;  /* 0x000000140d157221 */ /* 0x002fe20000010000 */
[----:B------:R-:W-:-:S04]  /*316a0*/  FADD.FTZ R20, R42, R15 ;  /* 0x0000000f2a147221 */ /* 0x000fc80000010000 */
[----:B0-----:R-:W-:Y:S02]  /*316b0*/  FADD.FTZ R15, R43, R20 ;  /* 0x000000142b0f7221 */ /* 0x001fe40000010000 */
[----:B------:R-:W0:Y:S08]  /*316c0*/  MUFU.EX2 R160, R24 ;  /* 0x0000001800a07308 */ /* 0x000e300000000800 */
[----:B------:R-:W1:Y:S08]  /*316d0*/  MUFU.EX2 R45, R45 ;  /* 0x0000002d002d7308 */ /* 0x000e700000000800 */
[----:B------:R-:W4:Y:S08]  /*316e0*/  MUFU.EX2 R29, R25 ;  /* 0x00000019001d7308 */ /* 0x000f300000000800 */
[----:B------:R-:W4:Y:S08]  /*316f0*/  MUFU.EX2 R46, R46 ;  /* 0x0000002e002e7308 */ /* 0x000f300000000800 */
[----:B------:R2:W-:Y:S08]  /*31700*/  MUFU.EX2 R39, R14 ;  /* 0x0000000e00277308 */ /* 0x0005f00000000800 */
[----:B------:R-:W4:Y:S01]  /*31710*/  MUFU.EX2 R26, R26 ;  /* 0x0000001a001a7308 */ /* 0x000f220000000800 */
[----:B--2---:R-:W-:-:S04]  /*31720*/  FADD.FTZ R14, R158, R21 ;  /* 0x000000159e0e7221 */ /* 0x004fc80000010000 */
[----:B------:R-:W-:Y:S01]  /*31730*/  FADD.FTZ R21, R27, R14 ;  /* 0x0000000e1b157221 */ /* 0x000fe20000010000 */
[----:B---3--:R-:W-:Y:S02]  /*31740*/  FADD.FTZ R14, R44, R15 ;  /* 0x0000000f2c0e7221 */ /* 0x008fe40000010000 */
[----:B------:R-:W2:Y:S01]  /*31750*/  MUFU.EX2 R47, R47 ;  /* 0x0000002f002f7308 */ /* 0x000ea20000000800 */
[----:B0-----:R-:W-:Y:S01]  /*31760*/  FADD.FTZ R20, R160, R21 ;  /* 0x00000015a0147221 */ /* 0x001fe20000010000 */
[----:B-1----:R-:W-:-:S03]  /*31770*/  FADD.FTZ R15, R45, R14 ;  /* 0x0000000e2d0f7221 */ /* 0x002fc60000010000 */
[----:B----4-:R-:W-:Y:S01]  /*31780*/  FADD.FTZ R21, R29, R20 ;  /* 0x000000141d157221 */ /* 0x010fe20000010000 */
[----:B------:R-:W-:Y:S02]  /*31790*/  FADD.FTZ R14, R46, R15 ;  /* 0x0000000f2e0e7221 */ /* 0x000fe40000010000 */
[----:B------:R-:W0:Y:S01]  /*317a0*/  MUFU.EX2 R31, R28 ;  /* 0x0000001c001f7308 */ /* 0x000e220000000800 */
[----:B------:R-:W-:-:S07]  /*317b0*/  FADD.FTZ R20, R26, R21 ;  /* 0x000000151a147221 */ /* 0x000fce0000010000 */
[----:B------:R-:W1:Y:S01]  /*317c0*/  MUFU.EX2 R48, R48 ;  /* 0x0000003000307308 */ /* 0x000e620000000800 */
[----:B--2---:R-:W-:-:S07]  /*317d0*/  FADD.FTZ R15, R47, R14 ;  /* 0x0000000e2f0f7221 */ /* 0x004fce0000010000 */
[----:B------:R-:W2:Y:S01]  /*317e0*/  MUFU.EX2 R30, R30 ;  /* 0x0000001e001e7308 */ /* 0x000ea20000000800 */
[----:B0-----:R-:W-:-:S07]  /*317f0*/  FADD.FTZ R21, R31, R20 ;  /* 0x000000141f157221 */ /* 0x001fce0000010000 */
[----:B------:R-:W0:Y:S01]  /*31800*/  MUFU.EX2 R49, R49 ;  /* 0x0000003100317308 */ /* 0x000e220000000800 */
[----:B-1----:R-:W-:-:S07]  /*31810*/  FADD.FTZ R14, R48, R15 ;  /* 0x0000000f300e7221 */ /* 0x002fce0000010000 */
        /* <DEDUP_REMOVED lines=25> */
[----:B--2---:R-:W-:-:S04]  /*319b0*/  FADD.FTZ R20, R38, R21 ;  /* 0x0000001526147221 */ /* 0x004fc80000010000 */
[----:B------:R-:W-:Y:S01]  /*319c0*/  FADD.FTZ R57, R39, R20 ;  /* 0x0000001427397221 */ /* 0x000fe20000010000 */
[----:B0-----:R-:W-:-:S04]  /*319d0*/  FADD.FTZ R15, R55, R14 ;  /* 0x0000000e370f7221 */ /* 0x001fc80000010000 */
[----:B------:R-:W-:Y:S01]  /*319e0*/  ST.E desc[UR4][R8.64+0x10], R57 ;  /* 0x0000103908007985 */ /* 0x000fe2000c101904 */
[----:B-1----:R-:W-:-:S05]  /*319f0*/  FADD.FTZ R59, R40, R15 ;  /* 0x0000000f283b7221 */ /* 0x002fca0000010000 */
[----:B------:R0:W-:Y:S04]  /*31a00*/  ST.E desc[UR6][R8.64+0x14], R59 ;  /* 0x0000143b08007985 */ /* 0x0001e8000c101906 */
[----:B------:R-:W2:Y:S01]  /*31a10*/  LDL.64 R20, [R7+0x80] ;  /* 0x0000800007147983 */ /* 0x000ea20000100a00 */
[----:B------:R-:W-:Y:S06]  /*31a20*/  BAR.SYNC.DEFER_BLOCKING 0xf, 0x100 ;  /* 0x03c4000000007b1d */ /* 0x000fec0000010000 */
[----:B------:R-:W3:Y:S04]  /*31a30*/  LDL.64 R14, [R7+0x88] ;  /* 0x00008800070e7983 */ /* 0x000ee80000100a00 */
[----:B--2---:R-:W2:Y:S04]  /*31a40*/  LD.E.64 R20, desc[UR4][R20.64+0x10] ;  /* 0x0000100414147980 */ /* 0x004ea8000c101b00 */
[----:B--2---:R-:W2:Y:S04]  /*31a50*/  LD.E.64 R24, desc[UR6][R20.64+0x8] ;  /* 0x0000080614187980 */ /* 0x004ea8000c101b00 */
[----:B------:R-:W4:Y:S01]  /*31a60*/  LD.E.64 R60, desc[UR4][R20.64] ;  /* 0x00000004143c7980 */ /* 0x000f22000c101b00 */
        /* <DEDUP_REMOVED lines=16> */
[----:B--2---:R-:W-:-:S05]  /*31b70*/  MOV R24, R24 ;  /* 0x0000001800187202 */ /* 0x004fca0000000f00 */
[--C-:B----4-:R-:W-:Y:S02]  /*31b80*/  IMAD R60, R60, 0x2, R24.reuse ;  /* 0x000000023c3c7824 */ /* 0x110fe400078e0218 */
[C---:B0-----:R-:W-:Y:S02]  /*31b90*/  IMAD R8, R61.reuse, 0x2, R24 ;  /* 0x000000023d087824 */ /* 0x041fe400078e0218 */
[----:B------:R-:W-:Y:S01]  /*31ba0*/  IMAD R61, R61, 0x2, R60 ;  /* 0x000000023d3d7824 */ /* 0x000fe200078e023c */
[----:B------:R-:W-:Y:S04]  /*31bb0*/  STSM.16.M88.4 [R24], R156 ;  /* 0x0000009c18007844 */ /* 0x000fe80000000200 */
[----:B------:R-:W-:Y:S04]  /*31bc0*/  STSM.16.M88.4 [R60], R160 ;  /* 0x000000a03c007844 */ /* 0x000fe80000000200 */
[----:B------:R0:W-:Y:S04]  /*31bd0*/  STSM.16.M88.4 [R8], R164 ;  /* 0x000000a408007844 */ /* 0x0001e80000000200 */
[----:B------:R-:W-:Y:S04]  /*31be0*/  STSM.16.M88.4 [R61], R168 ;  /* 0x000000a83d007844 */ /* 0x000fe80000000200 */
[----:B---3--:R-:W2:Y:S04]  /*31bf0*/  LD.E R10, desc[UR4][R14.64] ;  /* 0x000000040e0a7980 */ /* 0x008ea8000c101900 */
[----:B------:R-:W3:Y:S04]  /*31c00*/  LD.E R36, desc[UR4][R14.64+0x44] ;  /* 0x000044040e247980 */ /* 0x000ee8000c101900 */
[----:B0-----:R-:W4:Y:S04]  /*31c10*/  LD.E R8, desc[UR4][R14.64+0x14] ;  /* 0x000014040e087980 */ /* 0x001f28000c101900 */
[----:B------:R-:W3:Y:S01]  /*31c20*/  LD.E R50, desc[UR4][R14.64+0x80] ;  /* 0x000080040e327980 */ /* 0x000ee2000c101900 */
[----:B------:R-:W-:-:S02]  /*31c30*/  R2UR UR18, R4 ;  /* 0x00000000041272ca */ /* 0x000fc400000e0000 */
[----:B------:R-:W-:Y:S01]  /*31c40*/  R2UR UR19, R5 ;  /* 0x00000000051372ca */ /* 0x000fe200000e0000 */
[----:B------:R-:W3:Y:S04]  /*31c50*/  LD.E R66, desc[UR4][R14.64+0xc0] ;  /* 0x0000c0040e427980 */ /* 0x000ee8000c101900 */
        /* <DEDUP_REMOVED lines=11> */
[----:B------:R-:W3:Y:S01]  /*31d10*/  LD.E R86, desc[UR8][R14.64+0x110] ;  /* 0x000110080e567980 */ /* 0x000ee2000c101900 */
[----:B------:R-:W-:-:S02]  /*31d20*/  R2UR UR10, R4 ;  /* 0x00000000040a72ca */ /* 0x000fc400000e0000 */
[C---:B------:R-:W-:Y:S01]  /*31d30*/  R2UR UR11, R5.reuse ;  /* 0x00000000050b72ca */ /* 0x040fe200000e0000 */
[----:B------:R-:W3:Y:S01]  /*31d40*/  LD.E R64, desc[UR18][R14.64+0xb4] ;  /* 0x0000b4120e407980 */ /* 0x000ee2000c101900 */
[C---:B------:R-:W-:Y:S02]  /*31d50*/  R2UR UR12, R4.reuse ;  /* 0x00000000040c72ca */ /* 0x040fe400000e0000 */
[C---:B------:R-:W-:Y:S01]  /*31d60*/  R2UR UR13, R5.reuse ;  /* 0x00000000050d72ca */ /* 0x040fe200000e0000 */
[----:B------:R-:W3:Y:S01]  /*31d70*/  LD.E R80, desc[UR18][R14.64+0xf4] ;  /* 0x0000f4120e507980 */ /* 0x000ee2000c101900 */
[C---:B------:R-:W-:Y:S02]  /*31d80*/  R2UR UR14, R4.reuse ;  /* 0x00000000040e72ca */ /* 0x040fe400000e0000 */
[----:B------:R-:W-:Y:S02]  /*31d90*/  R2UR UR15, R5 ;  /* 0x00000000050f72ca */ /* 0x000fe400000e0000 */
        /* <DEDUP_REMOVED lines=22> */
[----:B--2---:R-:W-:-:S05]  /*31f00*/  FMUL.FTZ R9, R11, R10 ;  /* 0x0000000a0b097220 */ /* 0x004fca0000410000 */
[----:B------:R4:W-:Y:S02]  /*31f10*/  ST.E desc[UR4][R14.64], R9 ;  /* 0x000000090e007985 */ /* 0x0009e4000c101904 */
[C---:B----4-:R-:W-:Y:S02]  /*31f20*/  FMUL.FTZ R9, R11.reuse, R8 ;  /* 0x000000080b097220 */ /* 0x050fe40000410000 */
[----:B------:R-:W2:Y:S04]  /*31f30*/  LD.E R8, desc[UR18][R14.64+0x134] ;  /* 0x000134120e087980 */ /* 0x000ea8000c101900 */
[----:B------:R3:W-:Y:S02]  /*31f40*/  ST.E desc[UR4][R14.64+0x14], R9 ;  /* 0x000014090e007985 */ /* 0x0007e4000c101904 */
[----:B---3--:R-:W-:-:S05]  /*31f50*/  FMUL.FTZ R9, R11, R36 ;  /* 0x000000240b097220 */ /* 0x008fca0000410000 */
[----:B------:R0:W-:Y:S02]  /*31f60*/  ST.E desc[UR4][R14.64+0x44], R9 ;  /* 0x000044090e007985 */ /* 0x0001e4000c101904 */
[----:B0-----:R-:W-:-:S05]  /*31f70*/  FMUL.FTZ R9, R11, R50 ;  /* 0x000000320b097220 */ /* 0x001fca0000410000 */
[----:B------:R0:W-:Y:S02]  /*31f80*/  ST.E desc[UR4][R14.64+0x80], R9 ;  /* 0x000080090e007985 */ /* 0x0001e4000c101904 */
[----:B0-----:R-:W-:-:S05]  /*31f90*/  FMUL.FTZ R9, R11, R66 ;  /* 0x000000420b097220 */ /* 0x001fca0000410000 */
[----:B------:R0:W-:Y:S02]  /*31fa0*/  ST.E desc[UR4][R14.64+0xc0], R9 ;  /* 0x0000c0090e007985 */ /* 0x0001e4000c101904 */
[----:B0-----:R-:W-:-:S05]  /*31fb0*/  FMUL.FTZ R9, R11, R82 ;  /* 0x000000520b097220 */ /* 0x001fca0000410000 */
[----:B------:R2:W-:Y:S02]  /*31fc0*/  ST.E desc[UR4][R14.64+0x100], R9 ;  /* 0x000100090e007985 */ /* 0x0005e4000c101904 */
[C---:B--2---:R-:W-:Y:S02]  /*31fd0*/  FMUL.FTZ R9, R11.reuse, R8 ;  /* 0x000000080b097220 */ /* 0x044fe40000410000 */
[----:B------:R-:W2:Y:S01]  /*31fe0*/  LD.E R8, desc[UR6][R14.64+0x140] ;  /* 0x000140060e087980 */ /* 0x000ea2000c101900 */
[----:B------:R-:W-:-:S05]  /*31ff0*/  FMUL.FTZ R13, R11, R20 ;  /* 0x000000140b0d7220 */ /* 0x000fca0000410000 */
[----:B------:R0:W-:Y:S02]  /*32000*/  ST.E desc[UR6][R14.64+0x4], R13 ;  /* 0x0000040d0e007985 */ /* 0x0001e4000c101906 */
[----:B0-----:R-:W-:-:S05]  /*32010*/  FMUL.FTZ R13, R11, R34 ;  /* 0x000000220b0d7220 */ /* 0x001fca0000410000 */
        /* <DEDUP_REMOVED lines=22> */
[----:B------:R-:W2:Y:S04]  /*32180*/  LD.E R8, desc[UR6][R14.64+0x150] ;  /* 0x000150060e087980 */ /* 0x000ea8000c101900 */
[----:B------:R2:W-:Y:S02]  /*32190*/  ST.E desc[UR4][R14.64+0x134], R9 ;  /* 0x000134090e007985 */ /* 0x0005e4000c101904 */
[----:B--2---:R-:W-:-:S02]  /*321a0*/  FMUL.FTZ R9, R11, R8 ;  /* 0x000000080b097220 */ /* 0x004fc40000410000 */
[----:B------:R-:W2:Y:S04]  /*321b0*/  LD.E R8, desc[UR6][R14.64+0x154] ;  /* 0x000154060e087980 */ /* 0x000ea8000c101900 */
        /* <DEDUP_REMOVED lines=57> */
[----:B------:R2:W-:Y:S01]  /*32550*/  ST.E desc[UR4][R14.64+0x1d4], R21 ;  /* 0x0001d4150e007985 */ /* 0x0005e2000c101904 */
[C---:B------:R-:W-:Y:S01]  /*32560*/  FMUL.FTZ R25, R11.reuse, R26 ;  /* 0x0000001a0b197220 */ /* 0x040fe20000410000 */
[C---:B------:R-:W-:Y:S01]  /*32570*/  FMUL.FTZ R27, R11.reuse, R28 ;  /* 0x0000001c0b1b7220 */ /* 0x040fe20000410000 */
[C---:B------:R-:W-:Y:S01]  /*32580*/  FMUL.FTZ R29, R11.reuse, R30 ;  /* 0x0000001e0b1d7220 */ /* 0x040fe20000410000 */
[----:B------:R-:W-:-:S02]  /*32590*/  FMUL.FTZ R31, R11, R32 ;  /* 0x000000200b1f7220 */ /* 0x000fc40000410000 */
[----:B------:R0:W-:Y:S04]  /*325a0*/  ST.E desc[UR10][R14.64+0x20], R25 ;  /* 0x000020190e007985 */ /* 0x0001e8000c10190a */
[----:B------:R1:W-:Y:S04]  /*325b0*/  ST.E desc[UR12][R14.64+0x24], R27 ;  /* 0x0000241b0e007985 */ /* 0x0003e8000c10190c */
[----:B------:R3:W-:Y:S01]  /*325c0*/  ST.E desc[UR14][R14.64+0x30], R29 ;  /* 0x0000301d0e007985 */ /* 0x0007e2000c10190e */
[----:B--2---:R-:W-:-:S03]  /*325d0*/  FMUL.FTZ R21, R11, R8 ;  /* 0x000000080b157220 */ /* 0x004fc60000410000 */
[----:B------:R-:W2:Y:S01]  /*325e0*/  LD.E R8, desc[UR6][R14.64+0x1f4] ;  /* 0x0001f4060e087980 */ /* 0x000ea2000c101900 */
[C---:B0-----:R-:W-:Y:S01]  /*325f0*/  FMUL.FTZ R25, R11.reuse, R40 ;  /* 0x000000280b197220 */ /* 0x041fe20000410000 */
[C---:B-1----:R-:W-:Y:S01]  /*32600*/  FMUL.FTZ R27, R11.reuse, R42 ;  /* 0x0000002a0b1b7220 */ /* 0x042fe20000410000 */
[C---:B---3--:R-:W-:Y:S01]  /*32610*/  FMUL.FTZ R29, R11.reuse, R44 ;  /* 0x0000002c0b1d7220 */ /* 0x048fe20000410000 */
[----:B------:R0:W-:Y:S04]  /*32620*/  ST.E desc[UR16][R14.64+0x34], R31 ;  /* 0x0000341f0e007985 */ /* 0x0001e8000c101910 */
[----:B------:R1:W-:Y:S01]  /*32630*/  ST.E desc[UR10][R14.64+0x54], R25 ;  /* 0x000054190e007985 */ /* 0x0003e2000c10190a */
[----:B0-----:R-:W-:-:S03]  /*32640*/  FMUL.FTZ R31, R11, R48 ;  /* 0x000000300b1f7220 */ /* 0x001fc60000410000 */
[----:B------:R0:W-:Y:S01]  /*32650*/  ST.E desc[UR12][R14.64+0x60], R27 ;  /* 0x0000601b0e007985 */ /* 0x0001e2000c10190c */
[----:B-1----:R-:W-:-:S03]  /*32660*/  FMUL.FTZ R25, R11, R54 ;  /* 0x000000360b197220 */ /* 0x002fc60000410000 */
[----:B------:R1:W-:Y:S04]  /*32670*/  ST.E desc[UR14][R14.64+0x64], R29 ;  /* 0x0000641d0e007985 */ /* 0x0003e8000c10190e */
[----:B------:R3:W-:Y:S01]  /*32680*/  ST.E desc[UR16][R14.64+0x74], R31 ;  /* 0x0000741f0e007985 */ /* 0x0007e2000c101910 */
[C---:B0-----:R-:W-:Y:S01]  /*32690*/  FMUL.FTZ R27, R11.reuse, R58 ;  /* 0x0000003a0b1b7220 */ /* 0x041fe20000410000 */
[C---:B-1----:R-:W-:Y:S01]  /*326a0*/  FMUL.FTZ R29, R11.reuse, R60 ;  /* 0x0000003c0b1d7220 */ /* 0x042fe20000410000 */
[C---:B---3--:R-:W-:Y:S01]  /*326b0*/  FMUL.FTZ R31, R11.reuse, R62 ;  /* 0x0000003e0b1f7220 */ /* 0x048fe20000410000 */
[----:B------:R0:W-:Y:S01]  /*326c0*/  ST.E desc[UR10][R14.64+0x90], R25 ;  /* 0x000090190e007985 */ /* 0x0001e2000c10190a */
[----:B------:R-:W-:-:S03]  /*326d0*/  FMUL.FTZ R33, R11, R64 ;  /* 0x000000400b217220 */ /* 0x000fc60000410000 */
[----:B------:R1:W-:Y:S04]  /*326e0*/  ST.E desc[UR12][R14.64+0xa0], R27 ;  /* 0x0000a01b0e007985 */ /* 0x0003e8000c10190c */
[----:B------:R3:W-:Y:S04]  /*326f0*/  ST.E desc[UR14][R14.64+0xa4], R29 ;  /* 0x0000a41d0e007985 */ /* 0x0007e8000c10190e */
[----:B------:R4:W-:Y:S01]  /*32700*/  ST.E desc[UR16][R14.64+0xb0], R31 ;  /* 0x0000b01f0e007985 */ /* 0x0009e2000c101910 */
[C---:B0-----:R-:W-:Y:S01]  /*32710*/  FMUL.FTZ R25, R11.reuse, R72 ;  /* 0x000000480b197220 */ /* 0x041fe20000410000 */
[C---:B-1----:R-:W-:Y:S01]  /*32720*/  FMUL.FTZ R27, R11.reuse, R74 ;  /* 0x0000004a0b1b7220 */ /* 0x042fe20000410000 */
[C---:B---3--:R-:W-:Y:S01]  /*32730*/  FMUL.FTZ R29, R11.reuse, R76 ;  /* 0x0000004c0b1d7220 */ /* 0x048fe20000410000 */
[C---:B----4-:R-:W-:Y:S01]  /*32740*/  FMUL.FTZ R31, R11.reuse, R78 ;  /* 0x0000004e0b1f7220 */ /* 0x050fe20000410000 */
[----:B------:R0:W-:Y:S04]  /*32750*/  ST.E desc[UR18][R14.64+0xb4], R33 ;  /* 0x0000b4210e007985 */ /* 0x0001e8000c101912 */
[----:B------:R1:W-:Y:S04]  /*32760*/  ST.E desc[UR10][R14.64+0xd4], R25 ;  /* 0x0000d4190e007985 */ /* 0x0003e8000c10190a */
[----:B------:R3:W-:Y:S04]  /*32770*/  ST.E desc[UR12][R14.64+0xe0], R27 ;  /* 0x0000e01b0e007985 */ /* 0x0007e8000c10190c */
[----:B------:R4:W-:Y:S01]  /*32780*/  ST.E desc[UR14][R14.64+0xe4], R29 ;  /* 0x0000e41d0e007985 */ /* 0x0009e2000c10190e */
[----:B0-----:R-:W-:-:S03]  /*32790*/  FMUL.FTZ R33, R11, R80 ;  /* 0x000000500b217220 */ /* 0x001fc60000410000 */
[----:B------:R0:W-:Y:S01]  /*327a0*/  ST.E desc[UR16][R14.64+0xf0], R31 ;  /* 0x0000f01f0e007985 */ /* 0x0001e2000c101910 */
[C---:B-1----:R-:W-:Y:S01]  /*327b0*/  FMUL.FTZ R25, R11.reuse, R88 ;  /* 0x000000580b197220 */ /* 0x042fe20000410000 */
[C---:B---3--:R-:W-:Y:S01]  /*327c0*/  FMUL.FTZ R27, R11.reuse, R90 ;  /* 0x0000005a0b1b7220 */ /* 0x048fe20000410000 */
[C---:B----4-:R-:W-:Y:S01]  /*327d0*/  FMUL.FTZ R29, R11.reuse, R92 ;  /* 0x0000005c0b1d7220 */ /* 0x050fe20000410000 */
[C---:B0-----:R-:W-:Y:S01]  /*327e0*/  FMUL.FTZ R31, R11.reuse, R94 ;  /* 0x0000005e0b1f7220 */ /* 0x041fe20000410000 */
[----:B------:R0:W-:Y:S04]  /*327f0*/  ST.E desc[UR4][R14.64+0x1e0], R9 ;  /* 0x0001e0090e007985 */ /* 0x0001e8000c101904 */
[----:B------:R1:W-:Y:S04]  /*32800*/  ST.E desc[UR4][R14.64+0x1e4], R13 ;  /* 0x0001e40d0e007985 */ /* 0x0003e8000c101904 */
[----:B0-----:R-:W3:Y:S04]  /*32810*/  LD.E R9, desc[UR6][R14.64+0x8] ;  /* 0x000008060e097980 */ /* 0x001ee8000c101900 */
[----:B-1----:R-:W4:Y:S01]  /*32820*/  LD.E R13, desc[UR6][R14.64+0xc] ;  /* 0x00000c060e0d7980 */ /* 0x002f22000c101900 */
[----:B--2---:R-:W-:-:S05]  /*32830*/  FMUL.FTZ R11, R11, R8 ;  /* 0x000000080b0b7220 */ /* 0x004fca0000410000 */
[----:B------:R0:W-:Y:S04]  /*32840*/  ST.E desc[UR4][R14.64+0x1f4], R11 ;  /* 0x0001f40b0e007985 */ /* 0x0001e8000c101904 */
[----:B0-----:R-:W2:Y:S01]  /*32850*/  LD.E R11, desc[UR6][R14.64+0x18] ;  /* 0x000018060e0b7980 */ /* 0x001ea2000c101900 */
[C---:B---3--:R-:W-:Y:S01]  /*32860*/  FMUL.FTZ R9, R12.reuse, R9 ;  /* 0x000000090c097220 */ /* 0x048fe20000410000 */
[----:B----4-:R-:W-:-:S04]  /*32870*/  FMUL.FTZ R13, R12, R13 ;  /* 0x0000000d0c0d7220 */ /* 0x010fc80000410000 */
        /* <DEDUP_REMOVED lines=60> */
[----:B0-----:R-:W2:Y:S04]  /*32c40*/  LD.E R11, desc[UR6][R14.64+0xbc] ;  /* 0x0000bc060e0b7980 */ /* 0x001ea8000c101900 */
[----:B------:R-:W-:Y:S04]  /*32c50*/  ST.E desc[UR18][R14.64+0xf4], R33 ;  /* 0x0000f4210e007985 */ /* 0x000fe8000c101912 */
[----:B------:R-:W-:Y:S04]  /*32c60*/  ST.E desc[UR10][R14.64+0x114], R25 ;  /* 0x000114190e007985 */ /* 0x000fe8000c10190a */
[----:B------:R-:W-:Y:S04]  /*32c70*/  ST.E desc[UR12][R14.64+0x120], R27 ;  /* 0x0001201b0e007985 */ /* 0x000fe8000c10190c */
[----:B------:R-:W-:Y:S04]  /*32c80*/  ST.E desc[UR14][R14.64+0x124], R29 ;  /* 0x0001241d0e007985 */ /* 0x000fe8000c10190e */
[----:B------:R-:W-:Y:S04]  /*32c90*/  ST.E desc[UR16][R14.64+0x130], R31 ;  /* 0x0001301f0e007985 */ /* 0x000fe8000c101910 */
[----:B------:R-:W-:Y:S01]  /*32ca0*/  ST.E desc[UR4][R14.64+0x1f0], R21 ;  /* 0x0001f0150e007985 */ /* 0x000fe2000c101904 */
[C---:B---3--:R-:W-:Y:S01]  /*32cb0*/  FMUL.FTZ R9, R12.reuse, R9 ;  /* 0x000000090c097220 */ /* 0x048fe20000410000 */
[----:B----4-:R-:W-:-:S04]  /*32cc0*/  FMUL.FTZ R13, R12, R13 ;  /* 0x0000000d0c0d7220 */ /* 0x010fc80000410000 */
[----:B------:R0:W-:Y:S04]  /*32cd0*/  ST.E desc[UR4][R14.64+0xac], R9 ;  /* 0x0000ac090e007985 */ /* 0x0001e8000c101904 */
[----:B------:R1:W-:Y:S01]  /*32ce0*/  ST.E desc[UR4][R14.64+0xb8], R13 ;  /* 0x0000b80d0e007985 */ /* 0x0003e2000c101904 */
[----:B--2---:R-:W-:-:S05]  /*32cf0*/  FMUL.FTZ R11, R12, R11 ;  /* 0x0000000b0c0b7220 */ /* 0x004fca0000410000 */
[----:B------:R2:W-:Y:S04]  /*32d00*/  ST.E desc[UR4][R14.64+0xbc], R11 ;  /* 0x0000bc0b0e007985 */ /* 0x0005e8000c101904 */
[----:B0-----:R-:W3:Y:S02]  /*32d10*/  LD.E R9, desc[UR6][R14.64+0xc8] ;  /* 0x0000c8060e097980 */ /* 0x001ee4000c101900 */
[----:B---3--:R-:W-:-:S05]  /*32d20*/  FMUL.FTZ R9, R12, R9 ;  /* 0x000000090c097220 */ /* 0x008fca0000410000 */
[----:B------:R0:W-:Y:S04]  /*32d30*/  ST.E desc[UR4][R14.64+0xc8], R9 ;  /* 0x0000c8090e007985 */ /* 0x0001e8000c101904 */
[----:B-1----:R-:W3:Y:S02]  /*32d40*/  LD.E R13, desc[UR6][R14.64+0xcc] ;  /* 0x0000cc060e0d7980 */ /* 0x002ee4000c101900 */
[----:B---3--:R-:W-:-:S05]  /*32d50*/  FMUL.FTZ R13, R12, R13 ;  /* 0x0000000d0c0d7220 */ /* 0x008fca0000410000 */
[----:B------:R1:W-:Y:S04]  /*32d60*/  ST.E desc[UR4][R14.64+0xcc], R13 ;  /* 0x0000cc0d0e007985 */ /* 0x0003e8000c101904 */
[----:B--2---:R-:W2:Y:S02]  /*32d70*/  LD.E R11, desc[UR6][R14.64+0xd8] ;  /* 0x0000d8060e0b7980 */ /* 0x004ea4000c101900 */
        /* <DEDUP_REMOVED lines=109> */
[----:B------:R-:W-:Y:S04]  /*33450*/  ST.E desc[UR4][R14.64+0x1f8], R21 ;  /* 0x0001f8150e007985 */ /* 0x000fe8000c101904 */
[----:B0-----:R-:W2:Y:S02]  /*33460*/  LD.E R9, desc[UR6][R14.64+0x1fc] ;  /* 0x0001fc060e097980 */ /* 0x001ea4000c101900 */
[----:B--2---:R-:W-:-:S05]  /*33470*/  FMUL.FTZ R25, R12, R9 ;  /* 0x000000090c197220 */ /* 0x004fca0000410000 */
[----:B------:R0:W-:Y:S04]  /*33480*/  ST.E desc[UR4][R14.64+0x1fc], R25 ;  /* 0x0001fc190e007985 */ /* 0x0001e8000c101904 */
[----:B------:R-:W2:Y:S04]  /*33490*/  LDL.64 R8, [R7+0x88] ;  /* 0x0000880007087983 */ /* 0x000ea80000100a00 */
[----:B-1----:R-:W3:Y:S04]  /*334a0*/  LDL.64 R12, [R7] ;  /* 0x00000000070c7983 */ /* 0x002ee80000100a00 */
[----:B------:R-:W4:Y:S04]  /*334b0*/  LDL.64 R10, [R7+0x90] ;  /* 0x00009000070a7983 */ /* 0x000f280000100a00 */
[----:B--2---:R-:W2:Y:S04]  /*334c0*/  LD.E R27, desc[UR4][R8.64] ;  /* 0x00000004081b7980 */ /* 0x004ea8000c101900 */
[----:B---3--:R-:W3:Y:S04]  /*334d0*/  LD.E R13, desc[UR6][R12.64] ;  /* 0x000000060c0d7980 */ /* 0x008ee8000c101900 */
[----:B----4-:R-:W3:Y:S04]  /*334e0*/  LD.E.64 R10, desc[UR4][R10.64] ;  /* 0x000000040a0a7980 */ /* 0x010ee8000c101b00 */
[----:B--2---:R1:W-:Y:S04]  /*334f0*/  ST.E desc[UR8][R8.64], R27 ;  /* 0x0000001b08007985 */ /* 0x0043e8000c101908 */
[----:B0-----:R-:W2:Y:S04]  /*33500*/  LD.E R15, desc[UR10][R8.64+0x4] ;  /* 0x0000040a080f7980 */ /* 0x001ea8000c101900 */
[----:B--2---:R0:W-:Y:S04]  /*33510*/  ST.E desc[UR4][R8.64+0x4], R15 ;  /* 0x0000040f08007985 */ /* 0x0041e8000c101904 */
[----:B------:R-:W2:Y:S04]  /*33520*/  LD.E R21, desc[UR6][R8.64+0x8] ;  /* 0x0000080608157980 */ /* 0x000ea8000c101900 */
[----:B--2---:R2:W-:Y:S04]  /*33530*/  ST.E desc[UR4][R8.64+0x8], R21 ;  /* 0x0000081508007985 */ /* 0x0045e8000c101904 */
[----:B------:R-:W4:Y:S04]  /*33540*/  LD.E R25, desc[UR6][R8.64+0xc] ;  /* 0x00000c0608197980 */ /* 0x000f28000c101900 */
[----:B----4-:R4:W-:Y:S04]  /*33550*/  ST.E desc[UR4][R8.64+0xc], R25 ;  /* 0x00000c1908007985 */ /* 0x0109e8000c101904 */
[----:B-1----:R-:W3:Y:S04]  /*33560*/  LD.E R27, desc[UR6][R8.64+0x10] ;  /* 0x00001006081b7980 */ /* 0x002ee8000c101900 */
[----:B---3--:R1:W-:Y:S04]  /*33570*/  ST.E desc[UR4][R8.64+0x10], R27 ;  /* 0x0000101b08007985 */ /* 0x0083e8000c101904 */
[----:B0-----:R-:W3:Y:S04]  /*33580*/  LD.E R15, desc[UR6][R8.64+0x14] ;  /* 0x00001406080f7980 */ /* 0x001ee8000c101900 */
[----:B---3--:R0:W-:Y:S04]  /*33590*/  ST.E desc[UR4][R8.64+0x14], R15 ;  /* 0x0000140f08007985 */ /* 0x0081e8000c101904 */
[----:B--2---:R-:W2:Y:S04]  /*335a0*/  LD.E R21, desc[UR6][R8.64+0x18] ;  /* 0x0000180608157980 */ /* 0x004ea8000c101900 */
[----:B--2---:R2:W-:Y:S04]  /*335b0*/  ST.E desc[UR4][R8.64+0x18], R21 ;  /* 0x0000181508007985 */ /* 0x0045e8000c101904 */
[----:B----4-:R-:W3:Y:S04]  /*335c0*/  LD.E R25, desc[UR6][R8.64+0x1c] ;  /* 0x00001c0608197980 */ /* 0x010ee8000c101900 */
[----:B---3--:R3:W-:Y:S04]  /*335d0*/  ST.E desc[UR4][R8.64+0x1c], R25 ;  /* 0x00001c1908007985 */ /* 0x0087e8000c101904 */
[----:B-1----:R-:W4:Y:S04]  /*335e0*/  LD.E R27, desc[UR6][R8.64+0x20] ;  /* 0x00002006081b7980 */ /* 0x002f28000c101900 */
[----:B----4-:R1:W-:Y:S04]  /*335f0*/  ST.E desc[UR4][R8.64+0x20], R27 ;  /* 0x0000201b08007985 */ /* 0x0103e8000c101904 */
[----:B0-----:R-:W4:Y:S04]  /*33600*/  LD.E R15, desc[UR6][R8.64+0x24] ;  /* 0x00002406080f7980 */ /* 0x001f28000c101900 */
[----:B----4-:R0:W-:Y:S04]  /*33610*/  ST.E desc[UR4][R8.64+0x24], R15 ;  /* 0x0000240f08007985 */ /* 0x0101e8000c101904 */
[----:B--2---:R-:W2:Y:S04]  /*33620*/  LD.E R21, desc[UR6][R8.64+0x28] ;  /* 0x0000280608157980 */ /* 0x004ea8000c101900 */
[----:B--2---:R2:W-:Y:S04]  /*33630*/  ST.E desc[UR4][R8.64+0x28], R21 ;  /* 0x0000281508007985 */ /* 0x0045e8000c101904 */
[----:B---3--:R-:W3:Y:S04]  /*33640*/  LD.E R25, desc[UR6][R8.64+0x2c] ;  /* 0x00002c0608197980 */ /* 0x008ee8000c101900 */
        /* <DEDUP_REMOVED lines=226> */
[----:B----4-:R-:W-:Y:S04]  /*34470*/  ST.E desc[UR4][R8.64+0x1f0], R27 ;  /* 0x0001f01b08007985 */ /* 0x010fe8000c101904 */
[----:B0-----:R-:W4:Y:S04]  /*34480*/  LD.E R15, desc[UR6][R8.64+0x1f4] ;  /* 0x0001f406080f7980 */ /* 0x001f28000c101900 */
[----:B----4-:R-:W-:Y:S04]  /*34490*/  ST.E desc[UR4][R8.64+0x1f4], R15 ;  /* 0x0001f40f08007985 */ /* 0x010fe8000c101904 */
[----:B--2---:R-:W2:Y:S01]  /*344a0*/  LD.E R21, desc[UR6][R8.64+0x1f8] ;  /* 0x0001f80608157980 */ /* 0x004ea2000c101900 */
[----:B------:R-:W-:-:S02]  /*344b0*/  R2UR UR20, R4 ;  /* 0x00000000041472ca */ /* 0x000fc400000e0000 */
[C---:B------:R-:W-:Y:S02]  /*344c0*/  R2UR UR21, R5.reuse ;  /* 0x00000000051572ca */ /* 0x040fe400000e0000 */
[C---:B------:R-:W-:Y:S02]  /*344d0*/  R2UR UR22, R4.reuse ;  /* 0x00000000041672ca */ /* 0x040fe400000e0000 */
[C---:B------:R-:W-:Y:S02]  /*344e0*/  R2UR UR23, R5.reuse ;  /* 0x00000000051772ca */ /* 0x040fe400000e0000 */
[C---:B------:R-:W-:Y:S02]  /*344f0*/  R2UR UR24, R4.reuse ;  /* 0x00000000041872ca */ /* 0x040fe400000e0000 */
[----:B------:R-:W-:Y:S01]  /*34500*/  R2UR UR25, R5 ;  /* 0x00000000051972ca */ /* 0x000fe200000e0000 */
[----:B--2---:R-:W-:Y:S04]  /*34510*/  ST.E desc[UR4][R8.64+0x1f8], R21 ;  /* 0x0001f81508007985 */ /* 0x004fe8000c101904 */
[----:B---3--:R-:W2:Y:S01]  /*34520*/  LD.E R25, desc[UR6][R8.64+0x1fc] ;  /* 0x0001fc0608197980 */ /* 0x008ea2000c101900 */
[----:B------:R-:W-:-:S02]  /*34530*/  R2UR UR26, R4 ;  /* 0x00000000041a72ca */ /* 0x000fc400000e0000 */
[C---:B------:R-:W-:Y:S02]  /*34540*/  R2UR UR27, R5.reuse ;  /* 0x00000000051b72ca */ /* 0x040fe400000e0000 */
[C---:B------:R-:W-:Y:S02]  /*34550*/  R2UR UR28, R4.reuse ;  /* 0x00000000041c72ca */ /* 0x040fe400000e0000 */
[C---:B------:R-:W-:Y:S02]  /*34560*/  R2UR UR29, R5.reuse ;  /* 0x00000000051d72ca */ /* 0x040fe400000e0000 */
[C---:B------:R-:W-:Y:S02]  /*34570*/  R2UR UR30, R4.reuse ;  /* 0x00000000041e72ca */ /* 0x040fe400000e0000 */
[----:B------:R-:W-:Y:S02]  /*34580*/  R2UR UR31, R5 ;  /* 0x00000000051f72ca */ /* 0x000fe400000e0000 */
        /* <DEDUP_REMOVED lines=22> */
[----:B------:R-:W-:Y:S02]  /*346f0*/  R2UR UR58, R4 ;  /* 0x00000000043a72ca */ /* 0x000fe400000e0000 */
[----:B------:R-:W-:Y:S01]  /*34700*/  R2UR UR59, R5 ;  /* 0x00000000053b72ca */ /* 0x000fe200000e0000 */
[----:B--2---:R0:W-:Y:S04]  /*34710*/  ST.E desc[UR4][R8.64+0x1fc], R25 ;  /* 0x0001fc1908007985 */ /* 0x0041e8000c101904 */
[----:B------:R-:W2:Y:S04]  /*34720*/  LD.E R24, desc[UR6][R8.64] ;  /* 0x0000000608187980 */ /* 0x000ea8000c101900 */
[----:B------:R-:W2:Y:S04]  /*34730*/  LD.E R26, desc[UR10][R8.64+0x8] ;  /* 0x0000080a081a7980 */ /* 0x000ea8000c101900 */
[----:B0-----:R-:W2:Y:S04]  /*34740*/  LD.E R25, desc[UR8][R8.64+0x4] ;  /* 0x0000040808197980 */ /* 0x001ea8000c101900 */
[----:B------:R-:W2:Y:S04]  /*34750*/  LD.E R27, desc[UR12][R8.64+0xc] ;  /* 0x00000c0c081b7980 */ /* 0x000ea8000c101900 */
        /* <DEDUP_REMOVED lines=123> */
[----:B------:R-:W2:Y:S01]  /*34f10*/  LD.E R151, desc[UR56][R8.64+0x1fc] ;  /* 0x0001fc3808977980 */ /* 0x000ea2000c101900 */
[----:B------:R-:W-:Y:S01]  /*34f20*/  IMAD R10, R13, 0x1000, R10 ;  /* 0x000010000d0a7824 */ /* 0x000fe200078e020a */
[----:B------:R-:W-:-:S04]  /*34f30*/  R2UR UR7, R11 ;  /* 0x000000000b0772ca */ /* 0x000fc800000e0000 */
[----:B------:R-:W-:Y:S02]  /*34f40*/  R2UR UR6, R10 ;  /* 0x000000000a0672ca */ /* 0x000fe400000e0000 */
        /* <DEDUP_REMOVED lines=48> */
[----:B------:R-:W-:Y:S02]  /*35250*/  R2UR UR14, R4 ;  /* 0x00000000040e72ca */ /* 0x000fe400000e0000 */
[----:B------:R-:W-:Y:S01]  /*35260*/  R2UR UR15, R5 ;  /* 0x00000000050f72ca */ /* 0x000fe200000e0000 */
[----:B--2---:R-:W-:-:S06]  /*35270*/  WARPGROUP.ARRIVE ;  /* 0x00000000000079c5 */ /* 0x004fcc0000000000 */
[----:B------:R-:W-:Y:S01]  /*35280*/  HGMMA.64x256x16.F32 R24, R156, gdesc[UR4].tnspB, R24, gsb0 ;  /* 0x43e000049c187df0 */ /* 0x000fe20008000818 */
[----:B------:R-:W-:Y:S02]  /*35290*/  VIADD R12, R10, 0x80 ;  /* 0x000000800a0c7836 */ /* 0x000fe40000000000 */
[----:B------:R-:W-:-:S03]  /*352a0*/  IMAD.MOV.U32 R13, RZ, RZ, R11 ;  /* 0x000000ffff0d7224 */ /* 0x000fc600078e000b */
[----:B------:R-:W-:Y:S02]  /*352b0*/  R2UR UR6, R12 ;  /* 0x000000000c0672ca */ /* 0x000fe400000e0000 */
[----:B------:R-:W-:Y:S01]  /*352c0*/  R2UR UR7, R13 ;  /* 0x000000000d0772ca */ /* 0x000fe200000e0000 */
[----:B------:R-:W-:Y:S02]  /*352d0*/  WARPGROUP.DEPBAR.LE gsb0, 0x0 ;  /* 0x00008000000079c5 */ /* 0x000fe40000010000 */
[----:B------:R-:W-:Y:S04]  /*352e0*/  ST.E desc[UR12][R8.64], R24 ;  /* 0x0000001808007985 */ /* 0x000fe8000c10190c */
[----:B------:R-:W-:Y:S04]  /*352f0*/  ST.E desc[UR58][R8.64+0x4], R25 ;  /* 0x0000041908007985 */ /* 0x000fe8000c10193a */
[----:B------:R-:W-:Y:S04]  /*35300*/  ST.E desc[UR56][R8.64+0x8], R26 ;  /* 0x0000081a08007985 */ /* 0x000fe8000c101938 */
[----:B------:R-:W-:Y:S04]  /*35310*/  ST.E desc[UR10][R8.64+0xc], R27 ;  /* 0x00000c1b08007985 */ /* 0x000fe8000c10190a */
[----:B------:R-:W-:Y:S04]  /*35320*/  ST.E desc[UR8][R8.64+0x10], R28 ;  /* 0x0000101c08007985 */ /* 0x000fe8000c101908 */
[----:B------:R-:W-:Y:S04]  /*35330*/  ST.E desc[UR4][R8.64+0x14], R29 ;  /* 0x0000141d08007985 */ /* 0x000fe8000c101904 */
[----:B------:R-:W-:Y:S04]  /*35340*/  ST.E desc[UR54][R8.64+0x18], R30 ;  /* 0x0000181e08007985 */ /* 0x000fe8000c101936 */
[----:B------:R-:W-:Y:S04]  /*35350*/  ST.E desc[UR52][R8.64+0x1c], R31 ;  /* 0x00001c1f08007985 */ /* 0x000fe8000c101934 */
[----:B------:R-:W-:Y:S01]  /*35360*/  ST.E desc[UR50][R8.64+0x20], R32 ;  /* 0x0000202008007985 */ /* 0x000fe2000c101932 */
[----:B------:R-:W-:-:S03]  /*35370*/  R2UR UR12, R4 ;  /* 0x00000000040c72ca */ /* 0x000fc600000e0000 */
[----:B------:R-:W-:Y:S01]  /*35380*/  ST.E desc[UR48][R8.64+0x24], R33 ;  /* 0x0000242108007985 */ /* 0x000fe2000c101930 */
[----:B------:R-:W-:-:S03]  /*35390*/  R2UR UR13, R5 ;  /* 0x00000000050d72ca */ /* 0x000fc600000e0000 */
[----:B------:R-:W-:Y:S01]  /*353a0*/  ST.E desc[UR46][R8.64+0x28], R34 ;  /* 0x0000282208007985 */ /* 0x000fe2000c10192e */
[----:B------:R-:W-:-:S03]  /*353b0*/  R2UR UR58, R4 ;  /* 0x00000000043a72ca */ /* 0x000fc600000e0000 */
[----:B------:R-:W-:Y:S01]  /*353c0*/  ST.E desc[UR44][R8.64+0x2c], R35 ;  /* 0x00002c2308007985 */ /* 0x000fe2000c10192c */
[----:B------:R-:W-:-:S03]  /*353d0*/  R2UR UR59, R5 ;  /* 0x00000000053b72ca */ /* 0x000fc600000e0000 */
[----:B------:R-:W-:Y:S01]  /*353e0*/  ST.E desc[UR42][R8.64+0x30], R36 ;  /* 0x0000302408007985 */ /* 0x000fe2000c10192a */
[C---:B------:R-:W-:Y:S02]  /*353f0*/  R2UR UR56, R4.reuse ;  /* 0x00000000043872ca */ /* 0x040fe400000e0000 */
[C---:B------:R-:W-:Y:S01]  /*35400*/  R2UR UR57, R5.reuse ;  /* 0x00000000053972ca */ /* 0x040fe200000e0000 */
[----:B------:R-:W-:Y:S01]  /*35410*/  ST.E desc[UR38][R8.64+0x34], R37 ;  /* 0x0000342508007985 */ /* 0x000fe2000c101926 */
[C---:B------:R-:W-:Y:S02]  /*35420*/  R2UR UR10, R4.reuse ;  /* 0x00000000040a72ca */ /* 0x040fe400000e0000 */
[C---:B------:R-:W-:Y:S01]  /*35430*/  R2UR UR11, R5.reuse ;  /* 0x00000000050b72ca */ /* 0x040fe200000e0000 */
[----:B------:R-:W-:Y:S01]  /*35440*/  ST.E desc[UR34][R8.64+0x38], R38 ;  /* 0x0000382608007985 */ /* 0x000fe2000c101922 */
[C---:B------:R-:W-:Y:S02]  /*35450*/  R2UR UR8, R4.reuse ;  /* 0x00000000040872ca */ /* 0x040fe400000e0000 */
[----:B------:R-:W-:Y:S01]  /*35460*/  R2UR UR9, R5 ;  /* 0x00000000050972ca */ /* 0x000fe200000e0000 */
[----:B------:R-:W-:Y:S01]  /*35470*/  ST.E desc[UR32][R8.64+0x3c], R39 ;  /* 0x00003c2708007985 */ /* 0x000fe2000c101920 */
[----:B------:R-:W-:-:S02]  /*35480*/  R2UR UR4, R4 ;  /* 0x00000000040472ca */ /* 0x000fc400000e0000 */
        /* <DEDUP_REMOVED lines=290> */
[----:B------:R-:W-:Y:S02]  /*366b0*/  R2UR UR56, R4 ;  /* 0x00000000043872ca */ /* 0x000fe400000e0000 */
[----:B------:R-:W-:Y:S01]  /*366c0*/  R2UR UR57, R5 ;  /* 0x00000000053972ca */ /* 0x000fe200000e0000 */
        /* <DEDUP_REMOVED lines=14> */
[----:B------:R0:W-:Y:S02]  /*367b0*/  ST.E desc[UR56][R8.64+0x1fc], R151 ;  /* 0x0001fc9708007985 */ /* 0x0001e4000c101938 */
[----:B0-----:R-:W-:-:S06]  /*367c0*/  WARPGROUP.ARRIVE ;  /* 0x00000000000079c5 */ /* 0x001fcc0000000000 */
[----:B------:R-:W-:Y:S01]  /*367d0*/  HGMMA.64x256x16.F32 R24, R160, gdesc[UR4].tnspB, R24, gsb0 ;  /* 0x43e00004a0187df0 */ /* 0x000fe20008000818 */
        /* <DEDUP_REMOVED lines=48> */
[----:B------:R-:W-:Y:S02]  /*36ae0*/  R2UR UR14, R4 ;  /* 0x00000000040e72ca */ /* 0x000fe400000e0000 */
[----:B------:R-:W-:Y:S01]  /*36af0*/  R2UR UR15, R5 ;  /* 0x00000000050f72ca */ /* 0x000fe200000e0000 */
        /* <DEDUP_REMOVED lines=391> */
[----:B------:R-:W-:Y:S01]  /*38370*/  VIADD R10, R10, 0x180 ;  /* 0x000001800a0a7836 */ /* 0x000fe20000000000 */
[----:B------:R-:W-:-:S04]  /*38380*/  R2UR UR7, R11 ;  /* 0x000000000b0772ca */ /* 0x000fc800000e0000 */
        /* <DEDUP_REMOVED lines=359> */
[----:B------:R-:W-:Y:S01]  /*39a00*/  R2UR UR25, R5 ;  /* 0x00000000051972ca */ /* 0x000fe200000e0000 */
[----:B------:R-:W-:Y:S02]  /*39a10*/  WARPGROUP.DEPBAR.LE gsb0, 0x0 ;  /* 0x00008000000079c5 */ /* 0x000fe40000010000 */
[----:B------:R-:W-:Y:S01]  /*39a20*/  ST.E desc[UR4][R8.64], R24 ;  /* 0x0000001808007985 */ /* 0x000fe2000c101904 */
[----:B------:R-:W-:-:S02]  /*39a30*/  R2UR UR4, R4 ;  /* 0x00000000040472ca */ /* 0x000fc400000e0000 */
[----:B------:R-:W-:Y:S01]  /*39a40*/  R2UR UR5, R5 ;  /* 0x00000000050572ca */ /* 0x000fe200000e0000 */
[----:B------:R-:W-:Y:S04]  /*39a50*/  ST.E desc[UR6][R8.64+0x4], R25 ;  /* 0x0000041908007985 */ /* 0x000fe8000c101906 */
[----:B------:R-:W-:Y:S04]  /*39a60*/  ST.E desc[UR8][R8.64+0x8], R26 ;  /* 0x0000081a08007985 */ /* 0x000fe8000c101908 */
[----:B------:R-:W-:Y:S01]  /*39a70*/  ST.E desc[UR10][R8.64+0xc], R27 ;  /* 0x00000c1b08007985 */ /* 0x000fe2000c10190a */
[----:B------:R-:W-:-:S03]  /*39a80*/  R2UR UR6, R4 ;  /* 0x00000000040672ca */ /* 0x000fc600000e0000 */
[----:B------:R-:W-:Y:S01]  /*39a90*/  ST.E desc[UR12][R8.64+0x10], R28 ;  /* 0x0000101c08007985 */ /* 0x000fe2000c10190c */
[----:B------:R-:W-:-:S03]  /*39aa0*/  R2UR UR7, R5 ;  /* 0x00000000050772ca */ /* 0x000fc600000e0000 */
        /* <DEDUP_REMOVED lines=21> */
[C---:B------:R-:W-:Y:S02]  /*39c00*/  R2UR UR20, R4.reuse ;  /* 0x00000000041472ca */ /* 0x040fe400000e0000 */
[----:B------:R-:W-:Y:S01]  /*39c10*/  R2UR UR21, R5 ;  /* 0x00000000051572ca */ /* 0x000fe200000e0000 */
[----:B------:R-:W-:Y:S01]  /*39c20*/  ST.E desc[UR6][R8.64+0x30], R36 ;  /* 0x0000302408007985 */ /* 0x000fe2000c101906 */
[----:B------:R-:W-:-:S02]  /*39c30*/  R2UR UR22, R4 ;  /* 0x00000000041672ca */ /* 0x000fc400000e0000 */
[C---:B------:R-:W-:Y:S02]  /*39c40*/  R2UR UR23, R5.reuse ;  /* 0x00000000051772ca */ /* 0x040fe400000e0000 */
[C---:B------:R-:W-:Y:S02]  /*39c50*/  R2UR UR24, R4.reuse ;  /* 0x00000000041872ca */ /* 0x040fe400000e0000 */
[C---:B------:R-:W-:Y:S02]  /*39c60*/  R2UR UR25, R5.reuse ;  /* 0x00000000051972ca */ /* 0x040fe400000e0000 */
[C---:B------:R-:W-:Y:S02]  /*39c70*/  R2UR UR6, R4.reuse ;  /* 0x00000000040672ca */ /* 0x040fe400000e0000 */
[----:B------:R-:W-:Y:S01]  /*39c80*/  R2UR UR7, R5 ;  /* 0x00000000050772ca */ /* 0x000fe200000e0000 */
[----:B------:R-:W-:Y:S01]  /*39c90*/  ST.E desc[UR8][R8.64+0x34], R37 ;  /* 0x0000342508007985 */ /* 0x000fe2000c101908 */
[----:B------:R-:W-:-:S02]  /*39ca0*/  R2UR UR8, R4 ;  /* 0x00000000040872ca */ /* 0x000fc400000e0000 */
[----:B------:R-:W-:Y:S01]  /*39cb0*/  R2UR UR9, R5 ;  /* 0x00000000050972ca */ /* 0x000fe200000e0000 */
        /* <DEDUP_REMOVED lines=28> */
[C---:B------:R-:W-:Y:S01]  /*39e80*/  R2UR UR21, R5.reuse ;  /* 0x00000000051572ca */ /* 0x040fe200000e0000 */
[----:B------:R-:W-:Y:S01]  /*39e90*/  ST.E desc[UR4][R8.64+0x64], R49 ;  /* 0x0000643108007985 */ /* 0x000fe2000c101904 */
[C---:B------:R-:W-:Y:S02]  /*39ea0*/  R2UR UR22, R4.reuse ;  /* 0x00000000041672ca */ /* 0x040fe400000e0000 */
[C---:B------:R-:W-:Y:S01]  /*39eb0*/  R2UR UR23, R5.reuse ;  /* 0x00000000051772ca */ /* 0x040fe200000e0000 */
[----:B------:R-:W-:Y:S01]  /*39ec0*/  ST.E desc[UR6][R8.64+0x68], R50 ;  /* 0x0000683208007985 */ /* 0x000fe2000c101906 */
[C---:B------:R-:W-:Y:S02]  /*39ed0*/  R2UR UR24, R4.reuse ;  /* 0x00000000041872ca */ /* 0x040fe400000e0000 */
[----:B------:R-:W-:Y:S02]  /*39ee0*/  R2UR UR25, R5 ;  /* 0x00000000051972ca */ /* 0x000fe400000e0000 */
[----:B------:R-:W-:-:S02]  /*39ef0*/  R2UR UR4, R4 ;  /* 0x00000000040472ca */ /* 0x000fc400000e0000 */
[C---:B------:R-:W-:Y:S02]  /*39f00*/  R2UR UR5, R5.reuse ;  /* 0x00000000050572ca */ /* 0x040fe400000e0000 */
[C---:B------:R-:W-:Y:S02]  /*39f10*/  R2UR UR6, R4.reuse ;  /* 0x00000000040672ca */ /* 0x040fe400000e0000 */
        /* <DEDUP_REMOVED lines=9> */
[----:B------:R-:W-:Y:S04]  /*39fb0*/  ST.E desc[UR20][R8.64+0x84], R57 ;  /* 0x0000843908007985 */ /* 0x000fe8000c101914 */
[----:B------:R-:W-:Y:S04]  /*39fc0*/  ST.E desc[UR22][R8.64+0x88], R58 ;  /* 0x0000883a08007985 */ /* 0x000fe8000c101916 */
[----:B------:R-:W-:Y:S01]  /*39fd0*/  ST.E desc[UR24][R8.64+0x8c], R59 ;  /* 0x00008c3b08007985 */ /* 0x000fe2000c101918 */
[----:B------:R-:W-:-:S03]  /*39fe0*/  R2UR UR10, R4 ;  /* 0x00000000040a72ca */ /* 0x000fc600000e0000 */
[----:B------:R-:W-:Y:S01]  /*39ff0*/  ST.E desc[UR4][R8.64+0x90], R60 ;  /* 0x0000903c08007985 */ /* 0x000fe2000c101904 */
[C---:B------:R-:W-:Y:S02]  /*3a000*/  R2UR UR4, R4.reuse ;  /* 0x00000000040472ca */ /* 0x040fe400000e0000 */
[C---:B------:R-:W-:Y:S01]  /*3a010*/  R2UR UR5, R5.reuse ;  /* 0x00000000050572ca */ /* 0x040fe200000e0000 */
[----:B------:R-:W-:Y:S01]  /*3a020*/  ST.E desc[UR6][R8.64+0x94], R61 ;  /* 0x0000943d08007985 */ /* 0x000fe2000c101906 */
        /* <DEDUP_REMOVED lines=267> */
[----:B------:R-:W2:Y:S01]  /*3b0e0*/  LD.E R21, desc[UR28][R8.64+0x1fc] ;  /* 0x0001fc1c08157980 */ /* 0x000ea2000c101900 */
[----:B------:R-:W-:-:S02]  /*3b0f0*/  R2UR UR6, R4 ;  /* 0x00000000040672ca */ /* 0x000fc400000e0000 */
[C---:B------:R-:W-:Y:S02]  /*3b100*/  R2UR UR7, R5.reuse ;  /* 0x00000000050772ca */ /* 0x040fe400000e0000 */
[----:B------:R-:W-:Y:S02]  /*3b110*/  R2UR UR4, R4 ;  /* 0x00000000040472ca */ /* 0x000fe400000e0000 */
[----:B------:R-:W-:-:S09]  /*3b120*/  R2UR UR5, R5 ;  /* 0x00000000050572ca */ /* 0x000fd200000e0000 */
[----:B--2---:R0:W-:Y:S04]  /*3b130*/  ST.E desc[UR6][R8.64+0x1fc], R21 ;  /* 0x0001fc1508007985 */ /* 0x0041e8000c101906 */
[----:B------:R-:W2:Y:S01]  /*3b140*/  LD.E R11, desc[UR4][R8.64] ;  /* 0x00000004080b7980 */ /* 0x000ea2000c101900 */
[C---:B------:R-:W-:Y:S02]  /*3b150*/  R2UR UR4, R4.reuse ;  /* 0x00000000040472ca */ /* 0x040fe400000e0000 */
        /* <DEDUP_REMOVED lines=10> */
[----:B------:R-:W3:Y:S01]  /*3b200*/  LD.E R15, desc[UR6][R8.64+0x8] ;  /* 0x00000806080f7980 */ /* 0x000ee2000c101900 */
[C---:B------:R-:W-:Y:S02]  /*3b210*/  R2UR UR4, R4.reuse ;  /* 0x00000000040472ca */ /* 0x040fe400000e0000 */
[C---:B------:R-:W-:Y:S02]  /*3b220*/  R2UR UR5, R5.reuse ;  /* 0x00000000050572ca */ /* 0x040fe400000e0000 */
[----:B------:R-:W-:Y:S02]  /*3b230*/  R2UR UR6, R4 ;  /* 0x00000000040672ca */ /* 0x000fe400000e0000 */
[----:B------:R-:W-:-:S09]  /*3b240*/  R2UR UR7, R5 ;  /* 0x00000000050772ca */ /* 0x000fd200000e0000 */
[----:B---3--:R3:W-:Y:S04]  /*3b250*/  ST.E desc[UR4][R8.64+0x8], R15 ;  /* 0x0000080f08007985 */ /* 0x0087e8000c101904 */
[----:B0-----:R-:W4:Y:S01]  /*3b260*/  LD.E R21, desc[UR6][R8.64+0xc] ;  /* 0x00000c0608157980 */ /* 0x001f22000c101900 */
[C---:B------:R-:W-:Y:S02]  /*3b270*/  R2UR UR4, R4.reuse ;  /* 0x00000000040472ca */ /* 0x040fe400000e0000 */
[C---:B------:R-:W-:Y:S02]  /*3b280*/  R2UR UR5, R5.reuse ;  /* 0x00000000050572ca */ /* 0x040fe400000e0000 */
[----:B------:R-:W-:Y:S02]  /*3b290*/  R2UR UR6, R4 ;  /* 0x00000000040672ca */ /* 0x000fe400000e0000 */
[----:B------:R-:W-:-:S09]  /*3b2a0*/  R2UR UR7, R5 ;  /* 0x00000000050772ca */ /* 0x000fd200000e0000 */
[----:B----4-:R0:W-:Y:S04]  /*3b2b0*/  ST.E desc[UR4][R8.64+0xc], R21 ;  /* 0x00000c1508007985 */ /* 0x0101e8000c101904 */
[----:B-1----:R-:W4:Y:S01]  /*3b2c0*/  LD.E R11, desc[UR6][R8.64+0x10] ;  /* 0x00001006080b7980 */ /* 0x002f22000c101900 */
[C---:B------:R-:W-:Y:S02]  /*3b2d0*/  R2UR UR4, R4.reuse ;  /* 0x00000000040472ca */ /* 0x040fe400000e0000 */
[C---:B------:R-:W-:Y:S02]  /*3b2e0*/  R2UR UR5, R5.reuse ;  /* 0x00000000050572ca */ /* 0x040fe400000e0000 */
[----:B------:R-:W-:Y:S02]  /*3b2f0*/  R2UR UR6, R4 ;  /* 0x00000000040672ca */ /* 0x000fe400000e0000 */
[----:B------:R-:W-:-:S09]  /*3b300*/  R2UR UR7, R5 ;  /* 0x00000000050772ca */ /* 0x000fd200000e0000 */
[----:B----4-:R1:W-:Y:S04]  /*3b310*/  ST.E desc[UR4][R8.64+0x10], R11 ;  /* 0x0000100b08007985 */ /* 0x0103e8000c101904 */
[----:B--2---:R-:W2:Y:S01]  /*3b320*/  LD.E R13, desc[UR6][R8.64+0x14] ;  /* 0x00001406080d7980 */ /* 0x004ea2000c101900 */
[C---:B------:R-:W-:Y:S02]  /*3b330*/  R2UR UR4, R4.reuse ;  /* 0x00000000040472ca */ /* 0x040fe400000e0000 */
[C---:B------:R-:W-:Y:S02]  /*3b340*/  R2UR UR5, R5.reuse ;  /* 0x00000000050572ca */ /* 0x040fe400000e0000 */
[----:B------:R-:W-:Y:S02]  /*3b350*/  R2UR UR6, R4 ;  /* 0x00000000040672ca */ /* 0x000fe400000e0000 */
[----:B------:R-:W-:-:S09]  /*3b360*/  R2UR UR7, R5 ;  /* 0x00000000050772ca */ /* 0x000fd200000e0000 */
[----:B--2---:R2:W-:Y:S04]  /*3b370*/  ST.E desc[UR4][R8.64+0x14], R13 ;  /* 0x0000140d08007985 */ /* 0x0045e8000c101904 */
[----:B---3--:R-:W3:Y:S01]  /*3b380*/  LD.E R15, desc[UR6][R8.64+0x18] ;  /* 0x00001806080f7980 */ /* 0x008ee2000c101900 */
        /* <DEDUP_REMOVED lines=694> */
[----:B--2---:R-:W-:Y:S04]  /*3def0*/  ST.E desc[UR4][R8.64+0x1e4], R13 ;  /* 0x0001e40d08007985 */ /* 0x004fe8000c101904 */
[----:B---3--:R-:W2:Y:S01]  /*3df00*/  LD.E R15, desc[UR6][R8.64+0x1e8] ;  /* 0x0001e806080f7980 */ /* 0x008ea2000c101900 */
[C---:B------:R-:W-:Y:S02]  /*3df10*/  R2UR UR4, R4.reuse ;  /* 0x00000000040472ca */ /* 0x040fe400000e0000 */
[C---:B------:R-:W-:Y:S02]  /*3df20*/  R2UR UR5, R5.reuse ;  /* 0x00000000050572ca */ /* 0x040fe400000e0000 */
[----:B------:R-:W-:Y:S02]  /*3df30*/  R2UR UR6, R4 ;  /* 0x00000000040672ca */ /* 0x000fe400000e0000 */
[----:B------:R-:W-:-:S09]  /*3df40*/  R2UR UR7, R5 ;  /* 0x00000000050772ca */ /* 0x000fd200000e0000 */
[----:B--2---:R2:W-:Y:S04]  /*3df50*/  ST.E desc[UR4][R8.64+0x1e8], R15 ;  /* 0x0001e80f08007985 */ /* 0x0045e8000c101904 */
[----:B0-----:R-:W3:Y:S01]  /*3df60*/  LD.E R21, desc[UR6][R8.64+0x1ec] ;  /* 0x0001ec0608157980 */ /* 0x001ee2000c101900 */
[C---:B------:R-:W-:Y:S02]  /*3df70*/  R2UR UR4, R4.reuse ;  /* 0x00000000040472ca */ /* 0x040fe400000e0000 */
[C---:B------:R-:W-:Y:S02]  /*3df80*/  R2UR UR5, R5.reuse ;  /* 0x00000000050572ca */ /* 0x040fe400000e0000 */
[----:B------:R-:W-:Y:S02]  /*3df90*/  R2UR UR6, R4 ;  /* 0x00000000040672ca */ /* 0x000fe400000e0000 */
[----:B------:R-:W-:-:S09]  /*3dfa0*/  R2UR UR7, R5 ;  /* 0x00000000050772ca */ /* 0x000fd200000e0000 */
[----:B---3--:R-:W-:Y:S04]  /*3dfb0*/  ST.E desc[UR4][R8.64+0x1ec], R21 ;  /* 0x0001ec1508007985 */ /* 0x008fe8000c101904 */
[----:B-1----:R-:W3:Y:S01]  /*3dfc0*/  LD.E R11, desc[UR6][R8.64+0x1f0] ;  /* 0x0001f006080b7980 */ /* 0x002ee2000c101900 */
[C---:B------:R-:W-:Y:S02]  /*3dfd0*/  R2UR UR4, R4.reuse ;  /* 0x00000000040472ca */ /* 0x040fe400000e0000 */
[C---:B------:R-:W-:Y:S02]  /*3dfe0*/  R2UR UR5, R5.reuse ;  /* 0x00000000050572ca */ /* 0x040fe400000e0000 */
[----:B------:R-:W-:Y:S02]  /*3dff0*/  R2UR UR6, R4 ;  /* 0x00000000040672ca */ /* 0x000fe400000e0000 */
[----:B------:R-:W-:-:S09]  /*3e000*/  R2UR UR7, R5 ;  /* 0x00000000050772ca */ /* 0x000fd200000e0000 */
[----:B---3--:R0:W-:Y:S04]  /*3e010*/  ST.E desc[UR4][R8.64+0x1f0], R11 ;  /* 0x0001f00b08007985 */ /* 0x0081e8000c101904 */
[----:B------:R-:W3:Y:S01]  /*3e020*/  LD.E R25, desc[UR6][R8.64+0x1f4] ;  /* 0x0001f40608197980 */ /* 0x000ee2000c101900 */
[C---:B------:R-:W-:Y:S02]  /*3e030*/  R2UR UR4, R4.reuse ;  /* 0x00000000040472ca */ /* 0x040fe400000e0000 */
[C---:B------:R-:W-:Y:S02]  /*3e040*/  R2UR UR5, R5.reuse ;  /* 0x00000000050572ca */ /* 0x040fe400000e0000 */
[----:B------:R-:W-:Y:S02]  /*3e050*/  R2UR UR6, R4 ;  /* 0x00000000040672ca */ /* 0x000fe400000e0000 */
[----:B------:R-:W-:-:S09]  /*3e060*/  R2UR UR7, R5 ;  /* 0x00000000050772ca */ /* 0x000fd200000e0000 */
[----:B---3--:R1:W-:Y:S04]  /*3e070*/  ST.E desc[UR4][R8.64+0x1f4], R25 ;  /* 0x0001f41908007985 */ /* 0x0083e8000c101904 */
[----:B--2---:R-:W2:Y:S01]  /*3e080*/  LD.E R15, desc[UR6][R8.64+0x1f8] ;  /* 0x0001f806080f7980 */ /* 0x004ea2000c101900 */
[----:B------:R-:W-:Y:S02]  /*3e090*/  R2UR UR4, R4 ;  /* 0x00000000040472ca */ /* 0x000fe400000e0000 */
[----:B------:R-:W-:-:S13]  /*3e0a0*/  R2UR UR5, R5 ;  /* 0x00000000050572ca */ /* 0x000fda00000e0000 */
[----:B--2---:R1:W-:Y:S01]  /*3e0b0*/  ST.E desc[UR4][R8.64+0x1f8], R15 ;  /* 0x0001f80f08007985 */ /* 0x0043e2000c101904 */
[----:B------:R-:W-:Y:S01]  /*3e0c0*/  @!PT LDS RZ, [RZ] ;  /* 0x00000000fffff984 */ /* 0x000fe20000000800 */
[----:B------:R-:W-:Y:S01]  /*3e0d0*/  @!PT LDS RZ, [RZ] ;  /* 0x00000000fffff984 */ /* 0x000fe20000000800 */
[----:B------:R-:W-:Y:S01]  /*3e0e0*/  @!PT LDS RZ, [RZ] ;  /* 0x00000000fffff984 */ /* 0x000fe20000000800 */
[----:B------:R-:W-:Y:S01]  /*3e0f0*/  @!PT LDS RZ, [RZ] ;  /* 0x00000000fffff984 */ /* 0x000fe20000000800 */
[----:B------:R2:W-:Y:S06]  /*3e100*/  MEMBAR.ALL.CTA ;  /* 0x0000000000007992 */ /* 0x0005ec0000008000 */
[----:B--2---:R-:W2:Y:S02]  /*3e110*/  FENCE.VIEW.ASYNC.S ;  /* 0x00000000000073c6 */ /* 0x004ea40000000000 */
[----:B--2---:R-:W-:Y:S02]  /*3e120*/  NOP ;  /* 0x0000000000007918 */ /* 0x004fe40000000000 */
[----:B------:R-:W2:Y:S01]  /*3e130*/  LDL.64 R12, [R7+0x40] ;  /* 0x00004000070c7983 */ /* 0x000ea20000100a00 */
[----:B------:R-:W-:-:S02]  /*3e140*/  R2UR UR4, R4 ;  /* 0x00000000040472ca */ /* 0x000fc400000e0000 */
[----:B------:R-:W-:Y:S01]  /*3e150*/  R2UR UR5, R5 ;  /* 0x00000000050572ca */ /* 0x000fe200000e0000 */
[----:B------:R-:W-:Y:S06]  /*3e160*/  BAR.ARV 0xe, 0x100 ;  /* 0x0384000000007b1d */ /* 0x000fec0000002000 */
[----:B0-----:R-:W3:Y:S06]  /*3e170*/  LDL.64 R10, [R7] ;  /* 0x00000000070a7983 */ /* 0x001eec0000100a00 */
[----:B--2---:R-:W2:Y:S01]  /*3e180*/  LD.E R14, desc[UR4][R12.64] ;  /* 0x000000040c0e7980 */ /* 0x004ea2000c101900 */
[----:B------:R-:W-:-:S02]  /*3e190*/  R2UR UR4, R4 ;  /* 0x00000000040472ca */ /* 0x000fc400000e0000 */
[----:B------:R-:W-:Y:S01]  /*3e1a0*/  R2UR UR5, R5 ;  /* 0x00000000050572ca */ /* 0x000fe200000e0000 */
[----:B------:R-:W-:-:S12]  /*3e1b0*/  BSSY B2, `(.L_x_2207) ;  /* 0x0000006000027945 */ /* 0x000fd80003800000 */
[----:B---3--:R1:W5:Y:S01]  /*3e1c0*/  LD.E R10, desc[UR4][R10.64] ;  /* 0x000000040a0a7980 */ /* 0x008362000c101900 */
[----:B--2---:R-:W-:-:S04]  /*3e1d0*/  LOP3.LUT R14, R14, 0x1, RZ, 0xfc, !PT ;  /* 0x000000010e0e7812 */ /* 0x004fc800078efcff */
[----:B------:R-:W-:-:S13]  /*3e1e0*/  ISETP.NE.AND P0, PT, R14, 0x3, PT ;  /* 0x000000030e00780c */ /* 0x000fda0003f05270 */
[----:B-1----:R-:W-:Y:S05]  /*3e1f0*/  @!P0 BRA `(.L_x_2208) ;  /* 0x0000000000048947 */ /* 0x002fea0003800000 */
[----:B------:R-:W-:Y:S01]  /*3e200*/  BPT.TRAP 0x1 ;  /* 0x000000040000795c */ /* 0x000fe20000300000 */
.L_x_2208:
[----:B------:R-:W-:Y:S05]  /*3e210*/  BSYNC B2 ;  /* 0x0000000000027941 */ /* 0x000fea0003800000 */
.L_x_2207:
        /* <DEDUP_REMOVED lines=9> */
[----:B------:R0:W-:Y:S02]  /*3e2b0*/  SYNCS.ARRIVE.TRANS64.RED.A1T0 RZ, [R7+URZ], RZ ;  /* 0x000000ff07ff79a7 */ /* 0x0001e4000810043f */
[----:B0-----:R-:W-:-:S04]  /*3e2c0*/  IMAD.MOV.U32 R7, RZ, RZ, 0x0 ;  /* 0x00000000ff077424 */ /* 0x001fc800078e00ff */
[----:B------:R-:W-:Y:S05]  /*3e2d0*/  RET.REL.NODEC R6 `(_ZN7cutlass13device_kernelIN5flash11enable_sm90INS1_16FlashAttnFwdSm90INS1_25CollectiveMainloopFwdSm90ILi2EN4cute5tupleIJNS5_1CILi1EEES8_S8_EEENS6_IJNS7_ILi64EEESA_SA_EEELi512ENS_6half_tEfNS_4arch4Sm90ELb0ELb1ELb1ELb0ELb1ELb0ELb1ELb0ELb0ELb1ELb1ELb0EEENS1_21CollectiveEpilogueFwdINS6_IJSA_NS7_ILi512EEESA_EEES9_SC_SE_Li256ELb0ELb1ELb1ELb0EEENS1_19SingleTileSchedulerILb0ELb1ELb1ELi64EEEEEEEEEvNT_6ParamsE) ;  /* 0xfffffc1c06487950 */ /* 0x000fea0003c3ffff */
.L_x_2179:
[----:B0-----:R0:W1:Y:S02]  /*3e2e0*/  SYNCS.PHASECHK.TRANS64.TRYWAIT P0, [R11+URZ], R20 ;  /* 0x000000140b0075a7 */ /* 0x001064000800017f */
[----:B-1----:R-:W-:Y:S05]  /*3e2f0*/  @!P0 NANOSLEEP.SYNCS 0x989680 ;  /* 0x009896800000895d */ /* 0x002fea0003900000 */
[----:B------:R-:W1:Y:S02]  /*3e300*/  @!P0 SYNCS.PHASECHK.TRANS64 P0, [R11+URZ], R20 ;  /* 0x000000140b0085a7 */ /* 0x000e64000800007f */
[----:B-1----:R-:W-:Y:S05]  /*3e310*/  @!P0 BRA `(.L_x_2179) ;  /* 0xfffffffc00f08947 */ /* 0x002fea000383ffff */
[----:B------:R-:W-:Y:S05]  /*3e320*/  BRA `(.L_x_2178) ;  /* 0xfffffee400b87947 */ /* 0x000fea000383ffff */
.L_x_2186:
[----:B0-----:R0:W1:Y:S02]  /*3e330*/  SYNCS.PHASECHK.TRANS64.TRYWAIT P0, [R20+URZ], R21 ;  /* 0x00000015140075a7 */ /* 0x001064000800017f */
[----:B-1----:R-:W-:Y:S05]  /*3e340*/  @!P0 NANOSLEEP.SYNCS 0x989680 ;  /* 0x009896800000895d */ /* 0x002fea0003900000 */
[----:B------:R-:W1:Y:S02]  /*3e350*/  @!P0 SYNCS.PHASECHK.TRANS64 P0, [R20+URZ], R21 ;  /* 0x00000015140085a7 */ /* 0x000e64000800007f */
[----:B-1----:R-:W-:Y:S05]  /*3e360*/  @!P0 BRA `(.L_x_2186) ;  /* 0xfffffffc00f08947 */ /* 0x002fea000383ffff */
[----:B------:R-:W-:Y:S05]  /*3e370*/  BRA `(.L_x_2185) ;  /* 0xfffffeec008c7947 */ /* 0x000fea000383ffff */
.L_x_2209:
        /* <DEDUP_REMOVED lines=16> */
.L_x_5833:


//--------------------- .text._ZN7cutlass13device_kernelIN5flash11enable_sm90INS1_16FlashAttnFwdSm90INS1_25CollectiveMainloopFwdSm90ILi2EN4cute5tupleIJNS5_1CILi1EEES8_S8_EEENS6_IJNS7_ILi64EEESA_SA_EEELi512ENS_6half_tEfNS_4arch4Sm90ELb0ELb1ELb1ELb1ELb1ELb0ELb0ELb0ELb0ELb1ELb1ELb0EEENS1_21CollectiveEpilogueFwdINS6_IJSA_NS7_ILi512EEESA_EEES9_SC_SE_Li256ELb1ELb1ELb1ELb0EEENS1_36VarlenDynamicPersistentTileSchedulerILi64ELi64ELi256ELi128ELb1ELb1ELb1ELb1ELb0ELb1EEEEEEEEEvNT_6ParamsE --------------------------
	.section	.text._ZN7cutlass13device_kernelIN5flash11enable_sm90INS1_16FlashAttnFwdSm90INS1_25CollectiveMainloopFwdSm90ILi2EN4cute5tupleIJNS5_1CILi1EEES8_S8_EEENS6_IJNS7_ILi64EEESA_SA_EEELi512ENS_6half_tEfNS_4arch4Sm90ELb0ELb1ELb1ELb1ELb1ELb0ELb0ELb0ELb0ELb1ELb1ELb0EEENS1_21CollectiveEpilogueFwdINS6_IJSA_NS7_ILi512EEESA_EEES9_SC_SE_Li256ELb1ELb1ELb1ELb0EEENS1_36VarlenDynamicPersistentTileSchedulerILi64ELi64ELi256ELi128ELb1ELb1ELb1ELb1ELb0ELb1EEEEEEEEEvNT_6ParamsE,"ax",@progbits
	.align	128
.text._ZN7cutlass13device_kernelIN5flash11enable_sm90INS1_16FlashAttnFwdSm90INS1_25CollectiveMainloopFwdSm90ILi2EN4cute5tupleIJNS5_1CILi1EEES8_S8_EEENS6_IJNS7_ILi64EEESA_SA_EEELi512ENS_6half_tEfNS_4arch4Sm90ELb0ELb1ELb1ELb1ELb1ELb0ELb0ELb0ELb0ELb1ELb1ELb0EEENS1_21CollectiveEpilogueFwdINS6_IJSA_NS7_ILi512EEESA_EEES9_SC_SE_Li256ELb1ELb1ELb1ELb0EEENS1_36VarlenDynamicPersistentTileSchedulerILi64ELi64ELi256ELi128ELb1ELb1ELb1ELb1ELb0ELb1EEEEEEEEEvNT_6ParamsE:
        .type           _ZN7cutlass13device_kernelIN5flash11enable_sm90INS1_16FlashAttnFwdSm90INS1_25CollectiveMainloopFwdSm90ILi2EN4cute5tupleIJNS5_1CILi1EEES8_S8_EEENS6_IJNS7_ILi64EEESA_SA_EEELi512ENS_6half_tEfNS_4arch4Sm90ELb0ELb1ELb1ELb1ELb1ELb0ELb0ELb0ELb0ELb1ELb1ELb0EEENS1_21CollectiveEpilogueFwdINS6_IJSA_NS7_ILi512EEESA_EEES9_SC_SE_Li256ELb1ELb1ELb1ELb0EEENS1_36VarlenDynamicPersistentTileSchedulerILi64ELi64ELi256ELi128ELb1ELb1ELb1ELb1ELb0ELb1EEEEEEEEEvNT_6ParamsE,@function
        .size           _ZN7cutlass13device_kernelIN5flash11enable_sm90INS1_16FlashAttnFwdSm90INS1_25CollectiveMainloopFwdSm90ILi2EN4cute5tupleIJNS5_1CILi1EEES8_S8_EEENS6_IJNS7_ILi64EEESA_SA_EEELi512ENS_6half_tEfNS_4arch4Sm90ELb0ELb1ELb1ELb1ELb1ELb0ELb0ELb0ELb0ELb1ELb1ELb0EEENS1_21CollectiveEpilogueFwdINS6_IJSA_NS7_ILi512EEESA_EEES9_SC_SE_Li256ELb1ELb1ELb1ELb0EEENS1_36VarlenDynamicPersistentTileSchedulerILi64ELi64ELi256ELi128ELb1ELb1ELb1ELb1ELb0ELb1EEEEEEEEEvNT_6ParamsE,(.L_x_5835 - _ZN7cutlass13device_kernelIN5flash11enable_sm90INS1_16FlashAttnFwdSm90INS1_25CollectiveMainloopFwdSm90ILi2EN4cute5tupleIJNS5_1CILi1EEES8_S8_EEENS6_IJNS7_ILi64EEESA_SA_EEELi512ENS_6half_tEfNS_4arch4Sm90ELb0ELb1ELb1ELb1ELb1ELb0ELb0ELb0ELb0ELb1ELb1ELb0EEENS1_21CollectiveEpilogueFwdINS6_IJSA_NS7_ILi512EEESA_EEES9_SC_SE_Li256ELb1ELb1ELb1ELb0EEENS1_36VarlenDynamicPersistentTileSchedulerILi64ELi64ELi256ELi128ELb1ELb1ELb1ELb1ELb0ELb1EEEEEEEEEvNT_6ParamsE)
        .other          _ZN7cutlass13device_kernelIN5flash11enable_sm90INS1_16FlashAttnFwdSm90INS1_25CollectiveMainloopFwdSm90ILi2EN4cute5tupleIJNS5_1CILi1EEES8_S8_EEENS6_IJNS7_ILi64EEESA_SA_EEELi512ENS_6half_tEfNS_4arch4Sm90ELb0ELb1ELb1ELb1ELb1ELb0ELb0ELb0ELb0ELb1ELb1ELb0EEENS1_21CollectiveEpilogueFwdINS6_IJSA_NS7_ILi512EEESA_EEES9_SC_SE_Li256ELb1ELb1ELb1ELb0EEENS1_36VarlenDynamicPersistentTileSchedulerILi64ELi64ELi256ELi128ELb1ELb1ELb1ELb1ELb0ELb1EEEEEEEEEvNT_6ParamsE,@"STO_CUDA_ENTRY STV_DEFAULT"
_ZN7cutlass13device_kernelIN5flash11enable_sm90INS1_16FlashAttnFwdSm90INS1_25CollectiveMainloopFwdSm90ILi2EN4cute5tupleIJNS5_1CILi1EEES8_S8_EEENS6_IJNS7_ILi64EEESA_SA_EEELi512ENS_6half_tEfNS_4arch4Sm90ELb0ELb1ELb1ELb1ELb1ELb0ELb0ELb0ELb0ELb1ELb1ELb0EEENS1_21CollectiveEpilogueFwdINS6_IJSA_NS7_ILi512EEESA_EEES9_SC_SE_Li256ELb1ELb1ELb1ELb0EEENS1_36VarlenDynamicPersistentTileSchedulerILi64ELi64ELi256ELi128ELb1ELb1ELb1ELb1ELb0ELb1EEEEEEEEEvNT_6ParamsE:
        /* <DEDUP_REMOVED lines=41> */
.L_x_2210:
        /* <DEDUP_REMOVED lines=22> */
.L_x_2211:
        /* <DEDUP_REMOVED lines=18> */
.L_x_2212:
        /* <DEDUP_REMOVED lines=22> */
.L_x_2213:
        /* <DEDUP_REMOVED lines=23> */
.L_x_2214:
        /* <DEDUP_REMOVED lines=8> */
.L_x_2216:
        /* <DEDUP_REMOVED lines=30> */
[CC--:B------:R-:W-:Y:S02]  /*0a40*/  LEA.HI R6, R3.reuse, R0.reuse, RZ, 0x2 ;  /* 0x0000000003067211 */ /* 0x0c0fe400078f10ff */
[----:B------:R-:W-:Y:S02]  /*0a50*/  LEA.HI R219, R3, R0, RZ, 0x3 ;  /* 0x0000000003db7211 */ /* 0x000fe400078f18ff */
[----:B------:R-:W-:Y:S02]  /*0a60*/  SHF.R.S32.HI R7, RZ, 0x4, R2 ;  /* 0x00000004ff077819 */ /* 0x000fe40000011402 */
[----:B------:R-:W-:Y:S02]  /*0a70*/  LOP3.LUT R3, R2, 0xfffffff0, RZ, 0xc0, !PT ;  /* 0xfffffff002037812 */ /* 0x000fe400078ec0ff */
[----:B------:R-:W-:-:S02]  /*0a80*/  SHF.R.S32.HI R5, RZ, 0x5, R4 ;  /* 0x00000005ff057819 */ /* 0x000fc40000011404 */
[----:B------:R-:W-:Y:S01]  /*0a90*/  SHF.R.S32.HI R4, RZ, 0x1f, R4 ;  /* 0x0000001fff047819 */ /* 0x000fe20000011404 */
[----:B------:R-:W-:Y:S01]  /*0aa0*/  IMAD.IADD R3, R0, 0x1, -R3 ;  /* 0x0000000100037824 */ /* 0x000fe200078e0a03 */
[----:B------:R-:W-:Y:S02]  /*0ab0*/  LOP3.LUT R13, R6, 0xfffffffc, RZ, 0xc0, !PT ;  /* 0xfffffffc060d7812 */ /* 0x000fe400078ec0ff */
[----:B------:R-:W-:Y:S02]  /*0ac0*/  LOP3.LUT R11, R9, 0xffffff80, RZ, 0xc0, !PT ;  /* 0xffffff80090b7812 */ /* 0x000fe400078ec0ff */
[----:B------:R-:W-:Y:S01]  /*0ad0*/  LOP3.LUT R187, R219, 0xfffffff8, RZ, 0xc0, !PT ;  /* 0xfffffff8dbbb7812 */ /* 0x000fe200078ec0ff */
[----:B------:R-:W-:Y:S01]  /*0ae0*/  IMAD.IADD R13, R0, 0x1, -R13 ;  /* 0x00000001000d7824 */ /* 0x000fe200078e0a0d */
[----:B------:R-:W-:Y:S01]  /*0af0*/  LEA.HI R2, R2, R7, RZ, 0x1 ;  /* 0x0000000702027211 */ /* 0x000fe200078f08ff */
[----:B------:R-:W-:Y:S01]  /*0b00*/  IMAD.IADD R11, R0, 0x1, -R11 ;  /* 0x00000001000b7824 */ /* 0x000fe200078e0a0b */
[----:B------:R-:W-:Y:S01]  /*0b10*/  LEA.HI R4, R4, R5, RZ, 0x2 ;  /* 0x0000000504047211 */ /* 0x000fe200078f10ff */
[----:B------:R-:W-:Y:S01]  /*0b20*/  IMAD.IADD R187, R0, 0x1, -R187 ;  /* 0x0000000100bb7824 */ /* 0x000fe200078e0abb */
[----:B------:R-:W-:-:S02]  /*0b30*/  LOP3.LUT R2, R2, 0x1ffffffe, RZ, 0xc0, !PT ;  /* 0x1ffffffe02027812 */ /* 0x000fc400078ec0ff */
[----:B------:R-:W-:Y:S01]  /*0b40*/  SHF.R.S32.HI R220, RZ, 0x7, R9 ;  /* 0x00000007ffdc7819 */ /* 0x000fe20000011409 */
[----:B------:R-:W-:Y:S01]  /*0b50*/  IMAD.SHL.U32 R19, R187, 0x8, RZ ;  /* 0x00000008bb137824 */ /* 0x000fe200078e00ff */
[--C-:B------:R-:W-:Y:S01]  /*0b60*/  SHF.R.S32.HI R0, RZ, 0x1f, R3.reuse ;  /* 0x0000001fff007819 */ /* 0x100fe20000011403 */
[----:B------:R-:W-:Y:S01]  /*0b70*/  IMAD.IADD R2, R7, 0x1, -R2 ;  /* 0x0000000107027824 */ /* 0x000fe200078e0a02 */
[----:B------:R-:W-:Y:S01]  /*0b80*/  LOP3.LUT R4, R4, 0x3ffffc, RZ, 0xc0, !PT ;  /* 0x003ffffc04047812 */ /* 0x000fe200078ec0ff */
[----:B------:R-:W-:Y:S01]  /*0b90*/  IMAD R15, R220, 0x100, R3 ;  /* 0x00000100dc0f7824 */ /* 0x000fe200078e0203 */
[----:B------:R-:W-:Y:S01]  /*0ba0*/  LEA.HI R7, R13, R13, RZ, 0x1 ;  /* 0x0000000d0d077211 */ /* 0x000fe200078f08ff */
[----:B------:R-:W-:Y:S01]  /*0bb0*/  IMAD.SHL.U32 R2, R2, 0x8, RZ ;  /* 0x0000000802027824 */ /* 0x000fe200078e00ff */
[----:B------:R-:W-:Y:S01]  /*0bc0*/  LEA.HI R6, R0, R3, RZ, 0x3 ;  /* 0x0000000300067211 */ /* 0x000fe200078f18ff */
[----:B------:R-:W-:Y:S01]  /*0bd0*/  IMAD.IADD R4, R5, 0x1, -R4 ;  /* 0x0000000105047824 */ /* 0x000fe200078e0a04 */
[----:B------:R-:W-:-:S02]  /*0be0*/  SHF.R.S32.HI R0, RZ, 0x1f, R11 ;  /* 0x0000001fff007819 */ /* 0x000fc4000001140b */
[----:B------:R-:W-:Y:S01]  /*0bf0*/  LOP3.LUT R10, R7, 0x1ffffffe, RZ, 0xc0, !PT ;  /* 0x1ffffffe070a7812 */ /* 0x000fe200078ec0ff */
[----:B------:R-:W-:Y:S01]  /*0c00*/  IMAD R15, R4, 0x10, R15 ;  /* 0x00000010040f7824 */ /* 0x000fe200078e020f */
[C---:B------:R-:W-:Y:S01]  /*0c10*/  LOP3.LUT R8, R6.reuse, 0xfffffff8, RZ, 0xc0, !PT ;  /* 0xfffffff806087812 */ /* 0x040fe200078ec0ff */
[----:B------:R-:W-:Y:S01]  /*0c20*/  IMAD.SHL.U32 R7, R6, 0x40, RZ ;  /* 0x0000004006077824 */ /* 0x000fe200078e00ff */
[----:B------:R-:W-:Y:S01]  /*0c30*/  LEA.HI R4, R0, R11, RZ, 0x2 ;  /* 0x0000000b00047211 */ /* 0x000fe200078f10ff */
[----:B------:R-:W-:Y:S01]  /*0c40*/  IMAD.IADD R186, R13, 0x1, -R10 ;  /* 0x000000010dba7824 */ /* 0x000fe200078e0a0a */
[----:B------:R-:W-:Y:S01]  /*0c50*/  LEA.HI R9, R9, R220, RZ, 0x1 ;  /* 0x000000dc09097211 */ /* 0x000fe200078f08ff */
[----:B------:R-:W-:Y:S01]  /*0c60*/  IMAD.IADD R8, R3, 0x1, -R8 ;  /* 0x0000000103087824 */ /* 0x000fe200078e0a08 */
[--C-:B------:R-:W-:Y:S02]  /*0c70*/  SHF.R.S32.HI R3, RZ, 0x2, R4.reuse ;  /* 0x00000002ff037819 */ /* 0x100fe40000011404 */
[----:B------:R-:W-:-:S02]  /*0c80*/  SHF.R.S32.HI R6, RZ, 0x1f, R4 ;  /* 0x0000001fff067819 */ /* 0x000fc40000011404 */
[----:B------:R-:W-:Y:S02]  /*0c90*/  LOP3.LUT R10, R4, 0x7ffffffc, RZ, 0xc0, !PT ;  /* 0x7ffffffc040a7812 */ /* 0x000fe400078ec0ff */
[----:B------:R-:W-:Y:S02]  /*0ca0*/  LOP3.LUT R4, R7, 0x7ffffe00, RZ, 0xc0, !PT ;  /* 0x7ffffe0007047812 */ /* 0x000fe400078ec0ff */
[----:B------:R-:W-:Y:S01]  /*0cb0*/  LEA.HI R6, R6, R3, RZ, 0x3 ;  /* 0x0000000306067211 */ /* 0x000fe200078f18ff */
[----:B------:R-:W-:Y:S01]  /*0cc0*/  IMAD.IADD R10, R11, 0x1, -R10 ;  /* 0x000000010b0a7824 */ /* 0x000fe200078e0a0a */
[----:B------:R-:W-:Y:S01]  /*0cd0*/  LOP3.LUT R9, R9, 0xfffffe, RZ, 0xc0, !PT ;  /* 0x00fffffe09097812 */ /* 0x000fe200078ec0ff */
[----:B------:R-:W-:Y:S01]  /*0ce0*/  IMAD R7, R5, 0x400, R4 ;  /* 0x0000040005077824 */ /* 0x000fe200078e0204 */
[----:B------:R-:W-:Y:S01]  /*0cf0*/  LOP3.LUT R6, R6, 0xfffffff8, RZ, 0xc0, !PT ;  /* 0xfffffff806067812 */ /* 0x000fe200078ec0ff */
[----:B------:R-:W-:Y:S01]  /*0d00*/  IMAD.SHL.U32 R4, R8, 0x40, RZ ;  /* 0x0000004008047824 */ /* 0x000fe200078e00ff */
[----:B------:R-:W-:Y:S01]  /*0d10*/  LEA.HI R0, R0, R11, RZ, 0x5 ;  /* 0x0000000b00007211 */ /* 0x000fe200078f28ff */
[----:B------:R-:W-:Y:S01]  /*0d20*/  IMAD.IADD R9, R220, 0x1, -R9 ;  /* 0x00000001dc097824 */ /* 0x000fe200078e0a09 */
[----:B------:R-:W-:Y:S01]  /*0d30*/  R2P PR, R8, 0x6 ;  /* 0x0000000608007804 */ /* 0x000fe20000000000 */
[----:B------:R-:W-:Y:S01]  /*0d40*/  IMAD.IADD R17, R3, 0x1, -R6 ;  /* 0x0000000103117824 */ /* 0x000fe200078e0a06 */
[----:B------:R-:W-:Y:S01]  /*0d50*/  LOP3.LUT R5, R4, 0x1c0, RZ, 0xc0, !PT ;  /* 0x000001c004057812 */ /* 0x000fe200078ec0ff */
[----:B------:R-:W-:Y:S01]  /*0d60*/  IMAD.U32 R3, R15, 0x40, R2 ;  /* 0x000000400f037824 */ /* 0x000fe200078e0002 */
[----:B------:R-:W-:-:S02]  /*0d70*/  SHF.R.S32.HI R0, RZ, 0x5, R0 ;  /* 0x00000005ff007819 */ /* 0x000fc40000011400 */
[----:B------:R-:W-:Y:S02]  /*0d80*/  LOP3.LUT R2, R5, 0x8, R2, 0xf8, !PT ;  /* 0x0000000805027812 */ /* 0x000fe400078ef802 */
[----:B------:R-:W-:Y:S01]  /*0d90*/  SHF.R.U32.HI R5, RZ, 0x3, R5 ;  /* 0x00000003ff057819 */ /* 0x000fe20000011605 */
[----:B------:R0:W-:Y:S01]  /*0da0*/  STL [R1+0x20], R3 ;  /* 0x0000200301007387 */ /* 0x0001e20000100800 */
[----:B------:R-:W-:Y:S01]  /*0db0*/  IMAD R17, R0, 0x10, R17 ;  /* 0x0000001000117824 */ /* 0x000fe200078e0211 */
[----:B------:R-:W-:Y:S02]  /*0dc0*/  SEL R184, R184, 0xffffffc0, !P2 ;  /* 0xffffffc0b8b87807 */ /* 0x000fe40005000000 */
[----:B------:R-:W-:Y:S01]  /*0dd0*/  LOP3.LUT R4, R2, R5, RZ, 0x3c, !PT ;  /* 0x0000000502047212 */ /* 0x000fe200078e3cff */
[----:B------:R-:W-:Y:S01]  /*0de0*/  IMAD.SHL.U32 R2, R10, 0x2, RZ ;  /* 0x000000020a027824 */ /* 0x000fe200078e00ff */
[----:B------:R-:W-:Y:S01]  /*0df0*/  SHF.R.S32.HI R219, RZ, 0x3, R219 ;  /* 0x00000003ffdb7819 */ /* 0x000fe200000114db */
[----:B------:R-:W-:-:S02]  /*0e00*/  IMAD R186, R186, 0x8, R17 ;  /* 0x00000008baba7824 */ /* 0x000fc400078e0211 */
[----:B------:R-:W-:Y:S02]  /*0e10*/  IMAD.IADD R4, R7, 0x1, R4 ;  /* 0x0000000107047824 */ /* 0x000fe400078e0204 */
[----:B0-----:R-:W-:-:S03]  /*0e20*/  IMAD.SHL.U32 R3, R9, 0x100, RZ ;  /* 0x0000010009037824 */ /* 0x001fc600078e00ff */
[----:B------:R-:W-:Y:S01]  /*0e30*/  LEA R22, R4, UR41, 0x1 ;  /* 0x0000002904167c11 */ /* 0x000fe2000f8e08ff */
[----:B------:R-:W-:Y:S01]  /*0e40*/  IMAD.IADD R18, R2, 0x1, R3 ;  /* 0x0000000102127824 */ /* 0x000fe200078e0203 */
[----:B------:R0:W-:Y:S03]  /*0e50*/  STL [R1+0x1c], R3 ;  /* 0x00001c0301007387 */ /* 0x0001e60000100800 */
[C---:B------:R-:W-:Y:S01]  /*0e60*/  VIADD R218, R18.reuse, 0x8 ;  /* 0x0000000812da7836 */ /* 0x040fe20000000000 */
[----:B------:R-:W-:Y:S01]  /*0e70*/  SHF.R.S32.HI R0, RZ, 0x1f, R18 ;  /* 0x0000001fff007819 */ /* 0x000fe20000011412 */
[C---:B------:R-:W-:Y:S02]  /*0e80*/  VIADD R217, R18.reuse, 0x10 ;  /* 0x0000001012d97836 */ /* 0x040fe40000000000 */
[C---:B------:R-:W-:Y:S02]  /*0e90*/  VIADD R216, R18.reuse, 0x18 ;  /* 0x0000001812d87836 */ /* 0x040fe40000000000 */
        /* <DEDUP_REMOVED lines=62> */
[----:B------:R-:W-:-:S02]  /*1280*/  IMAD.IADD R185, R185, 0x1, R184 ;  /* 0x00000001b9b97824 */ /* 0x000fc400078e02b8 */
[----:B------:R-:W-:-:S07]  /*1290*/  IMAD.IADD R184, R184, 0x1, R23 ;  /* 0x00000001b8b87824 */ /* 0x000fce00078e0217 */
.L_x_2339:
[----:B------:R-:W-:Y:S02]  /*12a0*/  ULDC.64 UR8, c[0x0][0xa28] ;  /* 0x00028a0000087ab9 */ /* 0x000fe40000000a00 */
[----:B------:R-:W-:-:S04]  /*12b0*/  UISETP.NE.U32.AND UP0, UPT, UR8, URZ, UPT ;  /* 0x0000003f0800728c */ /* 0x000fc8000bf05070 */
[----:B------:R-:W-:-:S03]  /*12c0*/  UISETP.NE.AND.EX UP0, UPT, UR9, URZ, UPT, UP0 ;  /* 0x0000003f0900728c */ /* 0x000fc6000bf05300 */
[----:B------:R-:W-:Y:S02]  /*12d0*/  ULDC.64 UR8, c[0x0][0xa18] ;  /* 0x0002860000087ab9 */ /* 0x000fe40000000a00 */
[----:B------:R-:W-:Y:S01]  /*12e0*/  UISETP.NE.U32.AND UP1, UPT, UR8, URZ, UPT ;  /* 0x0000003f0800728c */ /* 0x000fe2000bf25070 */
[----:B------:R-:W-:-:S03]  /*12f0*/  PLOP3.LUT P0, PT, PT, PT, UP0, 0x80, 0x0 ;  /* 0x000000000000781c */ /* 0x000fc60003f0f008 */
[----:B------:R-:W-:-:S03]  /*1300*/  UISETP.NE.AND.EX UP1, UPT, UR9, URZ, UPT, UP1 ;  /* 0x0000003f0900728c */ /* 0x000fc6000bf25310 */
[----:B------:R-:W-:Y:S02]  /*1310*/  @UP0 ULDC.64 UR8, c[0x0][0xa28] ;  /* 0x00028a0000080ab9 */ /* 0x000fe40000000a00 */
[----:B------:R-:W-:Y:S01]  /*1320*/  @UP0 UIMAD.WIDE UR8, UR6, 0x4, UR8 ;  /* 0x00000004060808a5 */ /* 0x000fe2000f8e0208 */
[----:B------:R-:W-:-:S05]  /*1330*/  PLOP3.LUT P2, PT, PT, PT, UP1, 0x80, 0x0 ;  /* 0x000000000000781c */ /* 0x000fca0003f4f018 */
[----:B------:R-:W-:Y:S01]  /*1340*/  @UP1 ULDC.64 UR10, c[0x0][0xa18] ;  /* 0x00028600000a1ab9 */ /* 0x000fe20000000a00 */
[----:B0-234-:R-:W-:Y:S02]  /*1350*/  IMAD.U32 R4, RZ, RZ, UR8 ;  /* 0x00000008ff047e24 */ /* 0x01dfe4000f8e00ff */
[----:B------:R-:W-:Y:S01]  /*1360*/  IMAD.U32 R5, RZ, RZ, UR9 ;  /* 0x00000009ff057e24 */ /* 0x000fe2000f8e00ff */
[----:B------:R-:W-:Y:S02]  /*1370*/  @UP1 UIMAD.WIDE UR8, UR6, 0x4, UR10 ;  /* 0x00000004060818a5 */ /* 0x000fe4000f8e020a */
[----:B------:R-:W-:Y:S02]  /*1380*/  ULOP3.LUT UR4, UR7, 0xff000000, URZ, 0xc0, !UPT ;  /* 0xff00000007047892 */ /* 0x000fe4000f8ec03f */
[----:B------:R-:W2:Y:S01]  /*1390*/  @P0 LDG.E R4, desc[UR54][R4.64] ;  /* 0x0000003604040981 */ /* 0x000ea2000c1e1900 */
[----:B------:R-:W-:Y:S01]  /*13a0*/  ULDC.64 UR10, c[0x0][0xa20] ;  /* 0x00028800000a7ab9 */ /* 0x000fe20000000a00 */
[----:B-1----:R-:W-:-:S02]  /*13b0*/  IMAD.U32 R6, RZ, RZ, UR8 ;  /* 0x00000008ff067e24 */ /* 0x002fc4000f8e00ff */
[----:B------:R-:W-:Y:S01]  /*13c0*/  IMAD.U32 R7, RZ, RZ, UR9 ;  /* 0x00000009ff077e24 */ /* 0x000fe2000f8e00ff */
[----:B------:R-:W-:-:S04]  /*13d0*/  ULDC.64 UR8, c[0x0][0x418] ;  /* 0x0001060000087ab9 */ /* 0x000fc80000000a00 */
[----:B------:R-:W3:Y:S01]  /*13e0*/  @P2 LDG.E R6, desc[UR54][R6.64] ;  /* 0x0000003606062981 */ /* 0x000ee2000c1e1900 */
[----:B------:R-:W-:Y:S01]  /*13f0*/  UISETP.NE.U32.AND UP0, UPT, UR8, URZ, UPT ;  /* 0x0000003f0800728c */ /* 0x000fe2000bf05070 */
[----:B------:R-:W-:Y:S01]  /*1400*/  ISETP.NE.U32.AND P1, PT, RZ, UR10, PT ;  /* 0x0000000aff007c0c */ /* 0x000fe2000bf25070 */
[----:B------:R-:W-:Y:S02]  /*1410*/  ULOP3.LUT UR42, UR7, 0xff0000, URZ, 0xc0, !UPT ;  /* 0x00ff0000072a7892 */ /* 0x000fe4000f8ec03f */
[----:B------:R-:W-:Y:S01]  /*1420*/  UISETP.NE.AND.EX UP0, UPT, UR9, URZ, UPT, UP0 ;  /* 0x0000003f0900728c */ /* 0x000fe2000bf05300 */
[----:B------:R-:W-:Y:S01]  /*1430*/  ISETP.NE.AND.EX P1, PT, RZ, UR11, PT, P1 ;  /* 0x0000000bff007c0c */ /* 0x000fe2000bf25310 */
[----:B------:R-:W-:Y:S01]  /*1440*/  ULDC UR8, c[0x0][0x424] ;  /* 0x0001090000087ab9 */ /* 0x000fe20000000800 */
[----:B------:R-:W-:Y:S02]  /*1450*/  USHF.R.U32.HI UR4, URZ, 0x8, UR4 ;  /* 0x000000083f047899 */ /* 0x000fe40008011604 */
[----:B------:R-:W-:Y:S01]  /*1460*/  USEL UR8, UR8, 0x1, UP0 ;  /* 0x0000000108087887 */ /* 0x000fe20008000000 */
[----:B------:R-:W-:Y:S01]  /*1470*/  ULDC UR9, c[0x0][0x2f0] ;  /* 0x0000bc0000097ab9 */ /* 0x000fe20000000800 */
[----:B------:R-:W-:Y:S01]  /*1480*/  UMOV UR48, URZ ;  /* 0x0000003f00307c82 */ /* 0x000fe20008000000 */
[----:B------:R-:W-:-:S02]  /*1490*/  ULEA.HI UR42, UR42, UR4, URZ, 0x10 ;  /* 0x000000042a2a7291 */ /* 0x000fc4000f8f803f */
[----:B------:R-:W-:Y:S02]  /*14a0*/  UIMAD UR4, UR8, UR9, URZ ;  /* 0x00000009080472a4 */ /* 0x000fe4000f8e023f */
[----:B------:R-:W-:Y:S01]  /*14b0*/  ULOP3.LUT UR43, UR7, 0xffff, URZ, 0xc0, !UPT ;  /* 0x0000ffff072b7892 */ /* 0x000fe2000f8ec03f */
[----:B--2---:R-:W-:Y:S02]  /*14c0*/  @P0 R2UR UR48, R4 ;  /* 0x00000000043002ca */ /* 0x004fe400000e0000 */
[----:B---3--:R-:W-:Y:S01]  /*14d0*/  @P2 R2UR UR50, R6 ;  /* 0x00000000063222ca */ /* 0x008fe200000e0000 */
[----:B-----5:R-:W-:-:S14]  /*14e0*/  @P2 BRA `(.L_x_2217) ;  /* 0x0000000000382947 */ /* 0x020fdc0003800000 */
[----:B------:R-:W-:Y:S01]  /*14f0*/  ULDC.64 UR8, c[0x0][0xa00] ;  /* 0x0002800000087ab9 */ /* 0x000fe20000000a00 */
[----:B------:R-:W-:Y:S01]  /*1500*/  ULDC UR50, c[0x0][0x288] ;  /* 0x0000a20000327ab9 */ /* 0x000fe20000000800 */
        /* <DEDUP_REMOVED lines=12> */
.L_x_2217:
[----:B------:R-:W-:Y:S01]  /*15d0*/  UMOV UR44, UR6 ;  /* 0x00000006002c7c82 */ /* 0x000fe20008000000 */
[----:B------:R-:W-:Y:S05]  /*15e0*/  @!P1 BRA `(.L_x_2218) ;  /* 0x00000000001c9947 */ /* 0x000fea0003800000 */
[----:B------:R-:W-:Y:S02]  /*15f0*/  ULDC.64 UR8, c[0x0][0xa20] ;  /* 0x0002880000087ab9 */ /* 0x000fe40000000a00 */
[----:B------:R-:W-:-:S06]  /*1600*/  UIMAD.WIDE UR6, UR6, 0x4, UR8 ;  /* 0x00000004060678a5 */ /* 0x000fcc000f8e0208 */
[----:B------:R-:W-:Y:S02]  /*1610*/  IMAD.U32 R4, RZ, RZ, UR6 ;  /* 0x00000006ff047e24 */ /* 0x000fe4000f8e00ff */
[----:B------:R-:W-:-:S05]  /*1620*/  IMAD.U32 R5, RZ, RZ, UR7 ;  /* 0x00000007ff057e24 */ /* 0x000fca000f8e00ff */
[----:B------:R-:W2:Y:S02]  /*1630*/  LDG.E R4, desc[UR54][R4.64] ;  /* 0x0000003604047981 */ /* 0x000ea4000c1e1900 */
[----:B--2---:R-:W-:Y:S01]  /*1640*/  R2UR UR4, R4 ;  /* 0x00000000040472ca */ /* 0x004fe200000e0000 */
[----:B------:R-:W-:-:S14]  /*1650*/  BRA `(.L_x_2219) ;  /* 0x0000000000347947 */ /* 0x000fdc0003800000 */
.L_x_2218:
        /* <DEDUP_REMOVED lines=13> */
.L_x_2219:
[----:B------:R-:W-:Y:S02]  /*1730*/  UISETP.NE.AND UP0, UPT, UR46, 0x1, UPT ;  /* 0x000000012e00788c */ /* 0x000fe4000bf05270 */
[----:B------:R-:W-:Y:S02]  /*1740*/  UIADD3 UR48, UR4, -UR48, URZ ;  /* 0x8000003004307290 */ /* 0x000fe4000fffe03f */
[----:B------:R-:W-:Y:S02]  /*1750*/  USHF.L.U32 UR45, UR5, 0x6, URZ ;  /* 0x00000006052d7899 */ /* 0x000fe4000800063f */
[----:B------:R-:W-:Y:S01]  /*1760*/  UIADD3 UR4, UR48, 0x3f, URZ ;  /* 0x0000003f30047890 */ /* 0x000fe2000fffe03f */
[----:B------:R-:W-:-:S03]  /*1770*/  PLOP3.LUT P0, PT, PT, PT, UP0, 0x80, 0x0 ;  /* 0x000000000000781c */ /* 0x000fc60003f0f008 */
[----:B------:R-:W-:-:S04]  /*1780*/  USHF.R.S32.HI UR6, URZ, 0x1f, UR4 ;  /* 0x0000001f3f067899 */ /* 0x000fc80008011404 */
[----:B------:R-:W-:-:S04]  /*1790*/  ULEA.HI UR6, UR6, UR4, URZ, 0x6 ;  /* 0x0000000406067291 */ /* 0x000fc8000f8f303f */
[----:B------:R-:W-:Y:S02]  /*17a0*/  USHF.R.S32.HI UR6, URZ, 0x6, UR6 ;  /* 0x000000063f067899 */ /* 0x000fe40008011406 */
[----:B------:R-:W-:Y:S10]  /*17b0*/  @!P0 BRA `(.L_x_2220) ;  /* 0x0000002400148947 */ /* 0x000ff40003800000 */
[----:B------:R-:W-:Y:S01]  /*17c0*/  ULDC UR4, c[0x0][0x448] ;  /* 0x0001120000047ab9 */ /* 0x000fe20000000800 */
[----:B------:R-:W-:Y:S02]  /*17d0*/  UIADD3 UR7, UR45, 0x3f, URZ ;  /* 0x0000003f2d077890 */ /* 0x000fe4000fffe03f */
[----:B------:R-:W-:Y:S02]  /*17e0*/  UISETP.NE.AND UP0, UPT, UR4, 0x1, UPT ;  /* 0x000000010400788c */ /* 0x000fe4000bf05270 */
[----:B------:R-:W-:Y:S01]  /*17f0*/  UIADD3 UR10, UR48, 0x1, -UR50 ;  /* 0x00000001300a7890 */ /* 0x000fe2000fffe832 */
[----:B------:R-:W-:Y:S02]  /*1800*/  ULDC.64 UR4, c[0x0][0x9e0] ;  /* 0x0002780000047ab9 */ /* 0x000fe40000000a00 */
[----:B------:R-:W-:-:S06]  /*1810*/  UISETP.GE.AND UP1, UPT, UR5, 0x1, UPT ;  /* 0x000000010500788c */ /* 0x000fcc000bf26270 */
[----:B------:R-:W-:Y:S01]  /*1820*/  @UP0 ULDC UR8, c[0x0][0x44c] ;  /* 0x0001130000080ab9 */ /* 0x000fe20000000800 */
[----:B------:R-:W-:Y:S01]  /*1830*/  PLOP3.LUT P1, PT, PT, PT, UP1, 0x80, 0x0 ;  /* 0x000000000000781c */ /* 0x000fe20003f2f018 */
[----:B------:R-:W-:Y:S01]  /*1840*/  UIMAD.WIDE.U32 UR8, UR7, UR8, URZ ;  /* 0x00000008070872a5 */ /* 0x000fe2000f8e003f */
[----:B------:R-:W-:-:S03]  /*1850*/  @UP0 ULDC UR11, c[0x0][0x450] ;  /* 0x00011400000b0ab9 */ /* 0x000fc60000000800 */
[----:B------:R-:W-:-:S04]  /*1860*/  @UP0 USHF.R.U32.HI UR7, URZ, UR11, UR9 ;  /* 0x0000000b3f070299 */ /* 0x000fc80008011609 */
[----:B------:R-:W-:-:S04]  /*1870*/  UIADD3 UR10, UR10, UR7, URZ ;  /* 0x000000070a0a7290 */ /* 0x000fc8000fffe03f */
[----:B------:R-:W-:Y:S01]  /*1880*/  UIADD3 UR4, UR10, UR4, URZ ;  /* 0x000000040a047290 */ /* 0x000fe2000fffe03f */
[----:B------:R-:W-:Y:S11]  /*1890*/  @!P1 BRA `(.L_x_2221) ;  /* 0x0000000000449947 */ /* 0x000ff60003800000 */
        /* <DEDUP_REMOVED lines=10> */
.L_x_2222:
[----:B------:R-:W-:-:S11]  /*1940*/  UISETP.NE.AND UP1, UPT, UR5, 0x1, UPT ;  /* 0x000000010500788c */ /* 0x000fd6000bf25270 */
[----:B------:R-:W-:Y:S02]  /*1950*/  @UP1 ULDC.64 UR10, c[0x0][0x9e8] ;  /* 0x00027a00000a1ab9 */ /* 0x000fe40000000a00 */
[----:B------:R-:W-:-:S04]  /*1960*/  UIMAD.WIDE.U32 UR8, UR7, UR10, URZ ;  /* 0x0000000a070872a5 */ /* 0x000fc8000f8e003f */
[----:B------:R-:W-:-:S12]  /*1970*/  @UP1 USHF.R.U32.HI UR7, URZ, UR11, UR9 ;  /* 0x0000000b3f071299 */ /* 0x000fd80008011609 */
.L_x_2223:
[----:B------:R-:W-:-:S04]  /*1980*/  UIMAD UR7, UR7, UR5, UR5 ;  /* 0x00000005070772a4 */ /* 0x000fc8000f8e0205 */
[----:B------:R-:W-:-:S04]  /*1990*/  UISETP.LT.AND UP1, UPT, UR4, UR7, UPT ;  /* 0x000000070400728c */ /* 0x000fc8000bf21270 */
[----:B------:R-:W-:-:S12]  /*19a0*/  USEL UR4, UR4, UR7, UP1 ;  /* 0x0000000704047287 */ /* 0x000fd80008800000 */
.L_x_2221:
[----:B------:R-:W-:Y:S01]  /*19b0*/  UIADD3 UR4, UR4, 0x3f, URZ ;  /* 0x0000003f04047890 */ /* 0x000fe2000fffe03f */
[----:B------:R-:W-:Y:S01]  /*19c0*/  @UP0 ULDC UR8, c[0x0][0x44c] ;  /* 0x0001130000080ab9 */ /* 0x000fe20000000800 */
[----:B------:R-:W-:Y:S02]  /*19d0*/  @UP0 ULDC UR10, c[0x0][0x450] ;  /* 0x00011400000a0ab9 */ /* 0x000fe40000000800 */
[----:B------:R-:W-:Y:S02]  /*19e0*/  USHF.R.S32.HI UR7, URZ, 0x1f, UR4 ;  /* 0x0000001f3f077899 */ /* 0x000fe40008011404 */
[----:B------:R-:W-:Y:S02]  /*19f0*/  UIMAD.WIDE.U32 UR8, UR45, UR8, URZ ;  /* 0x000000082d0872a5 */ /* 0x000fe4000f8e003f */
[----:B------:R-:W-:-:S03]  /*1a00*/  ULEA.HI UR7, UR7, UR4, URZ, 0x6 ;  /* 0x0000000407077291 */ /* 0x000fc6000f8f303f */
[----:B------:R-:W-:Y:S01]  /*1a10*/  UMOV UR4, UR45 ;  /* 0x0000002d00047c82 */ /* 0x000fe20008000000 */
[----:B------:R-:W-:Y:S02]  /*1a20*/  @UP0 USHF.R.U32.HI UR4, URZ, UR10, UR9 ;  /* 0x0000000a3f040299 */ /* 0x000fe40008011609 */
[----:B------:R-:W-:Y:S02]  /*1a30*/  USHF.R.S32.HI UR7, URZ, 0x6, UR7 ;  /* 0x000000063f077899 */ /* 0x000fe40008011407 */
[----:B------:R-:W-:Y:S02]  /*1a40*/  UIADD3 UR48, UR4, UR48, -UR50 ;  /* 0x0000003004307290 */ /* 0x000fe4000fffe832 */
[----:B------:R-:W-:Y:S01]  /*1a50*/  UISETP.LT.AND UP0, UPT, UR6, UR7, UPT ;  /* 0x000000070600728c */ /* 0x000fe2000bf01270 */
[----:B------:R-:W-:-:S03]  /*1a60*/  ULDC UR4, c[0x0][0x9dc] ;  /* 0x0002770000047ab9 */ /* 0x000fc60000000800 */
        /* <DEDUP_REMOVED lines=13> */
.L_x_2225:
[----:B------:R-:W-:-:S11]  /*1b40*/  UISETP.NE.AND UP0, UPT, UR5, 0x1, UPT ;  /* 0x000000010500788c */ /* 0x000fd6000bf05270 */
[----:B------:R-:W-:Y:S02]  /*1b50*/  @UP0 ULDC.64 UR10, c[0x0][0x9e8] ;  /* 0x00027a00000a0ab9 */ /* 0x000fe40000000a00 */
[----:B------:R-:W-:-:S04]  /*1b60*/  UIMAD.WIDE.U32 UR6, UR48, UR10, URZ ;  /* 0x0000000a300672a5 */ /* 0x000fc8000f8e003f */
[----:B------:R-:W-:-:S12]  /*1b70*/  @UP0 USHF.R.U32.HI UR48, URZ, UR11, UR7 ;  /* 0x0000000b3f300299 */ /* 0x000fd80008011607 */
.L_x_2226:
[----:B------:R-:W-:-:S04]  /*1b80*/  UIMAD UR5, UR48, UR5, URZ ;  /* 0x00000005300572a4 */ /* 0x000fc8000f8e023f */
[----:B------:R-:W-:-:S04]  /*1b90*/  UISETP.LT.AND UP0, UPT, UR4, UR5, UPT ;  /* 0x000000050400728c */ /* 0x000fc8000bf01270 */
[----:B------:R-:W-:-:S12]  /*1ba0*/  USEL UR4, UR4, UR5, !UP0 ;  /* 0x0000000504047287 */ /* 0x000fd8000c000000 */
.L_x_2224:
[----:B------:R-:W-:Y:S02]  /*1bb0*/  USHF.R.S32.HI UR5, URZ, 0x1f, UR4 ;  /* 0x0000001f3f057899 */ /* 0x000fe40008011404 */
[----:B------:R-:W-:Y:S02]  /*1bc0*/  ULOP3.LUT UR20, UR42, 0xff, URZ, 0xc0, !UPT ;  /* 0x000000ff2a147892 */ /* 0x000fe4000f8ec03f */
[----:B------:R-:W-:-:S03]  /*1bd0*/  ULEA.HI UR5, UR5, UR4, URZ, 0x6 ;  /* 0x0000000405057291 */ /* 0x000fc6000f8f303f */
[----:B------:R-:W-:Y:S01]  /*1be0*/  UMOV UR4, URZ ;  /* 0x0000003f00047c82 */ /* 0x000fe20008000000 */
[----:B------:R-:W-:-:S04]  /*1bf0*/  USHF.R.S32.HI UR5, URZ, 0x6, UR5 ;  /* 0x000000063f057899 */ /* 0x000fc80008011405 */
[----:B------:R-:W-:-:S04]  /*1c00*/  UISETP.LT.AND UP0, UPT, URZ, UR5, UPT ;  /* 0x000000053f00728c */ /* 0x000fc8000bf01270 */
[----:B------:R-:W-:-:S04]  /*1c10*/  USEL UR10, URZ, UR5, !UP0 ;  /* 0x000000053f0a7287 */ /* 0x000fc8000c000000 */
[----:B------:R-:W-:-:S06]  /*1c20*/  UISETP.GT.AND UP0, UPT, UR9, UR10, UPT ;  /* 0x0000000a0900728c */ /* 0x000fcc000bf04270 */
[----:B------:R-:W-:-:S13]  /*1c30*/  PLOP3.LUT P0, PT, PT, PT, UP0, 0x80, 0x0 ;  /* 0x000000000000781c */ /* 0x000fda0003f0f008 */
[----:B------:R-:W-:Y:S05]  /*1c40*/  @!P0 BRA `(.L_x_2227) ;  /* 0x0000000000948947 */ /* 0x000fea0003800000 */
[----:B------:R-:W-:-:S04]  /*1c50*/  USHF.R.U32.HI UR11, URZ, 0x10, UR42 ;  /* 0x000000103f0b7899 */ /* 0x000fc8000801162a */
[----:B------:R-:W-:-:S11]  /*1c60*/  UISETP.NE.AND UP0, UPT, UR11, URZ, UPT ;  /* 0x0000003f0b00728c */ /* 0x000fd6000bf05270 */
[----:B------:R-:W-:Y:S02]  /*1c70*/  @!UP0 ULDC UR11, c[0x0][0x9f0] ;  /* 0x00027c00000b8ab9 */ /* 0x000fe40000000800 */
[----:B------:R-:W-:Y:S01]  /*1c80*/  IMAD.U32 R4, RZ, RZ, UR11 ;  /* 0x0000000bff047e24 */ /* 0x000fe2000f8e00ff */
[----:B------:R-:W-:-:S04]  /*1c90*/  UIADD3 UR4, UR11, -0x1, UR9 ;  /* 0xffffffff0b047890 */ /* 0x000fc8000fffe009 */
[-C--:B------:R-:W-:Y:S01]  /*1ca0*/  IABS R0, R4.reuse ;  /* 0x0000000400007213 */ /* 0x080fe20000000000 */
[----:B------:R-:W-:Y:S01]  /*1cb0*/  UIADD3 UR6, -UR10, UR4, URZ ;  /* 0x000000040a067290 */ /* 0x000fe2000fffe13f */
[----:B------:R-:W-:Y:S02]  /*1cc0*/  IABS R6, R4 ;  /* 0x0000000400067213 */ /* 0x000fe40000000000 */
[----:B------:R-:W-:Y:S01]  /*1cd0*/  R2UR UR12, R0 ;  /* 0x00000000000c72ca */ /* 0x000fe200000e0000 */
[----:B------:R-:W-:Y:S02]  /*1ce0*/  UMOV UR4, URZ ;  /* 0x0000003f00047c82 */ /* 0x000fe40008000000 */
[----:B------:R-:W-:Y:S01]  /*1cf0*/  IMAD.U32 R5, RZ, RZ, UR6 ;  /* 0x00000006ff057e24 */ /* 0x000fe2000f8e00ff */
[----:B------:R-:W-:-:S04]  /*1d00*/  ULOP3.LUT UR6, UR6, UR11, URZ, 0x3c, !UPT ;  /* 0x0000000b06067292 */ /* 0x000fc8000f8e3c3f */
[----:B------:R-:W-:-:S05]  /*1d10*/  IABS R5, R5 ;  /* 0x0000000500057213 */ /* 0x000fca0000000000 */
[----:B------:R-:W0:Y:S01]  /*1d20*/  I2F.RP R0, UR12 ;  /* 0x0000000c00007d06 */ /* 0x000e220008209400 */
[----:B------:R-:W-:-:S05]  /*1d30*/  IMAD.MOV.U32 R4, RZ, RZ, R5 ;  /* 0x000000ffff047224 */ /* 0x000fca00078e0005 */
[----:B------:R-:W-:Y:S02]  /*1d40*/  R2UR UR8, R4 ;  /* 0x00000000040872ca */ /* 0x000fe400000e0000 */
[----:B0-----:R-:W0:Y:S02]  /*1d50*/  MUFU.RCP R0, R0 ;  /* 0x0000000000007308 */ /* 0x001e240000001000 */
[----:B0-----:R-:W-:Y:S02]  /*1d60*/  VIADD R3, R0, 0xffffffe ;  /* 0x0ffffffe00037836 */ /* 0x001fe40000000000 */
        /* <DEDUP_REMOVED lines=19> */
.L_x_2227:
[----:B------:R-:W-:Y:S01]  /*1ea0*/  UIMAD UR20, UR20, UR4, UR10 ;  /* 0x00000004141472a4 */ /* 0x000fe2000f8e020a */
[----:B------:R-:W-:Y:S01]  /*1eb0*/  IMAD.U32 R0, RZ, RZ, UR9 ;  /* 0x00000009ff007e24 */ /* 0x000fe2000f8e00ff */
[----:B------:R-:W-:Y:S01]  /*1ec0*/  PLOP3.LUT P0, PT, PT, PT, PT, 0x80, 0x0 ;  /* 0x000000000000781c */ /* 0x000fe20003f0f070 */
[----:B------:R-:W-:Y:S01]  /*1ed0*/  IMAD.U32 R3, RZ, RZ, UR4 ;  /* 0x00000004ff037e24 */ /* 0x000fe2000f8e00ff */
[----:B------:R-:W-:Y:S01]  /*1ee0*/  CS2R R150, SRZ ;  /* 0x0000000000967805 */ /* 0x000fe2000001ff00 */
[----:B------:R-:W-:Y:S01]  /*1ef0*/  IMAD.MOV.U32 R12, RZ, RZ, RZ ;  /* 0x000000ffff0c7224 */ /* 0x000fe200078e00ff */
[----:B------:R-:W-:Y:S02]  /*1f00*/  CS2R R148, SRZ ;  /* 0x0000000000947805 */ /* 0x000fe4000001ff00 */
[----:B------:R-:W-:Y:S02]  /*1f10*/  CS2R R146, SRZ ;  /* 0x0000000000927805 */ /* 0x000fe4000001ff00 */
[----:B------:R-:W-:Y:S01]  /*1f20*/  VIADDMNMX R0, R3, UR20, R0, PT ;  /* 0x0000001403007c46 */ /* 0x000fe2000b800100 */
[----:B------:R-:W-:Y:S01]  /*1f30*/  IMAD.MOV.U32 R3, RZ, RZ, RZ ;  /* 0x000000ffff037224 */ /* 0x000fe200078e00ff */
[----:B------:R-:W-:-:S02]  /*1f40*/  CS2R R144, SRZ ;  /* 0x0000000000907805 */ /* 0x000fc4000001ff00 */
[----:B------:R-:W-:Y:S02]  /*1f50*/  CS2R R142, SRZ ;  /* 0x00000000008e7805 */ /* 0x000fe4000001ff00 */
[----:B------:R-:W-:Y:S02]  /*1f60*/  R2UR UR22, R0 ;  /* 0x00000000001672ca */ /* 0x000fe400000e0000 */
        /* <DEDUP_REMOVED lines=12> */
[----:B------:R-:W-:Y:S01]  /*2030*/  UISETP.GT.AND UP0, UPT, UR22, UR20, UPT ;  /* 0x000000141600728c */ /* 0x000fe2000bf04270 */
[----:B------:R-:W-:Y:S02]  /*2040*/  CS2R R116, SRZ ;  /* 0x0000000000747805 */ /* 0x000fe4000001ff00 */
[----:B------:R-:W-:Y:S02]  /*2050*/  CS2R R114, SRZ ;  /* 0x0000000000727805 */ /* 0x000fe4000001ff00 */
[----:B------:R-:W-:Y:S02]  /*2060*/  CS2R R112, SRZ ;  /* 0x0000000000707805 */ /* 0x000fe4000001ff00 */
[----:B------:R-:W-:-:S02]  /*2070*/  CS2R R110, SRZ ;  /* 0x00000000006e7805 */ /* 0x000fc4000001ff00 */
[----:B------:R-:W-:Y:S02]  /*2080*/  CS2R R108, SRZ ;  /* 0x00000000006c7805 */ /* 0x000fe4000001ff00 */
[----:B------:R-:W-:Y:S02]  /*2090*/  PLOP3.LUT P1, PT, PT, PT, UP0, 0x80, 0x0 ;  /* 0x000000000000781c */ /* 0x000fe40003f2f008 */
        /* <DEDUP_REMOVED lines=60> */
.L_x_2229:
[----:B------:R-:W-:Y:S01]  /*2460*/  ULEA UR23, UR38, UR41, 0x3 ;  /* 0x0000002926177291 */ /* 0x000fe2000f8e183f */
[----:B------:R-:W-:-:S05]  /*2470*/  IMAD.U32 R0, RZ, RZ, UR37 ;  /* 0x00000025ff007e24 */ /* 0x000fca000f8e00ff */
[----:B------:R-:W-:-:S04]  /*2480*/  SHF.L.U32 R0, R0, 0x1f, RZ ;  /* 0x0000001f00007819 */ /* 0x000fc800000006ff */
[----:B------:R-:W0:Y:S02]  /*2490*/  SYNCS.PHASECHK.TRANS64.TRYWAIT P1, [UR23+0x28c50], R0 ;  /* 0x028c5000ff0075a7 */ /* 0x000e240008020157 */
[----:B0-----:R-:W-:Y:S05]  /*24a0*/  @!P1 BRA `(.L_x_2230) ;  /* 0x0000017800489947 */ /* 0x001fea0003800000 */
.L_x_2434:
[----:B------:R-:W-:Y:S01]  /*24b0*/  BAR.SYNC.DEFER_BLOCKING 0xe, 0x100 ;  /* 0x0384000000007b1d */ /* 0x000fe20000010000 */
[----:B------:R-:W-:Y:S02]  /*24c0*/  UIADD3 UR4, UR41, 0x26800, URZ ;  /* 0x0002680029047890 */ /* 0x000fe4000fffe03f */
[----:B------:R-:W-:Y:S02]  /*24d0*/  ULEA UR18, UR38, UR21, 0xc ;  /* 0x0000001526127291 */ /* 0x000fe4000f8e603f */
[----:B------:R-:W-:Y:S01]  /*24e0*/  USHF.R.U32.HI UR4, URZ, 0x4, UR4 ;  /* 0x000000043f047899 */ /* 0x000fe20008011604 */
[----:B------:R-:W-:Y:S01]  /*24f0*/  UMOV UR19, 0x40000040 ;  /* 0x4000004000137882 */ /* 0x000fe20000000000 */
[----:B------:R-:W-:Y:S02]  /*2500*/  UMOV UR17, 0x40000040 ;  /* 0x4000004000117882 */ /* 0x000fe40000000000 */
[----:B------:R-:W-:Y:S02]  /*2510*/  ULOP3.LUT UR4, UR4, 0x3fff, URZ, 0xc0, !UPT ;  /* 0x00003fff04047892 */ /* 0x000fe4000f8ec03f */
[----:B------:R-:W-:-:S02]  /*2520*/  UIADD3 UR6, UR18, 0x80, URZ ;  /* 0x0000008012067890 */ /* 0x000fc4000fffe03f */
[----:B------:R-:W-:Y:S01]  /*2530*/  ULOP3.LUT UR16, UR4, 0x10000, URZ, 0xfc, !UPT ;  /* 0x0001000004107892 */ /* 0x000fe2000f8efc3f */
[----:B------:R-:W-:Y:S01]  /*2540*/  UMOV UR7, 0x40000040 ;  /* 0x4000004000077882 */ /* 0x000fe20000000000 */
[----:B------:R-:W-:Y:S02]  /*2550*/  UMOV UR5, 0x40000040 ;  /* 0x4000004000057882 */ /* 0x000fe40000000000 */
[----:B------:R-:W-:Y:S02]  /*2560*/  UIADD3 UR4, UR16, 0x2, URZ ;  /* 0x0000000210047890 */ /* 0x000fe4000fffe03f */
[----:B------:R-:W-:Y:S02]  /*2570*/  UIADD3 UR10, UR18, 0x100, URZ ;  /* 0x00000100120a7890 */ /* 0x000fe4000fffe03f */
[----:B------:R-:W-:Y:S01]  /*2580*/  UIADD3 UR8, UR16, 0x4, URZ ;  /* 0x0000000410087890 */ /* 0x000fe2000fffe03f */
[----:B------:R-:W-:Y:S01]  /*2590*/  UMOV UR11, 0x40000040 ;  /* 0x40000040000b7882 */ /* 0x000fe20000000000 */
[----:B------:R-:W-:Y:S01]  /*25a0*/  WARPGROUP.ARRIVE ;  /* 0x00000000000079c5 */ /* 0x000fe20000000000 */
[----:B------:R-:W-:Y:S01]  /*25b0*/  UMOV UR9, 0x40000040 ;  /* 0x4000004000097882 */ /* 0x000fe20000000000 */
[----:B------:R-:W-:-:S02]  /*25c0*/  UIADD3 UR14, UR18, 0x180, URZ ;  /* 0x00000180120e7890 */ /* 0x000fc4000fffe03f */
[----:B------:R-:W-:Y:S02]  /*25d0*/  UIADD3 UR12, UR16, 0x6, URZ ;  /* 0x00000006100c7890 */ /* 0x000fe4000fffe03f */
[----:B------:R-:W-:Y:S01]  /*25e0*/  HGMMA.64x256x16.F32 R24, gdesc[UR16].tnspB, RZ, !UPT, gsb0 ;  /* 0x43e00000101879f0 */ /* 0x000fe2000c0008ff */
[----:B------:R-:W-:Y:S01]  /*25f0*/  UMOV UR15, 0x40000040 ;  /* 0x40000040000f7882 */ /* 0x000fe20000000000 */
[----:B------:R-:W-:Y:S01]  /*2600*/  UMOV UR13, 0x40000040 ;  /* 0x40000040000d7882 */ /* 0x000fe20000000000 */
        /* <DEDUP_REMOVED lines=16> */
.L_x_2231:
        /* <DEDUP_REMOVED lines=8> */
.L_x_2238:
[----:B------:R-:W-:Y:S01]  /*2790*/  BAR.SYNC.DEFER_BLOCKING 0xe, 0x100 ;  /* 0x0384000000007b1d */ /* 0x000fe20000010000 */
[----:B01----:R-:W-:Y:S01]  /*27a0*/  IMAD.U32 R0, RZ, RZ, UR38 ;  /* 0x00000026ff007e24 */ /* 0x003fe2000f8e00ff */
[----:B------:R-:W-:-:S03]  /*27b0*/  UIADD3 UR38, UR38, 0x1, URZ ;  /* 0x0000000126267890 */ /* 0x000fc6000fffe03f */
[----:B------:R-:W-:Y:S01]  /*27c0*/  IMAD R0, R0, 0x40, R17 ;  /* 0x0000004000007824 */ /* 0x000fe200078e0211 */
[----:B------:R-:W-:Y:S01]  /*27d0*/  UISETP.NE.AND UP0, UPT, UR38, 0x2, UPT ;  /* 0x000000022600788c */ /* 0x000fe2000bf05270 */
[----:B------:R-:W-:Y:S01]  /*27e0*/  UMOV UR6, UR22 ;  /* 0x0000001600067c82 */ /* 0x000fe20008000000 */
[----:B------:R-:W-:Y:S02]  /*27f0*/  UIADD3 UR22, UR22, -0x1, URZ ;  /* 0xffffffff16167890 */ /* 0x000fe4000fffe03f */
[----:B------:R-:W-:Y:S01]  /*2800*/  LEA R0, R0, UR41, 0x2 ;  /* 0x0000002900007c11 */ /* 0x000fe2000f8e10ff */
[----:B------:R-:W-:Y:S02]  /*2810*/  UISETP.GT.AND UP1, UPT, UR6, UR20, UPT ;  /* 0x000000140600728c */ /* 0x000fe4000bf24270 */
[----:B------:R-:W-:Y:S02]  /*2820*/  USEL UR6, URZ, 0x1, UP0 ;  /* 0x000000013f067887 */ /* 0x000fe40008000000 */
[----:B------:R-:W-:-:S02]  /*2830*/  USEL UR38, UR38, URZ, UP0 ;  /* 0x0000003f26267287 */ /* 0x000fc40008000000 */
        /* <DEDUP_REMOVED lines=133> */
.L_x_2233:
[----:B------:R-:W-:Y:S01]  /*3090*/  ULEA UR23, UR38, UR41, 0x3 ;  /* 0x0000002926177291 */ /* 0x000fe2000f8e183f */
[----:B------:R-:W-:-:S05]  /*30a0*/  IMAD.U32 R0, RZ, RZ, UR37 ;  /* 0x00000025ff007e24 */ /* 0x000fca000f8e00ff */
[----:B------:R-:W-:-:S04]  /*30b0*/  SHF.L.U32 R0, R0, 0x1f, RZ ;  /* 0x0000001f00007819 */ /* 0x000fc800000006ff */
[----:B------:R0:W1:Y:S01]  /*30c0*/  SYNCS.PHASECHK.TRANS64.TRYWAIT P1, [UR23+0x28c50], R0 ;  /* 0x028c5000ff0075a7 */ /* 0x0000620008020157 */
[----:B------:R-:W-:Y:S05]  /*30d0*/  @!P0 BRA `(.L_x_2234) ;  /* 0x0000000000048947 */ /* 0x000fea0003800000 */
[----:B------:R-:W-:Y:S01]  /*30e0*/  BPT.TRAP 0x1 ;  /* 0x000000040000795c */ /* 0x000fe20000300000 */
.L_x_2234:
[----:B-1----:R-:W-:Y:S05]  /*30f0*/  @P1 BRA `(.L_x_2235) ;  /* 0x0000000000081947 */ /* 0x002fea0003800000 */
[----:B------:R-:W1:Y:S02]  /*3100*/  SYNCS.PHASECHK.TRANS64.TRYWAIT P1, [UR23+0x28c50], R0 ;  /* 0x028c5000ff0075a7 */ /* 0x000e640008020157 */
[----:B-1----:R-:W-:Y:S05]  /*3110*/  @!P1 BRA `(.L_x_2236) ;  /* 0x0000016c00449947 */ /* 0x002fea0003800000 */
.L_x_2235:
        /* <DEDUP_REMOVED lines=26> */
.L_x_2237:
[----:B------:R-:W-:Y:S01]  /*32c0*/  UIADD3 UR6, UR23, 0x28c60, URZ ;  /* 0x00028c6017067890 */ /* 0x000fe2000fffe03f */
[----:B------:R-:W-:-:S03]  /*32d0*/  PLOP3.LUT P1, PT, PT, PT, UP1, 0x80, 0x0 ;  /* 0x000000000000781c */ /* 0x000fc60003f2f018 */
[----:B------:R-:W-:-:S09]  /*32e0*/  UPRMT UR6, UR40, 0x654, UR6 ;  /* 0x0000065428067896 */ /* 0x000fd20008000006 */
[----:B------:R-:W-:Y:S01]  /*32f0*/  SYNCS.ARRIVE.TRANS64.RED.A1T0 RZ, [UR6], RZ ;  /* 0x000000ffffff79a7 */ /* 0x000fe20008100406 */
[----:B------:R-:W-:Y:S05]  /*3300*/  @P1 BRA `(.L_x_2238) ;  /* 0xfffffff400201947 */ /* 0x000fea000383ffff */
.L_x_2232:
[----:B------:R-:W-:Y:S01]  /*3310*/  BAR.SYNC.DEFER_BLOCKING 0xe, 0x100 ;  /* 0x0384000000007b1d */ /* 0x000fe20000010000 */
[----:B01----:R-:W-:Y:S01]  /*3320*/  IMAD.U32 R0, RZ, RZ, UR38 ;  /* 0x00000026ff007e24 */ /* 0x003fe2000f8e00ff */
[----:B------:R-:W-:Y:S01]  /*3330*/  UIADD3 UR38, UR38, 0x1, URZ ;  /* 0x0000000126267890 */ /* 0x000fe2000fffe03f */
[----:B------:R-:W-:Y:S01]  /*3340*/  PLOP3.LUT P0, PT, PT, PT, PT, 0x8, 0x0 ;  /* 0x000000000000781c */ /* 0x000fe20003f0e170 */
[----:B------:R-:W-:Y:S02]  /*3350*/  IMAD.MOV.U32 R12, RZ, RZ, RZ ;  /* 0x000000ffff0c7224 */ /* 0x000fe400078e00ff */
        /* <DEDUP_REMOVED lines=139> */
.L_x_2220:
[----:B------:R-:W-:Y:S01]  /*3c10*/  ULDC UR4, c[0x0][0x448] ;  /* 0x0001120000047ab9 */ /* 0x000fe20000000800 */
[----:B------:R-:W-:Y:S02]  /*3c20*/  UIADD3 UR7, UR45, 0x3f, URZ ;  /* 0x0000003f2d077890 */ /* 0x000fe4000fffe03f */
[----:B------:R-:W-:Y:S02]  /*3c30*/  UISETP.NE.AND UP0, UPT, UR4, 0x1, UPT ;  /* 0x000000010400788c */ /* 0x000fe4000bf05270 */
[----:B------:R-:W-:Y:S01]  /*3c40*/  UIADD3 UR10, UR48, 0x1, -UR50 ;  /* 0x00000001300a7890 */ /* 0x000fe2000fffe832 */
[----:B------:R-:W-:Y:S01]  /*3c50*/  ULDC.64 UR4, c[0x0][0x9e0] ;  /* 0x0002780000047ab9 */ /* 0x000fe20000000a00 */
[----:B------:R-:W-:-:S07]  /*3c60*/  UP2UR UR52, UPR, URZ, 0x1 ;  /* 0x000000013f347883 */ /* 0x000fce0008000000 */
[----:B------:R-:W-:Y:S01]  /*3c70*/  @UP0 ULDC UR8, c[0x0][0x44c] ;  /* 0x0001130000080ab9 */ /* 0x000fe20000000800 */
[----:B------:R-:W-:Y:S01]  /*3c80*/  @UP0 ULDC UR11, c[0x0][0x450] ;  /* 0x00011400000b0ab9 */ /* 0x000fe20000000800 */
[----:B------:R-:W-:-:S04]  /*3c90*/  UIMAD.WIDE.U32 UR8, UR7, UR8, URZ ;  /* 0x00000008070872a5 */ /* 0x000fc8000f8e003f */
[----:B------:R-:W-:Y:S02]  /*3ca0*/  @UP0 USHF.R.U32.HI UR7, URZ, UR11, UR9 ;  /* 0x0000000b3f070299 */ /* 0x000fe40008011609 */
[----:B------:R-:W-:Y:S02]  /*3cb0*/  UISETP.GE.AND UP0, UPT, UR5, 0x1, UPT ;  /* 0x000000010500788c */ /* 0x000fe4000bf06270 */
[----:B------:R-:W-:Y:S02]  /*3cc0*/  UIADD3 UR8, UR10, UR7, URZ ;  /* 0x000000070a087290 */ /* 0x000fe4000fffe03f */
[----:B------:R-:W-:Y:S02]  /*3cd0*/  UP2UR UR51, UPR, URZ, 0x1 ;  /* 0x000000013f337883 */ /* 0x000fe40008000000 */
[----:B------:R-:W-:Y:S01]  /*3ce0*/  PLOP3.LUT P0, PT, PT, PT, UP0, 0x40, 0x0 ;  /* 0x000000000000781c */ /* 0x000fe20003f0e808 */
[----:B------:R-:W-:-:S12]  /*3cf0*/  UIADD3 UR4, UR8, UR4, URZ ;  /* 0x0000000408047290 */ /* 0x000fd8000fffe03f */
[----:B------:R-:W-:Y:S05]  /*3d00*/  @P0 BRA `(.L_x_2239) ;  /* 0x0000000000440947 */ /* 0x000fea0003800000 */
        /* <DEDUP_REMOVED lines=10> */
.L_x_2240:
[----:B------:R-:W-:-:S11]  /*3db0*/  UISETP.NE.AND UP0, UPT, UR5, 0x1, UPT ;  /* 0x000000010500788c */ /* 0x000fd6000bf05270 */
[----:B------:R-:W-:Y:S02]  /*3dc0*/  @UP0 ULDC.64 UR10, c[0x0][0x9e8] ;  /* 0x00027a00000a0ab9 */ /* 0x000fe40000000a00 */
[----:B------:R-:W-:-:S04]  /*3dd0*/  UIMAD.WIDE.U32 UR8, UR7, UR10, URZ ;  /* 0x0000000a070872a5 */ /* 0x000fc8000f8e003f */
[----:B------:R-:W-:-:S12]  /*3de0*/  @UP0 USHF.R.U32.HI UR7, URZ, UR11, UR9 ;  /* 0x0000000b3f070299 */ /* 0x000fd80008011609 */
.L_x_2241:
[----:B------:R-:W-:-:S04]  /*3df0*/  UIMAD UR7, UR7, UR5, UR5 ;  /* 0x00000005070772a4 */ /* 0x000fc8000f8e0205 */
[----:B------:R-:W-:-:S04]  /*3e00*/  UISETP.LT.AND UP0, UPT, UR4, UR7, UPT ;  /* 0x000000070400728c */ /* 0x000fc8000bf01270 */
[----:B------:R-:W-:-:S12]  /*3e10*/  USEL UR4, UR4, UR7, UP0 ;  /* 0x0000000704047287 */ /* 0x000fd80008000000 */
.L_x_2239:
[----:B------:R-:W-:Y:S02]  /*3e20*/  UISETP.NE.AND UP0, UPT, UR52, URZ, UPT ;  /* 0x0000003f3400728c */ /* 0x000fe4000bf05270 */
[----:B------:R-:W-:Y:S02]  /*3e30*/  UIADD3 UR4, UR4, 0x3f, URZ ;  /* 0x0000003f04047890 */ /* 0x000fe4000fffe03f */
[----:B------:R-:W-:Y:S02]  /*3e40*/  UISETP.GE.AND UP1, UPT, UR5, 0x1, UPT ;  /* 0x000000010500788c */ /* 0x000fe4000bf26270 */
[----:B------:R-:W-:Y:S01]  /*3e50*/  USHF.R.S32.HI UR7, URZ, 0x1f, UR4 ;  /* 0x0000001f3f077899 */ /* 0x000fe20008011404 */
[----:B------:R-:W-:-:S03]  /*3e60*/  ULDC UR10, c[0x0][0x9dc] ;  /* 0x00027700000a7ab9 */ /* 0x000fc60000000800 */
[----:B------:R-:W-:Y:S01]  /*3e70*/  ULEA.HI UR7, UR7, UR4, URZ, 0x6 ;  /* 0x0000000407077291 */ /* 0x000fe2000f8f303f */
[----:B------:R-:W-:Y:S01]  /*3e80*/  PLOP3.LUT P0, PT, PT, PT, UP1, 0x40, 0x0 ;  /* 0x000000000000781c */ /* 0x000fe20003f0e818 */
[----:B------:R-:W-:Y:S01]  /*3e90*/  @UP0 ULDC UR8, c[0x0][0x44c] ;  /* 0x0001130000080ab9 */ /* 0x000fe20000000800 */
[----:B------:R-:W-:Y:S01]  /*3ea0*/  @UP0 ULDC UR11, c[0x0][0x450] ;  /* 0x00011400000b0ab9 */ /* 0x000fe20000000800 */
[----:B------:R-:W-:Y:S02]  /*3eb0*/  UIMAD.WIDE.U32 UR8, UR45, UR8, URZ ;  /* 0x000000082d0872a5 */ /* 0x000fe4000f8e003f */
[----:B------:R-:W-:Y:S01]  /*3ec0*/  UMOV UR4, UR45 ;  /* 0x0000002d00047c82 */ /* 0x000fe20008000000 */
[----:B------:R-:W-:Y:S02]  /*3ed0*/  USHF.R.S32.HI UR7, URZ, 0x6, UR7 ;  /* 0x000000063f077899 */ /* 0x000fe40008011407 */
[----:B------:R-:W-:Y:S02]  /*3ee0*/  @UP0 USHF.R.U32.HI UR4, URZ, UR11, UR9 ;  /* 0x0000000b3f040299 */ /* 0x000fe40008011609 */
[----:B------:R-:W-:-:S02]  /*3ef0*/  UISETP.LT.AND UP0, UPT, UR6, UR7, UPT ;  /* 0x000000070600728c */ /* 0x000fc4000bf01270 */
[----:B------:R-:W-:Y:S02]  /*3f00*/  UIADD3 UR4, UR4, UR48, -UR50 ;  /* 0x0000003004047290 */ /* 0x000fe4000fffe832 */
[----:B------:R-:W-:Y:S02]  /*3f10*/  USEL UR6, UR6, UR7, UP0 ;  /* 0x0000000706067287 */ /* 0x000fe40008000000 */
[----:B------:R-:W-:Y:S01]  /*3f20*/  UIADD3 UR7, UR4, -UR10, URZ ;  /* 0x8000000a04077290 */ /* 0x000fe2000fffe03f */
[----:B------:R-:W-:Y:S11]  /*3f30*/  @P0 BRA `(.L_x_2242) ;  /* 0x0000000000440947 */ /* 0x000ff60003800000 */
        /* <DEDUP_REMOVED lines=10> */
.L_x_2243:
[----:B------:R-:W-:-:S11]  /*3fe0*/  UISETP.NE.AND UP0, UPT, UR5, 0x1, UPT ;  /* 0x000000010500788c */ /* 0x000fd6000bf05270 */
[----:B------:R-:W-:Y:S02]  /*3ff0*/  @UP0 ULDC.64 UR10, c[0x0][0x9e8] ;  /* 0x00027a00000a0ab9 */ /* 0x000fe40000000a00 */
[----:B------:R-:W-:-:S04]  /*4000*/  UIMAD.WIDE.U32 UR8, UR4, UR10, URZ ;  /* 0x0000000a040872a5 */ /* 0x000fc8000f8e003f */
[----:B------:R-:W-:-:S12]  /*4010*/  @UP0 USHF.R.U32.HI UR4, URZ, UR11, UR9 ;  /* 0x0000000b3f040299 */ /* 0x000fd80008011609 */
.L_x_2244:
[----:B------:R-:W-:-:S04]  /*4020*/  UIMAD UR4, UR4, UR5, URZ ;  /* 0x00000005040472a4 */ /* 0x000fc8000f8e023f */
[----:B------:R-:W-:-:S04]  /*4030*/  UISETP.LT.AND UP0, UPT, UR7, UR4, UPT ;  /* 0x000000040700728c */ /* 0x000fc8000bf01270 */
[----:B------:R-:W-:-:S12]  /*4040*/  USEL UR7, UR7, UR4, !UP0 ;  /* 0x0000000407077287 */ /* 0x000fd8000c000000 */
.L_x_2242:
[----:B------:R-:W-:Y:S02]  /*4050*/  USHF.R.S32.HI UR4, URZ, 0x1f, UR7 ;  /* 0x0000001f3f047899 */ /* 0x000fe40008011407 */
[----:B------:R-:W-:Y:S02]  /*4060*/  ULOP3.LUT UR10, UR42, 0xff, URZ, 0xc0, !UPT ;  /* 0x000000ff2a0a7892 */ /* 0x000fe4000f8ec03f */
[----:B------:R-:W-:-:S04]  /*4070*/  ULEA.HI UR4, UR4, UR7, URZ, 0x6 ;  /* 0x0000000704047291 */ /* 0x000fc8000f8f303f */
[----:B------:R-:W-:-:S04]  /*4080*/  USHF.R.S32.HI UR4, URZ, 0x6, UR4 ;  /* 0x000000063f047899 */ /* 0x000fc80008011404 */
[----:B------:R-:W-:-:S04]  /*4090*/  UISETP.LT.AND UP0, UPT, URZ, UR4, UPT ;  /* 0x000000043f00728c */ /* 0x000fc8000bf01270 */
[----:B------:R-:W-:-:S03]  /*40a0*/  USEL UR47, URZ, UR4, !UP0 ;  /* 0x000000043f2f7287 */ /* 0x000fc6000c000000 */
[----:B------:R-:W-:Y:S01]  /*40b0*/  UMOV UR4, URZ ;  /* 0x0000003f00047c82 */ /* 0x000fe20008000000 */
        /* <DEDUP_REMOVED lines=40> */
.L_x_2245:
[----:B------:R-:W-:Y:S01]  /*4340*/  UIMAD UR47, UR10, UR4, UR47 ;  /* 0x000000040a2f72a4 */ /* 0x000fe2000f8e022f */
[----:B------:R-:W-:Y:S01]  /*4350*/  IMAD.U32 R168, RZ, RZ, UR6 ;  /* 0x00000006ffa87e24 */ /* 0x000fe2000f8e00ff */
[----:B------:R-:W-:Y:S01]  /*4360*/  PLOP3.LUT P0, PT, PT, PT, PT, 0x80, 0x0 ;  /* 0x000000000000781c */ /* 0x000fe20003f0f070 */
[----:B------:R-:W-:Y:S01]  /*4370*/  IMAD.U32 R5, RZ, RZ, UR4 ;  /* 0x00000004ff057e24 */ /* 0x000fe2000f8e00ff */
[----:B------:R-:W-:Y:S01]  /*4380*/  CS2R R150, SRZ ;  /* 0x0000000000967805 */ /* 0x000fe2000001ff00 */
[----:B------:R-:W-:Y:S01]  /*4390*/  IMAD.MOV.U32 R3, RZ, RZ, RZ ;  /* 0x000000ffff037224 */ /* 0x000fe200078e00ff */
[----:B------:R-:W-:Y:S01]  /*43a0*/  CS2R R148, SRZ ;  /* 0x0000000000947805 */ /* 0x000fe2000001ff00 */
[----:B------:R-:W-:Y:S01]  /*43b0*/  IMAD.MOV.U32 R12, RZ, RZ, RZ ;  /* 0x000000ffff0c7224 */ /* 0x000fe200078e00ff */
[----:B------:R-:W-:Y:S02]  /*43c0*/  VIADDMNMX R168, R5, UR47, R168, PT ;  /* 0x0000002f05a87c46 */ /* 0x000fe4000b8001a8 */
[----:B------:R-:W-:-:S02]  /*43d0*/  CS2R R146, SRZ ;  /* 0x0000000000927805 */ /* 0x000fc4000001ff00 */
[----:B------:R-:W-:Y:S02]  /*43e0*/  CS2R R144, SRZ ;  /* 0x0000000000907805 */ /* 0x000fe4000001ff00 */
[----:B------:R-:W-:Y:S02]  /*43f0*/  CS2R R142, SRZ ;  /* 0x00000000008e7805 */ /* 0x000fe4000001ff00 */
[----:B------:R-:W-:Y:S02]  /*4400*/  ISETP.GT.AND P1, PT, R168, UR47, PT ;  /* 0x0000002fa8007c0c */ /* 0x000fe4000bf24270 */
        /* <DEDUP_REMOVED lines=90> */
.L_x_2246:
        /* <DEDUP_REMOVED lines=12> */
.L_x_2435:
[----:B------:R-:W-:Y:S05]  /*4a70*/  @!P0 BRA `(.L_x_2248) ;  /* 0x0000000000048947 */ /* 0x000fea0003800000 */
[----:B------:R-:W-:Y:S01]  /*4a80*/  BPT.TRAP 0x1 ;  /* 0x000000040000795c */ /* 0x000fe20000300000 */
.L_x_2248:
[----:B------:R-:W-:Y:S02]  /*4a90*/  IMAD.U32 R7, RZ, RZ, UR38 ;  /* 0x00000026ff077e24 */ /* 0x000fe4000f8e00ff */
[----:B------:R-:W-:-:S03]  /*4aa0*/  IMAD.U32 R8, RZ, RZ, UR37 ;  /* 0x00000025ff087e24 */ /* 0x000fc6000f8e00ff */
[----:B------:R-:W-:Y:S02]  /*4ab0*/  LEA R7, R7, UR41, 0x3 ;  /* 0x0000002907077c11 */ /* 0x000fe4000f8e18ff */
[----:B------:R-:W-:-:S04]  /*4ac0*/  SHF.L.U32 R8, R8, 0x1f, RZ ;  /* 0x0000001f08087819 */ /* 0x000fc800000006ff */
[----:B------:R1:W2:Y:S01]  /*4ad0*/  SYNCS.PHASECHK.TRANS64.TRYWAIT P1, [R7+URZ+0x28c30], R8 ;  /* 0x028c3008070075a7 */ /* 0x0002a2000802017f */
[----:B------:R-:W-:Y:S05]  /*4ae0*/  @!P0 BRA `(.L_x_2249) ;  /* 0x0000000000048947 */ /* 0x000fea0003800000 */
[----:B------:R-:W-:Y:S01]  /*4af0*/  BPT.TRAP 0x1 ;  /* 0x000000040000795c */ /* 0x000fe20000300000 */
.L_x_2249:
[----:B--2---:R-:W-:Y:S05]  /*4b00*/  @P1 BRA `(.L_x_2250) ;  /* 0x0000000000081947 */ /* 0x004fea0003800000 */
[----:B------:R-:W2:Y:S02]  /*4b10*/  SYNCS.PHASECHK.TRANS64.TRYWAIT P1, [R7+URZ+0x28c30], R8 ;  /* 0x028c3008070075a7 */ /* 0x000ea4000802017f */
[----:B--2---:R-:W-:Y:S05]  /*4b20*/  @!P1 BRA `(.L_x_2251) ;  /* 0x0000015000f09947 */ /* 0x004fea0003800000 */
.L_x_2250:
        /* <DEDUP_REMOVED lines=40> */
.L_x_2252:
[----:B------:R-:W-:Y:S01]  /*4db0*/  UISETP.NE.AND UP1, UPT, UR52, URZ, UPT ;  /* 0x0000003f3400728c */ /* 0x000fe2000bf25270 */
[----:B------:R-:W-:Y:S01]  /*4dc0*/  VIADD R4, R186, UR45 ;  /* 0x0000002dba047c36 */ /* 0x000fe20008000000 */
[----:B------:R-:W-:Y:S01]  /*4dd0*/  ULDC UR7, c[0x0][0x9d8] ;  /* 0x0002760000077ab9 */ /* 0x000fe20000000800 */
[----:B------:R-:W-:Y:S01]  /*4de0*/  R2UR UR6, R7 ;  /* 0x00000000070672ca */ /* 0x000fe200000e0000 */
[----:B------:R-:W-:Y:S01]  /*4df0*/  FMUL.FTZ R28, R28, UR7 ;  /* 0x000000071c1c7c20 */ /* 0x000fe20008410000 */
[----:B------:R-:W-:Y:S01]  /*4e00*/  FMUL.FTZ R3, R26, UR7 ;  /* 0x000000071a037c20 */ /* 0x000fe20008410000 */
[----:B------:R-:W-:Y:S01]  /*4e10*/  PLOP3.LUT P1, PT, PT, PT, UP1, 0x80, 0x0 ;  /* 0x000000000000781c */ /* 0x000fe20003f2f018 */
[----:B------:R-:W-:Y:S01]  /*4e20*/  FMUL.FTZ R11, R50, UR7 ;  /* 0x00000007320b7c20 */ /* 0x000fe20008410000 */
[----:B------:R-:W-:Y:S01]  /*4e30*/  PLOP3.LUT P2, PT, PT, PT, UP1, 0x80, 0x0 ;  /* 0x000000000000781c */ /* 0x000fe20003f4f018 */
[----:B------:R0:W3:Y:S01]  /*4e40*/  MUFU.TANH R26, R28 ;  /* 0x0000001c001a7308 */ /* 0x0000e20000002400 */
[----:B------:R-:W-:Y:S01]  /*4e50*/  FMUL.FTZ R25, R25, UR7 ;  /* 0x0000000719197c20 */ /* 0x000fe20008410000 */
[----:B------:R-:W-:Y:S01]  /*4e60*/  @UP1 ULDC UR10, c[0x0][0x44c] ;  /* 0x00011300000a1ab9 */ /* 0x000fe20000000800 */
[----:B------:R-:W-:Y:S01]  /*4e70*/  UISETP.NE.AND UP0, UPT, UR51, URZ, UPT ;  /* 0x0000003f3300728c */ /* 0x000fe2000bf05270 */
[----:B------:R-:W-:Y:S01]  /*4e80*/  FMUL.FTZ R6, R27, UR7 ;  /* 0x000000071b067c20 */ /* 0x000fe20008410000 */
[----:B------:R-:W-:Y:S01]  /*4e90*/  FMUL.FTZ R14, R30, UR7 ;  /* 0x000000071e0e7c20 */ /* 0x000fe20008410000 */
[----:B------:R-:W-:Y:S01]  /*4ea0*/  FMUL.FTZ R20, R31, UR7 ;  /* 0x000000071f147c20 */ /* 0x000fe20008410000 */
[----:B------:R-:W-:Y:S01]  /*4eb0*/  UIADD3 UR6, UR6, 0x28c40, URZ ;  /* 0x00028c4006067890 */ /* 0x000fe2000fffe03f */
[----:B------:R4:W1:Y:S01]  /*4ec0*/  MUFU.TANH R57, R25 ;  /* 0x0000001900397308 */ /* 0x0008620000002400 */
[----:B0-----:R-:W-:-:S02]  /*4ed0*/  IMAD.MOV.U32 R28, RZ, RZ, R4 ;  /* 0x000000ffff1c7224 */ /* 0x001fc400078e0004 */
[----:B------:R-:W-:Y:S01]  /*4ee0*/  FMUL.FTZ R32, R32, UR7 ;  /* 0x0000000720207c20 */ /* 0x000fe20008410000 */
[----:B------:R-:W-:Y:S01]  /*4ef0*/  @P1 IMAD.HI.U32 R5, R4, UR10, RZ ;  /* 0x0000000a04051c27 */ /* 0x000fe2000f8e00ff */
[----:B------:R-:W-:Y:S01]  /*4f00*/  @UP1 ULDC UR10, c[0x0][0x450] ;  /* 0x00011400000a1ab9 */ /* 0x000fe20000000800 */
[----:B------:R-:W-:Y:S02]  /*4f10*/  UPRMT UR6, UR40, 0x654, UR6 ;  /* 0x0000065428067896 */ /* 0x000fe40008000006 */
[----:B------:R-:W-:Y:S01]  /*4f20*/  FMUL.FTZ R33, R33, UR7 ;  /* 0x0000000721217c20 */ /* 0x000fe20008410000 */
[----:B------:R-:W-:Y:S01]  /*4f30*/  FMUL.FTZ R34, R34, UR7 ;  /* 0x0000000722227c20 */ /* 0x000fe20008410000 */
[----:B------:R-:W-:Y:S01]  /*4f40*/  @P2 SHF.R.U32.HI R28, RZ, UR10, R5 ;  /* 0x0000000aff1c2c19 */ /* 0x000fe20008011605 */
[----:B------:R-:W-:Y:S02]  /*4f50*/  IMAD.MOV.U32 R5, RZ, RZ, -0x40 ;  /* 0xffffffc0ff057424 */ /* 0x000fe400078e00ff */
[----:B------:R-:W-:Y:S01]  /*4f60*/  FMUL.FTZ R35, R35, UR7 ;  /* 0x0000000723237c20 */ /* 0x000fe20008410000 */
[----:B------:R-:W-:Y:S01]  /*4f70*/  FMUL.FTZ R36, R36, UR7 ;  /* 0x0000000724247c20 */ /* 0x000fe20008410000 */
[----:B------:R-:W-:Y:S01]  /*4f80*/  FMUL.FTZ R37, R37, UR7 ;  /* 0x0000000725257c20 */ /* 0x000fe20008410000 */
[----:B------:R-:W0:Y:S01]  /*4f90*/  SHFL.IDX PT, R50, R28, RZ, 0x1c1f ;  /* 0x001c1fff1c327589 */ /* 0x000e2200000e0000 */
[----:B------:R-:W-:-:S02]  /*4fa0*/  IMAD R5, R168, R5, 0x41 ;  /* 0x00000041a8057424 */ /* 0x000fc400078e0205 */
        /* <DEDUP_REMOVED lines=14> */
[----:B----4-:R-:W-:Y:S01]  /*5090*/  FMUL.FTZ R25, R54, UR7 ;  /* 0x0000000736197c20 */ /* 0x010fe20008410000 */
[----:B------:R-:W-:Y:S01]  /*50a0*/  FMUL.FTZ R15, R55, UR7 ;  /* 0x00000007370f7c20 */ /* 0x000fe20008410000 */
[----:B------:R-:W-:Y:S01]  /*50b0*/  PLOP3.LUT P1, PT, PT, PT, UP0, 0x40, 0x0 ;  /* 0x000000000000781c */ /* 0x000fe20003f2e808 */
[----:B------:R-:W4:Y:S01]  /*50c0*/  MUFU.TANH R3, R3 ;  /* 0x0000000300037308 */ /* 0x000f220000002400 */
[----:B------:R-:W-:Y:S01]  /*50d0*/  IADD3 R4, -R2, UR48, R5 ;  /* 0x0000003002047c10 */ /* 0x000fe2000fffe105 */
[----:B------:R-:W-:Y:S01]  /*50e0*/  ULDC UR22, c[0x0][0x9dc] ;  /* 0x0002770000167ab9 */ /* 0x000fe20000000800 */
[----:B------:R-:W-:Y:S01]  /*50f0*/  SYNCS.ARRIVE.TRANS64.RED.A1T0 RZ, [UR6], RZ ;  /* 0x000000ffffff79a7 */ /* 0x000fe20008100406 */
[----:B------:R-:W-:Y:S01]  /*5100*/  ULOP3.LUT UR6, URZ, UR22, URZ, 0x33, !UPT ;  /* 0x000000163f067292 */ /* 0x000fe2000f8e333f */
[----:B------:R-:W-:Y:S01]  /*5110*/  LEA R46, R168, 0xffffffc0, 0x6 ;  /* 0xffffffc0a82e7811 */ /* 0x000fe200078e30ff */
[----:B------:R-:W-:-:S02]  /*5120*/  VIADD R4, R4, -UR50 ;  /* 0x8000003204047c36 */ /* 0x000fc40008000000 */
[----:B------:R-:W-:Y:S01]  /*5130*/  FMUL.FTZ R24, R24, UR7 ;  /* 0x0000000718187c20 */ /* 0x000fe20008410000 */
[----:B------:R-:W1:Y:S01]  /*5140*/  MUFU.TANH R6, R6 ;  /* 0x0000000600067308 */ /* 0x000e620000002400 */
[----:B------:R-:W-:Y:S01]  /*5150*/  ULDC UR11, c[0x0][0x9e0] ;  /* 0x00027800000b7ab9 */ /* 0x000fe20000000800 */
[----:B------:R-:W-:Y:S01]  /*5160*/  FMUL.FTZ R29, R29, UR7 ;  /* 0x000000071d1d7c20 */ /* 0x000fe20008410000 */
[----:B------:R-:W-:Y:S01]  /*5170*/  FMUL.FTZ R49, R49, UR7 ;  /* 0x0000000731317c20 */ /* 0x000fe20008410000 */
[----:B------:R-:W-:Y:S01]  /*5180*/  VIADD R31, R4, UR11 ;  /* 0x0000000b041f7c36 */ /* 0x000fe20008000000 */
[----:B------:R-:W-:Y:S01]  /*5190*/  IADD3 R30, -R2, UR48, -R46 ;  /* 0x00000030021e7c10 */ /* 0x000fe2000fffe92e */
[----:B------:R-:W-:Y:S02]  /*51a0*/  VIADD R47, R4, UR6 ;  /* 0x00000006042f7c36 */ /* 0x000fe40008000000 */
[----:B------:R-:W1:Y:S01]  /*51b0*/  MUFU.TANH R14, R14 ;  /* 0x0000000e000e7308 */ /* 0x000e620000002400 */
[----:B0-----:R-:W-:-:S07]  /*51c0*/  VIADDMNMX R21, R50, R31, R30, PT ;  /* 0x0000001f32157246 */ /* 0x001fce000380011e */
        /* <DEDUP_REMOVED lines=27> */
[----:B-----5:R-:W-:-:S02]  /*5380*/  IMAD.IADD R29, R47, 0x1, R50 ;  /* 0x000000012f1d7824 */ /* 0x020fc400078e0232 */
[----:B--2---:R-:W-:Y:S01]  /*5390*/  VIADD R49, R5, 0xffffffff ;  /* 0xffffffff05317836 */ /* 0x004fe20000000000 */
[----:B-1-34-:R-:W-:Y:S06]  /*53a0*/  @P1 BRA `(.L_x_2253) ;  /* 0x0000000000641947 */ /* 0x01afec0003800000 */
[----:B------:R-:W-:Y:S01]  /*53b0*/  IMAD.U32 R13, RZ, RZ, UR50 ;  /* 0x00000032ff0d7e24 */ /* 0x000fe2000f8e00ff */
[----:B------:R-:W-:Y:S04]  /*53c0*/  BSSY B0, `(.L_x_2254) ;  /* 0x0000013000007945 */ /* 0x000fe80003800000 */
[----:B------:R-:W-:-:S04]  /*53d0*/  IADD3 R13, -R13, UR48, R50 ;  /* 0x000000300d0d7c10 */ /* 0x000fc8000fffe132 */
        /* <DEDUP_REMOVED lines=11> */
.L_x_2255:
[----:B------:R-:W-:Y:S02]  /*5490*/  ULDC UR6, c[0x0][0x9e4] ;  /* 0x0002790000067ab9 */ /* 0x000fe40000000800 */
[----:B------:R-:W-:-:S05]  /*54a0*/  IMAD.U32 R50, RZ, RZ, UR6 ;  /* 0x00000006ff327e24 */ /* 0x000fca000f8e00ff */
[----:B------:R-:W-:-:S13]  /*54b0*/  ISETP.NE.AND P1, PT, R50, 0x1, PT ;  /* 0x000000013200780c */ /* 0x000fda0003f25270 */
[----:B------:R-:W1:Y:S02]  /*54c0*/  @P1 LDC.64 R4, c[0x0][0x9e8] ;  /* 0x00027a00ff041b82 */ /* 0x000e640000000a00 */
[----:B-1----:R-:W-:-:S05]  /*54d0*/  @P1 IMAD.HI.U32 R4, R13, R4, RZ ;  /* 0x000000040d041227 */ /* 0x002fca00078e00ff */
[----:B------:R-:W-:-:S07]  /*54e0*/  @P1 SHF.R.U32.HI R13, RZ, R5, R4 ;  /* 0x00000005ff0d1219 */ /* 0x000fce0000011604 */
.L_x_2256:
[----:B------:R-:W-:Y:S05]  /*54f0*/  BSYNC B0 ;  /* 0x0000000000007941 */ /* 0x000fea0003800000 */
.L_x_2254:
[----:B------:R-:W-:-:S04]  /*5500*/  IMAD R13, R13, R50, -R46 ;  /* 0x000000320d0d7224 */ /* 0x000fc800078e0a2e */
[----:B------:R-:W-:-:S05]  /*5510*/  IMAD.IADD R4, R13, 0x1, -R2 ;  /* 0x000000010d047824 */ /* 0x000fca00078e0a02 */
[----:B------:R-:W-:Y:S02]  /*5520*/  VIADDMNMX R21, R4, R50, R21, PT ;  /* 0x0000003204157246 */ /* 0x000fe40003800115 */
[----:B------:R-:W-:-:S07]  /*5530*/  VIMNMX R29, R29, R4, !PT ;  /* 0x000000041d1d7248 */ /* 0x000fce0007fe0100 */
.L_x_2253:
[C---:B------:R-:W-:Y:S01]  /*5540*/  ISETP.GE.AND P2, PT, R49.reuse, 0x9, PT ;  /* 0x000000093100780c */ /* 0x040fe20003f46270 */
[----:B------:R-:W1:Y:S01]  /*5550*/  SHFL.IDX PT, R28, R28, 0x1, 0x1c1f ;  /* 0x003c1f001c1c7f89 */ /* 0x000e6200000e0000 */
[----:B------:R-:W-:Y:S01]  /*5560*/  ISETP.GE.AND P1, PT, R49, 0x2, PT ;  /* 0x000000023100780c */ /* 0x000fe20003f26270 */
[----:B------:R-:W-:Y:S01]  /*5570*/  UISETP.NE.AND UP0, UPT, UR51, URZ, UPT ;  /* 0x0000003f3300728c */ /* 0x000fe2000bf05270 */
        /* <DEDUP_REMOVED lines=11> */
[----:B------:R-:W-:Y:S02]  /*5630*/  ISETP.GT.AND P4, PT, R29, 0x9, !P6 ;  /* 0x000000091d00780c */ /* 0x000fe40007784270 */
[----:B------:R-:W-:Y:S02]  /*5640*/  ISETP.GE.AND P5, PT, R49, 0x12, PT ;  /* 0x000000123100780c */ /* 0x000fe40003fa6270 */
[----:B0-----:R-:W-:Y:S02]  /*5650*/  FSEL R59, R32, -INF , !P3 ;  /* 0xff800000203b7808 */ /* 0x001fe40005800000 */
        /* <DEDUP_REMOVED lines=29> */
[----:B------:R-:W-:Y:S02]  /*5830*/  ISETP.GE.AND P4, PT, R49, 0x2a, PT ;  /* 0x0000002a3100780c */ /* 0x000fe40003f86270 */
[----:B------:R-:W-:Y:S02]  /*5840*/  FSEL R71, R44, -INF , !P3 ;  /* 0xff8000002c477808 */ /* 0x000fe40005800000 */
[----:B------:R-:W-:-:S02]  /*5850*/  ISETP.GT.AND P3, PT, R29, 0x29, !P4 ;  /* 0x000000291d00780c */ /* 0x000fc40006764270 */
[----:B------:R-:W-:Y:S02]  /*5860*/  P2R R44, PR, RZ, 0x10 ;  /* 0x00000010ff2c7803 */ /* 0x000fe40000000000 */
[----:B------:R-:W-:Y:S02]  /*5870*/  ISETP.LT.OR P3, PT, R21, 0x2a, P3 ;  /* 0x0000002a1500780c */ /* 0x000fe40001f61670 */
[----:B------:R-:W-:Y:S02]  /*5880*/  P2R R58, PR, RZ, 0x20 ;  /* 0x00000020ff3a7803 */ /* 0x000fe40000000000 */
[----:B------:R-:W-:Y:S02]  /*5890*/  FSEL R27, R45, -INF , !P3 ;  /* 0xff8000002d1b7808 */ /* 0x000fe40005800000 */
[----:B------:R-:W-:Y:S02]  /*58a0*/  ISETP.GE.AND P3, PT, R49, 0x31, PT ;  /* 0x000000313100780c */ /* 0x000fe40003f66270 */
[----:B------:R-:W-:-:S02]  /*58b0*/  P2R R50, PR, RZ, 0x40 ;  /* 0x00000040ff327803 */ /* 0x000fc40000000000 */
        /* <DEDUP_REMOVED lines=18> */
[----:B------:R-:W-:Y:S02]  /*59e0*/  ISETP.GT.AND P6, PT, R29, 0x39, !P6 ;  /* 0x000000391d00780c */ /* 0x000fe400077c4270 */
[----:B-1----:R-:W-:Y:S01]  /*59f0*/  VIADDMNMX R29, R28, R31, R30, PT ;  /* 0x0000001f1c1d7246 */ /* 0x002fe2000380011e */
[----:B------:R-:W-:Y:S01]  /*5a00*/  IMAD.IADD R30, R47, 0x1, R28 ;  /* 0x000000012f1e7824 */ /* 0x000fe200078e021c */
[----:B------:R-:W-:-:S04]  /*5a10*/  ISETP.LT.OR P6, PT, R21, 0x3a, P6 ;  /* 0x0000003a1500780c */ /* 0x000fc800037c1670 */
[----:B------:R-:W-:Y:S02]  /*5a20*/  FSEL R21, R53, -INF , !P6 ;  /* 0xff80000035157808 */ /* 0x000fe40007000000 */
[----:B------:R-:W-:-:S13]  /*5a30*/  PLOP3.LUT P6, PT, PT, PT, UP0, 0x40, 0x0 ;  /* 0x000000000000781c */ /* 0x000fda0003fce808 */
[----:B------:R-:W-:Y:S05]  /*5a40*/  @P6 BRA `(.L_x_2257) ;  /* 0x0000000000646947 */ /* 0x000fea0003800000 */
        /* <DEDUP_REMOVED lines=14> */
.L_x_2259:
[----:B------:R-:W-:Y:S02]  /*5b30*/  ULDC UR6, c[0x0][0x9e4] ;  /* 0x0002790000067ab9 */ /* 0x000fe40000000800 */
[----:B------:R-:W-:-:S05]  /*5b40*/  IMAD.U32 R28, RZ, RZ, UR6 ;  /* 0x00000006ff1c7e24 */ /* 0x000fca000f8e00ff */
[----:B------:R-:W-:-:S13]  /*5b50*/  ISETP.NE.AND P6, PT, R28, 0x1, PT ;  /* 0x000000011c00780c */ /* 0x000fda0003fc5270 */
[----:B------:R-:W0:Y:S02]  /*5b60*/  @P6 LDC.64 R4, c[0x0][0x9e8] ;  /* 0x00027a00ff046b82 */ /* 0x000e240000000a00 */
[----:B0-----:R-:W-:-:S05]  /*5b70*/  @P6 IMAD.HI.U32 R4, R31, R4, RZ ;  /* 0x000000041f046227 */ /* 0x001fca00078e00ff */
[----:B------:R-:W-:-:S07]  /*5b80*/  @P6 SHF.R.U32.HI R31, RZ, R5, R4 ;  /* 0x00000005ff1f6219 */ /* 0x000fce0000011604 */
.L_x_2260:
[----:B------:R-:W-:Y:S05]  /*5b90*/  BSYNC B0 ;  /* 0x0000000000007941 */ /* 0x000fea0003800000 */
.L_x_2258:
[----:B------:R-:W-:-:S04]  /*5ba0*/  IMAD R31, R31, R28, -R46 ;  /* 0x0000001c1f1f7224 */ /* 0x000fc800078e0a2e */
[----:B------:R-:W-:-:S05]  /*5bb0*/  IMAD.IADD R31, R31, 0x1, -R2 ;  /* 0x000000011f1f7824 */ /* 0x000fca00078e0a02 */
[----:B------:R-:W-:Y:S02]  /*5bc0*/  VIADDMNMX R29, R31, R28, R29, PT ;  /* 0x0000001c1f1d7246 */ /* 0x000fe4000380011d */
[----:B------:R-:W-:-:S07]  /*5bd0*/  VIMNMX R30, R30, R31, !PT ;  /* 0x0000001f1e1e7248 */ /* 0x000fce0007fe0100 */
.L_x_2257:
[----:B------:R-:W-:Y:S01]  /*5be0*/  ISETP.GT.AND P1, PT, R30, 0x1, !P1 ;  /* 0x000000011e00780c */ /* 0x000fe20004f24270 */
[----:B------:R-:W-:Y:S01]  /*5bf0*/  ULDC UR10, c[0x0][0x988] ;  /* 0x00026200000a7ab9 */ /* 0x000fe20000000800 */
[----:B------:R-:W-:Y:S01]  /*5c00*/  FMNMX.FTZ R5, R41, R57, !PT ;  /* 0x0000003929057209 */ /* 0x000fe20007810000 */
[----:B------:R-:W-:Y:S01]  /*5c10*/  BAR.SYNC.DEFER_BLOCKING 0xf, 0x100 ;  /* 0x03c4000000007b1d */ /* 0x000fe20000010000 */
[----:B------:R-:W-:Y:S02]  /*5c20*/  ISETP.LT.OR P1, PT, R29, 0x2, P1 ;  /* 0x000000021d00780c */ /* 0x000fe40000f21670 */
[----:B------:R-:W-:Y:S02]  /*5c30*/  FMNMX.FTZ R5, R51, R5, !PT ;  /* 0x0000000533057209 */ /* 0x000fe40007810000 */
[----:B------:R-:W-:Y:S02]  /*5c40*/  FSEL R4, R6, -INF , !P1 ;  /* 0xff80000006047808 */ /* 0x000fe40004800000 */
[----:B------:R-:W-:-:S02]  /*5c50*/  ISETP.NE.AND P1, PT, R50, RZ, PT ;  /* 0x000000ff3200720c */ /* 0x000fc40003f25270 */
[----:B------:R-:W-:Y:S02]  /*5c60*/  FMNMX.FTZ R5, R55, R5, !PT ;  /* 0x0000000537057209 */ /* 0x000fe40007810000 */
[----:B------:R-:W-:Y:S02]  /*5c70*/  ISETP.GT.AND P1, PT, R30, 0x9, !P1 ;  /* 0x000000091e00780c */ /* 0x000fe40004f24270 */
[----:B------:R-:W-:Y:S02]  /*5c80*/  FMNMX.FTZ R5, R59, R5, !PT ;  /* 0x000000053b057209 */ /* 0x000fe40007810000 */
[----:B------:R-:W-:Y:S02]  /*5c90*/  ISETP.LT.OR P1, PT, R29, 0xa, P1 ;  /* 0x0000000a1d00780c */ /* 0x000fe40000f21670 */
[----:B------:R-:W-:Y:S02]  /*5ca0*/  FMNMX.FTZ R5, R61, R5, !PT ;  /* 0x000000053d057209 */ /* 0x000fe40007810000 */
[----:B------:R-:W-:-:S02]  /*5cb0*/  FSEL R20, R20, -INF , !P1 ;  /* 0xff80000014147808 */ /* 0x000fc40004800000 */
[----:B------:R-:W-:Y:S02]  /*5cc0*/  ISETP.NE.AND P1, PT, R54, RZ, PT ;  /* 0x000000ff3600720c */ /* 0x000fe40003f25270 */
[----:B------:R-:W-:Y:S02]  /*5cd0*/  FMNMX.FTZ R5, R63, R5, !PT ;  /* 0x000000053f057209 */ /* 0x000fe40007810000 */
[----:B------:R-:W-:Y:S02]  /*5ce0*/  ISETP.GT.AND P1, PT, R30, 0x10, !P1 ;  /* 0x000000101e00780c */ /* 0x000fe40004f24270 */
[----:B------:R-:W-:Y:S02]  /*5cf0*/  FMNMX.FTZ R5, R65, R5, !PT ;  /* 0x0000000541057209 */ /* 0x000fe40007810000 */
[----:B------:R-:W-:Y:S02]  /*5d00*/  ISETP.LT.OR P1, PT, R29, 0x11, P1 ;  /* 0x000000111d00780c */ /* 0x000fe40000f21670 */
[----:B------:R-:W-:-:S02]  /*5d10*/  FMNMX.FTZ R5, R67, R5, !PT ;  /* 0x0000000543057209 */ /* 0x000fc40007810000 */
[----:B------:R-:W-:Y:S02]  /*5d20*/  FSEL R28, R34, -INF , !P1 ;  /* 0xff800000221c7808 */ /* 0x000fe40004800000 */
[----:B------:R-:W-:Y:S02]  /*5d30*/  ISETP.NE.AND P1, PT, R58, RZ, PT ;  /* 0x000000ff3a00720c */ /* 0x000fe40003f25270 */
[----:B------:R-:W-:Y:S02]  /*5d40*/  FMNMX.FTZ R5, R69, R5, !PT ;  /* 0x0000000545057209 */ /* 0x000fe40007810000 */
[----:B------:R-:W-:Y:S02]  /*5d50*/  ISETP.GT.AND P1, PT, R30, 0x11, !P1 ;  /* 0x000000111e00780c */ /* 0x000fe40004f24270 */
[----:B------:R-:W-:Y:S02]  /*5d60*/  FMNMX.FTZ R6, R71, R5, !PT ;  /* 0x0000000547067209 */ /* 0x000fe40007810000 */
[----:B------:R-:W-:-:S02]  /*5d70*/  ISETP.LT.OR P1, PT, R29, 0x12, P1 ;  /* 0x000000121d00780c */ /* 0x000fc40000f21670 */
[----:B------:R-:W-:Y:S02]  /*5d80*/  ISETP.NE.AND P6, PT, R32, RZ, PT ;  /* 0x000000ff2000720c */ /* 0x000fe40003fc5270 */
[----:B------:R-:W-:Y:S02]  /*5d90*/  FSEL R31, R35, -INF , !P1 ;  /* 0xff800000231f7808 */ /* 0x000fe40004800000 */
[----:B------:R-:W-:Y:S02]  /*5da0*/  ISETP.NE.AND P1, PT, R33, RZ, PT ;  /* 0x000000ff2100720c */ /* 0x000fe40003f25270 */
[----:B------:R-:W-:Y:S02]  /*5db0*/  FMNMX.FTZ R5, R27, R6, !PT ;  /* 0x000000061b057209 */ /* 0x000fe40007810000 */
[----:B------:R-:W-:Y:S02]  /*5dc0*/  ISETP.GT.AND P1, PT, R30, 0x18, !P1 ;  /* 0x000000181e00780c */ /* 0x000fe40004f24270 */
[----:B------:R-:W-:-:S02]  /*5dd0*/  FMNMX.FTZ R5, R26, R5, !PT ;  /* 0x000000051a057209 */ /* 0x000fc40007810000 */
[----:B------:R-:W-:Y:S02]  /*5de0*/  ISETP.LT.OR P1, PT, R29, 0x19, P1 ;  /* 0x000000191d00780c */ /* 0x000fe40000f21670 */
[----:B------:R-:W-:Y:S02]  /*5df0*/  FMNMX.FTZ R6, R24, R5, !PT ;  /* 0x0000000518067209 */ /* 0x000fe40007810000 */
[----:B------:R-:W-:Y:S02]  /*5e00*/  FSEL R32, R38, -INF , !P1 ;  /* 0xff80000026207808 */ /* 0x000fe40004800000 */
[----:B------:R-:W-:Y:S02]  /*5e10*/  ISETP.NE.AND P1, PT, R36, RZ, PT ;  /* 0x000000ff2400720c */ /* 0x000fe40003f25270 */
[----:B------:R-:W-:Y:S02]  /*5e20*/  FMNMX.FTZ R6, R13, R6, !PT ;  /* 0x000000060d067209 */ /* 0x000fe40007810000 */
[----:B------:R-:W-:-:S02]  /*5e30*/  ISETP.GT.AND P1, PT, R30, 0x19, !P1 ;  /* 0x000000191e00780c */ /* 0x000fc40004f24270 */
[----:B------:R-:W-:Y:S02]  /*5e40*/  ISETP.GT.AND P2, PT, R30, 0x8, !P2 ;  /* 0x000000081e00780c */ /* 0x000fe40005744270 */
[C---:B------:R-:W-:Y:S02]  /*5e50*/  ISETP.LT.OR P1, PT, R29.reuse, 0x1a, P1 ;  /* 0x0000001a1d00780c */ /* 0x040fe40000f21670 */
[----:B------:R-:W-:Y:S02]  /*5e60*/  ISETP.LT.OR P2, PT, R29, 0x9, P2 ;  /* 0x000000091d00780c */ /* 0x000fe40001741670 */
[----:B------:R-:W-:Y:S02]  /*5e70*/  FSEL R33, R39, -INF , !P1 ;  /* 0xff80000027217808 */ /* 0x000fe40004800000 */
[----:B------:R-:W-:Y:S02]  /*5e80*/  ISETP.NE.AND P1, PT, R37, RZ, PT ;  /* 0x000000ff2500720c */ /* 0x000fe40003f25270 */
[----:B------:R-:W-:-:S02]  /*5e90*/  FMNMX.FTZ R37, R21, R6, !PT ;  /* 0x0000000615257209 */ /* 0x000fc40007810000 */
[----:B------:R-:W-:Y:S02]  /*5ea0*/  ISETP.GT.AND P1, PT, R30, 0x20, !P1 ;  /* 0x000000201e00780c */ /* 0x000fe40004f24270 */
[----:B------:R-:W-:Y:S01]  /*5eb0*/  FSEL R14, R14, -INF , !P2 ;  /* 0xff8000000e0e7808 */ /* 0x000fe20005000000 */
[----:B------:R-:W0:Y:S01]  /*5ec0*/  SHFL.BFLY PT, R6, R37, 0x2, 0x1f ;  /* 0x0c401f0025067f89 */ /* 0x000e2200000e0000 */
[----:B------:R-:W-:Y:S02]  /*5ed0*/  ISETP.LT.OR P1, PT, R29, 0x21, P1 ;  /* 0x000000211d00780c */ /* 0x000fe40000f21670 */
[----:B------:R-:W-:Y:S02]  /*5ee0*/  ISETP.NE.AND P2, PT, R40, RZ, PT ;  /* 0x000000ff2800720c */ /* 0x000fe40003f45270 */
[----:B------:R-:W-:Y:S02]  /*5ef0*/  FSEL R34, R42, -INF , !P1 ;  /* 0xff8000002a227808 */ /* 0x000fe40004800000 */
[----:B------:R-:W-:-:S02]  /*5f00*/  ISETP.GT.AND P1, PT, R30, 0x21, !P2 ;  /* 0x000000211e00780c */ /* 0x000fc40005724270 */
[----:B------:R-:W-:Y:S02]  /*5f10*/  ISETP.NE.AND P2, PT, R44, RZ, PT ;  /* 0x000000ff2c00720c */ /* 0x000fe40003f45270 */
[----:B------:R-:W-:Y:S02]  /*5f20*/  ISETP.LT.OR P1, PT, R29, 0x22, P1 ;  /* 0x000000221d00780c */ /* 0x000fe40000f21670 */
[C---:B------:R-:W-:Y:S02]  /*5f30*/  ISETP.GT.AND P2, PT, R30.reuse, 0x29, !P2 ;  /* 0x000000291e00780c */ /* 0x040fe40005744270 */
[----:B------:R-:W-:Y:S02]  /*5f40*/  FSEL R35, R43, -INF , !P1 ;  /* 0xff8000002b237808 */ /* 0x000fe40004800000 */
[----:B------:R-:W-:Y:S02]  /*5f50*/  ISETP.GT.AND P1, PT, R30, RZ, !P6 ;  /* 0x000000ff1e00720c */ /* 0x000fe40007724270 */
[----:B------:R-:W-:-:S02]  /*5f60*/  ISETP.NE.AND P6, PT, R45, RZ, PT ;  /* 0x000000ff2d00720c */ /* 0x000fc40003fc5270 */
[----:B------:R-:W-:Y:S02]  /*5f70*/  ISETP.LT.OR P1, PT, R29, 0x1, P1 ;  /* 0x000000011d00780c */ /* 0x000fe40000f21670 */
[----:B------:R-:W-:Y:S02]  /*5f80*/  ISETP.GT.AND P3, PT, R30, 0x30, !P3 ;  /* 0x000000301e00780c */ /* 0x000fe40005f64270 */
[----:B0-----:R-:W-:Y:S02]  /*5f90*/  FMNMX.FTZ R38, R37, R6, !PT ;  /* 0x0000000625267209 */ /* 0x001fe40007810000 */
[----:B------:R-:W-:Y:S02]  /*5fa0*/  FSEL R3, R3, -INF , !P1 ;  /* 0xff80000003037808 */ /* 0x000fe40004800000 */
[----:B------:R-:W-:Y:S01]  /*5fb0*/  ISETP.NE.AND P1, PT, R60, RZ, PT ;  /* 0x000000ff3c00720c */ /* 0x000fe20003f25270 */
[----:B------:R-:W0:Y:S01]  /*5fc0*/  SHFL.BFLY PT, R39, R38, 0x1, 0x1f ;  /* 0x0c201f0026277f89 */ /* 0x000e2200000e0000 */
[----:B------:R-:W-:-:S02]  /*5fd0*/  FMNMX.FTZ R5, R3, R4, !PT ;  /* 0x0000000403057209 */ /* 0x000fc40007810000 */
[----:B------:R-:W-:Y:S02]  /*5fe0*/  ISETP.GT.AND P1, PT, R30, 0x28, !P1 ;  /* 0x000000281e00780c */ /* 0x000fe40004f24270 */
[----:B------:R-:W-:Y:S02]  /*5ff0*/  FMNMX.FTZ R5, R14, R5, !PT ;  /* 0x000000050e057209 */ /* 0x000fe40007810000 */
[----:B------:R-:W-:Y:S02]  /*6000*/  ISETP.LT.OR P1, PT, R29, 0x29, P1 ;  /* 0x000000291d00780c */ /* 0x000fe40000f21670 */
[----:B------:R-:W-:Y:S02]  /*6010*/  FMNMX.FTZ R5, R20, R5, !PT ;  /* 0x0000000514057209 */ /* 0x000fe40007810000 */
[----:B------:R-:W-:Y:S02]  /*6020*/  FSEL R12, R12, -INF , !P1 ;  /* 0xff8000000c0c7808 */ /* 0x000fe40004800000 */
[----:B------:R-:W-:-:S02]  /*6030*/  FMNMX.FTZ R36, R28, R5, !PT ;  /* 0x000000051c247209 */ /* 0x000fc40007810000 */
[----:B------:R-:W-:Y:S02]  /*6040*/  ISETP.LT.OR P2, PT, R29, 0x2a, P2 ;  /* 0x0000002a1d00780c */ /* 0x000fe40001741670 */
[----:B------:R-:W-:Y:S02]  /*6050*/  FMNMX.FTZ R5, R31, R36, !PT ;  /* 0x000000241f057209 */ /* 0x000fe40007810000 */
[----:B------:R-:W-:Y:S02]  /*6060*/  ISETP.GT.AND P4, PT, R30, 0x31, !P4 ;  /* 0x000000311e00780c */ /* 0x000fe40006784270 */
[----:B------:R-:W-:Y:S02]  /*6070*/  FMNMX.FTZ R36, R32, R5, !PT ;  /* 0x0000000520247209 */ /* 0x000fe40007810000 */
[----:B------:R-:W-:Y:S02]  /*6080*/  ISETP.GT.AND P5, PT, R30, 0x38, !P5 ;  /* 0x000000381e00780c */ /* 0x000fe40006fa4270 */
[----:B0-----:R-:W-:-:S02]  /*6090*/  FMNMX.FTZ R6, R38, R39, !PT ;  /* 0x0000002726067209 */ /* 0x001fc40007810000 */
[----:B------:R-:W-:Y:S02]  /*60a0*/  FMNMX.FTZ R5, R33, R36, !PT ;  /* 0x0000002421057209 */ /* 0x000fe40007810000 */
[C---:B------:R-:W-:Y:S01]  /*60b0*/  FSETP.NEU.FTZ.AND P1, PT, R6.reuse, -INF , PT ;  /* 0xff8000000600780b */ /* 0x040fe20003f3d000 */
[----:B------:R-:W-:Y:S01]  /*60c0*/  FMUL.FTZ R37, R6, UR10 ;  /* 0x0000000a06257c20 */ /* 0x000fe20008410000 */
[----:B------:R-:W-:Y:S02]  /*60d0*/  FMNMX.FTZ R36, R34, R5, !PT ;  /* 0x0000000522247209 */ /* 0x000fe40007810000 */
[----:B------:R-:W-:Y:S02]  /*60e0*/  ISETP.LT.OR P3, PT, R29, 0x31, P3 ;  /* 0x000000311d00780c */ /* 0x000fe40001f61670 */
[----:B------:R-:W-:Y:S02]  /*60f0*/  FMNMX.FTZ R5, R35, R36, !PT ;  /* 0x0000002423057209 */ /* 0x000fe40007810000 */
[----:B------:R-:W-:-:S02]  /*6100*/  FSEL R38, R37, RZ, P1 ;  /* 0x000000ff25267208 */ /* 0x000fc40000800000 */
[----:B------:R-:W-:Y:S02]  /*6110*/  ISETP.GT.AND P1, PT, R30, 0x39, !P6 ;  /* 0x000000391e00780c */ /* 0x000fe40007724270 */
[----:B------:R-:W-:Y:S01]  /*6120*/  FSEL R9, R9, -INF , !P2 ;  /* 0xff80000009097808 */ /* 0x000fe20005000000 */
[--C-:B------:R-:W-:Y:S01]  /*6130*/  FFMA.FTZ R36, R41, UR10, -R38.reuse ;  /* 0x0000000a29247c23 */ /* 0x100fe20008010826 */
[----:B------:R-:W-:Y:S01]  /*6140*/  FMNMX.FTZ R30, R12, R5, !PT ;  /* 0x000000050c1e7209 */ /* 0x000fe20007810000 */
[--C-:B------:R-:W-:Y:S01]  /*6150*/  FFMA.FTZ R37, R57, UR10, -R38.reuse ;  /* 0x0000000a39257c23 */ /* 0x100fe20008010826 */
[----:B------:R-:W-:Y:S01]  /*6160*/  ISETP.LT.OR P4, PT, R29, 0x32, P4 ;  /* 0x000000321d00780c */ /* 0x000fe20002781670 */
[--C-:B------:R-:W-:Y:S01]  /*6170*/  FFMA.FTZ R39, R55, UR10, -R38.reuse ;  /* 0x0000000a37277c23 */ /* 0x100fe20008010826 */
[----:B------:R-:W-:Y:S01]  /*6180*/  FSEL R11, R11, -INF , !P3 ;  /* 0xff8000000b0b7808 */ /* 0x000fe20005800000 */
[----:B------:R-:W-:Y:S01]  /*6190*/  MUFU.EX2 R36, R36 ;  /* 0x0000002400247308 */ /* 0x000fe20000000800 */
[----:B------:R-:W-:Y:S01]  /*61a0*/  FMNMX.FTZ R30, R9, R30, !PT ;  /* 0x0000001e091e7209 */ /* 0x000fe20007810000 */
[--C-:B------:R-:W-:Y:S01]  /*61b0*/  FFMA.FTZ R40, R59, UR10, -R38.reuse ;  /* 0x0000000a3b287c23 */ /* 0x100fe20008010826 */
[----:B------:R-:W-:Y:S01]  /*61c0*/  ISETP.LT.OR P5, PT, R29, 0x39, P5 ;  /* 0x000000391d00780c */ /* 0x000fe20002fa1670 */
[--C-:B------:R-:W-:Y:S01]  /*61d0*/  FFMA.FTZ R41, R61, UR10, -R38.reuse ;  /* 0x0000000a3d297c23 */ /* 0x100fe20008010826 */
[----:B------:R-:W-:Y:S01]  /*61e0*/  FSEL R10, R10, -INF , !P4 ;  /* 0xff8000000a0a7808 */ /* 0x000fe20006000000 */
[--C-:B------:R-:W-:Y:S01]  /*61f0*/  FFMA.FTZ R21, R21, UR10, -R38.reuse ;  /* 0x0000000a15157c23 */ /* 0x100fe20008010826 */
[----:B------:R-:W-:Y:S01]  /*6200*/  FMNMX.FTZ R5, R11, R30, !PT ;  /* 0x0000001e0b057209 */ /* 0x000fe20007810000 */
[----:B------:R-:W0:Y:S01]  /*6210*/  MUFU.EX2 R37, R37 ;  /* 0x0000002500257308 */ /* 0x000e220000000800 */
[----:B------:R-:W-:Y:S01]  /*6220*/  ISETP.LT.OR P1, PT, R29, 0x3a, P1 ;  /* 0x0000003a1d00780c */ /* 0x000fe20000f21670 */
[--C-:B------:R-:W-:Y:S01]  /*6230*/  FFMA.FTZ R29, R51, UR10, -R38.reuse ;  /* 0x0000000a331d7c23 */ /* 0x100fe20008010826 */
[----:B------:R-:W-:Y:S01]  /*6240*/  FSEL R25, R25, -INF , !P5 ;  /* 0xff80000019197808 */ /* 0x000fe20006800000 */
[--C-:B------:R-:W-:Y:S01]  /*6250*/  FFMA.FTZ R42, R63, UR10, -R38.reuse ;  /* 0x0000000a3f2a7c23 */ /* 0x100fe20008010826 */
[----:B------:R-:W-:Y:S01]  /*6260*/  FMNMX.FTZ R30, R10, R5, !PT ;  /* 0x000000050a1e7209 */ /* 0x000fe20007810000 */
[--C-:B------:R-:W-:Y:S01]  /*6270*/  FFMA.FTZ R43, R65, UR10, -R38.reuse ;  /* 0x0000000a412b7c23 */ /* 0x100fe20008010826 */
[----:B------:R-:W-:Y:S01]  /*6280*/  FSEL R15, R15, -INF , !P1 ;  /* 0xff8000000f0f7808 */ /* 0x000fe20004800000 */
[----:B------:R1:W-:Y:S01]  /*6290*/  MUFU.EX2 R154, R29 ;  /* 0x0000001d009a7308 */ /* 0x0003e20000000800 */
[----:B------:R-:W-:Y:S01]  /*62a0*/  FMNMX.FTZ R30, R25, R30, !PT ;  /* 0x0000001e191e7209 */ /* 0x000fe20007810000 */
[--C-:B------:R-:W-:Y:S01]  /*62b0*/  FFMA.FTZ R24, R24, UR10, -R38.reuse ;  /* 0x0000000a18187c23 */ /* 0x100fe20008010826 */
[--C-:B------:R-:W-:Y:S01]  /*62c0*/  FFMA.FTZ R44, R67, UR10, -R38.reuse ;  /* 0x0000000a432c7c23 */ /* 0x100fe20008010826 */
[--C-:B------:R-:W-:Y:S01]  /*62d0*/  FFMA.FTZ R45, R69, UR10, -R38.reuse ;  /* 0x0000000a452d7c23 */ /* 0x100fe20008010826 */
[----:B------:R-:W-:Y:S01]  /*62e0*/  FMNMX.FTZ R30, R15, R30, !PT ;  /* 0x0000001e0f1e7209 */ /* 0x000fe20007810000 */
[--C-:B------:R-:W-:Y:S01]  /*62f0*/  FFMA.FTZ R46, R71, UR10, -R38.reuse ;  /* 0x0000000a472e7c23 */ /* 0x100fe20008010826 */
[--C-:B------:R-:W-:Y:S01]  /*6300*/  FFMA.FTZ R27, R27, UR10, -R38.reuse ;  /* 0x0000000a1b1b7c23 */ /* 0x100fe20008010826 */
[----:B------:R-:W-:Y:S01]  /*6310*/  MUFU.EX2 R39, R39 ;  /* 0x0000002700277308 */ /* 0x000fe20000000800 */
[--C-:B------:R-:W-:Y:S01]  /*6320*/  FFMA.FTZ R26, R26, UR10, -R38.reuse ;  /* 0x0000000a1a1a7c23 */ /* 0x100fe20008010826 */
[----:B------:R-:W1:Y:S01]  /*6330*/  SHFL.BFLY PT, R5, R30, 0x2, 0x1f ;  /* 0x0c401f001e057f89 */ /* 0x000e6200000e0000 */
[----:B------:R-:W-:Y:S01]  /*6340*/  FFMA.FTZ R13, R13, UR10, -R38 ;  /* 0x0000000a0d0d7c23 */ /* 0x000fe20008010826 */
[----:B0-----:R-:W-:-:S04]  /*6350*/  F2FP.F16.F32.PACK_AB R152, R37, R36 ;  /* 0x000000242598723e */ /* 0x001fc800000000ff */
[----:B------:R-:W-:Y:S08]  /*6360*/  MUFU.EX2 R40, R40 ;  /* 0x0000002800287308 */ /* 0x000ff00000000800 */
[----:B------:R-:W0:Y:S08]  /*6370*/  MUFU.EX2 R41, R41 ;  /* 0x0000002900297308 */ /* 0x000e300000000800 */
[----:B------:R-:W-:Y:S01]  /*6380*/  MUFU.EX2 R42, R42 ;  /* 0x0000002a002a7308 */ /* 0x000fe20000000800 */
[----:B-1----:R-:W-:-:S05]  /*6390*/  FMNMX.FTZ R29, R30, R5, !PT ;  /* 0x000000051e1d7209 */ /* 0x002fca0007810000 */
[----:B------:R-:W1:Y:S02]  /*63a0*/  SHFL.BFLY PT, R30, R29, 0x1, 0x1f ;  /* 0x0c201f001d1e7f89 */ /* 0x000e6400000e0000 */
[----:B------:R-:W2:Y:S01]  /*63b0*/  MUFU.EX2 R43, R43 ;  /* 0x0000002b002b7308 */ /* 0x000ea20000000800 */
[----:B0-----:R-:W-:-:S07]  /*63c0*/  F2FP.F16.F32.PACK_AB R156, R41, R40 ;  /* 0x00000028299c723e */ /* 0x001fce00000000ff */
[----:B------:R-:W-:Y:S08]  /*63d0*/  MUFU.EX2 R47, R24 ;  /* 0x00000018002f7308 */ /* 0x000ff00000000800 */
[----:B------:R-:W-:Y:S01]  /*63e0*/  MUFU.EX2 R44, R44 ;  /* 0x0000002c002c7308 */ /* 0x000fe20000000800 */
[----:B--2---:R-:W-:Y:S02]  /*63f0*/  F2FP.F16.F32.PACK_AB R158, R43, R42 ;  /* 0x0000002a2b9e723e */ /* 0x004fe400000000ff */
[----:B-1----:R-:W-:-:S05]  /*6400*/  FMNMX.FTZ R5, R29, R30, !PT ;  /* 0x0000001e1d057209 */ /* 0x002fca0007810000 */
[----:B------:R-:W0:Y:S01]  /*6410*/  MUFU.EX2 R45, R45 ;  /* 0x0000002d002d7308 */ /* 0x000e220000000800 */
[C---:B------:R-:W-:Y:S01]  /*6420*/  FSETP.NEU.FTZ.AND P1, PT, R5.reuse, -INF , PT ;  /* 0xff8000000500780b */ /* 0x040fe20003f3d000 */
[----:B------:R-:W-:-:S06]  /*6430*/  FMUL.FTZ R29, R5, UR10 ;  /* 0x0000000a051d7c20 */ /* 0x000fcc0008410000 */
[----:B------:R1:W-:Y:S01]  /*6440*/  MUFU.EX2 R30, R21 ;  /* 0x00000015001e7308 */ /* 0x0003e20000000800 */
[----:B------:R-:W-:-:S05]  /*6450*/  FSEL R29, R29, RZ, P1 ;  /* 0x000000ff1d1d7208 */ /* 0x000fca0000800000 */
[--C-:B------:R-:W-:Y:S01]  /*6460*/  FFMA.FTZ R3, R3, UR10, -R29.reuse ;  /* 0x0000000a03037c23 */ /* 0x100fe2000801081d */
[--C-:B------:R-:W-:Y:S01]  /*6470*/  FFMA.FTZ R4, R4, UR10, -R29.reuse ;  /* 0x0000000a04047c23 */ /* 0x100fe2000801081d */
[--C-:B------:R-:W-:Y:S01]  /*6480*/  FFMA.FTZ R14, R14, UR10, -R29.reuse ;  /* 0x0000000a0e0e7c23 */ /* 0x100fe2000801081d */
[--C-:B------:R-:W-:Y:S01]  /*6490*/  FFMA.FTZ R20, R20, UR10, -R29.reuse ;  /* 0x0000000a14147c23 */ /* 0x100fe2000801081d */
[--C-:B------:R-:W-:Y:S01]  /*64a0*/  FFMA.FTZ R28, R28, UR10, -R29.reuse ;  /* 0x0000000a1c1c7c23 */ /* 0x100fe2000801081d */
[----:B------:R-:W-:Y:S01]  /*64b0*/  FFMA.FTZ R31, R31, UR10, -R29 ;  /* 0x0000000a1f1f7c23 */ /* 0x000fe2000801081d */
[----:B------:R-:W-:Y:S01]  /*64c0*/  MUFU.EX2 R3, R3 ;  /* 0x0000000300037308 */ /* 0x000fe20000000800 */
[----:B-1----:R-:W-:Y:S01]  /*64d0*/  FADD.FTZ R21, R36, R37 ;  /* 0x0000002524157221 */ /* 0x002fe20000010000 */
        /* <DEDUP_REMOVED lines=10> */
[----:B------:R-:W-:Y:S01]  /*6580*/  FFMA.FTZ R15, R15, UR10, -R29 ;  /* 0x0000000a0f0f7c23 */ /* 0x000fe2000801081d */
[----:B0-----:R-:W-:-:S03]  /*6590*/  F2FP.F16.F32.PACK_AB R160, R45, R44 ;  /* 0x0000002c2da0723e */ /* 0x001fc600000000ff */
[----:B------:R-:W0:Y:S08]  /*65a0*/  MUFU.EX2 R14, R14 ;  /* 0x0000000e000e7308 */ /* 0x000e300000000800 */
[----:B------:R2:W3:Y:S01]  /*65b0*/  MUFU.EX2 R155, R20 ;  /* 0x00000014009b7308 */ /* 0x0004e20000000800 */
[----:B-1----:R-:W-:-:S07]  /*65c0*/  F2FP.F16.F32.PACK_AB R153, R4, R3 ;  /* 0x000000030499723e */ /* 0x002fce00000000ff */
[----:B------:R-:W1:Y:S01]  /*65d0*/  MUFU.EX2 R28, R28 ;  /* 0x0000001c001c7308 */ /* 0x000e620000000800 */
[----:B--2---:R-:W-:Y:S01]  /*65e0*/  FADD.FTZ R20, R154, R21 ;  /* 0x000000159a147221 */ /* 0x004fe20000010000 */
[----:B------:R-:W-:Y:S01]  /*65f0*/  FADD.FTZ R21, R3, R4 ;  /* 0x0000000403157221 */ /* 0x000fe20000010000 */
[C---:B------:R-:W-:Y:S02]  /*6600*/  F2FP.F16.F32.PACK_AB R154, R39.reuse, R154 ;  /* 0x0000009a279a723e */ /* 0x040fe400000000ff */
[----:B------:R-:W-:Y:S01]  /*6610*/  FADD.FTZ R49, R39, R20 ;  /* 0x0000001427317221 */ /* 0x000fe20000010000 */
[----:B0-----:R-:W-:Y:S02]  /*6620*/  FADD.FTZ R20, R14, R21 ;  /* 0x000000150e147221 */ /* 0x001fe40000010000 */
[----:B------:R-:W0:Y:S01]  /*6630*/  MUFU.EX2 R31, R31 ;  /* 0x0000001f001f7308 */ /* 0x000e220000000800 */
[----:B------:R-:W-:Y:S01]  /*6640*/  FADD.FTZ R24, R40, R49 ;  /* 0x0000003128187221 */ /* 0x000fe20000010000 */
[C---:B---3--:R-:W-:Y:S01]  /*6650*/  FADD.FTZ R21, R155.reuse, R20 ;  /* 0x000000149b157221 */ /* 0x048fe20000010000 */
[----:B------:R-:W-:-:S02]  /*6660*/  F2FP.F16.F32.PACK_AB R155, R155, R14 ;  /* 0x0000000e9b9b723e */ /* 0x000fc400000000ff */
[----:B------:R-:W-:-:S03]  /*6670*/  FADD.FTZ R49, R41, R24 ;  /* 0x0000001829317221 */ /* 0x000fc60000010000 */
[----:B------:R-:W2:Y:S01]  /*6680*/  MUFU.EX2 R32, R32 ;  /* 0x0000002000207308 */ /* 0x000ea20000000800 */
[----:B-1----:R-:W-:Y:S01]  /*6690*/  FADD.FTZ R20, R28, R21 ;  /* 0x000000151c147221 */ /* 0x002fe20000010000 */
[----:B------:R-:W-:Y:S01]  /*66a0*/  FADD.FTZ R24, R42, R49 ;  /* 0x000000312a187221 */ /* 0x000fe20000010000 */
[----:B------:R1:W-:Y:S03]  /*66b0*/  STSM.16.M88.4 [R22+0x26800], R152 ;  /* 0x0268009816007844 */ /* 0x0003e60000000200 */
[----:B------:R-:W-:Y:S02]  /*66c0*/  FADD.FTZ R29, R43, R24 ;  /* 0x000000182b1d7221 */ /* 0x000fe40000010000 */
[----:B------:R-:W3:Y:S01]  /*66d0*/  MUFU.EX2 R33, R33 ;  /* 0x0000002100217308 */ /* 0x000ee20000000800 */
[C---:B0-----:R-:W-:Y:S01]  /*66e0*/  FADD.FTZ R21, R31.reuse, R20 ;  /* 0x000000141f157221 */ /* 0x041fe20000010000 */
[----:B------:R-:W-:Y:S01]  /*66f0*/  FADD.FTZ R36, R44, R29 ;  /* 0x0000001d2c247221 */ /* 0x000fe20000010000 */
[----:B------:R-:W-:-:S03]  /*6700*/  F2FP.F16.F32.PACK_AB R157, R31, R28 ;  /* 0x0000001c1f9d723e */ /* 0x000fc600000000ff */
[----:B------:R-:W-:Y:S02]  /*6710*/  FADD.FTZ R29, R45, R36 ;  /* 0x000000242d1d7221 */ /* 0x000fe40000010000 */
[----:B------:R-:W0:Y:S01]  /*6720*/  MUFU.EX2 R34, R34 ;  /* 0x0000002200227308 */ /* 0x000e220000000800 */
[----:B--2---:R-:W-:-:S07]  /*6730*/  FADD.FTZ R24, R32, R21 ;  /* 0x0000001520187221 */ /* 0x004fce0000010000 */
[----:B------:R-:W2:Y:S01]  /*6740*/  MUFU.EX2 R35, R35 ;  /* 0x0000002300237308 */ /* 0x000ea20000000800 */
[C---:B---3--:R-:W-:Y:S01]  /*6750*/  FADD.FTZ R21, R33.reuse, R24 ;  /* 0x0000001821157221 */ /* 0x048fe20000010000 */
[----:B------:R-:W-:-:S05]  /*6760*/  F2FP.F16.F32.PACK_AB R159, R33, R32 ;  /* 0x00000020219f723e */ /* 0x000fca00000000ff */
[----:B------:R1:W-:Y:S01]  /*6770*/  STSM.16.M88.4 [R23], R156 ;  /* 0x0000009c17007844 */ /* 0x0003e20000000200 */
[----:B------:R-:W3:Y:S01]  /*6780*/  MUFU.EX2 R46, R46 ;  /* 0x0000002e002e7308 */ /* 0x000ee20000000800 */
[----:B0-----:R-:W-:-:S07]  /*6790*/  FADD.FTZ R4, R34, R21 ;  /* 0x0000001522047221 */ /* 0x001fce0000010000 */
        /* <DEDUP_REMOVED lines=8> */
[C---:B--2---:R-:W-:Y:S01]  /*6820*/  F2FP.F16.F32.PACK_AB R162, R27.reuse, R46 ;  /* 0x0000002e1ba2723e */ /* 0x044fe200000000ff */
[----:B------:R-:W-:-:S06]  /*6830*/  FADD.FTZ R27, R27, R4 ;  /* 0x000000041b1b7221 */ /* 0x000fcc0000010000 */
[----:B------:R-:W-:Y:S01]  /*6840*/  MUFU.EX2 R11, R11 ;  /* 0x0000000b000b7308 */ /* 0x000fe20000000800 */
[C---:B---3--:R-:W-:Y:S01]  /*6850*/  FADD.FTZ R14, R9.reuse, R14 ;  /* 0x0000000e090e7221 */ /* 0x048fe20000010000 */
[----:B------:R-:W-:-:S05]  /*6860*/  F2FP.F16.F32.PACK_AB R163, R9, R12 ;  /* 0x0000000c09a3723e */ /* 0x000fca00000000ff */
[----:B------:R1:W-:Y:S01]  /*6870*/  STSM.16.M88.4 [R185], R160 ;  /* 0x000000a0b9007844 */ /* 0x0003e20000000200 */
[----:B------:R-:W2:Y:S01]  /*6880*/  MUFU.EX2 R10, R10 ;  /* 0x0000000a000a7308 */ /* 0x000ea20000000800 */
[----:B0-----:R-:W-:Y:S01]  /*6890*/  F2FP.F16.F32.PACK_AB R164, R47, R26 ;  /* 0x0000001a2fa4723e */ /* 0x001fe200000000ff */
[----:B------:R-:W-:-:S04]  /*68a0*/  FADD.FTZ R26, R26, R27 ;  /* 0x0000001b1a1a7221 */ /* 0x000fc80000010000 */
[----:B------:R-:W-:Y:S02]  /*68b0*/  FADD.FTZ R26, R47, R26 ;  /* 0x0000001a2f1a7221 */ /* 0x000fe40000010000 */
[----:B------:R-:W0:Y:S08]  /*68c0*/  MUFU.EX2 R13, R13 ;  /* 0x0000000d000d7308 */ /* 0x000e300000000800 */
[----:B------:R-:W-:Y:S01]  /*68d0*/  MUFU.EX2 R25, R25 ;  /* 0x0000001900197308 */ /* 0x000fe20000000800 */
[----:B--2---:R-:W-:Y:S01]  /*68e0*/  F2FP.F16.F32.PACK_AB R165, R10, R11 ;  /* 0x0000000b0aa5723e */ /* 0x004fe200000000ff */
[----:B------:R-:W-:-:S04]  /*68f0*/  FADD.FTZ R11, R11, R14 ;  /* 0x0000000e0b0b7221 */ /* 0x000fc80000010000 */
[----:B------:R-:W-:Y:S02]  /*6900*/  FADD.FTZ R10, R10, R11 ;  /* 0x0000000b0a0a7221 */ /* 0x000fe40000010000 */
[----:B------:R-:W2:Y:S01]  /*6910*/  MUFU.EX2 R20, R15 ;  /* 0x0000000f00147308 */ /* 0x000ea20000000800 */
[----:B0-----:R-:W-:Y:S01]  /*6920*/  F2FP.F16.F32.PACK_AB R166, R30, R13 ;  /* 0x0000000d1ea6723e */ /* 0x001fe200000000ff */
[----:B------:R-:W-:-:S04]  /*6930*/  FADD.FTZ R3, R13, R26 ;  /* 0x0000001a0d037221 */ /* 0x000fc80000010000 */
[----:B------:R-:W-:Y:S01]  /*6940*/  FADD.FTZ R3, R30, R3 ;  /* 0x000000031e037221 */ /* 0x000fe20000010000 */
[----:B--2---:R-:W-:Y:S01]  /*6950*/  F2FP.F16.F32.PACK_AB R167, R20, R25 ;  /* 0x0000001914a7723e */ /* 0x004fe200000000ff */
[----:B------:R-:W-:-:S04]  /*6960*/  FADD.FTZ R25, R25, R10 ;  /* 0x0000000a19197221 */ /* 0x000fc80000010000 */
[----:B------:R1:W-:Y:S01]  /*6970*/  STSM.16.M88.4 [R184], R164 ;  /* 0x000000a4b8007844 */ /* 0x0003e20000000200 */
[----:B------:R-:W-:Y:S01]  /*6980*/  FADD.FTZ R4, R20, R25 ;  /* 0x0000001914047221 */ /* 0x000fe20000010000 */
[----:B------:R-:W-:Y:S06]  /*6990*/  @!P0 BRA `(.L_x_2261) ;  /* 0x0000000000048947 */ /* 0x000fec0003800000 */
[----:B------:R-:W-:Y:S01]  /*69a0*/  BPT.TRAP 0x1 ;  /* 0x000000040000795c */ /* 0x000fe20000300000 */
.L_x_2261:
[----:B------:R0:W2:Y:S01]  /*69b0*/  SYNCS.PHASECHK.TRANS64.TRYWAIT P1, [R7+URZ+0x28c50], R8 ;  /* 0x028c5008070075a7 */ /* 0x0000a2000802017f */
[----:B------:R-:W-:Y:S05]  /*69c0*/  @!P0 BRA `(.L_x_2262) ;  /* 0x0000000000048947 */ /* 0x000fea0003800000 */
[----:B------:R-:W-:Y:S01]  /*69d0*/  BPT.TRAP 0x1 ;  /* 0x000000040000795c */ /* 0x000fe20000300000 */
.L_x_2262:
[----:B--2---:R-:W-:Y:S05]  /*69e0*/  @P1 BRA `(.L_x_2263) ;  /* 0x0000000000081947 */ /* 0x004fea0003800000 */
[----:B------:R-:W2:Y:S02]  /*69f0*/  SYNCS.PHASECHK.TRANS64.TRYWAIT P1, [R7+URZ+0x28c50], R8 ;  /* 0x028c5008070075a7 */ /* 0x000ea4000802017f */
[----:B--2---:R-:W-:Y:S05]  /*6a00*/  @!P1 BRA `(.L_x_2264) ;  /* 0x00000134004c9947 */ /* 0x004fea0003800000 */
.L_x_2263:
        /* <DEDUP_REMOVED lines=34> */
.L_x_2265:
[----:B------:R-:W-:Y:S01]  /*6c30*/  R2UR UR6, R7 ;  /* 0x00000000070672ca */ /* 0x000fe200000e0000 */
[----:B------:R-:W-:Y:S01]  /*6c40*/  UISETP.NE.AND UP1, UPT, UR52, URZ, UPT ;  /* 0x0000003f3400728c */ /* 0x000fe2000bf25270 */
[----:B------:R-:W-:Y:S01]  /*6c50*/  R2UR UR26, R168 ;  /* 0x00000000a81a72ca */ /* 0x000fe200000e0000 */
[----:B------:R-:W-:-:S06]  /*6c60*/  UISETP.NE.AND UP0, UPT, UR51, URZ, UPT ;  /* 0x0000003f3300728c */ /* 0x000fcc000bf05270 */
[----:B------:R-:W-:-:S03]  /*6c70*/  PLOP3.LUT P1, PT, PT, PT, UP0, 0x40, 0x0 ;  /* 0x000000000000781c */ /* 0x000fc60003f2e808 */
[----:B------:R-:W-:Y:S01]  /*6c80*/  @UP1 ULDC UR15, c[0x0][0x450] ;  /* 0x00011400000f1ab9 */ /* 0x000fe20000000800 */
[----:B------:R-:W-:Y:S02]  /*6c90*/  UIADD3 UR6, UR6, 0x28c60, URZ ;  /* 0x00028c6006067890 */ /* 0x000fe4000fffe03f */
[----:B------:R-:W-:Y:S02]  /*6ca0*/  UIADD3 UR26, UR26, -0x2, URZ ;  /* 0xfffffffe1a1a7890 */ /* 0x000fe4000fffe03f */
[----:B------:R-:W-:-:S03]  /*6cb0*/  UPRMT UR14, UR40, 0x654, UR6 ;  /* 0x00000654280e7896 */ /* 0x000fc60008000006 */
[----:B------:R-:W-:Y:S02]  /*6cc0*/  @UP1 ULDC UR6, c[0x0][0x44c] ;  /* 0x0001130000061ab9 */ /* 0x000fe40000000800 */
[----:B------:R-:W-:-:S04]  /*6cd0*/  UIMAD.WIDE.U32 UR6, UR45, UR6, URZ ;  /* 0x000000062d0672a5 */ /* 0x000fc8000f8e003f */
[----:B------:R-:W-:Y:S01]  /*6ce0*/  SYNCS.ARRIVE.TRANS64.RED.A1T0 RZ, [UR14], RZ ;  /* 0x000000ffffff79a7 */ /* 0x000fe2000810040e */
[----:B------:R-:W-:Y:S01]  /*6cf0*/  UMOV UR14, UR45 ;  /* 0x0000002d000e7c82 */ /* 0x000fe20008000000 */
[----:B------:R-:W-:-:S04]  /*6d00*/  @UP1 USHF.R.U32.HI UR14, URZ, UR15, UR7 ;  /* 0x0000000f3f0e1299 */ /* 0x000fc80008011607 */
[----:B------:R-:W-:-:S04]  /*6d10*/  UIADD3 UR6, UR14, UR48, -UR50 ;  /* 0x000000300e067290 */ /* 0x000fc8000fffe832 */
[----:B------:R-:W-:Y:S01]  /*6d20*/  UIADD3 UR11, UR6, UR11, URZ ;  /* 0x0000000b060b7290 */ /* 0x000fe2000fffe03f */
[----:B------:R-:W-:Y:S11]  /*6d30*/  @P1 BRA `(.L_x_2266) ;  /* 0x00000000004c1947 */ /* 0x000ff60003800000 */
[----:B------:R-:W-:Y:S01]  /*6d40*/  ISETP.LT.AND P1, PT, RZ, UR6, PT ;  /* 0x00000006ff007c0c */ /* 0x000fe2000bf21270 */
[----:B------:R-:W-:-:S12]  /*6d50*/  UIADD3 UR18, UR6, -0x1, URZ ;  /* 0xffffffff06127890 */ /* 0x000fd8000fffe03f */
[----:B------:R-:W-:Y:S05]  /*6d60*/  @P1 BRA `(.L_x_2267) ;  /* 0x0000000000201947 */ /* 0x000fea0003800000 */
[----:B------:R-:W-:Y:S01]  /*6d70*/  ULDC UR19, c[0x0][0x9e4] ;  /* 0x0002790000137ab9 */ /* 0x000fe20000000800 */
[----:B------:R-:W-:Y:S02]  /*6d80*/  UIADD3 UR18, -UR6, URZ, URZ ;  /* 0x0000003f06127290 */ /* 0x000fe4000fffe13f */
[----:B------:R-:W-:-:S11]  /*6d90*/  UISETP.NE.AND UP0, UPT, UR19, 0x1, UPT ;  /* 0x000000011300788c */ /* 0x000fd6000bf05270 */
[----:B------:R-:W-:Y:S02]  /*6da0*/  @UP0 ULDC.64 UR6, c[0x0][0x9e8] ;  /* 0x00027a0000060ab9 */ /* 0x000fe40000000a00 */
[----:B------:R-:W-:-:S04]  /*6db0*/  UIMAD.WIDE.U32 UR14, UR18, UR6, URZ ;  /* 0x00000006120e72a5 */ /* 0x000fc8000f8e003f */
[----:B------:R-:W-:-:S04]  /*6dc0*/  @UP0 USHF.R.U32.HI UR18, URZ, UR7, UR15 ;  /* 0x000000073f120299 */ /* 0x000fc8000801160f */
[----:B------:R-:W-:Y:S01]  /*6dd0*/  ULOP3.LUT UR18, URZ, UR18, URZ, 0x33, !UPT ;  /* 0x000000123f127292 */ /* 0x000fe2000f8e333f */
[----:B------:R-:W-:Y:S11]  /*6de0*/  BRA `(.L_x_2268) ;  /* 0x0000000000147947 */ /* 0x000ff60003800000 */
.L_x_2267:
[----:B------:R-:W-:Y:S02]  /*6df0*/  ULDC UR19, c[0x0][0x9e4] ;  /* 0x0002790000137ab9 */ /* 0x000fe40000000800 */
[----:B------:R-:W-:-:S11]  /*6e00*/  UISETP.NE.AND UP0, UPT, UR19, 0x1, UPT ;  /* 0x000000011300788c */ /* 0x000fd6000bf05270 */
[----:B------:R-:W-:Y:S02]  /*6e10*/  @UP0 ULDC.64 UR6, c[0x0][0x9e8] ;  /* 0x00027a0000060ab9 */ /* 0x000fe40000000a00 */
[----:B------:R-:W-:-:S04]  /*6e20*/  UIMAD.WIDE.U32 UR14, UR18, UR6, URZ ;  /* 0x00000006120e72a5 */ /* 0x000fc8000f8e003f */
[----:B------:R-:W-:-:S12]  /*6e30*/  @UP0 USHF.R.U32.HI UR18, URZ, UR7, UR15 ;  /* 0x000000073f120299 */ /* 0x000fd8000801160f */
.L_x_2268:
[----:B------:R-:W-:-:S04]  /*6e40*/  UIMAD UR18, UR18, UR19, UR19 ;  /* 0x00000013121272a4 */ /* 0x000fc8000f8e0213 */
[----:B------:R-:W-:-:S04]  /*6e50*/  UISETP.LT.AND UP0, UPT, UR11, UR18, UPT ;  /* 0x000000120b00728c */ /* 0x000fc8000bf01270 */
[----:B------:R-:W-:-:S12]  /*6e60*/  USEL UR11, UR11, UR18, UP0 ;  /* 0x000000120b0b7287 */ /* 0x000fd80008000000 */
.L_x_2266:
[----:B------:R-:W-:-:S04]  /*6e70*/  USHF.R.S32.HI UR6, URZ, 0x1f, UR11 ;  /* 0x0000001f3f067899 */ /* 0x000fc8000801140b */
[----:B------:R-:W-:-:S04]  /*6e80*/  ULEA.HI UR6, UR6, UR11, URZ, 0x6 ;  /* 0x0000000b06067291 */ /* 0x000fc8000f8f303f */
[----:B------:R-:W-:-:S04]  /*6e90*/  USHF.R.S32.HI UR6, URZ, 0x6, UR6 ;  /* 0x000000063f067899 */ /* 0x000fc80008011406 */
[----:B------:R-:W-:-:S04]  /*6ea0*/  UISETP.LT.AND UP0, UPT, UR47, UR6, UPT ;  /* 0x000000062f00728c */ /* 0x000fc8000bf01270 */
[----:B------:R-:W-:-:S04]  /*6eb0*/  USEL UR20, UR47, UR6, !UP0 ;  /* 0x000000062f147287 */ /* 0x000fc8000c000000 */
[----:B------:R-:W-:-:S06]  /*6ec0*/  UISETP.GE.AND UP0, UPT, UR26, UR20, UPT ;  /* 0x000000141a00728c */ /* 0x000fcc000bf06270 */
[----:B------:R-:W-:-:S13]  /*6ed0*/  PLOP3.LUT P1, PT, PT, PT, UP0, 0x80, 0x0 ;  /* 0x000000000000781c */ /* 0x000fda0003f2f008 */
        /* <DEDUP_REMOVED lines=8> */
[----:B------:R-:W-:-:S05]  /*6f60*/  ULDC UR24, c[0x0][0x9e0] ;  /* 0x0002780000187ab9 */ /* 0x000fca0000000800 */
.L_x_2288:
[----:B------:R-:W-:-:S04]  /*6f70*/  UIADD3 UR38, UR28, 0x1, URZ ;  /* 0x000000011c267890 */ /* 0x000fc8000fffe03f */
[----:B------:R-:W-:-:S04]  /*6f80*/  UISETP.NE.AND UP0, UPT, UR38, 0x2, UPT ;  /* 0x000000022600788c */ /* 0x000fc8000bf05270 */
[----:B------:R-:W-:Y:S02]  /*6f90*/  USEL UR6, URZ, 0x1, UP0 ;  /* 0x000000013f067887 */ /* 0x000fe40008000000 */
[----:B------:R-:W-:Y:S02]  /*6fa0*/  USEL UR38, UR38, URZ, UP0 ;  /* 0x0000003f26267287 */ /* 0x000fe40008000000 */
[----:B------:R-:W-:Y:S01]  /*6fb0*/  ULOP3.LUT UR37, UR37, UR6, URZ, 0x3c, !UPT ;  /* 0x0000000625257292 */ /* 0x000fe2000f8e3c3f */
[----:B-1----:R-:W-:Y:S11]  /*6fc0*/  @!P0 BRA `(.L_x_2270) ;  /* 0x0000000000048947 */ /* 0x002ff60003800000 */
[----:B------:R-:W-:Y:S01]  /*6fd0*/  BPT.TRAP 0x1 ;  /* 0x000000040000795c */ /* 0x000fe20000300000 */
.L_x_2270:
[----:B------:R-:W-:Y:S01]  /*6fe0*/  ULEA UR25, UR38, UR41, 0x3 ;  /* 0x0000002926197291 */ /* 0x000fe2000f8e183f */
[----:B0-2---:R-:W-:-:S05]  /*6ff0*/  IMAD.U32 R7, RZ, RZ, UR37 ;  /* 0x00000025ff077e24 */ /* 0x005fca000f8e00ff */
[----:B------:R-:W-:-:S04]  /*7000*/  SHF.L.U32 R7, R7, 0x1f, RZ ;  /* 0x0000001f07077819 */ /* 0x000fc800000006ff */
[----:B------:R0:W2:Y:S01]  /*7010*/  SYNCS.PHASECHK.TRANS64.TRYWAIT P1, [UR25+0x28c30], R7 ;  /* 0x028c3007ff0075a7 */ /* 0x0000a20008020159 */
[----:B------:R-:W-:Y:S05]  /*7020*/  @!P0 BRA `(.L_x_2271) ;  /* 0x0000000000048947 */ /* 0x000fea0003800000 */
[----:B------:R-:W-:Y:S01]  /*7030*/  BPT.TRAP 0x1 ;  /* 0x000000040000795c */ /* 0x000fe20000300000 */
.L_x_2271:
[----:B--2---:R-:W-:Y:S05]  /*7040*/  @P1 BRA `(.L_x_2272) ;  /* 0x0000000000081947 */ /* 0x004fea0003800000 */
[----:B------:R-:W2:Y:S02]  /*7050*/  SYNCS.PHASECHK.TRANS64.TRYWAIT P1, [UR25+0x28c30], R7 ;  /* 0x028c3007ff0075a7 */ /* 0x000ea40008020159 */
[----:B--2---:R-:W-:Y:S05]  /*7060*/  @!P1 BRA `(.L_x_2273) ;  /* 0x0000012c00c89947 */ /* 0x004fea0003800000 */
.L_x_2272:
[----:B------:R-:W-:Y:S01]  /*7070*/  R2UR UR18, R0 ;  /* 0x00000000001272ca */ /* 0x000fe200000e0000 */
[----:B-1----:R-:W-:Y:S01]  /*7080*/  WARPGROUP.ARRIVE ;  /* 0x00000000000079c5 */ /* 0x002fe20000000000 */
[----:B------:R-:W-:Y:S01]  /*7090*/  UMOV UR19, 0x40000040 ;  /* 0x4000004000137882 */ /* 0x000fe20000000000 */
[----:B------:R-:W-:Y:S01]  /*70a0*/  UMOV UR7, 0x40000040 ;  /* 0x4000004000077882 */ /* 0x000fe20000000000 */
[----:B------:R-:W-:Y:S01]  /*70b0*/  UMOV UR11, 0x40000040 ;  /* 0x40000040000b7882 */ /* 0x000fe20000000000 */
[----:B------:R-:W-:-:S08]  /*70c0*/  UMOV UR15, 0x40000040 ;  /* 0x40000040000f7882 */ /* 0x000fd00000000000 */
[----:B------:R-:W-:-:S04]  /*70d0*/  ULEA UR18, UR38, UR18, 0x9 ;  /* 0x0000001226127291 */ /* 0x000fc8000f8e483f */
[----:B------:R-:W-:Y:S02]  /*70e0*/  UIADD3 UR6, UR18, 0x2, URZ ;  /* 0x0000000212067890 */ /* 0x000fe4000fffe03f */
[----:B------:R-:W-:Y:S02]  /*70f0*/  UIADD3 UR10, UR18, 0x4, URZ ;  /* 0x00000004120a7890 */ /* 0x000fe4000fffe03f */
[----:B------:R-:W-:Y:S02]  /*7100*/  UIADD3 UR14, UR18, 0x6, URZ ;  /* 0x00000006120e7890 */ /* 0x000fe4000fffe03f */
        /* <DEDUP_REMOVED lines=13> */
.L_x_2274:
[----:B------:R-:W-:Y:S01]  /*71e0*/  UISETP.NE.AND UP1, UPT, UR52, URZ, UPT ;  /* 0x0000003f3400728c */ /* 0x000fe2000bf25270 */
[----:B------:R-:W-:Y:S02]  /*71f0*/  VIADD R227, R186, UR45 ;  /* 0x0000002dbae37c36 */ /* 0x000fe40008000000 */
[----:B------:R-:W-:Y:S01]  /*7200*/  FMUL.FTZ R13, R153, UR23 ;  /* 0x00000017990d7c20 */ /* 0x000fe20008410000 */
[----:B------:R-:W-:Y:S01]  /*7210*/  FMUL.FTZ R153, R163, UR23 ;  /* 0x00000017a3997c20 */ /* 0x000fe20008410000 */
[----:B------:R-:W-:Y:S01]  /*7220*/  FMUL.FTZ R163, R174, UR23 ;  /* 0x00000017aea37c20 */ /* 0x000fe20008410000 */
[----:B------:R-:W-:Y:S01]  /*7230*/  USHF.L.U32 UR7, UR26, 0x6, URZ ;  /* 0x000000061a077899 */ /* 0x000fe2000800063f */
[----:B------:R-:W-:Y:S01]  /*7240*/  PLOP3.LUT P1, PT, PT, PT, UP1, 0x80, 0x0 ;  /* 0x000000000000781c */ /* 0x000fe20003f2f018 */
[----:B------:R-:W-:Y:S01]  /*7250*/  FMUL.FTZ R174, R180, UR23 ;  /* 0x00000017b4ae7c20 */ /* 0x000fe20008410000 */
[----:B------:R-:W-:Y:S01]  /*7260*/  PLOP3.LUT P2, PT, PT, PT, UP1, 0x80, 0x0 ;  /* 0x000000000000781c */ /* 0x000fe20003f4f018 */
[----:B------:R-:W-:Y:S01]  /*7270*/  FMUL.FTZ R12, R152, UR23 ;  /* 0x00000017980c7c20 */ /* 0x000fe20008410000 */
[----:B------:R-:W-:Y:S01]  /*7280*/  FMUL.FTZ R5, R154, UR23 ;  /* 0x000000179a057c20 */ /* 0x000fe20008410000 */
[----:B------:R-:W-:Y:S01]  /*7290*/  @UP1 ULDC UR6, c[0x0][0x44c] ;  /* 0x0001130000061ab9 */ /* 0x000fe20000000800 */
[----:B------:R-:W-:Y:S01]  /*72a0*/  FMUL.FTZ R20, R156, UR23 ;  /* 0x000000179c147c20 */ /* 0x000fe20008410000 */
[----:B------:R-:W-:Y:S01]  /*72b0*/  UISETP.NE.AND UP0, UPT, UR51, URZ, UPT ;  /* 0x0000003f3300728c */ /* 0x000fe2000bf05270 */
[----:B--2---:R-:W-:Y:S01]  /*72c0*/  FMUL.FTZ R6, R155, UR23 ;  /* 0x000000179b067c20 */ /* 0x004fe20008410000 */
[----:B------:R-:W-:Y:S01]  /*72d0*/  FMUL.FTZ R21, R157, UR23 ;  /* 0x000000179d157c20 */ /* 0x000fe20008410000 */
[----:B------:R-:W-:Y:S01]  /*72e0*/  FMUL.FTZ R14, R158, UR23 ;  /* 0x000000179e0e7c20 */ /* 0x000fe20008410000 */
[----:B------:R-:W-:Y:S01]  /*72f0*/  FMUL.FTZ R154, R160, UR23 ;  /* 0x00000017a09a7c20 */ /* 0x000fe20008410000 */
[----:B------:R-:W-:Y:S01]  /*7300*/  FMUL.FTZ R152, R162, UR23 ;  /* 0x00000017a2987c20 */ /* 0x000fe20008410000 */
[----:B------:R-:W-:Y:S01]  /*7310*/  @P1 IMAD.HI.U32 R8, R227, UR6, RZ ;  /* 0x00000006e3081c27 */ /* 0x000fe2000f8e00ff */
[----:B------:R-:W-:-:S03]  /*7320*/  @UP1 ULDC UR6, c[0x0][0x450] ;  /* 0x0001140000061ab9 */ /* 0x000fc60000000800 */
[----:B------:R-:W-:Y:S01]  /*7330*/  FMUL.FTZ R156, R167, UR23 ;  /* 0x00000017a79c7c20 */ /* 0x000fe20008410000 */
[----:B------:R-:W-:Y:S01]  /*7340*/  FMUL.FTZ R15, R159, UR23 ;  /* 0x000000179f0f7c20 */ /* 0x000fe20008410000 */
[----:B------:R-:W-:Y:S01]  /*7350*/  FMUL.FTZ R155, R161, UR23 ;  /* 0x00000017a19b7c20 */ /* 0x000fe20008410000 */
[----:B------:R-:W-:Y:S01]  /*7360*/  @P2 SHF.R.U32.HI R227, RZ, UR6, R8 ;  /* 0x00000006ffe32c19 */ /* 0x000fe20008011608 */
[----:B------:R-:W-:Y:S01]  /*7370*/  UIADD3 UR6, UR25, 0x28c40, URZ ;  /* 0x00028c4019067890 */ /* 0x000fe2000fffe03f */
[----:B------:R-:W-:Y:S01]  /*7380*/  FMUL.FTZ R158, R164, UR23 ;  /* 0x00000017a49e7c20 */ /* 0x000fe20008410000 */
[----:B------:R-:W-:Y:S01]  /*7390*/  FMUL.FTZ R160, R165, UR23 ;  /* 0x00000017a5a07c20 */ /* 0x000fe20008410000 */
[----:B------:R-:W-:Y:S01]  /*73a0*/  FMUL.FTZ R157, R166, UR23 ;  /* 0x00000017a69d7c20 */ /* 0x000fe20008410000 */
[----:B------:R-:W1:Y:S01]  /*73b0*/  SHFL.IDX PT, R180, R227, RZ, 0x1c1f ;  /* 0x001c1fffe3b47589 */ /* 0x000e6200000e0000 */
[----:B------:R-:W-:Y:S01]  /*73c0*/  FMUL.FTZ R162, R168, UR23 ;  /* 0x00000017a8a27c20 */ /* 0x000fe20008410000 */
[----:B------:R-:W-:Y:S01]  /*73d0*/  FMUL.FTZ R167, R178, UR23 ;  /* 0x00000017b2a77c20 */ /* 0x000fe20008410000 */
[----:B------:R-:W-:Y:S01]  /*73e0*/  UPRMT UR6, UR40, 0x654, UR6 ;  /* 0x0000065428067896 */ /* 0x000fe20008000006 */
[----:B------:R-:W-:Y:S01]  /*73f0*/  FMUL.FTZ R164, R169, UR23 ;  /* 0x00000017a9a47c20 */ /* 0x000fe20008410000 */
[----:B------:R-:W-:Y:S01]  /*7400*/  FMUL.FTZ R159, R170, UR23 ;  /* 0x00000017aa9f7c20 */ /* 0x000fe20008410000 */
[----:B------:R-:W-:Y:S01]  /*7410*/  FMUL.FTZ R161, R171, UR23 ;  /* 0x00000017aba17c20 */ /* 0x000fe20008410000 */
[----:B------:R-:W-:Y:S01]  /*7420*/  FMUL.FTZ R166, R172, UR23 ;  /* 0x00000017aca67c20 */ /* 0x000fe20008410000 */
[----:B------:R-:W-:Y:S01]  /*7430*/  FMUL.FTZ R168, R173, UR23 ;  /* 0x00000017ada87c20 */ /* 0x000fe20008410000 */
[----:B------:R-:W-:Y:S01]  /*7440*/  FMUL.FTZ R165, R175, UR23 ;  /* 0x00000017afa57c20 */ /* 0x000fe20008410000 */
[----:B------:R-:W-:-:S02]  /*7450*/  IMAD.U32 R178, RZ, RZ, UR7 ;  /* 0x00000007ffb27e24 */ /* 0x000fc4000f8e00ff */
[----:B------:R-:W-:Y:S01]  /*7460*/  FMUL.FTZ R170, R176, UR23 ;  /* 0x00000017b0aa7c20 */ /* 0x000fe20008410000 */
[----:B------:R-:W-:Y:S01]  /*7470*/  FMUL.FTZ R172, R177, UR23 ;  /* 0x00000017b1ac7c20 */ /* 0x000fe20008410000 */
[----:B------:R-:W-:Y:S01]  /*7480*/  FMUL.FTZ R169, R179, UR23 ;  /* 0x00000017b3a97c20 */ /* 0x000fe20008410000 */
[----:B------:R-:W-:Y:S01]  /*7490*/  FMUL.FTZ R175, R181, UR23 ;  /* 0x00000017b5af7c20 */ /* 0x000fe20008410000 */
[----:B------:R-:W-:Y:S01]  /*74a0*/  FMUL.FTZ R171, R182, UR23 ;  /* 0x00000017b6ab7c20 */ /* 0x000fe20008410000 */
[----:B------:R-:W-:Y:S01]  /*74b0*/  FMUL.FTZ R173, R183, UR23 ;  /* 0x00000017b7ad7c20 */ /* 0x000fe20008410000 */
[----:B------:R-:W-:Y:S01]  /*74c0*/  IMAD.U32 R8, RZ, RZ, UR50 ;  /* 0x00000032ff087e24 */ /* 0x000fe2000f8e00ff */
[----:B------:R-:W-:Y:S01]  /*74d0*/  PLOP3.LUT P1, PT, PT, PT, UP0, 0x40, 0x0 ;  /* 0x000000000000781c */ /* 0x000fe20003f2e808 */
[----:B------:R-:W2:Y:S01]  /*74e0*/  MUFU.TANH R12, R12 ;  /* 0x0000000c000c7308 */ /* 0x000ea20000002400 */
[----:B------:R-:W-:Y:S01]  /*74f0*/  IADD3 R178, -R2, 0x1, -R178 ;  /* 0x0000000102b27810 */ /* 0x000fe20007ffe9b2 */
[----:B------:R-:W-:Y:S01]  /*7500*/  SYNCS.ARRIVE.TRANS64.RED.A1T0 RZ, [UR6], RZ ;  /* 0x000000ffffff79a7 */ /* 0x000fe20008100406 */
[----:B------:R-:W-:-:S02]  /*7510*/  ULOP3.LUT UR6, URZ, UR22, URZ, 0x33, !UPT ;  /* 0x000000163f067292 */ /* 0x000fc4000f8e333f */
[----:B------:R-:W-:-:S03]  /*7520*/  IADD3 R178, -R8, UR48, R178 ;  /* 0x0000003008b27c10 */ /* 0x000fc6000fffe1b2 */
[----:B------:R-:W3:Y:S02]  /*7530*/  MUFU.TANH R13, R13 ;  /* 0x0000000d000d7308 */ /* 0x000ee40000002400 */
[C---:B------:R-:W-:Y:S02]  /*7540*/  VIADD R179, R178.reuse, UR24 ;  /* 0x00000018b2b37c36 */ /* 0x040fe40008000000 */
[----:B------:R-:W-:Y:S02]  /*7550*/  VIADD R178, R178, UR6 ;  /* 0x00000006b2b27c36 */ /* 0x000fe40008000000 */
[----:B-1----:R-:W-:Y:S02]  /*7560*/  IMAD.IADD R177, R179, 0x1, R180 ;  /* 0x00000001b3b17824 */ /* 0x002fe400078e02b4 */
[----:B------:R-:W1:Y:S01]  /*7570*/  MUFU.TANH R5, R5 ;  /* 0x0000000500057308 */ /* 0x000e620000002400 */
[----:B------:R-:W-:-:S07]  /*7580*/  IMAD.IADD R176, R180, 0x1, R178 ;  /* 0x00000001b4b07824 */ /* 0x000fce00078e02b2 */
        /* <DEDUP_REMOVED lines=28> */
[----:B------:R-:W0:Y:S01]  /*7750*/  MUFU.TANH R173, R173 ;  /* 0x000000ad00ad7308 */ /* 0x000e220000002400 */
[----:B-1234-:R-:W-:Y:S05]  /*7760*/  @P1 BRA `(.L_x_2275) ;  /* 0x00000000005c1947 */ /* 0x01efea0003800000 */
[----:B------:R-:W-:Y:S01]  /*7770*/  IMAD.U32 R8, RZ, RZ, UR50 ;  /* 0x00000032ff087e24 */ /* 0x000fe2000f8e00ff */
[----:B------:R-:W-:Y:S04]  /*7780*/  BSSY B0, `(.L_x_2276) ;  /* 0x0000011000007945 */ /* 0x000fe80003800000 */
[----:B------:R-:W-:-:S04]  /*7790*/  IADD3 R180, -R8, UR48, R180 ;  /* 0x0000003008b47c10 */ /* 0x000fc8000fffe1b4 */
        /* <DEDUP_REMOVED lines=10> */
.L_x_2277:
[----:B------:R-:W-:-:S05]  /*7840*/  IMAD.U32 R181, RZ, RZ, UR21 ;  /* 0x00000015ffb57e24 */ /* 0x000fca000f8e00ff */
[----:B------:R-:W-:-:S13]  /*7850*/  ISETP.NE.AND P1, PT, R181, 0x1, PT ;  /* 0x00000001b500780c */ /* 0x000fda0003f25270 */
[----:B------:R-:W1:Y:S02]  /*7860*/  @P1 LDC.64 R8, c[0x0][0x9e8] ;  /* 0x00027a00ff081b82 */ /* 0x000e640000000a00 */
[----:B-1----:R-:W-:-:S05]  /*7870*/  @P1 IMAD.HI.U32 R8, R180, R8, RZ ;  /* 0x00000008b4081227 */ /* 0x002fca00078e00ff */
[----:B------:R-:W-:-:S07]  /*7880*/  @P1 SHF.R.U32.HI R180, RZ, R9, R8 ;  /* 0x00000009ffb41219 */ /* 0x000fce0000011608 */
.L_x_2278:
[----:B------:R-:W-:Y:S05]  /*7890*/  BSYNC B0 ;  /* 0x0000000000007941 */ /* 0x000fea0003800000 */
.L_x_2276:
[----:B------:R-:W-:-:S04]  /*78a0*/  IMAD R180, R180, R181, -UR7 ;  /* 0x80000007b4b47e24 */ /* 0x000fc8000f8e02b5 */
[----:B------:R-:W-:-:S05]  /*78b0*/  IMAD.IADD R180, R180, 0x1, -R2 ;  /* 0x00000001b4b47824 */ /* 0x000fca00078e0a02 */
[----:B------:R-:W-:Y:S02]  /*78c0*/  VIMNMX R176, R176, R180, !PT ;  /* 0x000000b4b0b07248 */ /* 0x000fe40007fe0100 */
[----:B------:R-:W-:-:S07]  /*78d0*/  VIADDMNMX R177, R180, R181, R177, PT ;  /* 0x000000b5b4b17246 */ /* 0x000fce00038001b1 */
.L_x_2275:
[----:B------:R-:W-:Y:S01]  /*78e0*/  UISETP.GT.AND UP0, UPT, UR26, -0x1, UPT ;  /* 0xffffffff1a00788c */ /* 0x000fe2000bf04270 */
[----:B------:R-:W1:Y:S01]  /*78f0*/  SHFL.IDX PT, R8, R227, 0x1, 0x1c1f ;  /* 0x003c1f00e3087f89 */ /* 0x000e6200000e0000 */
[----:B------:R-:W-:-:S04]  /*7900*/  UISETP.NE.AND UP1, UPT, UR51, URZ, UPT ;  /* 0x0000003f3300728c */ /* 0x000fc8000bf25270 */
[----:B------:R-:W-:-:S04]  /*7910*/  PLOP3.LUT P1, PT, PT, PT, UP0, 0x80, 0x0 ;  /* 0x000000000000781c */ /* 0x000fc80003f2f008 */
[C---:B------:R-:W-:Y:S02]  /*7920*/  ISETP.GT.AND P4, PT, R176.reuse, 0x1, P1 ;  /* 0x00000001b000780c */ /* 0x040fe40000f84270 */
[C---:B------:R-:W-:Y:S02]  /*7930*/  ISETP.GT.AND P5, PT, R176.reuse, RZ, P1 ;  /* 0x000000ffb000720c */ /* 0x040fe40000fa4270 */
[C---:B------:R-:W-:Y:S02]  /*7940*/  ISETP.LT.OR P4, PT, R177.reuse, 0x2, P4 ;  /* 0x00000002b100780c */ /* 0x040fe40002781670 */
[----:B------:R-:W-:Y:S02]  /*7950*/  ISETP.LT.OR P5, PT, R177, 0x1, P5 ;  /* 0x00000001b100780c */ /* 0x000fe40002fa1670 */
[----:B------:R-:W-:Y:S02]  /*7960*/  FSEL R13, R13, -INF , !P4 ;  /* 0xff8000000d0d7808 */ /* 0x000fe40006000000 */
[----:B------:R-:W-:-:S02]  /*7970*/  ISETP.GT.AND P4, PT, R176, 0x18, P1 ;  /* 0x00000018b000780c */ /* 0x000fc40000f84270 */
[----:B------:R-:W-:Y:S02]  /*7980*/  FSEL R12, R12, -INF , !P5 ;  /* 0xff8000000c0c7808 */ /* 0x000fe40006800000 */
[----:B------:R-:W-:Y:S01]  /*7990*/  ISETP.LT.OR P4, PT, R177, 0x19, P4 ;  /* 0x00000019b100780c */ /* 0x000fe20002781670 */
[--C-:B-1----:R-:W-:Y:S01]  /*79a0*/  IMAD.IADD R179, R179, 0x1, R8.reuse ;  /* 0x00000001b3b37824 */ /* 0x102fe200078e0208 */
[----:B------:R-:W-:Y:S01]  /*79b0*/  ISETP.GT.AND P6, PT, R176, 0x8, P1 ;  /* 0x00000008b000780c */ /* 0x000fe20000fc4270 */
[----:B------:R-:W-:Y:S01]  /*79c0*/  IMAD.IADD R178, R178, 0x1, R8 ;  /* 0x00000001b2b27824 */ /* 0x000fe200078e0208 */
[C---:B------:R-:W-:Y:S02]  /*79d0*/  ISETP.GT.AND P2, PT, R176.reuse, 0x9, P1 ;  /* 0x00000009b000780c */ /* 0x040fe40000f44270 */
[C---:B------:R-:W-:Y:S02]  /*79e0*/  ISETP.GT.AND P3, PT, R176.reuse, 0x10, P1 ;  /* 0x00000010b000780c */ /* 0x040fe40000f64270 */
[----:B------:R-:W-:-:S02]  /*79f0*/  ISETP.GT.AND P5, PT, R176, 0x11, P1 ;  /* 0x00000011b000780c */ /* 0x000fc40000fa4270 */
[----:B0-----:R-:W-:Y:S02]  /*7a00*/  FSEL R158, R158, -INF , !P4 ;  /* 0xff8000009e9e7808 */ /* 0x001fe40006000000 */
[----:B------:R-:W-:Y:S02]  /*7a10*/  ISETP.GT.AND P4, PT, R176, 0x29, P1 ;  /* 0x00000029b000780c */ /* 0x000fe40000f84270 */
[C---:B------:R-:W-:Y:S02]  /*7a20*/  ISETP.LT.OR P6, PT, R177.reuse, 0x9, P6 ;  /* 0x00000009b100780c */ /* 0x040fe400037c1670 */
[C---:B------:R-:W-:Y:S02]  /*7a30*/  ISETP.LT.OR P2, PT, R177.reuse, 0xa, P2 ;  /* 0x0000000ab100780c */ /* 0x040fe40001741670 */
[C---:B------:R-:W-:Y:S02]  /*7a40*/  ISETP.LT.OR P3, PT, R177.reuse, 0x11, P3 ;  /* 0x00000011b100780c */ /* 0x040fe40001f61670 */
[----:B------:R-:W-:-:S02]  /*7a50*/  ISETP.LT.OR P5, PT, R177, 0x12, P5 ;  /* 0x00000012b100780c */ /* 0x000fc40002fa1670 */
[----:B------:R-:W-:Y:S02]  /*7a60*/  ISETP.LT.OR P4, PT, R177, 0x2a, P4 ;  /* 0x0000002ab100780c */ /* 0x000fe40002781670 */
[----:B------:R-:W-:Y:S02]  /*7a70*/  FSEL R20, R20, -INF , !P6 ;  /* 0xff80000014147808 */ /* 0x000fe40007000000 */
[----:B------:R-:W-:Y:S02]  /*7a80*/  FSEL R21, R21, -INF , !P2 ;  /* 0xff80000015157808 */ /* 0x000fe40005000000 */
[----:B------:R-:W-:Y:S02]  /*7a90*/  FSEL R154, R154, -INF , !P3 ;  /* 0xff8000009a9a7808 */ /* 0x000fe40005800000 */
[----:B------:R-:W-:Y:S02]  /*7aa0*/  FSEL R155, R155, -INF , !P5 ;  /* 0xff8000009b9b7808 */ /* 0x000fe40006800000 */
[----:B------:R-:W-:-:S02]  /*7ab0*/  ISETP.GT.AND P6, PT, R176, 0x19, P1 ;  /* 0x00000019b000780c */ /* 0x000fc40000fc4270 */
[C---:B------:R-:W-:Y:S02]  /*7ac0*/  ISETP.GT.AND P2, PT, R176.reuse, 0x20, P1 ;  /* 0x00000020b000780c */ /* 0x040fe40000f44270 */
[C---:B------:R-:W-:Y:S02]  /*7ad0*/  ISETP.GT.AND P3, PT, R176.reuse, 0x21, P1 ;  /* 0x00000021b000780c */ /* 0x040fe40000f64270 */
[----:B------:R-:W-:Y:S02]  /*7ae0*/  ISETP.GT.AND P5, PT, R176, 0x28, P1 ;  /* 0x00000028b000780c */ /* 0x000fe40000fa4270 */
[----:B------:R-:W-:Y:S02]  /*7af0*/  FSEL R168, R168, -INF , !P4 ;  /* 0xff800000a8a87808 */ /* 0x000fe40006000000 */
[----:B------:R-:W-:Y:S02]  /*7b00*/  PLOP3.LUT P4, PT, PT, PT, UP1, 0x40, 0x0 ;  /* 0x000000000000781c */ /* 0x000fe40003f8e818 */
[----:B------:R-:W-:-:S02]  /*7b10*/  ISETP.LT.OR P6, PT, R177, 0x1a, P6 ;  /* 0x0000001ab100780c */ /* 0x000fc400037c1670 */
[C---:B------:R-:W-:Y:S02]  /*7b20*/  ISETP.LT.OR P2, PT, R177.reuse, 0x21, P2 ;  /* 0x00000021b100780c */ /* 0x040fe40001741670 */
[C---:B------:R-:W-:Y:S02]  /*7b30*/  ISETP.LT.OR P3, PT, R177.reuse, 0x22, P3 ;  /* 0x00000022b100780c */ /* 0x040fe40001f61670 */
[----:B------:R-:W-:Y:S02]  /*7b40*/  ISETP.LT.OR P5, PT, R177, 0x29, P5 ;  /* 0x00000029b100780c */ /* 0x000fe40002fa1670 */
[----:B------:R-:W-:Y:S02]  /*7b50*/  FSEL R160, R160, -INF , !P6 ;  /* 0xff800000a0a07808 */ /* 0x000fe40007000000 */
[----:B------:R-:W-:Y:S02]  /*7b60*/  FSEL R162, R162, -INF , !P2 ;  /* 0xff800000a2a27808 */ /* 0x000fe40005000000 */
[----:B------:R-:W-:-:S02]  /*7b70*/  FSEL R164, R164, -INF , !P3 ;  /* 0xff800000a4a47808 */ /* 0x000fc40005800000 */
[----:B------:R-:W-:Y:S02]  /*7b80*/  FSEL R166, R166, -INF , !P5 ;  /* 0xff800000a6a67808 */ /* 0x000fe40006800000 */
[C---:B------:R-:W-:Y:S02]  /*7b90*/  ISETP.GT.AND P6, PT, R176.reuse, 0x30, P1 ;  /* 0x00000030b000780c */ /* 0x040fe40000fc4270 */
[C---:B------:R-:W-:Y:S02]  /*7ba0*/  ISETP.GT.AND P2, PT, R176.reuse, 0x31, P1 ;  /* 0x00000031b000780c */ /* 0x040fe40000f44270 */
[C---:B------:R-:W-:Y:S02]  /*7bb0*/  ISETP.GT.AND P3, PT, R176.reuse, 0x38, P1 ;  /* 0x00000038b000780c */ /* 0x040fe40000f64270 */
[----:B------:R-:W-:Y:S02]  /*7bc0*/  ISETP.GT.AND P5, PT, R176, 0x39, P1 ;  /* 0x00000039b000780c */ /* 0x000fe40000fa4270 */
[----:B------:R-:W-:-:S02]  /*7bd0*/  ISETP.LT.OR P6, PT, R177, 0x31, P6 ;  /* 0x00000031b100780c */ /* 0x000fc400037c1670 */
[C---:B------:R-:W-:Y:S02]  /*7be0*/  ISETP.LT.OR P2, PT, R177.reuse, 0x32, P2 ;  /* 0x00000032b100780c */ /* 0x040fe40001741670 */
[C---:B------:R-:W-:Y:S02]  /*7bf0*/  ISETP.LT.OR P3, PT, R177.reuse, 0x39, P3 ;  /* 0x00000039b100780c */ /* 0x040fe40001f61670 */
[----:B------:R-:W-:Y:S02]  /*7c00*/  ISETP.LT.OR P5, PT, R177, 0x3a, P5 ;  /* 0x0000003ab100780c */ /* 0x000fe40002fa1670 */
[----:B------:R-:W-:Y:S02]  /*7c10*/  FSEL R170, R170, -INF , !P6 ;  /* 0xff800000aaaa7808 */ /* 0x000fe40007000000 */
[----:B------:R-:W-:Y:S02]  /*7c20*/  FSEL R172, R172, -INF , !P2 ;  /* 0xff800000acac7808 */ /* 0x000fe40005000000 */
[----:B------:R-:W-:-:S02]  /*7c30*/  FSEL R174, R174, -INF , !P3 ;  /* 0xff800000aeae7808 */ /* 0x000fc40005800000 */
[----:B------:R-:W-:Y:S01]  /*7c40*/  FSEL R175, R175, -INF , !P5 ;  /* 0xff800000afaf7808 */ /* 0x000fe20006800000 */
[----:B------:R-:W-:Y:S06]  /*7c50*/  @P4 BRA `(.L_x_2279) ;  /* 0x00000000005c4947 */ /* 0x000fec0003800000 */
        /* <DEDUP_REMOVED lines=13> */
.L_x_2281:
[----:B------:R-:W-:-:S05]  /*7d30*/  IMAD.U32 R177, RZ, RZ, UR21 ;  /* 0x00000015ffb17e24 */ /* 0x000fca000f8e00ff */
[----:B------:R-:W-:-:S13]  /*7d40*/  ISETP.NE.AND P2, PT, R177, 0x1, PT ;  /* 0x00000001b100780c */ /* 0x000fda0003f45270 */
[----:B------:R-:W0:Y:S02]  /*7d50*/  @P2 LDC.64 R8, c[0x0][0x9e8] ;  /* 0x00027a00ff082b82 */ /* 0x000e240000000a00 */
[----:B0-----:R-:W-:-:S05]  /*7d60*/  @P2 IMAD.HI.U32 R8, R176, R8, RZ ;  /* 0x00000008b0082227 */ /* 0x001fca00078e00ff */
[----:B------:R-:W-:-:S07]  /*7d70*/  @P2 SHF.R.U32.HI R176, RZ, R9, R8 ;  /* 0x00000009ffb02219 */ /* 0x000fce0000011608 */
.L_x_2282:
[----:B------:R-:W-:Y:S05]  /*7d80*/  BSYNC B0 ;  /* 0x0000000000007941 */ /* 0x000fea0003800000 */
.L_x_2280:
[----:B------:R-:W-:-:S04]  /*7d90*/  IMAD R176, R176, R177, -UR7 ;  /* 0x80000007b0b07e24 */ /* 0x000fc8000f8e02b1 */
[----:B------:R-:W-:-:S05]  /*7da0*/  IMAD.IADD R176, R176, 0x1, -R2 ;  /* 0x00000001b0b07824 */ /* 0x000fca00078e0a02 */
[----:B------:R-:W-:Y:S02]  /*7db0*/  VIMNMX R178, R178, R176, !PT ;  /* 0x000000b0b2b27248 */ /* 0x000fe40007fe0100 */
[----:B------:R-:W-:-:S07]  /*7dc0*/  VIADDMNMX R179, R176, R177, R179, PT ;  /* 0x000000b1b0b37246 */ /* 0x000fce00038001b3 */
.L_x_2279:
[----:B------:R-:W-:Y:S01]  /*7dd0*/  LOP3.LUT R16, R16, 0xffffbfff, RZ, 0xc0, !PT ;  /* 0xffffbfff10107812 */ /* 0x000fe200078ec0ff */
[----:B------:R-:W-:Y:S01]  /*7de0*/  UMOV UR10, UR27 ;  /* 0x0000001b000a7c82 */ /* 0x000fe20008000000 */
[----:B------:R-:W-:Y:S02]  /*7df0*/  ISETP.GT.AND P5, PT, R178, 0x1, P1 ;  /* 0x00000001b200780c */ /* 0x000fe40000fa4270 */
[----:B------:R-:W-:Y:S02]  /*7e00*/  @P0 LOP3.LUT R16, R16, 0x4000, RZ, 0xfc, !PT ;  /* 0x0000400010100812 */ /* 0x000fe400078efcff */
[----:B------:R-:W-:Y:S02]  /*7e10*/  ISETP.GT.AND P0, PT, R178, 0x19, P1 ;  /* 0x00000019b200780c */ /* 0x000fe40000f04270 */
[----:B------:R-:W-:Y:S02]  /*7e20*/  LOP3.LUT R16, R16, 0xfffbffff, RZ, 0xc0, !PT ;  /* 0xfffbffff10107812 */ /* 0x000fe400078ec0ff */
[----:B------:R-:W-:-:S02]  /*7e30*/  ISETP.LT.OR P5, PT, R179, 0x2, P5 ;  /* 0x00000002b300780c */ /* 0x000fc40002fa1670 */
[----:B------:R-:W-:Y:S02]  /*7e40*/  ISETP.GT.AND P6, PT, R178, 0x8, P1 ;  /* 0x00000008b200780c */ /* 0x000fe40000fc4270 */
[----:B------:R-:W-:Y:S02]  /*7e50*/  FSEL R8, R6, -INF , !P5 ;  /* 0xff80000006087808 */ /* 0x000fe40006800000 */
[----:B------:R-:W-:Y:S02]  /*7e60*/  FMNMX.FTZ R6, R12, R10, !PT ;  /* 0x0000000a0c067209 */ /* 0x000fe40007810000 */
[----:B------:R-:W-:Y:S02]  /*7e70*/  ISETP.GT.AND P2, PT, R178, 0x9, P1 ;  /* 0x00000009b200780c */ /* 0x000fe40000f44270 */
[----:B------:R-:W-:Y:S02]  /*7e80*/  @P0 LOP3.LUT R16, R16, 0x40000, RZ, 0xfc, !PT ;  /* 0x0004000010100812 */ /* 0x000fe400078efcff */
[----:B------:R-:W-:-:S02]  /*7e90*/  ISETP.GT.AND P0, PT, R178, 0x31, P1 ;  /* 0x00000031b200780c */ /* 0x000fc40000f04270 */
[----:B------:R-:W-:Y:S02]  /*7ea0*/  LOP3.LUT R16, R16, 0xfffffffd, RZ, 0xc0, !PT ;  /* 0xfffffffd10107812 */ /* 0x000fe400078ec0ff */
[----:B------:R-:W-:Y:S02]  /*7eb0*/  FMNMX.FTZ R6, R13, R6, !PT ;  /* 0x000000060d067209 */ /* 0x000fe40007810000 */
[----:B------:R-:W-:Y:S02]  /*7ec0*/  ISETP.GT.AND P3, PT, R178, 0x10, P1 ;  /* 0x00000010b200780c */ /* 0x000fe40000f64270 */
[----:B------:R-:W-:Y:S02]  /*7ed0*/  FMNMX.FTZ R6, R20, R6, !PT ;  /* 0x0000000614067209 */ /* 0x000fe40007810000 */
[----:B------:R-:W-:Y:S02]  /*7ee0*/  ISETP.GT.AND P4, PT, R178, 0x11, P1 ;  /* 0x00000011b200780c */ /* 0x000fe40000f84270 */
[----:B------:R-:W-:-:S02]  /*7ef0*/  FMNMX.FTZ R6, R21, R6, !PT ;  /* 0x0000000615067209 */ /* 0x000fc40007810000 */
[----:B------:R-:W-:Y:S02]  /*7f00*/  @P0 LOP3.LUT R16, R16, 0x2, RZ, 0xfc, !PT ;  /* 0x0000000210100812 */ /* 0x000fe400078efcff */
[----:B------:R-:W-:Y:S02]  /*7f10*/  ISETP.GT.AND P0, PT, R178, 0x38, P1 ;  /* 0x00000038b200780c */ /* 0x000fe40000f04270 */
[----:B------:R-:W-:Y:S02]  /*7f20*/  LOP3.LUT R16, R16, 0xfffffff7, RZ, 0xc0, !PT ;  /* 0xfffffff710107812 */ /* 0x000fe400078ec0ff */
[----:B------:R-:W-:Y:S02]  /*7f30*/  FMNMX.FTZ R6, R154, R6, !PT ;  /* 0x000000069a067209 */ /* 0x000fe40007810000 */
[----:B------:R-:W-:Y:S02]  /*7f40*/  ISETP.GT.AND P5, PT, R178, 0x18, P1 ;  /* 0x00000018b200780c */ /* 0x000fe40000fa4270 */
[----:B------:R-:W-:-:S02]  /*7f50*/  FMNMX.FTZ R6, R155, R6, !PT ;  /* 0x000000069b067209 */ /* 0x000fc40007810000 */
[C---:B------:R-:W-:Y:S02]  /*7f60*/  ISETP.LT.OR P6, PT, R179.reuse, 0x9, P6 ;  /* 0x00000009b300780c */ /* 0x040fe400037c1670 */
[C---:B------:R-:W-:Y:S02]  /*7f70*/  ISETP.LT.OR P2, PT, R179.reuse, 0xa, P2 ;  /* 0x0000000ab300780c */ /* 0x040fe40001741670 */
[----:B------:R-:W-:Y:S02]  /*7f80*/  @P0 LOP3.LUT R16, R16, 0x8, RZ, 0xfc, !PT ;  /* 0x0000000810100812 */ /* 0x000fe400078efcff */
[----:B------:R-:W-:Y:S02]  /*7f90*/  ISETP.GT.AND P0, PT, R178, RZ, P1 ;  /* 0x000000ffb200720c */ /* 0x000fe40000f04270 */
[C---:B------:R-:W-:Y:S02]  /*7fa0*/  ISETP.LT.OR P3, PT, R179.reuse, 0x11, P3 ;  /* 0x00000011b300780c */ /* 0x040fe40001f61670 */
[----:B------:R-:W-:-:S02]  /*7fb0*/  ISETP.LT.OR P4, PT, R179, 0x12, P4 ;  /* 0x00000012b300780c */ /* 0x000fc40002781670 */
[----:B------:R-:W-:Y:S02]  /*7fc0*/  ISETP.LT.OR P5, PT, R179, 0x19, P5 ;  /* 0x00000019b300780c */ /* 0x000fe40002fa1670 */
[----:B------:R-:W-:Y:S02]  /*7fd0*/  FMNMX.FTZ R6, R158, R6, !PT ;  /* 0x000000069e067209 */ /* 0x000fe40007810000 */
[----:B------:R-:W-:Y:S02]  /*7fe0*/  LOP3.LUT R16, R16, 0xffffff7f, RZ, 0xc0, !PT ;  /* 0xffffff7f10107812 */ /* 0x000fe400078ec0ff */
[----:B------:R-:W-:Y:S02]  /*7ff0*/  FSEL R14, R14, -INF , !P6 ;  /* 0xff8000000e0e7808 */ /* 0x000fe40007000000 */
[----:B------:R-:W-:Y:S02]  /*8000*/  FSEL R15, R15, -INF , !P2 ;  /* 0xff8000000f0f7808 */ /* 0x000fe40005000000 */
[----:B------:R-:W-:-:S02]  /*8010*/  FSEL R152, R152, -INF , !P3 ;  /* 0xff80000098987808 */ /* 0x000fc40005800000 */
[----:B------:R-:W-:Y:S02]  /*8020*/  FSEL R153, R153, -INF , !P4 ;  /* 0xff80000099997808 */ /* 0x000fe40006000000 */
[----:B------:R-:W-:Y:S02]  /*8030*/  FSEL R157, R157, -INF , !P5 ;  /* 0xff8000009d9d7808 */ /* 0x000fe40006800000 */
[C---:B------:R-:W-:Y:S02]  /*8040*/  ISETP.GT.AND P2, PT, R178.reuse, 0x20, P1 ;  /* 0x00000020b200780c */ /* 0x040fe40000f44270 */
[C---:B------:R-:W-:Y:S02]  /*8050*/  ISETP.GT.AND P3, PT, R178.reuse, 0x21, P1 ;  /* 0x00000021b200780c */ /* 0x040fe40000f64270 */
[C---:B------:R-:W-:Y:S02]  /*8060*/  ISETP.GT.AND P4, PT, R178.reuse, 0x28, P1 ;  /* 0x00000028b200780c */ /* 0x040fe40000f84270 */
[----:B------:R-:W-:-:S02]  /*8070*/  ISETP.GT.AND P5, PT, R178, 0x29, P1 ;  /* 0x00000029b200780c */ /* 0x000fc40000fa4270 */
[C---:B------:R-:W-:Y:S02]  /*8080*/  ISETP.GT.AND P6, PT, R178.reuse, 0x30, P1 ;  /* 0x00000030b200780c */ /* 0x040fe40000fc4270 */
[----:B------:R-:W-:Y:S02]  /*8090*/  ISETP.GT.AND P1, PT, R178, 0x39, P1 ;  /* 0x00000039b200780c */ /* 0x000fe40000f24270 */
[----:B------:R-:W-:Y:S02]  /*80a0*/  FMNMX.FTZ R6, R160, R6, !PT ;  /* 0x00000006a0067209 */ /* 0x000fe40007810000 */
[----:B------:R-:W-:Y:S02]  /*80b0*/  @P0 LOP3.LUT R16, R16, 0x80, RZ, 0xfc, !PT ;  /* 0x0000008010100812 */ /* 0x000fe400078efcff */
[----:B------:R-:W-:Y:S02]  /*80c0*/  FMNMX.FTZ R6, R162, R6, !PT ;  /* 0x00000006a2067209 */ /* 0x000fe40007810000 */
[----:B------:R-:W-:-:S02]  /*80d0*/  LOP3.LUT P0, RZ, R16, 0x40000, RZ, 0xc0, !PT ;  /* 0x0004000010ff7812 */ /* 0x000fc4000780c0ff */
[----:B------:R-:W-:Y:S02]  /*80e0*/  FMNMX.FTZ R6, R164, R6, !PT ;  /* 0x00000006a4067209 */ /* 0x000fe40007810000 */
[----:B------:R-:W-:Y:S02]  /*80f0*/  LOP3.LUT R16, R16, 0xffffffdf, RZ, 0xc0, !PT ;  /* 0xffffffdf10107812 */ /* 0x000fe400078ec0ff */
[----:B------:R-:W-:Y:S02]  /*8100*/  ISETP.LT.OR P0, PT, R179, 0x1a, P0 ;  /* 0x0000001ab300780c */ /* 0x000fe40000701670 */
[----:B------:R-:W-:Y:S02]  /*8110*/  FMNMX.FTZ R6, R166, R6, !PT ;  /* 0x00000006a6067209 */ /* 0x000fe40007810000 */
[----:B------:R-:W-:Y:S02]  /*8120*/  @P1 LOP3.LUT R16, R16, 0x20, RZ, 0xfc, !PT ;  /* 0x0000002010101812 */ /* 0x000fe400078efcff */
[----:B------:R-:W-:-:S02]  /*8130*/  FMNMX.FTZ R6, R168, R6, !PT ;  /* 0x00000006a8067209 */ /* 0x000fc40007810000 */
[C---:B------:R-:W-:Y:S02]  /*8140*/  LOP3.LUT P1, RZ, R16.reuse, 0x2, RZ, 0xc0, !PT ;  /* 0x0000000210ff7812 */ /* 0x040fe4000782c0ff */
[----:B------:R-:W-:Y:S02]  /*8150*/  LOP3.LUT R16, R16, 0xfffffeff, RZ, 0xc0, !PT ;  /* 0xfffffeff10107812 */ /* 0x000fe400078ec0ff */
[----:B------:R-:W-:Y:S02]  /*8160*/  FMNMX.FTZ R6, R170, R6, !PT ;  /* 0x00000006aa067209 */ /* 0x000fe40007810000 */
[----:B------:R-:W-:Y:S02]  /*8170*/  @P0 LOP3.LUT R16, R16, 0x100, RZ, 0xfc, !PT ;  /* 0x0000010010100812 */ /* 0x000fe400078efcff */
[----:B------:R-:W-:Y:S02]  /*8180*/  ISETP.LT.OR P0, PT, R179, 0x21, P2 ;  /* 0x00000021b300780c */ /* 0x000fe40001701670 */
[----:B------:R-:W-:-:S02]  /*8190*/  FMNMX.FTZ R6, R172, R6, !PT ;  /* 0x00000006ac067209 */ /* 0x000fc40007810000 */
[----:B------:R-:W-:Y:S02]  /*81a0*/  LOP3.LUT P2, RZ, R16, 0x8, RZ, 0xc0, !PT ;  /* 0x0000000810ff7812 */ /* 0x000fe4000784c0ff */
[----:B------:R-:W-:Y:S02]  /*81b0*/  FMNMX.FTZ R6, R174, R6, !PT ;  /* 0x00000006ae067209 */ /* 0x000fe40007810000 */
[----:B------:R-:W-:Y:S02]  /*81c0*/  LOP3.LUT R16, R16, 0xffffffbf, RZ, 0xc0, !PT ;  /* 0xffffffbf10107812 */ /* 0x000fe400078ec0ff */
[----:B------:R-:W-:Y:S02]  /*81d0*/  FMNMX.FTZ R6, R175, R6, !PT ;  /* 0x00000006af067209 */ /* 0x000fe40007810000 */
[C---:B------:R-:W-:Y:S02]  /*81e0*/  ISETP.LT.OR P6, PT, R179.reuse, 0x31, P6 ;  /* 0x00000031b300780c */ /* 0x040fe400037c1670 */
[----:B------:R-:W-:Y:S01]  /*81f0*/  @P0 LOP3.LUT R16, R16, 0x40, RZ, 0xfc, !PT ;  /* 0x0000004010100812 */ /* 0x000fe200078efcff */
[----:B------:R-:W0:Y:S01]  /*8200*/  SHFL.BFLY PT, R9, R6, 0x2, 0x1f ;  /* 0x0c401f0006097f89 */ /* 0x000e2200000e0000 */
[----:B------:R-:W-:-:S02]  /*8210*/  ISETP.LT.OR P0, PT, R179, 0x22, P3 ;  /* 0x00000022b300780c */ /* 0x000fc40001f01670 */
[C---:B------:R-:W-:Y:S02]  /*8220*/  LOP3.LUT P3, RZ, R16.reuse, 0x80, RZ, 0xc0, !PT ;  /* 0x0000008010ff7812 */ /* 0x040fe4000786c0ff */
[----:B------:R-:W-:Y:S02]  /*8230*/  LOP3.LUT R16, R16, 0xffffffef, RZ, 0xc0, !PT ;  /* 0xffffffef10107812 */ /* 0x000fe400078ec0ff */
[C---:B------:R-:W-:Y:S02]  /*8240*/  ISETP.LT.OR P3, PT, R179.reuse, 0x1, P3 ;  /* 0x00000001b300780c */ /* 0x040fe40001f61670 */
[----:B------:R-:W-:Y:S02]  /*8250*/  ISETP.LT.OR P1, PT, R179, 0x32, P1 ;  /* 0x00000032b300780c */ /* 0x000fe40000f21670 */
[----:B------:R-:W-:Y:S02]  /*8260*/  FSEL R176, R5, -INF , !P3 ;  /* 0xff80000005b07808 */ /* 0x000fe40005800000 */
[----:B------:R-:W-:-:S02]  /*8270*/  ISETP.LT.OR P2, PT, R179, 0x39, P2 ;  /* 0x00000039b300780c */ /* 0x000fc40001741670 */
[----:B------:R-:W-:Y:S02]  /*8280*/  @P0 LOP3.LUT R16, R16, 0x10, RZ, 0xfc, !PT ;  /* 0x0000001010100812 */ /* 0x000fe400078efcff */
[----:B------:R-:W-:Y:S02]  /*8290*/  ISETP.LT.OR P0, PT, R179, 0x29, P4 ;  /* 0x00000029b300780c */ /* 0x000fe40002701670 */
[C---:B------:R-:W-:Y:S02]  /*82a0*/  LOP3.LUT P4, RZ, R16.reuse, 0x20, RZ, 0xc0, !PT ;  /* 0x0000002010ff7812 */ /* 0x040fe4000788c0ff */
[----:B------:R-:W-:Y:S02]  /*82b0*/  LOP3.LUT R16, R16, 0xfffffffb, RZ, 0xc0, !PT ;  /* 0xfffffffb10107812 */ /* 0x000fe400078ec0ff */
[----:B------:R-:W-:Y:S02]  /*82c0*/  FMNMX.FTZ R5, R176, R11, !PT ;  /* 0x0000000bb0057209 */ /* 0x000fe40007810000 */
[----:B0-----:R-:W-:-:S02]  /*82d0*/  FMNMX.FTZ R6, R6, R9, !PT ;  /* 0x0000000906067209 */ /* 0x001fc40007810000 */
[----:B------:R-:W-:Y:S02]  /*82e0*/  FMNMX.FTZ R5, R8, R5, !PT ;  /* 0x0000000508057209 */ /* 0x000fe40007810000 */
[C---:B------:R-:W-:Y:S01]  /*82f0*/  ISETP.LT.OR P4, PT, R179.reuse, 0x3a, P4 ;  /* 0x0000003ab300780c */ /* 0x040fe20002781670 */
[----:B------:R-:W0:Y:S01]  /*8300*/  SHFL.BFLY PT, R9, R6, 0x1, 0x1f ;  /* 0x0c201f0006097f89 */ /* 0x000e2200000e0000 */
[----:B------:R-:W-:Y:S02]  /*8310*/  @P0 LOP3.LUT R16, R16, 0x4, RZ, 0xfc, !PT ;  /* 0x0000000410100812 */ /* 0x000fe400078efcff */
[----:B------:R-:W-:Y:S02]  /*8320*/  ISETP.LT.OR P0, PT, R179, 0x2a, P5 ;  /* 0x0000002ab300780c */ /* 0x000fe40002f01670 */
[----:B------:R-:W-:Y:S02]  /*8330*/  LOP3.LUT R16, R16, 0xffff7fff, RZ, 0xc0, !PT ;  /* 0xffff7fff10107812 */ /* 0x000fe400078ec0ff */
[----:B------:R-:W-:-:S02]  /*8340*/  FMNMX.FTZ R5, R14, R5, !PT ;  /* 0x000000050e057209 */ /* 0x000fc40007810000 */
[----:B------:R-:W-:Y:S02]  /*8350*/  FSEL R171, R171, -INF , !P2 ;  /* 0xff800000abab7808 */ /* 0x000fe40005000000 */
[----:B------:R-:W-:Y:S02]  /*8360*/  FMNMX.FTZ R5, R15, R5, !PT ;  /* 0x000000050f057209 */ /* 0x000fe40007810000 */
[----:B------:R-:W-:Y:S02]  /*8370*/  FSEL R173, R173, -INF , !P4 ;  /* 0xff800000adad7808 */ /* 0x000fe40006000000 */
[----:B------:R-:W-:Y:S02]  /*8380*/  FMNMX.FTZ R5, R152, R5, !PT ;  /* 0x0000000598057209 */ /* 0x000fe40007810000 */
[----:B------:R-:W-:Y:S02]  /*8390*/  @P0 LOP3.LUT R16, R16, 0x8000, RZ, 0xfc, !PT ;  /* 0x0000800010100812 */ /* 0x000fe400078efcff */
[----:B------:R-:W-:-:S02]  /*83a0*/  FMNMX.FTZ R5, R153, R5, !PT ;  /* 0x0000000599057209 */ /* 0x000fc40007810000 */
[----:B------:R-:W-:Y:S02]  /*83b0*/  LOP3.LUT R16, R16, 0xfffeffff, RZ, 0xc0, !PT ;  /* 0xfffeffff10107812 */ /* 0x000fe400078ec0ff */
[----:B------:R-:W-:Y:S02]  /*83c0*/  FMNMX.FTZ R5, R157, R5, !PT ;  /* 0x000000059d057209 */ /* 0x000fe40007810000 */
[----:B------:R-:W-:Y:S02]  /*83d0*/  @P6 LOP3.LUT R16, R16, 0x10000, RZ, 0xfc, !PT ;  /* 0x0001000010106812 */ /* 0x000fe400078efcff */
[----:B0-----:R-:W-:Y:S02]  /*83e0*/  FMNMX.FTZ R6, R6, R9, !PT ;  /* 0x0000000906067209 */ /* 0x001fe40007810000 */
[----:B------:R-:W-:Y:S02]  /*83f0*/  LOP3.LUT R16, R16, 0xfffdffff, RZ, 0xc0, !PT ;  /* 0xfffdffff10107812 */ /* 0x000fe400078ec0ff */
[----:B------:R-:W-:-:S02]  /*8400*/  FSETP.NEU.FTZ.AND P5, PT, R6, -INF , PT ;  /* 0xff8000000600780b */ /* 0x000fc40003fbd000 */
[----:B------:R-:W-:Y:S02]  /*8410*/  @P1 LOP3.LUT R16, R16, 0x20000, RZ, 0xfc, !PT ;  /* 0x0002000010101812 */ /* 0x000fe400078efcff */
[----:B------:R-:W-:Y:S02]  /*8420*/  FSEL R9, R6, RZ, P5 ;  /* 0x000000ff06097208 */ /* 0x000fe40002800000 */
[C---:B------:R-:W-:Y:S02]  /*8430*/  LOP3.LUT P1, RZ, R16.reuse, 0x100, RZ, 0xc0, !PT ;  /* 0x0000010010ff7812 */ /* 0x040fe4000782c0ff */
[----:B------:R-:W-:Y:S01]  /*8440*/  LOP3.LUT P6, RZ, R16, 0x40, RZ, 0xc0, !PT ;  /* 0x0000004010ff7812 */ /* 0x000fe200078cc0ff */
[----:B------:R-:W-:Y:S01]  /*8450*/  FADD.FTZ R9, -R9, R10 ;  /* 0x0000000a09097221 */ /* 0x000fe20000010100 */
[----:B------:R-:W-:Y:S01]  /*8460*/  FSEL R156, R156, -INF , !P1 ;  /* 0xff8000009c9c7808 */ /* 0x000fe20004800000 */
[----:B------:R-:W-:Y:S01]  /*8470*/  FMUL.FTZ R10, R6, UR10 ;  /* 0x0000000a060a7c20 */ /* 0x000fe20008410000 */
[----:B------:R-:W-:Y:S01]  /*8480*/  LOP3.LUT P0, RZ, R16, 0x10, RZ, 0xc0, !PT ;  /* 0x0000001010ff7812 */ /* 0x000fe2000780c0ff */
[----:B------:R-:W-:Y:S01]  /*8490*/  FMUL.FTZ R9, R9, UR10 ;  /* 0x0000000a09097c20 */ /* 0x000fe20008410000 */
[----:B------:R-:W-:-:S02]  /*84a0*/  FSEL R159, R159, -INF , !P6 ;  /* 0xff8000009f9f7808 */ /* 0x000fc40007000000 */
[----:B------:R-:W-:Y:S02]  /*84b0*/  FMNMX.FTZ R5, R156, R5, !PT ;  /* 0x000000059c057209 */ /* 0x000fe40007810000 */
[----:B------:R-:W-:Y:S02]  /*84c0*/  FSEL R10, R10, RZ, P5 ;  /* 0x000000ff0a0a7208 */ /* 0x000fe40002800000 */
[----:B------:R-:W-:Y:S02]  /*84d0*/  LOP3.LUT P5, RZ, R16, 0x4, RZ, 0xc0, !PT ;  /* 0x0000000410ff7812 */ /* 0x000fe400078ac0ff */
[----:B------:R-:W-:Y:S01]  /*84e0*/  FSEL R161, R161, -INF , !P0 ;  /* 0xff800000a1a17808 */ /* 0x000fe20004000000 */
[--C-:B------:R-:W-:Y:S01]  /*84f0*/  FFMA.FTZ R12, R12, UR10, -R10.reuse ;  /* 0x0000000a0c0c7c23 */ /* 0x100fe2000801080a */
[----:B------:R-:W-:Y:S01]  /*8500*/  FMNMX.FTZ R5, R159, R5, !PT ;  /* 0x000000059f057209 */ /* 0x000fe20007810000 */
[--C-:B------:R-:W-:Y:S01]  /*8510*/  FFMA.FTZ R13, R13, UR10, -R10.reuse ;  /* 0x0000000a0d0d7c23 */ /* 0x100fe2000801080a */
[----:B------:R-:W-:Y:S01]  /*8520*/  LOP3.LUT P0, RZ, R16, 0x8000, RZ, 0xc0, !PT ;  /* 0x0000800010ff7812 */ /* 0x000fe2000780c0ff */
[--C-:B------:R-:W-:Y:S01]  /*8530*/  FFMA.FTZ R20, R20, UR10, -R10.reuse ;  /* 0x0000000a14147c23 */ /* 0x100fe2000801080a */
        /* <DEDUP_REMOVED lines=16> */
[----:B------:R-:W-:Y:S01]  /*8640*/  FSEL R169, R169, -INF , !P1 ;  /* 0xff800000a9a97808 */ /* 0x000fe20004800000 */
[--C-:B------:R-:W-:Y:S01]  /*8650*/  FFMA.FTZ R168, R168, UR10, -R10.reuse ;  /* 0x0000000aa8a87c23 */ /* 0x100fe2000801080a */
[----:B------:R-:W-:Y:S01]  /*8660*/  FMNMX.FTZ R5, R167, R5, !PT ;  /* 0x00000005a7057209 */ /* 0x000fe20007810000 */
[--C-:B------:R-:W-:Y:S01]  /*8670*/  FFMA.FTZ R170, R170, UR10, -R10.reuse ;  /* 0x0000000aaaaa7c23 */ /* 0x100fe2000801080a */
[--C-:B------:R-:W-:Y:S01]  /*8680*/  FFMA.FTZ R172, R172, UR10, -R10.reuse ;  /* 0x0000000aacac7c23 */ /* 0x100fe2000801080a */
[--C-:B------:R-:W-:Y:S01]  /*8690*/  FFMA.FTZ R174, R174, UR10, -R10.reuse ;  /* 0x0000000aaeae7c23 */ /* 0x100fe2000801080a */
[----:B------:R-:W-:Y:S01]  /*86a0*/  FMNMX.FTZ R5, R169, R5, !PT ;  /* 0x00000005a9057209 */ /* 0x000fe20007810000 */
[----:B------:R-:W-:Y:S01]  /*86b0*/  FFMA.FTZ R10, R175, UR10, -R10 ;  /* 0x0000000aaf0a7c23 */ /* 0x000fe2000801080a */
[----:B------:R-:W-:Y:S01]  /*86c0*/  MUFU.EX2 R12, R12 ;  /* 0x0000000c000c7308 */ /* 0x000fe20000000800 */
[----:B------:R-:W-:-:S02]  /*86d0*/  ISETP.NE.AND P1, PT, R18, RZ, PT ;  /* 0x000000ff1200720c */ /* 0x000fc40003f25270 */
[----:B------:R-:W-:Y:S02]  /*86e0*/  FMNMX.FTZ R5, R171, R5, !PT ;  /* 0x00000005ab057209 */ /* 0x000fe40007810000 */
[----:B------:R-:W-:Y:S02]  /*86f0*/  LOP3.LUT P0, RZ, R16, 0x4000, RZ, 0xc0, !PT ;  /* 0x0000400010ff7812 */ /* 0x000fe4000780c0ff */
[----:B------:R-:W-:Y:S01]  /*8700*/  FMNMX.FTZ R5, R173, R5, !PT ;  /* 0x00000005ad057209 */ /* 0x000fe20007810000 */
[----:B------:R-:W-:Y:S04]  /*8710*/  MUFU.EX2 R13, R13 ;  /* 0x0000000d000d7308 */ /* 0x000fe80000000800 */
[----:B------:R-:W0:Y:S04]  /*8720*/  SHFL.BFLY PT, R175, R5, 0x2, 0x1f ;  /* 0x0c401f0005af7f89 */ /* 0x000e2800000e0000 */
[----:B------:R-:W-:Y:S08]  /*8730*/  MUFU.EX2 R20, R20 ;  /* 0x0000001400147308 */ /* 0x000ff00000000800 */
[----:B------:R-:W-:Y:S08]  /*8740*/  MUFU.EX2 R21, R21 ;  /* 0x0000001500157308 */ /* 0x000ff00000000800 */
[----:B------:R-:W-:Y:S01]  /*8750*/  MUFU.EX2 R155, R155 ;  /* 0x0000009b009b7308 */ /* 0x000fe20000000800 */
[----:B0-----:R-:W-:-:S07]  /*8760*/  FMNMX.FTZ R5, R5, R175, !PT ;  /* 0x000000af05057209 */ /* 0x001fce0007810000 */
[----:B------:R-:W-:Y:S01]  /*8770*/  MUFU.EX2 R158, R158 ;  /* 0x0000009e009e7308 */ /* 0x000fe20000000800 */
[----:B------:R-:W0:Y:S07]  /*8780*/  SHFL.BFLY PT, R175, R5, 0x1, 0x1f ;  /* 0x0c201f0005af7f89 */ /* 0x000e2e00000e0000 */
[----:B------:R-:W-:Y:S08]  /*8790*/  MUFU.EX2 R160, R160 ;  /* 0x000000a000a07308 */ /* 0x000ff00000000800 */
[----:B------:R-:W-:Y:S08]  /*87a0*/  MUFU.EX2 R162, R162 ;  /* 0x000000a200a27308 */ /* 0x000ff00000000800 */
[----:B------:R-:W-:Y:S01]  /*87b0*/  MUFU.EX2 R164, R164 ;  /* 0x000000a400a47308 */ /* 0x000fe20000000800 */
[----:B0-----:R-:W-:-:S04]  /*87c0*/  FMNMX.FTZ R5, R5, R175, !PT ;  /* 0x000000af05057209 */ /* 0x001fc80007810000 */
[----:B------:R-:W-:-:S03]  /*87d0*/  FSETP.NEU.FTZ.AND P2, PT, R5, -INF , PT ;  /* 0xff8000000500780b */ /* 0x000fc60003f5d000 */
[----:B------:R0:W-:Y:S08]  /*87e0*/  MUFU.EX2 R175, R154 ;  /* 0x0000009a00af7308 */ /* 0x0001f00000000800 */
[----:B------:R-:W-:Y:S01]  /*87f0*/  MUFU.EX2 R166, R166 ;  /* 0x000000a600a67308 */ /* 0x000fe20000000800 */
[----:B0-----:R-:W-:-:S05]  /*8800*/  FSEL R154, R5, RZ, P2 ;  /* 0x000000ff059a7208 */ /* 0x001fca0001000000 */
[----:B------:R-:W-:Y:S02]  /*8810*/  FADD.FTZ R154, -R154, R11 ;  /* 0x0000000b9a9a7221 */ /* 0x000fe40000010100 */
[----:B------:R0:W1:Y:S08]  /*8820*/  MUFU.EX2 R11, R9 ;  /* 0x00000009000b7308 */ /* 0x0000700000000800 */
[----:B------:R-:W-:Y:S01]  /*8830*/  MUFU.EX2 R168, R168 ;  /* 0x000000a800a87308 */ /* 0x000fe20000000800 */
[----:B0-----:R-:W-:Y:S01]  /*8840*/  FMUL.FTZ R9, R154, UR10 ;  /* 0x0000000a9a097c20 */ /* 0x001fe20008410000 */
[----:B------:R-:W-:-:S04]  /*8850*/  IMAD.U32 R154, RZ, RZ, UR28 ;  /* 0x0000001cff9a7e24 */ /* 0x000fc8000f8e00ff */
[----:B------:R-:W-:Y:S02]  /*8860*/  @!P1 IMAD R154, R154, 0x40, R17 ;  /* 0x000000409a9a9824 */ /* 0x000fe400078e0211 */
[----:B------:R-:W0:Y:S01]  /*8870*/  MUFU.EX2 R9, R9 ;  /* 0x0000000900097308 */ /* 0x000e220000000800 */
[----:B-1----:R-:W-:Y:S01]  /*8880*/  FFMA.FTZ R3, R11, R3, R12 ;  /* 0x000000030b037223 */ /* 0x002fe2000001000c */
[-C--:B------:R-:W-:Y:S01]  /*8890*/  FMUL.FTZ R24, R24, R11.reuse ;  /* 0x0000000b18187220 */ /* 0x080fe20000410000 */
[----:B------:R-:W-:Y:S01]  /*88a0*/  @!P1 LEA R154, R154, UR41, 0x2 ;  /* 0x000000299a9a9c11 */ /* 0x000fe2000f8e10ff */
[-C--:B------:R-:W-:Y:S01]  /*88b0*/  FMUL.FTZ R25, R25, R11.reuse ;  /* 0x0000000b19197220 */ /* 0x080fe20000410000 */
[----:B------:R-:W-:Y:S01]  /*88c0*/  FADD.FTZ R3, R13, R3 ;  /* 0x000000030d037221 */ /* 0x000fe20000010000 */
[-C--:B------:R-:W-:Y:S01]  /*88d0*/  FMUL.FTZ R28, R28, R11.reuse ;  /* 0x0000000b1c1c7220 */ /* 0x080fe20000410000 */
[-C--:B------:R-:W-:Y:S01]  /*88e0*/  FMUL.FTZ R29, R29, R11.reuse ;  /* 0x0000000b1d1d7220 */ /* 0x080fe20000410000 */
[----:B------:R-:W-:Y:S01]  /*88f0*/  @!P1 STS [R154+0x28800], R11 ;  /* 0x0288000b9a009388 */ /* 0x000fe20000000800 */
[----:B------:R-:W-:Y:S01]  /*8900*/  FADD.FTZ R3, R20, R3 ;  /* 0x0000000314037221 */ /* 0x000fe20000010000 */
[----:B------:R-:W1:Y:S01]  /*8910*/  MUFU.EX2 R170, R170 ;  /* 0x000000aa00aa7308 */ /* 0x000e620000000800 */
[-C--:B------:R-:W-:Y:S01]  /*8920*/  FMUL.FTZ R32, R32, R11.reuse ;  /* 0x0000000b20207220 */ /* 0x080fe20000410000 */
[-C--:B------:R-:W-:Y:S01]  /*8930*/  FMUL.FTZ R33, R33, R11.reuse ;  /* 0x0000000b21217220 */ /* 0x080fe20000410000 */
[----:B------:R-:W-:Y:S01]  /*8940*/  FADD.FTZ R3, R21, R3 ;  /* 0x0000000315037221 */ /* 0x000fe20000010000 */
[-C--:B------:R-:W-:Y:S01]  /*8950*/  FMUL.FTZ R36, R36, R11.reuse ;  /* 0x0000000b24247220 */ /* 0x080fe20000410000 */
[-C--:B------:R-:W-:Y:S01]  /*8960*/  FMUL.FTZ R37, R37, R11.reuse ;  /* 0x0000000b25257220 */ /* 0x080fe20000410000 */
[-C--:B------:R-:W-:Y:S01]  /*8970*/  FMUL.FTZ R40, R40, R11.reuse ;  /* 0x0000000b28287220 */ /* 0x080fe20000410000 */
[----:B------:R-:W-:Y:S01]  /*8980*/  FADD.FTZ R3, R175, R3 ;  /* 0x00000003af037221 */ /* 0x000fe20000010000 */
[----:B0-----:R0:W-:Y:S01]  /*8990*/  @!P1 STS [R154+0x28820], R9 ;  /* 0x028820099a009388 */ /* 0x0011e20000000800 */
[----:B------:R-:W-:Y:S01]  /*89a0*/  MUFU.EX2 R172, R172 ;  /* 0x000000ac00ac7308 */ /* 0x000fe20000000800 */
[-C--:B------:R-:W-:Y:S01]  /*89b0*/  FMUL.FTZ R41, R41, R11.reuse ;  /* 0x0000000b29297220 */ /* 0x080fe20000410000 */
[----:B------:R-:W-:Y:S01]  /*89c0*/  FADD.FTZ R3, R155, R3 ;  /* 0x000000039b037221 */ /* 0x000fe20000010000 */
[-C--:B------:R-:W-:Y:S01]  /*89d0*/  FMUL.FTZ R44, R44, R11.reuse ;  /* 0x0000000b2c2c7220 */ /* 0x080fe20000410000 */
[-C--:B------:R-:W-:Y:S01]  /*89e0*/  FMUL.FTZ R45, R45, R11.reuse ;  /* 0x0000000b2d2d7220 */ /* 0x080fe20000410000 */
[-C--:B------:R-:W-:Y:S01]  /*89f0*/  FMUL.FTZ R48, R48, R11.reuse ;  /* 0x0000000b30307220 */ /* 0x080fe20000410000 */
[----:B------:R-:W-:Y:S01]  /*8a00*/  FADD.FTZ R3, R158, R3 ;  /* 0x000000039e037221 */ /* 0x000fe20000010000 */
[C---:B------:R-:W-:Y:S01]  /*8a10*/  F2FP.F16.F32.PACK_AB R158, R160.reuse, R158 ;  /* 0x0000009ea09e723e */ /* 0x040fe200000000ff */
[----:B------:R-:W-:Y:S01]  /*8a20*/  MUFU.EX2 R174, R174 ;  /* 0x000000ae00ae7308 */ /* 0x000fe20000000800 */
[----:B0-----:R-:W-:Y:S01]  /*8a30*/  FMUL.FTZ R154, R5, UR10 ;  /* 0x0000000a059a7c20 */ /* 0x001fe20008410000 */
[----:B------:R-:W-:Y:S01]  /*8a40*/  FADD.FTZ R3, R160, R3 ;  /* 0x00000003a0037221 */ /* 0x000fe20000010000 */
[----:B------:R-:W-:Y:S01]  /*8a50*/  F2FP.F16.F32.PACK_AB R160, R164, R162 ;  /* 0x000000a2a4a0723e */ /* 0x000fe200000000ff */
[-C--:B------:R-:W-:Y:S01]  /*8a60*/  FMUL.FTZ R49, R49, R11.reuse ;  /* 0x0000000b31317220 */ /* 0x080fe20000410000 */
[-C--:B------:R-:W-:Y:S01]  /*8a70*/  FMUL.FTZ R52, R52, R11.reuse ;  /* 0x0000000b34347220 */ /* 0x080fe20000410000 */
[----:B------:R-:W-:Y:S01]  /*8a80*/  FSEL R154, R154, RZ, P2 ;  /* 0x000000ff9a9a7208 */ /* 0x000fe20001000000 */
[----:B------:R-:W-:Y:S01]  /*8a90*/  FADD.FTZ R3, R162, R3 ;  /* 0x00000003a2037221 */ /* 0x000fe20000010000 */
[----:B------:R-:W0:Y:S01]  /*8aa0*/  MUFU.EX2 R10, R10 ;  /* 0x0000000a000a7308 */ /* 0x000e220000000800 */
[----:B------:R-:W-:Y:S01]  /*8ab0*/  F2FP.F16.F32.PACK_AB R162, R168, R166 ;  /* 0x000000a6a8a2723e */ /* 0x000fe200000000ff */
[----:B------:R-:W-:Y:S01]  /*8ac0*/  FMUL.FTZ R53, R53, R11 ;  /* 0x0000000b35357220 */ /* 0x000fe20000410000 */
[--C-:B------:R-:W-:Y:S01]  /*8ad0*/  FFMA.FTZ R176, R176, UR10, -R154.reuse ;  /* 0x0000000ab0b07c23 */ /* 0x100fe2000801089a */
[----:B------:R-:W-:Y:S01]  /*8ae0*/  FADD.FTZ R3, R164, R3 ;  /* 0x00000003a4037221 */ /* 0x000fe20000010000 */
[--C-:B------:R-:W-:Y:S01]  /*8af0*/  FFMA.FTZ R8, R8, UR10, -R154.reuse ;  /* 0x0000000a08087c23 */ /* 0x100fe2000801089a */
[--C-:B------:R-:W-:Y:S01]  /*8b00*/  FFMA.FTZ R14, R14, UR10, -R154.reuse ;  /* 0x0000000a0e0e7c23 */ /* 0x100fe2000801089a */
[--C-:B------:R-:W-:Y:S01]  /*8b10*/  FFMA.FTZ R15, R15, UR10, -R154.reuse ;  /* 0x0000000a0f0f7c23 */ /* 0x100fe2000801089a */
[----:B------:R-:W-:Y:S01]  /*8b20*/  FADD.FTZ R3, R166, R3 ;  /* 0x00000003a6037221 */ /* 0x000fe20000010000 */
[----:B------:R-:W2:Y:S01]  /*8b30*/  MUFU.EX2 R176, R176 ;  /* 0x000000b000b07308 */ /* 0x000ea20000000800 */
[--C-:B------:R-:W-:Y:S01]  /*8b40*/  FFMA.FTZ R177, R152, UR10, -R154.reuse ;  /* 0x0000000a98b17c23 */ /* 0x100fe2000801089a */
[--C-:B------:R-:W-:Y:S01]  /*8b50*/  FFMA.FTZ R153, R153, UR10, -R154.reuse ;  /* 0x0000000a99997c23 */ /* 0x100fe2000801089a */
[----:B------:R-:W-:Y:S01]  /*8b60*/  FADD.FTZ R3, R168, R3 ;  /* 0x00000003a8037221 */ /* 0x000fe20000010000 */
[--C-:B------:R-:W-:Y:S01]  /*8b70*/  FFMA.FTZ R157, R157, UR10, -R154.reuse ;  /* 0x0000000a9d9d7c23 */ /* 0x100fe2000801089a */
[--C-:B------:R-:W-:Y:S01]  /*8b80*/  FFMA.FTZ R178, R156, UR10, -R154.reuse ;  /* 0x0000000a9cb27c23 */ /* 0x100fe2000801089a */
[----:B------:R-:W-:Y:S01]  /*8b90*/  F2FP.F16.F32.PACK_AB R152, R13, R12 ;  /* 0x0000000c0d98723e */ /* 0x000fe200000000ff */
[----:B-1----:R-:W-:Y:S01]  /*8ba0*/  FADD.FTZ R3, R170, R3 ;  /* 0x00000003aa037221 */ /* 0x002fe20000010000 */
[----:B------:R-:W1:Y:S01]  /*8bb0*/  MUFU.EX2 R8, R8 ;  /* 0x0000000800087308 */ /* 0x000e620000000800 */
[----:B0-----:R-:W-:Y:S01]  /*8bc0*/  F2FP.F16.F32.PACK_AB R166, R10, R174 ;  /* 0x000000ae0aa6723e */ /* 0x001fe200000000ff */
[--C-:B------:R-:W-:Y:S01]  /*8bd0*/  FFMA.FTZ R159, R159, UR10, -R154.reuse ;  /* 0x0000000a9f9f7c23 */ /* 0x100fe2000801089a */
[----:B------:R-:W-:Y:S01]  /*8be0*/  FADD.FTZ R3, R172, R3 ;  /* 0x00000003ac037221 */ /* 0x000fe20000010000 */
[--C-:B------:R-:W-:Y:S01]  /*8bf0*/  FFMA.FTZ R161, R161, UR10, -R154.reuse ;  /* 0x0000000aa1a17c23 */ /* 0x100fe2000801089a */
[--C-:B------:R-:W-:Y:S01]  /*8c00*/  FFMA.FTZ R163, R163, UR10, -R154.reuse ;  /* 0x0000000aa3a37c23 */ /* 0x100fe2000801089a */
[----:B------:R-:W-:Y:S01]  /*8c10*/  FFMA.FTZ R165, R165, UR10, -R154 ;  /* 0x0000000aa5a57c23 */ /* 0x000fe2000801089a */
[----:B------:R-:W-:Y:S01]  /*8c20*/  FADD.FTZ R3, R174, R3 ;  /* 0x00000003ae037221 */ /* 0x000fe20000010000 */
[----:B------:R-:W0:Y:S01]  /*8c30*/  MUFU.EX2 R14, R14 ;  /* 0x0000000e000e7308 */ /* 0x000e220000000800 */
[----:B--2---:R-:W-:Y:S01]  /*8c40*/  FFMA.FTZ R4, R9, R4, R176 ;  /* 0x0000000409047223 */ /* 0x004fe200000100b0 */
[--C-:B------:R-:W-:Y:S01]  /*8c50*/  FFMA.FTZ R167, R167, UR10, -R154.reuse ;  /* 0x0000000aa7a77c23 */ /* 0x100fe2000801089a */
[----:B------:R-:W-:Y:S01]  /*8c60*/  FADD.FTZ R3, R10, R3 ;  /* 0x000000030a037221 */ /* 0x000fe20000010000 */
[--C-:B------:R-:W-:Y:S01]  /*8c70*/  FFMA.FTZ R169, R169, UR10, -R154.reuse ;  /* 0x0000000aa9a97c23 */ /* 0x100fe2000801089a */
[--C-:B------:R-:W-:Y:S01]  /*8c80*/  FFMA.FTZ R171, R171, UR10, -R154.reuse ;  /* 0x0000000aabab7c23 */ /* 0x100fe2000801089a */
[----:B------:R-:W-:Y:S01]  /*8c90*/  FFMA.FTZ R173, R173, UR10, -R154 ;  /* 0x0000000aadad7c23 */ /* 0x000fe2000801089a */
[----:B------:R-:W-:Y:S01]  /*8ca0*/  F2FP.F16.F32.PACK_AB R156, R155, R175 ;  /* 0x000000af9b9c723e */ /* 0x000fe200000000ff */
[----:B------:R-:W2:Y:S01]  /*8cb0*/  MUFU.EX2 R15, R15 ;  /* 0x0000000f000f7308 */ /* 0x000ea20000000800 */
[----:B-1----:R-:W-:Y:S01]  /*8cc0*/  FADD.FTZ R4, R8, R4 ;  /* 0x0000000408047221 */ /* 0x002fe20000010000 */
[----:B------:R-:W-:Y:S01]  /*8cd0*/  F2FP.F16.F32.PACK_AB R154, R21, R20 ;  /* 0x00000014159a723e */ /* 0x000fe200000000ff */
[-C--:B------:R-:W-:Y:S01]  /*8ce0*/  FMUL.FTZ R56, R56, R11.reuse ;  /* 0x0000000b38387220 */ /* 0x080fe20000410000 */
[----:B------:R-:W-:Y:S01]  /*8cf0*/  F2FP.F16.F32.PACK_AB R164, R172, R170 ;  /* 0x000000aaaca4723e */ /* 0x000fe200000000ff */
[-C--:B------:R-:W-:Y:S01]  /*8d00*/  FMUL.FTZ R57, R57, R11.reuse ;  /* 0x0000000b39397220 */ /* 0x080fe20000410000 */
[-C--:B------:R-:W-:Y:S01]  /*8d10*/  FMUL.FTZ R60, R60, R11.reuse ;  /* 0x0000000b3c3c7220 */ /* 0x080fe20000410000 */
[-C--:B------:R-:W-:Y:S01]  /*8d20*/  FMUL.FTZ R61, R61, R11.reuse ;  /* 0x0000000b3d3d7220 */ /* 0x080fe20000410000 */
[----:B------:R-:W1:Y:S01]  /*8d30*/  MUFU.EX2 R177, R177 ;  /* 0x000000b100b17308 */ /* 0x000e620000000800 */
[----:B0-----:R-:W-:Y:S01]  /*8d40*/  FADD.FTZ R4, R14, R4 ;  /* 0x000000040e047221 */ /* 0x001fe20000010000 */
[-C--:B------:R-:W-:Y:S01]  /*8d50*/  FMUL.FTZ R64, R64, R11.reuse ;  /* 0x0000000b40407220 */ /* 0x080fe20000410000 */
[-C--:B------:R-:W-:Y:S01]  /*8d60*/  FMUL.FTZ R65, R65, R11.reuse ;  /* 0x0000000b41417220 */ /* 0x080fe20000410000 */
[-C--:B------:R-:W-:Y:S01]  /*8d70*/  FMUL.FTZ R68, R68, R11.reuse ;  /* 0x0000000b44447220 */ /* 0x080fe20000410000 */
[-C--:B------:R-:W-:Y:S01]  /*8d80*/  FMUL.FTZ R69, R69, R11.reuse ;  /* 0x0000000b45457220 */ /* 0x080fe20000410000 */
[-C--:B------:R-:W-:Y:S01]  /*8d90*/  FMUL.FTZ R72, R72, R11.reuse ;  /* 0x0000000b48487220 */ /* 0x080fe20000410000 */
[-C--:B------:R-:W-:Y:S01]  /*8da0*/  FMUL.FTZ R73, R73, R11.reuse ;  /* 0x0000000b49497220 */ /* 0x080fe20000410000 */
[----:B------:R0:W3:Y:S01]  /*8db0*/  MUFU.EX2 R10, R153 ;  /* 0x00000099000a7308 */ /* 0x0000e20000000800 */
[C---:B--2---:R-:W-:Y:S01]  /*8dc0*/  FADD.FTZ R4, R15.reuse, R4 ;  /* 0x000000040f047221 */ /* 0x044fe20000010000 */
[----:B------:R-:W-:Y:S01]  /*8dd0*/  F2FP.F16.F32.PACK_AB R155, R15, R14 ;  /* 0x0000000e0f9b723e */ /* 0x000fe200000000ff */
[-C--:B------:R-:W-:Y:S01]  /*8de0*/  FMUL.FTZ R76, R76, R11.reuse ;  /* 0x0000000b4c4c7220 */ /* 0x080fe20000410000 */
[-C--:B------:R-:W-:Y:S01]  /*8df0*/  FMUL.FTZ R77, R77, R11.reuse ;  /* 0x0000000b4d4d7220 */ /* 0x080fe20000410000 */
[-C--:B------:R-:W-:Y:S01]  /*8e00*/  FMUL.FTZ R80, R80, R11.reuse ;  /* 0x0000000b50507220 */ /* 0x080fe20000410000 */
[-C--:B------:R-:W-:Y:S01]  /*8e10*/  FMUL.FTZ R81, R81, R11.reuse ;  /* 0x0000000b51517220 */ /* 0x080fe20000410000 */
[-C--:B------:R-:W-:Y:S01]  /*8e20*/  FMUL.FTZ R84, R84, R11.reuse ;  /* 0x0000000b54547220 */ /* 0x080fe20000410000 */
[----:B------:R2:W4:Y:S01]  /*8e30*/  MUFU.EX2 R12, R157 ;  /* 0x0000009d000c7308 */ /* 0x0005220000000800 */
[----:B-1----:R-:W-:Y:S01]  /*8e40*/  FADD.FTZ R4, R177, R4 ;  /* 0x00000004b1047221 */ /* 0x002fe20000010000 */
[----:B0-----:R-:W-:Y:S01]  /*8e50*/  F2FP.F16.F32.PACK_AB R153, R8, R176 ;  /* 0x000000b00899723e */ /* 0x001fe200000000ff */
[----:B------:R-:W-:Y:S01]  /*8e60*/  BAR.SYNC.DEFER_BLOCKING 0xf, 0x100 ;  /* 0x03c4000000007b1d */ /* 0x000fe20000010000 */
[-C--:B------:R-:W-:Y:S01]  /*8e70*/  FMUL.FTZ R85, R85, R11.reuse ;  /* 0x0000000b55557220 */ /* 0x080fe20000410000 */
[-C--:B------:R-:W-:Y:S01]  /*8e80*/  FMUL.FTZ R88, R88, R11.reuse ;  /* 0x0000000b58587220 */ /* 0x080fe20000410000 */
[-C--:B------:R-:W-:Y:S01]  /*8e90*/  FMUL.FTZ R89, R89, R11.reuse ;  /* 0x0000000b59597220 */ /* 0x080fe20000410000 */
[-C--:B------:R-:W-:Y:S01]  /*8ea0*/  FMUL.FTZ R92, R92, R11.reuse ;  /* 0x0000000b5c5c7220 */ /* 0x080fe20000410000 */
[----:B------:R-:W-:Y:S01]  /*8eb0*/  FMUL.FTZ R93, R93, R11 ;  /* 0x0000000b5d5d7220 */ /* 0x000fe20000410000 */
[----:B------:R-:W0:Y:S01]  /*8ec0*/  MUFU.EX2 R178, R178 ;  /* 0x000000b200b27308 */ /* 0x000e220000000800 */
[C---:B---3--:R-:W-:Y:S01]  /*8ed0*/  FADD.FTZ R4, R10.reuse, R4 ;  /* 0x000000040a047221 */ /* 0x048fe20000010000 */
[----:B--2---:R-:W-:Y:S01]  /*8ee0*/  F2FP.F16.F32.PACK_AB R157, R10, R177 ;  /* 0x000000b10a9d723e */ /* 0x004fe200000000ff */
[-C--:B------:R-:W-:Y:S01]  /*8ef0*/  FMUL.FTZ R96, R96, R11.reuse ;  /* 0x0000000b60607220 */ /* 0x080fe20000410000 */
[-C--:B------:R-:W-:Y:S01]  /*8f00*/  FMUL.FTZ R97, R97, R11.reuse ;  /* 0x0000000b61617220 */ /* 0x080fe20000410000 */
[-C--:B------:R-:W-:Y:S01]  /*8f10*/  FMUL.FTZ R100, R100, R11.reuse ;  /* 0x0000000b64647220 */ /* 0x080fe20000410000 */
[-C--:B------:R-:W-:Y:S01]  /*8f20*/  FMUL.FTZ R101, R101, R11.reuse ;  /* 0x0000000b65657220 */ /* 0x080fe20000410000 */
[-C--:B------:R-:W-:Y:S01]  /*8f30*/  FMUL.FTZ R104, R104, R11.reuse ;  /* 0x0000000b68687220 */ /* 0x080fe20000410000 */
[----:B------:R1:W2:Y:S01]  /*8f40*/  MUFU.EX2 R13, R159 ;  /* 0x0000009f000d7308 */ /* 0x0002a20000000800 */
[----:B----4-:R-:W-:Y:S01]  /*8f50*/  FADD.FTZ R4, R12, R4 ;  /* 0x000000040c047221 */ /* 0x010fe20000010000 */
[-C--:B------:R-:W-:Y:S01]  /*8f60*/  FMUL.FTZ R105, R105, R11.reuse ;  /* 0x0000000b69697220 */ /* 0x080fe20000410000 */
[-C--:B------:R-:W-:Y:S01]  /*8f70*/  FMUL.FTZ R108, R108, R11.reuse ;  /* 0x0000000b6c6c7220 */ /* 0x080fe20000410000 */
[-C--:B------:R-:W-:Y:S01]  /*8f80*/  FMUL.FTZ R109, R109, R11.reuse ;  /* 0x0000000b6d6d7220 */ /* 0x080fe20000410000 */
[-C--:B------:R-:W-:Y:S01]  /*8f90*/  FMUL.FTZ R112, R112, R11.reuse ;  /* 0x0000000b70707220 */ /* 0x080fe20000410000 */
[-C--:B------:R-:W-:Y:S01]  /*8fa0*/  FMUL.FTZ R113, R113, R11.reuse ;  /* 0x0000000b71717220 */ /* 0x080fe20000410000 */
[-C--:B------:R-:W-:Y:S01]  /*8fb0*/  FMUL.FTZ R116, R116, R11.reuse ;  /* 0x0000000b74747220 */ /* 0x080fe20000410000 */
[----:B------:R-:W3:Y:S01]  /*8fc0*/  MUFU.EX2 R161, R161 ;  /* 0x000000a100a17308 */ /* 0x000ee20000000800 */
[C---:B0-----:R-:W-:Y:S01]  /*8fd0*/  FADD.FTZ R4, R178.reuse, R4 ;  /* 0x00000004b2047221 */ /* 0x041fe20000010000 */
[----:B-1----:R-:W-:Y:S01]  /*8fe0*/  F2FP.F16.F32.PACK_AB R159, R178, R12 ;  /* 0x0000000cb29f723e */ /* 0x002fe200000000ff */
[----:B------:R0:W-:Y:S01]  /*8ff0*/  STSM.16.M88.4 [R22+0x26800], R152 ;  /* 0x0268009816007844 */ /* 0x0001e20000000200 */
[-C--:B------:R-:W-:Y:S01]  /*9000*/  FMUL.FTZ R117, R117, R11.reuse ;  /* 0x0000000b75757220 */ /* 0x080fe20000410000 */
[-C--:B------:R-:W-:Y:S01]  /*9010*/  FMUL.FTZ R120, R120, R11.reuse ;  /* 0x0000000b78787220 */ /* 0x080fe20000410000 */
[-C--:B------:R-:W-:Y:S01]  /*9020*/  FMUL.FTZ R121, R121, R11.reuse ;  /* 0x0000000b79797220 */ /* 0x080fe20000410000 */
[----:B------:R0:W-:Y:S01]  /*9030*/  STSM.16.M88.4 [R23], R156 ;  /* 0x0000009c17007844 */ /* 0x0001e20000000200 */
        /* <DEDUP_REMOVED lines=20> */
[----:B------:R-:W-:Y:S01]  /*9180*/  FMUL.FTZ R149, R149, R11 ;  /* 0x0000000b95957220 */ /* 0x000fe20000410000 */
[-C--:B------:R-:W-:Y:S01]  /*9190*/  FMUL.FTZ R26, R26, R9.reuse ;  /* 0x000000091a1a7220 */ /* 0x080fe20000410000 */
[-C--:B------:R-:W-:Y:S01]  /*91a0*/  FMUL.FTZ R27, R27, R9.reuse ;  /* 0x000000091b1b7220 */ /* 0x080fe20000410000 */
[----:B------:R-:W-:Y:S01]  /*91b0*/  FMUL.FTZ R30, R30, R9 ;  /* 0x000000091e1e7220 */ /* 0x000fe20000410000 */
        /* <DEDUP_REMOVED lines=24> */
[-C--:B------:R-:W-:Y:S01]  /*9340*/  FMUL.FTZ R62, R62, R9.reuse ;  /* 0x000000093e3e7220 */ /* 0x080fe20000410000 */
[----:B--2---:R-:W-:Y:S01]  /*9350*/  FADD.FTZ R4, R171, R4 ;  /* 0x00000004ab047221 */ /* 0x004fe20000010000 */
[-C--:B------:R-:W-:Y:S01]  /*9360*/  FMUL.FTZ R63, R63, R9.reuse ;  /* 0x000000093f3f7220 */ /* 0x080fe20000410000 */
[-C--:B------:R-:W-:Y:S01]  /*9370*/  FMUL.FTZ R66, R66, R9.reuse ;  /* 0x0000000942427220 */ /* 0x080fe20000410000 */
[-C--:B------:R-:W-:Y:S01]  /*9380*/  FMUL.FTZ R67, R67, R9.reuse ;  /* 0x0000000943437220 */ /* 0x080fe20000410000 */
[-C--:B------:R-:W-:Y:S01]  /*9390*/  FMUL.FTZ R70, R70, R9.reuse ;  /* 0x0000000946467220 */ /* 0x080fe20000410000 */
[-C--:B------:R-:W-:Y:S01]  /*93a0*/  FMUL.FTZ R71, R71, R9.reuse ;  /* 0x0000000947477220 */ /* 0x080fe20000410000 */
[-C--:B------:R-:W-:Y:S01]  /*93b0*/  FMUL.FTZ R74, R74, R9.reuse ;  /* 0x000000094a4a7220 */ /* 0x080fe20000410000 */
[----:B------:R-:W-:Y:S01]  /*93c0*/  FMUL.FTZ R75, R75, R9 ;  /* 0x000000094b4b7220 */ /* 0x000fe20000410000 */
[C---:B---3--:R-:W-:Y:S01]  /*93d0*/  F2FP.F16.F32.PACK_AB R167, R173.reuse, R171 ;  /* 0x000000abada7723e */ /* 0x048fe200000000ff */
[----:B------:R-:W-:Y:S01]  /*93e0*/  FADD.FTZ R4, R173, R4 ;  /* 0x00000004ad047221 */ /* 0x000fe20000010000 */
[-C--:B------:R-:W-:Y:S01]  /*93f0*/  FMUL.FTZ R78, R78, R9.reuse ;  /* 0x000000094e4e7220 */ /* 0x080fe20000410000 */
[-C--:B------:R-:W-:Y:S01]  /*9400*/  FMUL.FTZ R79, R79, R9.reuse ;  /* 0x000000094f4f7220 */ /* 0x080fe20000410000 */
[-C--:B------:R-:W-:Y:S01]  /*9410*/  FMUL.FTZ R82, R82, R9.reuse ;  /* 0x0000000952527220 */ /* 0x080fe20000410000 */
[----:B------:R0:W-:Y:S01]  /*9420*/  STSM.16.M88.4 [R184], R164 ;  /* 0x000000a4b8007844 */ /* 0x0001e20000000200 */
        /* <DEDUP_REMOVED lines=35> */
[----:B0-----:R-:W-:Y:S06]  /*9660*/  @!P0 BRA `(.L_x_2283) ;  /* 0x0000000000048947 */ /* 0x001fec0003800000 */
[----:B------:R-:W-:Y:S01]  /*9670*/  BPT.TRAP 0x1 ;  /* 0x000000040000795c */ /* 0x000fe20000300000 */
.L_x_2283:
[----:B------:R0:W1:Y:S01]  /*9680*/  SYNCS.PHASECHK.TRANS64.TRYWAIT P1, [UR25+0x28c50], R7 ;  /* 0x028c5007ff0075a7 */ /* 0x0000620008020159 */
[----:B------:R-:W-:Y:S05]  /*9690*/  @!P0 BRA `(.L_x_2284) ;  /* 0x0000000000048947 */ /* 0x000fea0003800000 */
[----:B------:R-:W-:Y:S01]  /*96a0*/  BPT.TRAP 0x1 ;  /* 0x000000040000795c */ /* 0x000fe20000300000 */
.L_x_2284:
[----:B-1----:R-:W-:Y:S05]  /*96b0*/  @P1 BRA `(.L_x_2285) ;  /* 0x0000000000081947 */ /* 0x002fea0003800000 */
[----:B------:R-:W1:Y:S02]  /*96c0*/  SYNCS.PHASECHK.TRANS64.TRYWAIT P1, [UR25+0x28c50], R7 ;  /* 0x028c5007ff0075a7 */ /* 0x000e640008020159 */
[----:B-1----:R-:W-:Y:S05]  /*96d0*/  @!P1 BRA `(.L_x_2286) ;  /* 0x0000010800449947 */ /* 0x002fea0003800000 */
.L_x_2285:
        /* <DEDUP_REMOVED lines=29> */
[----:B--2---:R-:W2:Y:S02]  /*98b0*/  FENCE.VIEW.ASYNC.S ;  /* 0x00000000000073c6 */ /* 0x004ea40000000000 */
[----:B--2---:R-:W-:Y:S01]  /*98c0*/  NOP ;  /* 0x0000000000007918 */ /* 0x004fe20000000000 */
[----:B------:R-:W-:Y:S06]  /*98d0*/  BAR.ARV 0xe, 0x100 ;  /* 0x0384000000007b1d */ /* 0x000fec0000002000 */
[----:B------:R-:W-:Y:S05]  /*98e0*/  @!P0 BRA `(.L_x_2287) ;  /* 0x0000000000048947 */ /* 0x000fea0003800000 */
[----:B------:R-:W-:Y:S01]  /*98f0*/  BPT.TRAP 0x1 ;  /* 0x000000040000795c */ /* 0x000fe20000300000 */
.L_x_2287:
[----:B------:R-:W-:Y:S01]  /*9900*/  UISETP.GT.AND UP0, UPT, UR26, UR20, UPT ;  /* 0x000000141a00728c */ /* 0x000fe2000bf04270 */
[----:B------:R-:W-:Y:S01]  /*9910*/  IMAD.MOV.U32 R11, RZ, RZ, R5 ;  /* 0x000000ffff0b7224 */ /* 0x000fe200078e0005 */
        /* <DEDUP_REMOVED lines=8> */
.L_x_2269:
[----:B------:R-:W-:Y:S02]  /*99a0*/  UISETP.NE.AND UP1, UPT, UR52, URZ, UPT ;  /* 0x0000003f3400728c */ /* 0x000fe4000bf25270 */
[----:B------:R-:W-:Y:S02]  /*99b0*/  UISETP.NE.AND UP0, UPT, UR51, URZ, UPT ;  /* 0x0000003f3300728c */ /* 0x000fe4000bf05270 */
[----:B------:R-:W-:Y:S02]  /*99c0*/  UIADD3 UR11, UR45, 0x3f, URZ ;  /* 0x0000003f2d0b7890 */ /* 0x000fe4000fffe03f */
[----:B------:R-:W-:Y:S02]  /*99d0*/  UIADD3 UR14, UR48, 0x1, -UR50 ;  /* 0x00000001300e7890 */ /* 0x000fe4000fffe832 */
[----:B------:R-:W-:-:S03]  /*99e0*/  PLOP3.LUT P1, PT, PT, PT, UP0, 0x40, 0x0 ;  /* 0x000000000000781c */ /* 0x000fc60003f2e808 */
[----:B------:R-:W-:Y:S01]  /*99f0*/  @UP1 ULDC UR6, c[0x0][0x44c] ;  /* 0x0001130000061ab9 */ /* 0x000fe20000000800 */
[----:B------:R-:W-:Y:S01]  /*9a00*/  @UP1 ULDC UR15, c[0x0][0x450] ;  /* 0x00011400000f1ab9 */ /* 0x000fe20000000800 */
[----:B------:R-:W-:-:S04]  /*9a10*/  UIMAD.WIDE.U32 UR6, UR11, UR6, URZ ;  /* 0x000000060b0672a5 */ /* 0x000fc8000f8e003f */
[----:B------:R-:W-:-:S04]  /*9a20*/  @UP1 USHF.R.U32.HI UR11, URZ, UR15, UR7 ;  /* 0x0000000f3f0b1299 */ /* 0x000fc80008011607 */
[----:B------:R-:W-:-:S04]  /*9a30*/  UIADD3 UR11, UR14, UR11, URZ ;  /* 0x0000000b0e0b7290 */ /* 0x000fc8000fffe03f */
[----:B------:R-:W-:Y:S01]  /*9a40*/  UIADD3 UR22, UR11, -UR22, URZ ;  /* 0x800000160b167290 */ /* 0x000fe2000fffe03f */
[----:B------:R-:W-:Y:S11]  /*9a50*/  @P1 BRA `(.L_x_2289) ;  /* 0x00000000004c1947 */ /* 0x000ff60003800000 */
[----:B------:R-:W-:-:S06]  /*9a60*/  UISETP.GT.AND UP0, UPT, UR11, -0x1, UPT ;  /* 0xffffffff0b00788c */ /* 0x000fcc000bf04270 */
[----:B------:R-:W-:-:S13]  /*9a70*/  PLOP3.LUT P1, PT, PT, PT, UP0, 0x80, 0x0 ;  /* 0x000000000000781c */ /* 0x000fda0003f2f008 */
[----:B------:R-:W-:Y:S05]  /*9a80*/  @P1 BRA `(.L_x_2290) ;  /* 0x0000000000201947 */ /* 0x000fea0003800000 */
[----:B------:R-:W-:Y:S01]  /*9a90*/  ULDC UR18, c[0x0][0x9e4] ;  /* 0x0002790000127ab9 */ /* 0x000fe20000000800 */
[----:B------:R-:W-:Y:S02]  /*9aa0*/  ULOP3.LUT UR11, URZ, UR11, URZ, 0x33, !UPT ;  /* 0x0000000b3f0b7292 */ /* 0x000fe4000f8e333f */
[----:B------:R-:W-:-:S11]  /*9ab0*/  UISETP.NE.AND UP0, UPT, UR18, 0x1, UPT ;  /* 0x000000011200788c */ /* 0x000fd6000bf05270 */
[----:B------:R-:W-:Y:S02]  /*9ac0*/  @UP0 ULDC.64 UR6, c[0x0][0x9e8] ;  /* 0x00027a0000060ab9 */ /* 0x000fe40000000a00 */
[----:B------:R-:W-:-:S04]  /*9ad0*/  UIMAD.WIDE.U32 UR14, UR11, UR6, URZ ;  /* 0x000000060b0e72a5 */ /* 0x000fc8000f8e003f */
[----:B------:R-:W-:-:S04]  /*9ae0*/  @UP0 USHF.R.U32.HI UR11, URZ, UR7, UR15 ;  /* 0x000000073f0b0299 */ /* 0x000fc8000801160f */
[----:B------:R-:W-:Y:S01]  /*9af0*/  ULOP3.LUT UR11, URZ, UR11, URZ, 0x33, !UPT ;  /* 0x0000000b3f0b7292 */ /* 0x000fe2000f8e333f */
[----:B------:R-:W-:Y:S11]  /*9b00*/  BRA `(.L_x_2291) ;  /* 0x0000000000147947 */ /* 0x000ff60003800000 */
.L_x_2290:
[----:B------:R-:W-:Y:S02]  /*9b10*/  ULDC UR18, c[0x0][0x9e4] ;  /* 0x0002790000127ab9 */ /* 0x000fe40000000800 */
[----:B------:R-:W-:-:S11]  /*9b20*/  UISETP.NE.AND UP0, UPT, UR18, 0x1, UPT ;  /* 0x000000011200788c */ /* 0x000fd6000bf05270 */
[----:B------:R-:W-:Y:S02]  /*9b30*/  @UP0 ULDC.64 UR6, c[0x0][0x9e8] ;  /* 0x00027a0000060ab9 */ /* 0x000fe40000000a00 */
[----:B------:R-:W-:-:S04]  /*9b40*/  UIMAD.WIDE.U32 UR14, UR11, UR6, URZ ;  /* 0x000000060b0e72a5 */ /* 0x000fc8000f8e003f */
[----:B------:R-:W-:-:S12]  /*9b50*/  @UP0 USHF.R.U32.HI UR11, URZ, UR7, UR15 ;  /* 0x000000073f0b0299 */ /* 0x000fd8000801160f */
.L_x_2291:
[----:B------:R-:W-:-:S04]  /*9b60*/  UIMAD UR11, UR11, UR18, URZ ;  /* 0x000000120b0b72a4 */ /* 0x000fc8000f8e023f */
[----:B------:R-:W-:-:S04]  /*9b70*/  UISETP.LT.AND UP0, UPT, UR22, UR11, UPT ;  /* 0x0000000b1600728c */ /* 0x000fc8000bf01270 */
[----:B------:R-:W-:-:S12]  /*9b80*/  USEL UR22, UR22, UR11, !UP0 ;  /* 0x0000000b16167287 */ /* 0x000fd8000c000000 */
.L_x_2289:
[----:B------:R-:W-:-:S04]  /*9b90*/  UIADD3 UR22, UR22, 0x3f, URZ ;  /* 0x0000003f16167890 */ /* 0x000fc8000fffe03f */
        /* <DEDUP_REMOVED lines=8> */
[----:B012---:R-:W-:Y:S01]  /*9c20*/  IMAD.MOV.U32 R8, RZ, RZ, R5 ;  /* 0x000000ffff087224 */ /* 0x007fe200078e0005 */
[----:B------:R-:W-:Y:S01]  /*9c30*/  UMOV UR24, UR38 ;  /* 0x0000002600187c82 */ /* 0x000fe20008000000 */
[----:B------:R-:W-:Y:S01]  /*9c40*/  IMAD.MOV.U32 R9, RZ, RZ, R6 ;  /* 0x000000ffff097224 */ /* 0x000fe200078e0006 */
[----:B------:R-:W-:Y:S01]  /*9c50*/  ULDC UR23, c[0x0][0x9d8] ;  /* 0x0002760000177ab9 */ /* 0x000fe20000000800 */
[----:B------:R-:W-:-:S05]  /*9c60*/  ULDC UR22, c[0x0][0x988] ;  /* 0x0002620000167ab9 */ /* 0x000fca0000000800 */
.L_x_2303:
        /* <DEDUP_REMOVED lines=8> */
[----:B012---:R-:W-:Y:S10]  /*9cf0*/  @!P0 BRA `(.L_x_2293) ;  /* 0x0000000000048947 */ /* 0x007ff40003800000 */
[----:B------:R-:W-:Y:S01]  /*9d00*/  BPT.TRAP 0x1 ;  /* 0x000000040000795c */ /* 0x000fe20000300000 */
.L_x_2293:
[----:B------:R-:W-:Y:S01]  /*9d10*/  ULEA UR21, UR38, UR41, 0x3 ;  /* 0x0000002926157291 */ /* 0x000fe2000f8e183f */
[----:B------:R-:W-:-:S05]  /*9d20*/  IMAD.U32 R7, RZ, RZ, UR37 ;  /* 0x00000025ff077e24 */ /* 0x000fca000f8e00ff */
[----:B------:R-:W-:-:S04]  /*9d30*/  SHF.L.U32 R7, R7, 0x1f, RZ ;  /* 0x0000001f07077819 */ /* 0x000fc800000006ff */
[----:B------:R0:W1:Y:S01]  /*9d40*/  SYNCS.PHASECHK.TRANS64.TRYWAIT P1, [UR21+0x28c30], R7 ;  /* 0x028c3007ff0075a7 */ /* 0x0000620008020155 */
[----:B------:R-:W-:Y:S05]  /*9d50*/  @!P0 BRA `(.L_x_2294) ;  /* 0x0000000000048947 */ /* 0x000fea0003800000 */
[----:B------:R-:W-:Y:S01]  /*9d60*/  BPT.TRAP 0x1 ;  /* 0x000000040000795c */ /* 0x000fe20000300000 */
.L_x_2294:
[----:B-1----:R-:W-:Y:S05]  /*9d70*/  @P1 BRA `(.L_x_2295) ;  /* 0x0000000000081947 */ /* 0x002fea0003800000 */
[----:B------:R-:W1:Y:S02]  /*9d80*/  SYNCS.PHASECHK.TRANS64.TRYWAIT P1, [UR21+0x28c30], R7 ;  /* 0x028c3007ff0075a7 */ /* 0x000e640008020155 */
[----:B-1----:R-:W-:Y:S05]  /*9d90*/  @!P1 BRA `(.L_x_2296) ;  /* 0x0000010000ac9947 */ /* 0x002fea0003800000 */
.L_x_2295:
[----:B------:R-:W-:Y:S01]  /*9da0*/  R2UR UR18, R0 ;  /* 0x00000000001272ca */ /* 0x000fe200000e0000 */
[----:B------:R-:W-:Y:S01]  /*9db0*/  WARPGROUP.ARRIVE ;  /* 0x00000000000079c5 */ /* 0x000fe20000000000 */
        /* <DEDUP_REMOVED lines=21> */
.L_x_2297:
        /* <DEDUP_REMOVED lines=23> */
[----:B-1----:R-:W-:Y:S01]  /*a080*/  FMNMX.FTZ R6, R5, R9, !PT ;  /* 0x0000000905067209 */ /* 0x002fe20007810000 */
[----:B------:R-:W-:Y:S01]  /*a090*/  FMUL.FTZ R162, R162, UR23 ;  /* 0x00000017a2a27c20 */ /* 0x000fe20008410000 */
[----:B------:R-:W-:Y:S01]  /*a0a0*/  FMUL.FTZ R172, R182, UR23 ;  /* 0x00000017b6ac7c20 */ /* 0x000fe20008410000 */
[----:B------:R-:W-:Y:S01]  /*a0b0*/  FMUL.FTZ R173, R183, UR23 ;  /* 0x00000017b7ad7c20 */ /* 0x000fe20008410000 */
[----:B------:R-:W-:Y:S01]  /*a0c0*/  ISETP.NE.AND P1, PT, R18, RZ, PT ;  /* 0x000000ff1200720c */ /* 0x000fe20003f25270 */
[----:B------:R-:W-:-:S02]  /*a0d0*/  UIADD3 UR6, UR21, 0x28c40, URZ ;  /* 0x00028c4015067890 */ /* 0x000fc4000fffe03f */
[----:B------:R-:W1:Y:S01]  /*a0e0*/  MUFU.TANH R12, R12 ;  /* 0x0000000c000c7308 */ /* 0x000e620000002400 */
[----:B--2---:R-:W-:Y:S01]  /*a0f0*/  FMNMX.FTZ R6, R10, R6, !PT ;  /* 0x000000060a067209 */ /* 0x004fe20007810000 */
[----:B------:R-:W-:-:S06]  /*a100*/  UPRMT UR6, UR40, 0x654, UR6 ;  /* 0x0000065428067896 */ /* 0x000fcc0008000006 */
[----:B------:R-:W2:Y:S01]  /*a110*/  MUFU.TANH R13, R13 ;  /* 0x0000000d000d7308 */ /* 0x000ea20000002400 */
[----:B---3--:R-:W-:Y:S02]  /*a120*/  FMNMX.FTZ R6, R11, R6, !PT ;  /* 0x000000060b067209 */ /* 0x008fe40007810000 */
[----:B------:R-:W-:Y:S05]  /*a130*/  SYNCS.ARRIVE.TRANS64.RED.A1T0 RZ, [UR6], RZ ;  /* 0x000000ffffff79a7 */ /* 0x000fea0008100406 */
[----:B------:R-:W3:Y:S01]  /*a140*/  MUFU.TANH R14, R14 ;  /* 0x0000000e000e7308 */ /* 0x000ee20000002400 */
[----:B-1----:R-:W-:-:S07]  /*a150*/  FMNMX.FTZ R6, R12, R6, !PT ;  /* 0x000000060c067209 */ /* 0x002fce0007810000 */
[----:B------:R-:W1:Y:S01]  /*a160*/  MUFU.TANH R15, R15 ;  /* 0x0000000f000f7308 */ /* 0x000e620000002400 */
[----:B--2---:R-:W-:-:S07]  /*a170*/  FMNMX.FTZ R6, R13, R6, !PT ;  /* 0x000000060d067209 */ /* 0x004fce0007810000 */
[----:B------:R-:W2:Y:S01]  /*a180*/  MUFU.TANH R20, R20 ;  /* 0x0000001400147308 */ /* 0x000ea20000002400 */
[----:B---3--:R-:W-:-:S07]  /*a190*/  FMNMX.FTZ R6, R14, R6, !PT ;  /* 0x000000060e067209 */ /* 0x008fce0007810000 */
        /* <DEDUP_REMOVED lines=16> */
[----:B------:R-:W-:Y:S01]  /*a2a0*/  MUFU.TANH R155, R155 ;  /* 0x0000009b009b7308 */ /* 0x000fe20000002400 */
[----:B---3--:R-:W-:-:S07]  /*a2b0*/  FMNMX.FTZ R6, R164, R6, !PT ;  /* 0x00000006a4067209 */ /* 0x008fce0007810000 */
[----:B------:R-:W-:Y:S01]  /*a2c0*/  MUFU.TANH R158, R158 ;  /* 0x0000009e009e7308 */ /* 0x000fe20000002400 */
[----:B-1----:R-:W-:-:S05]  /*a2d0*/  FMNMX.FTZ R6, R165, R6, !PT ;  /* 0x00000006a5067209 */ /* 0x002fca0007810000 */
[----:B------:R-:W1:Y:S02]  /*a2e0*/  SHFL.BFLY PT, R161, R6, 0x2, 0x1f ;  /* 0x0c401f0006a17f89 */ /* 0x000e6400000e0000 */
[----:B------:R-:W-:Y:S08]  /*a2f0*/  MUFU.TANH R159, R159 ;  /* 0x0000009f009f7308 */ /* 0x000ff00000002400 */
[----:B------:R-:W-:Y:S08]  /*a300*/  MUFU.TANH R162, R162 ;  /* 0x000000a200a27308 */ /* 0x000ff00000002400 */
[----:B------:R-:W-:Y:S01]  /*a310*/  MUFU.TANH R172, R172 ;  /* 0x000000ac00ac7308 */ /* 0x000fe20000002400 */
[----:B-1----:R-:W-:Y:S01]  /*a320*/  FMNMX.FTZ R6, R6, R161, !PT ;  /* 0x000000a106067209 */ /* 0x002fe20007810000 */
[----:B------:R-:W-:-:S06]  /*a330*/  FMUL.FTZ R161, R154, UR23 ;  /* 0x000000179aa17c20 */ /* 0x000fcc0008410000 */
[----:B------:R-:W-:Y:S01]  /*a340*/  MUFU.TANH R173, R173 ;  /* 0x000000ad00ad7308 */ /* 0x000fe20000002400 */
[----:B------:R-:W1:Y:S07]  /*a350*/  SHFL.BFLY PT, R168, R6, 0x1, 0x1f ;  /* 0x0c201f0006a87f89 */ /* 0x000e6e00000e0000 */
[----:B------:R-:W-:Y:S01]  /*a360*/  MUFU.TANH R161, R161 ;  /* 0x000000a100a17308 */ /* 0x000fe20000002400 */
[----:B-1----:R-:W-:-:S05]  /*a370*/  FMNMX.FTZ R6, R6, R168, !PT ;  /* 0x000000a806067209 */ /* 0x002fca0007810000 */
        /* <DEDUP_REMOVED lines=22> */
[-C--:B-1----:R-:W-:Y:S01]  /*a4e0*/  FMUL.FTZ R24, R24, R9.reuse ;  /* 0x0000000918187220 */ /* 0x082fe20000410000 */
[-C--:B------:R-:W-:Y:S01]  /*a4f0*/  FMUL.FTZ R25, R25, R9.reuse ;  /* 0x0000000919197220 */ /* 0x080fe20000410000 */
[-C--:B------:R-:W-:Y:S01]  /*a500*/  FMUL.FTZ R28, R28, R9.reuse ;  /* 0x000000091c1c7220 */ /* 0x080fe20000410000 */
[-C--:B------:R-:W-:Y:S01]  /*a510*/  FMUL.FTZ R29, R29, R9.reuse ;  /* 0x000000091d1d7220 */ /* 0x080fe20000410000 */
[-C--:B------:R-:W-:Y:S01]  /*a520*/  FMUL.FTZ R32, R32, R9.reuse ;  /* 0x0000000920207220 */ /* 0x080fe20000410000 */
[-C--:B------:R-:W-:Y:S01]  /*a530*/  FMUL.FTZ R33, R33, R9.reuse ;  /* 0x0000000921217220 */ /* 0x080fe20000410000 */
[----:B------:R-:W-:Y:S01]  /*a540*/  FMUL.FTZ R36, R36, R9 ;  /* 0x0000000924247220 */ /* 0x000fe20000410000 */
        /* <DEDUP_REMOVED lines=11> */
[----:B-1----:R-:W-:Y:S01]  /*a600*/  FMUL.FTZ R12, R170, UR23 ;  /* 0x00000017aa0c7c20 */ /* 0x002fe20008410000 */
[----:B------:R-:W-:Y:S01]  /*a610*/  FMUL.FTZ R170, R178, UR23 ;  /* 0x00000017b2aa7c20 */ /* 0x000fe20008410000 */
        /* <DEDUP_REMOVED lines=18> */
[----:B------:R-:W-:Y:S01]  /*a740*/  FMUL.FTZ R69, R69, R9 ;  /* 0x0000000945457220 */ /* 0x000fe20000410000 */
[----:B------:R-:W3:Y:S01]  /*a750*/  MUFU.TANH R3, R3 ;  /* 0x0000000300037308 */ /* 0x000ee20000002400 */
[----:B-1----:R-:W-:Y:S01]  /*a760*/  FADD.FTZ R11, R5, R154 ;  /* 0x0000009a050b7221 */ /* 0x002fe20000010000 */
[----:B------:R-:W-:Y:S01]  /*a770*/  F2FP.F16.F32.PACK_AB R154, R169, R5 ;  /* 0x00000005a99a723e */ /* 0x000fe200000000ff */
[-C--:B------:R-:W-:Y:S01]  /*a780*/  FMUL.FTZ R72, R72, R9.reuse ;  /* 0x0000000948487220 */ /* 0x080fe20000410000 */
[----:B------:R-:W-:Y:S01]  /*a790*/  FMNMX.FTZ R5, R161, R8, !PT ;  /* 0x00000008a1057209 */ /* 0x000fe20007810000 */
[----:B------:R-:W-:Y:S01]  /*a7a0*/  FADD.FTZ R11, R169, R11 ;  /* 0x0000000ba90b7221 */ /* 0x000fe20000010000 */
[----:B------:R-:W-:Y:S01]  /*a7b0*/  FMUL.FTZ R169, R175, UR23 ;  /* 0x00000017afa97c20 */ /* 0x000fe20008410000 */
[----:B------:R-:W-:Y:S01]  /*a7c0*/  FMUL.FTZ R73, R73, R9 ;  /* 0x0000000949497220 */ /* 0x000fe20000410000 */
[----:B------:R-:W-:Y:S01]  /*a7d0*/  FMNMX.FTZ R5, R155, R5, !PT ;  /* 0x000000059b057209 */ /* 0x000fe20007810000 */
[----:B------:R-:W1:Y:S01]  /*a7e0*/  MUFU.TANH R12, R12 ;  /* 0x0000000c000c7308 */ /* 0x000e620000002400 */
[-C--:B------:R-:W-:Y:S01]  /*a7f0*/  FMUL.FTZ R76, R76, R9.reuse ;  /* 0x000000094c4c7220 */ /* 0x080fe20000410000 */
[----:B------:R-:W-:Y:S01]  /*a800*/  FMUL.FTZ R77, R77, R9 ;  /* 0x000000094d4d7220 */ /* 0x000fe20000410000 */
[----:B------:R-:W-:Y:S01]  /*a810*/  FMNMX.FTZ R5, R158, R5, !PT ;  /* 0x000000059e057209 */ /* 0x000fe20007810000 */
[-C--:B------:R-:W-:Y:S01]  /*a820*/  FMUL.FTZ R80, R80, R9.reuse ;  /* 0x0000000950507220 */ /* 0x080fe20000410000 */
[-C--:B------:R-:W-:Y:S01]  /*a830*/  FMUL.FTZ R81, R81, R9.reuse ;  /* 0x0000000951517220 */ /* 0x080fe20000410000 */
[----:B------:R-:W-:Y:S01]  /*a840*/  FMUL.FTZ R84, R84, R9 ;  /* 0x0000000954547220 */ /* 0x000fe20000410000 */
[----:B------:R-:W-:Y:S01]  /*a850*/  FMNMX.FTZ R5, R159, R5, !PT ;  /* 0x000000059f057209 */ /* 0x000fe20007810000 */
[----:B------:R-:W4:Y:S01]  /*a860*/  MUFU.TANH R166, R166 ;  /* 0x000000a600a67308 */ /* 0x000f220000002400 */
[-C--:B------:R-:W-:Y:S01]  /*a870*/  FMUL.FTZ R85, R85, R9.reuse ;  /* 0x0000000955557220 */ /* 0x080fe20000410000 */
[----:B------:R-:W-:Y:S01]  /*a880*/  FMUL.FTZ R88, R88, R9 ;  /* 0x0000000958587220 */ /* 0x000fe20000410000 */
[----:B------:R-:W-:Y:S01]  /*a890*/  FMNMX.FTZ R5, R162, R5, !PT ;  /* 0x00000005a2057209 */ /* 0x000fe20007810000 */
[-C--:B------:R-:W-:Y:S01]  /*a8a0*/  FMUL.FTZ R89, R89, R9.reuse ;  /* 0x0000000959597220 */ /* 0x080fe20000410000 */
[-C--:B------:R-:W-:Y:S01]  /*a8b0*/  FMUL.FTZ R92, R92, R9.reuse ;  /* 0x000000095c5c7220 */ /* 0x080fe20000410000 */
[----:B------:R-:W-:Y:S01]  /*a8c0*/  FMUL.FTZ R93, R93, R9 ;  /* 0x000000095d5d7220 */ /* 0x000fe20000410000 */
[----:B------:R-:W-:Y:S01]  /*a8d0*/  FMNMX.FTZ R5, R10, R5, !PT ;  /* 0x000000050a057209 */ /* 0x000fe20007810000 */
[----:B------:R-:W5:Y:S01]  /*a8e0*/  MUFU.TANH R167, R167 ;  /* 0x000000a700a77308 */ /* 0x000f620000002400 */
[-C--:B------:R-:W-:Y:S01]  /*a8f0*/  FMUL.FTZ R96, R96, R9.reuse ;  /* 0x0000000960607220 */ /* 0x080fe20000410000 */
[----:B------:R-:W-:Y:S01]  /*a900*/  FMUL.FTZ R97, R97, R9 ;  /* 0x0000000961617220 */ /* 0x000fe20000410000 */
[----:B--2---:R-:W-:Y:S01]  /*a910*/  FMNMX.FTZ R5, R163, R5, !PT ;  /* 0x00000005a3057209 */ /* 0x004fe20007810000 */
[-C--:B------:R-:W-:Y:S01]  /*a920*/  FMUL.FTZ R100, R100, R9.reuse ;  /* 0x0000000964647220 */ /* 0x080fe20000410000 */
[-C--:B------:R-:W-:Y:S01]  /*a930*/  FMUL.FTZ R101, R101, R9.reuse ;  /* 0x0000000965657220 */ /* 0x080fe20000410000 */
[----:B------:R-:W-:Y:S01]  /*a940*/  FMUL.FTZ R104, R104, R9 ;  /* 0x0000000968687220 */ /* 0x000fe20000410000 */
[----:B---3--:R-:W-:Y:S01]  /*a950*/  FMNMX.FTZ R5, R3, R5, !PT ;  /* 0x0000000503057209 */ /* 0x008fe20007810000 */
[----:B------:R-:W2:Y:S01]  /*a960*/  MUFU.TANH R169, R169 ;  /* 0x000000a900a97308 */ /* 0x000ea20000002400 */
[-C--:B------:R-:W-:Y:S01]  /*a970*/  FMUL.FTZ R105, R105, R9.reuse ;  /* 0x0000000969697220 */ /* 0x080fe20000410000 */
[----:B------:R-:W-:Y:S01]  /*a980*/  FMUL.FTZ R108, R108, R9 ;  /* 0x000000096c6c7220 */ /* 0x000fe20000410000 */
[----:B-1----:R-:W-:Y:S01]  /*a990*/  FMNMX.FTZ R5, R12, R5, !PT ;  /* 0x000000050c057209 */ /* 0x002fe20007810000 */
[-C--:B------:R-:W-:Y:S01]  /*a9a0*/  FMUL.FTZ R109, R109, R9.reuse ;  /* 0x000000096d6d7220 */ /* 0x080fe20000410000 */
[-C--:B------:R-:W-:Y:S01]  /*a9b0*/  FMUL.FTZ R112, R112, R9.reuse ;  /* 0x0000000970707220 */ /* 0x080fe20000410000 */
[----:B------:R-:W-:Y:S01]  /*a9c0*/  FMUL.FTZ R113, R113, R9 ;  /* 0x0000000971717220 */ /* 0x000fe20000410000 */
[----:B----4-:R-:W-:Y:S01]  /*a9d0*/  FMNMX.FTZ R5, R166, R5, !PT ;  /* 0x00000005a6057209 */ /* 0x010fe20007810000 */
[----:B------:R-:W1:Y:S01]  /*a9e0*/  MUFU.TANH R170, R170 ;  /* 0x000000aa00aa7308 */ /* 0x000e620000002400 */
[-C--:B------:R-:W-:Y:S01]  /*a9f0*/  FMUL.FTZ R116, R116, R9.reuse ;  /* 0x0000000974747220 */ /* 0x080fe20000410000 */
[----:B------:R-:W-:Y:S01]  /*aa00*/  FMUL.FTZ R117, R117, R9 ;  /* 0x0000000975757220 */ /* 0x000fe20000410000 */
[----:B-----5:R-:W-:Y:S01]  /*aa10*/  FMNMX.FTZ R5, R167, R5, !PT ;  /* 0x00000005a7057209 */ /* 0x020fe20007810000 */
[-C--:B------:R-:W-:Y:S01]  /*aa20*/  FMUL.FTZ R120, R120, R9.reuse ;  /* 0x0000000978787220 */ /* 0x080fe20000410000 */
[-C--:B------:R-:W-:Y:S01]  /*aa30*/  FMUL.FTZ R121, R121, R9.reuse ;  /* 0x0000000979797220 */ /* 0x080fe20000410000 */
[-C--:B------:R-:W-:Y:S01]  /*aa40*/  FMUL.FTZ R124, R124, R9.reuse ;  /* 0x000000097c7c7220 */ /* 0x080fe20000410000 */
[----:B------:R-:W-:Y:S01]  /*aa50*/  FMUL.FTZ R125, R125, R9 ;  /* 0x000000097d7d7220 */ /* 0x000fe20000410000 */
[----:B------:R-:W3:Y:S01]  /*aa60*/  MUFU.TANH R171, R171 ;  /* 0x000000ab00ab7308 */ /* 0x000ee20000002400 */
[----:B--2---:R-:W-:Y:S01]  /*aa70*/  FMNMX.FTZ R5, R169, R5, !PT ;  /* 0x00000005a9057209 */ /* 0x004fe20007810000 */
[-C--:B------:R-:W-:Y:S01]  /*aa80*/  FMUL.FTZ R128, R128, R9.reuse ;  /* 0x0000000980807220 */ /* 0x080fe20000410000 */
[-C--:B------:R-:W-:Y:S01]  /*aa90*/  FMUL.FTZ R129, R129, R9.reuse ;  /* 0x0000000981817220 */ /* 0x080fe20000410000 */
[-C--:B------:R-:W-:Y:S01]  /*aaa0*/  FMUL.FTZ R132, R132, R9.reuse ;  /* 0x0000000984847220 */ /* 0x080fe20000410000 */
[-C--:B------:R-:W-:Y:S01]  /*aab0*/  FMUL.FTZ R133, R133, R9.reuse ;  /* 0x0000000985857220 */ /* 0x080fe20000410000 */
[-C--:B------:R-:W-:Y:S01]  /*aac0*/  FMUL.FTZ R136, R136, R9.reuse ;  /* 0x0000000988887220 */ /* 0x080fe20000410000 */
[----:B------:R-:W-:Y:S01]  /*aad0*/  FMUL.FTZ R137, R137, R9 ;  /* 0x0000000989897220 */ /* 0x000fe20000410000 */
[----:B------:R-:W-:Y:S01]  /*aae0*/  MUFU.EX2 R178, R156 ;  /* 0x0000009c00b27308 */ /* 0x000fe20000000800 */
[----:B-1----:R-:W-:Y:S01]  /*aaf0*/  FMNMX.FTZ R5, R170, R5, !PT ;  /* 0x00000005aa057209 */ /* 0x002fe20007810000 */
        /* <DEDUP_REMOVED lines=11> */
[----:B------:R-:W1:Y:S02]  /*abb0*/  SHFL.BFLY PT, R174, R5, 0x2, 0x1f ;  /* 0x0c401f0005ae7f89 */ /* 0x000e6400000e0000 */
[----:B------:R-:W-:Y:S08]  /*abc0*/  MUFU.EX2 R15, R15 ;  /* 0x0000000f000f7308 */ /* 0x000ff00000000800 */
[----:B------:R-:W-:Y:S08]  /*abd0*/  MUFU.EX2 R20, R20 ;  /* 0x0000001400147308 */ /* 0x000ff00000000800 */
[----:B------:R-:W-:Y:S01]  /*abe0*/  MUFU.EX2 R21, R21 ;  /* 0x0000001500157308 */ /* 0x000fe20000000800 */
[----:B-1----:R-:W-:-:S07]  /*abf0*/  FMNMX.FTZ R5, R5, R174, !PT ;  /* 0x000000ae05057209 */ /* 0x002fce0007810000 */
[----:B------:R-:W1:Y:S01]  /*ac00*/  MUFU.EX2 R168, R168 ;  /* 0x000000a800a87308 */ /* 0x000e620000000800 */
[----:B------:R-:W2:Y:S07]  /*ac10*/  SHFL.BFLY PT, R174, R5, 0x1, 0x1f ;  /* 0x0c201f0005ae7f89 */ /* 0x000eae00000e0000 */
[----:B------:R-:W-:Y:S08]  /*ac20*/  MUFU.EX2 R177, R165 ;  /* 0x000000a500b17308 */ /* 0x000ff00000000800 */
[----:B------:R1:W-:Y:S02]  /*ac30*/  MUFU.EX2 R179, R160 ;  /* 0x000000a000b37308 */ /* 0x0003e40000000800 */
[----:B-1----:R-:W-:-:S02]  /*ac40*/  F2FP.F16.F32.PACK_AB R160, R168, R21 ;  /* 0x00000015a8a0723e */ /* 0x002fc400000000ff */
        /* <DEDUP_REMOVED lines=24> */
[-C--:B-1----:R-:W-:Y:S01]  /*add0*/  FMUL.FTZ R26, R26, R10.reuse ;  /* 0x0000000a1a1a7220 */ /* 0x082fe20000410000 */
[-C--:B------:R-:W-:Y:S01]  /*ade0*/  FMUL.FTZ R27, R27, R10.reuse ;  /* 0x0000000a1b1b7220 */ /* 0x080fe20000410000 */
[-C--:B------:R-:W-:Y:S01]  /*adf0*/  FMUL.FTZ R30, R30, R10.reuse ;  /* 0x0000000a1e1e7220 */ /* 0x080fe20000410000 */
[-C--:B------:R-:W-:Y:S01]  /*ae00*/  FMUL.FTZ R31, R31, R10.reuse ;  /* 0x0000000a1f1f7220 */ /* 0x080fe20000410000 */
[-C--:B------:R-:W-:Y:S01]  /*ae10*/  FMUL.FTZ R34, R34, R10.reuse ;  /* 0x0000000a22227220 */ /* 0x080fe20000410000 */
[-C--:B------:R-:W-:Y:S01]  /*ae20*/  FMUL.FTZ R35, R35, R10.reuse ;  /* 0x0000000a23237220 */ /* 0x080fe20000410000 */
[----:B------:R-:W-:Y:S01]  /*ae30*/  FMUL.FTZ R38, R38, R10 ;  /* 0x0000000a26267220 */ /* 0x000fe20000410000 */
        /* <DEDUP_REMOVED lines=49> */
[----:B-1----:R-:W-:Y:S01]  /*b150*/  FADD.FTZ R11, R176, R11 ;  /* 0x0000000bb00b7221 */ /* 0x002fe20000010000 */
[----:B------:R-:W-:Y:S01]  /*b160*/  FADD.FTZ R4, R20, R4 ;  /* 0x0000000414047221 */ /* 0x000fe20000010000 */
[----:B------:R-:W-:Y:S01]  /*b170*/  BAR.SYNC.DEFER_BLOCKING 0xf, 0x100 ;  /* 0x03c4000000007b1d */ /* 0x000fe20000010000 */
[----:B------:R-:W-:Y:S01]  /*b180*/  F2FP.F16.F32.PACK_AB R157, R176, R157 ;  /* 0x0000009db09d723e */ /* 0x000fe200000000ff */
[-C--:B------:R-:W-:Y:S01]  /*b190*/  FMUL.FTZ R90, R90, R10.reuse ;  /* 0x0000000a5a5a7220 */ /* 0x080fe20000410000 */
[-C--:B------:R-:W-:Y:S01]  /*b1a0*/  FMUL.FTZ R91, R91, R10.reuse ;  /* 0x0000000a5b5b7220 */ /* 0x080fe20000410000 */
[-C--:B------:R-:W-:Y:S01]  /*b1b0*/  FMUL.FTZ R94, R94, R10.reuse ;  /* 0x0000000a5e5e7220 */ /* 0x080fe20000410000 */
[-C--:B------:R-:W-:Y:S01]  /*b1c0*/  FMUL.FTZ R95, R95, R10.reuse ;  /* 0x0000000a5f5f7220 */ /* 0x080fe20000410000 */
[----:B------:R-:W1:Y:S01]  /*b1d0*/  MUFU.EX2 R12, R12 ;  /* 0x0000000c000c7308 */ /* 0x000e620000000800 */
        /* <DEDUP_REMOVED lines=16> */
[----:B-1----:R-:W-:Y:S01]  /*b2e0*/  FADD.FTZ R11, R12, R11 ;  /* 0x0000000b0c0b7221 */ /* 0x002fe20000010000 */
        /* <DEDUP_REMOVED lines=51> */
.L_x_2298:
[----:B------:R2:W3:Y:S01]  /*b620*/  SYNCS.PHASECHK.TRANS64.TRYWAIT P1, [UR21+0x28c50], R7 ;  /* 0x028c5007ff0075a7 */ /* 0x0004e20008020155 */
[----:B------:R-:W-:Y:S05]  /*b630*/  @!P0 BRA `(.L_x_2299) ;  /* 0x0000000000048947 */ /* 0x000fea0003800000 */
[----:B------:R-:W-:Y:S01]  /*b640*/  BPT.TRAP 0x1 ;  /* 0x000000040000795c */ /* 0x000fe20000300000 */
.L_x_2299:
[----:B---3--:R-:W-:Y:S05]  /*b650*/  @P1 BRA `(.L_x_2300) ;  /* 0x0000000000081947 */ /* 0x008fea0003800000 */
[----:B------:R-:W3:Y:S02]  /*b660*/  SYNCS.PHASECHK.TRANS64.TRYWAIT P1, [UR21+0x28c50], R7 ;  /* 0x028c5007ff0075a7 */ /* 0x000ee40008020155 */
[----:B---3--:R-:W-:Y:S05]  /*b670*/  @!P1 BRA `(.L_x_2301) ;  /* 0x000000e8008c9947 */ /* 0x008fea0003800000 */
.L_x_2300:
        /* <DEDUP_REMOVED lines=34> */
.L_x_2302:
[----:B------:R-:W-:Y:S01]  /*b8a0*/  UIADD3 UR21, UR21, 0x28c60, URZ ;  /* 0x00028c6015157890 */ /* 0x000fe2000fffe03f */
[----:B------:R-:W-:Y:S01]  /*b8b0*/  PLOP3.LUT P1, PT, PT, PT, UP0, 0x80, 0x0 ;  /* 0x000000000000781c */ /* 0x000fe20003f2f008 */
[----:B------:R-:W-:Y:S01]  /*b8c0*/  UMOV UR24, UR38 ;  /* 0x0000002600187c82 */ /* 0x000fe20008000000 */
[----:B---3--:R-:W-:Y:S01]  /*b8d0*/  IMAD.MOV.U32 R8, RZ, RZ, R5 ;  /* 0x000000ffff087224 */ /* 0x008fe200078e0005 */
[----:B------:R-:W-:Y:S01]  /*b8e0*/  UPRMT UR21, UR40, 0x654, UR21 ;  /* 0x0000065428157896 */ /* 0x000fe20008000015 */
[----:B------:R-:W-:-:S08]  /*b8f0*/  IMAD.MOV.U32 R9, RZ, RZ, R6 ;  /* 0x000000ffff097224 */ /* 0x000fd000078e0006 */
[----:B------:R-:W-:Y:S01]  /*b900*/  SYNCS.ARRIVE.TRANS64.RED.A1T0 RZ, [UR21], RZ ;  /* 0x000000ffffff79a7 */ /* 0x000fe20008100415 */
[----:B------:R-:W-:Y:S05]  /*b910*/  @P1 BRA `(.L_x_2303) ;  /* 0xffffffe000d41947 */ /* 0x000fea000383ffff */
.L_x_2292:
        /* <DEDUP_REMOVED lines=11> */
.L_x_2323:
[----:B------:R-:W-:-:S04]  /*b9d0*/  UIADD3 UR38, UR27, 0x1, URZ ;  /* 0x000000011b267890 */ /* 0x000fc8000fffe03f */
[----:B------:R-:W-:-:S04]  /*b9e0*/  UISETP.NE.AND UP0, UPT, UR38, 0x2, UPT ;  /* 0x000000022600788c */ /* 0x000fc8000bf05270 */
[----:B------:R-:W-:Y:S02]  /*b9f0*/  USEL UR6, URZ, 0x1, UP0 ;  /* 0x000000013f067887 */ /* 0x000fe40008000000 */
[----:B------:R-:W-:Y:S02]  /*ba00*/  USEL UR38, UR38, URZ, UP0 ;  /* 0x0000003f26267287 */ /* 0x000fe40008000000 */
[----:B------:R-:W-:Y:S01]  /*ba10*/  ULOP3.LUT UR37, UR37, UR6, URZ, 0x3c, !UPT ;  /* 0x0000000625257292 */ /* 0x000fe2000f8e3c3f */
[----:B------:R-:W-:Y:S11]  /*ba20*/  @!P0 BRA `(.L_x_2305) ;  /* 0x0000000000048947 */ /* 0x000ff60003800000 */
[----:B------:R-:W-:Y:S01]  /*ba30*/  BPT.TRAP 0x1 ;  /* 0x000000040000795c */ /* 0x000fe20000300000 */
.L_x_2305:
[----:B------:R-:W-:Y:S01]  /*ba40*/  ULEA UR20, UR38, UR41, 0x3 ;  /* 0x0000002926147291 */ /* 0x000fe2000f8e183f */
[----:B012---:R-:W-:-:S05]  /*ba50*/  IMAD.U32 R7, RZ, RZ, UR37 ;  /* 0x00000025ff077e24 */ /* 0x007fca000f8e00ff */
[----:B------:R-:W-:-:S04]  /*ba60*/  SHF.L.U32 R7, R7, 0x1f, RZ ;  /* 0x0000001f07077819 */ /* 0x000fc800000006ff */
[----:B------:R0:W1:Y:S01]  /*ba70*/  SYNCS.PHASECHK.TRANS64.TRYWAIT P1, [UR20+0x28c30], R7 ;  /* 0x028c3007ff0075a7 */ /* 0x0000620008020154 */
[----:B------:R-:W-:Y:S05]  /*ba80*/  @!P0 BRA `(.L_x_2306) ;  /* 0x0000000000048947 */ /* 0x000fea0003800000 */
[----:B------:R-:W-:Y:S01]  /*ba90*/  BPT.TRAP 0x1 ;  /* 0x000000040000795c */ /* 0x000fe20000300000 */
.L_x_2306:
[----:B-1----:R-:W-:Y:S05]  /*baa0*/  @P1 BRA `(.L_x_2307) ;  /* 0x0000000000081947 */ /* 0x002fea0003800000 */
[----:B------:R-:W1:Y:S02]  /*bab0*/  SYNCS.PHASECHK.TRANS64.TRYWAIT P1, [UR20+0x28c30], R7 ;  /* 0x028c3007ff0075a7 */ /* 0x000e640008020154 */
[----:B-1----:R-:W-:Y:S05]  /*bac0*/  @!P1 BRA `(.L_x_2308) ;  /* 0x000000e400909947 */ /* 0x002fea0003800000 */
.L_x_2307:
        /* <DEDUP_REMOVED lines=23> */
.L_x_2309:
        /* <DEDUP_REMOVED lines=14> */
[----:B-1----:R-:W-:Y:S01]  /*bd20*/  FMUL.FTZ R6, R155, UR21 ;  /* 0x000000159b067c20 */ /* 0x002fe20008410000 */
        /* <DEDUP_REMOVED lines=41> */
[--C-:B-1----:R-:W-:Y:S02]  /*bfc0*/  IMAD.IADD R177, R179, 0x1, R180.reuse ;  /* 0x00000001b3b17824 */ /* 0x102fe400078e02b4 */
        /* <DEDUP_REMOVED lines=45> */
.L_x_2312:
[----:B------:R-:W-:-:S05]  /*c2a0*/  IMAD.U32 R181, RZ, RZ, UR23 ;  /* 0x00000017ffb57e24 */ /* 0x000fca000f8e00ff */
[----:B------:R-:W-:-:S13]  /*c2b0*/  ISETP.NE.AND P1, PT, R181, 0x1, PT ;  /* 0x00000001b500780c */ /* 0x000fda0003f25270 */
[----:B------:R-:W1:Y:S02]  /*c2c0*/  @P1 LDC.64 R8, c[0x0][0x9e8] ;  /* 0x00027a00ff081b82 */ /* 0x000e640000000a00 */
[----:B-1----:R-:W-:-:S05]  /*c2d0*/  @P1 IMAD.HI.U32 R8, R180, R8, RZ ;  /* 0x00000008b4081227 */ /* 0x002fca00078e00ff */
[----:B------:R-:W-:-:S07]  /*c2e0*/  @P1 SHF.R.U32.HI R180, RZ, R9, R8 ;  /* 0x00000009ffb41219 */ /* 0x000fce0000011608 */
.L_x_2313:
[----:B------:R-:W-:Y:S05]  /*c2f0*/  BSYNC B0 ;  /* 0x0000000000007941 */ /* 0x000fea0003800000 */
.L_x_2311:
[----:B------:R-:W-:-:S04]  /*c300*/  IMAD R180, R180, R181, -UR7 ;  /* 0x80000007b4b47e24 */ /* 0x000fc8000f8e02b5 */
[----:B------:R-:W-:-:S05]  /*c310*/  IMAD.IADD R180, R180, 0x1, -R2 ;  /* 0x00000001b4b47824 */ /* 0x000fca00078e0a02 */
[----:B------:R-:W-:Y:S02]  /*c320*/  VIMNMX R176, R176, R180, !PT ;  /* 0x000000b4b0b07248 */ /* 0x000fe40007fe0100 */
[----:B------:R-:W-:-:S07]  /*c330*/  VIADDMNMX R177, R180, R181, R177, PT ;  /* 0x000000b5b4b17246 */ /* 0x000fce00038001b1 */
.L_x_2310:
        /* <DEDUP_REMOVED lines=69> */
.L_x_2316:
[----:B------:R-:W-:-:S05]  /*c790*/  IMAD.U32 R177, RZ, RZ, UR23 ;  /* 0x00000017ffb17e24 */ /* 0x000fca000f8e00ff */
[----:B------:R-:W-:-:S13]  /*c7a0*/  ISETP.NE.AND P2, PT, R177, 0x1, PT ;  /* 0x00000001b100780c */ /* 0x000fda0003f45270 */
[----:B------:R-:W0:Y:S02]  /*c7b0*/  @P2 LDC.64 R8, c[0x0][0x9e8] ;  /* 0x00027a00ff082b82 */ /* 0x000e240000000a00 */
[----:B0-----:R-:W-:-:S05]  /*c7c0*/  @P2 IMAD.HI.U32 R8, R176, R8, RZ ;  /* 0x00000008b0082227 */ /* 0x001fca00078e00ff */
[----:B------:R-:W-:-:S07]  /*c7d0*/  @P2 SHF.R.U32.HI R176, RZ, R9, R8 ;  /* 0x00000009ffb02219 */ /* 0x000fce0000011608 */
.L_x_2317:
[----:B------:R-:W-:Y:S05]  /*c7e0*/  BSYNC B0 ;  /* 0x0000000000007941 */ /* 0x000fea0003800000 */
.L_x_2315:
[----:B------:R-:W-:-:S04]  /*c7f0*/  IMAD R176, R176, R177, -UR7 ;  /* 0x80000007b0b07e24 */ /* 0x000fc8000f8e02b1 */
[----:B------:R-:W-:-:S05]  /*c800*/  IMAD.IADD R176, R176, 0x1, -R2 ;  /* 0x00000001b0b07824 */ /* 0x000fca00078e0a02 */
[----:B------:R-:W-:Y:S02]  /*c810*/  VIMNMX R178, R178, R176, !PT ;  /* 0x000000b0b2b27248 */ /* 0x000fe40007fe0100 */
[----:B------:R-:W-:-:S07]  /*c820*/  VIADDMNMX R179, R176, R177, R179, PT ;  /* 0x000000b1b0b37246 */ /* 0x000fce00038001b3 */
.L_x_2314:
        /* <DEDUP_REMOVED lines=395> */
.L_x_2318:
[----:B------:R0:W1:Y:S01]  /*e0e0*/  SYNCS.PHASECHK.TRANS64.TRYWAIT P1, [UR20+0x28c50], R7 ;  /* 0x028c5007ff0075a7 */ /* 0x0000620008020154 */
[----:B------:R-:W-:Y:S05]  /*e0f0*/  @!P0 BRA `(.L_x_2319) ;  /* 0x0000000000048947 */ /* 0x000fea0003800000 */
[----:B------:R-:W-:Y:S01]  /*e100*/  BPT.TRAP 0x1 ;  /* 0x000000040000795c */ /* 0x000fe20000300000 */
.L_x_2319:
[----:B-1----:R-:W-:Y:S05]  /*e110*/  @P1 BRA `(.L_x_2320) ;  /* 0x0000000000081947 */ /* 0x002fea0003800000 */
[----:B------:R-:W1:Y:S02]  /*e120*/  SYNCS.PHASECHK.TRANS64.TRYWAIT P1, [UR20+0x28c50], R7 ;  /* 0x028c5007ff0075a7 */ /* 0x000e640008020154 */
[----:B-1----:R-:W-:Y:S05]  /*e130*/  @!P1 BRA `(.L_x_2321) ;  /* 0x000000c0000c9947 */ /* 0x002fea0003800000 */
.L_x_2320:
        /* <DEDUP_REMOVED lines=34> */
.L_x_2322:
        /* <DEDUP_REMOVED lines=10> */
.L_x_2304:
[----:B------:R-:W3:Y:S01]  /*e400*/  SHFL.BFLY PT, R0, R3, 0x2, 0x1f ;  /* 0x0c401f0003007f89 */ /* 0x000ee200000e0000 */
[----:B------:R-:W-:Y:S08]  /*e410*/  BAR.ARV 0x8, 0x100 ;  /* 0x0204000000007b1d */ /* 0x000ff00000002000 */
[----:B------:R-:W-:Y:S01]  /*e420*/  BAR.SYNC.DEFER_BLOCKING 0xf, 0x100 ;  /* 0x03c4000000007b1d */ /* 0x000fe20000010000 */
[----:B------:R-:W-:Y:S01]  /*e430*/  ISETP.NE.AND P2, PT, R18, RZ, PT ;  /* 0x000000ff1200720c */ /* 0x000fe20003f45270 */
[----:B------:R-:W-:Y:S01]  /*e440*/  IMAD.MOV.U32 R12, RZ, RZ, -0x800000 ;  /* 0xff800000ff0c7424 */ /* 0x000fe200078e00ff */
[----:B------:R-:W-:-:S03]  /*e450*/  UIADD3 UR36, UR36, 0x1, URZ ;  /* 0x0000000124247890 */ /* 0x000fc6000fffe03f */
[----:B------:R-:W4:Y:S01]  /*e460*/  SHFL.BFLY PT, R9, R4, 0x2, 0x1f ;  /* 0x0c401f0004097f89 */ /* 0x000f2200000e0000 */
[----:B---3--:R-:W-:Y:S01]  /*e470*/  FADD.FTZ R0, R0, R3 ;  /* 0x0000000300007221 */ /* 0x008fe20000010000 */
[----:B------:R-:W-:-:S04]  /*e480*/  IMAD.MOV.U32 R3, RZ, RZ, RZ ;  /* 0x000000ffff037224 */ /* 0x000fc800078e00ff */
[----:B012---:R-:W0:Y:S01]  /*e490*/  SHFL.BFLY PT, R7, R0, 0x1, 0x1f ;  /* 0x0c201f0000077f89 */ /* 0x007e2200000e0000 */
[----:B----4-:R-:W-:Y:S01]  /*e4a0*/  FADD.FTZ R9, R9, R4 ;  /* 0x0000000409097221 */ /* 0x010fe20000010000 */
[----:B------:R-:W-:Y:S01]  /*e4b0*/  IMAD.U32 R4, RZ, RZ, UR38 ;  /* 0x00000026ff047e24 */ /* 0x000fe2000f8e00ff */
[----:B------:R-:W-:-:S03]  /*e4c0*/  UIADD3 UR38, UR38, 0x1, URZ ;  /* 0x0000000126267890 */ /* 0x000fc6000fffe03f */
[----:B------:R-:W1:Y:S01]  /*e4d0*/  SHFL.BFLY PT, R8, R9, 0x1, 0x1f ;  /* 0x0c201f0009087f89 */ /* 0x000e6200000e0000 */
[----:B------:R-:W-:Y:S01]  /*e4e0*/  @!P2 IMAD R4, R4, 0x40, R17 ;  /* 0x000000400404a824 */ /* 0x000fe200078e0211 */
[----:B------:R-:W-:Y:S01]  /*e4f0*/  UISETP.NE.AND UP0, UPT, UR38, 0x2, UPT ;  /* 0x000000022600788c */ /* 0x000fe2000bf05270 */
[----:B0-----:R-:W-:Y:S01]  /*e500*/  FADD.FTZ R11, R0, R7 ;  /* 0x00000007000b7221 */ /* 0x001fe20000010000 */
[----:B------:R-:W-:Y:S02]  /*e510*/  IMAD.MOV.U32 R0, RZ, RZ, RZ ;  /* 0x000000ffff007224 */ /* 0x000fe400078e00ff */
[----:B------:R-:W-:Y:S01]  /*e520*/  @!P2 LEA R4, R4, UR41, 0x2 ;  /* 0x000000290404ac11 */ /* 0x000fe2000f8e10ff */
[----:B------:R-:W-:Y:S01]  /*e530*/  IMAD.U32 R7, RZ, RZ, UR10 ;  /* 0x0000000aff077e24 */ /* 0x000fe2000f8e00ff */
[----:B------:R-:W-:Y:S01]  /*e540*/  USEL UR4, URZ, 0x1, UP0 ;  /* 0x000000013f047887 */ /* 0x000fe20008000000 */
[----:B------:R-:W-:Y:S01]  /*e550*/  FSETP.NE.FTZ.AND P0, PT, R11, RZ, PT ;  /* 0x000000ff0b00720b */ /* 0x000fe20003f15000 */
[----:B------:R-:W-:-:S02]  /*e560*/  USEL UR38, UR38, URZ, UP0 ;  /* 0x0000003f26267287 */ /* 0x000fc40008000000 */
[----:B------:R-:W-:-:S10]  /*e570*/  ULOP3.LUT UR37, UR37, UR4, URZ, 0x3c, !UPT ;  /* 0x0000000425257292 */ /* 0x000fd4000f8e3c3f */
[----:B------:R-:W0:Y:S01]  /*e580*/  @P0 MUFU.LG2 R10, R11 ;  /* 0x0000000b000a0308 */ /* 0x000e220000000c00 */
[----:B------:R-:W-:Y:S01]  /*e590*/  @P0 FMUL.FTZ R7, R7, 0.69314718246459960938 ;  /* 0x3f31721807070820 */ /* 0x000fe20000410000 */
[----:B-1----:R-:W-:-:S05]  /*e5a0*/  FADD.FTZ R8, R9, R8 ;  /* 0x0000000809087221 */ /* 0x002fca0000010000 */
[----:B------:R-:W-:Y:S01]  /*e5b0*/  FSETP.NE.FTZ.AND P1, PT, R8, RZ, PT ;  /* 0x000000ff0800720b */ /* 0x000fe20003f35000 */
[----:B------:R-:W1:Y:S01]  /*e5c0*/  @P0 MUFU.RCP R3, R11 ;  /* 0x0000000b00030308 */ /* 0x000e620000001000 */
[----:B0-----:R-:W-:-:S11]  /*e5d0*/  @P0 FMUL.FTZ R10, R10, 0.69314718246459960938 ;  /* 0x3f3172180a0a0820 */ /* 0x001fd60000410000 */
[----:B------:R-:W0:Y:S01]  /*e5e0*/  @P1 MUFU.RCP R0, R8 ;  /* 0x0000000800001308 */ /* 0x000e220000001000 */
[----:B------:R-:W-:Y:S01]  /*e5f0*/  @P0 FFMA.FTZ R12, R7, R6, R10 ;  /* 0x00000006070c0223 */ /* 0x000fe2000001000a */
[----:B------:R-:W-:Y:S01]  /*e600*/  PLOP3.LUT P0, PT, PT, PT, PT, 0x8, 0x0 ;  /* 0x000000000000781c */ /* 0x000fe20003f0e170 */
[----:B-1----:R-:W-:Y:S01]  /*e610*/  @!P2 STS [R4+0x28800], R3 ;  /* 0x028800030400a388 */ /* 0x002fe20000000800 */
[-C--:B------:R-:W-:Y:S01]  /*e620*/  FMUL.FTZ R24, R24, R3.reuse ;  /* 0x0000000318187220 */ /* 0x080fe20000410000 */
[----:B------:R-:W-:-:S03]  /*e630*/  FMUL.FTZ R25, R25, R3 ;  /* 0x0000000319197220 */ /* 0x000fc60000410000 */
[----:B------:R-:W1:Y:S01]  /*e640*/  @P1 MUFU.LG2 R6, R8 ;  /* 0x0000000800061308 */ /* 0x000e620000000c00 */
        /* <DEDUP_REMOVED lines=17> */
[----:B------:R-:W-:Y:S01]  /*e760*/  FMUL.FTZ R57, R57, R3 ;  /* 0x0000000339397220 */ /* 0x000fe20000410000 */
[----:B0-----:R-:W-:-:S02]  /*e770*/  IMAD.U32 R4, RZ, RZ, UR10 ;  /* 0x0000000aff047e24 */ /* 0x001fc4000f8e00ff */
[-C--:B------:R-:W-:Y:S01]  /*e780*/  FMUL.FTZ R60, R60, R3.reuse ;  /* 0x000000033c3c7220 */ /* 0x080fe20000410000 */
[-C--:B------:R-:W-:Y:S01]  /*e790*/  FMUL.FTZ R61, R61, R3.reuse ;  /* 0x000000033d3d7220 */ /* 0x080fe20000410000 */
[-C--:B------:R-:W-:Y:S01]  /*e7a0*/  FMUL.FTZ R64, R64, R3.reuse ;  /* 0x0000000340407220 */ /* 0x080fe20000410000 */
[----:B------:R-:W-:Y:S01]  /*e7b0*/  @P1 FMUL.FTZ R4, R4, 0.69314718246459960938 ;  /* 0x3f31721804041820 */ /* 0x000fe20000410000 */
        /* <DEDUP_REMOVED lines=43> */
[----:B------:R-:W-:-:S02]  /*ea70*/  IMAD.MOV.U32 R3, RZ, RZ, -0x800000 ;  /* 0xff800000ff037424 */ /* 0x000fc400078e00ff */
        /* <DEDUP_REMOVED lines=66> */
.L_x_2228:
[----:B------:R-:W0:Y:S08]  /*eea0*/  S2UR UR40, SR_CgaCtaId ;  /* 0x00000000002879c3 */ /* 0x000e300000008800 */
[----:B------:R-:W-:Y:S01]  /*eeb0*/  BAR.SYNC.DEFER_BLOCKING 0x5, 0x180 ;  /* 0x0146000000007b1d */ /* 0x000fe20000010000 */
[----:B------:R-:W-:-:S05]  /*eec0*/  USHF.R.U32.HI UR9, URZ, 0x10, UR42 ;  /* 0x000000103f097899 */ /* 0x000fca000801162a */
        /* <DEDUP_REMOVED lines=12> */
[----:B------:R-:W-:Y:S01]  /*ef90*/  ULDC.64 UR14, c[0x0][0xc00] ;  /* 0x00030000000e7ab9 */ /* 0x000fe20000000a00 */
[----:B------:R-:W-:Y:S01]  /*efa0*/  F2FP.F16.F32.PACK_AB R7, R31, R30 ;  /* 0x0000001e1f07723e */ /* 0x000fe200000000ff */
[----:B------:R-:W-:Y:S01]  /*efb0*/  ULDC.64 UR12, c[0x0][0xc00] ;  /* 0x00030000000c7ab9 */ /* 0x000fe20000000a00 */
[----:B------:R-:W-:Y:S01]  /*efc0*/  F2FP.F16.F32.PACK_AB R10, R37, R36 ;  /* 0x00000024250a723e */ /* 0x000fe200000000ff */
[----:B------:R-:W-:Y:S01]  /*efd0*/  UIMAD.WIDE UR12, UR44, 0x4, UR12 ;  /* 0x000000042c0c78a5 */ /* 0x000fe2000f8e020c */
[----:B------:R-:W-:Y:S01]  /*efe0*/  F2FP.F16.F32.PACK_AB R11, R39, R38 ;  /* 0x00000026270b723e */ /* 0x000fe200000000ff */
[----:B------:R-:W-:Y:S01]  /*eff0*/  UMOV UR10, UR41 ;  /* 0x00000029000a7c82 */ /* 0x000fe20008000000 */
[----:B0-----:R-:W-:Y:S01]  /*f000*/  UMOV UR11, UR4 ;  /* 0x00000004000b7c82 */ /* 0x001fe20008000000 */
[----:B------:R-:W-:Y:S01]  /*f010*/  ULDC UR4, c[0x0][0xad4] ;  /* 0x0002b50000047ab9 */ /* 0x000fe20000000800 */
[----:B------:R-:W-:-:S02]  /*f020*/  IMAD.U32 R14, RZ, RZ, UR10 ;  /* 0x0000000aff0e7e24 */ /* 0x000fc4000f8e00ff */
[----:B------:R-:W-:Y:S01]  /*f030*/  IMAD.U32 R15, RZ, RZ, UR11 ;  /* 0x0000000bff0f7e24 */ /* 0x000fe2000f8e00ff */
[----:B------:R-:W-:Y:S02]  /*f040*/  ULDC.64 UR10, c[0x0][0xc08] ;  /* 0x00030200000a7ab9 */ /* 0x000fe40000000a00 */
[----:B------:R-:W-:-:S04]  /*f050*/  UISETP.NE.U32.AND UP0, UPT, UR10, URZ, UPT ;  /* 0x0000003f0a00728c */ /* 0x000fc8000bf05070 */
[----:B------:R-:W-:Y:S01]  /*f060*/  UISETP.NE.AND.EX UP0, UPT, UR11, URZ, UPT, UP0 ;  /* 0x0000003f0b00728c */ /* 0x000fe2000bf05300 */
[----:B------:R-:W-:Y:S05]  /*f070*/  BAR.SYNC.DEFER_BLOCKING 0x1, 0x100 ;  /* 0x0044000000007b1d */ /* 0x000fea0000010000 */
[----:B------:R-:W-:-:S05]  /*f080*/  PLOP3.LUT P1, PT, PT, PT, UP0, 0x80, 0x0 ;  /* 0x000000000000781c */ /* 0x000fca0003f2f008 */
[----:B------:R-:W-:Y:S02]  /*f090*/  @UP0 ULDC.64 UR10, c[0x0][0xc08] ;  /* 0x00030200000a0ab9 */ /* 0x000fe40000000a00 */
[----:B------:R-:W-:Y:S01]  /*f0a0*/  @UP0 UIMAD.WIDE UR10, UR44, 0x4, UR10 ;  /* 0x000000042c0a08a5 */ /* 0x000fe2000f8e020a */
        /* <DEDUP_REMOVED lines=17> */
[----:B------:R-:W-:-:S02]  /*f1c0*/  F2FP.F16.F32.PACK_AB R9, R35, R34 ;  /* 0x000000222309723e */ /* 0x000fc400000000ff */
[----:B------:R-:W-:Y:S02]  /*f1d0*/  LOP3.LUT R4, R5, 0x380, RZ, 0xc0, !PT ;  /* 0x0000038005047812 */ /* 0x000fe400078ec0ff */
[----:B------:R-:W-:Y:S01]  /*f1e0*/  F2FP.F16.F32.PACK_AB R6, R45, R44 ;  /* 0x0000002c2d06723e */ /* 0x000fe200000000ff */
[----:B------:R0:W-:Y:S01]  /*f1f0*/  STSM.16.M88.4 [R13], R8 ;  /* 0x000000080d007844 */ /* 0x0001e20000000200 */
[----:B------:R-:W-:Y:S02]  /*f200*/  SHF.R.U64 R4, R4, 0x3, RZ ;  /* 0x0000000304047819 */ /* 0x000fe400000012ff */
[----:B------:R-:W-:Y:S02]  /*f210*/  F2FP.F16.F32.PACK_AB R7, R47, R46 ;  /* 0x0000002e2f07723e */ /* 0x000fe400000000ff */
[----:B------:R-:W-:Y:S01]  /*f220*/  LOP3.LUT R4, R4, R5, RZ, 0x3c, !PT ;  /* 0x0000000504047212 */ /* 0x000fe200078e3cff */
[----:B------:R-:W-:-:S05]  /*f230*/  IMAD.X R5, RZ, RZ, R21, P0 ;  /* 0x000000ffff057224 */ /* 0x000fca00000e0615 */
[----:B------:R-:W-:Y:S02]  /*f240*/  MOV R0, R4 ;  /* 0x0000000400007202 */ /* 0x000fe40000000f00 */
[----:B------:R-:W-:Y:S02]  /*f250*/  F2FP.F16.F32.PACK_AB R4, R41, R40 ;  /* 0x000000282904723e */ /* 0x000fe400000000ff */
[----:B------:R-:W-:Y:S02]  /*f260*/  F2FP.F16.F32.PACK_AB R5, R43, R42 ;  /* 0x0000002a2b05723e */ /* 0x000fe400000000ff */
[----:B0-----:R-:W-:Y:S02]  /*f270*/  IADD3 R9, P0, R20, 0x60, RZ ;  /* 0x0000006014097810 */ /* 0x001fe40007f1e0ff */
[----:B------:R-:W-:Y:S01]  /*f280*/  F2FP.F16.F32.PACK_AB R10, R53, R52 ;  /* 0x00000034350a723e */ /* 0x000fe200000000ff */
[----:B------:R0:W-:Y:S01]  /*f290*/  STSM.16.M88.4 [R0], R4 ;  /* 0x0000000400007844 */ /* 0x0001e20000000200 */
[----:B------:R-:W-:-:S02]  /*f2a0*/  LOP3.LUT R8, R9, 0x380, RZ, 0xc0, !PT ;  /* 0x0000038009087812 */ /* 0x000fc400078ec0ff */
[----:B------:R-:W-:Y:S02]  /*f2b0*/  F2FP.F16.F32.PACK_AB R11, R55, R54 ;  /* 0x00000036370b723e */ /* 0x000fe400000000ff */
[----:B------:R-:W-:Y:S01]  /*f2c0*/  SHF.R.U64 R8, R8, 0x3, RZ ;  /* 0x0000000308087819 */ /* 0x000fe200000012ff */
[----:B0-----:R-:W-:-:S03]  /*f2d0*/  IMAD.X R5, RZ, RZ, R21, P0 ;  /* 0x000000ffff057224 */ /* 0x001fc600000e0615 */
[----:B------:R-:W-:Y:S02]  /*f2e0*/  LOP3.LUT R4, R8, R9, RZ, 0x3c, !PT ;  /* 0x0000000908047212 */ /* 0x000fe400078e3cff */
[----:B------:R-:W-:Y:S02]  /*f2f0*/  F2FP.F16.F32.PACK_AB R8, R49, R48 ;  /* 0x000000303108723e */ /* 0x000fe400000000ff */
[----:B------:R-:W-:Y:S02]  /*f300*/  MOV R13, R4 ;  /* 0x00000004000d7202 */ /* 0x000fe40000000f00 */
[----:B------:R-:W-:Y:S02]  /*f310*/  IADD3 R5, P0, R20, 0x2000, RZ ;  /* 0x0000200014057810 */ /* 0x000fe40007f1e0ff */
[----:B------:R-:W-:Y:S02]  /*f320*/  F2FP.F16.F32.PACK_AB R9, R51, R50 ;  /* 0x000000323309723e */ /* 0x000fe400000000ff */
[----:B------:R-:W-:-:S02]  /*f330*/  LOP3.LUT R4, R5, 0x380, RZ, 0xc0, !PT ;  /* 0x0000038005047812 */ /* 0x000fc400078ec0ff */
        /* <DEDUP_REMOVED lines=119> */
[----:B0-----:R-:W-:-:S03]  /*fab0*/  IADD3 R9, P0, R20, 0x6060, RZ ;  /* 0x0000606014097810 */ /* 0x001fc60007f1e0ff */
[----:B------:R0:W-:Y:S01]  /*fac0*/  STSM.16.M88.4 [R0], R4 ;  /* 0x0000000400007844 */ /* 0x0001e20000000200 */
[----:B------:R-:W-:Y:S01]  /*fad0*/  LOP3.LUT R8, R9, 0x380, RZ, 0xc0, !PT ;  /* 0x0000038009087812 */ /* 0x000fe200078ec0ff */
[----:B------:R-:W-:Y:S01]  /*fae0*/  IMAD.X R21, RZ, RZ, R21, P0 ;  /* 0x000000ffff157224 */ /* 0x000fe200000e0615 */
[----:B------:R-:W-:Y:S02]  /*faf0*/  ISETP.NE.U32.AND P0, PT, RZ, UR14, PT ;  /* 0x0000000eff007c0c */ /* 0x000fe4000bf05070 */
[----:B------:R-:W-:Y:S02]  /*fb00*/  SHF.R.U64 R8, R8, 0x3, RZ ;  /* 0x0000000308087819 */ /* 0x000fe400000012ff */
[----:B------:R-:W-:Y:S02]  /*fb10*/  ISETP.NE.AND.EX P0, PT, RZ, UR15, PT, P0 ;  /* 0x0000000fff007c0c */ /* 0x000fe4000bf05300 */
[----:B------:R-:W-:-:S04]  /*fb20*/  LOP3.LUT R20, R8, R9, RZ, 0x3c, !PT ;  /* 0x0000000908147212 */ /* 0x000fc800078e3cff */
[----:B------:R-:W-:Y:S02]  /*fb30*/  MOV R20, R20 ;  /* 0x0000001400147202 */ /* 0x000fe40000000f00 */
[----:B0-----:R-:W-:Y:S02]  /*fb40*/  F2FP.F16.F32.PACK_AB R4, R145, R144 ;  /* 0x000000909104723e */ /* 0x001fe400000000ff */
[----:B------:R-:W-:Y:S02]  /*fb50*/  F2FP.F16.F32.PACK_AB R5, R147, R146 ;  /* 0x000000929305723e */ /* 0x000fe400000000ff */
[----:B------:R-:W-:Y:S02]  /*fb60*/  F2FP.F16.F32.PACK_AB R6, R149, R148 ;  /* 0x000000949506723e */ /* 0x000fe400000000ff */
[----:B------:R-:W-:-:S05]  /*fb70*/  F2FP.F16.F32.PACK_AB R7, R151, R150 ;  /* 0x000000969707723e */ /* 0x000fca00000000ff */
[----:B------:R0:W-:Y:S02]  /*fb80*/  STSM.16.M88.4 [R20], R4 ;  /* 0x0000000414007844 */ /* 0x0001e40000000200 */
[----:B0-----:R-:W-:Y:S02]  /*fb90*/  IMAD.U32 R4, RZ, RZ, UR10 ;  /* 0x0000000aff047e24 */ /* 0x001fe4000f8e00ff */
[----:B------:R-:W-:Y:S01]  /*fba0*/  IMAD.U32 R5, RZ, RZ, UR11 ;  /* 0x0000000bff057e24 */ /* 0x000fe2000f8e00ff */
[----:B------:R-:W-:Y:S06]  /*fbb0*/  BAR.SYNC.DEFER_BLOCKING 0x1, 0x100 ;  /* 0x0044000000007b1d */ /* 0x000fec0000010000 */
[----:B------:R0:W2:Y:S02]  /*fbc0*/  @P1 LDG.E R6, desc[UR54][R4.64] ;  /* 0x0000003604061981 */ /* 0x0000a4000c1e1900 */
[----:B0-----:R-:W-:-:S02]  /*fbd0*/  IMAD.U32 R4, RZ, RZ, UR12 ;  /* 0x0000000cff047e24 */ /* 0x001fc4000f8e00ff */
[----:B------:R-:W-:-:S05]  /*fbe0*/  IMAD.U32 R5, RZ, RZ, UR13 ;  /* 0x0000000dff057e24 */ /* 0x000fca000f8e00ff */
[----:B------:R0:W5:Y:S01]  /*fbf0*/  @P0 LDG.E R0, desc[UR54][R4.64] ;  /* 0x0000003604000981 */ /* 0x000162000c1e1900 */
[----:B------:R-:W-:Y:S01]  /*fc00*/  UISETP.NE.AND UP0, UPT, UR9, URZ, UPT ;  /* 0x0000003f0900728c */ /* 0x000fe2000bf05270 */
[----:B------:R-:W-:Y:S01]  /*fc10*/  ULDC UR8, c[0x0][0xa88] ;  /* 0x0002a20000087ab9 */ /* 0x000fe20000000800 */
[----:B------:R-:W-:Y:S02]  /*fc20*/  ULOP3.LUT UR42, UR42, 0xff, URZ, 0xc0, !UPT ;  /* 0x000000ff2a2a7892 */ /* 0x000fe4000f8ec03f */
[----:B------:R-:W-:Y:S01]  /*fc30*/  USEL UR10, UR9, UR4, UP0 ;  /* 0x00000004090a7287 */ /* 0x000fe20008000000 */
[----:B--2---:R-:W-:Y:S01]  /*fc40*/  @P1 R2UR UR8, R6 ;  /* 0x00000000060812ca */ /* 0x004fe200000e0000 */
[----:B0-----:R-:W-:-:S14]  /*fc50*/  @P1 BRA `(.L_x_2326) ;  /* 0x0000000000201947 */ /* 0x001fdc0003800000 */
[----:B------:R-:W-:Y:S05]  /*fc60*/  @!P0 BRA `(.L_x_2326) ;  /* 0x00000000001c8947 */ /* 0x000fea0003800000 */
[----:B------:R-:W-:Y:S02]  /*fc70*/  IMAD.U32 R4, RZ, RZ, UR12 ;  /* 0x0000000cff047e24 */ /* 0x000fe4000f8e00ff */
[----:B------:R-:W-:-:S05]  /*fc80*/  IMAD.U32 R5, RZ, RZ, UR13 ;  /* 0x0000000dff057e24 */ /* 0x000fca000f8e00ff */
[----:B------:R-:W2:Y:S04]  /*fc90*/  LDG.E R6, desc[UR54][R4.64] ;  /* 0x0000003604067981 */ /* 0x000ea8000c1e1900 */
[----:B------:R-:W3:Y:S01]  /*fca0*/  LDG.E R7, desc[UR54][R4.64+0x4] ;  /* 0x0000043604077981 */ /* 0x000ee2000c1e1900 */
[----:B--2---:R-:W-:Y:S02]  /*fcb0*/  R2UR UR4, R6 ;  /* 0x00000000060472ca */ /* 0x004fe400000e0000 */
[----:B---3--:R-:W-:-:S13]  /*fcc0*/  R2UR UR8, R7 ;  /* 0x00000000070872ca */ /* 0x008fda00000e0000 */
[----:B------:R-:W-:-:S12]  /*fcd0*/  UIADD3 UR8, -UR4, UR8, URZ ;  /* 0x0000000804087290 */ /* 0x000fd8000fffe13f */
.L_x_2326:
        /* <DEDUP_REMOVED lines=13> */
[----:B------:R-:W-:Y:S01]  /*fdb0*/  UISETP.GT.AND UP1, UPT, UR10, 0x1, UPT ;  /* 0x000000010a00788c */ /* 0x000fe2000bf24270 */
[----:B------:R-:W-:Y:S01]  /*fdc0*/  VIADD R9, R186, UR45 ;  /* 0x0000002dba097c36 */ /* 0x000fe20008000000 */
[----:B------:R-:W-:Y:S01]  /*fdd0*/  UMOV UR21, 0x9b8 ;  /* 0x000009b800157882 */ /* 0x000fe20000000000 */
[----:B------:R-:W-:Y:S02]  /*fde0*/  UISETP.NE.U32.AND UP0, UPT, UR14, URZ, UPT ;  /* 0x0000003f0e00728c */ /* 0x000fe4000bf05070 */
[----:B------:R-:W-:Y:S01]  /*fdf0*/  USEL UR21, UR21, 0x978, UP1 ;  /* 0x0000097815157887 */ /* 0x000fe20008800000 */
[----:B------:R-:W-:Y:S01]  /*fe00*/  IMAD.MOV.U32 R5, RZ, RZ, R9 ;  /* 0x000000ffff057224 */ /* 0x000fe200078e0009 */
[----:B------:R-:W-:Y:S02]  /*fe10*/  UISETP.NE.AND.EX UP0, UPT, UR15, URZ, UPT, UP0 ;  /* 0x0000003f0f00728c */ /* 0x000fe4000bf05300 */
[----:B------:R-:W-:-:S02]  /*fe20*/  USEL UR16, UR42, URZ, UP1 ;  /* 0x0000003f2a107287 */ /* 0x000fc40008800000 */
[----:B------:R-:W-:Y:S02]  /*fe30*/  USEL UR19, UR44, URZ, !UP0 ;  /* 0x0000003f2c137287 */ /* 0x000fe4000c000000 */
[----:B------:R-:W-:-:S04]  /*fe40*/  USHF.R.S32.HI UR17, URZ, 0x1f, UR44 ;  /* 0x0000001f3f117899 */ /* 0x000fc8000801142c */
[----:B------:R-:W-:Y:S01]  /*fe50*/  ULDC.64 UR14, c[0x0][UR21+0x228] ;  /* 0x00008a00150e7abb */ /* 0x000fe20008000a00 */
[----:B------:R-:W-:Y:S01]  /*fe60*/  ULDC.64 UR12, c[0x0][UR21+0x220] ;  /* 0x00008800150c7abb */ /* 0x000fe20008000a00 */
[----:B------:R-:W-:Y:S02]  /*fe70*/  UIMAD.WIDE.U32 UR22, UR14, UR16, URZ ;  /* 0x000000100e1672a5 */ /* 0x000fe4000f8e003f */
[----:B------:R-:W-:Y:S01]  /*fe80*/  UIMAD UR24, UR15, UR16, URZ ;  /* 0x000000100f1872a4 */ /* 0x000fe2000f8e023f */
[C---:B0-----:R-:W-:Y:S01]  /*fe90*/  ISETP.NE.AND P0, PT, R0.reuse, 0x1, PT ;  /* 0x000000010000780c */ /* 0x041fe20003f05270 */
[----:B------:R-:W-:Y:S01]  /*fea0*/  UIMAD.WIDE.U32 UR14, UR12, UR19, URZ ;  /* 0x000000130c0e72a5 */ /* 0x000fe2000f8e003f */
[----:B------:R-:W-:Y:S01]  /*feb0*/  IMAD R11, R0, UR8, RZ ;  /* 0x00000008000b7c24 */ /* 0x000fe2000f8e02ff */
[----:B------:R-:W-:Y:S01]  /*fec0*/  ULDC.64 UR10, c[0x0][UR21+0x218] ;  /* 0x00008600150a7abb */ /* 0x000fe20008000a00 */
[----:B------:R-:W-:Y:S02]  /*fed0*/  USEL UR20, UR17, URZ, !UP0 ;  /* 0x0000003f11147287 */ /* 0x000fe4000c000000 */
[----:B------:R-:W-:-:S02]  /*fee0*/  UIMAD UR19, UR13, UR19, URZ ;  /* 0x000000130d1372a4 */ /* 0x000fc4000f8e023f */
[----:B------:R-:W-:Y:S02]  /*fef0*/  UIMAD.WIDE.U32 UR16, UR10, UR43, URZ ;  /* 0x0000002b0a1072a5 */ /* 0x000fe4000f8e003f */
[----:B------:R-:W-:Y:S02]  /*ff00*/  UIMAD UR10, UR11, UR43, URZ ;  /* 0x0000002b0b0a72a4 */ /* 0x000fe4000f8e023f */
[----:B------:R-:W-:Y:S01]  /*ff10*/  UIMAD UR19, UR12, UR20, UR19 ;  /* 0x000000140c1372a4 */ /* 0x000fe2000f8e0213 */
[----:B------:R-:W0:Y:S01]  /*ff20*/  @P0 LDC R4, c[0x0][0xbec] ;  /* 0x0002fb00ff040b82 */ /* 0x000e220000000800 */
[----:B------:R-:W-:Y:S02]  /*ff30*/  UIADD3 UR24, UR23, UR24, URZ ;  /* 0x0000001817187290 */ /* 0x000fe4000fffe03f */
[----:B------:R-:W-:Y:S02]  /*ff40*/  UIADD3 UR11, UR17, UR10, URZ ;  /* 0x0000000a110b7290 */ /* 0x000fe4000fffe03f */
[----:B------:R-:W-:-:S02]  /*ff50*/  UIADD3 UR16, UP0, UP2, UR14, UR16, UR4 ;  /* 0x000000100e107290 */ /* 0x000fc4000fa1e004 */
[----:B------:R-:W-:Y:S01]  /*ff60*/  UIADD3 UR10, UR15, UR19, URZ ;  /* 0x000000130f0a7290 */ /* 0x000fe2000fffe03f */
[----:B------:R-:W1:Y:S01]  /*ff70*/  @P0 LDC R7, c[0x0][0xbf0] ;  /* 0x0002fc00ff070b82 */ /* 0x000e620000000800 */
[----:B------:R-:W-:Y:S02]  /*ff80*/  IMAD.U32 R6, RZ, RZ, UR24 ;  /* 0x00000018ff067e24 */ /* 0x000fe4000f8e00ff */
[----:B------:R-:W-:Y:S01]  /*ff90*/  UIADD3.X UR10, UR10, UR11, UR18, UP0, UP2 ;  /* 0x0000000b0a0a7290 */ /* 0x000fe200087e4412 */
[----:B0-----:R-:W-:-:S05]  /*ffa0*/  @P0 IMAD.HI.U32 R4, R9, R4, RZ ;  /* 0x0000000409040227 */ /* 0x001fca00078e00ff */
[----:B-1----:R-:W-:Y:S01]  /*ffb0*/  @P0 SHF.R.U32.HI R5, RZ, R7, R4 ;  /* 0x00000007ff050219 */ /* 0x002fe20000011604 */
[----:B------:R-:W-:-:S04]  /*ffc0*/  IMAD.U32 R4, RZ, RZ, UR22 ;  /* 0x00000016ff047e24 */ /* 0x000fc8000f8e00ff */
[--C-:B------:R-:W-:Y:S01]  /*ffd0*/  IMAD.MOV R7, RZ, RZ, -R5.reuse ;  /* 0x000000ffff077224 */ /* 0x100fe200078e0a05 */
[----:B------:R-:W-:Y:S02]  /*ffe0*/  IADD3 R4, P0, P2, R5, UR16, R4 ;  /* 0x0000001005047c10 */ /* 0x000fe4000fa1e004 */
[----:B------:R-:W-:Y:S01]  /*fff0*/  SHF.R.S32.HI R5, RZ, 0x1f, R5 ;  /* 0x0000001fff057819 */ /* 0x000fe20000011405 */
[----:B------:R-:W-:Y:S02]  /*10000*/  IMAD R7, R0, R7, R9 ;  /* 0x0000000700077224 */ /* 0x000fe400078e0209 */
[----:B------:R-:W-:Y:S01]  /*10010*/  VIADD R0, R17, UR45 ;  /* 0x0000002d11007c36 */ /* 0x000fe20008000000 */
[----:B------:R-:W-:Y:S01]  /*10020*/  IADD3.X R5, R5, UR10, R6, P0, P2 ;  /* 0x0000000a05057c10 */ /* 0x000fe200087e4406 */
[----:B------:R-:W-:Y:S01]  /*10030*/  ULDC.64 UR10, c[0x0][UR21+0x210] ;  /* 0x00008400150a7abb */ /* 0x000fe20008000a00 */
[----:B------:R-:W-:Y:S01]  /*10040*/  SHF.R.S32.HI R6, RZ, 0x1f, R7 ;  /* 0x0000001fff067819 */ /* 0x000fe20000011407 */
[----:B------:R-:W-:-:S02]  /*10050*/  IMAD R9, R7, UR11, RZ ;  /* 0x0000000b07097c24 */ /* 0x000fc4000f8e02ff */
        /* <DEDUP_REMOVED lines=8> */
[----:B------:R-:W-:Y:S04]  /*100e0*/  SHFL.IDX PT, R6, R8, 0x1, 0x1c1f ;  /* 0x003c1f0008067f89 */ /* 0x000fe800000e0000 */
[----:B------:R-:W-:Y:S04]  /*100f0*/  SHFL.IDX PT, R4, R8, RZ, 0x1c1f ;  /* 0x001c1fff08047589 */ /* 0x000fe800000e0000 */
[----:B------:R-:W-:Y:S01]  /*10100*/  SHFL.IDX PT, R7, R9, 0x1, 0x1c1f ;  /* 0x003c1f0009077f89 */ /* 0x000fe200000e0000 */
[----:B--2---:R-:W-:-:S05]  /*10110*/  IMAD.MOV R5, RZ, RZ, -R10 ;  /* 0x000000ffff057224 */ /* 0x004fca00078e0a0a */
[----:B------:R-:W-:Y:S02]  /*10120*/  ISETP.NE.AND P0, PT, R2, R5, PT ;  /* 0x000000050200720c */ /* 0x000fe40003f05270 */
[----:B------:R-:W0:Y:S02]  /*10130*/  SHFL.IDX PT, R5, R9, RZ, 0x1c1f ;  /* 0x001c1fff09057589 */ /* 0x000e2400000e0000 */
[C---:B------:R-:W-:Y:S01]  /*10140*/  ISETP.GE.OR P2, PT, R0.reuse, R11, P0 ;  /* 0x0000000b0000720c */ /* 0x040fe20000746670 */
[----:B------:R-:W-:-:S05]  /*10150*/  VIADD R0, R0, 0x8 ;  /* 0x0000000800007836 */ /* 0x000fca0000000000 */
[----:B------:R-:W-:-:S07]  /*10160*/  ISETP.GE.OR P0, PT, R0, R11, P0 ;  /* 0x0000000b0000720c */ /* 0x000fce0000706670 */
[----:B0-----:R0:W-:Y:S06]  /*10170*/  @!P2 ST.E desc[UR54][R4.64], R12 ;  /* 0x0000000c0400a985 */ /* 0x0011ec000c101936 */
[----:B------:R0:W-:Y:S02]  /*10180*/  @!P0 ST.E desc[UR54][R6.64], R3 ;  /* 0x0000000306008985 */ /* 0x0001e4000c101936 */
.L_x_2327:
[----:B------:R-:W-:Y:S05]  /*10190*/  @P1 BRA `(.L_x_2328) ;  /* 0x0000001000501947 */ /* 0x000fea0003800000 */
[----:B0-----:R-:W-:Y:S01]  /*101a0*/  IMAD R3, R219, 0x40, R19 ;  /* 0x00000040db037824 */ /* 0x001fe200078e0213 */
[----:B------:R-:W0:Y:S01]  /*101b0*/  LDC R82, c[0x0][0xbe8] ;  /* 0x0002fa00ff527b82 */ /* 0x000e220000000800 */
[----:B------:R-:W-:Y:S01]  /*101c0*/  ULDC UR14, c[0x0][0xac8] ;  /* 0x0002b200000e7ab9 */ /* 0x000fe20000000800 */
[----:B------:R-:W-:Y:S01]  /*101d0*/  ULDC.64 UR12, c[0x0][0xaa0] ;  /* 0x0002a800000c7ab9 */ /* 0x000fe20000000a00 */
        /* <DEDUP_REMOVED lines=9> */
[--C-:B------:R-:W-:Y:S01]  /*10270*/  IMAD.X R9, RZ, RZ, R15.reuse, P3 ;  /* 0x000000ffff097224 */ /* 0x100fe200018e060f */
[----:B------:R-:W-:Y:S02]  /*10280*/  LOP3.LUT R32, R33, 0x380, RZ, 0xc0, !PT ;  /* 0x0000038021207812 */ /* 0x000fe400078ec0ff */
[----:B------:R-:W-:Y:S02]  /*10290*/  IADD3 R45, P3, R14, 0x8000, RZ ;  /* 0x000080000e2d7810 */ /* 0x000fe40007f7e0ff */
[----:B------:R-:W-:Y:S01]  /*102a0*/  LOP3.LUT R40, R40, R41, RZ, 0x3c, !PT ;  /* 0x0000002928287212 */ /* 0x000fe200078e3cff */
[--C-:B------:R-:W-:Y:S01]  /*102b0*/  IMAD.X R41, RZ, RZ, R15.reuse, P2 ;  /* 0x000000ffff297224 */ /* 0x100fe200010e060f */
[C---:B------:R-:W-:Y:S01]  /*102c0*/  IADD3 R37, P1, R14.reuse, 0x6000, RZ ;  /* 0x000060000e257810 */ /* 0x040fe20007f3e0ff */
[----:B------:R-:W-:Y:S01]  /*102d0*/  VIADD R91, R19, 0x40 ;  /* 0x00000040135b7836 */ /* 0x000fe20000000000 */
[----:B------:R-:W-:Y:S01]  /*102e0*/  IADD3 R69, P2, R14, 0xe000, RZ ;  /* 0x0000e0000e457810 */ /* 0x000fe20007f5e0ff */
[----:B------:R-:W-:Y:S01]  /*102f0*/  UIMAD UR18, UR18, UR12, URZ ;  /* 0x0000000c121272a4 */ /* 0x000fe2000f8e023f */
[----:B------:R-:W-:Y:S01]  /*10300*/  SHF.R.U64 R32, R32, 0x3, RZ ;  /* 0x0000000320207819 */ /* 0x000fe200000012ff */
[----:B------:R-:W-:Y:S01]  /*10310*/  UIMAD.WIDE.U32 UR10, UR4, UR12, URZ ;  /* 0x0000000c040a72a5 */ /* 0x000fe2000f8e003f */
[----:B------:R-:W-:Y:S01]  /*10320*/  LOP3.LUT R44, R45, 0x380, RZ, 0xc0, !PT ;  /* 0x000003802d2c7812 */ /* 0x000fe200078ec0ff */
[----:B------:R-:W-:Y:S01]  /*10330*/  VIADD R87, R19, 0x80 ;  /* 0x0000008013577836 */ /* 0x000fe20000000000 */
[----:B------:R-:W-:Y:S01]  /*10340*/  LOP3.LUT R36, R37, 0x380, RZ, 0xc0, !PT ;  /* 0x0000038025247812 */ /* 0x000fe200078ec0ff */
[----:B------:R-:W-:Y:S01]  /*10350*/  VIADD R89, R19, 0x100 ;  /* 0x0000010013597836 */ /* 0x000fe20000000000 */
[----:B------:R-:W-:Y:S01]  /*10360*/  LOP3.LUT R68, R69, 0x380, RZ, 0xc0, !PT ;  /* 0x0000038045447812 */ /* 0x000fe200078ec0ff */
[----:B------:R-:W-:Y:S01]  /*10370*/  VIADD R99, R19, 0x140 ;  /* 0x0000014013637836 */ /* 0x000fe20000000000 */
[----:B------:R-:W-:Y:S01]  /*10380*/  LOP3.LUT R32, R32, R33, RZ, 0x3c, !PT ;  /* 0x0000002120207212 */ /* 0x000fe200078e3cff */
[----:B------:R-:W-:Y:S01]  /*10390*/  IMAD.X R33, RZ, RZ, R15, P0 ;  /* 0x000000ffff217224 */ /* 0x000fe200000e060f */
[----:B------:R-:W-:Y:S01]  /*103a0*/  SHF.R.U64 R44, R44, 0x3, RZ ;  /* 0x000000032c2c7819 */ /* 0x000fe200000012ff */
[----:B------:R-:W5:Y:S01]  /*103b0*/  LD.E.128 R8, desc[UR54][R8.64] ;  /* 0x0000003608087980 */ /* 0x000f62000c101d00 */
[----:B------:R-:W-:-:S02]  /*103c0*/  SHF.R.U64 R36, R36, 0x3, RZ ;  /* 0x0000000324247819 */ /* 0x000fc400000012ff */
[----:B------:R-:W-:Y:S01]  /*103d0*/  IADD3 R61, P0, R14, 0xc000, RZ ;  /* 0x0000c0000e3d7810 */ /* 0x000fe20007f1e0ff */
[----:B------:R-:W-:Y:S01]  /*103e0*/  UIMAD UR18, UR4, UR13, UR18 ;  /* 0x0000000d041272a4 */ /* 0x000fe2000f8e0212 */
[----:B------:R-:W-:Y:S01]  /*103f0*/  SHF.R.U64 R68, R68, 0x3, RZ ;  /* 0x0000000344447819 */ /* 0x000fe200000012ff */
[----:B------:R-:W5:Y:S01]  /*10400*/  LD.E.128 R32, desc[UR54][R32.64] ;  /* 0x0000003620207980 */ /* 0x000f62000c101d00 */
[----:B------:R-:W-:Y:S01]  /*10410*/  LOP3.LUT R44, R44, R45, RZ, 0x3c, !PT ;  /* 0x0000002d2c2c7212 */ /* 0x000fe200078e3cff */
[--C-:B------:R-:W-:Y:S01]  /*10420*/  IMAD.X R45, RZ, RZ, R15.reuse, P3 ;  /* 0x000000ffff2d7224 */ /* 0x100fe200018e060f */
[----:B------:R-:W-:Y:S01]  /*10430*/  LOP3.LUT R36, R36, R37, RZ, 0x3c, !PT ;  /* 0x0000002524247212 */ /* 0x000fe200078e3cff */
[--C-:B------:R-:W-:Y:S01]  /*10440*/  IMAD.X R37, RZ, RZ, R15.reuse, P1 ;  /* 0x000000ffff257224 */ /* 0x100fe200008e060f */
[----:B------:R-:W-:Y:S01]  /*10450*/  LOP3.LUT R60, R61, 0x380, RZ, 0xc0, !PT ;  /* 0x000003803d3c7812 */ /* 0x000fe200078ec0ff */
[----:B------:R-:W-:Y:S01]  /*10460*/  ULDC.64 UR12, c[0x0][0xae8] ;  /* 0x0002ba00000c7ab9 */ /* 0x000fe20000000a00 */
[----:B------:R-:W-:Y:S01]  /*10470*/  LOP3.LUT R68, R68, R69, RZ, 0x3c, !PT ;  /* 0x0000004544447212 */ /* 0x000fe200078e3cff */
[----:B------:R-:W-:Y:S01]  /*10480*/  IMAD.X R69, RZ, RZ, R15, P2 ;  /* 0x000000ffff457224 */ /* 0x000fe200010e060f */
[----:B------:R-:W-:-:S02]  /*10490*/  IADD3 R3, P3, R14, 0xf000, RZ ;  /* 0x0000f0000e037810 */ /* 0x000fc40007f7e0ff */
[C---:B------:R-:W-:Y:S02]  /*104a0*/  IADD3 R13, P4, R14.reuse, 0x2000, RZ ;  /* 0x000020000e0d7810 */ /* 0x040fe40007f9e0ff */
[C---:B------:R-:W-:Y:S02]  /*104b0*/  IADD3 R25, P5, R14.reuse, 0x3000, RZ ;  /* 0x000030000e197810 */ /* 0x040fe40007fbe0ff */
[C---:B------:R-:W-:Y:S01]  /*104c0*/  IADD3 R29, P6, R14.reuse, 0x4000, RZ ;  /* 0x000040000e1d7810 */ /* 0x040fe20007fde0ff */
[----:B------:R-:W-:Y:S01]  /*104d0*/  UIADD3 UR11, UR11, UR18, URZ ;  /* 0x000000120b0b7290 */ /* 0x000fe2000fffe03f */
[----:B------:R-:W-:Y:S01]  /*104e0*/  IADD3 R65, P1, R14, 0xd000, RZ ;  /* 0x0000d0000e417810 */ /* 0x000fe20007f3e0ff */
[----:B------:R-:W-:Y:S01]  /*104f0*/  USHF.R.S32.HI UR4, URZ, 0x1f, UR9 ;  /* 0x0000001f3f047899 */ /* 0x000fe20008011409 */
[----:B0-----:R-:W-:Y:S01]  /*10500*/  ISETP.NE.AND P2, PT, R82, 0x1, PT ;  /* 0x000000015200780c */ /* 0x001fe20003f45270 */
[----:B------:R-:W-:Y:S01]  /*10510*/  IMAD.X R73, RZ, RZ, R15, P3 ;  /* 0x000000ffff497224 */ /* 0x000fe200018e060f */
[----:B------:R-:W-:Y:S01]  /*10520*/  SHF.R.U64 R60, R60, 0x3, RZ ;  /* 0x000000033c3c7819 */ /* 0x000fe200000012ff */
[----:B------:R-:W5:Y:S01]  /*10530*/  LD.E.128 R36, desc[UR54][R36.64] ;  /* 0x0000003624247980 */ /* 0x000f62000c101d00 */
[----:B------:R-:W-:-:S02]  /*10540*/  LOP3.LUT R0, R3, 0x380, RZ, 0xc0, !PT ;  /* 0x0000038003007812 */ /* 0x000fc400078ec0ff */
[----:B------:R-:W-:Y:S01]  /*10550*/  LOP3.LUT R64, R65, 0x380, RZ, 0xc0, !PT ;  /* 0x0000038041407812 */ /* 0x000fe200078ec0ff */
[----:B------:R-:W5:Y:S01]  /*10560*/  LD.E.128 R40, desc[UR54][R40.64] ;  /* 0x0000003628287980 */ /* 0x000f62000c101d00 */
[----:B------:R-:W-:Y:S01]  /*10570*/  LOP3.LUT R60, R60, R61, RZ, 0x3c, !PT ;  /* 0x0000003d3c3c7212 */ /* 0x000fe200078e3cff */
[----:B------:R-:W-:Y:S01]  /*10580*/  IMAD.X R61, RZ, RZ, R15, P0 ;  /* 0x000000ffff3d7224 */ /* 0x000fe200000e060f */
[----:B------:R-:W-:Y:S01]  /*10590*/  SHF.R.U64 R0, R0, 0x3, RZ ;  /* 0x0000000300007819 */ /* 0x000fe200000012ff */
[----:B------:R-:W5:Y:S01]  /*105a0*/  LD.E.128 R44, desc[UR54][R44.64] ;  /* 0x000000362c2c7980 */ /* 0x000f62000c101d00 */
[----:B------:R-:W-:Y:S01]  /*105b0*/  SHF.R.U64 R64, R64, 0x3, RZ ;  /* 0x0000000340407819 */ /* 0x000fe200000012ff */
[----:B------:R-:W0:Y:S01]  /*105c0*/  @P2 LDC R79, c[0x0][0xbec] ;  /* 0x0002fb00ff4f2b82 */ /* 0x000e220000000800 */
[----:B------:R-:W-:Y:S01]  /*105d0*/  ISETP.GE.AND P0, PT, R91, UR14, PT ;  /* 0x0000000e5b007c0c */ /* 0x000fe2000bf06270 */
[----:B------:R-:W5:Y:S01]  /*105e0*/  LD.E.128 R68, desc[UR54][R68.64] ;  /* 0x0000003644447980 */ /* 0x000f62000c101d00 */
[----:B------:R-:W-:-:S02]  /*105f0*/  LOP3.LUT R72, R0, R3, RZ, 0x3c, !PT ;  /* 0x0000000300487212 */ /* 0x000fc400078e3cff */
[----:B------:R-:W-:Y:S01]  /*10600*/  LOP3.LUT R64, R64, R65, RZ, 0x3c, !PT ;  /* 0x0000004140407212 */ /* 0x000fe200078e3cff */
[----:B------:R-:W-:Y:S01]  /*10610*/  IMAD.X R65, RZ, RZ, R15, P1 ;  /* 0x000000ffff417224 */ /* 0x000fe200008e060f */
[----:B------:R-:W-:Y:S01]  /*10620*/  SEL R3, RZ, 0xffffffff, P0 ;  /* 0xffffffffff037807 */ /* 0x000fe20000000000 */
[----:B------:R-:W1:Y:S01]  /*10630*/  @P2 LDC R81, c[0x0][0xbf0] ;  /* 0x0002fc00ff512b82 */ /* 0x000e620000000800 */
[----:B------:R-:W-:Y:S02]  /*10640*/  ISETP.GE.AND P1, PT, R19, UR14, PT ;  /* 0x0000000e13007c0c */ /* 0x000fe4000bf26270 */
[----:B------:R-:W-:Y:S01]  /*10650*/  LOP3.LUT R12, R13, 0x380, RZ, 0xc0, !PT ;  /* 0x000003800d0c7812 */ /* 0x000fe200078ec0ff */
[----:B------:R-:W-:Y:S01]  /*10660*/  IMAD.SHL.U32 R3, R3, 0x2, RZ ;  /* 0x0000000203037824 */ /* 0x000fe200078e00ff */
[----:B------:R-:W-:Y:S02]  /*10670*/  SEL R0, RZ, 0x1, P1 ;  /* 0x00000001ff007807 */ /* 0x000fe40000800000 */
[----:B------:R-:W-:-:S02]  /*10680*/  LOP3.LUT R24, R25, 0x380, RZ, 0xc0, !PT ;  /* 0x0000038019187812 */ /* 0x000fc400078ec0ff */
[----:B------:R-:W-:Y:S01]  /*10690*/  LOP3.LUT R28, R29, 0x380, RZ, 0xc0, !PT ;  /* 0x000003801d1c7812 */ /* 0x000fe200078ec0ff */
[----:B------:R-:W-:Y:S01]  /*106a0*/  UIMAD.WIDE.U32 UR10, UR43, UR12, UR10 ;  /* 0x0000000c2b0a72a5 */ /* 0x000fe2000f8e000a */
[----:B------:R-:W-:Y:S01]  /*106b0*/  LOP3.LUT R20, R3, 0x2, R0, 0xe2, !PT ;  /* 0x0000000203147812 */ /* 0x000fe200078ee200 */
[----:B------:R-:W-:Y:S01]  /*106c0*/  VIADD R3, R19, 0xc0 ;  /* 0x000000c013037836 */ /* 0x000fe20000000000 */
[----:B------:R-:W-:Y:S01]  /*106d0*/  SHF.R.U64 R12, R12, 0x3, RZ ;  /* 0x000000030c0c7819 */ /* 0x000fe200000012ff */
[----:B------:R-:W-:Y:S01]  /*106e0*/  IMAD R0, R187, 0x20, R219 ;  /* 0x00000020bb007824 */ /* 0x000fe200078e02db */
[----:B------:R-:W-:Y:S01]  /*106f0*/  SHF.R.U64 R24, R24, 0x3, RZ ;  /* 0x0000000318187819 */ /* 0x000fe200000012ff */
[----:B------:R-:W5:Y:S01]  /*10700*/  LD.E.128 R60, desc[UR54][R60.64] ;  /* 0x000000363c3c7980 */ /* 0x000f62000c101d00 */
[----:B------:R-:W-:Y:S01]  /*10710*/  ISETP.GE.AND P0, PT, R3, UR14, PT ;  /* 0x0000000e03007c0c */ /* 0x000fe2000bf06270 */
[----:B------:R-:W-:Y:S01]  /*10720*/  VIADD R80, R0, UR45 ;  /* 0x0000002d00507c36 */ /* 0x000fe20008000000 */
[----:B------:R-:W-:Y:S01]  /*10730*/  SHF.R.U64 R28, R28, 0x3, RZ ;  /* 0x000000031c1c7819 */ /* 0x000fe200000012ff */
[----:B------:R-:W5:Y:S01]  /*10740*/  LD.E.128 R64, desc[UR54][R64.64] ;  /* 0x0000003640407980 */ /* 0x000f62000c101d00 */
[----:B------:R-:W-:Y:S01]  /*10750*/  SEL R0, RZ, 0xffffffff, P0 ;  /* 0xffffffffff007807 */ /* 0x000fe20000000000 */
[----:B------:R-:W-:Y:S01]  /*10760*/  UIMAD UR11, UR43, UR13, UR11 ;  /* 0x0000000d2b0b72a4 */ /* 0x000fe2000f8e020b */
[----:B------:R-:W-:Y:S01]  /*10770*/  LOP3.LUT R12, R12, R13, RZ, 0x3c, !PT ;  /* 0x0000000d0c0c7212 */ /* 0x000fe200078e3cff */
[--C-:B------:R-:W-:Y:S01]  /*10780*/  IMAD.X R13, RZ, RZ, R15.reuse, P4 ;  /* 0x000000ffff0d7224 */ /* 0x100fe200020e060f */
[----:B------:R-:W-:Y:S01]  /*10790*/  LOP3.LUT R24, R24, R25, RZ, 0x3c, !PT ;  /* 0x0000001918187212 */ /* 0x000fe200078e3cff */
[--C-:B------:R-:W-:Y:S01]  /*107a0*/  IMAD.X R25, RZ, RZ, R15.reuse, P5 ;  /* 0x000000ffff197224 */ /* 0x100fe200028e060f */
[----:B------:R-:W-:Y:S01]  /*107b0*/  LOP3.LUT R28, R28, R29, RZ, 0x3c, !PT ;  /* 0x0000001d1c1c7212 */ /* 0x000fe200078e3cff */
[----:B------:R-:W-:Y:S01]  /*107c0*/  IMAD.X R29, RZ, RZ, R15, P6 ;  /* 0x000000ffff1d7224 */ /* 0x000fe200030e060f */
[----:B------:R-:W-:Y:S01]  /*107d0*/  ISETP.GE.AND P1, PT, R87, UR14, PT ;  /* 0x0000000e57007c0c */ /* 0x000fe2000bf26270 */
[----:B------:R-:W-:Y:S01]  /*107e0*/  ULDC.64 UR12, c[0x0][0xaf0] ;  /* 0x0002bc00000c7ab9 */ /* 0x000fe20000000a00 */
[----:B------:R-:W-:Y:S01]  /*107f0*/  IADD3 R49, P4, R14, 0x9000, RZ ;  /* 0x000090000e317810 */ /* 0x000fe20007f9e0ff */
[----:B------:R-:W-:Y:S01]  /*10800*/  IMAD.SHL.U32 R83, R0, 0x8, RZ ;  /* 0x0000000800537824 */ /* 0x000fe200078e00ff */
[----:B------:R-:W-:-:S02]  /*10810*/  IADD3 R53, P5, R14, 0xa000, RZ ;  /* 0x0000a0000e357810 */ /* 0x000fc40007fbe0ff */
[C---:B------:R-:W-:Y:S01]  /*10820*/  LOP3.LUT R5, R14.reuse, 0x380, RZ, 0xc0, !PT ;  /* 0x000003800e057812 */ /* 0x040fe200078ec0ff */
[----:B------:R-:W-:Y:S01]  /*10830*/  IMAD.MOV.U32 R77, RZ, RZ, R80 ;  /* 0x000000ffff4d7224 */ /* 0x000fe200078e0050 */
[----:B------:R-:W-:Y:S01]  /*10840*/  IADD3 R57, P6, R14, 0xb000, RZ ;  /* 0x0000b0000e397810 */ /* 0x000fe20007fde0ff */
[----:B------:R-:W-:Y:S01]  /*10850*/  UIMAD UR4, UR4, UR12, URZ ;  /* 0x0000000c040472a4 */ /* 0x000fe2000f8e023f */
[----:B------:R-:W-:Y:S01]  /*10860*/  SEL R21, RZ, 0xffffffff, P1 ;  /* 0xffffffffff157807 */ /* 0x000fe20000800000 */
[----:B0-----:R-:W-:Y:S01]  /*10870*/  @P2 IMAD.HI.U32 R0, R80, R79, RZ ;  /* 0x0000004f50002227 */ /* 0x001fe200078e00ff */
[----:B------:R-:W-:Y:S01]  /*10880*/  LOP3.LUT R48, R49, 0x380, RZ, 0xc0, !PT ;  /* 0x0000038031307812 */ /* 0x000fe200078ec0ff */
[----:B------:R-:W5:Y:S01]  /*10890*/  LD.E.128 R24, desc[UR54][R24.64] ;  /* 0x0000003618187980 */ /* 0x000f62000c101d00 */
[----:B------:R-:W-:Y:S02]  /*108a0*/  LOP3.LUT R52, R53, 0x380, RZ, 0xc0, !PT ;  /* 0x0000038035347812 */ /* 0x000fe400078ec0ff */
[----:B------:R-:W-:Y:S01]  /*108b0*/  LOP3.LUT R56, R57, 0x380, RZ, 0xc0, !PT ;  /* 0x0000038039387812 */ /* 0x000fe200078ec0ff */
[----:B------:R-:W-:Y:S01]  /*108c0*/  UIMAD UR4, UR9, UR13, UR4 ;  /* 0x0000000d090472a4 */ /* 0x000fe2000f8e0204 */
[----:B------:R-:W-:Y:S01]  /*108d0*/  IMAD.SHL.U32 R21, R21, 0x4, RZ ;  /* 0x0000000415157824 */ /* 0x000fe200078e00ff */
[----:B------:R-:W-:Y:S01]  /*108e0*/  UIMAD.WIDE.U32 UR10, UR9, UR12, UR10 ;  /* 0x0000000c090a72a5 */ /* 0x000fe2000f8e000a */
[----:B-1----:R-:W-:Y:S01]  /*108f0*/  @P2 SHF.R.U32.HI R77, RZ, R81, R0 ;  /* 0x00000051ff4d2219 */ /* 0x002fe20000011600 */
[----:B------:R-:W5:Y:S01]  /*10900*/  LD.E.128 R28, desc[UR54][R28.64] ;  /* 0x000000361c1c7980 */ /* 0x000f62000c101d00 */
[----:B------:R-:W-:-:S02]  /*10910*/  SHF.R.U64 R48, R48, 0x3, RZ ;  /* 0x0000000330307819 */ /* 0x000fc400000012ff */
[----:B------:R-:W-:Y:S01]  /*10920*/  SHF.R.U64 R52, R52, 0x3, RZ ;  /* 0x0000000334347819 */ /* 0x000fe200000012ff */
[----:B------:R-:W5:Y:S01]  /*10930*/  LD.E.128 R72, desc[UR54][R72.64] ;  /* 0x0000003648487980 */ /* 0x000f62000c101d00 */
[----:B------:R-:W-:Y:S02]  /*10940*/  SHF.R.U64 R56, R56, 0x3, RZ ;  /* 0x0000000338387819 */ /* 0x000fe400000012ff */
[----:B------:R-:W-:Y:S01]  /*10950*/  SHF.R.U64 R5, R5, 0x3, RZ ;  /* 0x0000000305057819 */ /* 0x000fe200000012ff */
[----:B------:R-:W-:Y:S01]  /*10960*/  UIADD3 UR4, UR11, UR4, URZ ;  /* 0x000000040b047290 */ /* 0x000fe2000fffe03f */
[----:B------:R-:W-:Y:S01]  /*10970*/  ISETP.GE.AND P0, PT, R89, UR14, PT ;  /* 0x0000000e59007c0c */ /* 0x000fe2000bf06270 */
[--C-:B------:R-:W-:Y:S01]  /*10980*/  IMAD.MOV R79, RZ, RZ, -R77.reuse ;  /* 0x000000ffff4f7224 */ /* 0x100fe200078e0a4d */
[----:B------:R-:W-:Y:S02]  /*10990*/  SHF.R.S32.HI R78, RZ, 0x1f, R77 ;  /* 0x0000001fff4e7819 */ /* 0x000fe4000001144d */
        /* <DEDUP_REMOVED lines=8> */
[----:B------:R-:W-:Y:S01]  /*10a20*/  LOP3.LUT R76, R21, 0x4, R20, 0xe2, !PT ;  /* 0x00000004154c7812 */ /* 0x000fe200078ee214 */
[----:B------:R-:W-:Y:S01]  /*10a30*/  IMAD.U32 R20, RZ, RZ, UR10 ;  /* 0x0000000aff147e24 */ /* 0x000fe2000f8e00ff */
[----:B------:R-:W-:Y:S01]  /*10a40*/  SEL R0, RZ, 0xffffffff, P0 ;  /* 0xffffffffff007807 */ /* 0x000fe20000000000 */
[----:B------:R-:W-:Y:S01]  /*10a50*/  IMAD.U32 R21, RZ, RZ, UR11 ;  /* 0x0000000bff157e24 */ /* 0x000fe2000f8e00ff */
[----:B------:R-:W-:Y:S01]  /*10a60*/  ULDC.64 UR10, c[0x0][0xae0] ;  /* 0x0002b800000a7ab9 */ /* 0x000fe20000000a00 */
[----:B------:R-:W-:Y:S01]  /*10a70*/  IMAD.U32 R21, RZ, RZ, UR4 ;  /* 0x00000004ff157e24 */ /* 0x000fe2000f8e00ff */
[----:B------:R-:W-:Y:S01]  /*10a80*/  ISETP.GE.AND P0, PT, R99, UR14, PT ;  /* 0x0000000e63007c0c */ /* 0x000fe2000bf06270 */
[----:B------:R-:W-:-:S02]  /*10a90*/  IMAD R78, R78, UR10, RZ ;  /* 0x0000000a4e4e7c24 */ /* 0x000fc4000f8e02ff */
[----:B------:R-:W-:Y:S01]  /*10aa0*/  IMAD R79, R82, R79, R80 ;  /* 0x0000004f524f7224 */ /* 0x000fe200078e0250 */
[----:B------:R-:W-:Y:S01]  /*10ab0*/  LOP3.LUT R76, R83, 0x8, R76, 0xe2, !PT ;  /* 0x00000008534c7812 */ /* 0x000fe200078ee24c */
[----:B------:R-:W5:Y:S01]  /*10ac0*/  LD.E.128 R4, desc[UR54][R4.64] ;  /* 0x0000003604047980 */ /* 0x000f62000c101d00 */
[----:B------:R-:W-:Y:S01]  /*10ad0*/  IMAD.SHL.U32 R83, R0, 0x10, RZ ;  /* 0x0000001000537824 */ /* 0x000fe200078e00ff */
[----:B------:R-:W-:Y:S01]  /*10ae0*/  SEL R0, RZ, 0xffffffff, P0 ;  /* 0xffffffffff007807 */ /* 0x000fe20000000000 */
[C---:B------:R-:W-:Y:S01]  /*10af0*/  IMAD R81, R77.reuse, UR11, R78 ;  /* 0x0000000b4d517c24 */ /* 0x040fe2000f8e024e */
[----:B------:R-:W5:Y:S01]  /*10b00*/  LD.E.128 R12, desc[UR54][R12.64] ;  /* 0x000000360c0c7980 */ /* 0x000f62000c101d00 */
[----:B------:R-:W-:Y:S01]  /*10b10*/  IMAD.WIDE.U32 R20, R77, UR10, R20 ;  /* 0x0000000a4d147c25 */ /* 0x000fe2000f8e0014 */
[----:B------:R-:W-:Y:S01]  /*10b20*/  SHF.R.S32.HI R77, RZ, 0x1f, R79 ;  /* 0x0000001fff4d7819 */ /* 0x000fe2000001144f */
[----:B------:R-:W-:Y:S01]  /*10b30*/  ULDC.64 UR10, c[0x0][0xad8] ;  /* 0x0002b600000a7ab9 */ /* 0x000fe20000000a00 */
[----:B------:R-:W5:Y:S01]  /*10b40*/  LD.E.128 R48, desc[UR54][R48.64] ;  /* 0x0000003630307980 */ /* 0x000f62000c101d00 */
[----:B------:R-:W-:-:S03]  /*10b50*/  VIADD R95, R19, 0x180 ;  /* 0x00000180135f7836 */ /* 0x000fc60000000000 */
[----:B------:R-:W5:Y:S04]  /*10b60*/  LD.E.128 R52, desc[UR54][R52.64] ;  /* 0x0000003634347980 */ /* 0x000f68000c101d00 */
[----:B------:R-:W5:Y:S01]  /*10b70*/  LD.E.128 R56, desc[UR54][R56.64] ;  /* 0x0000003638387980 */ /* 0x000f62000c101d00 */
[----:B------:R-:W-:Y:S01]  /*10b80*/  @!PT LDS RZ, [RZ] ;  /* 0x00000000fffff984 */ /* 0x000fe20000000800 */
[----:B------:R-:W-:Y:S01]  /*10b90*/  @!PT LDS RZ, [RZ] ;  /* 0x00000000fffff984 */ /* 0x000fe20000000800 */
[----:B------:R-:W-:Y:S01]  /*10ba0*/  @!PT LDS RZ, [RZ] ;  /* 0x00000000fffff984 */ /* 0x000fe20000000800 */
[----:B------:R-:W-:Y:S01]  /*10bb0*/  @!PT LDS RZ, [RZ] ;  /* 0x00000000fffff984 */ /* 0x000fe20000000800 */
[----:B------:R0:W-:Y:S06]  /*10bc0*/  MEMBAR.ALL.CTA ;  /* 0x0000000000007992 */ /* 0x0001ec0000008000 */
[----:B0-----:R-:W0:Y:S01]  /*10bd0*/  FENCE.VIEW.ASYNC.S ;  /* 0x00000000000073c6 */ /* 0x001e220000000000 */
[----:B------:R-:W-:Y:S01]  /*10be0*/  LOP3.LUT R76, R83, 0x10, R76, 0xe2, !PT ;  /* 0x00000010534c7812 */ /* 0x000fe200078ee24c */
[----:B------:R-:W-:Y:S01]  /*10bf0*/  IMAD.SHL.U32 R83, R0, 0x20, RZ ;  /* 0x0000002000537824 */ /* 0x000fe200078e00ff */
[----:B------:R-:W-:Y:S01]  /*10c00*/  ISETP.GE.AND P0, PT, R95, UR14, PT ;  /* 0x0000000e5f007c0c */ /* 0x000fe2000bf06270 */
[----:B------:R-:W-:-:S02]  /*10c10*/  IMAD.IADD R21, R21, 0x1, R81 ;  /* 0x0000000115157824 */ /* 0x000fc400078e0251 */
[----:B------:R-:W-:Y:S02]  /*10c20*/  IMAD R0, R77, UR10, RZ ;  /* 0x0000000a4d007c24 */ /* 0x000fe4000f8e02ff */
[----:B------:R-:W-:Y:S02]  /*10c30*/  VIADD R92, R219, UR45 ;  /* 0x0000002ddb5c7c36 */ /* 0x000fe40008000000 */
[----:B------:R-:W-:Y:S02]  /*10c40*/  IMAD R93, R82, UR8, RZ ;  /* 0x00000008525d7c24 */ /* 0x000fe4000f8e02ff */
[----:B------:R-:W-:Y:S01]  /*10c50*/  VIADD R97, R19, 0x1c0 ;  /* 0x000001c013617836 */ /* 0x000fe20000000000 */
[----:B------:R-:W-:Y:S01]  /*10c60*/  UIADD3 UR4, UR41, 0x28c20, URZ ;  /* 0x00028c2029047890 */ /* 0x000fe2000fffe03f */
[C---:B------:R-:W-:Y:S01]  /*10c70*/  IMAD R81, R79.reuse, UR11, R0 ;  /* 0x0000000b4f517c24 */ /* 0x040fe2000f8e0200 */
[----:B------:R-:W-:Y:S01]  /*10c80*/  SEL R77, RZ, 0x40, P0 ;  /* 0x00000040ff4d7807 */ /* 0x000fe20000000000 */
[----:B------:R-:W-:Y:S01]  /*10c90*/  IMAD.WIDE.U32 R20, R79, UR10, R20 ;  /* 0x0000000a4f147c25 */ /* 0x000fe2000f8e0014 */
[----:B------:R-:W-:Y:S01]  /*10ca0*/  ISETP.GE.AND P0, PT, R92, R93, PT ;  /* 0x0000005d5c00720c */ /* 0x000fe20003f06270 */
[----:B------:R-:W-:Y:S01]  /*10cb0*/  ULDC.64 UR10, c[0x0][0xa80] ;  /* 0x0002a000000a7ab9 */ /* 0x000fe20000000a00 */
[----:B------:R-:W-:Y:S01]  /*10cc0*/  ISETP.GE.AND P1, PT, R97, UR14, PT ;  /* 0x0000000e61007c0c */ /* 0x000fe2000bf26270 */
[----:B------:R-:W-:Y:S01]  /*10cd0*/  IMAD.IADD R79, R21, 0x1, R81 ;  /* 0x00000001154f7824 */ /* 0x000fe200078e0251 */
[----:B------:R-:W-:Y:S01]  /*10ce0*/  LOP3.LUT R76, R83, 0x20, R76, 0xe2, !PT ;  /* 0x00000020534c7812 */ /* 0x000fe200078ee24c */
[----:B------:R-:W-:Y:S01]  /*10cf0*/  UPRMT UR4, URZ, 0x654, UR4 ;  /* 0x000006543f047896 */ /* 0x000fe20008000004 */
[----:B------:R-:W-:-:S02]  /*10d00*/  LEA R88, P2, R20, UR10, 0x1 ;  /* 0x0000000a14587c11 */ /* 0x000fc4000f8408ff */
[----:B------:R-:W-:Y:S02]  /*10d10*/  SEL R21, RZ, 0x80, P1 ;  /* 0x00000080ff157807 */ /* 0x000fe40000800000 */
[----:B------:R-:W-:Y:S02]  /*10d20*/  LOP3.LUT R0, R76, R77, RZ, 0xfc, !PT ;  /* 0x0000004d4c007212 */ /* 0x000fe400078efcff */
[----:B------:R-:W-:Y:S01]  /*10d30*/  LEA.HI.X R90, R20, UR11, R79, 0x1, P2 ;  /* 0x0000000b145a7c11 */ /* 0x000fe200090f0c4f */
[----:B------:R-:W-:Y:S01]  /*10d40*/  BSSY B1, `(.L_x_2329) ;  /* 0x000002c000017945 */ /* 0x000fe20003800000 */
[----:B------:R-:W-:Y:S01]  /*10d50*/  LOP3.LUT R86, R0, R21, RZ, 0xfc, !PT ;  /* 0x0000001500567212 */ /* 0x000fe200078efcff */
[----:B0-----:R-:W-:Y:S01]  /*10d60*/  SYNCS.ARRIVE.TRANS64.RED.A1T0 RZ, [UR4], RZ ;  /* 0x000000ffffff79a7 */ /* 0x001fe20008100404 */
[----:B------:R0:W1:Y:S04]  /*10d70*/  SHFL.IDX PT, R20, R88, RZ, 0x181f ;  /* 0x00181fff58147589 */ /* 0x00006800000e0000 */
[----:B------:R0:W2:Y:S01]  /*10d80*/  SHFL.IDX PT, R21, R90, RZ, 0x181f ;  /* 0x00181fff5a157589 */ /* 0x0000a200000e0000 */
[----:B------:R-:W-:Y:S05]  /*10d90*/  @P0 BRA `(.L_x_2330) ;  /* 0x0000000000980947 */ /* 0x000fea0003800000 */
[----:B------:R-:W-:Y:S02]  /*10da0*/  ISETP.GE.AND P1, PT, R91, UR14, PT ;  /* 0x0000000e5b007c0c */ /* 0x000fe4000bf26270 */
[----:B------:R-:W-:Y:S02]  /*10db0*/  ISETP.GE.AND P0, PT, R19, UR14, PT ;  /* 0x0000000e13007c0c */ /* 0x000fe4000bf06270 */
[----:B------:R-:W-:Y:S02]  /*10dc0*/  ISETP.GE.AND P4, PT, R87, UR14, PT ;  /* 0x0000000e57007c0c */ /* 0x000fe4000bf86270 */
[----:B------:R-:W-:Y:S02]  /*10dd0*/  SHF.R.S32.HI R77, RZ, 0x1f, R91 ;  /* 0x0000001fff4d7819 */ /* 0x000fe4000001145b */
[----:B------:R-:W-:Y:S02]  /*10de0*/  ISETP.GE.AND P3, PT, R3, UR14, PT ;  /* 0x0000000e03007c0c */ /* 0x000fe4000bf66270 */
[----:B------:R-:W-:-:S02]  /*10df0*/  SHF.R.S32.HI R81, RZ, 0x1f, R87 ;  /* 0x0000001fff517819 */ /* 0x000fc40000011457 */
[----:B------:R-:W-:Y:S02]  /*10e00*/  SHF.R.S32.HI R83, RZ, 0x1f, R3 ;  /* 0x0000001fff537819 */ /* 0x000fe40000011403 */
[-C--:B-1----:R-:W-:Y:S01]  /*10e10*/  @!P1 LEA R76, P2, R91, R20.reuse, 0x1 ;  /* 0x000000145b4c9211 */ /* 0x082fe200078408ff */
[----:B--2---:R-:W-:Y:S01]  /*10e20*/  @!P0 IMAD.WIDE R78, R19, 0x2, R20 ;  /* 0x00000002134e8825 */ /* 0x004fe200078e0214 */
[----:B------:R-:W-:Y:S02]  /*10e30*/  SHF.R.S32.HI R85, RZ, 0x1f, R89 ;  /* 0x0000001fff557819 */ /* 0x000fe40000011459 */
[----:B------:R-:W-:Y:S02]  /*10e40*/  @!P1 LEA.HI.X R77, R91, R21, R77, 0x1, P2 ;  /* 0x000000155b4d9211 */ /* 0x000fe400010f0c4d */
[----:B------:R-:W-:Y:S01]  /*10e50*/  ISETP.GE.AND P2, PT, R89, UR14, PT ;  /* 0x0000000e59007c0c */ /* 0x000fe2000bf46270 */
[----:B-----5:R1:W-:Y:S01]  /*10e60*/  @!P0 ST.E.128 desc[UR54][R78.64], R4 ;  /* 0x000000044e008985 */ /* 0x0203e2000c101d36 */
[----:B------:R-:W-:-:S02]  /*10e70*/  @!P4 LEA R80, P5, R87, R20, 0x1 ;  /* 0x000000145750c211 */ /* 0x000fc400078a08ff */
[----:B------:R-:W-:Y:S01]  /*10e80*/  LOP3.LUT P0, RZ, R0, 0x40, RZ, 0xc0, !PT ;  /* 0x0000004000ff7812 */ /* 0x000fe2000780c0ff */
[----:B------:R2:W-:Y:S01]  /*10e90*/  @!P1 ST.E.128 desc[UR54][R76.64], R12 ;  /* 0x0000000c4c009985 */ /* 0x0005e2000c101d36 */
[----:B------:R-:W-:Y:S02]  /*10ea0*/  ISETP.GE.AND P1, PT, R99, UR14, PT ;  /* 0x0000000e63007c0c */ /* 0x000fe4000bf26270 */
[-C--:B------:R-:W-:Y:S02]  /*10eb0*/  @!P3 LEA R82, P6, R3, R20.reuse, 0x1 ;  /* 0x000000140352b211 */ /* 0x080fe400078c08ff */
[-C--:B------:R-:W-:Y:S02]  /*10ec0*/  @!P4 LEA.HI.X R81, R87, R21.reuse, R81, 0x1, P5 ;  /* 0x000000155751c211 */ /* 0x080fe400028f0c51 */
[----:B------:R-:W-:Y:S02]  /*10ed0*/  @!P3 LEA.HI.X R83, R3, R21, R83, 0x1, P6 ;  /* 0x000000150353b211 */ /* 0x000fe400030f0c53 */
[----:B------:R-:W-:Y:S01]  /*10ee0*/  @!P2 LEA R84, P5, R89, R20, 0x1 ;  /* 0x000000145954a211 */ /* 0x000fe200078a08ff */
[----:B------:R3:W-:Y:S01]  /*10ef0*/  @!P4 ST.E.128 desc[UR54][R80.64], R28 ;  /* 0x0000001c5000c985 */ /* 0x0007e2000c101d36 */
[----:B------:R-:W-:-:S02]  /*10f00*/  LOP3.LUT P6, RZ, R86, 0x80, RZ, 0xc0, !PT ;  /* 0x0000008056ff7812 */ /* 0x000fc400078cc0ff */
[-C--:B------:R-:W-:Y:S01]  /*10f10*/  @!P2 LEA.HI.X R85, R89, R21.reuse, R85, 0x1, P5 ;  /* 0x000000155955a211 */ /* 0x080fe200028f0c55 */
[----:B------:R3:W-:Y:S01]  /*10f20*/  @!P3 ST.E.128 desc[UR54][R82.64], R36 ;  /* 0x000000245200b985 */ /* 0x0007e2000c101d36 */
[----:B-1----:R-:W-:Y:S02]  /*10f30*/  SHF.R.S32.HI R5, RZ, 0x1f, R99 ;  /* 0x0000001fff057819 */ /* 0x002fe40000011463 */
[CC--:B------:R-:W-:Y:S01]  /*10f40*/  @!P1 LEA R4, P5, R99.reuse, R20.reuse, 0x1 ;  /* 0x0000001463049211 */ /* 0x0c0fe200078a08ff */
[----:B------:R3:W-:Y:S01]  /*10f50*/  @!P2 ST.E.128 desc[UR54][R84.64], R44 ;  /* 0x0000002c5400a985 */ /* 0x0007e2000c101d36 */
[----:B------:R-:W-:Y:S02]  /*10f60*/  SHF.R.S32.HI R7, RZ, 0x1f, R95 ;  /* 0x0000001fff077819 */ /* 0x000fe4000001145f */
[----:B------:R-:W-:Y:S02]  /*10f70*/  @!P1 LEA.HI.X R5, R99, R21, R5, 0x1, P5 ;  /* 0x0000001563059211 */ /* 0x000fe400028f0c05 */
[----:B------:R-:W-:-:S02]  /*10f80*/  @P0 LEA R6, P5, R95, R20, 0x1 ;  /* 0x000000145f060211 */ /* 0x000fc400078a08ff */
[----:B--2---:R-:W-:Y:S01]  /*10f90*/  SHF.R.S32.HI R13, RZ, 0x1f, R97 ;  /* 0x0000001fff0d7819 */ /* 0x004fe20000011461 */
[----:B------:R3:W-:Y:S01]  /*10fa0*/  @!P1 ST.E.128 desc[UR54][R4.64], R52 ;  /* 0x0000003404009985 */ /* 0x0007e2000c101d36 */
[----:B------:R-:W-:Y:S02]  /*10fb0*/  @P0 LEA.HI.X R7, R95, R21, R7, 0x1, P5 ;  /* 0x000000155f070211 */ /* 0x000fe400028f0c07 */
[----:B------:R-:W-:-:S03]  /*10fc0*/  @P6 LEA R12, P5, R97, R20, 0x1 ;  /* 0x00000014610c6211 */ /* 0x000fc600078a08ff */
[----:B------:R3:W-:Y:S01]  /*10fd0*/  @P0 ST.E.128 desc[UR54][R6.64], R60 ;  /* 0x0000003c06000985 */ /* 0x0007e2000c101d36 */
[----:B------:R-:W-:-:S05]  /*10fe0*/  @P6 LEA.HI.X R13, R97, R21, R13, 0x1, P5 ;  /* 0x00000015610d6211 */ /* 0x000fca00028f0c0d */
[----:B------:R3:W-:Y:S04]  /*10ff0*/  @P6 ST.E.128 desc[UR54][R12.64], R68 ;  /* 0x000000440c006985 */ /* 0x0007e8000c101d36 */
.L_x_2330:
[----:B------:R-:W-:Y:S05]  /*11000*/  BSYNC B1 ;  /* 0x0000000000017941 */ /* 0x000fea0003800000 */
.L_x_2329:
        /* <DEDUP_REMOVED lines=9> */
[----:B------:R-:W-:Y:S02]  /*110a0*/  SHF.R.S32.HI R7, RZ, 0x1f, R91 ;  /* 0x0000001fff077819 */ /* 0x000fe4000001145b */
[----:B------:R-:W-:-:S02]  /*110b0*/  ISETP.GE.AND P3, PT, R89, UR14, PT ;  /* 0x0000000e59007c0c */ /* 0x000fc4000bf66270 */
[----:B------:R-:W-:Y:S02]  /*110c0*/  SHF.R.S32.HI R15, RZ, 0x1f, R87 ;  /* 0x0000001fff0f7819 */ /* 0x000fe40000011457 */
[-C--:B0-----:R-:W-:Y:S01]  /*110d0*/  @!P0 LEA R6, P4, R91, R4.reuse, 0x1 ;  /* 0x000000045b068211 */ /* 0x081fe200078808ff */
[----:B----4-:R-:W-:Y:S01]  /*110e0*/  @!P5 IMAD.WIDE R12, R19, 0x2, R4 ;  /* 0x00000002130cd825 */ /* 0x010fe200078e0204 */
[----:B--2---:R-:W-:Y:S02]  /*110f0*/  SHF.R.S32.HI R21, RZ, 0x1f, R3 ;  /* 0x0000001fff157819 */ /* 0x004fe40000011403 */
[----:B------:R-:W-:Y:S02]  /*11100*/  @!P0 LEA.HI.X R7, R91, R5, R7, 0x1, P4 ;  /* 0x000000055b078211 */ /* 0x000fe400020f0c07 */
[----:B------:R-:W-:Y:S01]  /*11110*/  ISETP.GE.AND P4, PT, R99, UR14, PT ;  /* 0x0000000e63007c0c */ /* 0x000fe2000bf86270 */
[----:B------:R0:W-:Y:S01]  /*11120*/  @!P5 ST.E.128 desc[UR54][R12.64], R8 ;  /* 0x000000080c00d985 */ /* 0x0001e2000c101d36 */
[----:B------:R-:W-:-:S02]  /*11130*/  @!P1 LEA R14, P6, R87, R4, 0x1 ;  /* 0x00000004570e9211 */ /* 0x000fc400078c08ff */
[-C--:B-1----:R-:W-:Y:S01]  /*11140*/  @!P2 LEA R20, P5, R3, R4.reuse, 0x1 ;  /* 0x000000040314a211 */ /* 0x082fe200078a08ff */
[----:B------:R1:W-:Y:S01]  /*11150*/  @!P0 ST.E.128 desc[UR54][R6.64], R24 ;  /* 0x0000001806008985 */ /* 0x0003e2000c101d36 */
[-C--:B------:R-:W-:Y:S02]  /*11160*/  @!P1 LEA.HI.X R15, R87, R5.reuse, R15, 0x1, P6 ;  /* 0x00000005570f9211 */ /* 0x080fe400030f0c0f */
[----:B------:R-:W-:Y:S02]  /*11170*/  LOP3.LUT P6, RZ, R0, 0x40, RZ, 0xc0, !PT ;  /* 0x0000004000ff7812 */ /* 0x000fe400078cc0ff */
[----:B------:R-:W-:Y:S01]  /*11180*/  @!P2 LEA.HI.X R21, R3, R5, R21, 0x1, P5 ;  /* 0x000000050315a211 */ /* 0x000fe200028f0c15 */
[----:B------:R1:W-:Y:S01]  /*11190*/  @!P1 ST.E.128 desc[UR54][R14.64], R32 ;  /* 0x000000200e009985 */ /* 0x0003e2000c101d36 */
[----:B------:R-:W-:Y:S02]  /*111a0*/  SHF.R.S32.HI R0, RZ, 0x1f, R89 ;  /* 0x0000001fff007819 */ /* 0x000fe40000011459 */
[----:B------:R-:W-:Y:S01]  /*111b0*/  @!P3 LEA R28, P5, R89, R4, 0x1 ;  /* 0x00000004591cb211 */ /* 0x000fe200078a08ff */
[----:B------:R1:W-:Y:S01]  /*111c0*/  @!P2 ST.E.128 desc[UR54][R20.64], R40 ;  /* 0x000000281400a985 */ /* 0x0003e2000c101d36 */
[----:B------:R-:W-:-:S02]  /*111d0*/  LOP3.LUT P0, RZ, R86, 0x80, RZ, 0xc0, !PT ;  /* 0x0000008056ff7812 */ /* 0x000fc4000780c0ff */
[-C--:B------:R-:W-:Y:S02]  /*111e0*/  @!P3 LEA.HI.X R29, R89, R5.reuse, R0, 0x1, P5 ;  /* 0x00000005591db211 */ /* 0x080fe400028f0c00 */
[----:B------:R-:W-:Y:S02]  /*111f0*/  SHF.R.S32.HI R0, RZ, 0x1f, R99 ;  /* 0x0000001fff007819 */ /* 0x000fe40000011463 */
[C---:B0-----:R-:W-:Y:S01]  /*11200*/  @!P4 LEA R8, P5, R99.reuse, R4, 0x1 ;  /* 0x000000046308c211 */ /* 0x041fe200078a08ff */
[----:B------:R1:W-:Y:S03]  /*11210*/  @!P3 ST.E.128 desc[UR54][R28.64], R48 ;  /* 0x000000301c00b985 */ /* 0x0003e6000c101d36 */
[----:B------:R-:W-:Y:S02]  /*11220*/  @!P4 LEA.HI.X R9, R99, R5, R0, 0x1, P5 ;  /* 0x000000056309c211 */ /* 0x000fe400028f0c00 */
[----:B------:R-:W-:-:S02]  /*11230*/  SHF.R.S32.HI R0, RZ, 0x1f, R95 ;  /* 0x0000001fff007819 */ /* 0x000fc4000001145f */
[C---:B------:R-:W-:Y:S01]  /*11240*/  @P6 LEA R10, P5, R95.reuse, R4, 0x1 ;  /* 0x000000045f0a6211 */ /* 0x040fe200078a08ff */
[----:B------:R1:W-:Y:S03]  /*11250*/  @!P4 ST.E.128 desc[UR54][R8.64], R56 ;  /* 0x000000380800c985 */ /* 0x0003e6000c101d36 */
[----:B------:R-:W-:-:S05]  /*11260*/  @P6 LEA.HI.X R11, R95, R5, R0, 0x1, P5 ;  /* 0x000000055f0b6211 */ /* 0x000fca00028f0c00 */
[----:B------:R1:W-:Y:S01]  /*11270*/  @P6 ST.E.128 desc[UR54][R10.64], R64 ;  /* 0x000000400a006985 */ /* 0x0003e2000c101d36 */
[----:B------:R-:W-:Y:S05]  /*11280*/  @!P0 BRA `(.L_x_2331) ;  /* 0x0000002400788947 */ /* 0x000fea0003800000 */
[----:B------:R-:W-:Y:S02]  /*11290*/  LEA R4, P0, R97, R4, 0x1 ;  /* 0x0000000461047211 */ /* 0x000fe400078008ff */
[----:B------:R-:W-:-:S04]  /*112a0*/  SHF.R.S32.HI R0, RZ, 0x1f, R97 ;  /* 0x0000001fff007819 */ /* 0x000fc80000011461 */
[----:B------:R-:W-:-:S05]  /*112b0*/  LEA.HI.X R5, R97, R5, R0, 0x1, P0 ;  /* 0x0000000561057211 */ /* 0x000fca00000f0c00 */
[----:B------:R0:W-:Y:S01]  /*112c0*/  ST.E.128 desc[UR54][R4.64], R72 ;  /* 0x0000004804007985 */ /* 0x0001e2000c101d36 */
[----:B------:R-:W-:Y:S05]  /*112d0*/  BRA `(.L_x_2331) ;  /* 0x0000002400647947 */ /* 0x000fea0003800000 */
.L_x_2328:
[----:B------:R-:W-:Y:S01]  /*112e0*/  ULDC.64 UR12, c[0x0][0xb08] ;  /* 0x0002c200000c7ab9 */ /* 0x000fe20000000a00 */
[----:B------:R-:W-:Y:S01]  /*112f0*/  ULDC UR14, c[0x0][0xbe8] ;  /* 0x0002fa00000e7ab9 */ /* 0x000fe20000000800 */
[----:B------:R-:W-:Y:S01]  /*11300*/  UIMAD UR18, UR18, UR12, URZ ;  /* 0x0000000c121272a4 */ /* 0x000fe2000f8e023f */
[----:B0-----:R-:W-:Y:S01]  /*11310*/  VIADD R6, R186, UR45 ;  /* 0x0000002dba067c36 */ /* 0x001fe20008000000 */
[----:B------:R-:W-:Y:S01]  /*11320*/  UIMAD.WIDE.U32 UR10, UR4, UR12, URZ ;  /* 0x0000000c040a72a5 */ /* 0x000fe2000f8e003f */
[----:B------:R-:W-:Y:S01]  /*11330*/  BSSY B1, `(.L_x_2332) ;  /* 0x00000cc000017945 */ /* 0x000fe20003800000 */
[----:B------:R-:W-:Y:S01]  /*11340*/  UIMAD UR18, UR4, UR13, UR18 ;  /* 0x0000000d041272a4 */ /* 0x000fe2000f8e0212 */
[----:B------:R-:W-:Y:S01]  /*11350*/  IMAD.MOV.U32 R3, RZ, RZ, R6 ;  /* 0x000000ffff037224 */ /* 0x000fe200078e0006 */
        /* <DEDUP_REMOVED lines=23> */
[----:B------:R-:W-:Y:S01]  /*114d0*/  @P0 IMAD.HI.U32 R0, R6, UR9, RZ ;  /* 0x0000000906000c27 */ /* 0x000fe2000f8e00ff */
[----:B------:R-:W-:Y:S01]  /*114e0*/  ULDC.64 UR12, c[0x0][0xb48] ;  /* 0x0002d200000c7ab9 */ /* 0x000fe20000000a00 */
[----:B------:R-:W-:Y:S01]  /*114f0*/  @UP0 ULDC UR4, c[0x0][0xbf0] ;  /* 0x0002fc0000040ab9 */ /* 0x000fe20000000800 */
[----:B------:R-:W-:Y:S01]  /*11500*/  UIMAD.WIDE.U32 UR10, UR42, UR12, UR10 ;  /* 0x0000000c2a0a72a5 */ /* 0x000fe2000f8e000a */
[----:B------:R-:W-:-:S02]  /*11510*/  SHF.R.S32.HI R160, RZ, 0x1f, R205 ;  /* 0x0000001fffa07819 */ /* 0x000fc400000114cd */
[----:B------:R-:W-:Y:S01]  /*11520*/  @P0 SHF.R.U32.HI R3, RZ, UR4, R0 ;  /* 0x00000004ff030c19 */ /* 0x000fe20008011600 */
[----:B------:R-:W-:Y:S01]  /*11530*/  UIMAD UR42, UR42, UR13, UR11 ;  /* 0x0000000d2a2a72a4 */ /* 0x000fe2000f8e020b */
[----:B------:R-:W-:Y:S01]  /*11540*/  SHF.R.S32.HI R161, RZ, 0x1f, R206 ;  /* 0x0000001fffa17819 */ /* 0x000fe200000114ce */
[----:B------:R-:W-:Y:S01]  /*11550*/  IMAD.U32 R5, RZ, RZ, UR11 ;  /* 0x0000000bff057e24 */ /* 0x000fe2000f8e00ff */
[--C-:B------:R-:W-:Y:S01]  /*11560*/  SHF.R.S32.HI R0, RZ, 0x1f, R3.reuse ;  /* 0x0000001fff007819 */ /* 0x100fe20000011403 */
[----:B------:R-:W-:Y:S01]  /*11570*/  IMAD.MOV R7, RZ, RZ, -R3 ;  /* 0x000000ffff077224 */ /* 0x000fe200078e0a03 */
[----:B------:R-:W-:Y:S01]  /*11580*/  ULDC.64 UR12, c[0x0][0xb30] ;  /* 0x0002cc00000c7ab9 */ /* 0x000fe20000000a00 */
[----:B------:R-:W-:Y:S01]  /*11590*/  IMAD.U32 R4, RZ, RZ, UR10 ;  /* 0x0000000aff047e24 */ /* 0x000fe2000f8e00ff */
[----:B------:R-:W-:Y:S01]  /*115a0*/  ULDC.64 UR10, c[0x0][0xb28] ;  /* 0x0002ca00000a7ab9 */ /* 0x000fe20000000a00 */
[----:B------:R-:W-:Y:S01]  /*115b0*/  IMAD R0, R0, UR12, RZ ;  /* 0x0000000c00007c24 */ /* 0x000fe2000f8e02ff */
[----:B------:R-:W-:Y:S01]  /*115c0*/  UIADD3 UR4, UR41, 0x28c20, URZ ;  /* 0x00028c2029047890 */ /* 0x000fe2000fffe03f */
[----:B------:R-:W-:Y:S01]  /*115d0*/  IMAD R7, R7, UR14, R6 ;  /* 0x0000000e07077c24 */ /* 0x000fe2000f8e0206 */
[----:B------:R-:W-:Y:S01]  /*115e0*/  SHF.R.S32.HI R162, RZ, 0x1f, R207 ;  /* 0x0000001fffa27819 */ /* 0x000fe200000114cf */
[----:B------:R-:W-:Y:S01]  /*115f0*/  IMAD R9, R3, UR13, R0 ;  /* 0x0000000d03097c24 */ /* 0x000fe2000f8e0200 */
[----:B------:R-:W-:Y:S01]  /*11600*/  UPRMT UR4, URZ, 0x654, UR4 ;  /* 0x000006543f047896 */ /* 0x000fe20008000004 */
[----:B------:R-:W-:Y:S01]  /*11610*/  IMAD.U32 R5, RZ, RZ, UR42 ;  /* 0x0000002aff057e24 */ /* 0x000fe2000f8e00ff */
[----:B------:R-:W-:-:S02]  /*11620*/  SHF.R.S32.HI R0, RZ, 0x1f, R7 ;  /* 0x0000001fff007819 */ /* 0x000fc40000011407 */
[----:B------:R-:W-:Y:S01]  /*11630*/  SHF.R.S32.HI R163, RZ, 0x1f, R208 ;  /* 0x0000001fffa37819 */ /* 0x000fe200000114d0 */
[----:B------:R-:W-:Y:S01]  /*11640*/  IMAD.WIDE.U32 R4, R3, UR12, R4 ;  /* 0x0000000c03047c25 */ /* 0x000fe2000f8e0004 */
[----:B------:R-:W-:Y:S02]  /*11650*/  SHF.R.S32.HI R164, RZ, 0x1f, R209 ;  /* 0x0000001fffa47819 */ /* 0x000fe400000114d1 */
[----:B------:R-:W-:Y:S01]  /*11660*/  SHF.R.S32.HI R165, RZ, 0x1f, R210 ;  /* 0x0000001fffa57819 */ /* 0x000fe200000114d2 */
[----:B------:R-:W-:Y:S01]  /*11670*/  IMAD R0, R0, UR10, RZ ;  /* 0x0000000a00007c24 */ /* 0x000fe2000f8e02ff */
[----:B------:R-:W-:Y:S01]  /*11680*/  SYNCS.ARRIVE.TRANS64.RED.A1T0 RZ, [UR4], RZ ;  /* 0x000000ffffff79a7 */ /* 0x000fe20008100404 */
[----:B------:R-:W-:Y:S01]  /*11690*/  IMAD.IADD R5, R5, 0x1, R9 ;  /* 0x0000000105057824 */ /* 0x000fe200078e0209 */
[----:B------:R-:W-:Y:S01]  /*116a0*/  SHF.R.S32.HI R166, RZ, 0x1f, R211 ;  /* 0x0000001fffa67819 */ /* 0x000fe200000114d3 */
[----:B------:R-:W-:Y:S01]  /*116b0*/  IMAD R3, R7, UR11, R0 ;  /* 0x0000000b07037c24 */ /* 0x000fe2000f8e0200 */
[----:B------:R-:W-:Y:S01]  /*116c0*/  SHF.R.S32.HI R167, RZ, 0x1f, R212 ;  /* 0x0000001fffa77819 */ /* 0x000fe200000114d4 */
[----:B------:R-:W-:Y:S01]  /*116d0*/  VIADD R0, R17, UR45 ;  /* 0x0000002d11007c36 */ /* 0x000fe20008000000 */
[----:B------:R-:W-:Y:S01]  /*116e0*/  SHF.R.S32.HI R168, RZ, 0x1f, R213 ;  /* 0x0000001fffa87819 */ /* 0x000fe200000114d5 */
[----:B------:R-:W-:Y:S01]  /*116f0*/  IMAD.WIDE.U32 R4, R7, UR10, R4 ;  /* 0x0000000a07047c25 */ /* 0x000fe2000f8e0004 */
[----:B------:R-:W-:Y:S01]  /*11700*/  ULDC.64 UR10, c[0x0][0xb00] ;  /* 0x0002c000000a7ab9 */ /* 0x000fe20000000a00 */
[----:B------:R-:W-:-:S02]  /*11710*/  SHF.R.S32.HI R169, RZ, 0x1f, R214 ;  /* 0x0000001fffa97819 */ /* 0x000fc400000114d6 */
[----:B------:R-:W-:Y:S01]  /*11720*/  ISETP.GE.AND P0, PT, R0, UR8, PT ;  /* 0x0000000800007c0c */ /* 0x000fe2000bf06270 */
[----:B------:R-:W-:Y:S01]  /*11730*/  IMAD.IADD R5, R5, 0x1, R3 ;  /* 0x0000000105057824 */ /* 0x000fe200078e0203 */
[C---:B------:R-:W-:Y:S02]  /*11740*/  LEA R3, P1, R4.reuse, UR10, 0x2 ;  /* 0x0000000a04037c11 */ /* 0x040fe4000f8210ff */
[----:B------:R-:W-:Y:S02]  /*11750*/  SHF.R.S32.HI R170, RZ, 0x1f, R215 ;  /* 0x0000001fffaa7819 */ /* 0x000fe400000114d7 */
[----:B------:R-:W-:Y:S01]  /*11760*/  LEA.HI.X R10, R4, UR11, R5, 0x2, P1 ;  /* 0x0000000b040a7c11 */ /* 0x000fe200088f1405 */
[----:B------:R0:W1:Y:S01]  /*11770*/  SHFL.IDX PT, R12, R3, RZ, 0x1c1f ;  /* 0x001c1fff030c7589 */ /* 0x00006200000e0000 */
[----:B------:R-:W-:Y:S02]  /*11780*/  SHF.R.S32.HI R14, RZ, 0x1f, R216 ;  /* 0x0000001fff0e7819 */ /* 0x000fe400000114d8 */
[----:B------:R-:W-:Y:S01]  /*11790*/  SHF.R.S32.HI R15, RZ, 0x1f, R217 ;  /* 0x0000001fff0f7819 */ /* 0x000fe200000114d9 */
[----:B------:R0:W2:Y:S01]  /*117a0*/  SHFL.IDX PT, R11, R10, RZ, 0x1c1f ;  /* 0x001c1fff0a0b7589 */ /* 0x0000a200000e0000 */
[----:B------:R-:W-:-:S02]  /*117b0*/  SHF.R.S32.HI R171, RZ, 0x1f, R218 ;  /* 0x0000001fffab7819 */ /* 0x000fc400000114da */
[----:B------:R-:W-:Y:S01]  /*117c0*/  SHF.R.S32.HI R172, RZ, 0x1f, R18 ;  /* 0x0000001fffac7819 */ /* 0x000fe20000011412 */
[----:B------:R-:W-:Y:S06]  /*117d0*/  @P0 BRA `(.L_x_2333) ;  /* 0x0000000800040947 */ /* 0x000fec0003800000 */
[----:B------:R-:W-:Y:S02]  /*117e0*/  ULDC UR4, c[0x0][0xac8] ;  /* 0x0002b20000047ab9 */ /* 0x000fe40000000800 */
[----:B------:R-:W-:Y:S02]  /*117f0*/  ISETP.GE.AND P0, PT, R18, UR4, PT ;  /* 0x0000000412007c0c */ /* 0x000fe4000bf06270 */
[----:B------:R-:W-:Y:S02]  /*11800*/  ISETP.GE.AND P3, PT, R218, UR4, PT ;  /* 0x00000004da007c0c */ /* 0x000fe4000bf66270 */
[----:B------:R-:W-:-:S09]  /*11810*/  ISETP.GE.AND P2, PT, R217, UR4, PT ;  /* 0x00000004d9007c0c */ /* 0x000fd2000bf46270 */
[----:B-1----:R-:W-:-:S04]  /*11820*/  @!P0 LEA R4, P1, R18, R12, 0x2 ;  /* 0x0000000c12048211 */ /* 0x002fc800078210ff */
[----:B--2---:R-:W-:Y:S02]  /*11830*/  @!P0 LEA.HI.X R5, R18, R11, R172, 0x2, P1 ;  /* 0x0000000b12058211 */ /* 0x004fe400008f14ac */
[----:B------:R-:W-:-:S03]  /*11840*/  ISETP.GE.AND P1, PT, R216, UR4, PT ;  /* 0x00000004d8007c0c */ /* 0x000fc6000bf26270 */
[----:B------:R1:W-:Y:S01]  /*11850*/  @!P0 ST.E.64 desc[UR54][R4.64], R24 ;  /* 0x0000001804008985 */ /* 0x0003e2000c101b36 */
[----:B------:R-:W-:-:S09]  /*11860*/  ISETP.GE.AND P0, PT, R215, UR4, PT ;  /* 0x00000004d7007c0c */ /* 0x000fd2000bf06270 */
[-C--:B------:R-:W-:Y:S02]  /*11870*/  @!P1 LEA R6, P5, R216, R12.reuse, 0x2 ;  /* 0x0000000cd8069211 */ /* 0x080fe400078a10ff */
[----:B-1----:R-:W-:Y:S02]  /*11880*/  @!P3 LEA R4, P4, R218, R12, 0x2 ;  /* 0x0000000cda04b211 */ /* 0x002fe400078810ff */
[-C--:B------:R-:W-:Y:S02]  /*11890*/  @!P1 LEA.HI.X R7, R216, R11.reuse, R14, 0x2, P5 ;  /* 0x0000000bd8079211 */ /* 0x080fe400028f140e */
[----:B------:R-:W-:Y:S02]  /*118a0*/  @!P3 LEA.HI.X R5, R218, R11, R171, 0x2, P4 ;  /* 0x0000000bda05b211 */ /* 0x000fe400020f14ab */
[----:B------:R-:W-:Y:S02]  /*118b0*/  ISETP.GE.AND P4, PT, R213, UR4, PT ;  /* 0x00000004d5007c0c */ /* 0x000fe4000bf86270 */
[----:B------:R-:W-:Y:S01]  /*118c0*/  ISETP.GE.AND P5, PT, R212, UR4, PT ;  /* 0x00000004d4007c0c */ /* 0x000fe2000bfa6270 */
[----:B------:R1:W-:Y:S01]  /*118d0*/  @!P3 ST.E.64 desc[UR54][R4.64], R28 ;  /* 0x0000001c0400b985 */ /* 0x0003e2000c101b36 */
[----:B------:R-:W-:-:S02]  /*118e0*/  ISETP.GE.AND P3, PT, R214, UR4, PT ;  /* 0x00000004d6007c0c */ /* 0x000fc4000bf66270 */
[----:B-1----:R-:W-:-:S04]  /*118f0*/  @!P2 LEA R4, P6, R217, R12, 0x2 ;  /* 0x0000000cd904a211 */ /* 0x002fc800078c10ff */
[----:B------:R-:W-:Y:S02]  /*11900*/  @!P2 LEA.HI.X R5, R217, R11, R15, 0x2, P6 ;  /* 0x0000000bd905a211 */ /* 0x000fe400030f140f */
[----:B------:R-:W-:-:S03]  /*11910*/  @!P0 LEA R8, P6, R215, R12, 0x2 ;  /* 0x0000000cd7088211 */ /* 0x000fc600078c10ff */
[----:B------:R1:W-:Y:S01]  /*11920*/  @!P2 ST.E.64 desc[UR54][R4.64], R32 ;  /* 0x000000200400a985 */ /* 0x0003e2000c101b36 */
[----:B------:R-:W-:-:S03]  /*11930*/  @!P0 LEA.HI.X R9, R215, R11, R170, 0x2, P6 ;  /* 0x0000000bd7098211 */ /* 0x000fc600030f14aa */
[----:B------:R2:W-:Y:S04]  /*11940*/  @!P1 ST.E.64 desc[UR54][R6.64], R36 ;  /* 0x0000002406009985 */ /* 0x0005e8000c101b36 */
[----:B------:R3:W-:Y:S01]  /*11950*/  @!P0 ST.E.64 desc[UR54][R8.64], R40 ;  /* 0x0000002808008985 */ /* 0x0007e2000c101b36 */
[----:B------:R-:W-:Y:S02]  /*11960*/  ISETP.GE.AND P0, PT, R211, UR4, PT ;  /* 0x00000004d3007c0c */ /* 0x000fe4000bf06270 */
[CC--:B-1----:R-:W-:Y:S02]  /*11970*/  @!P3 LEA R4, P1, R214.reuse, R12.reuse, 0x2 ;  /* 0x0000000cd604b211 */ /* 0x0c2fe400078210ff */
[----:B--2---:R-:W-:Y:S02]  /*11980*/  @!P4 LEA R6, P2, R213, R12, 0x2 ;  /* 0x0000000cd506c211 */ /* 0x004fe400078410ff */
[----:B------:R-:W-:-:S02]  /*11990*/  @!P3 LEA.HI.X R5, R214, R11, R169, 0x2, P1 ;  /* 0x0000000bd605b211 */ /* 0x000fc400008f14a9 */
[----:B------:R-:W-:Y:S02]  /*119a0*/  ISETP.GE.AND P1, PT, R210, UR4, PT ;  /* 0x00000004d2007c0c */ /* 0x000fe4000bf26270 */
[-C--:B------:R-:W-:Y:S01]  /*119b0*/  @!P4 LEA.HI.X R7, R213, R11.reuse, R168, 0x2, P2 ;  /* 0x0000000bd507c211 */ /* 0x080fe200010f14a8 */
[----:B------:R1:W-:Y:S01]  /*119c0*/  @!P3 ST.E.64 desc[UR54][R4.64], R44 ;  /* 0x0000002c0400b985 */ /* 0x0003e2000c101b36 */
[----:B------:R-:W-:Y:S02]  /*119d0*/  ISETP.GE.AND P2, PT, R209, UR4, PT ;  /* 0x00000004d1007c0c */ /* 0x000fe4000bf46270 */
[----:B---3--:R-:W-:Y:S01]  /*119e0*/  @!P5 LEA R8, P6, R212, R12, 0x2 ;  /* 0x0000000cd408d211 */ /* 0x008fe200078c10ff */
[----:B------:R2:W-:Y:S01]  /*119f0*/  @!P4 ST.E.64 desc[UR54][R6.64], R48 ;  /* 0x000000300600c985 */ /* 0x0005e2000c101b36 */
[----:B------:R-:W-:Y:S02]  /*11a00*/  ISETP.GE.AND P3, PT, R208, UR4, PT ;  /* 0x00000004d0007c0c */ /* 0x000fe4000bf66270 */
[----:B------:R-:W-:-:S02]  /*11a10*/  @!P5 LEA.HI.X R9, R212, R11, R167, 0x2, P6 ;  /* 0x0000000bd409d211 */ /* 0x000fc400030f14a7 */
[----:B------:R-:W-:-:S03]  /*11a20*/  ISETP.GE.AND P4, PT, R207, UR4, PT ;  /* 0x00000004cf007c0c */ /* 0x000fc6000bf86270 */
[----:B------:R3:W-:Y:S01]  /*11a30*/  @!P5 ST.E.64 desc[UR54][R8.64], R52 ;  /* 0x000000340800d985 */ /* 0x0007e2000c101b36 */
[CC--:B-1----:R-:W-:Y:S02]  /*11a40*/  @!P0 LEA R4, P6, R211.reuse, R12.reuse, 0x2 ;  /* 0x0000000cd3048211 */ /* 0x0c2fe400078c10ff */
[CC--:B--2---:R-:W-:Y:S02]  /*11a50*/  @!P1 LEA R6, P5, R210.reuse, R12.reuse, 0x2 ;  /* 0x0000000cd2069211 */ /* 0x0c4fe400078a10ff */
[-C--:B------:R-:W-:Y:S02]  /*11a60*/  @!P0 LEA.HI.X R5, R211, R11.reuse, R166, 0x2, P6 ;  /* 0x0000000bd3058211 */ /* 0x080fe400030f14a6 */
[----:B------:R-:W-:Y:S02]  /*11a70*/  @!P1 LEA.HI.X R7, R210, R11, R165, 0x2, P5 ;  /* 0x0000000bd2079211 */ /* 0x000fe400028f14a5 */
[----:B------:R-:W-:Y:S01]  /*11a80*/  ISETP.GE.AND P5, PT, R206, UR4, PT ;  /* 0x00000004ce007c0c */ /* 0x000fe2000bfa6270 */
[----:B------:R1:W-:Y:S01]  /*11a90*/  @!P0 ST.E.64 desc[UR54][R4.64], R56 ;  /* 0x0000003804008985 */ /* 0x0003e2000c101b36 */
[----:B---3--:R-:W-:-:S02]  /*11aa0*/  @!P2 LEA R8, P6, R209, R12, 0x2 ;  /* 0x0000000cd108a211 */ /* 0x008fc400078c10ff */
[----:B------:R-:W-:Y:S01]  /*11ab0*/  ISETP.GE.AND P0, PT, R205, UR4, PT ;  /* 0x00000004cd007c0c */ /* 0x000fe2000bf06270 */
[----:B------:R2:W-:Y:S01]  /*11ac0*/  @!P1 ST.E.64 desc[UR54][R6.64], R60 ;  /* 0x0000003c06009985 */ /* 0x0005e2000c101b36 */
[----:B------:R-:W-:Y:S02]  /*11ad0*/  @!P2 LEA.HI.X R9, R209, R11, R164, 0x2, P6 ;  /* 0x0000000bd109a211 */ /* 0x000fe400030f14a4 */
        /* <DEDUP_REMOVED lines=52> */
[C---:B-1----:R-:W-:Y:S01]  /*11e20*/  @!P4 LEA R6, P2, R195.reuse, R12, 0x2 ;  /* 0x0000000cc306c211 */ /* 0x042fe200078410ff */
[----:B------:R1:W-:Y:S03]  /*11e30*/  @!P5 ST.E.64 desc[UR54][R4.64], R116 ;  /* 0x000000740400d985 */ /* 0x0003e6000c101b36 */
[----:B------:R-:W-:-:S02]  /*11e40*/  @!P4 LEA.HI.X R7, R195, R11, R229, 0x2, P2 ;  /* 0x0000000bc307c211 */ /* 0x000fc400010f14e5 */
[----:B------:R-:W-:Y:S02]  /*11e50*/  ISETP.GE.AND P2, PT, R189, UR4, PT ;  /* 0x00000004bd007c0c */ /* 0x000fe4000bf46270 */
[CC--:B--2---:R-:W-:Y:S01]  /*11e60*/  @!P3 LEA R8, P6, R194.reuse, R12.reuse, 0x2 ;  /* 0x0000000cc208b211 */ /* 0x0c4fe200078c10ff */
        /* <DEDUP_REMOVED lines=10> */
[----:B------:R-:W-:-:S03]  /*11f10*/  @!P1 LEA.HI.X R7, R192, R11, R225, 0x2, P6 ;  /* 0x0000000bc0079211 */ /* 0x000fc600030f14e1 */
[CC--:B-1----:R-:W-:Y:S02]  /*11f20*/  @!P3 LEA R8, P6, R190.reuse, R12.reuse, 0x2 ;  /* 0x0000000cbe08b211 */ /* 0x0c2fe400078c10ff */
[----:B------:R1:W-:Y:S02]  /*11f30*/  @!P1 ST.E.64 desc[UR54][R6.64], R132 ;  /* 0x0000008406009985 */ /* 0x0003e4000c101b36 */
        /* <DEDUP_REMOVED lines=11> */
.L_x_2333:
[----:B------:R-:W-:Y:S05]  /*11ff0*/  BSYNC B1 ;  /* 0x0000000000017941 */ /* 0x000fea0003800000 */
.L_x_2332:
        /* <DEDUP_REMOVED lines=10> */
[-C--:B0--3--:R-:W-:Y:S02]  /*120a0*/  @!P4 LEA R4, P3, R18, R3.reuse, 0x2 ;  /* 0x000000031204c211 */ /* 0x089fe400078610ff */
[----:B------:R-:W-:Y:S02]  /*120b0*/  @!P2 LEA R6, P6, R218, R3, 0x2 ;  /* 0x00000003da06a211 */ /* 0x000fe400078c10ff */
[----:B-1----:R-:W-:Y:S02]  /*120c0*/  @!P4 LEA.HI.X R5, R18, R21, R172, 0x2, P3 ;  /* 0x000000151205c211 */ /* 0x002fe400018f14ac */
[----:B------:R-:W-:Y:S02]  /*120d0*/  ISETP.GE.AND P3, PT, R215, UR4, PT ;  /* 0x00000004d7007c0c */ /* 0x000fe4000bf66270 */
[----:B------:R-:W-:Y:S01]  /*120e0*/  @!P1 LEA R8, P5, R217, R3, 0x2 ;  /* 0x00000003d9089211 */ /* 0x000fe200078a10ff */
[----:B------:R0:W-:Y:S01]  /*120f0*/  @!P4 ST.E.64 desc[UR54][R4.64], R26 ;  /* 0x0000001a0400c985 */ /* 0x0001e2000c101b36 */
[----:B------:R-:W-:-:S02]  /*12100*/  ISETP.GE.AND P4, PT, R214, UR4, PT ;  /* 0x00000004d6007c0c */ /* 0x000fc4000bf86270 */
[----:B------:R-:W-:Y:S02]  /*12110*/  @!P2 LEA.HI.X R7, R218, R21, R171, 0x2, P6 ;  /* 0x00000015da07a211 */ /* 0x000fe400030f14ab */
[C---:B------:R-:W-:Y:S02]  /*12120*/  @!P0 LEA R10, P6, R216.reuse, R3, 0x2 ;  /* 0x00000003d80a8211 */ /* 0x040fe400078c10ff */
        /* <DEDUP_REMOVED lines=14> */
[----:B------:R-:W-:Y:S01]  /*12210*/  @!P5 LEA R14, P6, R213, R3, 0x2 ;  /* 0x00000003d50ed211 */ /* 0x000fe200078c10ff */
[----:B------:R4:W-:Y:S01]  /*12220*/  @!P4 ST.E.64 desc[UR54][R12.64], R46 ;  /* 0x0000002e0c00c985 */ /* 0x0009e2000c101b36 */
[----:B------:R-:W-:Y:S02]  /*12230*/  ISETP.GE.AND P3, PT, R209, UR4, PT ;  /* 0x00000004d1007c0c */ /* 0x000fe4000bf66270 */
[----:B------:R-:W-:Y:S02]  /*12240*/  @!P5 LEA.HI.X R15, R213, R21, R168, 0x2, P6 ;  /* 0x00000015d50fd211 */ /* 0x000fe400030f14a8 */
[-C--:B-1----:R-:W-:Y:S02]  /*12250*/  @!P0 LEA R6, P6, R212, R3.reuse, 0x2 ;  /* 0x00000003d4068211 */ /* 0x082fe400078c10ff */
[----:B------:R-:W-:Y:S01]  /*12260*/  ISETP.GE.AND P4, PT, R208, UR4, PT ;  /* 0x00000004d0007c0c */ /* 0x000fe2000bf86270 */
[----:B------:R1:W-:Y:S01]  /*12270*/  @!P5 ST.E.64 desc[UR54][R14.64], R50 ;  /* 0x000000320e00d985 */ /* 0x0003e2000c101b36 */
[----:B--2---:R-:W-:-:S02]  /*12280*/  @!P1 LEA R8, P5, R211, R3, 0x2 ;  /* 0x00000003d3089211 */ /* 0x004fc400078a10ff */
[----:B------:R-:W-:Y:S02]  /*12290*/  @!P0 LEA.HI.X R7, R212, R21, R167, 0x2, P6 ;  /* 0x00000015d4078211 */ /* 0x000fe400030f14a7 */
        /* <DEDUP_REMOVED lines=9> */
[C---:B----4-:R-:W-:Y:S02]  /*12330*/  @!P4 LEA R12, P2, R208.reuse, R3, 0x2 ;  /* 0x00000003d00cc211 */ /* 0x050fe400078410ff */
[----:B------:R-:W-:Y:S02]  /*12340*/  ISETP.GE.AND P1, PT, R205, UR4, PT ;  /* 0x00000004cd007c0c */ /* 0x000fe4000bf26270 */
[-C--:B------:R-:W-:Y:S02]  /*12350*/  @!P3 LEA.HI.X R5, R209, R21.reuse, R164, 0x2, P6 ;  /* 0x00000015d105b211 */ /* 0x080fe400030f14a4 */
[----:B------:R-:W-:Y:S02]  /*12360*/  @!P4 LEA.HI.X R13, R208, R21, R163, 0x2, P2 ;  /* 0x00000015d00dc211 */ /* 0x000fe400010f14a3 */
[----:B------:R-:W-:Y:S01]  /*12370*/  ISETP.GE.AND P2, PT, R204, UR4, PT ;  /* 0x00000004cc007c0c */ /* 0x000fe2000bf46270 */
[----:B------:R-:W-:Y:S01]  /*12380*/  @!P3 ST.E.64 desc[UR54][R4.64], R66 ;  /* 0x000000420400b985 */ /* 0x000fe2000c101b36 */
[----:B-1----:R-:W-:-:S03]  /*12390*/  @!P5 LEA R14, P6, R207, R3, 0x2 ;  /* 0x00000003cf0ed211 */ /* 0x002fc600078c10ff */
[----:B------:R1:W-:Y:S01]  /*123a0*/  @!P4 ST.E.64 desc[UR54][R12.64], R70 ;  /* 0x000000460c00c985 */ /* 0x0003e2000c101b36 */
[----:B------:R-:W-:Y:S02]  /*123b0*/  @!P5 LEA.HI.X R15, R207, R21, R162, 0x2, P6 ;  /* 0x00000015cf0fd211 */ /* 0x000fe400030f14a2 */
[CC--:B0-----:R-:W-:Y:S02]  /*123c0*/  @!P0 LEA R6, P4, R206.reuse, R3.reuse, 0x2 ;  /* 0x00000003ce068211 */ /* 0x0c1fe400078810ff */
[----:B--2---:R-:W-:Y:S01]  /*123d0*/  @!P1 LEA R8, P3, R205, R3, 0x2 ;  /* 0x00000003cd089211 */ /* 0x004fe200078610ff */
        /* <DEDUP_REMOVED lines=14> */
[C---:B------:R-:W-:Y:S02]  /*124c0*/  @!P5 LEA R4, P6, R203.reuse, R3, 0x2 ;  /* 0x00000003cb04d211 */ /* 0x040fe400078c10ff */
[-C--:B------:R-:W-:Y:S02]  /*124d0*/  @!P4 LEA.HI.X R13, R202, R21.reuse, R157, 0x2, P0 ;  /* 0x00000015ca0dc211 */ /* 0x080fe400000f149d */
[----:B------:R-:W-:Y:S02]  /*124e0*/  @!P5 LEA.HI.X R5, R203, R21, R158, 0x2, P6 ;  /* 0x00000015cb05d211 */ /* 0x000fe400030f149e */
[----:B------:R-:W-:Y:S02]  /*124f0*/  ISETP.GE.AND P0, PT, R198, UR4, PT ;  /* 0x00000004c6007c0c */ /* 0x000fe4000bf06270 */
[----:B0-----:R-:W-:Y:S01]  /*12500*/  @!P3 LEA R14, P6, R201, R3, 0x2 ;  /* 0x00000003c90eb211 */ /* 0x001fe200078c10ff */
[----:B------:R0:W-:Y:S01]  /*12510*/  @!P5 ST.E.64 desc[UR54][R4.64], R90 ;  /* 0x0000005a0400d985 */ /* 0x0001e2000c101b36 */
[----:B------:R-:W-:-:S02]  /*12520*/  ISETP.GE.AND P5, PT, R197, UR4, PT ;  /* 0x00000004c5007c0c */ /* 0x000fc4000bfa6270 */
[----:B------:R-:W-:Y:S01]  /*12530*/  @!P3 LEA.HI.X R15, R201, R21, R156, 0x2, P6 ;  /* 0x00000015c90fb211 */ /* 0x000fe200030f149c */
[----:B------:R4:W-:Y:S01]  /*12540*/  @!P4 ST.E.64 desc[UR54][R12.64], R94 ;  /* 0x0000005e0c00c985 */ /* 0x0009e2000c101b36 */
[-C--:B--2---:R-:W-:Y:S02]  /*12550*/  @!P2 LEA R6, P6, R200, R3.reuse, 0x2 ;  /* 0x00000003c806a211 */ /* 0x084fe400078c10ff */
[----:B------:R-:W-:Y:S01]  /*12560*/  ISETP.GE.AND P4, PT, R196, UR4, PT ;  /* 0x00000004c4007c0c */ /* 0x000fe2000bf86270 */
[----:B------:R2:W-:Y:S01]  /*12570*/  @!P3 ST.E.64 desc[UR54][R14.64], R98 ;  /* 0x000000620e00b985 */ /* 0x0005e2000c101b36 */
[----:B---3--:R-:W-:Y:S02]  /*12580*/  @!P1 LEA R8, P3, R199, R3, 0x2 ;  /* 0x00000003c7089211 */ /* 0x008fe400078610ff */
        /* <DEDUP_REMOVED lines=11> */
[----:B------:R-:W-:Y:S02]  /*12640*/  @!P5 LEA.HI.X R5, R197, R21, R152, 0x2, P1 ;  /* 0x00000015c505d211 */ /* 0x000fe400008f1498 */
        /* <DEDUP_REMOVED lines=8> */
[C---:B-1----:R-:W-:Y:S01]  /*126d0*/  @!P0 LEA R6, P5, R194.reuse, R3, 0x2 ;  /* 0x00000003c2068211 */ /* 0x042fe200078a10ff */
[----:B------:R1:W-:Y:S01]  /*126e0*/  @!P3 ST.E.64 desc[UR54][R14.64], R122 ;  /* 0x0000007a0e00b985 */ /* 0x0003e2000c101b36 */
[----:B------:R-:W-:Y:S02]  /*126f0*/  ISETP.GE.AND P3, PT, R191, UR4, PT ;  /* 0x00000004bf007c0c */ /* 0x000fe4000bf66270 */
[----:B------:R-:W-:Y:S02]  /*12700*/  @!P0 LEA.HI.X R7, R194, R21, R228, 0x2, P5 ;  /* 0x00000015c2078211 */ /* 0x000fe400028f14e4 */
[----:B------:R-:W-:Y:S02]  /*12710*/  ISETP.GE.AND P5, PT, R189, UR4, PT ;  /* 0x00000004bd007c0c */ /* 0x000fe4000bfa6270 */
[-C--:B---3--:R-:W-:Y:S01]  /*12720*/  @!P1 LEA R8, P6, R193, R3.reuse, 0x2 ;  /* 0x00000003c1089211 */ /* 0x088fe200078c10ff */
[----:B------:R4:W-:Y:S02]  /*12730*/  @!P0 ST.E.64 desc[UR54][R6.64], R126 ;  /* 0x0000007e06008985 */ /* 0x0009e4000c101b36 */
[----:B0-----:R-:W-:-:S02]  /*12740*/  @!P4 LEA R4, P0, R192, R3, 0x2 ;  /* 0x00000003c004c211 */ /* 0x001fc400078010ff */
[----:B------:R-:W-:Y:S02]  /*12750*/  @!P1 LEA.HI.X R9, R193, R21, R226, 0x2, P6 ;  /* 0x00000015c1099211 */ /* 0x000fe400030f14e2 */
[----:B------:R-:W-:Y:S02]  /*12760*/  @!P3 LEA R10, P6, R191, R3, 0x2 ;  /* 0x00000003bf0ab211 */ /* 0x000fe400078c10ff */
[----:B------:R-:W-:Y:S01]  /*12770*/  @!P4 LEA.HI.X R5, R192, R21, R225, 0x2, P0 ;  /* 0x00000015c005c211 */ /* 0x000fe200000f14e1 */
        /* <DEDUP_REMOVED lines=12> */
[----:B----4-:R-:W-:-:S04]  /*12840*/  LEA R4, P0, R188, R3, 0x2 ;  /* 0x00000003bc047211 */ /* 0x010fc800078010ff */
[----:B------:R-:W-:-:S05]  /*12850*/  LEA.HI.X R5, R188, R21, R221, 0x2, P0 ;  /* 0x00000015bc057211 */ /* 0x000fca00000f14dd */
[----:B------:R0:W-:Y:S01]  /*12860*/  ST.E.64 desc[UR54][R4.64], R150 ;  /* 0x0000009604007985 */ /* 0x0001e2000c101b36 */
[----:B------:R-:W-:Y:S05]  /*12870*/  BRA `(.L_x_2331) ;  /* 0x0000000c00fc7947 */ /* 0x000fea0003800000 */
.L_x_2325:
        /* <DEDUP_REMOVED lines=9> */
[----:B------:R-:W-:Y:S01]  /*12910*/  UISETP.NE.U32.AND UP1, UPT, UR10, URZ, UPT ;  /* 0x0000003f0a00728c */ /* 0x000fe2000bf25070 */
[----:B------:R-:W-:Y:S02]  /*12920*/  ULDC UR4, c[0x0][0xa88] ;  /* 0x0002a20000047ab9 */ /* 0x000fe40000000800 */
[----:B------:R-:W2:Y:S01]  /*12930*/  @P1 LDG.E R9, desc[UR54][R4.64] ;  /* 0x0000003604091981 */ /* 0x000ea2000c1e1900 */
[----:B------:R-:W-:Y:S01]  /*12940*/  UISETP.NE.AND.EX UP1, UPT, UR11, URZ, UPT, UP1 ;  /* 0x0000003f0b00728c */ /* 0x000fe2000bf25310 */
[----:B------:R-:W-:-:S05]  /*12950*/  IMAD.U32 R0, RZ, RZ, UR4 ;  /* 0x00000004ff007e24 */ /* 0x000fca000f8e00ff */
[----:B------:R-:W-:-:S05]  /*12960*/  PLOP3.LUT P2, PT, PT, PT, UP1, 0x80, 0x0 ;  /* 0x000000000000781c */ /* 0x000fca0003f4f018 */
[----:B------:R-:W-:Y:S02]  /*12970*/  @UP1 ULDC.64 UR10, c[0x0][0xc08] ;  /* 0x00030200000a1ab9 */ /* 0x000fe40000000a00 */
[----:B------:R-:W-:-:S06]  /*12980*/  @UP1 UIMAD.WIDE UR10, UR44, 0x4, UR10 ;  /* 0x000000042c0a18a5 */ /* 0x000fcc000f8e020a */
[----:B------:R-:W-:Y:S02]  /*12990*/  IMAD.U32 R6, RZ, RZ, UR10 ;  /* 0x0000000aff067e24 */ /* 0x000fe4000f8e00ff */
[----:B------:R-:W-:-:S05]  /*129a0*/  IMAD.U32 R7, RZ, RZ, UR11 ;  /* 0x0000000bff077e24 */ /* 0x000fca000f8e00ff */
[----:B------:R0:W5:Y:S01]  /*129b0*/  @P2 LDG.E R0, desc[UR54][R6.64] ;  /* 0x0000003606002981 */ /* 0x000162000c1e1900 */
[----:B------:R-:W-:Y:S01]  /*129c0*/  UISETP.NE.AND UP1, UPT, UR9, URZ, UPT ;  /* 0x0000003f0900728c */ /* 0x000fe2000bf25270 */
[----:B------:R-:W-:Y:S01]  /*129d0*/  UMOV UR4, URZ ;  /* 0x0000003f00047c82 */ /* 0x000fe20008000000 */
[----:B------:R-:W1:Y:S09]  /*129e0*/  S2R R8, SR_TID.X ;  /* 0x0000000000087919 */ /* 0x000e720000002100 */
[----:B------:R-:W-:Y:S01]  /*129f0*/  @!UP1 ULDC UR9, c[0x0][0xad4] ;  /* 0x0002b50000099ab9 */ /* 0x000fe20000000800 */
[----:B-1----:R-:W-:-:S05]  /*12a00*/  VIADD R3, R8, 0xffffff80 ;  /* 0xffffff8008037836 */ /* 0x002fca0000000000 */
[----:B------:R-:W-:Y:S02]  /*12a10*/  ISETP.GT.AND P0, PT, R3, 0x3f, PT ;  /* 0x0000003f0300780c */ /* 0x000fe40003f04270 */
[----:B--2---:R-:W-:Y:S01]  /*12a20*/  @P1 R2UR UR4, R9 ;  /* 0x00000000090412ca */ /* 0x004fe200000e0000 */
[----:B0-----:R-:W-:-:S14]  /*12a30*/  @P2 BRA `(.L_x_2334) ;  /* 0x0000000000102947 */ /* 0x001fdc0003800000 */
[----:B------:R-:W-:Y:S05]  /*12a40*/  @!P1 BRA `(.L_x_2334) ;  /* 0x00000000000c9947 */ /* 0x000fea0003800000 */
[----:B------:R-:W2:Y:S04]  /*12a50*/  LDG.E R3, desc[UR54][R4.64] ;  /* 0x0000003604037981 */ /* 0x000ea8000c1e1900 */
[----:B-----5:R-:W2:Y:S02]  /*12a60*/  LDG.E R0, desc[UR54][R4.64+0x4] ;  /* 0x0000043604007981 */ /* 0x020ea4000c1e1900 */
[----:B--2---:R-:W-:-:S07]  /*12a70*/  IMAD.IADD R0, R0, 0x1, -R3 ;  /* 0x0000000100007824 */ /* 0x004fce00078e0a03 */
.L_x_2334:
[----:B------:R-:W-:Y:S01]  /*12a80*/  USHF.R.S32.HI UR16, URZ, 0x1f, UR44 ;  /* 0x0000001f3f107899 */ /* 0x000fe2000801142c */
[----:B------:R-:W-:Y:S01]  /*12a90*/  BSSY B1, `(.L_x_2335) ;  /* 0x000003a000017945 */ /* 0x000fe20003800000 */
[----:B------:R-:W-:Y:S02]  /*12aa0*/  USHF.R.S32.HI UR24, URZ, 0x1f, UR4 ;  /* 0x0000001f3f187899 */ /* 0x000fe40008011404 */
[----:B------:R-:W-:Y:S02]  /*12ab0*/  USEL UR8, UR44, URZ, !UP0 ;  /* 0x0000003f2c087287 */ /* 0x000fe4000c000000 */
[----:B------:R-:W-:Y:S01]  /*12ac0*/  USEL UR16, UR16, URZ, !UP0 ;  /* 0x0000003f10107287 */ /* 0x000fe2000c000000 */
[----:B------:R-:W-:Y:S11]  /*12ad0*/  @P0 BRA `(.L_x_2336) ;  /* 0x0000000000d40947 */ /* 0x000ff60003800000 */
[----:B------:R-:W0:Y:S01]  /*12ae0*/  LDC R9, c[0x0][0xbe8] ;  /* 0x0002fa00ff097b82 */ /* 0x000e220000000800 */
[----:B------:R-:W-:-:S05]  /*12af0*/  IMAD.U32 R5, RZ, RZ, UR45 ;  /* 0x0000002dff057e24 */ /* 0x000fca000f8e00ff */
[----:B------:R-:W-:Y:S01]  /*12b00*/  IADD3 R6, R5, -0x80, R8 ;  /* 0xffffff8005067810 */ /* 0x000fe20007ffe008 */
[----:B0----5:R-:W-:-:S05]  /*12b10*/  IMAD R3, R0, R9, RZ ;  /* 0x0000000900037224 */ /* 0x021fca00078e02ff */
[----:B------:R-:W-:-:S13]  /*12b20*/  ISETP.GE.AND P0, PT, R6, R3, PT ;  /* 0x000000030600720c */ /* 0x000fda0003f06270 */
[----:B------:R-:W-:Y:S05]  /*12b30*/  @P0 BRA `(.L_x_2336) ;  /* 0x0000000000bc0947 */ /* 0x000fea0003800000 */
[----:B------:R-:W-:Y:S01]  /*12b40*/  ISETP.NE.AND P0, PT, R9, 0x1, PT ;  /* 0x000000010900780c */ /* 0x000fe20003f05270 */
[----:B------:R-:W-:Y:S01]  /*12b50*/  UISETP.GT.AND UP0, UPT, UR9, 0x1, UPT ;  /* 0x000000010900788c */ /* 0x000fe2000bf04270 */
[----:B------:R-:W-:Y:S01]  /*12b60*/  UMOV UR20, 0x9b8 ;  /* 0x000009b800147882 */ /* 0x000fe20000000000 */
[----:B------:R-:W-:Y:S02]  /*12b70*/  ULOP3.LUT UR17, UR42, 0xff, URZ, 0xc0, !UPT ;  /* 0x000000ff2a117892 */ /* 0x000fe4000f8ec03f */
[----:B------:R-:W-:Y:S02]  /*12b80*/  USEL UR20, UR20, 0x978, UP0 ;  /* 0x0000097814147887 */ /* 0x000fe40008000000 */
[----:B------:R-:W-:-:S06]  /*12b90*/  USEL UR17, UR17, URZ, UP0 ;  /* 0x0000003f11117287 */ /* 0x000fcc0008000000 */
[----:B------:R-:W0:Y:S04]  /*12ba0*/  @P0 LDC R3, c[0x0][0xbec] ;  /* 0x0002fb00ff030b82 */ /* 0x000e280000000800 */
[----:B------:R-:W-:Y:S01]  /*12bb0*/  ULDC.64 UR10, c[0x0][UR20+0x218] ;  /* 0x00008600140a7abb */ /* 0x000fe20008000a00 */
[----:B------:R-:W-:Y:S01]  /*12bc0*/  ULDC.64 UR14, c[0x0][UR20+0x220] ;  /* 0x00008800140e7abb */ /* 0x000fe20008000a00 */
[----:B------:R-:W-:Y:S02]  /*12bd0*/  ULDC.64 UR18, c[0x0][UR20+0x228] ;  /* 0x00008a0014127abb */ /* 0x000fe40008000a00 */
[----:B------:R-:W1:Y:S01]  /*12be0*/  @P0 LDC R5, c[0x0][0xbf0] ;  /* 0x0002fc00ff050b82 */ /* 0x000e620000000800 */
[----:B------:R-:W-:Y:S02]  /*12bf0*/  UIMAD.WIDE.U32 UR12, UR10, UR43, URZ ;  /* 0x0000002b0a0c72a5 */ /* 0x000fe4000f8e003f */
[----:B------:R-:W-:-:S02]  /*12c00*/  UIMAD UR21, UR11, UR43, URZ ;  /* 0x0000002b0b1572a4 */ /* 0x000fc4000f8e023f */
[----:B------:R-:W-:Y:S02]  /*12c10*/  UIMAD UR15, UR15, UR8, URZ ;  /* 0x000000080f0f72a4 */ /* 0x000fe4000f8e023f */
[----:B------:R-:W-:Y:S02]  /*12c20*/  UIMAD.WIDE.U32 UR22, UR18, UR17, URZ ;  /* 0x00000011121672a5 */ /* 0x000fe4000f8e003f */
[----:B------:R-:W-:Y:S02]  /*12c30*/  UIMAD.WIDE.U32 UR10, UR14, UR8, URZ ;  /* 0x000000080e0a72a5 */ /* 0x000fe4000f8e003f */
[----:B------:R-:W-:Y:S02]  /*12c40*/  UIMAD UR17, UR19, UR17, URZ ;  /* 0x00000011131172a4 */ /* 0x000fe4000f8e023f */
[----:B------:R-:W-:Y:S02]  /*12c50*/  UIMAD UR15, UR14, UR16, UR15 ;  /* 0x000000100e0f72a4 */ /* 0x000fe4000f8e020f */
[----:B------:R-:W-:Y:S01]  /*12c60*/  UIADD3 UR12, UP1, UP2, UR10, UR12, UR4 ;  /* 0x0000000c0a0c7290 */ /* 0x000fe2000fa3e004 */
[----:B0-----:R-:W-:Y:S01]  /*12c70*/  @P0 IMAD.HI.U32 R4, R6, R3, RZ ;  /* 0x0000000306040227 */ /* 0x001fe200078e00ff */
[----:B------:R-:W-:-:S02]  /*12c80*/  UIADD3 UR17, UR23, UR17, URZ ;  /* 0x0000001117117290 */ /* 0x000fc4000fffe03f */
[----:B------:R-:W-:Y:S01]  /*12c90*/  UIADD3 UR21, UR13, UR21, URZ ;  /* 0x000000150d157290 */ /* 0x000fe2000fffe03f */
[----:B------:R-:W-:Y:S01]  /*12ca0*/  IMAD.MOV.U32 R3, RZ, RZ, R6 ;  /* 0x000000ffff037224 */ /* 0x000fe200078e0006 */
[----:B------:R-:W-:Y:S02]  /*12cb0*/  UIADD3 UR15, UR11, UR15, URZ ;  /* 0x0000000f0b0f7290 */ /* 0x000fe4000fffe03f */
[----:B------:R-:W-:Y:S01]  /*12cc0*/  IMAD.U32 R8, RZ, RZ, UR17 ;  /* 0x00000011ff087e24 */ /* 0x000fe2000f8e00ff */
[----:B-1----:R-:W-:Y:S01]  /*12cd0*/  @P0 SHF.R.U32.HI R3, RZ, R5, R4 ;  /* 0x00000005ff030219 */ /* 0x002fe20000011604 */
[----:B------:R-:W-:Y:S01]  /*12ce0*/  IMAD.U32 R4, RZ, RZ, UR22 ;  /* 0x00000016ff047e24 */ /* 0x000fe2000f8e00ff */
[----:B------:R-:W-:Y:S01]  /*12cf0*/  ULDC.64 UR10, c[0x0][UR20+0x210] ;  /* 0x00008400140a7abb */ /* 0x000fe20008000a00 */
        /* <DEDUP_REMOVED lines=19> */
.L_x_2336:
[----:B------:R-:W-:Y:S05]  /*12e30*/  BSYNC B1 ;  /* 0x0000000000017941 */ /* 0x000fea0003800000 */
.L_x_2335:
[----:B------:R-:W-:-:S06]  /*12e40*/  UISETP.GT.AND UP0, UPT, UR9, 0x1, UPT ;  /* 0x000000010900788c */ /* 0x000fcc000bf04270 */
[----:B------:R-:W-:-:S13]  /*12e50*/  PLOP3.LUT P0, PT, PT, PT, UP0, 0x80, 0x0 ;  /* 0x000000000000781c */ /* 0x000fda0003f0f008 */
[----:B------:R-:W-:Y:S05]  /*12e60*/  @P0 BRA `(.L_x_2331) ;  /* 0x0000000800800947 */ /* 0x000fea0003800000 */
[----:B------:R-:W1:Y:S01]  /*12e70*/  LDC R11, c[0x0][0xbe8] ;  /* 0x0002fa00ff0b7b82 */ /* 0x000e620000000800 */
[C---:B------:R-:W-:Y:S01]  /*12e80*/  VIADD R37, R19.reuse, 0x40 ;  /* 0x0000004013257836 */ /* 0x040fe20000000000 */
[----:B------:R-:W-:Y:S01]  /*12e90*/  ULDC UR14, c[0x0][0xac8] ;  /* 0x0002b200000e7ab9 */ /* 0x000fe20000000800 */
[----:B------:R-:W-:Y:S01]  /*12ea0*/  ULDC.64 UR12, c[0x0][0xaa0] ;  /* 0x0002a800000c7ab9 */ /* 0x000fe20000000a00 */
[----:B------:R-:W-:Y:S01]  /*12eb0*/  ISETP.GE.AND P2, PT, R19, UR14, PT ;  /* 0x0000000e13007c0c */ /* 0x000fe2000bf46270 */
[----:B------:R-:W-:Y:S01]  /*12ec0*/  UIMAD UR9, UR24, UR12, URZ ;  /* 0x0000000c180972a4 */ /* 0x000fe2000f8e023f */
[----:B------:R-:W-:Y:S01]  /*12ed0*/  ISETP.GE.AND P1, PT, R37, UR14, PT ;  /* 0x0000000e25007c0c */ /* 0x000fe2000bf26270 */
[----:B------:R-:W-:Y:S01]  /*12ee0*/  UIMAD.WIDE.U32 UR10, UR4, UR12, URZ ;  /* 0x0000000c040a72a5 */ /* 0x000fe2000f8e003f */
[----:B0-----:R-:W-:Y:S01]  /*12ef0*/  SEL R3, RZ, 0x1, P2 ;  /* 0x00000001ff037807 */ /* 0x001fe20001000000 */
[----:B------:R-:W-:Y:S01]  /*12f00*/  UIMAD UR9, UR4, UR13, UR9 ;  /* 0x0000000d040972a4 */ /* 0x000fe2000f8e0209 */
[----:B------:R-:W-:Y:S01]  /*12f10*/  SEL R4, RZ, 0xffffffff, P1 ;  /* 0xffffffffff047807 */ /* 0x000fe20000800000 */
[C---:B------:R-:W-:Y:S01]  /*12f20*/  VIADD R35, R19.reuse, 0x80 ;  /* 0x0000008013237836 */ /* 0x040fe20000000000 */
[----:B------:R-:W-:Y:S01]  /*12f30*/  ULDC.64 UR12, c[0x0][0xae8] ;  /* 0x0002ba00000c7ab9 */ /* 0x000fe20000000a00 */
[----:B------:R-:W-:Y:S01]  /*12f40*/  UIADD3 UR11, UR11, UR9, URZ ;  /* 0x000000090b0b7290 */ /* 0x000fe2000fffe03f */
[----:B------:R-:W-:Y:S01]  /*12f50*/  VIADD R39, R19, 0xc0 ;  /* 0x000000c013277836 */ /* 0x000fe20000000000 */
[----:B------:R-:W-:Y:S01]  /*12f60*/  BSSY B1, `(.L_x_2337) ;  /* 0x000006c000017945 */ /* 0x000fe20003800000 */
[----:B------:R-:W-:Y:S01]  /*12f70*/  IMAD.SHL.U32 R4, R4, 0x2, RZ ;  /* 0x0000000204047824 */ /* 0x000fe200078e00ff */
[----:B------:R-:W-:Y:S01]  /*12f80*/  ISETP.GE.AND P1, PT, R35, UR14, PT ;  /* 0x0000000e23007c0c */ /* 0x000fe2000bf26270 */
[----:B------:R-:W-:Y:S01]  /*12f90*/  UIMAD.WIDE.U32 UR10, UR43, UR12, UR10 ;  /* 0x0000000c2b0a72a5 */ /* 0x000fe2000f8e000a */
[C---:B------:R-:W-:Y:S01]  /*12fa0*/  VIADD R29, R19.reuse, 0x100 ;  /* 0x00000100131d7836 */ /* 0x040fe20000000000 */
[----:B------:R-:W-:Y:S01]  /*12fb0*/  SHF.R.S32.HI R32, RZ, 0x1f, R35 ;  /* 0x0000001fff207819 */ /* 0x000fe20000011423 */
[----:B------:R-:W-:Y:S01]  /*12fc0*/  VIADD R27, R19, 0x140 ;  /* 0x00000140131b7836 */ /* 0x000fe20000000000 */
[----:B------:R-:W-:Y:S01]  /*12fd0*/  LOP3.LUT R6, R4, 0x2, R3, 0xe2, !PT ;  /* 0x0000000204067812 */ /* 0x000fe200078ee203 */
[----:B------:R-:W-:Y:S01]  /*12fe0*/  IMAD R3, R187, 0x20, R219 ;  /* 0x00000020bb037824 */ /* 0x000fe200078e02db */
[----:B-1----:R-:W-:Y:S01]  /*12ff0*/  ISETP.NE.AND P0, PT, R11, 0x1, PT ;  /* 0x000000010b00780c */ /* 0x002fe20003f05270 */
[----:B------:R-:W-:Y:S01]  /*13000*/  UIMAD UR11, UR43, UR13, UR11 ;  /* 0x0000000d2b0b72a4 */ /* 0x000fe2000f8e020b */
[----:B------:R-:W-:Y:S01]  /*13010*/  VIADD R33, R19, 0x180 ;  /* 0x0000018013217836 */ /* 0x000fe20000000000 */
[----:B------:R-:W-:Y:S01]  /*13020*/  SHF.R.S32.HI R28, RZ, 0x1f, R27 ;  /* 0x0000001fff1c7819 */ /* 0x000fe2000001141b */
[----:B------:R-:W-:Y:S01]  /*13030*/  VIADD R8, R3, UR45 ;  /* 0x0000002d03087c36 */ /* 0x000fe20008000000 */
[----:B------:R-:W-:Y:S01]  /*13040*/  SEL R3, RZ, 0xffffffff, P1 ;  /* 0xffffffffff037807 */ /* 0x000fe20000800000 */
[----:B------:R-:W-:Y:S01]  /*13050*/  ULDC.64 UR12, c[0x0][0xaf0] ;  /* 0x0002bc00000c7ab9 */ /* 0x000fe20000000a00 */
[----:B------:R-:W-:Y:S01]  /*13060*/  ISETP.GE.AND P1, PT, R39, UR14, PT ;  /* 0x0000000e27007c0c */ /* 0x000fe2000bf26270 */
[----:B------:R-:W-:Y:S01]  /*13070*/  UIMAD UR16, UR16, UR12, URZ ;  /* 0x0000000c101072a4 */ /* 0x000fe2000f8e023f */
[----:B-----5:R-:W-:Y:S01]  /*13080*/  IMAD R25, R0, R11, RZ ;  /* 0x0000000b00197224 */ /* 0x020fe200078e02ff */
[----:B------:R-:W-:Y:S01]  /*13090*/  SHF.R.S32.HI R30, RZ, 0x1f, R29 ;  /* 0x0000001fff1e7819 */ /* 0x000fe2000001141d */
[----:B------:R-:W-:Y:S01]  /*130a0*/  IMAD.SHL.U32 R9, R3, 0x4, RZ ;  /* 0x0000000403097824 */ /* 0x000fe200078e00ff */
[----:B------:R-:W-:Y:S01]  /*130b0*/  UIMAD UR4, UR8, UR13, UR16 ;  /* 0x0000000d080472a4 */ /* 0x000fe2000f8e0210 */
[----:B------:R-:W0:Y:S01]  /*130c0*/  @P0 LDC R5, c[0x0][0xbec] ;  /* 0x0002fb00ff050b82 */ /* 0x000e220000000800 */
[----:B------:R-:W-:Y:S01]  /*130d0*/  IMAD.MOV.U32 R3, RZ, RZ, R8 ;  /* 0x000000ffff037224 */ /* 0x000fe200078e0008 */
[----:B------:R-:W-:Y:S01]  /*130e0*/  UIMAD.WIDE.U32 UR8, UR8, UR12, UR10 ;  /* 0x0000000c080872a5 */ /* 0x000fe2000f8e000a */
[----:B------:R-:W-:Y:S01]  /*130f0*/  LOP3.LUT R6, R9, 0x4, R6, 0xe2, !PT ;  /* 0x0000000409067812 */ /* 0x000fe200078ee206 */
[----:B------:R-:W-:Y:S01]  /*13100*/  VIADD R26, R219, UR45 ;  /* 0x0000002ddb1a7c36 */ /* 0x000fe20008000000 */
[----:B------:R-:W-:Y:S01]  /*13110*/  SHF.R.S32.HI R34, RZ, 0x1f, R37 ;  /* 0x0000001fff227819 */ /* 0x000fe20000011425 */
[----:B------:R-:W-:Y:S01]  /*13120*/  UIADD3 UR4, UR9, UR4, URZ ;  /* 0x0000000409047290 */ /* 0x000fe2000fffe03f */
[----:B------:R-:W-:Y:S01]  /*13130*/  VIADD R31, R19, 0x1c0 ;  /* 0x000001c0131f7836 */ /* 0x000fe20000000000 */
[----:B------:R-:W1:Y:S01]  /*13140*/  @P0 LDC R7, c[0x0][0xbf0] ;  /* 0x0002fc00ff070b82 */ /* 0x000e620000000800 */
[----:B------:R-:W-:-:S02]  /*13150*/  SHF.R.S32.HI R36, RZ, 0x1f, R33 ;  /* 0x0000001fff247819 */ /* 0x000fc40000011421 */
[----:B------:R-:W-:Y:S02]  /*13160*/  SHF.R.S32.HI R38, RZ, 0x1f, R39 ;  /* 0x0000001fff267819 */ /* 0x000fe40000011427 */
[----:B------:R-:W-:Y:S01]  /*13170*/  SHF.R.S32.HI R40, RZ, 0x1f, R31 ;  /* 0x0000001fff287819 */ /* 0x000fe2000001141f */
[----:B0-----:R-:W-:Y:S01]  /*13180*/  @P0 IMAD.HI.U32 R4, R8, R5, RZ ;  /* 0x0000000508040227 */ /* 0x001fe200078e00ff */
[----:B------:R-:W-:Y:S02]  /*13190*/  SEL R5, RZ, 0xffffffff, P1 ;  /* 0xffffffffff057807 */ /* 0x000fe40000800000 */
[----:B------:R-:W-:-:S04]  /*131a0*/  ISETP.GE.AND P1, PT, R31, UR14, PT ;  /* 0x0000000e1f007c0c */ /* 0x000fc8000bf26270 */
[----:B------:R-:W-:Y:S02]  /*131b0*/  SEL R0, RZ, 0x80, P1 ;  /* 0x00000080ff007807 */ /* 0x000fe40000800000 */
[----:B-1----:R-:W-:Y:S01]  /*131c0*/  @P0 SHF.R.U32.HI R3, RZ, R7, R4 ;  /* 0x00000007ff030219 */ /* 0x002fe20000011604 */
[----:B------:R-:W-:Y:S01]  /*131d0*/  IMAD.SHL.U32 R7, R5, 0x8, RZ ;  /* 0x0000000805077824 */ /* 0x000fe200078e00ff */
[----:B------:R-:W-:Y:S01]  /*131e0*/  ISETP.GE.AND P0, PT, R29, UR14, PT ;  /* 0x0000000e1d007c0c */ /* 0x000fe2000bf06270 */
[----:B------:R-:W-:Y:S02]  /*131f0*/  IMAD.U32 R4, RZ, RZ, UR8 ;  /* 0x00000008ff047e24 */ /* 0x000fe4000f8e00ff */
[----:B------:R-:W-:Y:S01]  /*13200*/  IMAD.U32 R5, RZ, RZ, UR9 ;  /* 0x00000009ff057e24 */ /* 0x000fe2000f8e00ff */
[----:B------:R-:W-:Y:S01]  /*13210*/  LOP3.LUT R10, R7, 0x8, R6, 0xe2, !PT ;  /* 0x00000008070a7812 */ /* 0x000fe200078ee206 */
[--C-:B------:R-:W-:Y:S01]  /*13220*/  IMAD.MOV R7, RZ, RZ, -R3.reuse ;  /* 0x000000ffff077224 */ /* 0x100fe200078e0a03 */
[----:B------:R-:W-:Y:S01]  /*13230*/  SHF.R.S32.HI R6, RZ, 0x1f, R3 ;  /* 0x0000001fff067819 */ /* 0x000fe20000011403 */
[----:B------:R-:W-:Y:S01]  /*13240*/  ULDC.64 UR8, c[0x0][0xae0] ;  /* 0x0002b80000087ab9 */ /* 0x000fe20000000a00 */
[----:B------:R-:W-:Y:S01]  /*13250*/  SEL R9, RZ, 0xffffffff, P0 ;  /* 0xffffffffff097807 */ /* 0x000fe20000000000 */
[----:B------:R-:W-:Y:S01]  /*13260*/  IMAD.U32 R5, RZ, RZ, UR4 ;  /* 0x00000004ff057e24 */ /* 0x000fe2000f8e00ff */
[----:B------:R-:W-:Y:S01]  /*13270*/  ISETP.GE.AND P0, PT, R27, UR14, PT ;  /* 0x0000000e1b007c0c */ /* 0x000fe2000bf06270 */
[----:B------:R-:W-:-:S02]  /*13280*/  IMAD R6, R6, UR8, RZ ;  /* 0x0000000806067c24 */ /* 0x000fc4000f8e02ff */
[----:B------:R-:W-:Y:S01]  /*13290*/  IMAD R7, R11, R7, R8 ;  /* 0x000000070b077224 */ /* 0x000fe200078e0208 */
[----:B------:R-:W-:Y:S01]  /*132a0*/  SEL R8, RZ, 0xffffffff, P0 ;  /* 0xffffffffff087807 */ /* 0x000fe20000000000 */
[----:B------:R-:W-:Y:S01]  /*132b0*/  IMAD.SHL.U32 R13, R9, 0x10, RZ ;  /* 0x00000010090d7824 */ /* 0x000fe200078e00ff */
[----:B------:R-:W-:Y:S01]  /*132c0*/  ISETP.GE.AND P0, PT, R33, UR14, PT ;  /* 0x0000000e21007c0c */ /* 0x000fe2000bf06270 */
[C---:B------:R-:W-:Y:S02]  /*132d0*/  IMAD R9, R3.reuse, UR9, R6 ;  /* 0x0000000903097c24 */ /* 0x040fe4000f8e0206 */
[----:B------:R-:W-:Y:S01]  /*132e0*/  IMAD.WIDE.U32 R4, R3, UR8, R4 ;  /* 0x0000000803047c25 */ /* 0x000fe2000f8e0004 */
[----:B------:R-:W-:Y:S01]  /*132f0*/  SHF.R.S32.HI R3, RZ, 0x1f, R7 ;  /* 0x0000001fff037819 */ /* 0x000fe20000011407 */
[----:B------:R-:W-:Y:S01]  /*13300*/  ULDC.64 UR8, c[0x0][0xad8] ;  /* 0x0002b60000087ab9 */ /* 0x000fe20000000a00 */
[----:B------:R-:W-:Y:S01]  /*13310*/  LOP3.LUT R10, R13, 0x10, R10, 0xe2, !PT ;  /* 0x000000100d0a7812 */ /* 0x000fe200078ee20a */
[----:B------:R-:W-:-:S02]  /*13320*/  IMAD.IADD R5, R5, 0x1, R9 ;  /* 0x0000000105057824 */ /* 0x000fc400078e0209 */
[----:B------:R-:W-:Y:S02]  /*13330*/  IMAD R6, R3, UR8, RZ ;  /* 0x0000000803067c24 */ /* 0x000fe4000f8e02ff */
[----:B------:R-:W-:-:S04]  /*13340*/  IMAD.WIDE.U32 R4, R7, UR8, R4 ;  /* 0x0000000807047c25 */ /* 0x000fc8000f8e0004 */
[----:B------:R-:W-:Y:S01]  /*13350*/  IMAD R3, R7, UR9, R6 ;  /* 0x0000000907037c24 */ /* 0x000fe2000f8e0206 */
[----:B------:R-:W-:Y:S01]  /*13360*/  ULDC.64 UR8, c[0x0][0xa80] ;  /* 0x0002a00000087ab9 */ /* 0x000fe20000000a00 */
[----:B------:R-:W-:Y:S01]  /*13370*/  SEL R7, RZ, 0x40, P0 ;  /* 0x00000040ff077807 */ /* 0x000fe20000000000 */
[----:B------:R-:W-:Y:S01]  /*13380*/  IMAD.SHL.U32 R9, R8, 0x20, RZ ;  /* 0x0000002008097824 */ /* 0x000fe200078e00ff */
[----:B------:R-:W-:Y:S01]  /*13390*/  LEA R20, P0, R4, UR8, 0x1 ;  /* 0x0000000804147c11 */ /* 0x000fe2000f8008ff */
[----:B------:R-:W-:-:S03]  /*133a0*/  IMAD.IADD R3, R5, 0x1, R3 ;  /* 0x0000000105037824 */ /* 0x000fc600078e0203 */
[----:B------:R-:W-:Y:S01]  /*133b0*/  LOP3.LUT R10, R9, 0x20, R10, 0xe2, !PT ;  /* 0x00000020090a7812 */ /* 0x000fe200078ee20a */
[----:B------:R0:W1:Y:S01]  /*133c0*/  SHFL.IDX PT, R6, R20, RZ, 0x181f ;  /* 0x00181fff14067589 */ /* 0x00006200000e0000 */
[----:B------:R-:W-:Y:S02]  /*133d0*/  LEA.HI.X R3, R4, UR9, R3, 0x1, P0 ;  /* 0x0000000904037c11 */ /* 0x000fe400080f0c03 */
[----:B------:R-:W-:Y:S02]  /*133e0*/  ISETP.GE.AND P0, PT, R26, R25, PT ;  /* 0x000000191a00720c */ /* 0x000fe40003f06270 */
[----:B------:R-:W-:Y:S02]  /*133f0*/  LOP3.LUT R21, R10, R7, RZ, 0xfc, !PT ;  /* 0x000000070a157212 */ /* 0x000fe400078efcff */
[----:B------:R0:W2:Y:S02]  /*13400*/  SHFL.IDX PT, R7, R3, RZ, 0x181f ;  /* 0x00181fff03077589 */ /* 0x0000a400000e0000 */
        /* <DEDUP_REMOVED lines=33> */
.L_x_2338:
[----:B------:R-:W-:Y:S05]  /*13620*/  BSYNC B1 ;  /* 0x0000000000017941 */ /* 0x000fea0003800000 */
.L_x_2337:
        /* <DEDUP_REMOVED lines=9> */
[----:B------:R-:W-:-:S05]  /*136c0*/  ISETP.GE.AND P2, PT, R29, UR14, PT ;  /* 0x0000000e1d007c0c */ /* 0x000fca000bf46270 */
[----:B-1-3--:R-:W-:Y:S02]  /*136d0*/  @!P1 IMAD.WIDE R4, R19, 0x2, R6 ;  /* 0x0000000213049825 */ /* 0x00afe400078e0206 */
[-C--:B------:R-:W-:Y:S02]  /*136e0*/  @!P5 LEA R8, P0, R37, R6.reuse, 0x1 ;  /* 0x000000062508d211 */ /* 0x080fe400078008ff */
        /* <DEDUP_REMOVED lines=24> */
.L_x_2331:
[----:B------:R-:W-:Y:S05]  /*13870*/  BSYNC B0 ;  /* 0x0000000000007941 */ /* 0x000fea0003800000 */
.L_x_2324:
[----:B------:R-:W-:Y:S02]  /*13880*/  ULDC UR4, c[0x0][0xc3c] ;  /* 0x00030f0000047ab9 */ /* 0x000fe40000000800 */
[----:B------:R-:W-:-:S06]  /*13890*/  UISETP.GE.AND UP0, UPT, UR6, UR4, UPT ;  /* 0x000000040600728c */ /* 0x000fcc000bf06270 */
[----:B------:R-:W-:-:S13]  /*138a0*/  PLOP3.LUT P0, PT, PT, PT, UP0, 0x80, 0x0 ;  /* 0x000000000000781c */ /* 0x000fda0003f0f008 */
[----:B------:R-:W-:Y:S05]  /*138b0*/  @!P0 BRA `(.L_x_2339) ;  /* 0xfffffed800788947 */ /* 0x000fea000383ffff */
[----:B------:R-:W-:Y:S05]  /*138c0*/  EXIT ;  /* 0x000000000000794d */ /* 0x000fea0003800000 */
.L_x_2215:
        /* <DEDUP_REMOVED lines=16> */
.L_x_2340:
        /* <DEDUP_REMOVED lines=43> */
.L_x_2344:
        /* <DEDUP_REMOVED lines=35> */
.L_x_2342:
        /* <DEDUP_REMOVED lines=9> */
[----:B0-----:R-:W-:-:S07]  /*13f40*/  ISETP.NE.AND P1, PT, R9, 0x1, PT ;  /* 0x000000010900780c */ /* 0x001fce0003f25270 */
[----:B-1----:R-:W-:Y:S06]  /*13f50*/  @!P0 BRA `(.L_x_2345) ;  /* 0x0000000000088947 */ /* 0x002fec0003800000 */
[----:B------:R-:W-:-:S06]  /*13f60*/  VIADD R24, R27, 0xffffffff ;  /* 0xffffffff1b187836 */ /* 0x000fcc0000000000 */
[----:B------:R0:W1:Y:S02]  /*13f70*/  SHFL.IDX PT, R24, R5, R24, 0x1f ;  /* 0x00001f1805187589 */ /* 0x00006400000e0000 */
.L_x_2345:
[----:B-1----:R-:W-:Y:S02]  /*13f80*/  IMAD R24, R24, UR5, R3 ;  /* 0x0000000518187c24 */ /* 0x002fe4000f8e0203 */
[----:B------:R-:W-:-:S03]  /*13f90*/  VIADD R27, R27, UR4 ;  /* 0x000000041b1b7c36 */ /* 0x000fc60008000000 */
[----:B0-----:R-:W-:Y:S01]  /*13fa0*/  IADD3 R5, -R24, UR6, RZ ;  /* 0x0000000618057c10 */ /* 0x001fe2000fffe1ff */
[----:B------:R-:W-:Y:S06]  /*13fb0*/  @!P1 BRA `(.L_x_2346) ;  /* 0x0000000000e89947 */ /* 0x000fec0003800000 */
[-C--:B--2---:R-:W-:Y:S02]  /*13fc0*/  IABS R12, R6.reuse ;  /* 0x00000006000c7213 */ /* 0x084fe40000000000 */
[----:B------:R-:W-:Y:S02]  /*13fd0*/  IABS R4, R9 ;  /* 0x0000000900047213 */ /* 0x000fe40000000000 */
[----:B------:R-:W0:Y:S01]  /*13fe0*/  I2F.RP R8, R12 ;  /* 0x0000000c00087306 */ /* 0x000e220000209400 */
[----:B------:R-:W-:-:S07]  /*13ff0*/  IABS R13, R6 ;  /* 0x00000006000d7213 */ /* 0x000fce0000000000 */
[----:B------:R-:W1:Y:S08]  /*14000*/  I2F.RP R10, R4 ;  /* 0x00000004000a7306 */ /* 0x000e700000209400 */
[----:B0-----:R-:W0:Y:S08]  /*14010*/  MUFU.RCP R8, R8 ;  /* 0x0000000800087308 */ /* 0x001e300000001000 */
[----:B-1----:R-:W-:Y:S01]  /*14020*/  MUFU.RCP R10, R10 ;  /* 0x0000000a000a7308 */ /* 0x002fe20000001000 */
[----:B0-----:R-:W-:Y:S01]  /*14030*/  VIADD R2, R8, 0xffffffe ;  /* 0x0ffffffe08027836 */ /* 0x001fe20000000000 */
[----:B------:R-:W-:-:S06]  /*14040*/  IABS R8, R5 ;  /* 0x0000000500087213 */ /* 0x000fcc0000000000 */
[----:B------:R0:W1:Y:S02]  /*14050*/  F2I.FTZ.U32.TRUNC.NTZ R3, R2 ;  /* 0x0000000200037305 */ /* 0x000064000021f000 */
[----:B0-----:R-:W-:Y:S02]  /*14060*/  IMAD.MOV.U32 R2, RZ, RZ, RZ ;  /* 0x000000ffff027224 */ /* 0x001fe400078e00ff */
[----:B-1----:R-:W-:-:S04]  /*14070*/  IMAD.MOV R11, RZ, RZ, -R3 ;  /* 0x000000ffff0b7224 */ /* 0x002fc800078e0a03 */
[----:B------:R-:W-:-:S04]  /*14080*/  IMAD R11, R11, R12, RZ ;  /* 0x0000000c0b0b7224 */ /* 0x000fc800078e02ff */
[----:B------:R-:W-:-:S04]  /*14090*/  IMAD.HI.U32 R3, R3, R11, R2 ;  /* 0x0000000b03037227 */ /* 0x000fc800078e0002 */
[----:B------:R-:W-:Y:S02]  /*140a0*/  IMAD.MOV R11, RZ, RZ, -R13 ;  /* 0x000000ffff0b7224 */ /* 0x000fe400078e0a0d */
[----:B------:R-:W-:-:S04]  /*140b0*/  IMAD.HI.U32 R2, R3, R8, RZ ;  /* 0x0000000803027227 */ /* 0x000fc800078e00ff */
[----:B------:R-:W-:Y:S01]  /*140c0*/  IMAD R3, R2, R11, R8 ;  /* 0x0000000b02037224 */ /* 0x000fe200078e0208 */
[----:B------:R-:W-:Y:S01]  /*140d0*/  LOP3.LUT R8, R5, R6, RZ, 0x3c, !PT ;  /* 0x0000000605087212 */ /* 0x000fe200078e3cff */
[----:B------:R-:W-:-:S03]  /*140e0*/  VIADD R11, R10, 0xffffffe ;  /* 0x0ffffffe0a0b7836 */ /* 0x000fc60000000000 */
[----:B------:R-:W-:Y:S02]  /*140f0*/  ISETP.GT.U32.AND P1, PT, R12, R3, PT ;  /* 0x000000030c00720c */ /* 0x000fe40003f24070 */
[----:B------:R-:W-:-:S11]  /*14100*/  ISETP.GE.AND P2, PT, R8, RZ, PT ;  /* 0x000000ff0800720c */ /* 0x000fd60003f46270 */
[----:B------:R-:W-:Y:S02]  /*14110*/  @!P1 IMAD.IADD R3, R3, 0x1, -R12 ;  /* 0x0000000103039824 */ /* 0x000fe400078e0a0c */
[----:B------:R-:W-:Y:S01]  /*14120*/  @!P1 VIADD R2, R2, 0x1 ;  /* 0x0000000102029836 */ /* 0x000fe20000000000 */
[----:B------:R-:W-:Y:S02]  /*14130*/  ISETP.NE.AND P1, PT, R6, RZ, PT ;  /* 0x000000ff0600720c */ /* 0x000fe40003f25270 */
[----:B------:R-:W-:Y:S02]  /*14140*/  ISETP.GE.U32.AND P0, PT, R3, R12, PT ;  /* 0x0000000c0300720c */ /* 0x000fe40003f06070 */
[----:B------:R-:W0:Y:S11]  /*14150*/  F2I.FTZ.U32.TRUNC.NTZ R3, R11 ;  /* 0x0000000b00037305 */ /* 0x000e36000021f000 */
        /* <DEDUP_REMOVED lines=9> */
[----:B------:R-:W-:-:S04]  /*141f0*/  IMAD.MOV.U32 R2, RZ, RZ, RZ ;  /* 0x000000ffff027224 */ /* 0x000fc800078e00ff */
[----:B------:R-:W-:-:S04]  /*14200*/  IMAD.HI.U32 R2, R3, R11, R2 ;  /* 0x0000000b03027227 */ /* 0x000fc800078e0002 */
[----:B------:R-:W-:Y:S02]  /*14210*/  IMAD.MOV.U32 R3, RZ, RZ, R8 ;  /* 0x000000ffff037224 */ /* 0x000fe400078e0008 */
[----:B------:R-:W-:Y:S02]  /*14220*/  IMAD.MOV.U32 R8, RZ, RZ, R12 ;  /* 0x000000ffff087224 */ /* 0x000fe400078e000c */
[----:B------:R-:W-:-:S04]  /*14230*/  IMAD.HI.U32 R2, R2, R3, RZ ;  /* 0x0000000302027227 */ /* 0x000fc800078e00ff */
[----:B------:R-:W-:-:S05]  /*14240*/  IMAD R3, R2, R8, R3 ;  /* 0x0000000802037224 */ /* 0x000fca00078e0203 */
[----:B------:R-:W-:-:S13]  /*14250*/  ISETP.GT.U32.AND P1, PT, R4, R3, PT ;  /* 0x000000030400720c */ /* 0x000fda0003f24070 */
[----:B------:R-:W-:Y:S02]  /*14260*/  @!P1 IMAD.IADD R3, R3, 0x1, -R4 ;  /* 0x0000000103039824 */ /* 0x000fe400078e0a04 */
[----:B------:R-:W-:Y:S01]  /*14270*/  @!P1 VIADD R2, R2, 0x1 ;  /* 0x0000000102029836 */ /* 0x000fe20000000000 */
[----:B------:R-:W-:Y:S02]  /*14280*/  ISETP.NE.AND P1, PT, R9, RZ, PT ;  /* 0x000000ff0900720c */ /* 0x000fe40003f25270 */
[----:B------:R-:W-:Y:S02]  /*14290*/  ISETP.GE.U32.AND P0, PT, R3, R4, PT ;  /* 0x000000040300720c */ /* 0x000fe40003f06070 */
[----:B------:R-:W-:-:S04]  /*142a0*/  LOP3.LUT R3, R10, R9, RZ, 0x3c, !PT ;  /* 0x000000090a037212 */ /* 0x000fc800078e3cff */
[----:B------:R-:W-:Y:S01]  /*142b0*/  ISETP.GE.AND P2, PT, R3, RZ, PT ;  /* 0x000000ff0300720c */ /* 0x000fe20003f46270 */
[----:B------:R-:W-:-:S06]  /*142c0*/  IMAD.MOV R3, RZ, RZ, -R10 ;  /* 0x000000ffff037224 */ /* 0x000fcc00078e0a0a */
[----:B------:R-:W-:-:S06]  /*142d0*/  @P0 VIADD R2, R2, 0x1 ;  /* 0x0000000102020836 */ /* 0x000fcc0000000000 */
[----:B------:R-:W-:Y:S01]  /*142e0*/  @!P2 IMAD.MOV R2, RZ, RZ, -R2 ;  /* 0x000000ffff02a224 */ /* 0x000fe200078e0a02 */
[----:B------:R-:W-:-:S05]  /*142f0*/  @!P1 LOP3.LUT R2, RZ, R9, RZ, 0x33, !PT ;  /* 0x00000009ff029212 */ /* 0x000fca00078e33ff */
[----:B------:R-:W-:-:S04]  /*14300*/  IMAD.MOV R26, RZ, RZ, -R2 ;  /* 0x000000ffff1a7224 */ /* 0x000fc800078e0a02 */
[C---:B------:R-:W-:Y:S02]  /*14310*/  IMAD R26, R9.reuse, R26, R10 ;  /* 0x0000001a091a7224 */ /* 0x040fe400078e020a */
[----:B------:R-:W-:Y:S02]  /*14320*/  IMAD R9, R9, 0x1000000, R2 ;  /* 0x0100000009097824 */ /* 0x000fe400078e0202 */
[----:B------:R-:W-:Y:S02]  /*14330*/  IMAD R2, R6, R3, R5 ;  /* 0x0000000306027224 */ /* 0x000fe400078e0205 */
[----:B------:R-:W-:Y:S01]  /*14340*/  IMAD R26, R26, 0x10000, R9 ;  /* 0x000100001a1a7824 */ /* 0x000fe200078e0209 */
[----:B------:R-:W-:Y:S06]  /*14350*/  BRA `(.L_x_2347) ;  /* 0x0000000000f47947 */ /* 0x000fec0003800000 */
.L_x_2346:
[----:B------:R-:W0:Y:S02]  /*14360*/  LDC.64 R2, c[0x0][0xc90] ;  /* 0x00032400ff027b82 */ /* 0x000e240000000a00 */
[----:B0-----:R-:W-:-:S05]  /*14370*/  IMAD.WIDE R2, R27, 0x4, R2 ;  /* 0x000000041b027825 */ /* 0x001fca00078e0202 */
[----:B------:R0:W2:Y:S01]  /*14380*/  LDG.E R13, desc[UR54][R2.64] ;  /* 0x00000036020d7981 */ /* 0x0000a2000c1e1900 */
[----:B------:R-:W-:Y:S01]  /*14390*/  IABS R15, R5 ;  /* 0x00000005000f7213 */ /* 0x000fe20000000000 */
[----:B0-----:R-:W-:Y:S02]  /*143a0*/  IMAD.MOV.U32 R2, RZ, RZ, RZ ;  /* 0x000000ffff027224 */ /* 0x001fe400078e00ff */
[----:B--2---:R-:W-:-:S05]  /*143b0*/  IMAD R4, R6, R13, RZ ;  /* 0x0000000d06047224 */ /* 0x004fca00078e02ff */
[-C--:B------:R-:W-:Y:S02]  /*143c0*/  IABS R10, R4.reuse ;  /* 0x00000004000a7213 */ /* 0x080fe40000000000 */
[----:B------:R-:W-:Y:S02]  /*143d0*/  IABS R12, R4 ;  /* 0x00000004000c7213 */ /* 0x000fe40000000000 */
[----:B------:R-:W0:Y:S08]  /*143e0*/  I2F.RP R8, R10 ;  /* 0x0000000a00087306 */ /* 0x000e300000209400 */
[----:B0-----:R-:W0:Y:S02]  /*143f0*/  MUFU.RCP R8, R8 ;  /* 0x0000000800087308 */ /* 0x001e240000001000 */
[----:B0-----:R-:W-:-:S06]  /*14400*/  VIADD R9, R8, 0xffffffe ;  /* 0x0ffffffe08097836 */ /* 0x001fcc0000000000 */
[----:B------:R-:W0:Y:S02]  /*14410*/  F2I.FTZ.U32.TRUNC.NTZ R3, R9 ;  /* 0x0000000900037305 */ /* 0x000e24000021f000 */
[----:B0-----:R-:W-:-:S04]  /*14420*/  IMAD.MOV R11, RZ, RZ, -R3 ;  /* 0x000000ffff0b7224 */ /* 0x001fc800078e0a03 */
[----:B------:R-:W-:-:S04]  /*14430*/  IMAD R11, R11, R10, RZ ;  /* 0x0000000a0b0b7224 */ /* 0x000fc800078e02ff */
[----:B------:R-:W-:-:S04]  /*14440*/  IMAD.HI.U32 R2, R3, R11, R2 ;  /* 0x0000000b03027227 */ /* 0x000fc800078e0002 */
[----:B------:R-:W-:Y:S02]  /*14450*/  IMAD.MOV R3, RZ, RZ, -R12 ;  /* 0x000000ffff037224 */ /* 0x000fe400078e0a0c */
        /* <DEDUP_REMOVED lines=12> */
[----:B------:R-:W-:Y:S02]  /*14520*/  IMAD R11, R13, R2, RZ ;  /* 0x000000020d0b7224 */ /* 0x000fe400078e02ff */
[----:B------:R-:W-:Y:S02]  /*14530*/  IMAD.MOV R2, RZ, RZ, -R2 ;  /* 0x000000ffff027224 */ /* 0x000fe400078e0a02 */
[----:B------:R-:W-:Y:S02]  /*14540*/  IMAD.MOV R3, RZ, RZ, -R11 ;  /* 0x000000ffff037224 */ /* 0x000fe400078e0a0b */
[----:B------:R-:W-:Y:S02]  /*14550*/  IMAD R4, R4, R2, R5 ;  /* 0x0000000204047224 */ /* 0x000fe400078e0205 */
[----:B------:R-:W-:Y:S01]  /*14560*/  IMAD.MOV.U32 R2, RZ, RZ, RZ ;  /* 0x000000ffff027224 */ /* 0x000fe200078e00ff */
[----:B------:R-:W-:-:S04]  /*14570*/  VIADDMNMX R13, R3, UR5, R13, PT ;  /* 0x00000005030d7c46 */ /* 0x000fc8000b80010d */
[-C--:B------:R-:W-:Y:S01]  /*14580*/  IABS R10, R13.reuse ;  /* 0x0000000d000a7213 */ /* 0x080fe20000000000 */
[----:B------:R-:W-:Y:S01]  /*14590*/  IMAD.MOV R26, RZ, RZ, -R13 ;  /* 0x000000ffff1a7224 */ /* 0x000fe200078e0a0d */
[----:B------:R-:W-:Y:S02]  /*145a0*/  IABS R12, R13 ;  /* 0x0000000d000c7213 */ /* 0x000fe40000000000 */
[----:B------:R-:W0:Y:S08]  /*145b0*/  I2F.RP R8, R10 ;  /* 0x0000000a00087306 */ /* 0x000e300000209400 */
[----:B0-----:R-:W0:Y:S02]  /*145c0*/  MUFU.RCP R8, R8 ;  /* 0x0000000800087308 */ /* 0x001e240000001000 */
[----:B0-----:R-:W-:-:S06]  /*145d0*/  VIADD R3, R8, 0xffffffe ;  /* 0x0ffffffe08037836 */ /* 0x001fcc0000000000 */
[----:B------:R-:W0:Y:S02]  /*145e0*/  F2I.FTZ.U32.TRUNC.NTZ R3, R3 ;  /* 0x0000000300037305 */ /* 0x000e24000021f000 */
[----:B0-----:R-:W-:-:S04]  /*145f0*/  IMAD.MOV R9, RZ, RZ, -R3 ;  /* 0x000000ffff097224 */ /* 0x001fc800078e0a03 */
[----:B------:R-:W-:Y:S01]  /*14600*/  IMAD.MOV.U32 R5, RZ, RZ, R9 ;  /* 0x000000ffff057224 */ /* 0x000fe200078e0009 */
[----:B------:R-:W-:-:S03]  /*14610*/  IABS R9, R4 ;  /* 0x0000000400097213 */ /* 0x000fc60000000000 */
        /* <DEDUP_REMOVED lines=11> */
[----:B------:R-:W-:Y:S02]  /*146d0*/  ISETP.GE.AND P2, PT, R3, RZ, PT ;  /* 0x000000ff0300720c */ /* 0x000fe40003f46270 */
[----:B------:R-:W-:-:S05]  /*146e0*/  IADD3 R3, R11, 0x1000000, R4 ;  /* 0x010000000b037810 */ /* 0x000fca0007ffe004 */
[----:B------:R-:W-:-:S06]  /*146f0*/  @P0 VIADD R2, R2, 0x1 ;  /* 0x0000000102020836 */ /* 0x000fcc0000000000 */
[----:B------:R-:W-:Y:S01]  /*14700*/  @!P2 IMAD.MOV R2, RZ, RZ, -R2 ;  /* 0x000000ffff02a224 */ /* 0x000fe200078e0a02 */
[----:B------:R-:W-:-:S05]  /*14710*/  @!P1 LOP3.LUT R2, RZ, R13, RZ, 0x33, !PT ;  /* 0x0000000dff029212 */ /* 0x000fca00078e33ff */
[----:B------:R-:W-:-:S07]  /*14720*/  IMAD R26, R2, R26, R3 ;  /* 0x0000001a021a7224 */ /* 0x000fce00078e0203 */
.L_x_2347:
[----:B------:R-:W-:-:S05]  /*14730*/  LOP3.LUT R25, RZ, R2, RZ, 0x33, !PT ;  /* 0x00000002ff197212 */ /* 0x000fca00078e33ff */
[----:B------:R-:W-:Y:S01]  /*14740*/  IMAD.IADD R25, R6, 0x1, R25 ;  /* 0x0000000106197824 */ /* 0x000fe200078e0219 */
[----:B------:R-:W-:Y:S06]  /*14750*/  BRA `(.L_x_2348) ;  /* 0x0000000000147947 */ /* 0x000fec0003800000 */
.L_x_2343:
[----:B------:R-:W-:Y:S01]  /*14760*/  ULDC UR4, c[0x0][0xc3c] ;  /* 0x00030f0000047ab9 */ /* 0x000fe20000000800 */
[----:B------:R-:W-:Y:S02]  /*14770*/  IMAD.MOV.U32 R25, RZ, RZ, RZ ;  /* 0x000000ffff197224 */ /* 0x000fe400078e00ff */
[----:B------:R-:W-:Y:S02]  /*14780*/  IMAD.U32 R24, RZ, RZ, UR6 ;  /* 0x00000006ff187e24 */ /* 0x000fe4000f8e00ff */
[----:B------:R-:W-:Y:S02]  /*14790*/  IMAD.MOV.U32 R26, RZ, RZ, RZ ;  /* 0x000000ffff1a7224 */ /* 0x000fe400078e00ff */
[----:B------:R-:W-:-:S07]  /*147a0*/  IMAD.U32 R27, RZ, RZ, UR4 ;  /* 0x00000004ff1b7e24 */ /* 0x000fce000f8e00ff */
.L_x_2348:
[----:B------:R-:W-:-:S13]  /*147b0*/  ISETP.NE.AND P0, PT, R7, RZ, PT ;  /* 0x000000ff0700720c */ /* 0x000fda0003f05270 */
[----:B------:R-:W0:Y:S01]  /*147c0*/  @!P0 S2R R3, SR_CgaCtaId ;  /* 0x0000000000038919 */ /* 0x000e220000008800 */
[----:B------:R-:W-:-:S04]  /*147d0*/  @!P0 MOV R2, 0x400 ;  /* 0x0000040000028802 */ /* 0x000fc80000000f00 */
[----:B0-----:R-:W-:-:S05]  /*147e0*/  @!P0 LEA R2, R3, R2, 0x18 ;  /* 0x0000000203028211 */ /* 0x001fca00078ec0ff */
[----:B------:R1:W-:Y:S01]  /*147f0*/  @!P0 STS.128 [R2+0x28cd0], R24 ;  /* 0x028cd01802008388 */ /* 0x0003e20000000c00 */
[----:B------:R-:W-:Y:S06]  /*14800*/  BAR.ARV 0x5, 0x180 ;  /* 0x0146000000007b1d */ /* 0x000fec0000002000 */
.L_x_2341:
        /* <DEDUP_REMOVED lines=9> */
[----:B------:R-:W-:Y:S01]  /*148a0*/  LOP3.LUT R4, R0, 0x7f, RZ, 0xc0, !PT ;  /* 0x0000007f00047812 */ /* 0x000fe200078ec0ff */
[----:B------:R1:W-:Y:S01]  /*148b0*/  STL [R1+0x10], RZ ;  /* 0x000010ff01007387 */ /* 0x0003e20000100800 */
[----:B------:R-:W-:Y:S01]  /*148c0*/  BSSY B8, `(.L_x_2349) ;  /* 0x0000516000087945 */ /* 0x000fe20003800000 */
[----:B------:R-:W-:Y:S01]  /*148d0*/  LOP3.LUT R3, R2, 0x1f8, RZ, 0xc0, !PT ;  /* 0x000001f802037812 */ /* 0x000fe200078ec0ff */
[----:B------:R-:W-:Y:S01]  /*148e0*/  IMAD.MOV.U32 R22, RZ, RZ, 0x1 ;  /* 0x00000001ff167424 */ /* 0x000fe200078e00ff */
[----:B------:R-:W-:Y:S01]  /*148f0*/  SHF.R.U32.HI R37, RZ, 0x3, R4 ;  /* 0x00000003ff257819 */ /* 0x000fe20000011604 */
[----:B------:R-:W-:Y:S01]  /*14900*/  IMAD.MOV.U32 R18, RZ, RZ, RZ ;  /* 0x000000ffff127224 */ /* 0x000fe200078e00ff */
[----:B------:R-:W-:Y:S01]  /*14910*/  LOP3.LUT R3, R3, 0x38, R0, 0x78, !PT ;  /* 0x0000003803037812 */ /* 0x000fe200078e7800 */
[----:B------:R-:W-:Y:S01]  /*14920*/  IMAD.SHL.U32 R0, R0, 0x10, RZ ;  /* 0x0000001000007824 */ /* 0x000fe200078e00ff */
        /* <DEDUP_REMOVED lines=16> */
.L_x_2420:
[----:B------:R-:W-:Y:S05]  /*14a30*/  YIELD ;  /* 0x0000000000007946 */ /* 0x000fea0003800000 */
[----:B------:R-:W-:Y:S01]  /*14a40*/  ULDC.64 UR4, c[0x0][0xa28] ;  /* 0x00028a0000047ab9 */ /* 0x000fe20000000a00 */
[----:B------:R-:W-:Y:S01]  /*14a50*/  IMAD.MOV.U32 R31, RZ, RZ, RZ ;  /* 0x000000ffff1f7224 */ /* 0x000fe200078e00ff */
[----:B------:R-:W-:-:S04]  /*14a60*/  ISETP.NE.U32.AND P0, PT, RZ, UR4, PT ;  /* 0x00000004ff007c0c */ /* 0x000fc8000bf05070 */
[----:B------:R-:W-:Y:S01]  /*14a70*/  ISETP.NE.AND.EX P0, PT, RZ, UR5, PT, P0 ;  /* 0x00000005ff007c0c */ /* 0x000fe2000bf05300 */
[----:B------:R-:W-:-:S12]  /*14a80*/  ULDC.64 UR4, c[0x0][0xa18] ;  /* 0x0002860000047ab9 */ /* 0x000fd80000000a00 */
[----:B0-----:R-:W0:Y:S02]  /*14a90*/  @P0 LDC.64 R2, c[0x0][0xa28] ;  /* 0x00028a00ff020b82 */ /* 0x001e240000000a00 */
[----:B0-----:R-:W-:-:S05]  /*14aa0*/  @P0 IMAD.WIDE R2, R27, 0x4, R2 ;  /* 0x000000041b020825 */ /* 0x001fca00078e0202 */
[----:B------:R0:W5:Y:S01]  /*14ab0*/  @P0 LDG.E R31, desc[UR54][R2.64] ;  /* 0x00000036021f0981 */ /* 0x000162000c1e1900 */
[----:B------:R-:W-:Y:S01]  /*14ac0*/  ISETP.NE.U32.AND P0, PT, RZ, UR4, PT ;  /* 0x00000004ff007c0c */ /* 0x000fe2000bf05070 */
[----:B-1----:R-:W-:Y:S01]  /*14ad0*/  IMAD.MOV.U32 R0, RZ, RZ, RZ ;  /* 0x000000ffff007224 */ /* 0x002fe200078e00ff */
[----:B------:R-:W-:Y:S02]  /*14ae0*/  LOP3.LUT R16, R16, 0xfffffdff, RZ, 0xc0, !PT ;  /* 0xfffffdff10107812 */ /* 0x000fe400078ec0ff */
[----:B------:R-:W-:Y:S01]  /*14af0*/  ISETP.NE.AND.EX P1, PT, RZ, UR5, PT, P0 ;  /* 0x00000005ff007c0c */ /* 0x000fe2000bf25300 */
[----:B------:R-:W-:Y:S02]  /*14b00*/  ULDC.64 UR4, c[0x0][0xa00] ;  /* 0x0002800000047ab9 */ /* 0x000fe40000000a00 */
[----:B------:R-:W-:Y:S01]  /*14b10*/  ISETP.NE.U32.AND P0, PT, RZ, UR4, PT ;  /* 0x00000004ff007c0c */ /* 0x000fe2000bf05070 */
[----:B0-----:R-:W0:Y:S03]  /*14b20*/  LDC.64 R2, c[0x0][0xa00] ;  /* 0x00028000ff027b82 */ /* 0x001e260000000a00 */
[----:B------:R-:W-:Y:S01]  /*14b30*/  ISETP.NE.AND.EX P2, PT, RZ, UR5, PT, P0 ;  /* 0x00000005ff007c0c */ /* 0x000fe2000bf45300 */
[----:B------:R-:W-:-:S05]  /*14b40*/  ULDC.64 UR4, c[0x0][0x418] ;  /* 0x0001060000047ab9 */ /* 0x000fca0000000a00 */
[----:B------:R-:W1:Y:S07]  /*14b50*/  @P1 LDC.64 R4, c[0x0][0xa18] ;  /* 0x00028600ff041b82 */ /* 0x000e6e0000000a00 */
[----:B------:R-:W-:Y:S01]  /*14b60*/  @P2 LOP3.LUT R16, R16, 0x200, RZ, 0xfc, !PT ;  /* 0x0000020010102812 */ /* 0x000fe200078efcff */
[----:B0-----:R-:W-:-:S05]  /*14b70*/  IMAD.WIDE R2, R27, 0x4, R2 ;  /* 0x000000041b027825 */ /* 0x001fca00078e0202 */
[----:B--2---:R-:W2:Y:S01]  /*14b80*/  @P2 LDG.E R0, desc[UR54][R2.64] ;  /* 0x0000003602002981 */ /* 0x004ea2000c1e1900 */
[----:B-1----:R-:W-:-:S05]  /*14b90*/  @P1 IMAD.WIDE R4, R27, 0x4, R4 ;  /* 0x000000041b041825 */ /* 0x002fca00078e0204 */
[----:B------:R0:W5:Y:S01]  /*14ba0*/  @P1 LDG.E R36, desc[UR54][R4.64] ;  /* 0x0000003604241981 */ /* 0x000162000c1e1900 */
[----:B------:R-:W-:-:S03]  /*14bb0*/  UISETP.NE.U32.AND UP0, UPT, UR4, URZ, UPT ;  /* 0x0000003f0400728c */ /* 0x000fc6000bf05070 */
[----:B------:R-:W-:Y:S01]  /*14bc0*/  ULDC UR4, c[0x0][0x424] ;  /* 0x0001090000047ab9 */ /* 0x000fe20000000800 */
[----:B------:R-:W-:-:S03]  /*14bd0*/  UISETP.NE.AND.EX UP0, UPT, UR5, URZ, UPT, UP0 ;  /* 0x0000003f0500728c */ /* 0x000fc6000bf05300 */
[----:B------:R-:W-:Y:S01]  /*14be0*/  ULDC UR5, c[0x0][0x2f0] ;  /* 0x0000bc0000057ab9 */ /* 0x000fe20000000800 */
[----:B------:R-:W-:-:S04]  /*14bf0*/  USEL UR4, UR4, 0x1, UP0 ;  /* 0x0000000104047887 */ /* 0x000fc80008000000 */
[----:B------:R-:W-:-:S06]  /*14c00*/  UIMAD UR4, UR4, UR5, URZ ;  /* 0x00000005040472a4 */ /* 0x000fcc000f8e023f */
[----:B------:R-:W-:Y:S01]  /*14c10*/  IMAD.U32 R28, RZ, RZ, UR4 ;  /* 0x00000004ff1c7e24 */ /* 0x000fe2000f8e00ff */
[----:B--2---:R0:W-:Y:S01]  /*14c20*/  STL [R1], R0 ;  /* 0x0000000001007387 */ /* 0x0041e20000100800 */
[----:B---3--:R-:W-:Y:S05]  /*14c30*/  @P1 BRA `(.L_x_2350) ;  /* 0x0000000000181947 */ /* 0x008fea0003800000 */
[----:B------:R-:W-:Y:S02]  /*14c40*/  ULDC UR4, c[0x0][0x288] ;  /* 0x0000a20000047ab9 */ /* 0x000fe40000000800 */
[----:B-----5:R-:W-:Y:S01]  /*14c50*/  IMAD.U32 R36, RZ, RZ, UR4 ;  /* 0x00000004ff247e24 */ /* 0x020fe2000f8e00ff */
[----:B------:R-:W-:Y:S06]  /*14c60*/  @!P2 BRA `(.L_x_2350) ;  /* 0x00000000000ca947 */ /* 0x000fec0003800000 */
[----:B0-----:R-:W2:Y:S04]  /*14c70*/  LDG.E R5, desc[UR54][R2.64] ;  /* 0x0000003602057981 */ /* 0x001ea8000c1e1900 */
[----:B------:R-:W2:Y:S02]  /*14c80*/  LDG.E R36, desc[UR54][R2.64+0x4] ;  /* 0x0000043602247981 */ /* 0x000ea4000c1e1900 */
[----:B--2---:R-:W-:-:S07]  /*14c90*/  IMAD.IADD R36, R36, 0x1, -R5 ;  /* 0x0000000124247824 */ /* 0x004fce00078e0a05 */
.L_x_2350:
[----:B------:R-:W-:Y:S02]  /*14ca0*/  ULDC.64 UR4, c[0x0][0xa20] ;  /* 0x0002880000047ab9 */ /* 0x000fe40000000a00 */
[----:B------:R-:W-:-:S04]  /*14cb0*/  ISETP.NE.U32.AND P0, PT, RZ, UR4, PT ;  /* 0x00000004ff007c0c */ /* 0x000fc8000bf05070 */
[----:B------:R-:W-:-:S13]  /*14cc0*/  ISETP.NE.AND.EX P0, PT, RZ, UR5, PT, P0 ;  /* 0x00000005ff007c0c */ /* 0x000fda000bf05300 */
[----:B------:R-:W-:Y:S05]  /*14cd0*/  @!P0 BRA `(.L_x_2351) ;  /* 0x0000000000108947 */ /* 0x000fea0003800000 */
[----:B------:R-:W1:Y:S02]  /*14ce0*/  LDC.64 R2, c[0x0][0xa20] ;  /* 0x00028800ff027b82 */ /* 0x000e640000000a00 */
[----:B-1----:R-:W-:-:S05]  /*14cf0*/  IMAD.WIDE R2, R27, 0x4, R2 ;  /* 0x000000041b027825 */ /* 0x002fca00078e0202 */
[----:B------:R1:W5:Y:S01]  /*14d00*/  LDG.E R28, desc[UR54][R2.64] ;  /* 0x00000036021c7981 */ /* 0x000362000c1e1900 */
[----:B------:R-:W-:Y:S05]  /*14d10*/  BRA `(.L_x_2352) ;  /* 0x0000000000247947 */ /* 0x000fea0003800000 */
.L_x_2351:
[----:B------:R-:W-:Y:S02]  /*14d20*/  ULDC.64 UR4, c[0x0][0xa08] ;  /* 0x0002820000047ab9 */ /* 0x000fe40000000a00 */
[----:B------:R-:W-:-:S04]  /*14d30*/  ISETP.NE.U32.AND P0, PT, RZ, UR4, PT ;  /* 0x00000004ff007c0c */ /* 0x000fc8000bf05070 */
[----:B------:R-:W-:-:S13]  /*14d40*/  ISETP.NE.AND.EX P0, PT, RZ, UR5, PT, P0 ;  /* 0x00000005ff007c0c */ /* 0x000fda000bf05300 */
[----:B------:R-:W-:Y:S05]  /*14d50*/  @!P0 BRA `(.L_x_2352) ;  /* 0x0000000000148947 */ /* 0x000fea0003800000 */
[----:B------:R-:W1:Y:S02]  /*14d60*/  LDC.64 R2, c[0x0][0xa08] ;  /* 0x00028200ff027b82 */ /* 0x000e640000000a00 */
[----:B-1----:R-:W-:-:S05]  /*14d70*/  IMAD.WIDE R2, R27, 0x4, R2 ;  /* 0x000000041b027825 */ /* 0x002fca00078e0202 */
[----:B------:R-:W2:Y:S04]  /*14d80*/  LDG.E R28, desc[UR54][R2.64] ;  /* 0x00000036021c7981 */ /* 0x000ea8000c1e1900 */
[----:B0-----:R-:W2:Y:S02]  /*14d90*/  LDG.E R5, desc[UR54][R2.64+0x4] ;  /* 0x0000043602057981 */ /* 0x001ea4000c1e1900 */
[----:B--2---:R-:W-:-:S07]  /*14da0*/  IMAD.IADD R28, R5, 0x1, -R28 ;  /* 0x00000001051c7824 */ /* 0x004fce00078e0a1c */
.L_x_2352:
[----:B0-----:R-:W0:Y:S01]  /*14db0*/  LDC R0, c[0x0][0x448] ;  /* 0x00011200ff007b82 */ /* 0x001e220000000800 */
[----:B------:R-:W-:Y:S01]  /*14dc0*/  IMAD.SHL.U32 R34, R25, 0x40, RZ ;  /* 0x0000004019227824 */ /* 0x000fe200078e00ff */
[----:B------:R-:W-:Y:S01]  /*14dd0*/  LOP3.LUT R16, R16, 0xfffffeff, RZ, 0xc0, !PT ;  /* 0xfffffeff10107812 */ /* 0x000fe200078ec0ff */
[----:B-----5:R-:W-:-:S05]  /*14de0*/  IMAD.IADD R28, R28, 0x1, -R31 ;  /* 0x000000011c1c7824 */ /* 0x020fca00078e0a1f */
[----:B-1----:R-:W1:Y:S01]  /*14df0*/  LDC.64 R2, c[0x0][0x9e0] ;  /* 0x00027800ff027b82 */ /* 0x002e620000000a00 */
[----:B0-----:R-:W-:Y:S01]  /*14e00*/  ISETP.NE.AND P2, PT, R0, 0x1, PT ;  /* 0x000000010000780c */ /* 0x001fe20003f45270 */
[----:B------:R-:W-:Y:S01]  /*14e10*/  VIADD R0, R34, 0x3f ;  /* 0x0000003f22007836 */ /* 0x000fe20000000000 */
[----:B-1----:R-:W-:-:S11]  /*14e20*/  ISETP.GE.AND P1, PT, R3, 0x1, PT ;  /* 0x000000010300780c */ /* 0x002fd60003f26270 */
[----:B------:R-:W0:Y:S01]  /*14e30*/  @P2 LDC R5, c[0x0][0x44c] ;  /* 0x00011300ff052b82 */ /* 0x000e220000000800 */
[----:B------:R-:W-:-:S07]  /*14e40*/  @P2 LOP3.LUT R16, R16, 0x100, RZ, 0xfc, !PT ;  /* 0x0000010010102812 */ /* 0x000fce00078efcff */
[----:B------:R-:W1:Y:S01]  /*14e50*/  @P2 LDC R7, c[0x0][0x450] ;  /* 0x00011400ff072b82 */ /* 0x000e620000000800 */
[----:B0-----:R-:W-:Y:S01]  /*14e60*/  @P2 IMAD.HI.U32 R4, R0, R5, RZ ;  /* 0x0000000500042227 */ /* 0x001fe200078e00ff */
[----:B------:R-:W-:-:S04]  /*14e70*/  IADD3 R5, R28, 0x1, -R36 ;  /* 0x000000011c057810 */ /* 0x000fc80007ffe824 */
[----:B-1----:R-:W-:-:S05]  /*14e80*/  @P2 SHF.R.U32.HI R0, RZ, R7, R4 ;  /* 0x00000007ff002219 */ /* 0x002fca0000011604 */
[----:B------:R-:W-:-:S04]  /*14e90*/  IMAD.IADD R7, R5, 0x1, R0 ;  /* 0x0000000105077824 */ /* 0x000fc800078e0200 */
[----:B------:R-:W-:Y:S01]  /*14ea0*/  IMAD.IADD R2, R7, 0x1, R2 ;  /* 0x0000000107027824 */ /* 0x000fe200078e0202 */
[----:B------:R-:W-:Y:S06]  /*14eb0*/  @!P1 BRA `(.L_x_2353) ;  /* 0x0000000000489947 */ /* 0x000fec0003800000 */
[C---:B------:R-:W-:Y:S01]  /*14ec0*/  ISETP.GT.AND P0, PT, R7.reuse, RZ, PT ;  /* 0x000000ff0700720c */ /* 0x040fe20003f04270 */
[----:B------:R-:W-:Y:S01]  /*14ed0*/  BSSY B0, `(.L_x_2354) ;  /* 0x000000e000007945 */ /* 0x000fe20003800000 */
[----:B------:R-:W-:-:S11]  /*14ee0*/  VIADD R0, R7, 0xffffffff ;  /* 0xffffffff07007836 */ /* 0x000fd60000000000 */
        /* <DEDUP_REMOVED lines=8> */
.L_x_2355:
[----:B------:R-:W-:-:S13]  /*14f70*/  ISETP.NE.AND P0, PT, R3, 0x1, PT ;  /* 0x000000010300780c */ /* 0x000fda0003f05270 */
[----:B------:R-:W0:Y:S02]  /*14f80*/  @P0 LDC.64 R4, c[0x0][0x9e8] ;  /* 0x00027a00ff040b82 */ /* 0x000e240000000a00 */
[----:B0-----:R-:W-:-:S05]  /*14f90*/  @P0 IMAD.HI.U32 R4, R0, R4, RZ ;  /* 0x0000000400040227 */ /* 0x001fca00078e00ff */
[----:B------:R-:W-:-:S07]  /*14fa0*/  @P0 SHF.R.U32.HI R0, RZ, R5, R4 ;  /* 0x00000005ff000219 */ /* 0x000fce0000011604 */
.L_x_2356:
[----:B------:R-:W-:Y:S05]  /*14fb0*/  BSYNC B0 ;  /* 0x0000000000007941 */ /* 0x000fea0003800000 */
.L_x_2354:
[----:B------:R-:W-:-:S05]  /*14fc0*/  IMAD R5, R0, R3, R3 ;  /* 0x0000000300057224 */ /* 0x000fca00078e0203 */
[----:B------:R-:W-:-:S07]  /*14fd0*/  VIMNMX R2, R2, R5, PT ;  /* 0x0000000502027248 */ /* 0x000fce0003fe0100 */
.L_x_2353:
[----:B------:R-:W0:Y:S01]  /*14fe0*/  @P2 LDC R5, c[0x0][0x44c] ;  /* 0x00011300ff052b82 */ /* 0x000e220000000800 */
[----:B------:R-:W-:Y:S01]  /*14ff0*/  VIADD R2, R2, 0x3f ;  /* 0x0000003f02027836 */ /* 0x000fe20000000000 */
[----:B------:R-:W-:-:S06]  /*15000*/  ULDC UR4, c[0x0][0x9dc] ;  /* 0x0002770000047ab9 */ /* 0x000fcc0000000800 */
[----:B------:R-:W1:Y:S01]  /*15010*/  @P2 LDC R7, c[0x0][0x450] ;  /* 0x00011400ff072b82 */ /* 0x000e620000000800 */
[----:B0-----:R-:W-:-:S04]  /*15020*/  @P2 IMAD.HI.U32 R0, R34, R5, RZ ;  /* 0x0000000522002227 */ /* 0x001fc800078e00ff */
[----:B------:R-:W-:Y:S01]  /*15030*/  IMAD.MOV.U32 R5, RZ, RZ, R34 ;  /* 0x000000ffff057224 */ /* 0x000fe200078e0022 */
[----:B-1----:R-:W-:Y:S01]  /*15040*/  @P2 SHF.R.U32.HI R5, RZ, R7, R0 ;  /* 0x00000007ff052219 */ /* 0x002fe20000011600 */
[----:B------:R-:W-:Y:S01]  /*15050*/  VIADD R0, R28, 0x3f ;  /* 0x0000003f1c007836 */ /* 0x000fe20000000000 */
[----:B------:R-:W-:Y:S02]  /*15060*/  SHF.R.S32.HI R7, RZ, 0x1f, R2 ;  /* 0x0000001fff077819 */ /* 0x000fe40000011402 */
[----:B------:R-:W-:Y:S02]  /*15070*/  IADD3 R6, R5, R28, -R36 ;  /* 0x0000001c05067210 */ /* 0x000fe40007ffe824 */
[----:B------:R-:W-:Y:S02]  /*15080*/  LEA.HI R2, R7, R2, RZ, 0x6 ;  /* 0x0000000207027211 */ /* 0x000fe400078f30ff */
[----:B------:R-:W-:Y:S02]  /*15090*/  SHF.R.S32.HI R7, RZ, 0x1f, R0 ;  /* 0x0000001fff077819 */ /* 0x000fe40000011400 */
[----:B------:R-:W-:Y:S01]  /*150a0*/  SHF.R.S32.HI R9, RZ, 0x6, R2 ;  /* 0x00000006ff097819 */ /* 0x000fe20000011402 */
[----:B------:R-:W-:Y:S01]  /*150b0*/  VIADD R2, R6, -UR4 ;  /* 0x8000000406027c36 */ /* 0x000fe20008000000 */
[----:B------:R-:W-:-:S04]  /*150c0*/  LEA.HI R7, R7, R0, RZ, 0x6 ;  /* 0x0000000007077211 */ /* 0x000fc800078f30ff */
[----:B------:R-:W-:-:S04]  /*150d0*/  SHF.R.S32.HI R0, RZ, 0x6, R7 ;  /* 0x00000006ff007819 */ /* 0x000fc80000011407 */
[----:B------:R-:W-:Y:S01]  /*150e0*/  VIMNMX R0, R0, R9, PT ;  /* 0x0000000900007248 */ /* 0x000fe20003fe0100 */
[----:B------:R-:W-:Y:S06]  /*150f0*/  @!P1 BRA `(.L_x_2357) ;  /* 0x0000000000449947 */ /* 0x000fec0003800000 */
[----:B------:R-:W-:Y:S01]  /*15100*/  ISETP.GT.AND P0, PT, R6, -0x1, PT ;  /* 0xffffffff0600780c */ /* 0x000fe20003f04270 */
[----:B------:R-:W-:-:S12]  /*15110*/  BSSY B0, `(.L_x_2358) ;  /* 0x000000d000007945 */ /* 0x000fd80003800000 */
        /* <DEDUP_REMOVED lines=8> */
.L_x_2359:
[----:B------:R-:W-:-:S13]  /*151a0*/  ISETP.NE.AND P0, PT, R3, 0x1, PT ;  /* 0x000000010300780c */ /* 0x000fda0003f05270 */
[----:B------:R-:W0:Y:S02]  /*151b0*/  @P0 LDC.64 R4, c[0x0][0x9e8] ;  /* 0x00027a00ff040b82 */ /* 0x000e240000000a00 */
[----:B0-----:R-:W-:-:S05]  /*151c0*/  @P0 IMAD.HI.U32 R4, R6, R4, RZ ;  /* 0x0000000406040227 */ /* 0x001fca00078e00ff */
[----:B------:R-:W-:-:S07]  /*151d0*/  @P0 SHF.R.U32.HI R6, RZ, R5, R4 ;  /* 0x00000005ff060219 */ /* 0x000fce0000011604 */
.L_x_2360:
[----:B------:R-:W-:Y:S05]  /*151e0*/  BSYNC B0 ;  /* 0x0000000000007941 */ /* 0x000fea0003800000 */
.L_x_2358:
[----:B------:R-:W-:-:S05]  /*151f0*/  IMAD R3, R6, R3, RZ ;  /* 0x0000000306037224 */ /* 0x000fca00078e02ff */
[----:B------:R-:W-:-:S07]  /*15200*/  VIMNMX R2, R2, R3, !PT ;  /* 0x0000000302027248 */ /* 0x000fce0007fe0100 */
.L_x_2357:
[----:B------:R-:W-:Y:S01]  /*15210*/  SHF.R.S32.HI R3, RZ, 0x1f, R2 ;  /* 0x0000001fff037819 */ /* 0x000fe20000011402 */
[----:B------:R-:W-:Y:S03]  /*15220*/  BSSY B0, `(.L_x_2361) ;  /* 0x000002a000007945 */ /* 0x000fe60003800000 */
[----:B------:R-:W-:Y:S02]  /*15230*/  LEA.HI R3, R3, R2, RZ, 0x6 ;  /* 0x0000000203037211 */ /* 0x000fe400078f30ff */
[----:B------:R-:W-:Y:S02]  /*15240*/  LOP3.LUT R2, R26, 0xff000000, RZ, 0xc0, !PT ;  /* 0xff0000001a027812 */ /* 0x000fe400078ec0ff */
[----:B------:R-:W-:-:S04]  /*15250*/  SHF.R.S32.HI R3, RZ, 0x6, R3 ;  /* 0x00000006ff037819 */ /* 0x000fc80000011403 */
[----:B------:R-:W-:Y:S02]  /*15260*/  VIMNMX R30, RZ, R3, !PT ;  /* 0x00000003ff1e7248 */ /* 0x000fe40007fe0100 */
[----:B------:R-:W-:Y:S02]  /*15270*/  SHF.R.U32.HI R3, RZ, 0x8, R2 ;  /* 0x00000008ff037819 */ /* 0x000fe40000011602 */
[----:B------:R-:W-:Y:S02]  /*15280*/  ISETP.GT.AND P0, PT, R0, R30, PT ;  /* 0x0000001e0000720c */ /* 0x000fe40003f04270 */
[----:B------:R-:W-:-:S04]  /*15290*/  LOP3.LUT R2, R26, 0xff0000, RZ, 0xc0, !PT ;  /* 0x00ff00001a027812 */ /* 0x000fc800078ec0ff */
[----:B------:R-:W-:Y:S01]  /*152a0*/  LEA.HI R2, R2, R3, RZ, 0x10 ;  /* 0x0000000302027211 */ /* 0x000fe200078f80ff */
[----:B------:R-:W-:-:S03]  /*152b0*/  IMAD.MOV.U32 R3, RZ, RZ, RZ ;  /* 0x000000ffff037224 */ /* 0x000fc600078e00ff */
[----:B------:R-:W-:-:S03]  /*152c0*/  LOP3.LUT R4, R2, 0xff, RZ, 0xc0, !PT ;  /* 0x000000ff02047812 */ /* 0x000fc600078ec0ff */
[----:B------:R-:W-:Y:S05]  /*152d0*/  @!P0 BRA `(.L_x_2362) ;  /* 0x0000000000788947 */ /* 0x000fea0003800000 */
[----:B------:R-:W-:-:S04]  /*152e0*/  SHF.R.U32.HI R5, RZ, 0x10, R2 ;  /* 0x00000010ff057819 */ /* 0x000fc80000011602 */
[----:B------:R-:W-:-:S13]  /*152f0*/  ISETP.NE.AND P0, PT, R5, RZ, PT ;  /* 0x000000ff0500720c */ /* 0x000fda0003f05270 */
[----:B------:R-:W0:Y:S02]  /*15300*/  @!P0 LDC R5, c[0x0][0x9f0] ;  /* 0x00027c00ff058b82 */ /* 0x000e240000000800 */
[----:B0-----:R-:W-:Y:S02]  /*15310*/  IABS R7, R5 ;  /* 0x0000000500077213 */ /* 0x001fe40000000000 */
[----:B------:R-:W-:Y:S02]  /*15320*/  IADD3 R9, R5, -0x1, R0 ;  /* 0xffffffff05097810 */ /* 0x000fe40007ffe000 */
[----:B------:R-:W0:Y:S03]  /*15330*/  I2F.RP R10, R7 ;  /* 0x00000007000a7306 */ /* 0x000e260000209400 */
[----:B------:R-:W-:-:S05]  /*15340*/  IMAD.IADD R6, R9, 0x1, -R30 ;  /* 0x0000000109067824 */ /* 0x000fca00078e0a1e */
[----:B------:R-:W-:-:S04]  /*15350*/  LOP3.LUT R2, R6, R5, RZ, 0x3c, !PT ;  /* 0x0000000506027212 */ /* 0x000fc800078e3cff */
[----:B------:R-:W-:Y:S01]  /*15360*/  ISETP.GE.AND P2, PT, R2, RZ, PT ;  /* 0x000000ff0200720c */ /* 0x000fe20003f46270 */
[----:B0-----:R-:W0:Y:S02]  /*15370*/  MUFU.RCP R10, R10 ;  /* 0x0000000a000a7308 */ /* 0x001e240000001000 */
[----:B0-----:R-:W-:-:S06]  /*15380*/  VIADD R11, R10, 0xffffffe ;  /* 0x0ffffffe0a0b7836 */ /* 0x001fcc0000000000 */
[----:B------:R-:W0:Y:S02]  /*15390*/  F2I.FTZ.U32.TRUNC.NTZ R3, R11 ;  /* 0x0000000b00037305 */ /* 0x000e24000021f000 */
[----:B0-----:R-:W-:-:S04]  /*153a0*/  IMAD.MOV R2, RZ, RZ, -R3 ;  /* 0x000000ffff027224 */ /* 0x001fc800078e0a03 */
        /* <DEDUP_REMOVED lines=17> */
.L_x_2362:
[----:B------:R-:W-:Y:S05]  /*154c0*/  BSYNC B0 ;  /* 0x0000000000007941 */ /* 0x000fea0003800000 */
.L_x_2361:
[-C--:B------:R-:W-:Y:S01]  /*154d0*/  IMAD R30, R4, R3.reuse, R30 ;  /* 0x00000003041e7224 */ /* 0x080fe200078e021e */
[----:B------:R-:W-:Y:S04]  /*154e0*/  BSSY B7, `(.L_x_2363) ;  /* 0x0000350000077945 */ /* 0x000fe80003800000 */
        /* <DEDUP_REMOVED lines=21> */
.L_x_2364:
        /* <DEDUP_REMOVED lines=20> */
.L_x_2367:
[----:B------:R-:W-:Y:S05]  /*15780*/  BSYNC B6 ;  /* 0x0000000000067941 */ /* 0x000fea0003800000 */
.L_x_2366:
        /* <DEDUP_REMOVED lines=20> */
.L_x_2370:
        /* <DEDUP_REMOVED lines=15> */
.L_x_2369:
[----:B------:R-:W-:Y:S05]  /*159c0*/  BSYNC B6 ;  /* 0x0000000000067941 */ /* 0x000fea0003800000 */
.L_x_2368:
[----:B------:R-:W0:Y:S01]  /*159d0*/  S2R R19, SR_TID.X ;  /* 0x0000000000137919 */ /* 0x000e220000002100 */
[----:B------:R-:W-:Y:S01]  /*159e0*/  ULDC.64 UR4, c[0x0][0x9f8] ;  /* 0x00027e0000047ab9 */ /* 0x000fe20000000a00 */
[----:B------:R-:W-:Y:S01]  /*159f0*/  IMAD.MOV.U32 R23, RZ, RZ, R27 ;  /* 0x000000ffff177224 */ /* 0x000fe200078e001b */
[----:B------:R-:W-:Y:S01]  /*15a00*/  ISETP.NE.U32.AND P0, PT, RZ, UR4, PT ;  /* 0x00000004ff007c0c */ /* 0x000fe2000bf05070 */
[----:B------:R-:W1:Y:S01]  /*15a10*/  S2R R20, SR_TID.X ;  /* 0x0000000000147919 */ /* 0x000e620000002100 */
[----:B------:R-:W-:Y:S01]  /*15a20*/  ULDC UR4, c[0x0][0x320] ;  /* 0x0000c80000047ab9 */ /* 0x000fe20000000800 */
[----:B------:R-:W2:Y:S01]  /*15a30*/  LDC R10, c[0x0][0x430] ;  /* 0x00010c00ff0a7b82 */ /* 0x000ea20000000800 */
[----:B------:R-:W-:-:S13]  /*15a40*/  ISETP.NE.AND.EX P0, PT, RZ, UR5, PT, P0 ;  /* 0x00000005ff007c0c */ /* 0x000fda000bf05300 */
[----:B------:R-:W3:Y:S01]  /*15a50*/  @P0 LDC.64 R2, c[0x0][0x9f8] ;  /* 0x00027e00ff020b82 */ /* 0x000ee20000000a00 */
[----:B0-----:R-:W-:-:S05]  /*15a60*/  IMAD.SHL.U32 R19, R19, 0x8, RZ ;  /* 0x0000000813137824 */ /* 0x001fca00078e00ff */
[----:B------:R-:W-:-:S04]  /*15a70*/  LOP3.LUT R19, R19, 0x38, RZ, 0xc0, !PT ;  /* 0x0000003813137812 */ /* 0x000fc800078ec0ff */
[C---:B------:R-:W-:Y:S02]  /*15a80*/  LOP3.LUT R21, R19.reuse, 0x40, RZ, 0xfc, !PT ;  /* 0x0000004013157812 */ /* 0x040fe400078efcff */
[----:B------:R-:W-:Y:S01]  /*15a90*/  LOP3.LUT R29, R19, 0x180, RZ, 0xfc, !PT ;  /* 0x00000180131d7812 */ /* 0x000fe200078efcff */
[----:B---3--:R-:W-:Y:S01]  /*15aa0*/  @P0 IMAD.WIDE R2, R27, 0x4, R2 ;  /* 0x000000041b020825 */ /* 0x008fe200078e0202 */
[----:B------:R-:W-:Y:S02]  /*15ab0*/  ISETP.GE.AND P3, PT, R21, UR4, PT ;  /* 0x0000000415007c0c */ /* 0x000fe4000bf66270 */
[----:B------:R-:W0:Y:S01]  /*15ac0*/  S2R R21, SR_TID.X ;  /* 0x0000000000157919 */ /* 0x000e220000002100 */
[----:B------:R-:W-:Y:S01]  /*15ad0*/  LOP3.LUT R19, R19, 0x1c0, RZ, 0xfc, !PT ;  /* 0x000001c013137812 */ /* 0x000fe200078efcff */
[----:B------:R3:W5:Y:S03]  /*15ae0*/  @P0 LDG.E R23, desc[UR54][R2.64] ;  /* 0x0000003602170981 */ /* 0x000766000c1e1900 */
[----:B------:R-:W-:Y:S01]  /*15af0*/  ISETP.GE.AND P0, PT, R19, UR4, PT ;  /* 0x0000000413007c0c */ /* 0x000fe2000bf06270 */
[----:B-1----:R-:W-:Y:S01]  /*15b00*/  IMAD.SHL.U32 R20, R20, 0x8, RZ ;  /* 0x0000000814147824 */ /* 0x002fe200078e00ff */
[----:B------:R-:W-:Y:S01]  /*15b10*/  LOP3.LUT R16, R16, 0xffffffbf, RZ, 0xc0, !PT ;  /* 0xffffffbf10107812 */ /* 0x000fe200078ec0ff */
[----:B------:R-:W1:Y:S01]  /*15b20*/  S2R R19, SR_TID.X ;  /* 0x0000000000137919 */ /* 0x000e620000002100 */
[----:B------:R-:W-:Y:S01]  /*15b30*/  UMOV UR5, 0xffffffff ;  /* 0xffffffff00057882 */ /* 0x000fe20000000000 */
[----:B------:R-:W-:-:S02]  /*15b40*/  ISETP.GE.AND P1, PT, R29, UR4, PT ;  /* 0x000000041d007c0c */ /* 0x000fc4000bf26270 */
[----:B------:R-:W-:Y:S02]  /*15b50*/  LOP3.LUT R20, R20, 0x38, RZ, 0xc0, !PT ;  /* 0x0000003814147812 */ /* 0x000fe400078ec0ff */
[----:B------:R-:W-:Y:S02]  /*15b60*/  @P3 LOP3.LUT R16, R16, 0x40, RZ, 0xfc, !PT ;  /* 0x0000004010103812 */ /* 0x000fe400078efcff */
[----:B------:R-:W-:Y:S02]  /*15b70*/  ISETP.GE.AND P2, PT, R20, UR4, PT ;  /* 0x0000000414007c0c */ /* 0x000fe4000bf46270 */
[----:B------:R-:W-:Y:S02]  /*15b80*/  LOP3.LUT R16, R16, 0xffffff7f, RZ, 0xc0, !PT ;  /* 0xffffff7f10107812 */ /* 0x000fe400078ec0ff */
[----:B------:R-:W-:Y:S02]  /*15b90*/  SEL R6, RZ, 0x40, P1 ;  /* 0x00000040ff067807 */ /* 0x000fe40000800000 */
[----:B------:R-:W-:-:S07]  /*15ba0*/  LEA R0, R25, 0xffffffc0, 0x6 ;  /* 0xffffffc019007811 */ /* 0x000fce00078e30ff */
[----:B------:R-:W-:Y:S01]  /*15bb0*/  @P2 LOP3.LUT R16, R16, 0x80, RZ, 0xfc, !PT ;  /* 0x0000008010102812 */ /* 0x000fe200078efcff */
[----:B0-----:R-:W-:-:S03]  /*15bc0*/  IMAD.SHL.U32 R21, R21, 0x8, RZ ;  /* 0x0000000815157824 */ /* 0x001fc600078e00ff */
[----:B------:R-:W-:Y:S02]  /*15bd0*/  LOP3.LUT R16, R16, 0xffffffdf, RZ, 0xc0, !PT ;  /* 0xffffffdf10107812 */ /* 0x000fe400078ec0ff */
[----:B------:R-:W-:Y:S01]  /*15be0*/  LOP3.LUT R21, R21, 0x38, RZ, 0xc0, !PT ;  /* 0x0000003815157812 */ /* 0x000fe200078ec0ff */
[----:B-1----:R-:W-:-:S03]  /*15bf0*/  IMAD.SHL.U32 R19, R19, 0x8, RZ ;  /* 0x0000000813137824 */ /* 0x002fc600078e00ff */
[----:B------:R-:W-:Y:S02]  /*15c00*/  LOP3.LUT R21, R21, 0x80, RZ, 0xfc, !PT ;  /* 0x0000008015157812 */ /* 0x000fe400078efcff */
[----:B------:R-:W-:Y:S02]  /*15c10*/  LOP3.LUT R19, R19, 0x38, RZ, 0xc0, !PT ;  /* 0x0000003813137812 */ /* 0x000fe400078ec0ff */
[----:B------:R-:W-:Y:S02]  /*15c20*/  ISETP.GE.AND P5, PT, R21, UR4, PT ;  /* 0x0000000415007c0c */ /* 0x000fe4000bfa6270 */
[----:B------:R-:W-:Y:S02]  /*15c30*/  LOP3.LUT R21, R19, 0xc0, RZ, 0xfc, !PT ;  /* 0x000000c013157812 */ /* 0x000fe400078efcff */
[----:B------:R-:W-:Y:S02]  /*15c40*/  SEL R19, RZ, 0x80, P0 ;  /* 0x00000080ff137807 */ /* 0x000fe40000000000 */
[----:B------:R-:W-:-:S02]  /*15c50*/  ISETP.GE.AND P4, PT, R21, UR4, PT ;  /* 0x0000000415007c0c */ /* 0x000fc4000bf86270 */
[C---:B------:R-:W-:Y:S02]  /*15c60*/  LOP3.LUT R21, R20.reuse, 0x100, RZ, 0xfc, !PT ;  /* 0x0000010014157812 */ /* 0x040fe400078efcff */
[----:B------:R-:W-:Y:S02]  /*15c70*/  LOP3.LUT R20, R20, 0x140, RZ, 0xfc, !PT ;  /* 0x0000014014147812 */ /* 0x000fe400078efcff */
[----:B------:R-:W-:Y:S02]  /*15c80*/  ISETP.GE.AND P3, PT, R21, UR4, PT ;  /* 0x0000000415007c0c */ /* 0x000fe4000bf66270 */
[----:B------:R-:W-:Y:S02]  /*15c90*/  @P5 LOP3.LUT R16, R16, 0x20, RZ, 0xfc, !PT ;  /* 0x0000002010105812 */ /* 0x000fe400078efcff */
[----:B------:R-:W-:Y:S02]  /*15ca0*/  ISETP.GE.AND P2, PT, R20, UR4, PT ;  /* 0x0000000414007c0c */ /* 0x000fe4000bf46270 */
[----:B------:R-:W-:-:S04]  /*15cb0*/  LOP3.LUT R16, R16, 0xffffffef, RZ, 0xc0, !PT ;  /* 0xffffffef10107812 */ /* 0x000fc800078ec0ff */
[----:B------:R-:W-:-:S04]  /*15cc0*/  @P4 LOP3.LUT R16, R16, 0x10, RZ, 0xfc, !PT ;  /* 0x0000001010104812 */ /* 0x000fc800078efcff */
[----:B------:R-:W-:-:S04]  /*15cd0*/  LOP3.LUT R16, R16, 0xfffffffb, RZ, 0xc0, !PT ;  /* 0xfffffffb10107812 */ /* 0x000fc800078ec0ff */
[----:B------:R-:W-:-:S04]  /*15ce0*/  @P2 LOP3.LUT R16, R16, 0x4, RZ, 0xfc, !PT ;  /* 0x0000000410102812 */ /* 0x000fc800078efcff */
[----:B------:R-:W-:-:S04]  /*15cf0*/  LOP3.LUT R16, R16, 0xfffffff7, RZ, 0xc0, !PT ;  /* 0xfffffff710107812 */ /* 0x000fc800078ec0ff */
[----:B------:R-:W-:Y:S01]  /*15d00*/  @P3 LOP3.LUT R16, R16, 0x8, RZ, 0xfc, !PT ;  /* 0x0000000810103812 */ /* 0x000fe200078efcff */
[----:B--23--:R-:W-:Y:S06]  /*15d10*/  BRA.DIV UR5, `(.L_x_2371) ;  /* 0x00000046052c7947 */ /* 0x00cfec000b800000 */
.L_x_2438:
        /* <DEDUP_REMOVED lines=28> */
[C---:B------:R-:W-:Y:S02]  /*15ee0*/  LOP3.LUT P1, RZ, R16.reuse, 0x40, RZ, 0xc0, !PT ;  /* 0x0000004010ff7812 */ /* 0x040fe4000782c0ff */
        /* <DEDUP_REMOVED lines=19> */
[----:B------:R0:W-:Y:S01]  /*16020*/  STL [R1+0x14], R6 ;  /* 0x0000140601007387 */ /* 0x0001e20000100800 */
[----:B------:R-:W-:-:S09]  /*16030*/  IMAD R35, R10, R2, R35 ;  /* 0x000000020a237224 */ /* 0x000fd200078e0223 */
[----:B------:R-:W-:-:S04]  /*16040*/  @P0 LOP3.LUT R16, R16, 0x400, RZ, 0xfc, !PT ;  /* 0x0000040010100812 */ /* 0x000fc800078efcff */
[----:B------:R-:W-:-:S04]  /*16050*/  LOP3.LUT R16, R16, 0xfffffffe, RZ, 0xc0, !PT ;  /* 0xfffffffe10107812 */ /* 0x000fc800078ec0ff */
[----:B------:R-:W-:Y:S01]  /*16060*/  @P1 LOP3.LUT R16, R16, 0x1, RZ, 0xfc, !PT ;  /* 0x0000000110101812 */ /* 0x000fe200078efcff */
[----:B0-----:R-:W-:Y:S06]  /*16070*/  @!P0 BRA `(.L_x_2372) ;  /* 0x0000000000048947 */ /* 0x001fec0003800000 */
[----:B------:R-:W-:Y:S01]  /*16080*/  BPT.TRAP 0x1 ;  /* 0x000000040000795c */ /* 0x000fe20000300000 */
.L_x_2372:
[----:B------:R-:W-:Y:S01]  /*16090*/  IADD3 R28, -R37, R28, -R0 ;  /* 0x0000001c251c7210 */ /* 0x000fe20007ffe900 */
[----:B------:R-:W-:Y:S01]  /*160a0*/  IMAD R25, R18, 0x8, R17 ;  /* 0x0000000812197824 */ /* 0x000fe200078e0211 */
[----:B------:R-:W-:Y:S01]  /*160b0*/  SHF.L.U32 R0, R22, 0x1f, RZ ;  /* 0x0000001f16007819 */ /* 0x000fe200000006ff */
[----:B------:R-:W-:Y:S03]  /*160c0*/  BSSY B0, `(.L_x_2373) ;  /* 0x0000003000007945 */ /* 0x000fe60003800000 */
[----:B------:R-:W0:Y:S02]  /*160d0*/  SYNCS.PHASECHK.TRANS64.TRYWAIT P0, [R25+URZ+0x28c40], R0 ;  /* 0x028c4000190075a7 */ /* 0x000e24000800017f */
[----:B0-----:R-:W-:Y:S05]  /*160e0*/  @!P0 BRA `(.L_x_2374) ;  /* 0x00000040006c8947 */ /* 0x001fea0003800000 */
.L_x_2439:
[----:B------:R-:W-:Y:S05]  /*160f0*/  BSYNC B0 ;  /* 0x0000000000007941 */ /* 0x000fea0003800000 */
.L_x_2373:
        /* <DEDUP_REMOVED lines=63> */
.L_x_2449:
        /* <DEDUP_REMOVED lines=10> */
.L_x_2376:
        /* <DEDUP_REMOVED lines=11> */
.L_x_2377:
[----:B------:R-:W-:Y:S01]  /*16640*/  VIADD R0, R17, 0x20400 ;  /* 0x0002040011007836 */ /* 0x000fe20000000000 */
[----:B------:R1:W-:Y:S06]  /*16650*/  SYNCS.ARRIVE.TRANS64.A1T0 RZ, [R25+URZ+0x28c30], RZ ;  /* 0x028c30ff19ff79a7 */ /* 0x0003ec000810003f */
[----:B------:R-:W-:Y:S05]  /*16660*/  WARPSYNC.ALL ;  /* 0x0000000000007948 */ /* 0x000fea0003800000 */
[----:B------:R-:W-:Y:S01]  /*16670*/  BAR.SYNC.DEFER_BLOCKING 0x8, 0x100 ;  /* 0x0204000000007b1d */ /* 0x000fe20000010000 */
[----:B------:R-:W-:-:S05]  /*16680*/  LOP3.LUT P0, RZ, R0, 0x3ff, RZ, 0xc0, !PT ;  /* 0x000003ff00ff7812 */ /* 0x000fca000780c0ff */
[----:B------:R-:W-:Y:S08]  /*16690*/  BSSY B6, `(.L_x_2378) ;  /* 0x0000012000067945 */ /* 0x000ff00003800000 */
        /* <DEDUP_REMOVED lines=17> */
.L_x_2379:
[----:B------:R-:W-:Y:S05]  /*167b0*/  BSYNC B6 ;  /* 0x0000000000067941 */ /* 0x000fea0003800000 */
.L_x_2378:
[----:B0-----:R-:W2:Y:S01]  /*167c0*/  LDL.LU R2, [R1] ;  /* 0x0000000001027983 */ /* 0x001ea20000300800 */
[----:B------:R-:W0:Y:S01]  /*167d0*/  LDC R20, c[0x0][0x448] ;  /* 0x00011200ff147b82 */ /* 0x000e220000000800 */
[----:B------:R-:W-:Y:S01]  /*167e0*/  ULDC.64 UR4, c[0x0][0x298] ;  /* 0x0000a60000047ab9 */ /* 0x000fe20000000a00 */
[----:B------:R-:W-:Y:S01]  /*167f0*/  LOP3.LUT P6, RZ, R16, 0x200, RZ, 0xc0, !PT ;  /* 0x0000020010ff7812 */ /* 0x000fe200078cc0ff */
[----:B------:R3:W5:Y:S01]  /*16800*/  LDL R7, [R1+0x18] ;  /* 0x0000180001077983 */ /* 0x0007620000100800 */
[----:B------:R-:W-:-:S04]  /*16810*/  SHF.R.S32.HI R4, RZ, 0x1f, R27 ;  /* 0x0000001fff047819 */ /* 0x000fc8000001141b */
[----:B------:R-:W-:Y:S01]  /*16820*/  SEL R4, R4, RZ, !P6 ;  /* 0x000000ff04047207 */ /* 0x000fe20007000000 */
[----:B------:R-:W4:Y:S02]  /*16830*/  S2R R8, SR_TID.X ;  /* 0x0000000000087919 */ /* 0x000f240000002100 */
[----:B----4-:R-:W-:-:S05]  /*16840*/  IMAD.SHL.U32 R8, R8, 0x8, RZ ;  /* 0x0000000808087824 */ /* 0x010fca00078e00ff */
[----:B------:R-:W-:Y:S02]  /*16850*/  LOP3.LUT R8, R8, 0x38, RZ, 0xc0, !PT ;  /* 0x0000003808087812 */ /* 0x000fe400078ec0ff */
[----:B--2---:R-:W-:-:S05]  /*16860*/  SHF.R.S32.HI R0, RZ, 0x1f, R2 ;  /* 0x0000001fff007819 */ /* 0x004fca0000011402 */
[----:B------:R-:W-:-:S04]  /*16870*/  IMAD R0, R0, UR4, RZ ;  /* 0x0000000400007c24 */ /* 0x000fc8000f8e02ff */
[C---:B------:R-:W-:Y:S02]  /*16880*/  IMAD R0, R2.reuse, UR5, R0 ;  /* 0x0000000502007c24 */ /* 0x040fe4000f8e0200 */
[----:B------:R-:W-:Y:S01]  /*16890*/  IMAD.WIDE.U32 R2, R2, UR4, RZ ;  /* 0x0000000402027c25 */ /* 0x000fe2000f8e00ff */
[----:B------:R-:W-:-:S03]  /*168a0*/  ULDC.64 UR4, c[0x0][0x2d8] ;  /* 0x0000b60000047ab9 */ /* 0x000fc60000000a00 */
[----:B------:R-:W-:Y:S01]  /*168b0*/  IMAD.IADD R3, R3, 0x1, R0 ;  /* 0x0000000103037824 */ /* 0x000fe200078e0200 */
[----:B------:R-:W-:Y:S02]  /*168c0*/  SEL R0, R27, RZ, !P6 ;  /* 0x000000ff1b007207 */ /* 0x000fe40007000000 */
[----:B0-----:R-:W-:Y:S01]  /*168d0*/  ISETP.NE.AND P6, PT, R20, 0x1, PT ;  /* 0x000000011400780c */ /* 0x001fe20003fc5270 */
[C---:B------:R-:W-:Y:S01]  /*168e0*/  IMAD.WIDE.U32 R2, R26.reuse, UR4, R2 ;  /* 0x000000041a027c25 */ /* 0x040fe2000f8e0002 */
[----:B------:R-:W0:Y:S03]  /*168f0*/  S2R R20, SR_TID.X ;  /* 0x0000000000147919 */ /* 0x000e260000002100 */
[----:B------:R-:W-:Y:S01]  /*16900*/  IMAD R3, R26, UR5, R3 ;  /* 0x000000051a037c24 */ /* 0x000fe2000f8e0203 */
[----:B------:R-:W-:Y:S02]  /*16910*/  ULDC.64 UR4, c[0x0][0x2e0] ;  /* 0x0000b80000047ab9 */ /* 0x000fe40000000a00 */
[----:B------:R-:W-:-:S02]  /*16920*/  IMAD R4, R4, UR4, RZ ;  /* 0x0000000404047c24 */ /* 0x000fc4000f8e02ff */
[----:B------:R-:W-:-:S03]  /*16930*/  IMAD.WIDE.U32 R2, R0, UR4, R2 ;  /* 0x0000000400027c25 */ /* 0x000fc6000f8e0002 */
[----:B------:R-:W2:Y:S01]  /*16940*/  @P6 LDC R6, c[0x0][0x44c] ;  /* 0x00011300ff066b82 */ /* 0x000ea20000000800 */
[----:B------:R-:W-:Y:S01]  /*16950*/  IMAD R4, R0, UR5, R4 ;  /* 0x0000000500047c24 */ /* 0x000fe2000f8e0204 */
[----:B------:R-:W-:-:S03]  /*16960*/  ULDC.64 UR4, c[0x0][0x2d0] ;  /* 0x0000b40000047ab9 */ /* 0x000fc60000000a00 */
[----:B------:R-:W-:-:S03]  /*16970*/  IMAD.IADD R3, R3, 0x1, R4 ;  /* 0x0000000103037824 */ /* 0x000fc600078e0204 */
[----:B------:R-:W4:Y:S01]  /*16980*/  @P6 LDC R0, c[0x0][0x450] ;  /* 0x00011400ff006b82 */ /* 0x000f220000000800 */
[----:B0-----:R-:W-:-:S05]  /*16990*/  IMAD.SHL.U32 R20, R20, 0x10, RZ ;  /* 0x0000001014147824 */ /* 0x001fca00078e00ff */
[----:B------:R-:W-:-:S05]  /*169a0*/  LOP3.LUT R20, R37, 0x70, R20, 0xf8, !PT ;  /* 0x0000007025147812 */ /* 0x000fca00078ef814 */
[----:B------:R-:W-:-:S04]  /*169b0*/  IMAD.IADD R5, R20, 0x1, R34 ;  /* 0x0000000114057824 */ /* 0x000fc800078e0222 */
[----:B--2---:R-:W-:-:S04]  /*169c0*/  @P6 IMAD.HI.U32 R6, R5, R6, RZ ;  /* 0x0000000605066227 */ /* 0x004fc800078e00ff */
[----:B------:R-:W-:Y:S01]  /*169d0*/  IMAD.MOV.U32 R4, RZ, RZ, R5 ;  /* 0x000000ffff047224 */ /* 0x000fe200078e0005 */
[----:B----4-:R-:W-:Y:S02]  /*169e0*/  @P6 SHF.R.U32.HI R4, RZ, R0, R6 ;  /* 0x00000000ff046219 */ /* 0x010fe40000011606 */
[----:B------:R-:W0:Y:S03]  /*169f0*/  LDC R6, c[0x0][0x448] ;  /* 0x00011200ff067b82 */ /* 0x000e260000000800 */
[----:B------:R-:W-:Y:S02]  /*16a00*/  IMAD.MOV R0, RZ, RZ, -R4 ;  /* 0x000000ffff007224 */ /* 0x000fe400078e0a04 */
[----:B------:R-:W-:-:S04]  /*16a10*/  IMAD.WIDE.U32 R2, R4, UR4, R2 ;  /* 0x0000000404027c25 */ /* 0x000fc8000f8e0002 */
[----:B0-----:R-:W-:Y:S01]  /*16a20*/  IMAD R0, R6, R0, R5 ;  /* 0x0000000006007224 */ /* 0x001fe200078e0205 */
[----:B------:R-:W-:-:S05]  /*16a30*/  SHF.R.S32.HI R5, RZ, 0x1f, R4 ;  /* 0x0000001fff057819 */ /* 0x000fca0000011404 */
        /* <DEDUP_REMOVED lines=15> */
[----:B---3--:R-:W-:Y:S11]  /*16b30*/  BRA.DIV UR5, `(.L_x_2380) ;  /* 0x0000003e053c7947 */ /* 0x008ff6000b800000 */
[----:B------:R-:W0:Y:S01]  /*16b40*/  SHFL.IDX PT, R3, R0, RZ, 0x181f ;  /* 0x00181fff00037589 */ /* 0x000e2200000e0000 */
[----:B------:R-:W-:Y:S02]  /*16b50*/  IMAD R36, R36, R6, RZ ;  /* 0x0000000624247224 */ /* 0x000fe400078e02ff */
[----:B------:R-:W-:Y:S01]  /*16b60*/  IMAD.IADD R34, R37, 0x1, R34 ;  /* 0x0000000125227824 */ /* 0x000fe200078e0222 */
[----:B------:R-:W2:Y:S04]  /*16b70*/  SHFL.IDX PT, R2, R4, RZ, 0x181f ;  /* 0x00181fff04027589 */ /* 0x000ea800000e0000 */
[----:B------:R-:W-:-:S13]  /*16b80*/  ISETP.GE.AND P0, PT, R34, R36, PT ;  /* 0x000000242200720c */ /* 0x000fda0003f06270 */
[----:B0-----:R-:W-:-:S05]  /*16b90*/  @!P0 LEA R3, P2, R8, R3, 0x1 ;  /* 0x0000000308038211 */ /* 0x001fca00078408ff */
[----:B--2---:R-:W-:-:S05]  /*16ba0*/  @!P0 IMAD.X R2, RZ, RZ, R2, P2 ;  /* 0x000000ffff028224 */ /* 0x004fca00010e0602 */
[----:B------:R-:W-:-:S04]  /*16bb0*/  @!P0 LOP3.LUT R3, R3, R2, RZ, 0x3c, !PT ;  /* 0x0000000203038212 */ /* 0x000fc800078e3cff */
[----:B------:R-:W-:-:S04]  /*16bc0*/  @!P0 LOP3.LUT R2, R3, R2, RZ, 0x3c, !PT ;  /* 0x0000000203028212 */ /* 0x000fc800078e3cff */
[----:B------:R-:W-:-:S05]  /*16bd0*/  @!P0 LOP3.LUT R3, R3, R2, RZ, 0x3c, !PT ;  /* 0x0000000203038212 */ /* 0x000fca00078e3cff */
[----:B------:R-:W-:Y:S01]  /*16be0*/  @!PT LDS RZ, [RZ] ;  /* 0x00000000fffff984 */ /* 0x000fe20000000800 */
[----:B-----5:R0:W-:Y:S02]  /*16bf0*/  @!P0 LDGSTS.E.BYPASS.LTC128B.128 [R7+0x20400], desc[UR54][R2.64], !P1 ;  /* 0x2040000002078fae */ /* 0x0201e4000c901d76 */
[----:B0-----:R-:W-:Y:S02]  /*16c00*/  VIADD R2, R34, 0x10 ;  /* 0x0000001022027836 */ /* 0x001fe40000000000 */
[----:B------:R-:W0:Y:S03]  /*16c10*/  SHFL.IDX PT, R3, R0, 0x1, 0x181f ;  /* 0x00381f0000037f89 */ /* 0x000e2600000e0000 */
[----:B------:R-:W-:Y:S02]  /*16c20*/  ISETP.GE.AND P0, PT, R2, R36, PT ;  /* 0x000000240200720c */ /* 0x000fe40003f06270 */
[----:B------:R-:W2:Y:S11]  /*16c30*/  SHFL.IDX PT, R2, R4, 0x1, 0x181f ;  /* 0x00381f0004027f89 */ /* 0x000eb600000e0000 */
[----:B0-----:R-:W-:-:S05]  /*16c40*/  @!P0 LEA R3, P2, R8, R3, 0x1 ;  /* 0x0000000308038211 */ /* 0x001fca00078408ff */
[----:B--2---:R-:W-:-:S05]  /*16c50*/  @!P0 IMAD.X R2, RZ, RZ, R2, P2 ;  /* 0x000000ffff028224 */ /* 0x004fca00010e0602 */
        /* <DEDUP_REMOVED lines=8> */
[----:B------:R-:W2:Y:S04]  /*16ce0*/  SHFL.IDX PT, R2, R4, 0x2, 0x181f ;  /* 0x00581f0004027f89 */ /* 0x000ea800000e0000 */
[----:B------:R-:W3:Y:S04]  /*16cf0*/  SHFL.IDX PT, R4, R4, 0x3, 0x181f ;  /* 0x00781f0004047f89 */ /* 0x000ee800000e0000 */
[----:B0-----:R-:W-:-:S05]  /*16d00*/  @!P0 LEA R3, P2, R8, R3, 0x1 ;  /* 0x0000000308038211 */ /* 0x001fca00078408ff */
[----:B--2---:R-:W-:-:S05]  /*16d10*/  @!P0 IMAD.X R2, RZ, RZ, R2, P2 ;  /* 0x000000ffff028224 */ /* 0x004fca00010e0602 */
[----:B------:R-:W-:-:S04]  /*16d20*/  @!P0 LOP3.LUT R3, R3, R2, RZ, 0x3c, !PT ;  /* 0x0000000203038212 */ /* 0x000fc800078e3cff */
[----:B------:R-:W-:-:S04]  /*16d30*/  @!P0 LOP3.LUT R2, R3, R2, RZ, 0x3c, !PT ;  /* 0x0000000203028212 */ /* 0x000fc800078e3cff */
[----:B------:R-:W-:-:S05]  /*16d40*/  @!P0 LOP3.LUT R3, R3, R2, RZ, 0x3c, !PT ;  /* 0x0000000203038212 */ /* 0x000fca00078e3cff */
[----:B---3--:R0:W-:Y:S02]  /*16d50*/  @!P0 LDGSTS.E.BYPASS.LTC128B.128 [R7+0x21400], desc[UR54][R2.64], !P1 ;  /* 0x2140000002078fae */ /* 0x0081e4000c901d76 */
.L_x_2458:
[----:B------:R-:W-:-:S05]  /*16d60*/  VIADD R34, R34, 0x30 ;  /* 0x0000003022227836 */ /* 0x000fca0000000000 */
[----:B------:R-:W-:-:S13]  /*16d70*/  ISETP.GE.AND P0, PT, R34, R36, PT ;  /* 0x000000242200720c */ /* 0x000fda0003f06270 */
[----:B0-2---:R-:W-:-:S05]  /*16d80*/  @!P0 LEA R2, P2, R8, R0, 0x1 ;  /* 0x0000000008028211 */ /* 0x005fca00078408ff */
[----:B------:R-:W-:-:S05]  /*16d90*/  @!P0 IMAD.X R3, RZ, RZ, R4, P2 ;  /* 0x000000ffff038224 */ /* 0x000fca00010e0604 */
[----:B------:R-:W-:Y:S01]  /*16da0*/  @!PT LDS RZ, [RZ] ;  /* 0x00000000fffff984 */ /* 0x000fe20000000800 */
[----:B------:R-:W-:Y:S01]  /*16db0*/  @!PT LDS RZ, [RZ] ;  /* 0x00000000fffff984 */ /* 0x000fe20000000800 */
[----:B------:R-:W-:Y:S01]  /*16dc0*/  @!PT LDS RZ, [RZ] ;  /* 0x00000000fffff984 */ /* 0x000fe20000000800 */
[----:B------:R0:W-:Y:S01]  /*16dd0*/  @!P0 LDGSTS.E.BYPASS.LTC128B.128 [R7+0x21c00], desc[UR54][R2.64], !P1 ;  /* 0x21c0000002078fae */ /* 0x0001e2000c901d76 */
[----:B------:R-:W-:Y:S01]  /*16de0*/  PLOP3.LUT P0, PT, PT, PT, PT, 0x80, 0x0 ;  /* 0x000000000000781c */ /* 0x000fe20003f0f070 */
[----:B------:R-:W-:-:S12]  /*16df0*/  NOP ;  /* 0x0000000000007918 */ /* 0x000fd80000000000 */
.L_x_2381:
        /* <DEDUP_REMOVED lines=16> */
[----:B------:R-:W2:Y:S03]  /*16f00*/  SYNCS.PHASECHK.TRANS64.TRYWAIT P0, [R17+URZ+0x28c20], R0 ;  /* 0x028c2000110075a7 */ /* 0x000ea6000800017f */
[----:B0-2---:R-:W-:Y:S05]  /*16f10*/  @!P0 BRA `(.L_x_2383) ;  /* 0x0000003c00888947 */ /* 0x005fea0003800000 */
.L_x_2459:
[----:B------:R-:W-:Y:S05]  /*16f20*/  BSYNC B0 ;  /* 0x0000000000007941 */ /* 0x000fea0003800000 */
.L_x_2382:
[----:B------:R-:W-:-:S05]  /*16f30*/  IMAD.U32 R2, RZ, RZ, UR36 ;  /* 0x00000024ff027e24 */ /* 0x000fca000f8e00ff */
[----:B------:R-:W-:-:S13]  /*16f40*/  ISETP.NE.AND P0, PT, R2, 0x3, PT ;  /* 0x000000030200780c */ /* 0x000fda0003f05270 */
[----:B------:R-:W-:Y:S05]  /*16f50*/  @!P0 BRA `(.L_x_2384) ;  /* 0x0000000000048947 */ /* 0x000fea0003800000 */
[----:B------:R-:W-:Y:S01]  /*16f60*/  BPT.TRAP 0x1 ;  /* 0x000000040000795c */ /* 0x000fe20000300000 */
.L_x_2384:
[----:B0-----:R-:W-:Y:S01]  /*16f70*/  SHF.L.U32 R0, R22, 0x1f, RZ ;  /* 0x0000001f16007819 */ /* 0x001fe200000006ff */
[----:B------:R-:W-:Y:S03]  /*16f80*/  BSSY B0, `(.L_x_2385) ;  /* 0x0000003000007945 */ /* 0x000fe60003800000 */
[----:B------:R-:W0:Y:S02]  /*16f90*/  SYNCS.PHASECHK.TRANS64.TRYWAIT P0, [R25+URZ+0x28c60], R0 ;  /* 0x028c6000190075a7 */ /* 0x000e24000800017f */
[----:B0-----:R-:W-:Y:S05]  /*16fa0*/  @!P0 BRA `(.L_x_2386) ;  /* 0x0000003c00788947 */ /* 0x001fea0003800000 */
.L_x_2460:
[----:B------:R-:W-:Y:S05]  /*16fb0*/  BSYNC B0 ;  /* 0x0000000000007941 */ /* 0x000fea0003800000 */
.L_x_2385:
        /* <DEDUP_REMOVED lines=24> */
[----:B------:R-:W2:Y:S01]  /*17140*/  SHFL.IDX PT, R2, R4, RZ, 0x181f ;  /* 0x00181fff04027589 */ /* 0x000ea200000e0000 */
[C---:B------:R-:W-:Y:S02]  /*17150*/  LOP3.LUT P4, RZ, R19.reuse, 0x4, RZ, 0xc0, !PT ;  /* 0x0000000413ff7812 */ /* 0x040fe4000788c0ff */
[C---:B------:R-:W-:Y:S01]  /*17160*/  LOP3.LUT P3, RZ, R19.reuse, 0x8, RZ, 0xc0, !PT ;  /* 0x0000000813ff7812 */ /* 0x040fe2000786c0ff */
[----:B------:R-:W3:Y:S01]  /*17170*/  SHFL.IDX PT, R3, R6, RZ, 0x181f ;  /* 0x00181fff06037589 */ /* 0x000ee200000e0000 */
[----:B------:R-:W-:Y:S02]  /*17180*/  LOP3.LUT P2, RZ, R19, 0x10, RZ, 0xc0, !PT ;  /* 0x0000001013ff7812 */ /* 0x000fe4000784c0ff */
[----:B------:R-:W-:Y:S01]  /*17190*/  LOP3.LUT R16, R16, 0xfffffeff, RZ, 0xc0, !PT ;  /* 0xfffffeff10107812 */ /* 0x000fe200078ec0ff */
[----:B0-----:R-:W-:-:S05]  /*171a0*/  IMAD.SHL.U32 R7, R7, 0x8, RZ ;  /* 0x0000000807077824 */ /* 0x001fca00078e00ff */
[----:B------:R-:W-:-:S05]  /*171b0*/  LOP3.LUT R7, R7, 0x38, RZ, 0xc0, !PT ;  /* 0x0000003807077812 */ /* 0x000fca00078ec0ff */
[----:B------:R-:W-:Y:S01]  /*171c0*/  IMAD.SHL.U32 R0, R7, 0x2, RZ ;  /* 0x0000000207007824 */ /* 0x000fe200078e00ff */
[----:B------:R-:W-:-:S04]  /*171d0*/  LOP3.LUT R7, R19, 0x1, RZ, 0xc0, !PT ;  /* 0x0000000113077812 */ /* 0x000fc800078ec0ff */
[----:B--2---:R-:W-:Y:S02]  /*171e0*/  IADD3 R2, P0, R2, R0, RZ ;  /* 0x0000000002027210 */ /* 0x004fe40007f1e0ff */
[----:B------:R-:W-:Y:S02]  /*171f0*/  ISETP.NE.U32.AND P1, PT, R7, 0x1, PT ;  /* 0x000000010700780c */ /* 0x000fe40003f25070 */
[----:B------:R-:W-:Y:S01]  /*17200*/  PRMT R7, R19, 0x8880, RZ ;  /* 0x0000888013077816 */ /* 0x000fe200000000ff */
[----:B---3--:R-:W-:Y:S01]  /*17210*/  IMAD.X R3, RZ, RZ, R3, P0 ;  /* 0x000000ffff037224 */ /* 0x008fe200000e0603 */
        /* <DEDUP_REMOVED lines=25> */
[----:B------:R-:W2:Y:S04]  /*173b0*/  SHFL.IDX PT, R3, R6, 0x1, 0x181f ;  /* 0x00381f0006037f89 */ /* 0x000ea800000e0000 */
[----:B------:R-:W-:Y:S01]  /*173c0*/  SHFL.IDX PT, R6, R6, 0x3, 0x181f ;  /* 0x00781f0006067f89 */ /* 0x000fe200000e0000 */
[----:B0-----:R-:W-:-:S05]  /*173d0*/  IADD3 R2, P6, R2, R0, RZ ;  /* 0x0000000002027210 */ /* 0x001fca0007fde0ff */
[----:B--2---:R-:W-:Y:S01]  /*173e0*/  IMAD.X R3, RZ, RZ, R3, P6 ;  /* 0x000000ffff037224 */ /* 0x004fe200030e0603 */
        /* <DEDUP_REMOVED lines=39> */
[----:B0-----:R0:W2:Y:S02]  /*17660*/  SHFL.IDX PT, R2, R4, 0x3, 0x181f ;  /* 0x00781f0004027f89 */ /* 0x0010a400000e0000 */
.L_x_2470:
        /* <DEDUP_REMOVED lines=11> */
[----:B--2---:R-:W-:Y:S02]  /*17720*/  IADD3 R2, P0, R2, R0, RZ ;  /* 0x0000000002027210 */ /* 0x004fe40007f1e0ff */
        /* <DEDUP_REMOVED lines=22> */
.L_x_2388:
        /* <DEDUP_REMOVED lines=11> */
.L_x_2389:
[----:B------:R-:W2:Y:S01]  /*17940*/  LDL.LU R2, [R1+0x4] ;  /* 0x0000040001027983 */ /* 0x000ea20000300800 */
[----:B------:R3:W-:Y:S01]  /*17950*/  SYNCS.ARRIVE.TRANS64.A1T0 RZ, [R25+URZ+0x28c50], RZ ;  /* 0x028c50ff19ff79a7 */ /* 0x0007e2000810003f */
[----:B------:R-:W-:Y:S01]  /*17960*/  BSSY B0, `(.L_x_2390) ;  /* 0x00000f0000007945 */ /* 0x000fe20003800000 */
[----:B--2---:R-:W-:-:S05]  /*17970*/  VIADD R7, R2, 0xfffffffe ;  /* 0xfffffffe02077836 */ /* 0x004fca0000000000 */
[----:B------:R-:W-:-:S13]  /*17980*/  ISETP.GE.AND P0, PT, R7, R30, PT ;  /* 0x0000001e0700720c */ /* 0x000fda0003f06270 */
[----:B---3--:R-:W-:Y:S05]  /*17990*/  @!P0 BRA `(.L_x_2391) ;  /* 0x0000000c00b08947 */ /* 0x008fea0003800000 */
[----:B------:R-:W2:Y:S01]  /*179a0*/  LDL.LU R2, [R1+0x14] ;  /* 0x0000140001027983 */ /* 0x000ea20000300800 */
[----:B------:R-:W-:-:S04]  /*179b0*/  LOP3.LUT R28, R19, 0x80, RZ, 0xc0, !PT ;  /* 0x00000080131c7812 */ /* 0x000fc800078ec0ff */
[----:B------:R-:W-:Y:S02]  /*179c0*/  SHF.R.U32.HI R28, RZ, 0x3, R28 ;  /* 0x00000003ff1c7819 */ /* 0x000fe4000001161c */
[----:B--2---:R-:W-:-:S04]  /*179d0*/  LOP3.LUT R29, R2, 0x40, RZ, 0xc0, !PT ;  /* 0x00000040021d7812 */ /* 0x004fc800078ec0ff */
[----:B------:R-:W-:-:S07]  /*179e0*/  SHF.R.U32.HI R29, RZ, 0x2, R29 ;  /* 0x00000002ff1d7819 */ /* 0x000fce000001161d */
.L_x_2404:
[----:B0-----:R-:W0:Y:S01]  /*179f0*/  S2R R4, SR_TID.X ;  /* 0x0000000000047919 */ /* 0x001e220000002100 */
[----:B--2---:R-:W2:Y:S01]  /*17a00*/  LDC R2, c[0x0][0x430] ;  /* 0x00010c00ff027b82 */ /* 0x004ea20000000800 */
[----:B---3--:R-:W-:Y:S01]  /*17a10*/  IMAD R6, R7, 0x40, R31 ;  /* 0x0000004007067824 */ /* 0x008fe200078e021f */
[----:B------:R-:W-:Y:S05]  /*17a20*/  YIELD ;  /* 0x0000000000007946 */ /* 0x000fea0003800000 */
[----:B------:R-:W-:Y:S01]  /*17a30*/  IMAD.U32 R11, RZ, RZ, UR36 ;  /* 0x00000024ff0b7e24 */ /* 0x000fe2000f8e00ff */
[----:B------:R-:W-:Y:S01]  /*17a40*/  ULDC UR4, c[0x0][0x430] ;  /* 0x00010c0000047ab9 */ /* 0x000fe20000000800 */
[----:B------:R-:W-:Y:S01]  /*17a50*/  VIADD R18, R18, 0x1 ;  /* 0x0000000112127836 */ /* 0x000fe20000000000 */
[----:B--2---:R-:W-:Y:S01]  /*17a60*/  ISETP.NE.AND P0, PT, R2, 0x1, PT ;  /* 0x000000010200780c */ /* 0x004fe20003f05270 */
[----:B0-----:R-:W-:-:S05]  /*17a70*/  IMAD.SHL.U32 R4, R4, 0x10, RZ ;  /* 0x0000001004047824 */ /* 0x001fca00078e00ff */
[----:B------:R-:W-:-:S07]  /*17a80*/  LOP3.LUT R4, R37, 0x70, R4, 0xf8, !PT ;  /* 0x0000007025047812 */ /* 0x000fce00078ef804 */
[----:B------:R-:W0:Y:S01]  /*17a90*/  @P0 LDC R3, c[0x0][0x434] ;  /* 0x00010d00ff030b82 */ /* 0x000e220000000800 */
[C---:B------:R-:W-:Y:S01]  /*17aa0*/  ISETP.GT.U32.AND P1, PT, R4.reuse, 0x3f, PT ;  /* 0x0000003f0400780c */ /* 0x040fe20003f24070 */
[----:B------:R-:W-:-:S06]  /*17ab0*/  IMAD.IADD R6, R4, 0x1, R6 ;  /* 0x0000000104067824 */ /* 0x000fcc00078e0206 */
[----:B------:R-:W2:Y:S01]  /*17ac0*/  @P0 LDC R2, c[0x0][0x438] ;  /* 0x00010e00ff020b82 */ /* 0x000ea20000000800 */
[----:B------:R-:W-:-:S07]  /*17ad0*/  IMAD.MOV.U32 R10, RZ, RZ, R6 ;  /* 0x000000ffff0a7224 */ /* 0x000fce00078e0006 */
[----:B------:R-:W3:Y:S01]  /*17ae0*/  @!P1 LDC.64 R4, c[0x0][0x428] ;  /* 0x00010a00ff049b82 */ /* 0x000ee20000000a00 */
[----:B0-----:R-:W-:-:S07]  /*17af0*/  @P0 IMAD.HI.U32 R3, R6, R3, RZ ;  /* 0x0000000306030227 */ /* 0x001fce00078e00ff */
[----:B------:R-:W0:Y:S01]  /*17b00*/  @!P1 LDC.64 R8, c[0x0][0x418] ;  /* 0x00010600ff089b82 */ /* 0x000e220000000a00 */
[----:B--2---:R-:W-:-:S04]  /*17b10*/  @P0 SHF.R.U32.HI R10, RZ, R2, R3 ;  /* 0x00000002ff0a0219 */ /* 0x004fc80000011603 */
[--C-:B------:R-:W-:Y:S01]  /*17b20*/  @!P1 SHF.R.S32.HI R3, RZ, 0x1f, R10.reuse ;  /* 0x0000001fff039819 */ /* 0x100fe2000001140a */
[----:B------:R-:W-:-:S04]  /*17b30*/  @!P1 IMAD.MOV.U32 R2, RZ, RZ, R10 ;  /* 0x000000ffff029224 */ /* 0x000fc800078e000a */
[----:B---3--:R-:W-:-:S04]  /*17b40*/  @!P1 IMAD.WIDE.U32 R2, R23, R4, R2 ;  /* 0x0000000417029225 */ /* 0x008fc800078e0002 */
        /* <DEDUP_REMOVED lines=17> */
[----:B01----:R-:W-:Y:S08]  /*17c60*/  @!P1 BRA `(.L_x_2392) ;  /* 0x0000000000049947 */ /* 0x003ff00003800000 */
[----:B------:R-:W-:Y:S01]  /*17c70*/  BPT.TRAP 0x1 ;  /* 0x000000040000795c */ /* 0x000fe20000300000 */
.L_x_2392:
[----:B------:R-:W-:Y:S01]  /*17c80*/  IMAD R6, R18, 0x8, R17 ;  /* 0x0000000812067824 */ /* 0x000fe200078e0211 */
[----:B------:R-:W-:Y:S01]  /*17c90*/  SHF.L.U32 R19, R22, 0x1f, RZ ;  /* 0x0000001f16137819 */ /* 0x000fe200000006ff */
[----:B------:R-:W-:Y:S01]  /*17ca0*/  BSSY B1, `(.L_x_2393) ;  /* 0x0000004000017945 */ /* 0x000fe20003800000 */
[----:B------:R-:W-:Y:S02]  /*17cb0*/  SHF.R.S32.HI R9, RZ, 0x1f, R5 ;  /* 0x0000001fff097819 */ /* 0x000fe40000011405 */
[----:B------:R-:W0:Y:S02]  /*17cc0*/  SYNCS.PHASECHK.TRANS64.TRYWAIT P0, [R6+URZ+0x28c40], R19 ;  /* 0x028c4013060075a7 */ /* 0x000e24000800017f */
[----:B0-----:R-:W-:Y:S05]  /*17cd0*/  @!P0 BRA `(.L_x_2394) ;  /* 0x0000003800688947 */ /* 0x001fea0003800000 */
.L_x_2471:
[----:B------:R-:W-:Y:S05]  /*17ce0*/  BSYNC B1 ;  /* 0x0000000000017941 */ /* 0x000fea0003800000 */
.L_x_2393:
        /* <DEDUP_REMOVED lines=17> */
[----:B-1----:R-:W-:Y:S01]  /*17e00*/  IMAD R25, R26, UR5, R3 ;  /* 0x000000051a197c24 */ /* 0x002fe2000f8e0203 */
        /* <DEDUP_REMOVED lines=22> */
.L_x_2481:
        /* <DEDUP_REMOVED lines=8> */
.L_x_2396:
        /* <DEDUP_REMOVED lines=11> */
.L_x_2397:
[----:B------:R2:W-:Y:S01]  /*180a0*/  SYNCS.ARRIVE.TRANS64.A1T0 RZ, [R6+URZ+0x28c30], RZ ;  /* 0x028c30ff06ff79a7 */ /* 0x0005e2000810003f */
[----:B------:R-:W-:Y:S05]  /*180b0*/  @!P2 BRA `(.L_x_2398) ;  /* 0x000000000004a947 */ /* 0x000fea0003800000 */
[----:B------:R-:W-:Y:S01]  /*180c0*/  BPT.TRAP 0x1 ;  /* 0x000000040000795c */ /* 0x000fe20000300000 */
.L_x_2398:
[----:B------:R-:W3:Y:S01]  /*180d0*/  SYNCS.PHASECHK.TRANS64.TRYWAIT P0, [R6+URZ+0x28c60], R19 ;  /* 0x028c6013060075a7 */ /* 0x000ee2000800017f */
[----:B------:R-:W-:Y:S04]  /*180e0*/  BSSY B1, `(.L_x_2399) ;  /* 0x0000002000017945 */ /* 0x000fe80003800000 */
[----:B---3--:R-:W-:Y:S05]  /*180f0*/  @!P0 BRA `(.L_x_2400) ;  /* 0x0000003800908947 */ /* 0x008fea0003800000 */
.L_x_2482:
[----:B------:R-:W-:Y:S05]  /*18100*/  BSYNC B1 ;  /* 0x0000000000017941 */ /* 0x000fea0003800000 */
.L_x_2399:
        /* <DEDUP_REMOVED lines=79> */
.L_x_2492:
        /* <DEDUP_REMOVED lines=25> */
.L_x_2402:
        /* <DEDUP_REMOVED lines=11> */
.L_x_2403:
[----:B------:R3:W-:Y:S01]  /*18840*/  SYNCS.ARRIVE.TRANS64.A1T0 RZ, [R6+URZ+0x28c50], RZ ;  /* 0x028c50ff06ff79a7 */ /* 0x0007e2000810003f */
[----:B------:R-:W-:Y:S05]  /*18850*/  @P3 BRA `(.L_x_2404) ;  /* 0xfffffff000643947 */ /* 0x000fea000383ffff */
.L_x_2391:
[----:B------:R-:W-:Y:S05]  /*18860*/  BSYNC B0 ;  /* 0x0000000000007941 */ /* 0x000fea0003800000 */
.L_x_2390:
        /* <DEDUP_REMOVED lines=21> */
.L_x_2406:
[----:B------:R-:W-:Y:S05]  /*189c0*/  BSYNC B0 ;  /* 0x0000000000007941 */ /* 0x000fea0003800000 */
.L_x_2405:
[----:B------:R-:W-:-:S07]  /*189d0*/  SEL R18, R18, RZ, P0 ;  /* 0x000000ff12127207 */ /* 0x000fce0000000000 */
.L_x_2365:
[----:B------:R-:W-:Y:S05]  /*189e0*/  BSYNC B7 ;  /* 0x0000000000077941 */ /* 0x000fea0003800000 */
.L_x_2363:
        /* <DEDUP_REMOVED lines=8> */
[----:B-1----:R1:W4:Y:S01]  /*18a70*/  LDS.128 R24, [R17+0x28cd0] ;  /* 0x028cd00011187984 */ /* 0x0023220000000c00 */
[----:B------:R-:W-:Y:S06]  /*18a80*/  BAR.ARV 0x4, 0x180 ;  /* 0x0106000000007b1d */ /* 0x000fec0000002000 */
[----:B------:R-:W-:Y:S05]  /*18a90*/  BRA `(.L_x_2408) ;  /* 0x0000000c00d47947 */ /* 0x000fea0003800000 */
.L_x_2407:
        /* <DEDUP_REMOVED lines=14> */
[----:B-1----:R-:W-:Y:S01]  /*18b80*/  IMAD.MOV.U32 R25, RZ, RZ, RZ ;  /* 0x000000ffff197224 */ /* 0x002fe200078e00ff */
        /* <DEDUP_REMOVED lines=28> */
.L_x_2502:
[----:B------:R-:W-:Y:S02]  /*18d50*/  ULDC UR4, c[0x0][0xc38] ;  /* 0x00030e0000047ab9 */ /* 0x000fe40000000800 */
[----:B------:R-:W-:-:S04]  /*18d60*/  IMAD.U32 R4, RZ, RZ, UR4 ;  /* 0x00000004ff047e24 */ /* 0x000fc8000f8e00ff */
[----:B-1----:R-:W-:-:S04]  /*18d70*/  IMAD R5, R14, R4, RZ ;  /* 0x000000040e057224 */ /* 0x002fc800078e02ff */
[----:B------:R-:W-:-:S05]  /*18d80*/  IMAD.IADD R6, R6, 0x1, R5 ;  /* 0x0000000106067824 */ /* 0x000fca00078e0205 */
[----:B------:R-:W-:-:S13]  /*18d90*/  ISETP.GT.AND P6, PT, R6, R0, PT ;  /* 0x000000000600720c */ /* 0x000fda0003fc4270 */
[----:B------:R-:W-:Y:S05]  /*18da0*/  @P6 BRA `(.L_x_2410) ;  /* 0x0000000000a46947 */ /* 0x000fea0003800000 */
.L_x_2413:
        /* <DEDUP_REMOVED lines=11> */
[----:B------:R-:W-:Y:S02]  /*18e60*/  IMAD.MOV.U32 R8, RZ, RZ, RZ ;  /* 0x000000ffff087224 */ /* 0x000fe400078e00ff */
[----:B0-----:R-:W-:-:S05]  /*18e70*/  @!P6 IMAD.WIDE R2, R7, 0x4, R2 ;  /* 0x000000040702e825 */ /* 0x001fca00078e0202 */
[----:B------:R1:W2:Y:S02]  /*18e80*/  @!P6 LDG.E R25, desc[UR54][R2.64] ;  /* 0x000000360219e981 */ /* 0x0002a4000c1e1900 */
[----:B-1----:R-:W-:-:S05]  /*18e90*/  @!P6 IMAD.WIDE R2, R7, 0x4, R4 ;  /* 0x000000040702e825 */ /* 0x002fca00078e0204 */
        /* <DEDUP_REMOVED lines=20> */
.L_x_2510:
[----:B------:R-:W-:Y:S02]  /*18fe0*/  ULDC UR4, c[0x0][0xc38] ;  /* 0x00030e0000047ab9 */ /* 0x000fe40000000800 */
[----:B------:R-:W-:-:S04]  /*18ff0*/  IMAD.U32 R4, RZ, RZ, UR4 ;  /* 0x00000004ff047e24 */ /* 0x000fc8000f8e00ff */
[----:B-1----:R-:W-:-:S04]  /*19000*/  IMAD R5, R14, R4, RZ ;  /* 0x000000040e057224 */ /* 0x002fc800078e02ff */
[----:B------:R-:W-:-:S05]  /*19010*/  IMAD.IADD R6, R5, 0x1, R6 ;  /* 0x0000000105067824 */ /* 0x000fca00078e0206 */
[----:B------:R-:W-:-:S13]  /*19020*/  ISETP.GT.AND P6, PT, R6, R0, PT ;  /* 0x000000000600720c */ /* 0x000fda0003fc4270 */
[----:B------:R-:W-:Y:S05]  /*19030*/  @!P6 BRA `(.L_x_2413) ;  /* 0xfffffffc005ce947 */ /* 0x000fea000383ffff */
.L_x_2410:
[----:B------:R-:W-:Y:S01]  /*19040*/  IMAD.IADD R5, R6, 0x1, -R5 ;  /* 0x0000000106057824 */ /* 0x000fe200078e0a05 */
[----:B------:R-:W-:-:S03]  /*19050*/  UMOV UR4, 0xffffffff ;  /* 0xffffffff00047882 */ /* 0x000fc60000000000 */
[----:B------:R-:W-:-:S05]  /*19060*/  IMAD R7, R3, R4, R5 ;  /* 0x0000000403077224 */ /* 0x000fca00078e0205 */
[----:B------:R-:W-:Y:S01]  /*19070*/  ISETP.GT.AND P6, PT, R7, R0, PT ;  /* 0x000000000700720c */ /* 0x000fe20003fc4270 */
[----:B------:R-:W-:-:S12]  /*19080*/  BRA.DIV UR4, `(.L_x_2414) ;  /* 0x0000003a048c7947 */ /* 0x000fd8000b800000 */
[----:B------:R-:W-:-:S04]  /*19090*/  VOTE.ANY R2, PT, !P6 ;  /* 0x0000000000027806 */ /* 0x000fc800070e0100 */
[----:B------:R-:W1:Y:S02]  /*190a0*/  POPC R12, R2 ;  /* 0x00000002000c7309 */ /* 0x000e640000000000 */
[----:B-1----:R1:W2:Y:S01]  /*190b0*/  SHFL.IDX PT, R25, R25, R12, 0x1f ;  /* 0x00001f0c19197589 */ /* 0x0022a200000e0000 */
[----:B------:R-:W-:-:S03]  /*190c0*/  IMAD.IADD R27, R12, 0x1, R27 ;  /* 0x000000010c1b7824 */ /* 0x000fc600078e021b */
[----:B------:R1:W3:Y:S04]  /*190d0*/  SHFL.IDX PT, R8, R8, R12, 0x1f ;  /* 0x00001f0c08087589 */ /* 0x0002e800000e0000 */
.L_x_2515:
[----:B------:R-:W-:-:S13]  /*190e0*/  ISETP.NE.AND P0, PT, R2, RZ, PT ;  /* 0x000000ff0200720c */ /* 0x000fda0003f05270 */
[----:B------:R-:W-:Y:S05]  /*190f0*/  @!P0 BRA `(.L_x_2415) ;  /* 0x0000000000108947 */ /* 0x000fea0003800000 */
[----:B------:R-:W-:Y:S01]  /*19100*/  UMOV UR4, 0xffffffff ;  /* 0xffffffff00047882 */ /* 0x000fe20000000000 */
[----:B-1----:R-:W-:Y:S02]  /*19110*/  VIADD R12, R12, 0xffffffff ;  /* 0xffffffff0c0c7836 */ /* 0x002fe40000000000 */
[----:B------:R-:W-:Y:S05]  /*19120*/  BRA.DIV UR4, `(.L_x_2416) ;  /* 0x0000003a04c07947 */ /* 0x000fea000b800000 */
[----:B------:R4:W1:Y:S02]  /*19130*/  SHFL.IDX PT, R24, R3, R12, 0x1f ;  /* 0x00001f0c03187589 */ /* 0x00086400000e0000 */
.L_x_2415:
[----:B---3--:R-:W-:Y:S01]  /*19140*/  ISETP.NE.AND P0, PT, R8, 0x1, PT ;  /* 0x000000010800780c */ /* 0x008fe20003f05270 */
[----:B-1----:R-:W-:-:S04]  /*19150*/  IMAD R24, R24, R4, R5 ;  /* 0x0000000418187224 */ /* 0x002fc800078e0205 */
[----:B------:R-:W-:-:S08]  /*19160*/  IMAD.IADD R0, R0, 0x1, -R24 ;  /* 0x0000000100007824 */ /* 0x000fd000078e0a18 */
[----:B------:R-:W-:Y:S05]  /*19170*/  @!P0 BRA `(.L_x_2417) ;  /* 0x0000000000dc8947 */ /* 0x000fea0003800000 */
[----:B--2---:R-:W-:Y:S02]  /*19180*/  IABS R4, R25 ;  /* 0x0000001900047213 */ /* 0x004fe40000000000 */
[----:B------:R-:W-:Y:S02]  /*19190*/  IABS R5, R8 ;  /* 0x0000000800057213 */ /* 0x000fe40000000000 */
[----:B------:R-:W1:Y:S08]  /*191a0*/  I2F.RP R6, R4 ;  /* 0x0000000400067306 */ /* 0x000e700000209400 */
[----:B------:R-:W2:Y:S08]  /*191b0*/  I2F.RP R9, R5 ;  /* 0x0000000500097306 */ /* 0x000eb00000209400 */
[----:B-1----:R-:W1:Y:S08]  /*191c0*/  MUFU.RCP R6, R6 ;  /* 0x0000000600067308 */ /* 0x002e700000001000 */
[----:B--2---:R-:W-:Y:S01]  /*191d0*/  MUFU.RCP R9, R9 ;  /* 0x0000000900097308 */ /* 0x004fe20000001000 */
[----:B-1----:R-:W-:-:S07]  /*191e0*/  VIADD R2, R6, 0xffffffe ;  /* 0x0ffffffe06027836 */ /* 0x002fce0000000000 */
[----:B0---4-:R0:W1:Y:S02]  /*191f0*/  F2I.FTZ.U32.TRUNC.NTZ R3, R2 ;  /* 0x0000000200037305 */ /* 0x011064000021f000 */
[----:B0-----:R-:W-:Y:S02]  /*19200*/  IMAD.MOV.U32 R2, RZ, RZ, RZ ;  /* 0x000000ffff027224 */ /* 0x001fe400078e00ff */
[----:B-1----:R-:W-:-:S04]  /*19210*/  IMAD.MOV R7, RZ, RZ, -R3 ;  /* 0x000000ffff077224 */ /* 0x002fc800078e0a03 */
[----:B------:R-:W-:-:S04]  /*19220*/  IMAD R7, R7, R4, RZ ;  /* 0x0000000407077224 */ /* 0x000fc800078e02ff */
[----:B------:R-:W-:Y:S01]  /*19230*/  IMAD.HI.U32 R3, R3, R7, R2 ;  /* 0x0000000703037227 */ /* 0x000fe200078e0002 */
[----:B------:R-:W-:Y:S02]  /*19240*/  IABS R7, R0 ;  /* 0x0000000000077213 */ /* 0x000fe40000000000 */
[----:B------:R-:W-:-:S03]  /*19250*/  IABS R2, R25 ;  /* 0x0000001900027213 */ /* 0x000fc60000000000 */
[----:B------:R-:W-:-:S04]  /*19260*/  IMAD.HI.U32 R6, R3, R7, RZ ;  /* 0x0000000703067227 */ /* 0x000fc800078e00ff */
[----:B------:R-:W-:Y:S02]  /*19270*/  IMAD.MOV R2, RZ, RZ, -R2 ;  /* 0x000000ffff027224 */ /* 0x000fe400078e0a02 */
        /* <DEDUP_REMOVED lines=19> */
[----:B------:R-:W-:-:S05]  /*193b0*/  IABS R3, R6 ;  /* 0x0000000600037213 */ /* 0x000fca0000000000 */
        /* <DEDUP_REMOVED lines=14> */
[--C-:B------:R-:W-:Y:S02]  /*194a0*/  IMAD R8, R8, R3, R6.reuse ;  /* 0x0000000308087224 */ /* 0x100fe400078e0206 */
[----:B------:R-:W-:Y:S02]  /*194b0*/  IMAD.MOV R3, RZ, RZ, -R6 ;  /* 0x000000ffff037224 */ /* 0x000fe400078e0a06 */
[----:B------:R-:W-:Y:S02]  /*194c0*/  IMAD R26, R8, 0x10000, R5 ;  /* 0x00010000081a7824 */ /* 0x000fe400078e0205 */
[----:B------:R-:W-:Y:S01]  /*194d0*/  IMAD R3, R25, R3, R0 ;  /* 0x0000000319037224 */ /* 0x000fe200078e0200 */
[----:B------:R-:W-:Y:S06]  /*194e0*/  BRA `(.L_x_2418) ;  /* 0x0000000000f07947 */ /* 0x000fec0003800000 */
.L_x_2417:
[----:B0---4-:R-:W0:Y:S02]  /*194f0*/  LDC.64 R2, c[0x0][0xc90] ;  /* 0x00032400ff027b82 */ /* 0x011e240000000a00 */
[----:B0-----:R-:W-:-:S05]  /*19500*/  IMAD.WIDE R2, R27, 0x4, R2 ;  /* 0x000000041b027825 */ /* 0x001fca00078e0202 */
[----:B------:R0:W2:Y:S02]  /*19510*/  LDG.E R6, desc[UR54][R2.64] ;  /* 0x0000003602067981 */ /* 0x0000a4000c1e1900 */
[----:B0-----:R-:W-:Y:S02]  /*19520*/  IMAD.MOV.U32 R2, RZ, RZ, RZ ;  /* 0x000000ffff027224 */ /* 0x001fe400078e00ff */
[----:B--2---:R-:W-:-:S05]  /*19530*/  IMAD R5, R25, R6, RZ ;  /* 0x0000000619057224 */ /* 0x004fca00078e02ff */
[----:B------:R-:W-:-:S04]  /*19540*/  IABS R7, R5 ;  /* 0x0000000500077213 */ /* 0x000fc80000000000 */
[----:B------:R-:W0:Y:S08]  /*19550*/  I2F.RP R8, R7 ;  /* 0x0000000700087306 */ /* 0x000e300000209400 */
[----:B0-----:R-:W0:Y:S02]  /*19560*/  MUFU.RCP R8, R8 ;  /* 0x0000000800087308 */ /* 0x001e240000001000 */
[----:B0-----:R-:W-:-:S06]  /*19570*/  VIADD R9, R8, 0xffffffe ;  /* 0x0ffffffe08097836 */ /* 0x001fcc0000000000 */
[----:B------:R-:W0:Y:S02]  /*19580*/  F2I.FTZ.U32.TRUNC.NTZ R3, R9 ;  /* 0x0000000900037305 */ /* 0x000e24000021f000 */
[----:B0-----:R-:W-:-:S04]  /*19590*/  IMAD.MOV R10, RZ, RZ, -R3 ;  /* 0x000000ffff0a7224 */ /* 0x001fc800078e0a03 */
[----:B------:R-:W-:Y:S01]  /*195a0*/  IMAD R11, R10, R7, RZ ;  /* 0x000000070a0b7224 */ /* 0x000fe200078e02ff */
[----:B------:R-:W-:-:S03]  /*195b0*/  IABS R10, R5 ;  /* 0x00000005000a7213 */ /* 0x000fc60000000000 */
[----:B------:R-:W-:Y:S01]  /*195c0*/  IMAD.HI.U32 R2, R3, R11, R2 ;  /* 0x0000000b03027227 */ /* 0x000fe200078e0002 */
[----:B------:R-:W-:-:S03]  /*195d0*/  IABS R3, R0 ;  /* 0x0000000000037213 */ /* 0x000fc60000000000 */
        /* <DEDUP_REMOVED lines=16> */
[----:B------:R-:W-:-:S03]  /*196e0*/  IMAD R0, R5, R9, R0 ;  /* 0x0000000905007224 */ /* 0x000fc600078e0200 */
[----:B------:R-:W-:-:S04]  /*196f0*/  VIADDMNMX R4, R3, R4, R6, PT ;  /* 0x0000000403047246 */ /* 0x000fc80003800106 */
[----:B------:R-:W-:-:S04]  /*19700*/  IABS R6, R4 ;  /* 0x0000000400067213 */ /* 0x000fc80000000000 */
[----:B------:R-:W0:Y:S08]  /*19710*/  I2F.RP R8, R6 ;  /* 0x0000000600087306 */ /* 0x000e300000209400 */
[----:B0-----:R-:W0:Y:S02]  /*19720*/  MUFU.RCP R8, R8 ;  /* 0x0000000800087308 */ /* 0x001e240000001000 */
[----:B0-----:R-:W-:Y:S01]  /*19730*/  VIADD R2, R8, 0xffffffe ;  /* 0x0ffffffe08027836 */ /* 0x001fe20000000000 */
[----:B------:R-:W-:-:S05]  /*19740*/  IABS R8, R0 ;  /* 0x0000000000087213 */ /* 0x000fca0000000000 */
[----:B------:R0:W1:Y:S02]  /*19750*/  F2I.FTZ.U32.TRUNC.NTZ R3, R2 ;  /* 0x0000000200037305 */ /* 0x000064000021f000 */
[----:B0-----:R-:W-:Y:S02]  /*19760*/  IMAD.MOV.U32 R2, RZ, RZ, RZ ;  /* 0x000000ffff027224 */ /* 0x001fe400078e00ff */
[----:B-1----:R-:W-:-:S04]  /*19770*/  IMAD.MOV R5, RZ, RZ, -R3 ;  /* 0x000000ffff057224 */ /* 0x002fc800078e0a03 */
[----:B------:R-:W-:-:S04]  /*19780*/  IMAD R5, R5, R6, RZ ;  /* 0x0000000605057224 */ /* 0x000fc800078e02ff */
[----:B------:R-:W-:Y:S01]  /*19790*/  IMAD.HI.U32 R3, R3, R5, R2 ;  /* 0x0000000503037227 */ /* 0x000fe200078e0002 */
[-C--:B------:R-:W-:Y:S02]  /*197a0*/  IABS R5, R4.reuse ;  /* 0x0000000400057213 */ /* 0x080fe40000000000 */
[----:B------:R-:W-:Y:S02]  /*197b0*/  LOP3.LUT R2, R0, R4, RZ, 0x3c, !PT ;  /* 0x0000000400027212 */ /* 0x000fe400078e3cff */
[----:B------:R-:W-:Y:S01]  /*197c0*/  IADD3 R0, R7, 0x1000000, R0 ;  /* 0x0100000007007810 */ /* 0x000fe20007ffe000 */
[----:B------:R-:W-:Y:S01]  /*197d0*/  IMAD.MOV R5, RZ, RZ, -R5 ;  /* 0x000000ffff057224 */ /* 0x000fe200078e0a05 */
[----:B------:R-:W-:Y:S01]  /*197e0*/  ISETP.GE.AND P2, PT, R2, RZ, PT ;  /* 0x000000ff0200720c */ /* 0x000fe20003f46270 */
        /* <DEDUP_REMOVED lines=9> */
[----:B------:R-:W-:Y:S01]  /*19880*/  @!P1 LOP3.LUT R3, RZ, R4, RZ, 0x33, !PT ;  /* 0x00000004ff039212 */ /* 0x000fe200078e33ff */
[----:B------:R-:W-:-:S04]  /*19890*/  IMAD.MOV R4, RZ, RZ, -R4 ;  /* 0x000000ffff047224 */ /* 0x000fc800078e0a04 */
[----:B------:R-:W-:-:S07]  /*198a0*/  IMAD R26, R3, R4, R0 ;  /* 0x00000004031a7224 */ /* 0x000fce00078e0200 */
.L_x_2418:
[----:B------:R-:W-:-:S05]  /*198b0*/  LOP3.LUT R0, RZ, R3, RZ, 0x33, !PT ;  /* 0x00000003ff007212 */ /* 0x000fca00078e33ff */
[----:B------:R-:W-:Y:S01]  /*198c0*/  IMAD.IADD R25, R25, 0x1, R0 ;  /* 0x0000000119197824 */ /* 0x000fe200078e0200 */
[----:B------:R-:W-:Y:S06]  /*198d0*/  BRA `(.L_x_2419) ;  /* 0x00000000001c7947 */ /* 0x000fec0003800000 */
.L_x_2411:
[----:B------:R-:W-:Y:S01]  /*198e0*/  UMOV UR4, URZ ;  /* 0x0000003f00047c82 */ /* 0x000fe20008000000 */
[----:B------:R-:W-:Y:S01]  /*198f0*/  UMOV UR5, URZ ;  /* 0x0000003f00057c82 */ /* 0x000fe20008000000 */
[----:B------:R-:W-:Y:S01]  /*19900*/  ULDC UR6, c[0x0][0xc3c] ;  /* 0x00030f0000067ab9 */ /* 0x000fe20000000800 */
[----:B------:R-:W-:Y:S02]  /*19910*/  IMAD.MOV.U32 R24, RZ, RZ, R0 ;  /* 0x000000ffff187224 */ /* 0x000fe400078e0000 */
[----:B------:R-:W-:Y:S02]  /*19920*/  IMAD.U32 R25, RZ, RZ, UR4 ;  /* 0x00000004ff197e24 */ /* 0x000fe4000f8e00ff */
[----:B------:R-:W-:Y:S02]  /*19930*/  IMAD.U32 R26, RZ, RZ, UR5 ;  /* 0x00000005ff1a7e24 */ /* 0x000fe4000f8e00ff */
[----:B------:R-:W-:-:S07]  /*19940*/  IMAD.U32 R27, RZ, RZ, UR6 ;  /* 0x00000006ff1b7e24 */ /* 0x000fce000f8e00ff */
.L_x_2419:
[----:B------:R-:W1:Y:S01]  /*19950*/  S2R R0, SR_TID.X ;  /* 0x0000000000007919 */ /* 0x000e620000002100 */
[----:B------:R-:W-:Y:S05]  /*19960*/  WARPSYNC.ALL ;  /* 0x0000000000007948 */ /* 0x000fea0003800000 */
[----:B------:R-:W-:Y:S01]  /*19970*/  BAR.SYNC.DEFER_BLOCKING 0x4, 0x180 ;  /* 0x0106000000007b1d */ /* 0x000fe20000010000 */
[----:B-1----:R-:W-:-:S04]  /*19980*/  LOP3.LUT R0, R0, 0x1f, RZ, 0xc0, !PT ;  /* 0x0000001f00007812 */ /* 0x002fc800078ec0ff */
[----:B------:R-:W-:-:S13]  /*19990*/  ISETP.NE.AND P0, PT, R0, RZ, PT ;  /* 0x000000ff0000720c */ /* 0x000fda0003f05270 */
[----:B0-----:R-:W0:Y:S01]  /*199a0*/  @!P0 S2R R3, SR_CgaCtaId ;  /* 0x0000000000038919 */ /* 0x001e220000008800 */
[----:B------:R-:W-:-:S04]  /*199b0*/  @!P0 MOV R0, 0x400 ;  /* 0x0000040000008802 */ /* 0x000fc80000000f00 */
[----:B0-----:R-:W-:-:S05]  /*199c0*/  @!P0 LEA R17, R3, R0, 0x18 ;  /* 0x0000000003118211 */ /* 0x001fca00078ec0ff */
[----:B------:R0:W-:Y:S01]  /*199d0*/  @!P0 STS.128 [R17+0x28cd0], R24 ;  /* 0x028cd01811008388 */ /* 0x0001e20000000c00 */
[----:B------:R-:W-:Y:S06]  /*199e0*/  BAR.ARV 0x5, 0x180 ;  /* 0x0146000000007b1d */ /* 0x000fec0000002000 */
.L_x_2408:
[----:B------:R-:W-:Y:S02]  /*199f0*/  ULDC UR4, c[0x0][0xc3c] ;  /* 0x00030f0000047ab9 */ /* 0x000fe40000000800 */
[----:B----4-:R-:W-:-:S13]  /*19a00*/  ISETP.GE.AND P0, PT, R27, UR4, PT ;  /* 0x000000041b007c0c */ /* 0x010fda000bf06270 */
[----:B------:R-:W-:Y:S05]  /*19a10*/  @!P0 BRA `(.L_x_2420) ;  /* 0xffffffb000048947 */ /* 0x000fea000383ffff */
[----:B------:R-:W-:Y:S05]  /*19a20*/  BSYNC B8 ;  /* 0x0000000000087941 */ /* 0x000fea0003800000 */
.L_x_2349:
[----:B------:R-:W4:Y:S01]  /*19a30*/  LDL.LU R0, [R1+0x10] ;  /* 0x0000100001007983 */ /* 0x000f220000300800 */
[----:B------:R-:W-:Y:S01]  /*19a40*/  BSSY B0, `(.L_x_2421) ;  /* 0x000000b000007945 */ /* 0x000fe20003800000 */
[----:B------:R-:W5:Y:S01]  /*19a50*/  S2R R5, SR_CgaCtaId ;  /* 0x0000000000057919 */ /* 0x000f620000008800 */
[----:B----4-:R-:W-:-:S05]  /*19a60*/  VIADD R0, R0, 0x1 ;  /* 0x0000000100007836 */ /* 0x010fca0000000000 */
[----:B-1----:R-:W-:-:S04]  /*19a70*/  LEA.HI R2, R0, R0, RZ, 0x1 ;  /* 0x0000000000027211 */ /* 0x002fc800078f08ff */
[----:B------:R-:W-:Y:S02]  /*19a80*/  LOP3.LUT R3, R2, 0xfffffffe, RZ, 0xc0, !PT ;  /* 0xfffffffe02037812 */ /* 0x000fe400078ec0ff */
[----:B------:R-:W-:-:S03]  /*19a90*/  MOV R2, 0x400 ;  /* 0x0000040000027802 */ /* 0x000fc60000000f00 */
[----:B------:R-:W-:Y:S01]  /*19aa0*/  IMAD.IADD R0, R0, 0x1, -R3 ;  /* 0x0000000100007824 */ /* 0x000fe200078e0a03 */
[----:B-----5:R-:W-:-:S04]  /*19ab0*/  LEA R7, R5, R2, 0x18 ;  /* 0x0000000205077211 */ /* 0x020fc800078ec0ff */
[----:B------:R-:W-:-:S04]  /*19ac0*/  SHF.L.U32 R0, R0, 0x1f, RZ ;  /* 0x0000001f00007819 */ /* 0x000fc800000006ff */
[----:B------:R-:W1:Y:S02]  /*19ad0*/  SYNCS.PHASECHK.TRANS64.TRYWAIT P0, [R7+URZ+0x28c20], R0 ;  /* 0x028c2000070075a7 */ /* 0x000e64000800017f */
[----:B-1----:R-:W-:Y:S05]  /*19ae0*/  @!P0 BRA `(.L_x_2422) ;  /* 0x0000003000788947 */ /* 0x002fea0003800000 */
.L_x_2518:
[----:B------:R-:W-:Y:S05]  /*19af0*/  BSYNC B0 ;  /* 0x0000000000007941 */ /* 0x000fea0003800000 */
.L_x_2421:
[----:B------:R-:W-:-:S03]  /*19b00*/  UMOV UR4, 0xffffffff ;  /* 0xffffffff00047882 */ /* 0x000fc60000000000 */
[----:B------:R-:W-:Y:S05]  /*19b10*/  BRA.DIV UR4, `(.L_x_2423) ;  /* 0x0000003204807947 */ /* 0x000fea000b800000 */
[----:B-1----:R-:W1:Y:S02]  /*19b20*/  S2R R0, SR_TID.X ;  /* 0x0000000000007919 */ /* 0x002e640000002100 */
[----:B-1----:R-:W-:-:S04]  /*19b30*/  SHF.R.U32.HI R0, RZ, 0x5, R0 ;  /* 0x00000005ff007819 */ /* 0x002fc80000011600 */
[----:B------:R-:W-:-:S05]  /*19b40*/  LOP3.LUT R0, R0, 0x3, RZ, 0xc0, !PT ;  /* 0x0000000300007812 */ /* 0x000fca00078ec0ff */
[----:B------:R1:W4:Y:S02]  /*19b50*/  SHFL.IDX PT, R14, R0, RZ, 0x1f ;  /* 0x00001fff000e7589 */ /* 0x00032400000e0000 */
.L_x_2521:
[----:B----4-:R-:W-:Y:S01]  /*19b60*/  ISETP.NE.AND P0, PT, R14, RZ, PT ;  /* 0x000000ff0e00720c */ /* 0x010fe20003f05270 */
[----:B------:R-:W-:-:S12]  /*19b70*/  BSSY B0, `(.L_x_2424) ;  /* 0x0000024000007945 */ /* 0x000fd80003800000 */
[----:B------:R-:W-:Y:S05]  /*19b80*/  @P0 BRA `(.L_x_2425) ;  /* 0x0000000000880947 */ /* 0x000fea0003800000 */
[----:B------:R-:W-:-:S03]  /*19b90*/  UMOV UR4, 0xffffffff ;  /* 0xffffffff00047882 */ /* 0x000fc60000000000 */
[----:B------:R-:W-:Y:S05]  /*19ba0*/  BRA.DIV UR4, `(.L_x_2426) ;  /* 0x0000003204907947 */ /* 0x000fea000b800000 */
[----:B------:R-:W-:-:S13]  /*19bb0*/  ELECT P6, URZ, PT ;  /* 0x00000000003f782f */ /* 0x000fda00038c0000 */
.L_x_2524:
[----:B------:R-:W-:Y:S05]  /*19bc0*/  @!P6 BRA `(.L_x_2425) ;  /* 0x000000000078e947 */ /* 0x000fea0003800000 */
[----:B------:R-:W-:-:S06]  /*19bd0*/  ULOP3.LUT UR4, UR39, 0x2, URZ, 0xfc, !UPT ;  /* 0x0000000227047892 */ /* 0x000fcc000f8efc3f */
[----:B-1----:R-:W-:-:S05]  /*19be0*/  IMAD.U32 R0, RZ, RZ, UR4 ;  /* 0x00000004ff007e24 */ /* 0x002fca000f8e00ff */
[----:B------:R-:W-:-:S13]  /*19bf0*/  ISETP.NE.AND P0, PT, R0, 0x3, PT ;  /* 0x000000030000780c */ /* 0x000fda0003f05270 */
[----:B------:R-:W-:Y:S05]  /*19c00*/  @!P0 BRA `(.L_x_2427) ;  /* 0x0000000000048947 */ /* 0x000fea0003800000 */
[----:B------:R-:W-:Y:S01]  /*19c10*/  BPT.TRAP 0x1 ;  /* 0x000000040000795c */ /* 0x000fe20000300000 */
.L_x_2427:
[----:B------:R-:W-:Y:S01]  /*19c20*/  IMAD R5, R18, 0x8, R7 ;  /* 0x0000000812057824 */ /* 0x000fe200078e0207 */
[----:B------:R-:W-:Y:S01]  /*19c30*/  SHF.L.U32 R0, R22, 0x1f, RZ ;  /* 0x0000001f16007819 */ /* 0x000fe200000006ff */
[----:B------:R-:W-:-:S03]  /*19c40*/  VIADD R18, R18, 0x1 ;  /* 0x0000000112127836 */ /* 0x000fc60000000000 */
[----:B------:R-:W1:Y:S02]  /*19c50*/  SYNCS.PHASECHK.TRANS64.TRYWAIT P1, [R5+URZ+0x28c40], R0 ;  /* 0x028c4000050075a7 */ /* 0x000e64000802017f */
[----:B------:R-:W-:-:S04]  /*19c60*/  ISETP.NE.AND P2, PT, R18, 0x2, PT ;  /* 0x000000021200780c */ /* 0x000fc80003f45270 */
[----:B------:R-:W-:Y:S01]  /*19c70*/  SEL R3, RZ, 0x1, P2 ;  /* 0x00000001ff037807 */ /* 0x000fe20001000000 */
[----:B-1----:R-:W-:Y:S08]  /*19c80*/  @!P1 BRA `(.L_x_2428) ;  /* 0x0000003000789947 */ /* 0x002ff00003800000 */
.L_x_2525:
[----:B------:R-:W-:Y:S02]  /*19c90*/  SEL R18, R18, RZ, P2 ;  /* 0x000000ff12127207 */ /* 0x000fe40001000000 */
[----:B------:R-:W-:Y:S01]  /*19ca0*/  LOP3.LUT R2, R22, R3, RZ, 0x3c, !PT ;  /* 0x0000000316027212 */ /* 0x000fe200078e3cff */
[----:B------:R-:W-:Y:S06]  /*19cb0*/  @!P0 BRA `(.L_x_2429) ;  /* 0x0000000000048947 */ /* 0x000fec0003800000 */
[----:B------:R-:W-:Y:S01]  /*19cc0*/  BPT.TRAP 0x1 ;  /* 0x000000040000795c */ /* 0x000fe20000300000 */
.L_x_2429:
[----:B------:R-:W-:Y:S01]  /*19cd0*/  IMAD R3, R18, 0x8, R7 ;  /* 0x0000000812037824 */ /* 0x000fe200078e0207 */
[----:B------:R-:W-:-:S04]  /*19ce0*/  SHF.L.U32 R2, R2, 0x1f, RZ ;  /* 0x0000001f02027819 */ /* 0x000fc800000006ff */
[----:B------:R-:W4:Y:S02]  /*19cf0*/  SYNCS.PHASECHK.TRANS64.TRYWAIT P1, [R3+URZ+0x28c40], R2 ;  /* 0x028c4002030075a7 */ /* 0x000f24000802017f */
[----:B----4-:R-:W-:Y:S05]  /*19d00*/  @!P1 BRA `(.L_x_2430) ;  /* 0x00000030006c9947 */ /* 0x010fea0003800000 */
.L_x_2526:
[----:B------:R-:W-:Y:S05]  /*19d10*/  @!P0 BRA `(.L_x_2431) ;  /* 0x0000000000048947 */ /* 0x000fea0003800000 */
[----:B------:R-:W-:Y:S01]  /*19d20*/  BPT.TRAP 0x1 ;  /* 0x000000040000795c */ /* 0x000fe20000300000 */
.L_x_2431:
[----:B------:R-:W5:Y:S02]  /*19d30*/  SYNCS.PHASECHK.TRANS64.TRYWAIT P1, [R5+URZ+0x28c60], R0 ;  /* 0x028c6000050075a7 */ /* 0x000f64000802017f */
[----:B-----5:R-:W-:Y:S05]  /*19d40*/  @!P1 BRA `(.L_x_2432) ;  /* 0x0000003000709947 */ /* 0x020fea0003800000 */
.L_x_2527:
[----:B------:R-:W-:Y:S05]  /*19d50*/  @!P0 BRA `(.L_x_2433) ;  /* 0x0000000000048947 */ /* 0x000fea0003800000 */
[----:B------:R-:W-:Y:S01]  /*19d60*/  BPT.TRAP 0x1 ;  /* 0x000000040000795c */ /* 0x000fe20000300000 */
.L_x_2433:
[----:B------:R0:W0:Y:S02]  /*19d70*/  SYNCS.PHASECHK.TRANS64.TRYWAIT P0, [R3+URZ+0x28c60], R2 ;  /* 0x028c6002030075a7 */ /* 0x000024000800017f */
[----:B0-----:R-:W-:Y:S05]  /*19d80*/  @!P0 NANOSLEEP.SYNCS 0x989680 ;  /* 0x009896800000895d */ /* 0x001fea0003900000 */
[----:B------:R-:W0:Y:S02]  /*19d90*/  @!P0 SYNCS.PHASECHK.TRANS64 P0, [R3+URZ+0x28c60], R2 ;  /* 0x028c6002030085a7 */ /* 0x000e24000800007f */
[----:B0-----:R-:W-:Y:S05]  /*19da0*/  @!P0 BRA `(.L_x_2433) ;  /* 0xfffffffc00f08947 */ /* 0x001fea000383ffff */
.L_x_2425:
[----:B------:R-:W-:Y:S05]  /*19db0*/  BSYNC B0 ;  /* 0x0000000000007941 */ /* 0x000fea0003800000 */
.L_x_2424:
[----:B------:R-:W-:Y:S05]  /*19dc0*/  EXIT ;  /* 0x000000000000794d */ /* 0x000fea0003800000 */
.L_x_2230:
[----:B0-----:R-:W-:-:S04]  /*19dd0*/  IMAD.U32 R3, RZ, RZ, UR23 ;  /* 0x00000017ff037e24 */ /* 0x001fc8000f8e00ff */
[----:B------:R0:W1:Y:S03]  /*19de0*/  SYNCS.PHASECHK.TRANS64.TRYWAIT P1, [R3+URZ+0x28c50], R0 ;  /* 0x028c5000030075a7 */ /* 0x000066000802017f */
[----:B-1----:R-:W-:Y:S05]  /*19df0*/  @!P1 NANOSLEEP.SYNCS 0x989680 ;  /* 0x009896800000995d */ /* 0x002fea0003900000 */
[----:B------:R-:W1:Y:S02]  /*19e00*/  @!P1 SYNCS.PHASECHK.TRANS64 P1, [R3+URZ+0x28c50], R0 ;  /* 0x028c5000030095a7 */ /* 0x000e64000802007f */
[----:B-1----:R-:W-:Y:S05]  /*19e10*/  @!P1 BRA `(.L_x_2230) ;  /* 0xfffffffc00ec9947 */ /* 0x002fea000383ffff */
[----:B------:R-:W-:Y:S05]  /*19e20*/  BRA `(.L_x_2434) ;  /* 0xfffffe8400a07947 */ /* 0x000fea000383ffff */
.L_x_2236:
[----:B-1----:R-:W-:-:S04]  /*19e30*/  IMAD.U32 R3, RZ, RZ, UR23 ;  /* 0x00000017ff037e24 */ /* 0x002fc8000f8e00ff */
[----:B------:R1:W2:Y:S03]  /*19e40*/  SYNCS.PHASECHK.TRANS64.TRYWAIT P1, [R3+URZ+0x28c50], R0 ;  /* 0x028c5000030075a7 */ /* 0x0002a6000802017f */
[----:B--2---:R-:W-:Y:S05]  /*19e50*/  @!P1 NANOSLEEP.SYNCS 0x989680 ;  /* 0x009896800000995d */ /* 0x004fea0003900000 */
[----:B------:R-:W2:Y:S02]  /*19e60*/  @!P1 SYNCS.PHASECHK.TRANS64 P1, [R3+URZ+0x28c50], R0 ;  /* 0x028c5000030095a7 */ /* 0x000ea4000802007f */
[----:B--2---:R-:W-:Y:S05]  /*19e70*/  @!P1 BRA `(.L_x_2236) ;  /* 0xfffffffc00ec9947 */ /* 0x004fea000383ffff */
[----:B------:R-:W-:Y:S05]  /*19e80*/  BRA `(.L_x_2235) ;  /* 0xfffffe9000a47947 */ /* 0x000fea000383ffff */
.L_x_2247:
[----:B0-----:R-:W-:-:S04]  /*19e90*/  IMAD.U32 R3, RZ, RZ, UR41 ;  /* 0x00000029ff037e24 */ /* 0x001fc8000f8e00ff */
[----:B------:R0:W1:Y:S03]  /*19ea0*/  SYNCS.PHASECHK.TRANS64.TRYWAIT P1, [R3+URZ+0x28c00], R0 ;  /* 0x028c0000030075a7 */ /* 0x000066000802017f */
[----:B-1----:R-:W-:Y:S05]  /*19eb0*/  @!P1 NANOSLEEP.SYNCS 0x989680 ;  /* 0x009896800000995d */ /* 0x002fea0003900000 */
[----:B------:R-:W1:Y:S02]  /*19ec0*/  @!P1 SYNCS.PHASECHK.TRANS64 P1, [R3+URZ+0x28c00], R0 ;  /* 0x028c0000030095a7 */ /* 0x000e64000802007f */
[----:B-1----:R-:W-:Y:S05]  /*19ed0*/  @!P1 BRA `(.L_x_2247) ;  /* 0xfffffffc00ec9947 */ /* 0x002fea000383ffff */
[----:B------:R-:W-:Y:S05]  /*19ee0*/  BRA `(.L_x_2435) ;  /* 0xfffffea800e07947 */ /* 0x000fea000383ffff */
.L_x_2251:
[----:B--2---:R2:W3:Y:S02]  /*19ef0*/  SYNCS.PHASECHK.TRANS64.TRYWAIT P1, [R7+URZ+0x28c30], R8 ;  /* 0x028c3008070075a7 */ /* 0x0044e4000802017f */
[----:B---3--:R-:W-:Y:S05]  /*19f00*/  @!P1 NANOSLEEP.SYNCS 0x989680 ;  /* 0x009896800000995d */ /* 0x008fea0003900000 */
[----:B------:R-:W3:Y:S02]  /*19f10*/  @!P1 SYNCS.PHASECHK.TRANS64 P1, [R7+URZ+0x28c30], R8 ;  /* 0x028c3008070095a7 */ /* 0x000ee4000802007f */
[----:B---3--:R-:W-:Y:S05]  /*19f20*/  @!P1 BRA `(.L_x_2251) ;  /* 0xfffffffc00f09947 */ /* 0x008fea000383ffff */
[----:B------:R-:W-:Y:S05]  /*19f30*/  BRA `(.L_x_2250) ;  /* 0xfffffea800fc7947 */ /* 0x000fea000383ffff */
.L_x_2264:
[----:B--2---:R2:W3:Y:S02]  /*19f40*/  SYNCS.PHASECHK.TRANS64.TRYWAIT P1, [R7+URZ+0x28c50], R8 ;  /* 0x028c5008070075a7 */ /* 0x0044e4000802017f */
[----:B---3--:R-:W-:Y:S05]  /*19f50*/  @!P1 NANOSLEEP.SYNCS 0x989680 ;  /* 0x009896800000995d */ /* 0x008fea0003900000 */
[----:B------:R-:W3:Y:S02]  /*19f60*/  @!P1 SYNCS.PHASECHK.TRANS64 P1, [R7+URZ+0x28c50], R8 ;  /* 0x028c5008070095a7 */ /* 0x000ee4000802007f */
[----:B---3--:R-:W-:Y:S05]  /*19f70*/  @!P1 BRA `(.L_x_2264) ;  /* 0xfffffffc00f09947 */ /* 0x008fea000383ffff */
[----:B------:R-:W-:Y:S05]  /*19f80*/  BRA `(.L_x_2263) ;  /* 0xfffffec800a07947 */ /* 0x000fea000383ffff */
.L_x_2273:
[----:B--2---:R-:W-:-:S04]  /*19f90*/  IMAD.U32 R6, RZ, RZ, UR25 ;  /* 0x00000019ff067e24 */ /* 0x004fc8000f8e00ff */
[----:B------:R2:W3:Y:S03]  /*19fa0*/  SYNCS.PHASECHK.TRANS64.TRYWAIT P1, [R6+URZ+0x28c30], R7 ;  /* 0x028c3007060075a7 */ /* 0x0004e6000802017f */
[----:B---3--:R-:W-:Y:S05]  /*19fb0*/  @!P1 NANOSLEEP.SYNCS 0x989680 ;  /* 0x009896800000995d */ /* 0x008fea0003900000 */
[----:B------:R-:W3:Y:S02]  /*19fc0*/  @!P1 SYNCS.PHASECHK.TRANS64 P1, [R6+URZ+0x28c30], R7 ;  /* 0x028c3007060095a7 */ /* 0x000ee4000802007f */
[----:B---3--:R-:W-:Y:S05]  /*19fd0*/  @!P1 BRA `(.L_x_2273) ;  /* 0xfffffffc00ec9947 */ /* 0x008fea000383ffff */
[----:B------:R-:W-:Y:S05]  /*19fe0*/  BRA `(.L_x_2272) ;  /* 0xfffffed000207947 */ /* 0x000fea000383ffff */
.L_x_2286:
[----:B-1----:R-:W-:-:S04]  /*19ff0*/  IMAD.U32 R8, RZ, RZ, UR25 ;  /* 0x00000019ff087e24 */ /* 0x002fc8000f8e00ff */
[----:B------:R1:W2:Y:S03]  /*1a000*/  SYNCS.PHASECHK.TRANS64.TRYWAIT P1, [R8+URZ+0x28c50], R7 ;  /* 0x028c5007080075a7 */ /* 0x0002a6000802017f */
[----:B--2---:R-:W-:Y:S05]  /*1a010*/  @!P1 NANOSLEEP.SYNCS 0x989680 ;  /* 0x009896800000995d */ /* 0x004fea0003900000 */
[----:B------:R-:W2:Y:S02]  /*1a020*/  @!P1 SYNCS.PHASECHK.TRANS64 P1, [R8+URZ+0x28c50], R7 ;  /* 0x028c5007080095a7 */ /* 0x000ea4000802007f */
[----:B--2---:R-:W-:Y:S05]  /*1a030*/  @!P1 BRA `(.L_x_2286) ;  /* 0xfffffffc00ec9947 */ /* 0x004fea000383ffff */
[----:B------:R-:W-:Y:S05]  /*1a040*/  BRA `(.L_x_2285) ;  /* 0xfffffef400a47947 */ /* 0x000fea000383ffff */
.L_x_2296:
[----:B-1----:R-:W-:-:S04]  /*1a050*/  IMAD.U32 R6, RZ, RZ, UR21 ;  /* 0x00000015ff067e24 */ /* 0x002fc8000f8e00ff */
[----:B------:R1:W2:Y:S03]  /*1a060*/  SYNCS.PHASECHK.TRANS64.TRYWAIT P1, [R6+URZ+0x28c30], R7 ;  /* 0x028c3007060075a7 */ /* 0x0002a6000802017f */
[----:B--2---:R-:W-:Y:S05]  /*1a070*/  @!P1 NANOSLEEP.SYNCS 0x989680 ;  /* 0x009896800000995d */ /* 0x004fea0003900000 */
[----:B------:R-:W2:Y:S02]  /*1a080*/  @!P1 SYNCS.PHASECHK.TRANS64 P1, [R6+URZ+0x28c30], R7 ;  /* 0x028c3007060095a7 */ /* 0x000ea4000802007f */
[----:B--2---:R-:W-:Y:S05]  /*1a090*/  @!P1 BRA `(.L_x_2296) ;  /* 0xfffffffc00ec9947 */ /* 0x004fea000383ffff */
[----:B------:R-:W-:Y:S05]  /*1a0a0*/  BRA `(.L_x_2295) ;  /* 0xfffffefc003c7947 */ /* 0x000fea000383ffff */
.L_x_2301:
[----:B---3--:R-:W-:-:S04]  /*1a0b0*/  IMAD.U32 R8, RZ, RZ, UR21 ;  /* 0x00000015ff087e24 */ /* 0x008fc8000f8e00ff */
[----:B------:R3:W4:Y:S03]  /*1a0c0*/  SYNCS.PHASECHK.TRANS64.TRYWAIT P1, [R8+URZ+0x28c50], R7 ;  /* 0x028c5007080075a7 */ /* 0x000726000802017f */
[----:B----4-:R-:W-:Y:S05]  /*1a0d0*/  @!P1 NANOSLEEP.SYNCS 0x989680 ;  /* 0x009896800000995d */ /* 0x010fea0003900000 */
[----:B------:R-:W4:Y:S02]  /*1a0e0*/  @!P1 SYNCS.PHASECHK.TRANS64 P1, [R8+URZ+0x28c50], R7 ;  /* 0x028c5007080095a7 */ /* 0x000f24000802007f */
[----:B----4-:R-:W-:Y:S05]  /*1a0f0*/  @!P1 BRA `(.L_x_2301) ;  /* 0xfffffffc00ec9947 */ /* 0x010fea000383ffff */
[----:B------:R-:W-:Y:S05]  /*1a100*/  BRA `(.L_x_2300) ;  /* 0xffffff14005c7947 */ /* 0x000fea000383ffff */
.L_x_2308:
[----:B-1----:R-:W-:-:S04]  /*1a110*/  IMAD.U32 R6, RZ, RZ, UR20 ;  /* 0x00000014ff067e24 */ /* 0x002fc8000f8e00ff */
[----:B------:R1:W2:Y:S03]  /*1a120*/  SYNCS.PHASECHK.TRANS64.TRYWAIT P1, [R6+URZ+0x28c30], R7 ;  /* 0x028c3007060075a7 */ /* 0x0002a6000802017f */
[----:B--2---:R-:W-:Y:S05]  /*1a130*/  @!P1 NANOSLEEP.SYNCS 0x989680 ;  /* 0x009896800000995d */ /* 0x004fea0003900000 */
[----:B------:R-:W2:Y:S02]  /*1a140*/  @!P1 SYNCS.PHASECHK.TRANS64 P1, [R6+URZ+0x28c30], R7 ;  /* 0x028c3007060095a7 */ /* 0x000ea4000802007f */
[----:B--2---:R-:W-:Y:S05]  /*1a150*/  @!P1 BRA `(.L_x_2308) ;  /* 0xfffffffc00ec9947 */ /* 0x004fea000383ffff */
[----:B------:R-:W-:Y:S05]  /*1a160*/  BRA `(.L_x_2307) ;  /* 0xffffff1800587947 */ /* 0x000fea000383ffff */
.L_x_2321:
[----:B-1----:R-:W-:-:S04]  /*1a170*/  IMAD.U32 R8, RZ, RZ, UR20 ;  /* 0x00000014ff087e24 */ /* 0x002fc8000f8e00ff */
[----:B------:R1:W2:Y:S03]  /*1a180*/  SYNCS.PHASECHK.TRANS64.TRYWAIT P1, [R8+URZ+0x28c50], R7 ;  /* 0x028c5007080075a7 */ /* 0x0002a6000802017f */
[----:B--2---:R-:W-:Y:S05]  /*1a190*/  @!P1 NANOSLEEP.SYNCS 0x989680 ;  /* 0x009896800000995d */ /* 0x004fea0003900000 */
[----:B------:R-:W2:Y:S02]  /*1a1a0*/  @!P1 SYNCS.PHASECHK.TRANS64 P1, [R8+URZ+0x28c50], R7 ;  /* 0x028c5007080095a7 */ /* 0x000ea4000802007f */
[----:B--2---:R-:W-:Y:S05]  /*1a1b0*/  @!P1 BRA `(.L_x_2321) ;  /* 0xfffffffc00ec9947 */ /* 0x004fea000383ffff */
[----:B------:R-:W-:Y:S05]  /*1a1c0*/  BRA `(.L_x_2320) ;  /* 0xffffff3c00dc7947 */ /* 0x000fea000383ffff */
.L_x_2371:
        /* <DEDUP_REMOVED lines=11> */
.L_x_2437:
[----:B------:R-:W-:Y:S05]  /*1a280*/  BSYNC B0 ;  /* 0x0000000000007941 */ /* 0x000fea0003800000 */
.L_x_2436:
[----:B------:R-:W-:Y:S05]  /*1a290*/  BRA `(.L_x_2438) ;  /* 0xffffffb800a07947 */ /* 0x000fea000383ffff */
.L_x_2374:
[----:B0-----:R0:W1:Y:S02]  /*1a2a0*/  SYNCS.PHASECHK.TRANS64.TRYWAIT P0, [R25+URZ+0x28c40], R0 ;  /* 0x028c4000190075a7 */ /* 0x001064000800017f */
[----:B-1----:R-:W-:Y:S05]  /*1a2b0*/  @!P0 NANOSLEEP.SYNCS 0x989680 ;  /* 0x009896800000895d */ /* 0x002fea0003900000 */
[----:B------:R-:W1:Y:S02]  /*1a2c0*/  @!P0 SYNCS.PHASECHK.TRANS64 P0, [R25+URZ+0x28c40], R0 ;  /* 0x028c4000190085a7 */ /* 0x000e64000800007f */
[----:B-1----:R-:W-:Y:S05]  /*1a2d0*/  @!P0 BRA `(.L_x_2374) ;  /* 0xfffffffc00f08947 */ /* 0x002fea000383ffff */
[----:B------:R-:W-:Y:S05]  /*1a2e0*/  BRA `(.L_x_2439) ;  /* 0xffffffbc00807947 */ /* 0x000fea000383ffff */
.L_x_2375:
        /* <DEDUP_REMOVED lines=8> */
.L_x_2441:
[----:B------:R-:W-:Y:S05]  /*1a370*/  BSYNC B0 ;  /* 0x0000000000007941 */ /* 0x000fea0003800000 */
.L_x_2440:
        /* <DEDUP_REMOVED lines=9> */
.L_x_2442:
[----:B------:R-:W-:Y:S02]  /*1a410*/  IMAD.MOV.U32 R13, RZ, RZ, R5 ;  /* 0x000000ffff0d7224 */ /* 0x000fe400078e0005 */
[----:B------:R-:W-:Y:S02]  /*1a420*/  IMAD.MOV.U32 R12, RZ, RZ, 0x1 ;  /* 0x00000001ff0c7424 */ /* 0x000fe400078e00ff */
[----:B------:R-:W-:-:S07]  /*1a430*/  IMAD.MOV.U32 R3, RZ, RZ, R14 ;  /* 0x000000ffff037224 */ /* 0x000fce00078e000e */
[----:B------:R-:W-:Y:S05]  /*1a440*/  WARPSYNC.COLLECTIVE R15, `(.L_x_2443) ;  /* 0x000000000f087348 */ /* 0x000fea0003c00000 */
[----:B------:R0:W1:Y:S02]  /*1a450*/  SHFL.IDX P6, R14, R13, R12, R11 ;  /* 0x0000000c0d0e7389 */ /* 0x00006400000c000b */
[----:B01----:R-:W-:Y:S01]  /*1a460*/  ENDCOLLECTIVE ;  /* 0x000000000000791b */ /* 0x003fe20003800000 */
.L_x_2443:
        /* <DEDUP_REMOVED lines=15> */
.L_x_2444:
[----:B------:R-:W-:Y:S02]  /*1a560*/  @P0 IMAD R6, R4, 0x2, R17 ;  /* 0x0000000204060824 */ /* 0x000fe400078e0211 */
[----:B------:R-:W-:Y:S02]  /*1a570*/  IMAD.MOV.U32 R13, RZ, RZ, R5 ;  /* 0x000000ffff0d7224 */ /* 0x000fe400078e0005 */
[----:B------:R-:W-:Y:S02]  /*1a580*/  IMAD.MOV.U32 R12, RZ, RZ, 0x2 ;  /* 0x00000002ff0c7424 */ /* 0x000fe400078e00ff */
[----:B------:R-:W-:-:S07]  /*1a590*/  IMAD.MOV.U32 R3, RZ, RZ, R14 ;  /* 0x000000ffff037224 */ /* 0x000fce00078e000e */
[----:B------:R-:W-:Y:S05]  /*1a5a0*/  WARPSYNC.COLLECTIVE R15, `(.L_x_2445) ;  /* 0x000000000f087348 */ /* 0x000fea0003c00000 */
[----:B------:R0:W1:Y:S02]  /*1a5b0*/  SHFL.IDX P6, R14, R13, R12, R11 ;  /* 0x0000000c0d0e7389 */ /* 0x00006400000c000b */
[----:B01----:R-:W-:Y:S01]  /*1a5c0*/  ENDCOLLECTIVE ;  /* 0x000000000000791b */ /* 0x003fe20003800000 */
.L_x_2445:
        /* <DEDUP_REMOVED lines=15> */
.L_x_2446:
[----:B------:R-:W-:Y:S02]  /*1a6c0*/  @P0 IMAD R6, R4, 0x2, R17 ;  /* 0x0000000204060824 */ /* 0x000fe400078e0211 */
[----:B------:R-:W-:Y:S02]  /*1a6d0*/  IMAD.MOV.U32 R13, RZ, RZ, R5 ;  /* 0x000000ffff0d7224 */ /* 0x000fe400078e0005 */
[----:B------:R-:W-:Y:S02]  /*1a6e0*/  IMAD.MOV.U32 R12, RZ, RZ, 0x3 ;  /* 0x00000003ff0c7424 */ /* 0x000fe400078e00ff */
[----:B------:R-:W-:-:S07]  /*1a6f0*/  IMAD.MOV.U32 R3, RZ, RZ, R14 ;  /* 0x000000ffff037224 */ /* 0x000fce00078e000e */
[----:B------:R-:W-:Y:S05]  /*1a700*/  WARPSYNC.COLLECTIVE R15, `(.L_x_2447) ;  /* 0x000000000f087348 */ /* 0x000fea0003c00000 */
[----:B------:R0:W1:Y:S02]  /*1a710*/  SHFL.IDX P6, R14, R13, R12, R11 ;  /* 0x0000000c0d0e7389 */ /* 0x00006400000c000b */
[----:B01----:R-:W-:Y:S01]  /*1a720*/  ENDCOLLECTIVE ;  /* 0x000000000000791b */ /* 0x003fe20003800000 */
.L_x_2447:
        /* <DEDUP_REMOVED lines=10> */
.L_x_2448:
[----:B------:R-:W-:Y:S01]  /*1a7d0*/  @!PT LDS RZ, [RZ] ;  /* 0x00000000fffff984 */ /* 0x000fe20000000800 */
[----:B------:R-:W-:Y:S01]  /*1a7e0*/  @!PT LDS RZ, [RZ] ;  /* 0x00000000fffff984 */ /* 0x000fe20000000800 */
[----:B------:R-:W-:Y:S01]  /*1a7f0*/  @!PT LDS RZ, [RZ] ;  /* 0x00000000fffff984 */ /* 0x000fe20000000800 */
[----:B------:R0:W-:Y:S01]  /*1a800*/  @P0 LDGSTS.E.BYPASS.LTC128B.128 [R6+0x23400], desc[UR54][R2.64], !P2 ;  /* 0x2340000002060fae */ /* 0x0001e2000d101d76 */
[----:B------:R-:W-:Y:S01]  /*1a810*/  IMAD.MOV.U32 R0, RZ, RZ, R14 ;  /* 0x000000ffff007224 */ /* 0x000fe200078e000e */
[----:B------:R-:W-:Y:S06]  /*1a820*/  BRA `(.L_x_2449) ;  /* 0xffffffbc00307947 */ /* 0x000fec000383ffff */
.L_x_2380:
[----:B------:R-:W-:Y:S02]  /*1a830*/  IMAD.MOV.U32 R13, RZ, RZ, R4 ;  /* 0x000000ffff0d7224 */ /* 0x000fe400078e0004 */
[----:B------:R-:W-:Y:S02]  /*1a840*/  IMAD.MOV.U32 R12, RZ, RZ, RZ ;  /* 0x000000ffff0c7224 */ /* 0x000fe400078e00ff */
[----:B------:R-:W-:Y:S02]  /*1a850*/  IMAD.MOV.U32 R11, RZ, RZ, 0x181f ;  /* 0x0000181fff0b7424 */ /* 0x000fe400078e00ff */
[----:B------:R-:W-:Y:S02]  /*1a860*/  IMAD.MOV.U32 R15, RZ, RZ, -0x1 ;  /* 0xffffffffff0f7424 */ /* 0x000fe400078e00ff */
[----:B------:R-:W-:Y:S02]  /*1a870*/  IMAD R36, R36, R6, RZ ;  /* 0x0000000624247224 */ /* 0x000fe400078e02ff */
[----:B------:R-:W-:-:S07]  /*1a880*/  IMAD.IADD R34, R37, 0x1, R34 ;  /* 0x0000000125227824 */ /* 0x000fce00078e0222 */
[----:B-1---5:R-:W-:Y:S05]  /*1a890*/  WARPSYNC.COLLECTIVE R15, `(.L_x_2450) ;  /* 0x000000000f087348 */ /* 0x022fea0003c00000 */
[----:B------:R0:W2:Y:S02]  /*1a8a0*/  SHFL.IDX P6, R14, R13, R12, R11 ;  /* 0x0000000c0d0e7389 */ /* 0x0000a400000c000b */
[----:B012--5:R-:W-:Y:S01]  /*1a8b0*/  ENDCOLLECTIVE ;  /* 0x000000000000791b */ /* 0x027fe20003800000 */
.L_x_2450:
[C---:B------:R-:W-:Y:S01]  /*1a8c0*/  VIADD R5, R34.reuse, 0x10 ;  /* 0x0000001022057836 */ /* 0x040fe20000000000 */
[----:B------:R-:W-:Y:S01]  /*1a8d0*/  ISETP.GE.AND P0, PT, R34, R36, PT ;  /* 0x000000242200720c */ /* 0x000fe20003f06270 */
[----:B------:R-:W-:Y:S02]  /*1a8e0*/  IMAD.MOV.U32 R13, RZ, RZ, R0 ;  /* 0x000000ffff0d7224 */ /* 0x000fe400078e0000 */
[----:B------:R-:W-:-:S10]  /*1a8f0*/  IMAD.MOV.U32 R2, RZ, RZ, R14 ;  /* 0x000000ffff027224 */ /* 0x000fd400078e000e */
[----:B------:R-:W-:Y:S05]  /*1a900*/  WARPSYNC.COLLECTIVE R15, `(.L_x_2451) ;  /* 0x000000000f087348 */ /* 0x000fea0003c00000 */
[----:B------:R0:W1:Y:S02]  /*1a910*/  SHFL.IDX P6, R14, R13, R12, R11 ;  /* 0x0000000c0d0e7389 */ /* 0x00006400000c000b */
[----:B01----:R-:W-:Y:S01]  /*1a920*/  ENDCOLLECTIVE ;  /* 0x000000000000791b */ /* 0x003fe20003800000 */
.L_x_2451:
[----:B------:R-:W-:Y:S02]  /*1a930*/  IMAD.MOV.U32 R13, RZ, RZ, R4 ;  /* 0x000000ffff0d7224 */ /* 0x000fe400078e0004 */
[----:B------:R-:W-:Y:S02]  /*1a940*/  IMAD.MOV.U32 R12, RZ, RZ, 0x1 ;  /* 0x00000001ff0c7424 */ /* 0x000fe400078e00ff */
[----:B------:R-:W-:-:S07]  /*1a950*/  IMAD.MOV.U32 R3, RZ, RZ, R14 ;  /* 0x000000ffff037224 */ /* 0x000fce00078e000e */
[----:B------:R-:W-:Y:S05]  /*1a960*/  WARPSYNC.COLLECTIVE R15, `(.L_x_2452) ;  /* 0x000000000f087348 */ /* 0x000fea0003c00000 */
[----:B------:R0:W1:Y:S02]  /*1a970*/  SHFL.IDX P6, R14, R13, R12, R11 ;  /* 0x0000000c0d0e7389 */ /* 0x00006400000c000b */
[----:B01----:R-:W-:Y:S01]  /*1a980*/  ENDCOLLECTIVE ;  /* 0x000000000000791b */ /* 0x003fe20003800000 */
.L_x_2452:
        /* <DEDUP_REMOVED lines=15> */
.L_x_2453:
[----:B------:R-:W-:Y:S02]  /*1aa80*/  IMAD.MOV.U32 R13, RZ, RZ, R4 ;  /* 0x000000ffff0d7224 */ /* 0x000fe400078e0004 */
[----:B------:R-:W-:Y:S02]  /*1aa90*/  IMAD.MOV.U32 R12, RZ, RZ, 0x2 ;  /* 0x00000002ff0c7424 */ /* 0x000fe400078e00ff */
[----:B------:R-:W-:-:S07]  /*1aaa0*/  IMAD.MOV.U32 R3, RZ, RZ, R14 ;  /* 0x000000ffff037224 */ /* 0x000fce00078e000e */
[----:B------:R-:W-:Y:S05]  /*1aab0*/  WARPSYNC.COLLECTIVE R15, `(.L_x_2454) ;  /* 0x000000000f087348 */ /* 0x000fea0003c00000 */
[----:B------:R0:W1:Y:S02]  /*1aac0*/  SHFL.IDX P6, R14, R13, R12, R11 ;  /* 0x0000000c0d0e7389 */ /* 0x00006400000c000b */
[----:B01----:R-:W-:Y:S01]  /*1aad0*/  ENDCOLLECTIVE ;  /* 0x000000000000791b */ /* 0x003fe20003800000 */
.L_x_2454:
        /* <DEDUP_REMOVED lines=16> */
.L_x_2455:
[----:B------:R-:W-:Y:S02]  /*1abe0*/  IMAD.MOV.U32 R13, RZ, RZ, R4 ;  /* 0x000000ffff0d7224 */ /* 0x000fe400078e0004 */
[----:B------:R-:W-:Y:S02]  /*1abf0*/  IMAD.MOV.U32 R12, RZ, RZ, 0x3 ;  /* 0x00000003ff0c7424 */ /* 0x000fe400078e00ff */
[----:B------:R-:W-:-:S07]  /*1ac00*/  IMAD.MOV.U32 R3, RZ, RZ, R14 ;  /* 0x000000ffff037224 */ /* 0x000fce00078e000e */
[----:B------:R-:W-:Y:S05]  /*1ac10*/  WARPSYNC.COLLECTIVE R15, `(.L_x_2456) ;  /* 0x000000000f087348 */ /* 0x000fea0003c00000 */
[----:B------:R0:W1:Y:S02]  /*1ac20*/  SHFL.IDX P6, R14, R13, R12, R11 ;  /* 0x0000000c0d0e7389 */ /* 0x00006400000c000b */
[----:B01----:R-:W-:Y:S01]  /*1ac30*/  ENDCOLLECTIVE ;  /* 0x000000000000791b */ /* 0x003fe20003800000 */
.L_x_2456:
        /* <DEDUP_REMOVED lines=10> */
.L_x_2457:
[----:B------:R-:W-:Y:S01]  /*1ace0*/  @!PT LDS RZ, [RZ] ;  /* 0x00000000fffff984 */ /* 0x000fe20000000800 */
[----:B------:R-:W-:Y:S01]  /*1acf0*/  @!PT LDS RZ, [RZ] ;  /* 0x00000000fffff984 */ /* 0x000fe20000000800 */
[----:B------:R-:W-:Y:S01]  /*1ad00*/  @!PT LDS RZ, [RZ] ;  /* 0x00000000fffff984 */ /* 0x000fe20000000800 */
[----:B------:R2:W-:Y:S01]  /*1ad10*/  @!P0 LDGSTS.E.BYPASS.LTC128B.128 [R7+0x21400], desc[UR54][R2.64], !P1 ;  /* 0x2140000002078fae */ /* 0x0005e2000c901d76 */
[----:B------:R-:W-:Y:S01]  /*1ad20*/  IMAD.MOV.U32 R0, RZ, RZ, R14 ;  /* 0x000000ffff007224 */ /* 0x000fe200078e000e */
[----:B------:R-:W-:Y:S06]  /*1ad30*/  BRA `(.L_x_2458) ;  /* 0xffffffc000087947 */ /* 0x000fec000383ffff */
.L_x_2383:
[----:B0-----:R0:W2:Y:S02]  /*1ad40*/  SYNCS.PHASECHK.TRANS64.TRYWAIT P0, [R17+URZ+0x28c20], R0 ;  /* 0x028c2000110075a7 */ /* 0x0010a4000800017f */
[----:B--2---:R-:W-:Y:S05]  /*1ad50*/  @!P0 NANOSLEEP.SYNCS 0x989680 ;  /* 0x009896800000895d */ /* 0x004fea0003900000 */
[----:B------:R-:W2:Y:S02]  /*1ad60*/  @!P0 SYNCS.PHASECHK.TRANS64 P0, [R17+URZ+0x28c20], R0 ;  /* 0x028c2000110085a7 */ /* 0x000ea4000800007f */
[----:B--2---:R-:W-:Y:S05]  /*1ad70*/  @!P0 BRA `(.L_x_2383) ;  /* 0xfffffffc00f08947 */ /* 0x004fea000383ffff */
[----:B------:R-:W-:Y:S05]  /*1ad80*/  BRA `(.L_x_2459) ;  /* 0xffffffc000647947 */ /* 0x000fea000383ffff */
.L_x_2386:
[----:B0-----:R0:W2:Y:S02]  /*1ad90*/  SYNCS.PHASECHK.TRANS64.TRYWAIT P0, [R25+URZ+0x28c60], R0 ;  /* 0x028c6000190075a7 */ /* 0x0010a4000800017f */
[----:B--2---:R-:W-:Y:S05]  /*1ada0*/  @!P0 NANOSLEEP.SYNCS 0x989680 ;  /* 0x009896800000895d */ /* 0x004fea0003900000 */
[----:B------:R-:W2:Y:S02]  /*1adb0*/  @!P0 SYNCS.PHASECHK.TRANS64 P0, [R25+URZ+0x28c60], R0 ;  /* 0x028c6000190085a7 */ /* 0x000ea4000800007f */
[----:B--2---:R-:W-:Y:S05]  /*1adc0*/  @!P0 BRA `(.L_x_2386) ;  /* 0xfffffffc00f08947 */ /* 0x004fea000383ffff */
[----:B------:R-:W-:Y:S05]  /*1add0*/  BRA `(.L_x_2460) ;  /* 0xffffffc000747947 */ /* 0x000fea000383ffff */
.L_x_2387:
        /* <DEDUP_REMOVED lines=8> */
.L_x_2462:
[----:B------:R-:W-:Y:S05]  /*1ae60*/  BSYNC B0 ;  /* 0x0000000000007941 */ /* 0x000fea0003800000 */
.L_x_2461:
        /* <DEDUP_REMOVED lines=15> */
.L_x_2463:
        /* <DEDUP_REMOVED lines=39> */
.L_x_2464:
[----:B------:R-:W-:Y:S02]  /*1b1d0*/  IMAD.MOV.U32 R13, RZ, RZ, R4 ;  /* 0x000000ffff0d7224 */ /* 0x000fe400078e0004 */
[----:B------:R-:W-:-:S07]  /*1b1e0*/  IMAD.MOV.U32 R3, RZ, RZ, R14 ;  /* 0x000000ffff037224 */ /* 0x000fce00078e000e */
[----:B------:R-:W-:Y:S05]  /*1b1f0*/  WARPSYNC.COLLECTIVE R15, `(.L_x_2465) ;  /* 0x000000000f087348 */ /* 0x000fea0003c00000 */
[----:B------:R0:W1:Y:S02]  /*1b200*/  SHFL.IDX P6, R14, R13, R12, R11 ;  /* 0x0000000c0d0e7389 */ /* 0x00006400000c000b */
[----:B01----:R-:W-:Y:S01]  /*1b210*/  ENDCOLLECTIVE ;  /* 0x000000000000791b */ /* 0x003fe20003800000 */
.L_x_2465:
        /* <DEDUP_REMOVED lines=29> */
.L_x_2466:
[----:B------:R-:W-:Y:S02]  /*1b3f0*/  IMAD.MOV.U32 R13, RZ, RZ, R4 ;  /* 0x000000ffff0d7224 */ /* 0x000fe400078e0004 */
[----:B------:R-:W-:-:S07]  /*1b400*/  IMAD.MOV.U32 R7, RZ, RZ, R14 ;  /* 0x000000ffff077224 */ /* 0x000fce00078e000e */
[----:B------:R-:W-:Y:S05]  /*1b410*/  WARPSYNC.COLLECTIVE R15, `(.L_x_2467) ;  /* 0x000000000f087348 */ /* 0x000fea0003c00000 */
[----:B------:R0:W1:Y:S02]  /*1b420*/  SHFL.IDX P6, R14, R13, R12, R11 ;  /* 0x0000000c0d0e7389 */ /* 0x00006400000c000b */
[----:B01----:R-:W-:Y:S01]  /*1b430*/  ENDCOLLECTIVE ;  /* 0x000000000000791b */ /* 0x003fe20003800000 */
.L_x_2467:
        /* <DEDUP_REMOVED lines=29> */
.L_x_2468:
[----:B------:R-:W-:Y:S02]  /*1b610*/  IMAD.MOV.U32 R13, RZ, RZ, R4 ;  /* 0x000000ffff0d7224 */ /* 0x000fe400078e0004 */
[----:B------:R-:W-:-:S07]  /*1b620*/  IMAD.MOV.U32 R6, RZ, RZ, R14 ;  /* 0x000000ffff067224 */ /* 0x000fce00078e000e */
[----:B------:R-:W-:Y:S05]  /*1b630*/  WARPSYNC.COLLECTIVE R15, `(.L_x_2469) ;  /* 0x000000000f087348 */ /* 0x000fea0003c00000 */
[----:B------:R0:W1:Y:S02]  /*1b640*/  SHFL.IDX P6, R14, R13, R12, R11 ;  /* 0x0000000c0d0e7389 */ /* 0x00006400000c000b */
[----:B01----:R-:W-:Y:S01]  /*1b650*/  ENDCOLLECTIVE ;  /* 0x000000000000791b */ /* 0x003fe20003800000 */
.L_x_2469:
[----:B------:R-:W-:Y:S01]  /*1b660*/  IMAD.MOV.U32 R2, RZ, RZ, R14 ;  /* 0x000000ffff027224 */ /* 0x000fe200078e000e */
[----:B------:R-:W-:Y:S06]  /*1b670*/  BRA `(.L_x_2470) ;  /* 0xffffffbc00fc7947 */ /* 0x000fec000383ffff */
.L_x_2394:
[----:B0-----:R0:W2:Y:S02]  /*1b680*/  SYNCS.PHASECHK.TRANS64.TRYWAIT P0, [R6+URZ+0x28c40], R19 ;  /* 0x028c4013060075a7 */ /* 0x0010a4000800017f */
[----:B--2---:R-:W-:Y:S05]  /*1b690*/  @!P0 NANOSLEEP.SYNCS 0x989680 ;  /* 0x009896800000895d */ /* 0x004fea0003900000 */
[----:B------:R-:W2:Y:S02]  /*1b6a0*/  @!P0 SYNCS.PHASECHK.TRANS64 P0, [R6+URZ+0x28c40], R19 ;  /* 0x028c4013060085a7 */ /* 0x000ea4000800007f */
[----:B--2---:R-:W-:Y:S05]  /*1b6b0*/  @!P0 BRA `(.L_x_2394) ;  /* 0xfffffffc00f08947 */ /* 0x004fea000383ffff */
[----:B------:R-:W-:Y:S05]  /*1b6c0*/  BRA `(.L_x_2471) ;  /* 0xffffffc400847947 */ /* 0x000fea000383ffff */
.L_x_2395:
        /* <DEDUP_REMOVED lines=8> */
.L_x_2473:
[----:B------:R-:W-:Y:S05]  /*1b750*/  BSYNC B1 ;  /* 0x0000000000017941 */ /* 0x000fea0003800000 */
.L_x_2472:
        /* <DEDUP_REMOVED lines=9> */
.L_x_2474:
[----:B------:R-:W-:Y:S02]  /*1b7f0*/  IMAD.MOV.U32 R13, RZ, RZ, R25 ;  /* 0x000000ffff0d7224 */ /* 0x000fe400078e0019 */
[----:B------:R-:W-:Y:S02]  /*1b800*/  IMAD.MOV.U32 R12, RZ, RZ, 0x1 ;  /* 0x00000001ff0c7424 */ /* 0x000fe400078e00ff */
[----:B------:R-:W-:-:S07]  /*1b810*/  IMAD.MOV.U32 R2, RZ, RZ, R14 ;  /* 0x000000ffff027224 */ /* 0x000fce00078e000e */
[----:B------:R-:W-:Y:S05]  /*1b820*/  WARPSYNC.COLLECTIVE R15, `(.L_x_2475) ;  /* 0x000000000f087348 */ /* 0x000fea0003c00000 */
[----:B------:R0:W1:Y:S02]  /*1b830*/  SHFL.IDX P6, R14, R13, R12, R11 ;  /* 0x0000000c0d0e7389 */ /* 0x00006400000c000b */
[----:B01----:R-:W-:Y:S01]  /*1b840*/  ENDCOLLECTIVE ;  /* 0x000000000000791b */ /* 0x003fe20003800000 */
.L_x_2475:
        /* <DEDUP_REMOVED lines=11> */
.L_x_2476:
[----:B------:R-:W-:Y:S02]  /*1b900*/  IMAD.MOV.U32 R13, RZ, RZ, R25 ;  /* 0x000000ffff0d7224 */ /* 0x000fe400078e0019 */
[----:B------:R-:W-:Y:S02]  /*1b910*/  IMAD.MOV.U32 R12, RZ, RZ, 0x2 ;  /* 0x00000002ff0c7424 */ /* 0x000fe400078e00ff */
[----:B------:R-:W-:-:S07]  /*1b920*/  IMAD.MOV.U32 R2, RZ, RZ, R14 ;  /* 0x000000ffff027224 */ /* 0x000fce00078e000e */
[----:B------:R-:W-:Y:S05]  /*1b930*/  WARPSYNC.COLLECTIVE R15, `(.L_x_2477) ;  /* 0x000000000f087348 */ /* 0x000fea0003c00000 */
[----:B------:R0:W1:Y:S02]  /*1b940*/  SHFL.IDX P6, R14, R13, R12, R11 ;  /* 0x0000000c0d0e7389 */ /* 0x00006400000c000b */
[----:B01----:R-:W-:Y:S01]  /*1b950*/  ENDCOLLECTIVE ;  /* 0x000000000000791b */ /* 0x003fe20003800000 */
.L_x_2477:
        /* <DEDUP_REMOVED lines=11> */
.L_x_2478:
[----:B------:R-:W-:Y:S02]  /*1ba10*/  IMAD.MOV.U32 R13, RZ, RZ, R25 ;  /* 0x000000ffff0d7224 */ /* 0x000fe400078e0019 */
[----:B------:R-:W-:Y:S02]  /*1ba20*/  IMAD.MOV.U32 R12, RZ, RZ, 0x3 ;  /* 0x00000003ff0c7424 */ /* 0x000fe400078e00ff */
[----:B------:R-:W-:-:S07]  /*1ba30*/  IMAD.MOV.U32 R2, RZ, RZ, R14 ;  /* 0x000000ffff027224 */ /* 0x000fce00078e000e */
[----:B------:R-:W-:Y:S05]  /*1ba40*/  WARPSYNC.COLLECTIVE R15, `(.L_x_2479) ;  /* 0x000000000f087348 */ /* 0x000fea0003c00000 */
[----:B------:R0:W1:Y:S02]  /*1ba50*/  SHFL.IDX P6, R14, R13, R12, R11 ;  /* 0x0000000c0d0e7389 */ /* 0x00006400000c000b */
[----:B01----:R-:W-:Y:S01]  /*1ba60*/  ENDCOLLECTIVE ;  /* 0x000000000000791b */ /* 0x003fe20003800000 */
.L_x_2479:
        /* <DEDUP_REMOVED lines=11> */
.L_x_2480:
[----:B------:R-:W-:Y:S01]  /*1bb20*/  IMAD.MOV.U32 R2, RZ, RZ, R14 ;  /* 0x000000ffff027224 */ /* 0x000fe200078e000e */
[----:B------:R-:W-:Y:S06]  /*1bb30*/  BRA `(.L_x_2481) ;  /* 0xffffffc4000c7947 */ /* 0x000fec000383ffff */
.L_x_2400:
[----:B---3--:R3:W4:Y:S02]  /*1bb40*/  SYNCS.PHASECHK.TRANS64.TRYWAIT P0, [R6+URZ+0x28c60], R19 ;  /* 0x028c6013060075a7 */ /* 0x008724000800017f */
[----:B----4-:R-:W-:Y:S05]  /*1bb50*/  @!P0 NANOSLEEP.SYNCS 0x989680 ;  /* 0x009896800000895d */ /* 0x010fea0003900000 */
[----:B------:R-:W4:Y:S02]  /*1bb60*/  @!P0 SYNCS.PHASECHK.TRANS64 P0, [R6+URZ+0x28c60], R19 ;  /* 0x028c6013060085a7 */ /* 0x000f24000800007f */
[----:B----4-:R-:W-:Y:S05]  /*1bb70*/  @!P0 BRA `(.L_x_2400) ;  /* 0xfffffffc00f08947 */ /* 0x010fea000383ffff */
[----:B------:R-:W-:Y:S05]  /*1bb80*/  BRA `(.L_x_2482) ;  /* 0xffffffc4005c7947 */ /* 0x000fea000383ffff */
.L_x_2401:
        /* <DEDUP_REMOVED lines=8> */
.L_x_2484:
[----:B------:R-:W-:Y:S05]  /*1bc10*/  BSYNC B1 ;  /* 0x0000000000017941 */ /* 0x000fea0003800000 */
.L_x_2483:
        /* <DEDUP_REMOVED lines=13> */
.L_x_2485:
        /* <DEDUP_REMOVED lines=17> */
.L_x_2486:
        /* <DEDUP_REMOVED lines=16> */
.L_x_2487:
        /* <DEDUP_REMOVED lines=19> */
.L_x_2488:
        /* <DEDUP_REMOVED lines=14> */
.L_x_2489:
        /* <DEDUP_REMOVED lines=16> */
.L_x_2490:
        /* <DEDUP_REMOVED lines=14> */
.L_x_2491:
[----:B------:R-:W-:Y:S05]  /*1c2f0*/  BRA `(.L_x_2492) ;  /* 0xffffffc000c07947 */ /* 0x000fea000383ffff */
.L_x_2409:
        /* <DEDUP_REMOVED lines=8> */
.L_x_2494:
[----:B------:R-:W-:Y:S05]  /*1c380*/  BSYNC B0 ;  /* 0x0000000000007941 */ /* 0x000fea0003800000 */
.L_x_2493:
        /* <DEDUP_REMOVED lines=9> */
.L_x_2495:
[----:B------:R-:W-:Y:S02]  /*1c420*/  ULDC UR4, c[0x0][0xc3c] ;  /* 0x00030f0000047ab9 */ /* 0x000fe40000000800 */
[----:B------:R-:W-:-:S13]  /*1c430*/  ISETP.GE.OR P1, PT, R9, UR4, !P0 ;  /* 0x0000000409007c0c */ /* 0x000fda000c726670 */
[----:B------:R-:W0:Y:S08]  /*1c440*/  @!P1 LDC.64 R2, c[0x0][0xc80] ;  /* 0x00032000ff029b82 */ /* 0x000e300000000a00 */
[----:B------:R-:W1:Y:S01]  /*1c450*/  @!P1 LDC.64 R4, c[0x0][0xc78] ;  /* 0x00031e00ff049b82 */ /* 0x000e620000000a00 */
[----:B------:R-:W-:Y:S01]  /*1c460*/  CS2R R24, SRZ ;  /* 0x0000000000187805 */ /* 0x000fe2000001ff00 */
[----:B------:R-:W-:-:S02]  /*1c470*/  IMAD.MOV.U32 R8, RZ, RZ, RZ ;  /* 0x000000ffff087224 */ /* 0x000fc400078e00ff */
[----:B------:R-:W-:Y:S02]  /*1c480*/  IMAD.MOV.U32 R11, RZ, RZ, RZ ;  /* 0x000000ffff0b7224 */ /* 0x000fe400078e00ff */
[----:B------:R-:W-:Y:S02]  /*1c490*/  IMAD.MOV.U32 R6, RZ, RZ, R14 ;  /* 0x000000ffff067224 */ /* 0x000fe400078e000e */
[----:B0-----:R-:W-:-:S05]  /*1c4a0*/  @!P1 IMAD.WIDE R2, R9, 0x4, R2 ;  /* 0x0000000409029825 */ /* 0x001fca00078e0202 */
[----:B------:R1:W2:Y:S02]  /*1c4b0*/  @!P1 LDG.E R7, desc[UR54][R2.64] ;  /* 0x0000003602079981 */ /* 0x0002a4000c1e1900 */
[----:B-1----:R-:W-:-:S05]  /*1c4c0*/  @!P1 IMAD.WIDE R2, R9, 0x4, R4 ;  /* 0x0000000409029825 */ /* 0x002fca00078e0204 */
[----:B------:R-:W3:Y:S01]  /*1c4d0*/  @!P1 LDG.E R4, desc[UR54][R2.64] ;  /* 0x0000003602049981 */ /* 0x000ee2000c1e1900 */
[C---:B------:R-:W-:Y:S02]  /*1c4e0*/  ISETP.GE.U32.AND P2, PT, R10.reuse, 0x2, PT ;  /* 0x000000020a00780c */ /* 0x040fe40003f46070 */
[C---:B------:R-:W-:Y:S02]  /*1c4f0*/  ISETP.GE.U32.AND P3, PT, R10.reuse, 0x4, PT ;  /* 0x000000040a00780c */ /* 0x040fe40003f66070 */
        /* <DEDUP_REMOVED lines=9> */
.L_x_2496:
[----:B------:R-:W-:Y:S01]  /*1c590*/  IMAD.MOV.U32 R12, RZ, RZ, 0x2 ;  /* 0x00000002ff0c7424 */ /* 0x000fe200078e00ff */
[----:B------:R-:W-:-:S05]  /*1c5a0*/  SEL R4, R14, RZ, P1 ;  /* 0x000000ff0e047207 */ /* 0x000fca0000800000 */
[----:B------:R-:W-:-:S04]  /*1c5b0*/  IMAD.IADD R4, R13, 0x1, R4 ;  /* 0x000000010d047824 */ /* 0x000fc800078e0204 */
[----:B------:R-:W-:-:S07]  /*1c5c0*/  IMAD.MOV.U32 R13, RZ, RZ, R4 ;  /* 0x000000ffff0d7224 */ /* 0x000fce00078e0004 */
[----:B------:R-:W-:Y:S05]  /*1c5d0*/  WARPSYNC.COLLECTIVE R15, `(.L_x_2497) ;  /* 0x000000000f087348 */ /* 0x000fea0003c00000 */
[----:B------:R0:W1:Y:S02]  /*1c5e0*/  SHFL.UP P6, R14, R13, R12, R11 ;  /* 0x0400000c0d0e7389 */ /* 0x00006400000c000b */
[----:B01----:R-:W-:Y:S01]  /*1c5f0*/  ENDCOLLECTIVE ;  /* 0x000000000000791b */ /* 0x003fe20003800000 */
.L_x_2497:
[----:B------:R-:W-:Y:S01]  /*1c600*/  IMAD.MOV.U32 R12, RZ, RZ, 0x4 ;  /* 0x00000004ff0c7424 */ /* 0x000fe200078e00ff */
[----:B------:R-:W-:-:S05]  /*1c610*/  SEL R3, R14, RZ, P2 ;  /* 0x000000ff0e037207 */ /* 0x000fca0001000000 */
[----:B------:R-:W-:-:S04]  /*1c620*/  IMAD.IADD R2, R4, 0x1, R3 ;  /* 0x0000000104027824 */ /* 0x000fc800078e0203 */
[----:B------:R-:W-:-:S07]  /*1c630*/  IMAD.MOV.U32 R13, RZ, RZ, R2 ;  /* 0x000000ffff0d7224 */ /* 0x000fce00078e0002 */
[----:B------:R-:W-:Y:S05]  /*1c640*/  WARPSYNC.COLLECTIVE R15, `(.L_x_2498) ;  /* 0x000000000f087348 */ /* 0x000fea0003c00000 */
[----:B------:R0:W1:Y:S02]  /*1c650*/  SHFL.UP P6, R14, R13, R12, R11 ;  /* 0x0400000c0d0e7389 */ /* 0x00006400000c000b */
[----:B01----:R-:W-:Y:S01]  /*1c660*/  ENDCOLLECTIVE ;  /* 0x000000000000791b */ /* 0x003fe20003800000 */
.L_x_2498:
[----:B------:R-:W-:Y:S01]  /*1c670*/  IMAD.MOV.U32 R12, RZ, RZ, 0x8 ;  /* 0x00000008ff0c7424 */ /* 0x000fe200078e00ff */
[----:B------:R-:W-:-:S05]  /*1c680*/  SEL R3, R14, RZ, P3 ;  /* 0x000000ff0e037207 */ /* 0x000fca0001800000 */
[----:B------:R-:W-:-:S04]  /*1c690*/  IMAD.IADD R3, R2, 0x1, R3 ;  /* 0x0000000102037824 */ /* 0x000fc800078e0203 */
[----:B------:R-:W-:-:S07]  /*1c6a0*/  IMAD.MOV.U32 R13, RZ, RZ, R3 ;  /* 0x000000ffff0d7224 */ /* 0x000fce00078e0003 */
[----:B------:R-:W-:Y:S05]  /*1c6b0*/  WARPSYNC.COLLECTIVE R15, `(.L_x_2499) ;  /* 0x000000000f087348 */ /* 0x000fea0003c00000 */
[----:B------:R0:W1:Y:S02]  /*1c6c0*/  SHFL.UP P6, R14, R13, R12, R11 ;  /* 0x0400000c0d0e7389 */ /* 0x00006400000c000b */
[----:B01----:R-:W-:Y:S01]  /*1c6d0*/  ENDCOLLECTIVE ;  /* 0x000000000000791b */ /* 0x003fe20003800000 */
.L_x_2499:
[----:B------:R-:W-:Y:S01]  /*1c6e0*/  IMAD.MOV.U32 R12, RZ, RZ, 0x10 ;  /* 0x00000010ff0c7424 */ /* 0x000fe200078e00ff */
[----:B------:R-:W-:-:S05]  /*1c6f0*/  SEL R4, R14, RZ, P4 ;  /* 0x000000ff0e047207 */ /* 0x000fca0002000000 */
[----:B------:R-:W-:-:S04]  /*1c700*/  IMAD.IADD R4, R3, 0x1, R4 ;  /* 0x0000000103047824 */ /* 0x000fc800078e0204 */
[----:B------:R-:W-:-:S07]  /*1c710*/  IMAD.MOV.U32 R13, RZ, RZ, R4 ;  /* 0x000000ffff0d7224 */ /* 0x000fce00078e0004 */
[----:B------:R-:W-:Y:S05]  /*1c720*/  WARPSYNC.COLLECTIVE R15, `(.L_x_2500) ;  /* 0x000000000f087348 */ /* 0x000fea0003c00000 */
[----:B------:R0:W1:Y:S02]  /*1c730*/  SHFL.UP P6, R14, R13, R12, R11 ;  /* 0x0400000c0d0e7389 */ /* 0x00006400000c000b */
[----:B01----:R-:W-:Y:S01]  /*1c740*/  ENDCOLLECTIVE ;  /* 0x000000000000791b */ /* 0x003fe20003800000 */
.L_x_2500:
        /* <DEDUP_REMOVED lines=8> */
.L_x_2501:
[----:B------:R-:W-:Y:S05]  /*1c7d0*/  BRA `(.L_x_2502) ;  /* 0xffffffc4005c7947 */ /* 0x000fea000383ffff */
.L_x_2412:
[----:B------:R-:W-:Y:S01]  /*1c7e0*/  BSSY B0, `(.L_x_2503) ;  /* 0x0000007000007945 */ /* 0x000fe20003800000 */
[----:B------:R-:W-:Y:S02]  /*1c7f0*/  IMAD.MOV.U32 R12, RZ, RZ, 0x1 ;  /* 0x00000001ff0c7424 */ /* 0x000fe400078e00ff */
[----:B------:R-:W-:Y:S02]  /*1c800*/  IMAD.MOV.U32 R11, RZ, RZ, RZ ;  /* 0x000000ffff0b7224 */ /* 0x000fe400078e00ff */
[----:B------:R-:W-:-:S07]  /*1c810*/  IMAD.MOV.U32 R15, RZ, RZ, -0x1 ;  /* 0xffffffffff0f7424 */ /* 0x000fce00078e00ff */
[----:B------:R-:W-:Y:S05]  /*1c820*/  WARPSYNC.COLLECTIVE R15, `(.L_x_2504) ;  /* 0x000000000f087348 */ /* 0x000fea0003c00000 */
[----:B------:R0:W1:Y:S02]  /*1c830*/  SHFL.UP P6, R14, R13, R12, R11 ;  /* 0x0400000c0d0e7389 */ /* 0x00006400000c000b */
[----:B01----:R-:W-:Y:S01]  /*1c840*/  ENDCOLLECTIVE ;  /* 0x000000000000791b */ /* 0x003fe20003800000 */
.L_x_2504:
[----:B------:R-:W-:Y:S05]  /*1c850*/  BSYNC B0 ;  /* 0x0000000000007941 */ /* 0x000fea0003800000 */
.L_x_2503:
        /* <DEDUP_REMOVED lines=8> */
.L_x_2505:
[----:B------:R-:W-:Y:S01]  /*1c8e0*/  IMAD.MOV.U32 R12, RZ, RZ, 0x4 ;  /* 0x00000004ff0c7424 */ /* 0x000fe200078e00ff */
[----:B------:R-:W-:-:S05]  /*1c8f0*/  SEL R2, R14, RZ, P2 ;  /* 0x000000ff0e027207 */ /* 0x000fca0001000000 */
[----:B------:R-:W-:-:S04]  /*1c900*/  IMAD.IADD R2, R13, 0x1, R2 ;  /* 0x000000010d027824 */ /* 0x000fc800078e0202 */
[----:B------:R-:W-:-:S07]  /*1c910*/  IMAD.MOV.U32 R13, RZ, RZ, R2 ;  /* 0x000000ffff0d7224 */ /* 0x000fce00078e0002 */
[----:B------:R-:W-:Y:S05]  /*1c920*/  WARPSYNC.COLLECTIVE R15, `(.L_x_2506) ;  /* 0x000000000f087348 */ /* 0x000fea0003c00000 */
[----:B------:R0:W1:Y:S02]  /*1c930*/  SHFL.UP P6, R14, R13, R12, R11 ;  /* 0x0400000c0d0e7389 */ /* 0x00006400000c000b */
[----:B01----:R-:W-:Y:S01]  /*1c940*/  ENDCOLLECTIVE ;  /* 0x000000000000791b */ /* 0x003fe20003800000 */
.L_x_2506:
[----:B------:R-:W-:Y:S01]  /*1c950*/  IMAD.MOV.U32 R12, RZ, RZ, 0x8 ;  /* 0x00000008ff0c7424 */ /* 0x000fe200078e00ff */
[----:B------:R-:W-:-:S05]  /*1c960*/  SEL R3, R14, RZ, P3 ;  /* 0x000000ff0e037207 */ /* 0x000fca0001800000 */
[----:B------:R-:W-:-:S04]  /*1c970*/  IMAD.IADD R3, R2, 0x1, R3 ;  /* 0x0000000102037824 */ /* 0x000fc800078e0203 */
[----:B------:R-:W-:-:S07]  /*1c980*/  IMAD.MOV.U32 R13, RZ, RZ, R3 ;  /* 0x000000ffff0d7224 */ /* 0x000fce00078e0003 */
[----:B------:R-:W-:Y:S05]  /*1c990*/  WARPSYNC.COLLECTIVE R15, `(.L_x_2507) ;  /* 0x000000000f087348 */ /* 0x000fea0003c00000 */
[----:B------:R0:W1:Y:S02]  /*1c9a0*/  SHFL.UP P6, R14, R13, R12, R11 ;  /* 0x0400000c0d0e7389 */ /* 0x00006400000c000b */
[----:B01----:R-:W-:Y:S01]  /*1c9b0*/  ENDCOLLECTIVE ;  /* 0x000000000000791b */ /* 0x003fe20003800000 */
.L_x_2507:
[----:B------:R-:W-:Y:S01]  /*1c9c0*/  IMAD.MOV.U32 R12, RZ, RZ, 0x10 ;  /* 0x00000010ff0c7424 */ /* 0x000fe200078e00ff */
[----:B------:R-:W-:-:S05]  /*1c9d0*/  SEL R4, R14, RZ, P4 ;  /* 0x000000ff0e047207 */ /* 0x000fca0002000000 */
[----:B------:R-:W-:-:S04]  /*1c9e0*/  IMAD.IADD R4, R3, 0x1, R4 ;  /* 0x0000000103047824 */ /* 0x000fc800078e0204 */
[----:B------:R-:W-:-:S07]  /*1c9f0*/  IMAD.MOV.U32 R13, RZ, RZ, R4 ;  /* 0x000000ffff0d7224 */ /* 0x000fce00078e0004 */
[----:B------:R-:W-:Y:S05]  /*1ca00*/  WARPSYNC.COLLECTIVE R15, `(.L_x_2508) ;  /* 0x000000000f087348 */ /* 0x000fea0003c00000 */
[----:B------:R0:W1:Y:S02]  /*1ca10*/  SHFL.UP P6, R14, R13, R12, R11 ;  /* 0x0400000c0d0e7389 */ /* 0x00006400000c000b */
[----:B01----:R-:W-:Y:S01]  /*1ca20*/  ENDCOLLECTIVE ;  /* 0x000000000000791b */ /* 0x003fe20003800000 */
.L_x_2508:
        /* <DEDUP_REMOVED lines=8> */
.L_x_2509:
[----:B------:R-:W-:Y:S05]  /*1cab0*/  BRA `(.L_x_2510) ;  /* 0xffffffc400487947 */ /* 0x000fea000383ffff */
.L_x_2414:
[----:B------:R-:W-:Y:S01]  /*1cac0*/  BSSY B0, `(.L_x_2511) ;  /* 0x0000006000007945 */ /* 0x000fe20003800000 */
[----:B------:R-:W-:Y:S01]  /*1cad0*/  PLOP3.LUT P6, PT, P6, PT, PT, 0x8, 0x0 ;  /* 0x000000000000781c */ /* 0x000fe200037ce170 */
[----:B------:R-:W-:-:S12]  /*1cae0*/  IMAD.MOV.U32 R15, RZ, RZ, -0x1 ;  /* 0xffffffffff0f7424 */ /* 0x000fd800078e00ff */
[----:B0-----:R-:W-:Y:S05]  /*1caf0*/  WARPSYNC.COLLECTIVE R15, `(.L_x_2512) ;  /* 0x000000000f087348 */ /* 0x001fea0003c00000 */
[----:B------:R-:W-:Y:S01]  /*1cb00*/  VOTE.ANY R14, PT, P6 ;  /* 0x00000000000e7806 */ /* 0x000fe200030e0100 */
[----:B0-----:R-:W-:Y:S06]  /*1cb10*/  ENDCOLLECTIVE ;  /* 0x000000000000791b */ /* 0x001fec0003800000 */
.L_x_2512:
[----:B------:R-:W-:Y:S05]  /*1cb20*/  BSYNC B0 ;  /* 0x0000000000007941 */ /* 0x000fea0003800000 */
.L_x_2511:
[----:B------:R-:W-:Y:S02]  /*1cb30*/  IMAD.MOV.U32 R2, RZ, RZ, R14 ;  /* 0x000000ffff027224 */ /* 0x000fe400078e000e */
[----:B------:R-:W-:Y:S02]  /*1cb40*/  IMAD.MOV.U32 R13, RZ, RZ, R25 ;  /* 0x000000ffff0d7224 */ /* 0x000fe400078e0019 */
[----:B------:R0:W1:Y:S01]  /*1cb50*/  POPC R12, R2 ;  /* 0x00000002000c7309 */ /* 0x0000620000000000 */
[----:B------:R-:W-:Y:S02]  /*1cb60*/  IMAD.MOV.U32 R11, RZ, RZ, 0x1f ;  /* 0x0000001fff0b7424 */ /* 0x000fe400078e00ff */
[----:B------:R-:W-:-:S07]  /*1cb70*/  IMAD.MOV.U32 R15, RZ, RZ, -0x1 ;  /* 0xffffffffff0f7424 */ /* 0x000fce00078e00ff */
[----:B01----:R-:W-:Y:S05]  /*1cb80*/  WARPSYNC.COLLECTIVE R15, `(.L_x_2513) ;  /* 0x000000000f087348 */ /* 0x003fea0003c00000 */
[----:B-1----:R1:W2:Y:S02]  /*1cb90*/  SHFL.IDX P6, R14, R13, R12, R11 ;  /* 0x0000000c0d0e7389 */ /* 0x0022a400000c000b */
[----:B012---:R-:W-:Y:S01]  /*1cba0*/  ENDCOLLECTIVE ;  /* 0x000000000000791b */ /* 0x007fe20003800000 */
.L_x_2513:
[----:B------:R-:W-:Y:S02]  /*1cbb0*/  IMAD.IADD R27, R12, 0x1, R27 ;  /* 0x000000010c1b7824 */ /* 0x000fe400078e021b */
[----:B------:R-:W-:Y:S02]  /*1cbc0*/  IMAD.MOV.U32 R13, RZ, RZ, R8 ;  /* 0x000000ffff0d7224 */ /* 0x000fe400078e0008 */
[----:B------:R-:W-:-:S07]  /*1cbd0*/  IMAD.MOV.U32 R25, RZ, RZ, R14 ;  /* 0x000000ffff197224 */ /* 0x000fce00078e000e */
[----:B------:R-:W-:Y:S05]  /*1cbe0*/  WARPSYNC.COLLECTIVE R15, `(.L_x_2514) ;  /* 0x000000000f087348 */ /* 0x000fea0003c00000 */
[----:B------:R0:W1:Y:S02]  /*1cbf0*/  SHFL.IDX P6, R14, R13, R12, R11 ;  /* 0x0000000c0d0e7389 */ /* 0x00006400000c000b */
[----:B01----:R-:W-:Y:S01]  /*1cc00*/  ENDCOLLECTIVE ;  /* 0x000000000000791b */ /* 0x003fe20003800000 */
.L_x_2514:
[----:B------:R-:W-:Y:S01]  /*1cc10*/  IMAD.MOV.U32 R8, RZ, RZ, R14 ;  /* 0x000000ffff087224 */ /* 0x000fe200078e000e */
[----:B------:R-:W-:Y:S06]  /*1cc20*/  BRA `(.L_x_2515) ;  /* 0xffffffc4002c7947 */ /* 0x000fec000383ffff */
.L_x_2416:
[----:B------:R-:W-:Y:S01]  /*1cc30*/  BSSY B0, `(.L_x_2516) ;  /* 0x0000007000007945 */ /* 0x000fe20003800000 */
[----:B------:R-:W-:Y:S02]  /*1cc40*/  IMAD.MOV.U32 R13, RZ, RZ, R3 ;  /* 0x000000ffff0d7224 */ /* 0x000fe400078e0003 */
[----:B------:R-:W-:Y:S02]  /*1cc50*/  IMAD.MOV.U32 R11, RZ, RZ, 0x1f ;  /* 0x0000001fff0b7424 */ /* 0x000fe400078e00ff */
[----:B------:R-:W-:-:S07]  /*1cc60*/  IMAD.MOV.U32 R15, RZ, RZ, -0x1 ;  /* 0xffffffffff0f7424 */ /* 0x000fce00078e00ff */
[----:B0-23--:R-:W-:Y:S05]  /*1cc70*/  WARPSYNC.COLLECTIVE R15, `(.L_x_2517) ;  /* 0x000000000f087348 */ /* 0x00dfea0003c00000 */
[----:B------:R1:W4:Y:S02]  /*1cc80*/  SHFL.IDX P6, R14, R13, R12, R11 ;  /* 0x0000000c0d0e7389 */ /* 0x00032400000c000b */
[----:B01234-:R-:W-:Y:S01]  /*1cc90*/  ENDCOLLECTIVE ;  /* 0x000000000000791b */ /* 0x01ffe20003800000 */
.L_x_2517:
[----:B------:R-:W-:Y:S05]  /*1cca0*/  BSYNC B0 ;  /* 0x0000000000007941 */ /* 0x000fea0003800000 */
.L_x_2516:
[----:B------:R-:W-:Y:S01]  /*1ccb0*/  IMAD.MOV.U32 R24, RZ, RZ, R14 ;  /* 0x000000ffff187224 */ /* 0x000fe200078e000e */
[----:B------:R-:W-:Y:S06]  /*1ccc0*/  BRA `(.L_x_2415) ;  /* 0xffffffc4001c7947 */ /* 0x000fec000383ffff */
.L_x_2422:
[----:B-1----:R1:W4:Y:S02]  /*1ccd0*/  SYNCS.PHASECHK.TRANS64.TRYWAIT P0, [R7+URZ+0x28c20], R0 ;  /* 0x028c2000070075a7 */ /* 0x002324000800017f */
[----:B----4-:R-:W-:Y:S05]  /*1cce0*/  @!P0 NANOSLEEP.SYNCS 0x989680 ;  /* 0x009896800000895d */ /* 0x010fea0003900000 */
[----:B------:R-:W4:Y:S02]  /*1ccf0*/  @!P0 SYNCS.PHASECHK.TRANS64 P0, [R7+URZ+0x28c20], R0 ;  /* 0x028c2000070085a7 */ /* 0x000f24000800007f */
[----:B----4-:R-:W-:Y:S05]  /*1cd00*/  @!P0 BRA `(.L_x_2422) ;  /* 0xfffffffc00f08947 */ /* 0x010fea000383ffff */
[----:B------:R-:W-:Y:S05]  /*1cd10*/  BRA `(.L_x_2518) ;  /* 0xffffffcc00747947 */ /* 0x000fea000383ffff */
.L_x_2423:
        /* <DEDUP_REMOVED lines=11> */
.L_x_2520:
[----:B------:R-:W-:Y:S05]  /*1cdd0*/  BSYNC B0 ;  /* 0x0000000000007941 */ /* 0x000fea0003800000 */
.L_x_2519:
[----:B------:R-:W-:Y:S05]  /*1cde0*/  BRA `(.L_x_2521) ;  /* 0xffffffcc005c7947 */ /* 0x000fea000383ffff */
.L_x_2426:
[----:B------:R-:W-:Y:S01]  /*1cdf0*/  BSSY B1, `(.L_x_2522) ;  /* 0x0000006000017945 */ /* 0x000fe20003800000 */
[----:B------:R-:W-:-:S07]  /*1ce00*/  IMAD.MOV.U32 R15, RZ, RZ, -0x1 ;  /* 0xffffffffff0f7424 */ /* 0x000fce00078e00ff */
[----:B0123--:R-:W-:Y:S05]  /*1ce10*/  WARPSYNC.COLLECTIVE R15, `(.L_x_2523) ;  /* 0x000000000f0c7348 */ /* 0x00ffea0003c00000 */
[----:B------:R-:W-:Y:S02]  /*1ce20*/  ELECT P6, UR62, PT ;  /* 0x00000000003e782f */ /* 0x000fe400038c0000 */
[----:B------:R-:W-:Y:S01]  /*1ce30*/  MOV R14, UR62 ;  /* 0x0000003e000e7c02 */ /* 0x000fe20008000f00 */
[----:B0123--:R-:W-:Y:S10]  /*1ce40*/  ENDCOLLECTIVE ;  /* 0x000000000000791b */ /* 0x00fff40003800000 */
.L_x_2523:
[----:B------:R-:W-:Y:S05]  /*1ce50*/  BSYNC B1 ;  /* 0x0000000000017941 */ /* 0x000fea0003800000 */
.L_x_2522:
[----:B------:R-:W-:Y:S05]  /*1ce60*/  BRA `(.L_x_2524) ;  /* 0xffffffcc00547947 */ /* 0x000fea000383ffff */
.L_x_2428:
[----:B-1----:R1:W4:Y:S02]  /*1ce70*/  SYNCS.PHASECHK.TRANS64.TRYWAIT P1, [R5+URZ+0x28c40], R0 ;  /* 0x028c4000050075a7 */ /* 0x002324000802017f */
[----:B----4-:R-:W-:Y:S05]  /*1ce80*/  @!P1 NANOSLEEP.SYNCS 0x989680 ;  /* 0x009896800000995d */ /* 0x010fea0003900000 */
[----:B------:R-:W4:Y:S02]  /*1ce90*/  @!P1 SYNCS.PHASECHK.TRANS64 P1, [R5+URZ+0x28c40], R0 ;  /* 0x028c4000050095a7 */ /* 0x000f24000802007f */
[----:B----4-:R-:W-:Y:S05]  /*1cea0*/  @!P1 BRA `(.L_x_2428) ;  /* 0xfffffffc00f09947 */ /* 0x010fea000383ffff */
[----:B------:R-:W-:Y:S05]  /*1ceb0*/  BRA `(.L_x_2525) ;  /* 0xffffffcc00747947 */ /* 0x000fea000383ffff */
.L_x_2430:
[----:B----4-:R4:W0:Y:S02]  /*1cec0*/  SYNCS.PHASECHK.TRANS64.TRYWAIT P1, [R3+URZ+0x28c40], R2 ;  /* 0x028c4002030075a7 */ /* 0x010824000802017f */
[----:B0-----:R-:W-:Y:S05]  /*1ced0*/  @!P1 NANOSLEEP.SYNCS 0x989680 ;  /* 0x009896800000995d */ /* 0x001fea0003900000 */
[----:B------:R-:W0:Y:S02]  /*1cee0*/  @!P1 SYNCS.PHASECHK.TRANS64 P1, [R3+URZ+0x28c40], R2 ;  /* 0x028c4002030095a7 */ /* 0x000e24000802007f */
[----:B0-----:R-:W-:Y:S05]  /*1cef0*/  @!P1 BRA `(.L_x_2430) ;  /* 0xfffffffc00f09947 */ /* 0x001fea000383ffff */
[----:B------:R-:W-:Y:S05]  /*1cf00*/  BRA `(.L_x_2526) ;  /* 0xffffffcc00807947 */ /* 0x000fea000383ffff */
.L_x_2432:
[----:B------:R0:W0:Y:S02]  /*1cf10*/  SYNCS.PHASECHK.TRANS64.TRYWAIT P1, [R5+URZ+0x28c60], R0 ;  /* 0x028c6000050075a7 */ /* 0x000024000802017f */
[----:B0-----:R-:W-:Y:S05]  /*1cf20*/  @!P1 NANOSLEEP.SYNCS 0x989680 ;  /* 0x009896800000995d */ /* 0x001fea0003900000 */
[----:B------:R-:W0:Y:S02]  /*1cf30*/  @!P1 SYNCS.PHASECHK.TRANS64 P1, [R5+URZ+0x28c60], R0 ;  /* 0x028c6000050095a7 */ /* 0x000e24000802007f */
[----:B0-----:R-:W-:Y:S05]  /*1cf40*/  @!P1 BRA `(.L_x_2432) ;  /* 0xfffffffc00f09947 */ /* 0x001fea000383ffff */
[----:B------:R-:W-:Y:S05]  /*1cf50*/  BRA `(.L_x_2527) ;  /* 0xffffffcc007c7947 */ /* 0x000fea000383ffff */
.L_x_2528:
        /* <DEDUP_REMOVED lines=10> */
.L_x_5835:


//--------------------- .text._ZN7cutlass13device_kernelIN5flash11enable_sm90INS1_16FlashAttnFwdSm90INS1_25CollectiveMainloopFwdSm90ILi2EN4cute5tupleIJNS5_1CILi1EEES8_S8_EEENS6_IJNS7_ILi64EEESA_SA_EEELi512ENS_6half_tEfNS_4arch4Sm90ELb0ELb1ELb1ELb1ELb1ELb1ELb0ELb0ELb0ELb1ELb1ELb0EEENS1_21CollectiveEpilogueFwdINS6_IJSA_NS7_ILi512EEESA_EEES9_SC_SE_Li256ELb1ELb1ELb1ELb0EEENS1_36VarlenDynamicPersistentTileSchedulerILi64ELi64ELi256ELi128ELb1ELb1ELb1ELb1ELb0ELb1EEEEEEEEEvNT_6ParamsE --------------------------
	.section	.text._ZN7cutlass13device_kernelIN5flash11enable_sm90INS1_16FlashAttnFwdSm90INS1_25CollectiveMainloopFwdSm90ILi2EN4cute5tupleIJNS5_1CILi1EEES8_S8_EEENS6_IJNS7_ILi64EEESA_SA_EEELi512ENS_6half_tEfNS_4arch4Sm90ELb0ELb1ELb1ELb1ELb1ELb1ELb0ELb0ELb0ELb1ELb1ELb0EEENS1_21CollectiveEpilogueFwdINS6_IJSA_NS7_ILi512EEESA_EEES9_SC_SE_Li256ELb1ELb1ELb1ELb0EEENS1_36VarlenDynamicPersistentTileSchedulerILi64ELi64ELi256ELi128ELb1ELb1ELb1ELb1ELb0ELb1EEEEEEEEEvNT_6ParamsE,"ax",@progbits
	.align	128
.text._ZN7cutlass13device_kernelIN5flash11enable_sm90INS1_16FlashAttnFwdSm90INS1_25CollectiveMainloopFwdSm90ILi2EN4cute5tupleIJNS5_1CILi1EEES8_S8_EEENS6_IJNS7_ILi64EEESA_SA_EEELi512ENS_6half_tEfNS_4arch4Sm90ELb0ELb1ELb1ELb1ELb1ELb1ELb0ELb0ELb0ELb1ELb1ELb0EEENS1_21CollectiveEpilogueFwdINS6_IJSA_NS7_ILi512EEESA_EEES9_SC_SE_Li256ELb1ELb1ELb1ELb0EEENS1_36VarlenDynamicPersistentTileSchedulerILi64ELi64ELi256ELi128ELb1ELb1ELb1ELb1ELb0ELb1EEEEEEEEEvNT_6ParamsE:
        .type           _ZN7cutlass13device_kernelIN5flash11enable_sm90INS1_16FlashAttnFwdSm90INS1_25CollectiveMainloopFwdSm90ILi2EN4cute5tupleIJNS5_1CILi1EEES8_S8_EEENS6_IJNS7_ILi64EEESA_SA_EEELi512ENS_6half_tEfNS_4arch4Sm90ELb0ELb1ELb1ELb1ELb1ELb1ELb0ELb0ELb0ELb1ELb1ELb0EEENS1_21CollectiveEpilogueFwdINS6_IJSA_NS7_ILi512EEESA_EEES9_SC_SE_Li256ELb1ELb1ELb1ELb0EEENS1_36VarlenDynamicPersistentTileSchedulerILi64ELi64ELi256ELi128ELb1ELb1ELb1ELb1ELb0ELb1EEEEEEEEEvNT_6ParamsE,@function
        .size           _ZN7cutlass13device_kernelIN5flash11enable_sm90INS1_16FlashAttnFwdSm90INS1_25CollectiveMainloopFwdSm90ILi2EN4cute5tupleIJNS5_1CILi1EEES8_S8_EEENS6_IJNS7_ILi64EEESA_SA_EEELi512ENS_6half_tEfNS_4arch4Sm90ELb0ELb1ELb1ELb1ELb1ELb1ELb0ELb0ELb0ELb1ELb1ELb0EEENS1_21CollectiveEpilogueFwdINS6_IJSA_NS7_ILi512EEESA_EEES9_SC_SE_Li256ELb1ELb1ELb1ELb0EEENS1_36VarlenDynamicPersistentTileSchedulerILi64ELi64ELi256ELi128ELb1ELb1ELb1ELb1ELb0ELb1EEEEEEEEEvNT_6ParamsE,(.L_x_5836 - _ZN7cutlass13device_kernelIN5flash11enable_sm90INS1_16FlashAttnFwdSm90INS1_25CollectiveMainloopFwdSm90ILi2EN4cute5tupleIJNS5_1CILi1EEES8_S8_EEENS6_IJNS7_ILi64EEESA_SA_EEELi512ENS_6half_tEfNS_4arch4Sm90ELb0ELb1ELb1ELb1ELb1ELb1ELb0ELb0ELb0ELb1ELb1ELb0EEENS1_21CollectiveEpilogueFwdINS6_IJSA_NS7_ILi512EEESA_EEES9_SC_SE_Li256ELb1ELb1ELb1ELb0EEENS1_36VarlenDynamicPersistentTileSchedulerILi64ELi64ELi256ELi128ELb1ELb1ELb1ELb1ELb0ELb1EEEEEEEEEvNT_6ParamsE)
        .other          _ZN7cutlass13device_kernelIN5flash11enable_sm90INS1_16FlashAttnFwdSm90INS1_25CollectiveMainloopFwdSm90ILi2EN4cute5tupleIJNS5_1CILi1EEES8_S8_EEENS6_IJNS7_ILi64EEESA_SA_EEELi512ENS_6half_tEfNS_4arch4Sm90ELb0ELb1ELb1ELb1ELb1ELb1ELb0ELb0ELb0ELb1ELb1ELb0EEENS1_21CollectiveEpilogueFwdINS6_IJSA_NS7_ILi512EEESA_EEES9_SC_SE_Li256ELb1ELb1ELb1ELb0EEENS1_36VarlenDynamicPersistentTileSchedulerILi64ELi64ELi256ELi128ELb1ELb1ELb1ELb1ELb0ELb1EEEEEEEEEvNT_6ParamsE,@"STO_CUDA_ENTRY STV_DEFAULT"
_ZN7cutlass13device_kernelIN5flash11enable_sm90INS1_16FlashAttnFwdSm90INS1_25CollectiveMainloopFwdSm90ILi2EN4cute5tupleIJNS5_1CILi1EEES8_S8_EEENS6_IJNS7_ILi64EEESA_SA_EEELi512ENS_6half_tEfNS_4arch4Sm90ELb0ELb1ELb1ELb1ELb1ELb1ELb0ELb0ELb0ELb1ELb1ELb0EEENS1_21CollectiveEpilogueFwdINS6_IJSA_NS7_ILi512EEESA_EEES9_SC_SE_Li256ELb1ELb1ELb1ELb0EEENS1_36VarlenDynamicPersistentTileSchedulerILi64ELi64ELi256ELi128ELb1ELb1ELb1ELb1ELb0ELb1EEEEEEEEEvNT_6ParamsE:
        /* <DEDUP_REMOVED lines=18> */
.L_x_2530:
[----:B------:R-:W-:Y:S05]  /*0120*/  BSYNC B0 ;  /* 0x0000000000007941 */ /* 0x000fea0003800000 */
.L_x_2529:
        /* <DEDUP_REMOVED lines=37> */
.L_x_2531:
        /* <DEDUP_REMOVED lines=22> */
.L_x_2532:
        /* <DEDUP_REMOVED lines=18> */
.L_x_2533:
        /* <DEDUP_REMOVED lines=22> */
.L_x_2534:
        /* <DEDUP_REMOVED lines=22> */
.L_x_2535:
        /* <DEDUP_REMOVED lines=8> */
.L_x_2538:
        /* <DEDUP_REMOVED lines=25> */
[CC--:B------:R-:W-:Y:S02]  /*0ad0*/  LEA.HI R4, R3.reuse, R0.reuse, RZ, 0x4 ;  /* 0x0000000003047211 */ /* 0x0c0fe400078f20ff */
[----:B------:R-:W-:-:S02]  /*0ae0*/  LEA.HI R5, R3, R0, RZ, 0x5 ;  /* 0x0000000003057211 */ /* 0x000fc400078f28ff */
[CC--:B------:R-:W-:Y:S02]  /*0af0*/  LEA.HI R6, R3.reuse, R0.reuse, RZ, 0x7 ;  /* 0x0000000003067211 */ /* 0x0c0fe400078f38ff */
[CC--:B------:R-:W-:Y:S02]  /*0b00*/  LEA.HI R10, R3.reuse, R0.reuse, RZ, 0x2 ;  /* 0x00000000030a7211 */ /* 0x0c0fe400078f10ff */
[----:B------:R-:W-:Y:S02]  /*0b10*/  LEA.HI R3, R3, R0, RZ, 0x3 ;  /* 0x0000000003037211 */ /* 0x000fe400078f18ff */
[----:B------:R-:W-:Y:S02]  /*0b20*/  SHF.R.S32.HI R208, RZ, 0x5, R5 ;  /* 0x00000005ffd07819 */ /* 0x000fe40000011405 */
[----:B------:R-:W-:Y:S02]  /*0b30*/  LOP3.LUT R13, R3, 0xfffffff8, RZ, 0xc0, !PT ;  /* 0xfffffff8030d7812 */ /* 0x000fe400078ec0ff */
[----:B------:R-:W-:-:S02]  /*0b40*/  LOP3.LUT R3, R4, 0xfffffff0, RZ, 0xc0, !PT ;  /* 0xfffffff004037812 */ /* 0x000fc400078ec0ff */
[----:B------:R-:W-:Y:S01]  /*0b50*/  SHF.R.S32.HI R5, RZ, 0x1f, R5 ;  /* 0x0000001fff057819 */ /* 0x000fe20000011405 */
[C---:B------:R-:W-:Y:S01]  /*0b60*/  IMAD.IADD R13, R0.reuse, 0x1, -R13 ;  /* 0x00000001000d7824 */ /* 0x040fe200078e0a0d */
[----:B------:R-:W-:Y:S01]  /*0b70*/  SHF.R.S32.HI R7, RZ, 0x4, R4 ;  /* 0x00000004ff077819 */ /* 0x000fe20000011404 */
[----:B------:R-:W-:Y:S01]  /*0b80*/  IMAD.IADD R3, R0, 0x1, -R3 ;  /* 0x0000000100037824 */ /* 0x000fe200078e0a03 */
[----:B------:R-:W-:Y:S01]  /*0b90*/  LOP3.LUT R9, R6, 0xffffff80, RZ, 0xc0, !PT ;  /* 0xffffff8006097812 */ /* 0x000fe200078ec0ff */
[----:B------:R-:W-:Y:S01]  /*0ba0*/  IMAD.SHL.U32 R199, R13, 0x8, RZ ;  /* 0x000000080dc77824 */ /* 0x000fe200078e00ff */
[----:B------:R-:W-:Y:S02]  /*0bb0*/  LEA.HI R5, R5, R208, RZ, 0x2 ;  /* 0x000000d005057211 */ /* 0x000fe400078f10ff */
[----:B------:R-:W-:Y:S01]  /*0bc0*/  LEA.HI R4, R4, R7, RZ, 0x1 ;  /* 0x0000000704047211 */ /* 0x000fe200078f08ff */
[----:B------:R-:W-:Y:S01]  /*0bd0*/  IMAD.IADD R9, R0, 0x1, -R9 ;  /* 0x0000000100097824 */ /* 0x000fe200078e0a09 */
[----:B------:R-:W-:Y:S01]  /*0be0*/  LOP3.LUT R11, R10, 0xfffffffc, RZ, 0xc0, !PT ;  /* 0xfffffffc0a0b7812 */ /* 0x000fe200078ec0ff */
[C---:B------:R-:W-:Y:S01]  /*0bf0*/  VIADD R34, R199.reuse, 0xc0 ;  /* 0x000000c0c7227836 */ /* 0x040fe20000000000 */
[----:B------:R-:W-:Y:S01]  /*0c00*/  SHF.R.S32.HI R20, RZ, 0x7, R6 ;  /* 0x00000007ff147819 */ /* 0x000fe20000011406 */
[----:B------:R-:W-:Y:S01]  /*0c10*/  VIADD R31, R199, 0x180 ;  /* 0x00000180c71f7836 */ /* 0x000fe20000000000 */
[----:B------:R-:W-:Y:S01]  /*0c20*/  SHF.R.S32.HI R8, RZ, 0x1f, R3 ;  /* 0x0000001fff087819 */ /* 0x000fe20000011403 */
[----:B------:R-:W-:Y:S01]  /*0c30*/  IMAD.IADD R192, R0, 0x1, -R11 ;  /* 0x0000000100c07824 */ /* 0x000fe200078e0a0b */
[----:B------:R-:W-:Y:S01]  /*0c40*/  LOP3.LUT R5, R5, 0x3ffffc, RZ, 0xc0, !PT ;  /* 0x003ffffc05057812 */ /* 0x000fe200078ec0ff */
[----:B------:R-:W-:Y:S01]  /*0c50*/  IMAD R16, R20, 0x100, R3 ;  /* 0x0000010014107824 */ /* 0x000fe200078e0203 */
[----:B------:R-:W-:Y:S01]  /*0c60*/  LOP3.LUT R4, R4, 0x1ffffffe, RZ, 0xc0, !PT ;  /* 0x1ffffffe04047812 */ /* 0x000fe200078ec0ff */
[----:B------:R-:W-:Y:S01]  /*0c70*/  STL [R1+0x5c], R20 ;  /* 0x00005c1401007387 */ /* 0x000fe20000100800 */
[----:B------:R-:W-:Y:S01]  /*0c80*/  SHF.R.S32.HI R0, RZ, 0x1f, R9 ;  /* 0x0000001fff007819 */ /* 0x000fe20000011409 */
[----:B------:R-:W-:Y:S01]  /*0c90*/  IMAD.IADD R5, R208, 0x1, -R5 ;  /* 0x00000001d0057824 */ /* 0x000fe200078e0a05 */
[----:B------:R-:W-:Y:S01]  /*0ca0*/  LEA.HI R12, R8, R3, RZ, 0x3 ;  /* 0x00000003080c7211 */ /* 0x000fe200078f18ff */
[----:B------:R-:W-:Y:S01]  /*0cb0*/  IMAD.IADD R4, R7, 0x1, -R4 ;  /* 0x0000000107047824 */ /* 0x000fe200078e0a04 */
[----:B------:R-:W-:Y:S01]  /*0cc0*/  SHF.R.S32.HI R190, RZ, 0x2, R10 ;  /* 0x00000002ffbe7819 */ /* 0x000fe2000001140a */
[----:B------:R-:W-:Y:S01]  /*0cd0*/  IMAD R17, R5, 0x10, R16 ;  /* 0x0000001005117824 */ /* 0x000fe200078e0210 */
[-C--:B------:R-:W-:Y:S01]  /*0ce0*/  LEA.HI R7, R0, R9.reuse, RZ, 0x2 ;  /* 0x0000000900077211 */ /* 0x080fe200078f10ff */
[----:B------:R-:W-:Y:S01]  /*0cf0*/  IMAD.SHL.U32 R4, R4, 0x8, RZ ;  /* 0x0000000804047824 */ /* 0x000fe200078e00ff */
[----:B------:R-:W-:Y:S01]  /*0d00*/  LOP3.LUT R14, R12, 0xfffffff8, RZ, 0xc0, !PT ;  /* 0xfffffff80c0e7812 */ /* 0x000fe200078ec0ff */
[----:B------:R-:W-:Y:S01]  /*0d10*/  VIADD R5, R190, 0x20 ;  /* 0x00000020be057836 */ /* 0x000fe20000000000 */
[--C-:B------:R-:W-:Y:S01]  /*0d20*/  SHF.R.S32.HI R8, RZ, 0x2, R7.reuse ;  /* 0x00000002ff087819 */ /* 0x100fe20000011407 */
[----:B------:R-:W-:Y:S01]  /*0d30*/  VIADD R36, R199, 0x40 ;  /* 0x00000040c7247836 */ /* 0x000fe20000000000 */
[----:B------:R-:W-:Y:S01]  /*0d40*/  SHF.R.S32.HI R11, RZ, 0x1f, R7 ;  /* 0x0000001fff0b7819 */ /* 0x000fe20000011407 */
[----:B------:R-:W-:Y:S01]  /*0d50*/  IMAD.IADD R14, R3, 0x1, -R14 ;  /* 0x00000001030e7824 */ /* 0x000fe200078e0a0e */
[----:B------:R-:W-:Y:S01]  /*0d60*/  LOP3.LUT R16, R7, 0x7ffffffc, RZ, 0xc0, !PT ;  /* 0x7ffffffc07107812 */ /* 0x000fe200078ec0ff */
[----:B------:R-:W-:Y:S01]  /*0d70*/  VIADD R35, R199, 0x80 ;  /* 0x00000080c7237836 */ /* 0x000fe20000000000 */
[----:B------:R-:W-:Y:S01]  /*0d80*/  LEA.HI R11, R11, R8, RZ, 0x3 ;  /* 0x000000080b0b7211 */ /* 0x000fe200078f18ff */
[----:B------:R-:W-:Y:S01]  /*0d90*/  IMAD.SHL.U32 R3, R14, 0x40, RZ ;  /* 0x000000400e037824 */ /* 0x000fe200078e00ff */
[----:B------:R-:W-:Y:S01]  /*0da0*/  SHF.R.S32.HI R18, RZ, 0x1f, R5 ;  /* 0x0000001fff127819 */ /* 0x000fe20000011405 */
[----:B------:R-:W-:Y:S01]  /*0db0*/  IMAD.IADD R16, R9, 0x1, -R16 ;  /* 0x0000000109107824 */ /* 0x000fe200078e0a10 */
[----:B------:R-:W-:Y:S01]  /*0dc0*/  LEA.HI R0, R0, R9, RZ, 0x5 ;  /* 0x0000000900007211 */ /* 0x000fe200078f28ff */
[----:B------:R-:W-:Y:S01]  /*0dd0*/  VIADD R33, R199, 0x100 ;  /* 0x00000100c7217836 */ /* 0x000fe20000000000 */
[----:B------:R-:W-:Y:S01]  /*0de0*/  LOP3.LUT R11, R11, 0xfffffff8, RZ, 0xc0, !PT ;  /* 0xfffffff80b0b7812 */ /* 0x000fe200078ec0ff */
[----:B------:R-:W-:Y:S01]  /*0df0*/  IMAD.SHL.U32 R189, R16, 0x2, RZ ;  /* 0x0000000210bd7824 */ /* 0x000fe200078e00ff */
[----:B------:R-:W-:Y:S01]  /*0e00*/  LEA.HI R9, R18, R5, RZ, 0x3 ;  /* 0x0000000512097211 */ /* 0x000fe200078f18ff */
[----:B------:R-:W-:Y:S01]  /*0e10*/  IMAD.SHL.U32 R5, R5, 0x40, RZ ;  /* 0x0000004005057824 */ /* 0x000fe200078e00ff */
[----:B------:R-:W-:Y:S01]  /*0e20*/  LOP3.LUT R3, R3, 0x1c0, RZ, 0xc0, !PT ;  /* 0x000001c003037812 */ /* 0x000fe200078ec0ff */
[----:B------:R-:W-:Y:S01]  /*0e30*/  IMAD.IADD R11, R8, 0x1, -R11 ;  /* 0x00000001080b7824 */ /* 0x000fe200078e0a0b */
[----:B------:R-:W-:Y:S01]  /*0e40*/  SHF.L.U32 R12, R12, 0x6, RZ ;  /* 0x000000060c0c7819 */ /* 0x000fe200000006ff */
[--C-:B------:R-:W-:Y:S01]  /*0e50*/  IMAD.U32 R8, R17, 0x40, R4.reuse ;  /* 0x0000004011087824 */ /* 0x100fe200078e0004 */
[----:B------:R-:W-:Y:S01]  /*0e60*/  LOP3.LUT R7, R5, 0x1c0, RZ, 0xc0, !PT ;  /* 0x000001c005077812 */ /* 0x000fe200078ec0ff */
[----:B------:R-:W-:Y:S01]  /*0e70*/  IMAD.SHL.U32 R18, R192, 0x8, RZ ;  /* 0x00000008c0127824 */ /* 0x000fe200078e00ff */
[----:B------:R-:W-:Y:S01]  /*0e80*/  LOP3.LUT R4, R3, 0x8, R4, 0xf8, !PT ;  /* 0x0000000803047812 */ /* 0x000fe200078ef804 */
[----:B------:R-:W-:Y:S01]  /*0e90*/  IMAD.SHL.U32 R9, R9, 0x40, RZ ;  /* 0x0000004009097824 */ /* 0x000fe200078e00ff */
[----:B------:R-:W-:Y:S01]  /*0ea0*/  SHF.R.U32.HI R5, RZ, 0x3, R3 ;  /* 0x00000003ff057819 */ /* 0x000fe20000011603 */
[----:B------:R0:W-:Y:S01]  /*0eb0*/  STL [R1+0x68], R8 ;  /* 0x0000680801007387 */ /* 0x0001e20000100800 */
[----:B------:R-:W-:Y:S01]  /*0ec0*/  LOP3.LUT R3, R12, 0x7ffffe00, RZ, 0xc0, !PT ;  /* 0x7ffffe000c037812 */ /* 0x000fe200078ec0ff */
[----:B------:R-:W-:Y:S01]  /*0ed0*/  VIADD R29, R18, 0x40 ;  /* 0x00000040121d7836 */ /* 0x000fe20000000000 */
[----:B------:R-:W-:Y:S01]  /*0ee0*/  LOP3.LUT R4, R4, R5, RZ, 0x3c, !PT ;  /* 0x0000000504047212 */ /* 0x000fe200078e3cff */
[----:B------:R-:W-:Y:S01]  /*0ef0*/  VIADD R28, R18, 0x60 ;  /* 0x00000060121c7836 */ /* 0x000fe20000000000 */
[----:B------:R-:W-:Y:S01]  /*0f00*/  SHF.R.S32.HI R0, RZ, 0x5, R0 ;  /* 0x00000005ff007819 */ /* 0x000fe20000011400 */
[----:B------:R-:W-:Y:S01]  /*0f10*/  IMAD R3, R208, 0x400, R3 ;  /* 0x00000400d0037824 */ /* 0x000fe200078e0203 */
[----:B------:R-:W-:Y:S01]  /*0f20*/  LEA.HI R6, R6, R20, RZ, 0x1 ;  /* 0x0000001406067211 */ /* 0x000fe200078f08ff */
[----:B------:R-:W-:Y:S01]  /*0f30*/  VIADD R27, R18, 0x80 ;  /* 0x00000080121b7836 */ /* 0x000fe20000000000 */
[----:B------:R-:W-:Y:S01]  /*0f40*/  SHF.R.U32.HI R15, RZ, 0x3, R7 ;  /* 0x00000003ff0f7819 */ /* 0x000fe20000011607 */
[----:B------:R-:W-:Y:S01]  /*0f50*/  IMAD.IADD R5, R3, 0x1, R4 ;  /* 0x0000000103057824 */ /* 0x000fe200078e0204 */
[----:B------:R-:W-:Y:S01]  /*0f60*/  SHF.R.S32.HI R3, RZ, 0x1f, R10 ;  /* 0x0000001fff037819 */ /* 0x000fe2000001140a */
[----:B------:R-:W-:Y:S01]  /*0f70*/  IMAD R194, R0, 0x10, R11 ;  /* 0x0000001000c27824 */ /* 0x000fe200078e020b */
[----:B------:R-:W-:Y:S01]  /*0f80*/  LOP3.LUT R7, R7, 0x38, R18, 0xf8, !PT ;  /* 0x0000003807077812 */ /* 0x000fe200078ef812 */
[----:B------:R-:W-:Y:S01]  /*0f90*/  STL [R1+0x58], RZ ;  /* 0x000058ff01007387 */ /* 0x000fe20000100800 */
[----:B0-----:R-:W-:Y:S01]  /*0fa0*/  LOP3.LUT R8, R9, 0xfffffe00, RZ, 0xc0, !PT ;  /* 0xfffffe0009087812 */ /* 0x001fe200078ec0ff */
[----:B------:R-:W-:Y:S01]  /*0fb0*/  VIADD R24, R18, 0xc0 ;  /* 0x000000c012187836 */ /* 0x000fe20000000000 */
[----:B------:R-:W-:Y:S01]  /*0fc0*/  LEA.HI R3, R3, R190, RZ, 0x3 ;  /* 0x000000be03037211 */ /* 0x000fe200078f18ff */
[----:B------:R-:W-:Y:S01]  /*0fd0*/  STL [R1+0x10], R29 ;  /* 0x0000101d01007387 */ /* 0x000fe20000100800 */
[----:B------:R-:W-:Y:S01]  /*0fe0*/  LOP3.LUT R6, R6, 0xfffffe, RZ, 0xc0, !PT ;  /* 0x00fffffe06067812 */ /* 0x000fe200078ec0ff */
[----:B------:R-:W-:Y:S01]  /*0ff0*/  VIADD R229, R18, 0xe0 ;  /* 0x000000e012e57836 */ /* 0x000fe20000000000 */
[----:B------:R-:W-:Y:S01]  /*1000*/  LEA.HI R0, R192, R192, RZ, 0x1 ;  /* 0x000000c0c0007211 */ /* 0x000fe200078f08ff */
[----:B------:R0:W-:Y:S01]  /*1010*/  STL [R1+0xc], R28 ;  /* 0x00000c1c01007387 */ /* 0x0001e20000100800 */
[----:B------:R-:W-:Y:S01]  /*1020*/  LOP3.LUT R15, R8, R7, R15, 0xf6, !PT ;  /* 0x00000007080f7212 */ /* 0x000fe200078ef60f */
[----:B------:R-:W-:Y:S01]  /*1030*/  IMAD.IADD R6, R20, 0x1, -R6 ;  /* 0x0000000114067824 */ /* 0x000fe200078e0a06 */
[----:B------:R-:W-:Y:S01]  /*1040*/  LOP3.LUT R3, R3, 0xfffffff8, RZ, 0xc0, !PT ;  /* 0xfffffff803037812 */ /* 0x000fe200078ec0ff */
[----:B------:R-:W-:Y:S01]  /*1050*/  STL [R1+0x8], R27 ;  /* 0x0000081b01007387 */ /* 0x000fe20000100800 */
[----:B------:R-:W-:Y:S01]  /*1060*/  LOP3.LUT R7, R0, 0x1ffffffe, RZ, 0xc0, !PT ;  /* 0x1ffffffe00077812 */ /* 0x000fe200078ec0ff */
[----:B------:R-:W-:Y:S01]  /*1070*/  IMAD.SHL.U32 R20, R6, 0x100, RZ ;  /* 0x0000010006147824 */ /* 0x000fe200078e00ff */
[----:B------:R-:W-:Y:S01]  /*1080*/  SHF.R.S32.HI R0, RZ, 0x1f, R29 ;  /* 0x0000001fff007819 */ /* 0x000fe2000001141d */
[----:B------:R-:W-:Y:S01]  /*1090*/  IMAD.IADD R198, R190, 0x1, -R3 ;  /* 0x00000001bec67824 */ /* 0x000fe200078e0a03 */
[C---:B------:R-:W-:Y:S01]  /*10a0*/  IADD3 R26, R18.reuse, 0xa0, RZ ;  /* 0x000000a0121a7810 */ /* 0x040fe20007ffe0ff */
[C---:B------:R-:W-:Y:S01]  /*10b0*/  VIADD R228, R18.reuse, 0x100 ;  /* 0x0000010012e47836 */ /* 0x040fe20000000000 */
[----:B------:R-:W-:Y:S01]  /*10c0*/  SHF.R.S32.HI R3, RZ, 0x1f, R28 ;  /* 0x0000001fff037819 */ /* 0x000fe2000001141c */
[C---:B------:R-:W-:Y:S01]  /*10d0*/  VIADD R226, R18.reuse, 0x120 ;  /* 0x0000012012e27836 */ /* 0x040fe20000000000 */
[----:B------:R-:W-:Y:S01]  /*10e0*/  SHF.L.U64.HI R0, R29, 0x1, R0 ;  /* 0x000000011d007819 */ /* 0x000fe20000010200 */
[----:B------:R-:W-:Y:S01]  /*10f0*/  STL [R1+0x4], R26 ;  /* 0x0000041a01007387 */ /* 0x000fe20000100800 */
[----:B------:R-:W-:Y:S01]  /*1100*/  SHF.R.S32.HI R4, RZ, 0x1f, R27 ;  /* 0x0000001fff047819 */ /* 0x000fe2000001141b */
[----:B------:R-:W-:Y:S01]  /*1110*/  VIADD R219, R18, 0x140 ;  /* 0x0000014012db7836 */ /* 0x000fe20000000000 */
[----:B------:R-:W-:Y:S01]  /*1120*/  SHF.R.S32.HI R6, RZ, 0x1f, R26 ;  /* 0x0000001fff067819 */ /* 0x000fe2000001141a */
[----:B------:R-:W-:Y:S01]  /*1130*/  STL [R1], R24 ;  /* 0x0000001801007387 */ /* 0x000fe20000100800 */
[----:B0-----:R-:W-:Y:S01]  /*1140*/  SHF.L.U64.HI R28, R28, 0x1, R3 ;  /* 0x000000011c1c7819 */ /* 0x001fe20000010203 */
[C---:B------:R-:W-:Y:S01]  /*1150*/  VIADD R216, R18.reuse, 0x160 ;  /* 0x0000016012d87836 */ /* 0x040fe20000000000 */
[----:B------:R-:W-:Y:S01]  /*1160*/  SHF.L.U64.HI R3, R27, 0x1, R4 ;  /* 0x000000011b037819 */ /* 0x000fe20000010204 */
[----:B------:R-:W-:Y:S01]  /*1170*/  STL [R1+0x64], R20 ;  /* 0x0000641401007387 */ /* 0x000fe20000100800 */
[----:B------:R-:W-:Y:S01]  /*1180*/  SHF.R.S32.HI R8, RZ, 0x1f, R24 ;  /* 0x0000001fff087819 */ /* 0x000fe20000011418 */
[C---:B------:R-:W-:Y:S01]  /*1190*/  VIADD R215, R18.reuse, 0x180 ;  /* 0x0000018012d77836 */ /* 0x040fe20000000000 */
[----:B------:R-:W-:Y:S01]  /*11a0*/  SHF.R.S32.HI R10, RZ, 0x1f, R229 ;  /* 0x0000001fff0a7819 */ /* 0x000fe200000114e5 */
[----:B------:R0:W-:Y:S01]  /*11b0*/  STL [R1+0x14], R0 ;  /* 0x0000140001007387 */ /* 0x0001e20000100800 */
[----:B------:R-:W-:Y:S01]  /*11c0*/  SHF.R.S32.HI R9, RZ, 0x1f, R228 ;  /* 0x0000001fff097819 */ /* 0x000fe200000114e4 */
[----:B------:R-:W-:Y:S01]  /*11d0*/  VIADD R214, R18, 0x1a0 ;  /* 0x000001a012d67836 */ /* 0x000fe20000000000 */
        /* <DEDUP_REMOVED lines=8> */
[----:B0-----:R-:W-:Y:S01]  /*1260*/  SHF.L.U64.HI R0, R26, 0x1, R6 ;  /* 0x000000011a007819 */ /* 0x001fe20000010206 */
[----:B------:R-:W-:Y:S01]  /*1270*/  IMAD.IADD R197, R189, 0x1, R20 ;  /* 0x00000001bdc57824 */ /* 0x000fe200078e0214 */
[----:B------:R-:W-:Y:S01]  /*1280*/  R2P PR, R14, 0x6 ;  /* 0x000000060e007804 */ /* 0x000fe20000000000 */
[----:B------:R-:W-:Y:S01]  /*1290*/  IMAD.IADD R7, R192, 0x1, -R7 ;  /* 0x00000001c0077824 */ /* 0x000fe200078e0a07 */
[----:B------:R-:W-:Y:S01]  /*12a0*/  SHF.R.S32.HI R14, RZ, 0x1f, R215 ;  /* 0x0000001fff0e7819 */ /* 0x000fe200000114d7 */
[----:B------:R0:W-:Y:S01]  /*12b0*/  STL [R1+0x20], R0 ;  /* 0x0000200001007387 */ /* 0x0001e20000100800 */
[----:B------:R-:W-:Y:S01]  /*12c0*/  SHF.R.S32.HI R21, RZ, 0x1f, R214 ;  /* 0x0000001fff157819 */ /* 0x000fe200000114d6 */
[----:B------:R-:W-:Y:S01]  /*12d0*/  VIADD R37, R197, 0x10 ;  /* 0x00000010c5257836 */ /* 0x000fe20000000000 */
[----:B-1----:R-:W-:Y:S01]  /*12e0*/  SHF.L.U64.HI R3, R229, 0x1, R10 ;  /* 0x00000001e5037819 */ /* 0x002fe2000001020a */
[----:B------:R1:W-:Y:S01]  /*12f0*/  STL [R1+0x24], R4 ;  /* 0x0000240401007387 */ /* 0x0003e20000100800 */
[----:B------:R-:W-:Y:S01]  /*1300*/  SHF.R.S32.HI R23, RZ, 0x1f, R212 ;  /* 0x0000001fff177819 */ /* 0x000fe200000114d4 */
[----:B------:R-:W-:Y:S01]  /*1310*/  IMAD R200, R5, 0x2, R2 ;  /* 0x0000000205c87824 */ /* 0x000fe200078e0202 */
[----:B------:R-:W-:Y:S01]  /*1320*/  SHF.R.S32.HI R25, RZ, 0x1f, R210 ;  /* 0x0000001fff197819 */ /* 0x000fe200000114d2 */
[----:B------:R2:W-:Y:S01]  /*1330*/  STL [R1+0x28], R3 ;  /* 0x0000280301007387 */ /* 0x0005e20000100800 */
[----:B------:R-:W-:Y:S01]  /*1340*/  SHF.R.S32.HI R34, RZ, 0x1f, R34 ;  /* 0x0000001fff227819 */ /* 0x000fe20000011422 */
[----:B------:R-:W-:Y:S01]  /*1350*/  VIADD R34, R197, 0x28 ;  /* 0x00000028c5227836 */ /* 0x000fe20000000000 */
[----:B0-----:R-:W-:Y:S01]  /*1360*/  SHF.L.U64.HI R0, R228, 0x1, R9 ;  /* 0x00000001e4007819 */ /* 0x001fe20000010209 */
[----:B------:R-:W-:Y:S01]  /*1370*/  VIADD R32, R199, 0x140 ;  /* 0x00000140c7207836 */ /* 0x000fe20000000000 */
[----:B------:R-:W-:Y:S01]  /*1380*/  SHF.R.S32.HI R31, RZ, 0x1f, R31 ;  /* 0x0000001fff1f7819 */ /* 0x000fe2000001141f */
[C---:B------:R-:W-:Y:S01]  /*1390*/  VIADD R31, R197.reuse, 0x40 ;  /* 0x00000040c51f7836 */ /* 0x040fe20000000000 */
[----:B-1----:R-:W-:Y:S01]  /*13a0*/  SHF.L.U64.HI R4, R226, 0x1, R11 ;  /* 0x00000001e2047819 */ /* 0x002fe2000001020b */
[----:B------:R0:W-:Y:S01]  /*13b0*/  STL [R1+0x2c], R0 ;  /* 0x00002c0001007387 */ /* 0x0001e20000100800 */
[----:B------:R-:W-:Y:S01]  /*13c0*/  VIADD R28, R197, 0x58 ;  /* 0x00000058c51c7836 */ /* 0x000fe20000000000 */
[----:B--2---:R-:W-:Y:S01]  /*13d0*/  SHF.L.U64.HI R3, R219, 0x1, R12 ;  /* 0x00000001db037819 */ /* 0x004fe2000001020c */
[----:B------:R-:W-:Y:S01]  /*13e0*/  IMAD R206, R7, 0x8, R194 ;  /* 0x0000000807ce7824 */ /* 0x000fe200078e02c2 */
[----:B------:R1:W-:Y:S01]  /*13f0*/  STL [R1+0x30], R4 ;  /* 0x0000300401007387 */ /* 0x0003e20000100800 */
[----:B------:R-:W-:Y:S01]  /*1400*/  IADD3 R30, R199, 0x1c0, RZ ;  /* 0x000001c0c71e7810 */ /* 0x000fe20007ffe0ff */
[C---:B------:R-:W-:Y:S01]  /*1410*/  VIADD R12, R197.reuse, 0xb8 ;  /* 0x000000b8c50c7836 */ /* 0x040fe20000000000 */
[----:B------:R-:W-:Y:S01]  /*1420*/  SHF.R.S32.HI R7, RZ, 0x1f, R37 ;  /* 0x0000001fff077819 */ /* 0x000fe20000011425 */
[----:B------:R2:W-:Y:S01]  /*1430*/  STL [R1+0x34], R3 ;  /* 0x0000340301007387 */ /* 0x0005e20000100800 */
[----:B------:R-:W-:Y:S01]  /*1440*/  IADD3 R203, R200, 0x26800, RZ ;  /* 0x00026800c8cb7810 */ /* 0x000fe20007ffe0ff */
[C---:B------:R-:W-:Y:S01]  /*1450*/  VIADD R10, R197.reuse, 0xc8 ;  /* 0x000000c8c50a7836 */ /* 0x040fe20000000000 */
[----:B0-----:R-:W-:Y:S01]  /*1460*/  SHF.L.U64.HI R0, R216, 0x1, R13 ;  /* 0x00000001d8007819 */ /* 0x001fe2000001020d */
[----:B------:R-:W-:Y:S01]  /*1470*/  VIADD R9, R197, 0xd0 ;  /* 0x000000d0c5097836 */ /* 0x000fe20000000000 */
[----:B------:R-:W-:Y:S01]  /*1480*/  SHF.R.S32.HI R7, RZ, 0x1f, R34 ;  /* 0x0000001fff077819 */ /* 0x000fe20000011422 */
[----:B------:R-:W-:Y:S01]  /*1490*/  VIADD R185, R18, 0x20 ;  /* 0x0000002012b97836 */ /* 0x000fe20000000000 */
[----:B-1----:R-:W-:Y:S01]  /*14a0*/  SHF.L.U64.HI R4, R215, 0x1, R14 ;  /* 0x00000001d7047819 */ /* 0x002fe2000001020e */
[----:B------:R0:W-:Y:S01]  /*14b0*/  STL [R1+0x38], R0 ;  /* 0x0000380001007387 */ /* 0x0001e20000100800 */
[----:B------:R-:W-:Y:S01]  /*14c0*/  SHF.R.S32.HI R7, RZ, 0x1f, R31 ;  /* 0x0000001fff077819 */ /* 0x000fe2000001141f */
[C---:B------:R-:W-:Y:S01]  /*14d0*/  VIADD R38, R197.reuse, 0x8 ;  /* 0x00000008c5267836 */ /* 0x040fe20000000000 */
[----:B--2---:R-:W-:Y:S01]  /*14e0*/  SHF.L.U64.HI R3, R212, 0x1, R23 ;  /* 0x00000001d4037819 */ /* 0x004fe20000010217 */
[----:B------:R-:W-:Y:S01]  /*14f0*/  STL [R1+0x3c], R4 ;  /* 0x00003c0401007387 */ /* 0x000fe20000100800 */
[----:B------:R-:W-:Y:S01]  /*1500*/  SHF.R.S32.HI R36, RZ, 0x1f, R36 ;  /* 0x0000001fff247819 */ /* 0x000fe20000011424 */
[C---:B------:R-:W-:Y:S01]  /*1510*/  VIADD R36, R197.reuse, 0x18 ;  /* 0x00000018c5247836 */ /* 0x040fe20000000000 */
[----:B------:R-:W-:Y:S01]  /*1520*/  SHF.R.S32.HI R35, RZ, 0x1f, R35 ;  /* 0x0000001fff237819 */ /* 0x000fe20000011423 */
[C---:B------:R-:W-:Y:S01]  /*1530*/  VIADD R35, R197.reuse, 0x20 ;  /* 0x00000020c5237836 */ /* 0x040fe20000000000 */
[----:B------:R-:W-:Y:S01]  /*1540*/  SHF.R.S32.HI R33, RZ, 0x1f, R33 ;  /* 0x0000001fff217819 */ /* 0x000fe20000011421 */
[C---:B------:R-:W-:Y:S01]  /*1550*/  VIADD R33, R197.reuse, 0x30 ;  /* 0x00000030c5217836 */ /* 0x040fe20000000000 */
[----:B0-----:R-:W-:Y:S01]  /*1560*/  SHF.L.U64.HI R0, R214, 0x1, R21 ;  /* 0x00000001d6007819 */ /* 0x001fe20000010215 */
[C---:B------:R-:W-:Y:S01]  /*1570*/  VIADD R21, R197.reuse, 0x88 ;  /* 0x00000088c5157836 */ /* 0x040fe20000000000 */
[----:B------:R-:W-:Y:S01]  /*1580*/  SHF.R.S32.HI R32, RZ, 0x1f, R32 ;  /* 0x0000001fff207819 */ /* 0x000fe20000011420 */
[C---:B------:R-:W-:Y:S01]  /*1590*/  VIADD R32, R197.reuse, 0x38 ;  /* 0x00000038c5207836 */ /* 0x040fe20000000000 */
[----:B------:R-:W-:Y:S01]  /*15a0*/  SHF.R.S32.HI R30, RZ, 0x1f, R30 ;  /* 0x0000001fff1e7819 */ /* 0x000fe2000001141e */
[----:B------:R0:W-:Y:S01]  /*15b0*/  STL [R1+0x40], R0 ;  /* 0x0000400001007387 */ /* 0x0001e20000100800 */
[----:B------:R-:W-:Y:S01]  /*15c0*/  SEL R202, R202, 0xffffffc0, !P2 ;  /* 0xffffffc0caca7807 */ /* 0x000fe20005000000 */
[C---:B------:R-:W-:Y:S01]  /*15d0*/  VIADD R30, R197.reuse, 0x48 ;  /* 0x00000048c51e7836 */ /* 0x040fe20000000000 */
[----:B------:R-:W-:Y:S01]  /*15e0*/  SHF.R.S32.HI R7, RZ, 0x1f, R28 ;  /* 0x0000001fff077819 */ /* 0x000fe2000001141c */
[----:B------:R1:W-:Y:S01]  /*15f0*/  STL [R1+0x44], R3 ;  /* 0x0000440301007387 */ /* 0x0003e20000100800 */
[C---:B------:R-:W-:Y:S01]  /*1600*/  VIADD R29, R197.reuse, 0x50 ;  /* 0x00000050c51d7836 */ /* 0x040fe20000000000 */
[C---:B------:R-:W-:Y:S01]  /*1610*/  IADD3 R24, R197.reuse, 0x78, RZ ;  /* 0x00000078c5187810 */ /* 0x040fe20007ffe0ff */
[C---:B------:R-:W-:Y:S01]  /*1620*/  VIADD R27, R197.reuse, 0x60 ;  /* 0x00000060c51b7836 */ /* 0x040fe20000000000 */
[----:B------:R-:W-:Y:S01]  /*1630*/  SHF.R.S32.HI R5, RZ, 0x1f, R9 ;  /* 0x0000001fff057819 */ /* 0x000fe20000011409 */
[C---:B------:R-:W-:Y:S01]  /*1640*/  VIADD R26, R197.reuse, 0x68 ;  /* 0x00000068c51a7836 */ /* 0x040fe20000000000 */
[----:B0-----:R-:W-:Y:S01]  /*1650*/  SHF.L.U64.HI R0, R210, 0x1, R25 ;  /* 0x00000001d2007819 */ /* 0x001fe20000010219 */
[C---:B------:R-:W-:Y:S01]  /*1660*/  VIADD R25, R197.reuse, 0x70 ;  /* 0x00000070c5197836 */ /* 0x040fe20000000000 */
[----:B------:R-:W-:Y:S01]  /*1670*/  SHF.R.S32.HI R19, RZ, 0x1f, R18 ;  /* 0x0000001fff137819 */ /* 0x000fe20000011412 */
[----:B------:R-:W-:Y:S01]  /*1680*/  VIADD R23, R197, 0x80 ;  /* 0x00000080c5177836 */ /* 0x000fe20000000000 */
[----:B------:R-:W-:Y:S01]  /*1690*/  SHF.R.S32.HI R204, RZ, 0x1f, R185 ;  /* 0x0000001fffcc7819 */ /* 0x000fe200000114b9 */
[----:B-1----:R-:W-:Y:S01]  /*16a0*/  IMAD R3, R15, 0x2, R2 ;  /* 0x000000020f037824 */ /* 0x002fe200078e0202 */
[----:B------:R0:W-:Y:S01]  /*16b0*/  STL [R1+0x48], R0 ;  /* 0x0000480001007387 */ /* 0x0001e20000100800 */
[C---:B------:R-:W-:Y:S01]  /*16c0*/  VIADD R15, R197.reuse, 0xa0 ;  /* 0x000000a0c50f7836 */ /* 0x040fe20000000000 */
[----:B------:R-:W-:Y:S01]  /*16d0*/  SHF.R.S32.HI R7, RZ, 0x1f, R25 ;  /* 0x0000001fff077819 */ /* 0x000fe20000011419 */
[C---:B------:R-:W-:Y:S01]  /*16e0*/  VIADD R20, R197.reuse, 0x90 ;  /* 0x00000090c5147836 */ /* 0x040fe20000000000 */
[----:B------:R1:W-:Y:S01]  /*16f0*/  STL [R1+0x60], R3 ;  /* 0x0000600301007387 */ /* 0x0003e20000100800 */
        /* <DEDUP_REMOVED lines=14> */
[C---:B-1----:R-:W-:Y:S01]  /*17e0*/  VIADD R3, R197.reuse, 0xf0 ;  /* 0x000000f0c5037836 */ /* 0x042fe20000000000 */
[----:B------:R-:W-:Y:S01]  /*17f0*/  SHF.R.S32.HI R35, RZ, 0x1f, R35 ;  /* 0x0000001fff237819 */ /* 0x000fe20000011423 */
[----:B------:R-:W-:Y:S01]  /*1800*/  VIADD R0, R197, 0xf8 ;  /* 0x000000f8c5007836 */ /* 0x000fe20000000000 */
[----:B------:R-:W-:Y:S01]  /*1810*/  SHF.R.S32.HI R33, RZ, 0x1f, R33 ;  /* 0x0000001fff217819 */ /* 0x000fe20000011421 */
[----:B------:R-:W-:Y:S01]  /*1820*/  VIADD R201, R200, 0x26820 ;  /* 0x00026820c8c97836 */ /* 0x000fe20000000000 */
[----:B------:R-:W-:Y:S01]  /*1830*/  SHF.R.S32.HI R32, RZ, 0x1f, R32 ;  /* 0x0000001fff207819 */ /* 0x000fe20000011420 */
[----:B------:R-:W-:Y:S01]  /*1840*/  IMAD.SHL.U32 R192, R192, 0x4, RZ ;  /* 0x00000004c0c07824 */ /* 0x000fe200078e00ff */
[----:B------:R-:W-:Y:S01]  /*1850*/  SHF.R.S32.HI R30, RZ, 0x1f, R30 ;  /* 0x0000001fff1e7819 */ /* 0x000fe2000001141e */
[C---:B------:R-:W-:Y:S01]  /*1860*/  @P1 VIADD R201, R203.reuse, 0xffffffe0 ;  /* 0xffffffe0cbc91836 */ /* 0x040fe20000000000 */
[----:B------:R-:W-:Y:S01]  /*1870*/  SHF.R.S32.HI R29, RZ, 0x1f, R29 ;  /* 0x0000001fff1d7819 */ /* 0x000fe2000001141d */
[----:B------:R-:W-:Y:S01]  /*1880*/  IMAD.IADD R203, R203, 0x1, R202 ;  /* 0x00000001cbcb7824 */ /* 0x000fe200078e02ca */
[----:B------:R-:W-:Y:S01]  /*1890*/  SHF.R.S32.HI R27, RZ, 0x1f, R27 ;  /* 0x0000001fff1b7819 */ /* 0x000fe2000001141b */
[----:B------:R-:W-:Y:S01]  /*18a0*/  IMAD.MOV.U32 R17, RZ, RZ, RZ ;  /* 0x000000ffff117224 */ /* 0x000fe200078e00ff */
        /* <DEDUP_REMOVED lines=15> */
.L_x_2767:
[----:B------:R-:W-:Y:S01]  /*19a0*/  ULDC.64 UR4, c[0x0][0xa28] ;  /* 0x00028a0000047ab9 */ /* 0x000fe20000000a00 */
[----:B01--4-:R-:W0:Y:S01]  /*19b0*/  LDC.64 R4, c[0x0][0xa08] ;  /* 0x00028200ff047b82 */ /* 0x013e220000000a00 */
[----:B------:R-:W-:Y:S01]  /*19c0*/  ISETP.NE.U32.AND P0, PT, RZ, UR4, PT ;  /* 0x00000004ff007c0c */ /* 0x000fe2000bf05070 */
[----:B------:R-:W-:Y:S01]  /*19d0*/  IMAD.MOV.U32 R10, RZ, RZ, RZ ;  /* 0x000000ffff0a7224 */ /* 0x000fe200078e00ff */
[----:B------:R-:W-:Y:S01]  /*19e0*/  ULDC.64 UR6, c[0x0][0xa20] ;  /* 0x0002880000067ab9 */ /* 0x000fe20000000a00 */
[----:B------:R-:W-:Y:S01]  /*19f0*/  IMAD.MOV.U32 R24, RZ, RZ, RZ ;  /* 0x000000ffff187224 */ /* 0x000fe200078e00ff */
[----:B------:R-:W-:Y:S01]  /*1a00*/  ISETP.NE.AND.EX P0, PT, RZ, UR5, PT, P0 ;  /* 0x00000005ff007c0c */ /* 0x000fe2000bf05300 */
[----:B------:R-:W-:Y:S02]  /*1a10*/  ULDC.64 UR4, c[0x0][0xa18] ;  /* 0x0002860000047ab9 */ /* 0x000fe40000000a00 */
[----:B------:R-:W-:-:S04]  /*1a20*/  ISETP.NE.U32.AND P1, PT, RZ, UR4, PT ;  /* 0x00000004ff007c0c */ /* 0x000fc8000bf25070 */
[----:B------:R-:W-:Y:S01]  /*1a30*/  ISETP.NE.AND.EX P1, PT, RZ, UR5, PT, P1 ;  /* 0x00000005ff007c0c */ /* 0x000fe2000bf25310 */
[----:B------:R-:W-:Y:S02]  /*1a40*/  ULDC.64 UR4, c[0x0][0xa08] ;  /* 0x0002820000047ab9 */ /* 0x000fe40000000a00 */
[----:B------:R-:W-:-:S03]  /*1a50*/  ISETP.NE.U32.AND P3, PT, RZ, UR4, PT ;  /* 0x00000004ff007c0c */ /* 0x000fc6000bf65070 */
[----:B--2---:R-:W1:Y:S01]  /*1a60*/  @P0 LDC.64 R8, c[0x0][0xa28] ;  /* 0x00028a00ff080b82 */ /* 0x004e620000000a00 */
[----:B------:R-:W-:Y:S01]  /*1a70*/  ISETP.NE.AND.EX P3, PT, RZ, UR5, PT, P3 ;  /* 0x00000005ff007c0c */ /* 0x000fe2000bf65330 */
[----:B0-----:R-:W-:-:S06]  /*1a80*/  IMAD.WIDE R4, R83, 0x4, R4 ;  /* 0x0000000453047825 */ /* 0x001fcc00078e0204 */
[----:B------:R-:W0:Y:S01]  /*1a90*/  @P1 LDC.64 R6, c[0x0][0xa18] ;  /* 0x00028600ff061b82 */ /* 0x000e220000000a00 */
[----:B------:R-:W-:Y:S02]  /*1aa0*/  ULDC UR4, c[0x0][0x288] ;  /* 0x0000a20000047ab9 */ /* 0x000fe40000000800 */
[----:B------:R-:W-:Y:S01]  /*1ab0*/  IMAD.U32 R23, RZ, RZ, UR4 ;  /* 0x00000004ff177e24 */ /* 0x000fe2000f8e00ff */
[----:B------:R2:W-:Y:S01]  /*1ac0*/  STL [R1+0x50], R83 ;  /* 0x0000505301007387 */ /* 0x0005e20000100800 */
[----:B------:R-:W-:-:S03]  /*1ad0*/  ULDC.64 UR4, c[0x0][0x418] ;  /* 0x0001060000047ab9 */ /* 0x000fc60000000a00 */
[----:B------:R2:W5:Y:S01]  /*1ae0*/  @P3 LDG.E R24, desc[UR40][R4.64] ;  /* 0x0000002804183981 */ /* 0x000562000c1e1900 */
[----:B-1----:R-:W-:-:S05]  /*1af0*/  @P0 IMAD.WIDE R8, R83, 0x4, R8 ;  /* 0x0000000453080825 */ /* 0x002fca00078e0208 */
[----:B------:R2:W5:Y:S01]  /*1b00*/  @P0 LDG.E R10, desc[UR40][R8.64] ;  /* 0x00000028080a0981 */ /* 0x000562000c1e1900 */
[----:B0-----:R-:W-:-:S05]  /*1b10*/  @P1 IMAD.WIDE R6, R83, 0x4, R6 ;  /* 0x0000000453061825 */ /* 0x001fca00078e0206 */
[----:B------:R2:W5:Y:S01]  /*1b20*/  @P1 LDG.E R23, desc[UR40][R6.64] ;  /* 0x0000002806171981 */ /* 0x000562000c1e1900 */
[----:B------:R-:W-:Y:S01]  /*1b30*/  UISETP.NE.U32.AND UP0, UPT, UR4, URZ, UPT ;  /* 0x0000003f0400728c */ /* 0x000fe2000bf05070 */
[C---:B------:R-:W-:Y:S02]  /*1b40*/  LOP3.LUT R3, R82.reuse, 0xff000000, RZ, 0xc0, !PT ;  /* 0xff00000052037812 */ /* 0x040fe400078ec0ff */
[----:B------:R-:W-:Y:S01]  /*1b50*/  ULDC UR4, c[0x0][0x424] ;  /* 0x0001090000047ab9 */ /* 0x000fe20000000800 */
[----:B------:R-:W-:Y:S01]  /*1b60*/  UISETP.NE.AND.EX UP0, UPT, UR5, URZ, UPT, UP0 ;  /* 0x0000003f0500728c */ /* 0x000fe2000bf05300 */
[----:B------:R-:W-:Y:S02]  /*1b70*/  ISETP.NE.U32.AND P2, PT, RZ, UR6, PT ;  /* 0x00000006ff007c0c */ /* 0x000fe4000bf45070 */
[----:B------:R-:W-:Y:S01]  /*1b80*/  ULDC UR5, c[0x0][0x2f0] ;  /* 0x0000bc0000057ab9 */ /* 0x000fe20000000800 */
[----:B------:R-:W-:Y:S01]  /*1b90*/  USEL UR4, UR4, 0x1, UP0 ;  /* 0x0000000104047887 */ /* 0x000fe20008000000 */
[----:B------:R-:W-:-:S02]  /*1ba0*/  LOP3.LUT R0, R82, 0xff0000, RZ, 0xc0, !PT ;  /* 0x00ff000052007812 */ /* 0x000fc400078ec0ff */
[----:B------:R-:W-:Y:S01]  /*1bb0*/  SHF.R.U32.HI R3, RZ, 0x8, R3 ;  /* 0x00000008ff037819 */ /* 0x000fe20000011603 */
[----:B------:R-:W-:Y:S01]  /*1bc0*/  UIMAD UR4, UR4, UR5, URZ ;  /* 0x00000005040472a4 */ /* 0x000fe2000f8e023f */
[----:B------:R-:W-:Y:S02]  /*1bd0*/  ISETP.NE.AND.EX P2, PT, RZ, UR7, PT, P2 ;  /* 0x00000007ff007c0c */ /* 0x000fe4000bf45320 */
[----:B------:R-:W-:Y:S01]  /*1be0*/  ULDC UR5, c[0x0][0x348] ;  /* 0x0000d20000057ab9 */ /* 0x000fe20000000800 */
[----:B------:R-:W-:Y:S02]  /*1bf0*/  LEA.HI R11, R0, R3, RZ, 0x10 ;  /* 0x00000003000b7211 */ /* 0x000fe400078f80ff */
[----:B------:R-:W-:Y:S01]  /*1c00*/  LOP3.LUT R188, R82, 0xffff, RZ, 0xc0, !PT ;  /* 0x0000ffff52bc7812 */ /* 0x000fe200078ec0ff */
[----:B--2---:R-:W-:Y:S07]  /*1c10*/  @P1 BRA `(.L_x_2540) ;  /* 0x0000000000241947 */ /* 0x004fee0003800000 */
        /* <DEDUP_REMOVED lines=9> */
.L_x_2540:
[----:B------:R-:W-:Y:S02]  /*1cb0*/  IMAD.U32 R34, RZ, RZ, UR5 ;  /* 0x00000005ff227e24 */ /* 0x000fe4000f8e00ff */
[----:B------:R-:W-:Y:S01]  /*1cc0*/  IMAD.U32 R25, RZ, RZ, UR4 ;  /* 0x00000004ff197e24 */ /* 0x000fe2000f8e00ff */
[----:B------:R-:W-:Y:S06]  /*1cd0*/  @!P2 BRA `(.L_x_2541) ;  /* 0x000000000010a947 */ /* 0x000fec0003800000 */
[----:B------:R-:W0:Y:S02]  /*1ce0*/  LDC.64 R4, c[0x0][0xa20] ;  /* 0x00028800ff047b82 */ /* 0x000e240000000a00 */
[----:B0-----:R-:W-:-:S05]  /*1cf0*/  IMAD.WIDE R4, R83, 0x4, R4 ;  /* 0x0000000453047825 */ /* 0x001fca00078e0204 */
[----:B------:R0:W5:Y:S01]  /*1d00*/  LDG.E R25, desc[UR40][R4.64] ;  /* 0x0000002804197981 */ /* 0x000162000c1e1900 */
[----:B------:R-:W-:Y:S05]  /*1d10*/  BRA `(.L_x_2542) ;  /* 0x0000000000107947 */ /* 0x000fea0003800000 */
.L_x_2541:
[----:B------:R-:W-:Y:S05]  /*1d20*/  @!P3 BRA `(.L_x_2542) ;  /* 0x00000000000cb947 */ /* 0x000fea0003800000 */
[----:B------:R-:W2:Y:S04]  /*1d30*/  LDG.E R0, desc[UR40][R4.64] ;  /* 0x0000002804007981 */ /* 0x000ea8000c1e1900 */
[----:B------:R-:W2:Y:S02]  /*1d40*/  LDG.E R25, desc[UR40][R4.64+0x4] ;  /* 0x0000042804197981 */ /* 0x000ea4000c1e1900 */
[----:B--2---:R-:W-:-:S07]  /*1d50*/  IMAD.IADD R25, R25, 0x1, -R0 ;  /* 0x0000000119197824 */ /* 0x004fce00078e0a00 */
.L_x_2542:
[----:B------:R-:W-:Y:S01]  /*1d60*/  ULDC.64 UR4, c[0x0][0xa10] ;  /* 0x0002840000047ab9 */ /* 0x000fe20000000a00 */
[----:B------:R-:W1:Y:S01]  /*1d70*/  LDC R8, c[0x0][0x448] ;  /* 0x00011200ff087b82 */ /* 0x000e620000000800 */
[----:B------:R-:W-:-:S04]  /*1d80*/  ISETP.NE.U32.AND P0, PT, RZ, UR4, PT ;  /* 0x00000004ff007c0c */ /* 0x000fc8000bf05070 */
[----:B------:R-:W-:Y:S01]  /*1d90*/  ISETP.NE.AND.EX P0, PT, RZ, UR5, PT, P0 ;  /* 0x00000005ff007c0c */ /* 0x000fe2000bf05300 */
[----:B------:R-:W-:Y:S02]  /*1da0*/  ULDC.64 UR4, c[0x0][0xa30] ;  /* 0x00028c0000047ab9 */ /* 0x000fe40000000a00 */
[----:B------:R-:W-:-:S04]  /*1db0*/  ISETP.NE.U32.AND P1, PT, RZ, UR4, PT ;  /* 0x00000004ff007c0c */ /* 0x000fc8000bf25070 */
[----:B------:R-:W-:-:S06]  /*1dc0*/  ISETP.NE.AND.EX P1, PT, RZ, UR5, PT, P1 ;  /* 0x00000005ff007c0c */ /* 0x000fcc000bf25310 */
[----:B------:R-:W2:Y:S08]  /*1dd0*/  @P0 LDC.64 R6, c[0x0][0xa10] ;  /* 0x00028400ff060b82 */ /* 0x000eb00000000a00 */
[----:B0-----:R-:W0:Y:S01]  /*1de0*/  @P1 LDC.64 R4, c[0x0][0xa30] ;  /* 0x00028c00ff041b82 */ /* 0x001e220000000a00 */
[----:B--2---:R-:W-:-:S05]  /*1df0*/  @P0 IMAD.WIDE R6, R83, 0x4, R6 ;  /* 0x0000000453060825 */ /* 0x004fca00078e0206 */
[----:B------:R-:W2:Y:S04]  /*1e00*/  @P0 LDG.E R0, desc[UR40][R6.64] ;  /* 0x0000002806000981 */ /* 0x000ea8000c1e1900 */
[----:B------:R-:W2:Y:S01]  /*1e10*/  @P0 LDG.E R3, desc[UR40][R6.64+0x4] ;  /* 0x0000042806030981 */ /* 0x000ea2000c1e1900 */
[----:B-----5:R-:W-:Y:S02]  /*1e20*/  IMAD.MOV.U32 R80, RZ, RZ, R25 ;  /* 0x000000ffff507224 */ /* 0x020fe400078e0019 */
[----:B0-----:R-:W-:-:S05]  /*1e30*/  @P1 IMAD.WIDE R4, R83, 0x4, R4 ;  /* 0x0000000453041825 */ /* 0x001fca00078e0204 */
[----:B------:R0:W5:Y:S01]  /*1e40*/  @P1 LDG.E R80, desc[UR40][R4.64] ;  /* 0x0000002804501981 */ /* 0x000162000c1e1900 */
[----:B-1----:R-:W-:Y:S01]  /*1e50*/  ISETP.NE.AND P1, PT, R8, 0x1, PT ;  /* 0x000000010800780c */ /* 0x002fe20003f25270 */
[----:B------:R-:W-:Y:S02]  /*1e60*/  IMAD.SHL.U32 R196, R81, 0x40, RZ ;  /* 0x0000004051c47824 */ /* 0x000fe400078e00ff */
[----:B------:R-:W-:Y:S01]  /*1e70*/  IMAD.IADD R13, R25, 0x1, -R10 ;  /* 0x00000001190d7824 */ /* 0x000fe200078e0a0a */
[----:B0-----:R-:W0:Y:S09]  /*1e80*/  LDC.64 R4, c[0x0][0x9e0] ;  /* 0x00027800ff047b82 */ /* 0x001e320000000a00 */
[----:B------:R-:W1:Y:S08]  /*1e90*/  @P1 LDC R9, c[0x0][0x44c] ;  /* 0x00011300ff091b82 */ /* 0x000e700000000800 */
[----:B------:R-:W3:Y:S01]  /*1ea0*/  @P1 LDC R8, c[0x0][0x450] ;  /* 0x00011400ff081b82 */ /* 0x000ee20000000800 */
[----:B0-----:R-:W-:Y:S01]  /*1eb0*/  ISETP.GE.AND P2, PT, R5, 0x1, PT ;  /* 0x000000010500780c */ /* 0x001fe20003f46270 */
[----:B--2---:R-:W-:-:S02]  /*1ec0*/  @P0 IMAD.IADD R34, R3, 0x1, -R0 ;  /* 0x0000000103220824 */ /* 0x004fc400078e0a00 */
[----:B------:R-:W-:Y:S02]  /*1ed0*/  VIADD R0, R196, 0x3f ;  /* 0x0000003fc4007836 */ /* 0x000fe40000000000 */
[----:B------:R-:W-:Y:S02]  /*1ee0*/  IMAD.IADD R184, R13, 0x1, R34 ;  /* 0x000000010db87824 */ /* 0x000fe400078e0222 */
[----:B-1----:R-:W-:-:S03]  /*1ef0*/  @P1 IMAD.HI.U32 R3, R0, R9, RZ ;  /* 0x0000000900031227 */ /* 0x002fc600078e00ff */
[C---:B------:R-:W-:Y:S01]  /*1f00*/  IADD3 R7, R184.reuse, 0x1, -R23 ;  /* 0x00000001b8077810 */ /* 0x040fe20007ffe817 */
[----:B------:R-:W-:Y:S01]  /*1f10*/  IMAD.MOV.U32 R6, RZ, RZ, R0 ;  /* 0x000000ffff067224 */ /* 0x000fe200078e0000 */
[----:B------:R-:W-:Y:S02]  /*1f20*/  IADD3 R0, R184, 0x3f, RZ ;  /* 0x0000003fb8007810 */ /* 0x000fe40007ffe0ff */
[----:B---3--:R-:W-:Y:S02]  /*1f30*/  @P1 SHF.R.U32.HI R6, RZ, R8, R3 ;  /* 0x00000008ff061219 */ /* 0x008fe40000011603 */
[----:B------:R-:W-:-:S03]  /*1f40*/  SHF.R.S32.HI R3, RZ, 0x1f, R0 ;  /* 0x0000001fff037819 */ /* 0x000fc60000011400 */
[----:B------:R-:W-:Y:S01]  /*1f50*/  IMAD.IADD R9, R7, 0x1, R6 ;  /* 0x0000000107097824 */ /* 0x000fe200078e0206 */
[----:B------:R-:W-:-:S03]  /*1f60*/  LEA.HI R3, R3, R0, RZ, 0x6 ;  /* 0x0000000003037211 */ /* 0x000fc600078f30ff */
[----:B------:R-:W-:Y:S01]  /*1f70*/  IMAD.IADD R4, R9, 0x1, R4 ;  /* 0x0000000109047824 */ /* 0x000fe200078e0204 */
[----:B------:R-:W-:Y:S01]  /*1f80*/  SHF.R.S32.HI R38, RZ, 0x6, R3 ;  /* 0x00000006ff267819 */ /* 0x000fe20000011403 */
        /* <DEDUP_REMOVED lines=12> */
.L_x_2545:
[----:B------:R-:W-:-:S13]  /*2050*/  ISETP.NE.AND P0, PT, R5, 0x1, PT ;  /* 0x000000010500780c */ /* 0x000fda0003f05270 */
[----:B------:R-:W0:Y:S02]  /*2060*/  @P0 LDC.64 R6, c[0x0][0x9e8] ;  /* 0x00027a00ff060b82 */ /* 0x000e240000000a00 */
[----:B0-----:R-:W-:-:S05]  /*2070*/  @P0 IMAD.HI.U32 R6, R0, R6, RZ ;  /* 0x0000000600060227 */ /* 0x001fca00078e00ff */
[----:B------:R-:W-:-:S07]  /*2080*/  @P0 SHF.R.U32.HI R0, RZ, R7, R6 ;  /* 0x00000007ff000219 */ /* 0x000fce0000011606 */
.L_x_2546:
[----:B------:R-:W-:Y:S05]  /*2090*/  BSYNC B0 ;  /* 0x0000000000007941 */ /* 0x000fea0003800000 */
.L_x_2544:
[----:B------:R-:W-:-:S05]  /*20a0*/  IMAD R3, R0, R5, R5 ;  /* 0x0000000500037224 */ /* 0x000fca00078e0205 */
[----:B------:R-:W-:-:S07]  /*20b0*/  VIMNMX R4, R4, R3, PT ;  /* 0x0000000304047248 */ /* 0x000fce0003fe0100 */
.L_x_2543:
[----:B------:R-:W0:Y:S01]  /*20c0*/  @P1 LDC R7, c[0x0][0x44c] ;  /* 0x00011300ff071b82 */ /* 0x000e220000000800 */
[----:B------:R-:W-:Y:S01]  /*20d0*/  VIADD R4, R4, 0x3f ;  /* 0x0000003f04047836 */ /* 0x000fe20000000000 */
[----:B------:R-:W-:Y:S01]  /*20e0*/  ULDC UR4, c[0x0][0x9dc] ;  /* 0x0002770000047ab9 */ /* 0x000fe20000000800 */
[----:B------:R-:W-:Y:S02]  /*20f0*/  IMAD.MOV.U32 R0, RZ, RZ, R196 ;  /* 0x000000ffff007224 */ /* 0x000fe400078e00c4 */
[----:B------:R-:W-:Y:S01]  /*2100*/  IMAD.IADD R37, R184, 0x1, -R23 ;  /* 0x00000001b8257824 */ /* 0x000fe200078e0a17 */
[----:B------:R-:W-:Y:S02]  /*2110*/  SHF.R.S32.HI R3, RZ, 0x1f, R4 ;  /* 0x0000001fff037819 */ /* 0x000fe40000011404 */
[----:B------:R-:W1:Y:S02]  /*2120*/  @P1 LDC R9, c[0x0][0x450] ;  /* 0x00011400ff091b82 */ /* 0x000e640000000800 */
[----:B------:R-:W-:-:S04]  /*2130*/  LEA.HI R3, R3, R4, RZ, 0x6 ;  /* 0x0000000403037211 */ /* 0x000fc800078f30ff */
[----:B------:R-:W-:-:S04]  /*2140*/  SHF.R.S32.HI R3, RZ, 0x6, R3 ;  /* 0x00000006ff037819 */ /* 0x000fc80000011403 */
[----:B------:R-:W-:Y:S01]  /*2150*/  VIMNMX R8, R38, R3, PT ;  /* 0x0000000326087248 */ /* 0x000fe20003fe0100 */
[----:B0-----:R-:W-:-:S05]  /*2160*/  @P1 IMAD.HI.U32 R6, R196, R7, RZ ;  /* 0x00000007c4061227 */ /* 0x001fca00078e00ff */
[----:B-1----:R-:W-:-:S05]  /*2170*/  @P1 SHF.R.U32.HI R0, RZ, R9, R6 ;  /* 0x00000009ff001219 */ /* 0x002fca0000011606 */
[----:B------:R-:W-:-:S04]  /*2180*/  IMAD.IADD R0, R37, 0x1, R0 ;  /* 0x0000000125007824 */ /* 0x000fc800078e0200 */
[----:B------:R-:W-:Y:S01]  /*2190*/  VIADD R3, R0, -UR4 ;  /* 0x8000000400037c36 */ /* 0x000fe20008000000 */
        /* <DEDUP_REMOVED lines=11> */
.L_x_2549:
[----:B------:R-:W-:-:S13]  /*2250*/  ISETP.NE.AND P0, PT, R5, 0x1, PT ;  /* 0x000000010500780c */ /* 0x000fda0003f05270 */
[----:B------:R-:W0:Y:S02]  /*2260*/  @P0 LDC.64 R6, c[0x0][0x9e8] ;  /* 0x00027a00ff060b82 */ /* 0x000e240000000a00 */
[----:B0-----:R-:W-:-:S05]  /*2270*/  @P0 IMAD.HI.U32 R6, R0, R6, RZ ;  /* 0x0000000600060227 */ /* 0x001fca00078e00ff */
[----:B------:R-:W-:-:S07]  /*2280*/  @P0 SHF.R.U32.HI R0, RZ, R7, R6 ;  /* 0x00000007ff000219 */ /* 0x000fce0000011606 */
.L_x_2550:
[----:B------:R-:W-:Y:S05]  /*2290*/  BSYNC B0 ;  /* 0x0000000000007941 */ /* 0x000fea0003800000 */
.L_x_2548:
[----:B------:R-:W-:-:S05]  /*22a0*/  IMAD R0, R0, R5, RZ ;  /* 0x0000000500007224 */ /* 0x000fca00078e02ff */
[----:B------:R-:W-:-:S07]  /*22b0*/  VIMNMX R3, R3, R0, !PT ;  /* 0x0000000003037248 */ /* 0x000fce0007fe0100 */
.L_x_2547:
[----:B------:R-:W-:Y:S01]  /*22c0*/  SHF.R.S32.HI R0, RZ, 0x1f, R3 ;  /* 0x0000001fff007819 */ /* 0x000fe20000011403 */
[----:B------:R-:W-:Y:S01]  /*22d0*/  BSSY B0, `(.L_x_2551) ;  /* 0x000002a000007945 */ /* 0x000fe20003800000 */
[----:B------:R-:W-:Y:S02]  /*22e0*/  LOP3.LUT R14, R11, 0xff, RZ, 0xc0, !PT ;  /* 0x000000ff0b0e7812 */ /* 0x000fe400078ec0ff */
[----:B------:R-:W-:Y:S02]  /*22f0*/  LEA.HI R0, R0, R3, RZ, 0x6 ;  /* 0x0000000300007211 */ /* 0x000fe400078f30ff */
[----:B------:R-:W-:Y:S01]  /*2300*/  SHF.R.U32.HI R4, RZ, 0x10, R11 ;  /* 0x00000010ff047819 */ /* 0x000fe2000001160b */
[----:B------:R0:W-:Y:S01]  /*2310*/  STL [R1+0x54], R14 ;  /* 0x0000540e01007387 */ /* 0x0001e20000100800 */
[----:B------:R-:W-:-:S03]  /*2320*/  SHF.R.S32.HI R0, RZ, 0x6, R0 ;  /* 0x00000006ff007819 */ /* 0x000fc60000011400 */
[----:B------:R0:W-:Y:S01]  /*2330*/  STL [R1+0x4c], R4 ;  /* 0x00004c0401007387 */ /* 0x0001e20000100800 */
[----:B------:R-:W-:Y:S01]  /*2340*/  VIMNMX R9, RZ, R0, !PT ;  /* 0x00000000ff097248 */ /* 0x000fe20007fe0100 */
[----:B------:R-:W-:-:S03]  /*2350*/  IMAD.MOV.U32 R0, RZ, RZ, RZ ;  /* 0x000000ffff007224 */ /* 0x000fc600078e00ff */
[----:B------:R-:W-:-:S13]  /*2360*/  ISETP.GT.AND P0, PT, R8, R9, PT ;  /* 0x000000090800720c */ /* 0x000fda0003f04270 */
[----:B0-----:R-:W-:Y:S05]  /*2370*/  @!P0 BRA `(.L_x_2552) ;  /* 0x00000000007c8947 */ /* 0x001fea0003800000 */
[----:B------:R-:W-:Y:S01]  /*2380*/  ISETP.NE.AND P0, PT, R4, RZ, PT ;  /* 0x000000ff0400720c */ /* 0x000fe20003f05270 */
[----:B------:R-:W-:-:S03]  /*2390*/  ULDC UR4, c[0x0][0x9f0] ;  /* 0x00027c0000047ab9 */ /* 0x000fc60000000800 */
[----:B------:R-:W-:-:S04]  /*23a0*/  SEL R11, R4, UR4, P0 ;  /* 0x00000004040b7c07 */ /* 0x000fc80008000000 */
[-C--:B------:R-:W-:Y:S02]  /*23b0*/  IABS R6, R11.reuse ;  /* 0x0000000b00067213 */ /* 0x080fe40000000000 */
        /* <DEDUP_REMOVED lines=24> */
[----:B------:R-:W-:-:S04]  /*2540*/  IMAD.MOV.U32 R0, RZ, RZ, R5 ;  /* 0x000000ffff007224 */ /* 0x000fc800078e0005 */
[----:B------:R-:W-:Y:S01]  /*2550*/  @!P2 IMAD.MOV R0, RZ, RZ, -R0 ;  /* 0x000000ffff00a224 */ /* 0x000fe200078e0a00 */
[----:B------:R-:W-:-:S07]  /*2560*/  @!P1 LOP3.LUT R0, RZ, R11, RZ, 0x33, !PT ;  /* 0x0000000bff009212 */ /* 0x000fce00078e33ff */
.L_x_2552:
[----:B------:R-:W-:Y:S05]  /*2570*/  BSYNC B0 ;  /* 0x0000000000007941 */ /* 0x000fea0003800000 */
.L_x_2551:
[----:B------:R-:W-:-:S05]  /*2580*/  IMAD R3, R14, R0, R9 ;  /* 0x000000000e037224 */ /* 0x000fca00078e0209 */
        /* <DEDUP_REMOVED lines=11> */
[----:B------:R-:W-:Y:S02]  /*2640*/  @P0 SHF.R.S32.HI R35, RZ, 0x6, R3 ;  /* 0x00000006ff230819 */ /* 0x000fe40000011403 */
[----:B------:R-:W-:Y:S02]  /*2650*/  PLOP3.LUT P0, PT, PT, PT, PT, 0x80, 0x0 ;  /* 0x000000000000781c */ /* 0x000fe40003f0f070 */
        /* <DEDUP_REMOVED lines=22> */
.L_x_2555:
[----:B------:R-:W-:Y:S05]  /*27c0*/  BSYNC B6 ;  /* 0x0000000000067941 */ /* 0x000fea0003800000 */
.L_x_2554:
        /* <DEDUP_REMOVED lines=8> */
[----:B------:R-:W-:Y:S01]  /*2850*/  MOV R5, UR5 ;  /* 0x0000000500057c02 */ /* 0x000fe20008000f00 */
[----:B------:R-:W-:Y:S01]  /*2860*/  ULDC.64 UR4, c[0x4][0x18] ;  /* 0x0100060000047ab9 */ /* 0x000fe20000000a00 */
        /* <DEDUP_REMOVED lines=9> */
[----:B0----5:R-:W-:Y:S05]  /*2900*/  CALL.ABS.NOINC R14 ;  /* 0x000000000e007343 */ /* 0x021fea0003c00000 */
.L_x_2557:
[----:B------:R-:W-:Y:S05]  /*2910*/  BSYNC B6 ;  /* 0x0000000000067941 */ /* 0x000fea0003800000 */
.L_x_2556:
[----:B------:R-:W-:Y:S01]  /*2920*/  ULDC.64 UR4, c[0x0][0x9f8] ;  /* 0x00027e0000047ab9 */ /* 0x000fe20000000a00 */
[----:B------:R-:W-:Y:S01]  /*2930*/  IMAD.MOV.U32 R0, RZ, RZ, R83 ;  /* 0x000000ffff007224 */ /* 0x000fe200078e0053 */
[----:B------:R-:W-:Y:S01]  /*2940*/  ISETP.NE.U32.AND P0, PT, RZ, UR4, PT ;  /* 0x00000004ff007c0c */ /* 0x000fe2000bf05070 */
[----:B------:R-:W0:Y:S01]  /*2950*/  S2R R3, SR_TID.X ;  /* 0x0000000000037919 */ /* 0x000e220000002100 */
[----:B------:R-:W1:Y:S08]  /*2960*/  LDC.64 R6, c[0x0][0x3f8] ;  /* 0x0000fe00ff067b82 */ /* 0x000e700000000a00 */
[----:B------:R-:W2:Y:S01]  /*2970*/  LDC R47, c[0x0][0x3f4] ;  /* 0x0000fd00ff2f7b82 */ /* 0x000ea20000000800 */
[----:B------:R-:W-:-:S02]  /*2980*/  ISETP.NE.AND.EX P0, PT, RZ, UR5, PT, P0 ;  /* 0x00000005ff007c0c */ /* 0x000fc4000bf05300 */
[----:B------:R-:W-:Y:S02]  /*2990*/  SHF.R.S32.HI R9, RZ, 0x1f, R190 ;  /* 0x0000001fff097819 */ /* 0x000fe400000114be */
[----:B------:R-:W-:Y:S01]  /*29a0*/  SHF.R.S32.HI R193, RZ, 0x1f, R192 ;  /* 0x0000001fffc17819 */ /* 0x000fe200000114c0 */
[----:B------:R-:W3:Y:S01]  /*29b0*/  S2R R46, SR_TID.X ;  /* 0x00000000002e7919 */ /* 0x000ee20000002100 */
[----:B------:R-:W-:Y:S01]  /*29c0*/  IMAD.SHL.U32 R42, R198, 0x40, RZ ;  /* 0x00000040c62a7824 */ /* 0x000fe200078e00ff */
[----:B------:R-:W-:-:S06]  /*29d0*/  ULDC UR4, c[0x0][0x2f4] ;  /* 0x0000bd0000047ab9 */ /* 0x000fcc0000000800 */
[----:B------:R-:W4:Y:S02]  /*29e0*/  @P0 LDC.64 R4, c[0x0][0x9f8] ;  /* 0x00027e00ff040b82 */ /* 0x000f240000000a00 */
[----:B----4-:R-:W-:-:S05]  /*29f0*/  @P0 IMAD.WIDE R4, R83, 0x4, R4 ;  /* 0x0000000453040825 */ /* 0x010fca00078e0204 */
[----:B------:R4:W3:Y:S01]  /*2a00*/  @P0 LDG.E R0, desc[UR40][R4.64] ;  /* 0x0000002804000981 */ /* 0x0008e2000c1e1900 */
[----:B0-----:R-:W-:Y:S01]  /*2a10*/  VIADD R8, R3, 0xffffff80 ;  /* 0xffffff8003087836 */ /* 0x001fe20000000000 */
[----:B--2---:R-:W-:Y:S01]  /*2a20*/  ISETP.GE.AND P3, PT, R18, R47, PT ;  /* 0x0000002f1200720c */ /* 0x004fe20003f66270 */
[-C--:B-1----:R-:W-:Y:S01]  /*2a30*/  IMAD R3, R9, R6.reuse, RZ ;  /* 0x0000000609037224 */ /* 0x082fe200078e02ff */
[----:B------:R-:W-:Y:S01]  /*2a40*/  LOP3.LUT R42, R42, 0x1c0, RZ, 0xc0, !PT ;  /* 0x000001c02a2a7812 */ /* 0x000fe200078ec0ff */
[C---:B------:R-:W-:Y:S01]  /*2a50*/  IMAD.WIDE.U32 R20, R190.reuse, R6, R192 ;  /* 0x00000006be147225 */ /* 0x040fe200078e00c0 */
[----:B------:R-:W-:Y:S02]  /*2a60*/  SHF.R.S32.HI R13, RZ, 0x1f, R8 ;  /* 0x0000001fff0d7819 */ /* 0x000fe40000011408 */
[----:B------:R-:W-:Y:S01]  /*2a70*/  SHF.R.U32.HI R44, RZ, 0x3, R42 ;  /* 0x00000003ff2c7819 */ /* 0x000fe2000001162a */
[C---:B------:R-:W-:Y:S01]  /*2a80*/  IMAD R11, R190.reuse, R7, R3 ;  /* 0x00000007be0b7224 */ /* 0x040fe200078e0203 */
[----:B----4-:R-:W0:Y:S01]  /*2a90*/  LDC.64 R4, c[0x0][0x408] ;  /* 0x00010200ff047b82 */ /* 0x010e220000000a00 */
[----:B------:R-:W-:Y:S01]  /*2aa0*/  LEA.HI R13, R13, R8, RZ, 0x2 ;  /* 0x000000080d0d7211 */ /* 0x000fe200078f10ff */
[----:B------:R-:W-:Y:S01]  /*2ab0*/  IMAD.WIDE.U32 R28, R190, R6, R18 ;  /* 0x00000006be1c7225 */ /* 0x000fe200078e0012 */
[----:B------:R-:W-:-:S02]  /*2ac0*/  SHF.L.U64.HI R40, R6, 0x6, R7 ;  /* 0x0000000606287819 */ /* 0x000fc40000010207 */
[----:B------:R-:W-:Y:S01]  /*2ad0*/  LOP3.LUT R13, R13, 0xfffffffc, RZ, 0xc0, !PT ;  /* 0xfffffffc0d0d7812 */ /* 0x000fe200078ec0ff */
[----:B------:R-:W-:Y:S01]  /*2ae0*/  IMAD.IADD R21, R21, 0x1, R11 ;  /* 0x0000000115157824 */ /* 0x000fe200078e020b */
[----:B------:R-:W-:Y:S01]  /*2af0*/  ISETP.GE.AND P2, PT, R18, UR4, PT ;  /* 0x0000000412007c0c */ /* 0x000fe2000bf46270 */
[----:B------:R-:W-:Y:S01]  /*2b00*/  IMAD.IADD R29, R11, 0x1, R29 ;  /* 0x000000010b1d7824 */ /* 0x000fe200078e021d */
[----:B-----5:R-:W-:Y:S01]  /*2b10*/  SHF.R.S32.HI R11, RZ, 0x1f, R80 ;  /* 0x0000001fff0b7819 */ /* 0x020fe20000011450 */
[----:B------:R-:W-:Y:S01]  /*2b20*/  IMAD.IADD R49, R8, 0x1, -R13 ;  /* 0x0000000108317824 */ /* 0x000fe200078e0a0d */
[----:B------:R-:W-:Y:S01]  /*2b30*/  ISETP.GE.AND P1, PT, R185, UR4, PT ;  /* 0x00000004b9007c0c */ /* 0x000fe2000bf26270 */
[----:B------:R-:W-:Y:S01]  /*2b40*/  IMAD.WIDE.U32 R20, R80, R6, R20 ;  /* 0x0000000650147225 */ /* 0x000fe200078e0014 */
[----:B---3--:R-:W-:-:S03]  /*2b50*/  LEA.HI R46, R46, 0x8, RZ, 0x19 ;  /* 0x000000082e2e7811 */ /* 0x008fc600078fc8ff */
[-C--:B------:R-:W-:Y:S02]  /*2b60*/  IMAD R10, R11, R6.reuse, RZ ;  /* 0x000000060b0a7224 */ /* 0x080fe400078e02ff */
[----:B------:R-:W-:-:S04]  /*2b70*/  IMAD.WIDE.U32 R28, R80, R6, R28 ;  /* 0x00000006501c7225 */ /* 0x000fc800078e001c */
[----:B------:R-:W-:Y:S02]  /*2b80*/  IMAD.IADD R3, R24, 0x1, R25 ;  /* 0x0000000118037824 */ /* 0x000fe400078e0219 */
[-C--:B0-----:R-:W-:Y:S01]  /*2b90*/  IMAD R9, R9, R4.reuse, RZ ;  /* 0x0000000409097224 */ /* 0x081fe200078e02ff */
[C---:B------:R-:W-:Y:S01]  /*2ba0*/  SHF.L.U64.HI R43, R4.reuse, 0x6, R5 ;  /* 0x00000006042b7819 */ /* 0x040fe20000010205 */
[-C--:B------:R-:W-:Y:S01]  /*2bb0*/  IMAD R11, R11, R4.reuse, RZ ;  /* 0x000000040b0b7224 */ /* 0x080fe200078e02ff */
[----:B------:R-:W-:Y:S01]  /*2bc0*/  SHF.L.U32 R45, R4, 0x6, RZ ;  /* 0x00000006042d7819 */ /* 0x000fe200000006ff */
        /* <DEDUP_REMOVED lines=13> */
[----:B------:R-:W-:Y:S01]  /*2ca0*/  IMAD R9, R80, R7, R10 ;  /* 0x0000000750097224 */ /* 0x000fe200078e020a */
[----:B------:R-:W-:Y:S01]  /*2cb0*/  LOP3.LUT R5, R42, 0x38, R39, 0xf8, !PT ;  /* 0x000000382a057812 */ /* 0x000fe200078ef827 */
[----:B------:R-:W-:Y:S01]  /*2cc0*/  IMAD.WIDE.U32 R30, R80, R4, R30 ;  /* 0x00000004501e7225 */ /* 0x000fe200078e001e */
[----:B------:R-:W-:-:S02]  /*2cd0*/  LOP3.LUT R53, R39, 0xfffffff8, RZ, 0xc0, !PT ;  /* 0xfffffff827357812 */ /* 0x000fc400078ec0ff */
[----:B------:R-:W-:Y:S01]  /*2ce0*/  LOP3.LUT R5, R5, R44, RZ, 0x3c, !PT ;  /* 0x0000002c05057212 */ /* 0x000fe200078e3cff */
[----:B------:R-:W-:Y:S01]  /*2cf0*/  IMAD.WIDE.U32 R32, R80, R4, R32 ;  /* 0x0000000450207225 */ /* 0x000fe200078e0020 */
[----:B------:R-:W-:-:S03]  /*2d00*/  SHF.R.S32.HI R58, RZ, 0x1f, R53 ;  /* 0x0000001fff3a7819 */ /* 0x000fc60000011435 */
[----:B------:R-:W-:Y:S02]  /*2d10*/  IMAD.SHL.U32 R41, R6, 0x40, RZ ;  /* 0x0000004006297824 */ /* 0x000fe400078e00ff */
[----:B------:R-:W-:Y:S02]  /*2d20*/  IMAD.SHL.U32 R47, R47, 0x2, RZ ;  /* 0x000000022f2f7824 */ /* 0x000fe400078e00ff */
[----:B------:R-:W-:Y:S02]  /*2d30*/  IMAD R49, R49, 0x40, R190 ;  /* 0x0000004031317824 */ /* 0x000fe400078e02be */
[----:B------:R-:W-:Y:S02]  /*2d40*/  IMAD.IADD R51, R21, 0x1, R9 ;  /* 0x0000000115337824 */ /* 0x000fe400078e0209 */
[----:B------:R-:W-:Y:S02]  /*2d50*/  IMAD.IADD R52, R9, 0x1, R29 ;  /* 0x0000000109347824 */ /* 0x000fe400078e021d */
[----:B------:R-:W-:-:S02]  /*2d60*/  IMAD.IADD R56, R31, 0x1, R11 ;  /* 0x000000011f387824 */ /* 0x000fc400078e020b */
[----:B------:R-:W-:Y:S02]  /*2d70*/  IMAD.IADD R57, R11, 0x1, R33 ;  /* 0x000000010b397824 */ /* 0x000fe400078e0221 */
[----:B------:R-:W-:Y:S01]  /*2d80*/  IMAD R59, R208, 0x200, R5 ;  /* 0x00000200d03b7824 */ /* 0x000fe200078e0205 */
[----:B------:R-:W-:-:S07]  /*2d90*/  SHF.R.S32.HI R50, RZ, 0x1f, R0 ;  /* 0x0000001fff327819 */ /* 0x000fce0000011400 */
.L_x_2590:
        /* <DEDUP_REMOVED lines=11> */
[----:B------:R-:W2:Y:S08]  /*2e50*/  @!P0 LDC.64 R4, c[0x0][0x418] ;  /* 0x00010600ff048b82 */ /* 0x000eb00000000a00 */
[----:B---3--:R-:W3:Y:S08]  /*2e60*/  @P4 LDC R9, c[0x0][0x434] ;  /* 0x00010d00ff094b82 */ /* 0x008ef00000000800 */
[----:B----4-:R-:W4:Y:S01]  /*2e70*/  @P4 LDC R10, c[0x0][0x438] ;  /* 0x00010e00ff0a4b82 */ /* 0x010f220000000800 */
        /* <DEDUP_REMOVED lines=8> */
[----:B------:R-:W-:-:S05]  /*2f00*/  @!P0 LEA.HI.X R5, R6, R5, R7, 0x2, P4 ;  /* 0x0000000506058211 */ /* 0x000fca00020f1407 */
[----:B------:R0:W5:Y:S01]  /*2f10*/  @!P0 LDG.E R61, desc[UR40][R4.64] ;  /* 0x00000028043d8981 */ /* 0x000162000c1e1900 */
[----:B-1----:R-:W-:Y:S01]  /*2f20*/  ISETP.GE.AND P0, PT, R69, 0x1, PT ;  /* 0x000000014500780c */ /* 0x002fe20003f06270 */
[----:B------:R-:W-:Y:S01]  /*2f30*/  IMAD.MOV R7, RZ, RZ, -R8 ;  /* 0x000000ffff077224 */ /* 0x000fe200078e0a08 */
[----:B------:R-:W-:Y:S05]  /*2f40*/  YIELD ;  /* 0x0000000000007946 */ /* 0x000fea0003800000 */
[----:B------:R-:W-:Y:S01]  /*2f50*/  IMAD.SHL.U32 R66, R187, 0x1000, RZ ;  /* 0x00001000bb427824 */ /* 0x000fe200078e00ff */
[----:B------:R-:W-:Y:S01]  /*2f60*/  BSSY B0, `(.L_x_2558) ;  /* 0x00001a9000007945 */ /* 0x000fe20003800000 */
[----:B------:R-:W-:Y:S01]  /*2f70*/  IMAD R62, R62, R7, R12 ;  /* 0x000000073e3e7224 */ /* 0x000fe200078e020c */
[----:B------:R-:W-:Y:S01]  /*2f80*/  ISETP.GT.AND P4, PT, R35, R36, PT ;  /* 0x000000242300720c */ /* 0x000fe20003f84270 */
[----:B------:R-:W-:-:S04]  /*2f90*/  IMAD.IADD R7, R48, 0x1, R66 ;  /* 0x0000000130077824 */ /* 0x000fc800078e0242 */
[----:B------:R-:W-:Y:S01]  /*2fa0*/  IMAD R70, R7, 0x2, R2 ;  /* 0x0000000207467824 */ /* 0x000fe200078e0202 */
[----:B0-----:R-:W-:Y:S07]  /*2fb0*/  @!P0 BRA `(.L_x_2559) ;  /* 0x0000001400b88947 */ /* 0x001fee0003800000 */
[----:B------:R-:W-:Y:S01]  /*2fc0*/  SHF.R.S32.HI R64, RZ, 0x1f, R62 ;  /* 0x0000001fff407819 */ /* 0x000fe2000001143e */
[----:B------:R-:W-:Y:S01]  /*2fd0*/  ULDC.64 UR4, c[0x0][0x300] ;  /* 0x0000c00000047ab9 */ /* 0x000fe20000000a00 */
[----:B-----5:R-:W-:Y:S01]  /*2fe0*/  SHF.R.S32.HI R63, RZ, 0x1f, R61 ;  /* 0x0000001fff3f7819 */ /* 0x020fe2000001143d */
[----:B------:R-:W-:Y:S01]  /*2ff0*/  IMAD.WIDE.U32 R4, R62, UR4, RZ ;  /* 0x000000043e047c25 */ /* 0x000fe2000f8e00ff */
        /* <DEDUP_REMOVED lines=9> */
[----:B------:R-:W-:Y:S01]  /*3090*/  IMAD R6, R63, UR4, RZ ;  /* 0x000000043f067c24 */ /* 0x000fe2000f8e02ff */
[----:B------:R-:W-:-:S03]  /*30a0*/  IADD3 R5, R5, R7, RZ ;  /* 0x0000000705057210 */ /* 0x000fc60007ffe0ff */
        /* <DEDUP_REMOVED lines=21> */
[----:B------:R-:W-:Y:S01]  /*3200*/  ULDC.64 UR4, c[0x0][0x3e8] ;  /* 0x0000fa0000047ab9 */ /* 0x000fe20000000a00 */
[----:B------:R-:W-:Y:S01]  /*3210*/  IMAD.MOV.U32 R6, RZ, RZ, R30 ;  /* 0x000000ffff067224 */ /* 0x000fe200078e001e */
[----:B------:R-:W-:Y:S01]  /*3220*/  ULDC.64 UR6, c[0x0][0x400] ;  /* 0x0001000000067ab9 */ /* 0x000fe20000000a00 */
[----:B------:R-:W-:Y:S01]  /*3230*/  IMAD.MOV.U32 R7, RZ, RZ, R56 ;  /* 0x000000ffff077224 */ /* 0x000fe200078e0038 */
[----:B------:R-:W-:Y:S01]  /*3240*/  CS2R R24, SRZ ;  /* 0x0000000000187805 */ /* 0x000fe2000001ff00 */
[-C--:B------:R-:W-:Y:S02]  /*3250*/  IMAD R5, R10, R45.reuse, R8 ;  /* 0x0000002d0a057224 */ /* 0x080fe400078e0208 */
[----:B------:R-:W-:Y:S01]  /*3260*/  IMAD.WIDE.U32 R8, R35, R45, R6 ;  /* 0x0000002d23087225 */ /* 0x000fe200078e0006 */
[----:B------:R-:W-:-:S03]  /*3270*/  IADD3 R7, P5, R20, R4, RZ ;  /* 0x0000000414077210 */ /* 0x000fc60007fbe0ff */
[----:B------:R-:W-:Y:S01]  /*3280*/  IMAD.IADD R5, R9, 0x1, R5 ;  /* 0x0000000109057824 */ /* 0x000fe200078e0205 */
[C---:B------:R-:W-:Y:S01]  /*3290*/  LEA R4, P6, R8.reuse, UR6, 0x1 ;  /* 0x0000000608047c11 */ /* 0x040fe2000f8c08ff */
[----:B------:R-:W-:Y:S01]  /*32a0*/  IMAD.X R10, R11, 0x1, R51, P5 ;  /* 0x000000010b0a7824 */ /* 0x000fe200028e0633 */
[C---:B------:R-:W-:Y:S02]  /*32b0*/  LEA R6, P5, R7.reuse, UR4, 0x1 ;  /* 0x0000000407067c11 */ /* 0x040fe4000f8a08ff */
[----:B------:R-:W-:Y:S02]  /*32c0*/  LEA.HI.X R5, R8, UR7, R5, 0x1, P6 ;  /* 0x0000000708057c11 */ /* 0x000fe4000b0f0c05 */
[----:B------:R-:W-:Y:S02]  /*32d0*/  CS2R R8, SRZ ;  /* 0x0000000000087805 */ /* 0x000fe4000001ff00 */
[----:B------:R-:W-:Y:S02]  /*32e0*/  LEA.HI.X R7, R7, UR5, R10, 0x1, P5 ;  /* 0x0000000507077c11 */ /* 0x000fe4000a8f0c0a */
[----:B------:R-:W-:-:S02]  /*32f0*/  ISETP.GE.AND P6, PT, R192, R69, PT ;  /* 0x00000045c000720c */ /* 0x000fc40003fc6270 */
[----:B------:R-:W-:-:S11]  /*3300*/  ISETP.GE.AND P5, PT, R205, R69, PT ;  /* 0x00000045cd00720c */ /* 0x000fd60003fa6270 */
[----:B------:R0:W5:Y:S04]  /*3310*/  @!P6 LDG.E.64 R26, desc[UR40][R6.64] ;  /* 0x00000028061ae981 */ /* 0x000168000c1e1b00 */
[----:B------:R0:W5:Y:S04]  /*3320*/  @!P5 LDG.E.64 R8, desc[UR40][R6.64+0x20] ;  /* 0x000020280608d981 */ /* 0x000168000c1e1b00 */
[----:B------:R0:W5:Y:S04]  /*3330*/  @!P6 LDG.E.64 R54, desc[UR40][R4.64] ;  /* 0x000000280436e981 */ /* 0x000168000c1e1b00 */
[----:B------:R0:W5:Y:S02]  /*3340*/  @!P5 LDG.E.64 R24, desc[UR40][R4.64+0x20] ;  /* 0x000020280418d981 */ /* 0x000164000c1e1b00 */
.L_x_2562:
[----:B------:R-:W-:Y:S05]  /*3350*/  BSYNC B1 ;  /* 0x0000000000017941 */ /* 0x000fea0003800000 */
.L_x_2561:
        /* <DEDUP_REMOVED lines=16> */
.L_x_2563:
[----:B------:R-:W-:Y:S01]  /*3460*/  IMAD R60, R187, 0x8, R2 ;  /* 0x00000008bb3c7824 */ /* 0x000fe200078e0202 */
[----:B------:R-:W-:Y:S01]  /*3470*/  SHF.L.U32 R67, R191, 0x1f, RZ ;  /* 0x0000001fbf437819 */ /* 0x000fe200000006ff */
[----:B------:R-:W-:Y:S03]  /*3480*/  BSSY B1, `(.L_x_2564) ;  /* 0x0000003000017945 */ /* 0x000fe60003800000 */
[----:B------:R-:W0:Y:S02]  /*3490*/  SYNCS.PHASECHK.TRANS64.TRYWAIT P6, [R60+URZ+0x28c90], R67 ;  /* 0x028c90433c0075a7 */ /* 0x000e2400080c017f */
[----:B0-----:R-:W-:Y:S05]  /*34a0*/  @!P6 BRA `(.L_x_2565) ;  /* 0x000001fc00b8e947 */ /* 0x001fea0003800000 */
.L_x_2916:
[----:B------:R-:W-:Y:S05]  /*34b0*/  BSYNC B1 ;  /* 0x0000000000017941 */ /* 0x000fea0003800000 */
.L_x_2564:
[----:B------:R-:W-:-:S03]  /*34c0*/  UMOV UR4, 0xffffffff ;  /* 0xffffffff00047882 */ /* 0x000fc60000000000 */
[----:B------:R-:W-:Y:S05]  /*34d0*/  BRA.DIV UR4, `(.L_x_2566) ;  /* 0x000001fe04c07947 */ /* 0x000fea000b800000 */
[----:B------:R1:W2:Y:S04]  /*34e0*/  SHFL.IDX PT, R71, R14, RZ, 0x1c1f ;  /* 0x001c1fff0e477589 */ /* 0x0002a800000e0000 */
[----:B------:R-:W3:Y:S02]  /*34f0*/  SHFL.IDX PT, R68, R68, RZ, 0x1c1f ;  /* 0x001c1fff44447589 */ /* 0x000ee400000e0000 */
.L_x_2920:
[----:B------:R-:W-:Y:S05]  /*3500*/  @P0 BRA `(.L_x_2567) ;  /* 0x0000001400380947 */ /* 0x000fea0003800000 */
[----:B------:R-:W-:Y:S04]  /*3510*/  BSSY B1, `(.L_x_2568) ;  /* 0x0000032000017945 */ /* 0x000fe80003800000 */
[----:B------:R-:W-:Y:S05]  /*3520*/  @P2 BRA `(.L_x_2569) ;  /* 0x0000000000c02947 */ /* 0x000fea0003800000 */
[----:B------:R4:W0:Y:S01]  /*3530*/  LDS.128 R4, [R70+0x22400] ;  /* 0x0224000046047984 */ /* 0x0008220000000c00 */
[----:B------:R-:W-:Y:S01]  /*3540*/  ISETP.GE.AND P6, PT, R192, R69, PT ;  /* 0x00000045c000720c */ /* 0x000fe20003fc6270 */
[----:B------:R-:W-:Y:S01]  /*3550*/  BSSY B2, `(.L_x_2570) ;  /* 0x000002c000027945 */ /* 0x000fe20003800000 */
[----:B---3--:R-:W-:-:S04]  /*3560*/  LEA R10, P0, R18, R68, 0x1 ;  /* 0x00000044120a7211 */ /* 0x008fc800078008ff */
[----:B--2---:R-:W-:-:S07]  /*3570*/  LEA.HI.X R11, R18, R71, R19, 0x1, P0 ;  /* 0x00000047120b7211 */ /* 0x004fce00000f0c13 */
[----:B----4-:R-:W-:Y:S05]  /*3580*/  @P6 BRA `(.L_x_2571) ;  /* 0x0000000000a06947 */ /* 0x010fea0003800000 */
[--C-:B------:R-:W-:Y:S01]  /*3590*/  SHF.R.U64 R15, R54, 0x10, R55.reuse ;  /* 0x00000010360f7819 */ /* 0x100fe20000001237 */
[----:B0-----:R-:W-:Y:S01]  /*35a0*/  HADD2.F32 R12, -RZ, R5.H1_H1 ;  /* 0x30000005ff0c7230 */ /* 0x001fe20000004100 */
[----:B------:R-:W-:Y:S01]  /*35b0*/  SHF.R.U32.HI R54, RZ, 0x10, R55 ;  /* 0x00000010ff367819 */ /* 0x000fe20000011637 */
[----:B------:R-:W-:Y:S01]  /*35c0*/  HADD2.F32 R13, -RZ, R7.H1_H1 ;  /* 0x30000007ff0d7230 */ /* 0x000fe20000004100 */
[--C-:B-1----:R-:W-:Y:S01]  /*35d0*/  SHF.R.U64 R14, R26, 0x10, R27.reuse ;  /* 0x000000101a0e7819 */ /* 0x102fe2000000121b */
[----:B------:R-:W-:Y:S01]  /*35e0*/  HADD2.F32 R15, -RZ, R15.H0_H0 ;  /* 0x2000000fff0f7230 */ /* 0x000fe20000004100 */
[----:B------:R-:W-:Y:S01]  /*35f0*/  SHF.R.U32.HI R26, RZ, 0x10, R27 ;  /* 0x00000010ff1a7819 */ /* 0x000fe2000001161b */
[----:B------:R-:W-:Y:S02]  /*3600*/  HADD2.F32 R54, -RZ, R54.H0_H0 ;  /* 0x20000036ff367230 */ /* 0x000fe40000004100 */
[----:B------:R-:W-:Y:S02]  /*3610*/  HADD2.F32 R5, -RZ, R5.H0_H0 ;  /* 0x20000005ff057230 */ /* 0x000fe40000004100 */
[----:B------:R-:W-:Y:S01]  /*3620*/  FMUL.FTZ R70, R12, R15 ;  /* 0x0000000f0c467220 */ /* 0x000fe20000410000 */
[----:B------:R-:W-:-:S02]  /*3630*/  HADD2.F32 R7, -RZ, R7.H0_H0 ;  /* 0x20000007ff077230 */ /* 0x000fc40000004100 */
[-C--:B------:R-:W-:Y:S01]  /*3640*/  FMUL.FTZ R72, R13, R54.reuse ;  /* 0x000000360d487220 */ /* 0x080fe20000410000 */
[----:B------:R-:W-:Y:S02]  /*3650*/  HADD2.F32 R14, -RZ, R14.H0_H0 ;  /* 0x2000000eff0e7230 */ /* 0x000fe40000004100 */
[----:B------:R-:W-:Y:S01]  /*3660*/  FMUL.FTZ R15, R5, R15 ;  /* 0x0000000f050f7220 */ /* 0x000fe20000410000 */
[----:B------:R-:W-:Y:S02]  /*3670*/  HADD2.F32 R26, -RZ, R26.H0_H0 ;  /* 0x2000001aff1a7230 */ /* 0x000fe40000004100 */
[----:B------:R-:W-:Y:S01]  /*3680*/  FMUL.FTZ R54, R7, R54 ;  /* 0x0000003607367220 */ /* 0x000fe20000410000 */
[--C-:B------:R-:W-:Y:S02]  /*3690*/  HADD2.F32 R55, -RZ, R75.reuse.H1_H1 ;  /* 0x3000004bff377230 */ /* 0x100fe40000004100 */
[-C--:B------:R-:W-:Y:S01]  /*36a0*/  FFMA.FTZ R5, R5, R14.reuse, -R70 ;  /* 0x0000000e05057223 */ /* 0x080fe20000010846 */
[----:B------:R-:W-:Y:S01]  /*36b0*/  FFMA.FTZ R12, R12, R14, R15 ;  /* 0x0000000e0c0c7223 */ /* 0x000fe2000001000f */
[-C--:B------:R-:W-:Y:S01]  /*36c0*/  FFMA.FTZ R7, R7, R26.reuse, -R72 ;  /* 0x0000001a07077223 */ /* 0x080fe20000010848 */
[----:B------:R-:W-:Y:S01]  /*36d0*/  FFMA.FTZ R54, R13, R26, R54 ;  /* 0x0000001a0d367223 */ /* 0x000fe20000010036 */
[----:B------:R-:W-:-:S02]  /*36e0*/  HADD2.F32 R26, -RZ, R75.H0_H0 ;  /* 0x2000004bff1a7230 */ /* 0x000fc40000004100 */
[----:B------:R-:W-:Y:S01]  /*36f0*/  HADD2.F32 R13, -RZ, R4.H1_H1 ;  /* 0x30000004ff0d7230 */ /* 0x000fe20000004100 */
[----:B------:R-:W-:Y:S01]  /*3700*/  F2FP.F16.F32.PACK_AB R5, R12, R5 ;  /* 0x000000050c05723e */ /* 0x000fe200000000ff */
[----:B------:R-:W-:Y:S01]  /*3710*/  HADD2.F32 R14, -RZ, R6.H1_H1 ;  /* 0x30000006ff0e7230 */ /* 0x000fe20000004100 */
[----:B------:R-:W-:Y:S01]  /*3720*/  F2FP.F16.F32.PACK_AB R7, R54, R7 ;  /* 0x000000073607723e */ /* 0x000fe200000000ff */
[----:B------:R-:W-:Y:S02]  /*3730*/  HADD2.F32 R4, -RZ, R4.H0_H0 ;  /* 0x20000004ff047230 */ /* 0x000fe40000004100 */
[----:B------:R-:W-:Y:S02]  /*3740*/  HADD2.F32 R6, -RZ, R6.H0_H0 ;  /* 0x20000006ff067230 */ /* 0x000fe40000004100 */
[----:B------:R-:W-:Y:S01]  /*3750*/  FMUL.FTZ R75, R14, R55 ;  /* 0x000000370e4b7220 */ /* 0x000fe20000410000 */
[--C-:B------:R-:W-:Y:S02]  /*3760*/  HADD2.F32 R15, -RZ, R73.reuse.H0_H0 ;  /* 0x20000049ff0f7230 */ /* 0x100fe40000004100 */
[----:B------:R-:W-:-:S02]  /*3770*/  HADD2.F32 R27, -RZ, R73.H1_H1 ;  /* 0x30000049ff1b7230 */ /* 0x000fc40000004100 */
[CC--:B------:R-:W-:Y:S01]  /*3780*/  FMUL.FTZ R73, R13.reuse, R26.reuse ;  /* 0x0000001a0d497220 */ /* 0x0c0fe20000410000 */
[----:B------:R-:W-:Y:S01]  /*3790*/  FMUL.FTZ R26, R4, R26 ;  /* 0x0000001a041a7220 */ /* 0x000fe20000410000 */
[----:B------:R-:W-:Y:S02]  /*37a0*/  FMUL.FTZ R55, R6, R55 ;  /* 0x0000003706377220 */ /* 0x000fe40000410000 */
[-C--:B------:R-:W-:Y:S01]  /*37b0*/  FFMA.FTZ R73, R4, R15.reuse, -R73 ;  /* 0x0000000f04497223 */ /* 0x080fe20000010849 */
[----:B------:R-:W-:Y:S01]  /*37c0*/  FFMA.FTZ R26, R13, R15, R26 ;  /* 0x0000000f0d1a7223 */ /* 0x000fe2000001001a */
[-C--:B------:R-:W-:Y:S01]  /*37d0*/  FFMA.FTZ R75, R6, R27.reuse, -R75 ;  /* 0x0000001b064b7223 */ /* 0x080fe2000001084b */
[----:B------:R-:W-:-:S03]  /*37e0*/  FFMA.FTZ R14, R14, R27, R55 ;  /* 0x0000001b0e0e7223 */ /* 0x000fc60000010037 */
[----:B------:R-:W-:Y:S02]  /*37f0*/  F2FP.F16.F32.PACK_AB R4, R26, R73 ;  /* 0x000000491a04723e */ /* 0x000fe400000000ff */
[----:B------:R-:W-:-:S07]  /*3800*/  F2FP.F16.F32.PACK_AB R6, R14, R75 ;  /* 0x0000004b0e06723e */ /* 0x000fce00000000ff */
.L_x_2571:
[----:B------:R-:W-:Y:S05]  /*3810*/  BSYNC B2 ;  /* 0x0000000000027941 */ /* 0x000fea0003800000 */
.L_x_2570:
[----:B0-----:R4:W-:Y:S02]  /*3820*/  ST.E.128 desc[UR40][R10.64], R4 ;  /* 0x000000040a007985 */ /* 0x0019e4000c101d28 */
.L_x_2569:
[----:B------:R-:W-:Y:S05]  /*3830*/  BSYNC B1 ;  /* 0x0000000000017941 */ /* 0x000fea0003800000 */
.L_x_2568:
[----:B------:R-:W-:Y:S05]  /*3840*/  @P1 BRA `(.L_x_2567) ;  /* 0x0000001000681947 */ /* 0x000fea0003800000 */
[----:B----4-:R-:W-:Y:S01]  /*3850*/  IMAD.MOV.U32 R5, RZ, RZ, 0x20 ;  /* 0x00000020ff057424 */ /* 0x010fe200078e00ff */
[----:B------:R-:W-:Y:S01]  /*3860*/  LOP3.LUT P0, RZ, R198, 0x4, RZ, 0xc0, !PT ;  /* 0x00000004c6ff7812 */ /* 0x000fe2000780c0ff */
[----:B------:R-:W-:Y:S01]  /*3870*/  BSSY B1, `(.L_x_2572) ;  /* 0x0000032000017945 */ /* 0x000fe20003800000 */
[----:B------:R-:W-:Y:S02]  /*3880*/  ISETP.GE.AND P6, PT, R205, R69, PT ;  /* 0x00000045cd00720c */ /* 0x000fe40003fc6270 */
[----:B------:R-:W-:Y:S02]  /*3890*/  SEL R5, R5, 0xffffffe0, !P0 ;  /* 0xffffffe005057807 */ /* 0x000fe40004000000 */
[----:B---3--:R-:W-:Y:S02]  /*38a0*/  LEA R10, P0, R185, R68, 0x1 ;  /* 0x00000044b90a7211 */ /* 0x008fe400078008ff */
[----:B------:R-:W-:Y:S02]  /*38b0*/  IADD3 R5, R5, R48, R66 ;  /* 0x0000003005057210 */ /* 0x000fe40007ffe042 */
[----:B--2---:R-:W-:-:S03]  /*38c0*/  LEA.HI.X R11, R185, R71, R204, 0x1, P0 ;  /* 0x00000047b90b7211 */ /* 0x004fc600000f0ccc */
[----:B------:R-:W-:-:S06]  /*38d0*/  IMAD R4, R5, 0x2, R2 ;  /* 0x0000000205047824 */ /* 0x000fcc00078e0202 */
[----:B------:R-:W2:Y:S01]  /*38e0*/  LDS.128 R4, [R4+0x22400] ;  /* 0x0224000004047984 */ /* 0x000ea20000000c00 */
[----:B------:R-:W-:Y:S05]  /*38f0*/  @P6 BRA `(.L_x_2573) ;  /* 0x0000000000a46947 */ /* 0x000fea0003800000 */
[----:B------:R-:W-:Y:S02]  /*3900*/  SHF.R.U64 R13, R24, 0x10, R25 ;  /* 0x00000010180d7819 */ /* 0x000fe40000001219 */
[----:B------:R-:W-:Y:S01]  /*3910*/  SHF.R.U64 R12, R8, 0x10, R9 ;  /* 0x00000010080c7819 */ /* 0x000fe20000001209 */
[----:B--2---:R-:W-:Y:S01]  /*3920*/  IMAD.MOV.U32 R8, RZ, RZ, R6 ;  /* 0x000000ffff087224 */ /* 0x004fe200078e0006 */
[----:B------:R-:W-:Y:S01]  /*3930*/  SHF.R.U32.HI R24, RZ, 0x10, R25 ;  /* 0x00000010ff187819 */ /* 0x000fe20000011619 */
[----:B------:R-:W-:Y:S01]  /*3940*/  HADD2.F32 R13, -RZ, R13.H0_H0 ;  /* 0x2000000dff0d7230 */ /* 0x000fe20000004100 */
[----:B-1----:R-:W-:Y:S01]  /*3950*/  SHF.R.U32.HI R14, RZ, 0x10, R9 ;  /* 0x00000010ff0e7819 */ /* 0x002fe20000011609 */
        /* <DEDUP_REMOVED lines=35> */
.L_x_2573:
[----:B------:R-:W-:Y:S05]  /*3b90*/  BSYNC B1 ;  /* 0x0000000000017941 */ /* 0x000fea0003800000 */
.L_x_2572:
[----:B--2---:R2:W-:Y:S01]  /*3ba0*/  ST.E.128 desc[UR40][R10.64], R4 ;  /* 0x000000040a007985 */ /* 0x0045e2000c101d28 */
[----:B------:R-:W-:Y:S05]  /*3bb0*/  BRA `(.L_x_2567) ;  /* 0x0000000c008c7947 */ /* 0x000fea0003800000 */
.L_x_2560:
[----:B------:R-:W-:Y:S01]  /*3bc0*/  IMAD R65, R35, -0x40, R34 ;  /* 0xffffffc023417824 */ /* 0x000fe200078e0222 */
[----:B------:R-:W-:-:S04]  /*3bd0*/  ISETP.GE.AND P0, PT, R18, R69, PT ;  /* 0x000000451200720c */ /* 0x000fc80003f06270 */
[----:B------:R-:W-:-:S04]  /*3be0*/  VIMNMX R65, R65, 0x40, PT ;  /* 0x0000004041417848 */ /* 0x000fc80003fe0100 */
[----:B------:R-:W-:-:S13]  /*3bf0*/  ISETP.GE.OR P5, PT, R190, R65, P0 ;  /* 0x00000041be00720c */ /* 0x000fda00007a6670 */
[----:B------:R-:W0:Y:S01]  /*3c00*/  @!P5 LDC.64 R12, c[0x0][0x3e8] ;  /* 0x0000fa00ff0cdb82 */ /* 0x000e220000000a00 */
[----:B------:R-:W-:Y:S01]  /*3c10*/  @!P5 IADD3 R6, P6, R28, R4, RZ ;  /* 0x000000041c06d210 */ /* 0x000fe20007fde0ff */
[----:B------:R-:W-:Y:S02]  /*3c20*/  @!P5 IMAD R4, R43, R35, RZ ;  /* 0x000000232b04d224 */ /* 0x000fe400078e02ff */
[----:B------:R-:W-:Y:S01]  /*3c30*/  @!P5 IMAD.MOV.U32 R5, RZ, RZ, R57 ;  /* 0x000000ffff05d224 */ /* 0x000fe200078e0039 */
[----:B------:R-:W-:Y:S01]  /*3c40*/  @!P5 IADD3.X R7, R11, R52, RZ, P6, !PT ;  /* 0x000000340b07d210 */ /* 0x000fe200037fe4ff */
[----:B------:R-:W-:Y:S02]  /*3c50*/  @!P5 IMAD R15, R10, R45, R4 ;  /* 0x0000002d0a0fd224 */ /* 0x000fe400078e0204 */
[----:B------:R-:W1:Y:S01]  /*3c60*/  @!P5 LDC.64 R8, c[0x0][0x400] ;  /* 0x00010000ff08db82 */ /* 0x000e620000000a00 */
[----:B------:R-:W-:-:S04]  /*3c70*/  @!P5 IMAD.MOV.U32 R4, RZ, RZ, R32 ;  /* 0x000000ffff04d224 */ /* 0x000fc800078e0020 */
[----:B------:R-:W-:Y:S01]  /*3c80*/  @!P5 IMAD.WIDE.U32 R10, R35, R45, R4 ;  /* 0x0000002d230ad225 */ /* 0x000fe200078e0004 */
[----:B------:R-:W-:-:S03]  /*3c90*/  CS2R R4, SRZ ;  /* 0x0000000000047805 */ /* 0x000fc6000001ff00 */
[----:B------:R-:W-:Y:S01]  /*3ca0*/  @!P5 IMAD.IADD R11, R15, 0x1, R11 ;  /* 0x000000010f0bd824 */ /* 0x000fe200078e020b */
[----:B0-----:R-:W-:-:S04]  /*3cb0*/  @!P5 LEA R12, P6, R6, R12, 0x1 ;  /* 0x0000000c060cd211 */ /* 0x001fc800078c08ff */
[----:B------:R-:W-:Y:S02]  /*3cc0*/  @!P5 LEA.HI.X R13, R6, R13, R7, 0x1, P6 ;  /* 0x0000000d060dd211 */ /* 0x000fe400030f0c07 */
[----:B------:R-:W-:Y:S02]  /*3cd0*/  CS2R R6, SRZ ;  /* 0x0000000000067805 */ /* 0x000fe4000001ff00 */
[C---:B-1----:R-:W-:Y:S02]  /*3ce0*/  @!P5 LEA R8, P6, R10.reuse, R8, 0x1 ;  /* 0x000000080a08d211 */ /* 0x042fe400078c08ff */
[----:B------:R-:W-:Y:S02]  /*3cf0*/  CS2R R26, SRZ ;  /* 0x00000000001a7805 */ /* 0x000fe4000001ff00 */
[----:B------:R-:W-:Y:S01]  /*3d00*/  CS2R R24, SRZ ;  /* 0x0000000000187805 */ /* 0x000fe2000001ff00 */
[----:B------:R-:W2:Y:S01]  /*3d10*/  @!P5 LDG.E.128 R4, desc[UR40][R12.64] ;  /* 0x000000280c04d981 */ /* 0x000ea2000c1e1d00 */
[----:B------:R-:W-:-:S05]  /*3d20*/  @!P5 LEA.HI.X R9, R10, R9, R11, 0x1, P6 ;  /* 0x000000090a09d211 */ /* 0x000fca00030f0c0b */
[----:B------:R-:W3:Y:S01]  /*3d30*/  @!P5 LDG.E.128 R24, desc[UR40][R8.64] ;  /* 0x000000280818d981 */ /* 0x000ee2000c1e1d00 */
[----:B------:R-:W-:-:S06]  /*3d40*/  UISETP.NE.AND UP0, UPT, UR37, 0x3, UPT ;  /* 0x000000032500788c */ /* 0x000fcc000bf05270 */
[----:B------:R-:W-:Y:S01]  /*3d50*/  PLOP3.LUT P5, PT, PT, PT, UP0, 0x80, 0x0 ;  /* 0x000000000000781c */ /* 0x000fe20003faf008 */
[----:B--2---:R-:W-:Y:S02]  /*3d60*/  IMAD.MOV.U32 R10, RZ, RZ, R6 ;  /* 0x000000ffff0a7224 */ /* 0x004fe400078e0006 */
[----:B------:R-:W-:Y:S02]  /*3d70*/  IMAD.MOV.U32 R11, RZ, RZ, R7 ;  /* 0x000000ffff0b7224 */ /* 0x000fe400078e0007 */
[----:B------:R-:W-:Y:S02]  /*3d80*/  IMAD.MOV.U32 R15, RZ, RZ, R4 ;  /* 0x000000ffff0f7224 */ /* 0x000fe400078e0004 */
[----:B------:R-:W-:Y:S01]  /*3d90*/  IMAD.MOV.U32 R54, RZ, RZ, R5 ;  /* 0x000000ffff367224 */ /* 0x000fe200078e0005 */
[----:B------:R-:W-:Y:S01]  /*3da0*/  PRMT R77, R77, 0x5410, R11 ;  /* 0x000054104d4d7816 */ /* 0x000fe2000000000b */
[----:B---3--:R-:W-:Y:S01]  /*3db0*/  IMAD.MOV.U32 R8, RZ, RZ, R26 ;  /* 0x000000ffff087224 */ /* 0x008fe200078e001a */
[----:B------:R-:W-:Y:S01]  /*3dc0*/  PRMT R83, R10, 0x5410, R15 ;  /* 0x000054100a537816 */ /* 0x000fe2000000000f */
[----:B------:R-:W-:Y:S01]  /*3dd0*/  IMAD.MOV.U32 R9, RZ, RZ, R27 ;  /* 0x000000ffff097224 */ /* 0x000fe200078e001b */
[----:B------:R-:W-:Y:S01]  /*3de0*/  PRMT R74, R54, 0x7610, R74 ;  /* 0x00007610364a7816 */ /* 0x000fe2000000004a */
[----:B------:R-:W-:-:S02]  /*3df0*/  IMAD.MOV.U32 R10, RZ, RZ, R24 ;  /* 0x000000ffff0a7224 */ /* 0x000fc400078e0018 */
[----:B------:R-:W-:Y:S01]  /*3e00*/  IMAD.MOV.U32 R11, RZ, RZ, R25 ;  /* 0x000000ffff0b7224 */ /* 0x000fe200078e0019 */
[----:B------:R-:W-:Y:S02]  /*3e10*/  PRMT R77, R9, 0x7610, R77 ;  /* 0x00007610094d7816 */ /* 0x000fe4000000004d */
[----:B------:R-:W-:Y:S02]  /*3e20*/  PRMT R81, R8, 0x5410, R10 ;  /* 0x0000541008517816 */ /* 0x000fe4000000000a */
[----:B------:R-:W-:Y:S01]  /*3e30*/  PRMT R76, R11, 0x7610, R76 ;  /* 0x000076100b4c7816 */ /* 0x000fe2000000004c */
[----:B------:R-:W-:Y:S06]  /*3e40*/  @!P5 BRA `(.L_x_2574) ;  /* 0x000000000004d947 */ /* 0x000fec0003800000 */
[----:B------:R-:W-:Y:S01]  /*3e50*/  BPT.TRAP 0x1 ;  /* 0x000000040000795c */ /* 0x000fe20000300000 */
.L_x_2574:
[----:B------:R-:W-:Y:S01]  /*3e60*/  IMAD R60, R187, 0x8, R2 ;  /* 0x00000008bb3c7824 */ /* 0x000fe200078e0202 */
[----:B------:R-:W-:Y:S01]  /*3e70*/  SHF.L.U32 R67, R191, 0x1f, RZ ;  /* 0x0000001fbf437819 */ /* 0x000fe200000006ff */
[----:B------:R-:W-:Y:S03]  /*3e80*/  BSSY B1, `(.L_x_2575) ;  /* 0x0000003000017945 */ /* 0x000fe60003800000 */
[----:B------:R-:W0:Y:S02]  /*3e90*/  SYNCS.PHASECHK.TRANS64.TRYWAIT P6, [R60+URZ+0x28c90], R67 ;  /* 0x028c90433c0075a7 */ /* 0x000e2400080c017f */
[----:B0-----:R-:W-:Y:S05]  /*3ea0*/  @!P6 BRA `(.L_x_2576) ;  /* 0x000001f40098e947 */ /* 0x001fea0003800000 */
.L_x_2921:
[----:B------:R-:W-:Y:S05]  /*3eb0*/  BSYNC B1 ;  /* 0x0000000000017941 */ /* 0x000fea0003800000 */
.L_x_2575:
[----:B------:R-:W-:-:S03]  /*3ec0*/  UMOV UR4, 0xffffffff ;  /* 0xffffffff00047882 */ /* 0x000fc60000000000 */
[----:B------:R-:W-:Y:S05]  /*3ed0*/  BRA.DIV UR4, `(.L_x_2577) ;  /* 0x000001f604a07947 */ /* 0x000fea000b800000 */
[----:B------:R1:W2:Y:S04]  /*3ee0*/  SHFL.IDX PT, R69, R14, RZ, 0x1c1f ;  /* 0x001c1fff0e457589 */ /* 0x0002a800000e0000 */
[----:B------:R-:W3:Y:S02]  /*3ef0*/  SHFL.IDX PT, R68, R68, RZ, 0x1c1f ;  /* 0x001c1fff44447589 */ /* 0x000ee400000e0000 */
.L_x_2925:
[----:B------:R-:W-:-:S13]  /*3f00*/  ISETP.GE.OR P6, PT, R190, R65, P2 ;  /* 0x00000041be00720c */ /* 0x000fda00017c6670 */
[----:B------:R-:W-:Y:S05]  /*3f10*/  @P6 BRA `(.L_x_2567) ;  /* 0x0000000800b46947 */ /* 0x000fea0003800000 */
[----:B------:R-:W4:Y:S01]  /*3f20*/  LDC R70, c[0x0][0x2f4] ;  /* 0x0000bd00ff467b82 */ /* 0x000f220000000800 */
[C---:B---3--:R-:W-:Y:S01]  /*3f30*/  LEA R54, P6, R53.reuse, R68, 0x1 ;  /* 0x0000004435367211 */ /* 0x048fe200078c08ff */
[----:B------:R-:W-:Y:S03]  /*3f40*/  BSSY B1, `(.L_x_2578) ;  /* 0x000006d000017945 */ /* 0x000fe60003800000 */
[----:B--2---:R-:W-:Y:S01]  /*3f50*/  LEA.HI.X R55, R53, R69, R58, 0x1, P6 ;  /* 0x0000004535377211 */ /* 0x004fe200030f0c3a */
        /* <DEDUP_REMOVED lines=12> */
[----:B------:R-:W-:-:S03]  /*4020*/  IMAD R9, R9, 0x2, R2 ;  /* 0x0000000209097824 */ /* 0x000fc600078e0202 */
[----:B------:R-:W-:-:S03]  /*4030*/  LEA R12, R11, R2, 0x1 ;  /* 0x000000020b0c7211 */ /* 0x000fc600078e08ff */
[----:B------:R-:W2:Y:S04]  /*4040*/  LDS.128 R8, [R9+0x22400] ;  /* 0x0224000009087984 */ /* 0x000ea80000000c00 */
[----:B-1----:R-:W1:Y:S01]  /*4050*/  LDS.128 R12, [R12+0x22400] ;  /* 0x022400000c0c7984 */ /* 0x002e620000000c00 */
[----:B------:R-:W-:Y:S05]  /*4060*/  @P0 BRA `(.L_x_2579) ;  /* 0x0000000400680947 */ /* 0x000fea0003800000 */
[----:B-1----:R-:W-:Y:S01]  /*4070*/  IMAD.MOV.U32 R72, RZ, RZ, R13 ;  /* 0x000000ffff487224 */ /* 0x002fe200078e000d */
[----:B------:R-:W-:Y:S01]  /*4080*/  SHF.R.U32.HI R75, RZ, 0x10, R5 ;  /* 0x00000010ff4b7819 */ /* 0x000fe20000011605 */
[----:B--2---:R-:W-:Y:S01]  /*4090*/  IMAD.MOV.U32 R66, RZ, RZ, R9 ;  /* 0x000000ffff427224 */ /* 0x004fe200078e0009 */
[----:B------:R-:W-:Y:S01]  /*40a0*/  SHF.R.U64 R24, R24, 0x10, R25 ;  /* 0x0000001018187819 */ /* 0x000fe20000001219 */
[----:B------:R-:W-:Y:S01]  /*40b0*/  HADD2.F32 R76, -RZ, R76.H0_H0 ;  /* 0x2000004cff4c7230 */ /* 0x000fe20000004100 */
[----:B------:R-:W-:Y:S01]  /*40c0*/  SHF.R.U64 R6, R6, 0x10, R7 ;  /* 0x0000001006067819 */ /* 0x000fe20000001207 */
[----:B------:R-:W-:Y:S02]  /*40d0*/  HADD2.F32 R9, -RZ, R72.H0_H0 ;  /* 0x20000048ff097230 */ /* 0x000fe40000004100 */
[----:B------:R-:W-:Y:S02]  /*40e0*/  HADD2.F32 R13, -RZ, R66.H0_H0 ;  /* 0x20000042ff0d7230 */ /* 0x000fe40000004100 */
[----:B------:R-:W-:-:S02]  /*40f0*/  HADD2.F32 R74, -RZ, R74.H0_H0 ;  /* 0x2000004aff4a7230 */ /* 0x000fc40000004100 */
[-C--:B------:R-:W-:Y:S01]  /*4100*/  FMUL.FTZ R78, R9, R76.reuse ;  /* 0x0000004c094e7220 */ /* 0x080fe20000410000 */
[----:B------:R-:W-:Y:S02]  /*4110*/  HADD2.F32 R73, -RZ, R72.H1_H1 ;  /* 0x30000048ff497230 */ /* 0x000fe40000004100 */
[C---:B------:R-:W-:Y:S01]  /*4120*/  FMUL.FTZ R76, R13.reuse, R76 ;  /* 0x0000004c0d4c7220 */ /* 0x040fe20000410000 */
[----:B------:R-:W-:Y:S02]  /*4130*/  HADD2.F32 R72, -RZ, R66.H1_H1 ;  /* 0x30000042ff487230 */ /* 0x000fe40000004100 */
[-C--:B------:R-:W-:Y:S01]  /*4140*/  FFMA.FTZ R13, R13, R74.reuse, -R78 ;  /* 0x0000004a0d0d7223 */ /* 0x080fe2000001084e */
[----:B------:R-:W-:Y:S02]  /*4150*/  HADD2.F32 R66, -RZ, R75.H0_H0 ;  /* 0x2000004bff427230 */ /* 0x000fe40000004100 */
[----:B------:R-:W-:Y:S01]  /*4160*/  FFMA.FTZ R9, R9, R74, R76 ;  /* 0x0000004a09097223 */ /* 0x000fe2000001004c */
[----:B------:R-:W-:Y:S01]  /*4170*/  SHF.R.U32.HI R74, RZ, 0x10, R25 ;  /* 0x00000010ff4a7819 */ /* 0x000fe20000011619 */
[--C-:B------:R-:W-:Y:S01]  /*4180*/  HADD2.F32 R78, -RZ, R77.reuse.H0_H0 ;  /* 0x2000004dff4e7230 */ /* 0x100fe20000004100 */
[----:B------:R-:W-:Y:S01]  /*4190*/  SHF.R.U64 R25, R4, 0x10, R5 ;  /* 0x0000001004197819 */ /* 0x000fe20000001205 */
[----:B------:R-:W-:Y:S01]  /*41a0*/  HADD2.F32 R76, -RZ, R77.H1_H1 ;  /* 0x3000004dff4c7230 */ /* 0x000fe20000004100 */
[--C-:B------:R-:W-:Y:S01]  /*41b0*/  SHF.R.U32.HI R77, RZ, 0x10, R27.reuse ;  /* 0x00000010ff4d7819 */ /* 0x100fe2000001161b */
[----:B------:R-:W-:Y:S01]  /*41c0*/  HADD2.F32 R74, -RZ, R74.H0_H0 ;  /* 0x2000004aff4a7230 */ /* 0x000fe20000004100 */
[----:B------:R-:W-:Y:S01]  /*41d0*/  SHF.R.U64 R27, R26, 0x10, R27 ;  /* 0x000000101a1b7819 */ /* 0x000fe2000000121b */
[----:B------:R-:W-:-:S02]  /*41e0*/  HADD2.F32 R24, -RZ, R24.H0_H0 ;  /* 0x20000018ff187230 */ /* 0x000fc40000004100 */
[----:B------:R-:W-:Y:S02]  /*41f0*/  HADD2.F32 R77, -RZ, R77.H0_H0 ;  /* 0x2000004dff4d7230 */ /* 0x000fe40000004100 */
[CC--:B------:R-:W-:Y:S01]  /*4200*/  FMUL.FTZ R75, R73.reuse, R74.reuse ;  /* 0x0000004a494b7220 */ /* 0x0c0fe20000410000 */
[C---:B------:R-:W-:Y:S01]  /*4210*/  FMUL.FTZ R74, R72.reuse, R74 ;  /* 0x0000004a484a7220 */ /* 0x040fe20000410000 */
[----:B------:R-:W-:Y:S02]  /*4220*/  HADD2.F32 R26, -RZ, R81.H0_H0 ;  /* 0x20000051ff1a7230 */ /* 0x000fe40000004100 */
[-C--:B------:R-:W-:Y:S01]  /*4230*/  FFMA.FTZ R72, R72, R66.reuse, -R75 ;  /* 0x0000004248487223 */ /* 0x080fe2000001084b */
[----:B------:R-:W-:Y:S01]  /*4240*/  FFMA.FTZ R66, R73, R66, R74 ;  /* 0x0000004249427223 */ /* 0x000fe2000001004a */
[----:B------:R-:W-:Y:S02]  /*4250*/  IMAD.MOV.U32 R74, RZ, RZ, R15 ;  /* 0x000000ffff4a7224 */ /* 0x000fe400078e000f */
[----:B------:R-:W-:Y:S01]  /*4260*/  IMAD.MOV.U32 R73, RZ, RZ, R11 ;  /* 0x000000ffff497224 */ /* 0x000fe200078e000b */
[----:B------:R-:W-:Y:S01]  /*4270*/  F2FP.F16.F32.PACK_AB R13, R72, R13 ;  /* 0x0000000d480d723e */ /* 0x000fe200000000ff */
[----:B------:R-:W-:Y:S01]  /*4280*/  IMAD.MOV.U32 R75, RZ, RZ, R8 ;  /* 0x000000ffff4b7224 */ /* 0x000fe200078e0008 */
[----:B------:R-:W-:Y:S01]  /*4290*/  F2FP.F16.F32.PACK_AB R66, R66, R9 ;  /* 0x000000094242723e */ /* 0x000fe200000000ff */
[----:B------:R-:W-:-:S02]  /*42a0*/  HADD2.F32 R11, -RZ, R74.H0_H0 ;  /* 0x2000004aff0b7230 */ /* 0x000fc40000004100 */
[--C-:B------:R-:W-:Y:S02]  /*42b0*/  HADD2.F32 R15, -RZ, R73.reuse.H0_H0 ;  /* 0x20000049ff0f7230 */ /* 0x100fe40000004100 */
[----:B------:R-:W-:Y:S02]  /*42c0*/  HADD2.F32 R8, -RZ, R73.H1_H1 ;  /* 0x30000049ff087230 */ /* 0x000fe40000004100 */
[-C--:B------:R-:W-:Y:S01]  /*42d0*/  FMUL.FTZ R82, R11, R78.reuse ;  /* 0x0000004e0b527220 */ /* 0x080fe20000410000 */
[----:B------:R-:W-:Y:S02]  /*42e0*/  HADD2.F32 R4, -RZ, R75.H1_H1 ;  /* 0x3000004bff047230 */ /* 0x000fe40000004100 */
[C---:B------:R-:W-:Y:S01]  /*42f0*/  FMUL.FTZ R78, R15.reuse, R78 ;  /* 0x0000004e0f4e7220 */ /* 0x040fe20000410000 */
[----:B------:R-:W-:Y:S02]  /*4300*/  HADD2.F32 R27, -RZ, R27.H0_H0 ;  /* 0x2000001bff1b7230 */ /* 0x000fe40000004100 */
[----:B------:R-:W-:Y:S01]  /*4310*/  FFMA.FTZ R15, R15, R76, -R82 ;  /* 0x0000004c0f0f7223 */ /* 0x000fe20000010852 */
[----:B------:R-:W-:-:S02]  /*4320*/  IMAD.MOV.U32 R9, RZ, RZ, R13 ;  /* 0x000000ffff097224 */ /* 0x000fc400078e000d */
[----:B------:R-:W-:Y:S01]  /*4330*/  FFMA.FTZ R11, R11, R76, R78 ;  /* 0x0000004c0b0b7223 */ /* 0x000fe2000001004e */
[----:B------:R-:W-:Y:S02]  /*4340*/  IMAD.MOV.U32 R76, RZ, RZ, R12 ;  /* 0x000000ffff4c7224 */ /* 0x000fe400078e000c */
[----:B------:R-:W-:Y:S01]  /*4350*/  HADD2.F32 R12, -RZ, R74.H1_H1 ;  /* 0x3000004aff0c7230 */ /* 0x000fe20000004100 */
[----:B------:R-:W-:Y:S01]  /*4360*/  SHF.R.U32.HI R74, RZ, 0x10, R7 ;  /* 0x00000010ff4a7819 */ /* 0x000fe20000011607 */
[----:B------:R-:W-:Y:S02]  /*4370*/  HADD2.F32 R7, -RZ, R25.H0_H0 ;  /* 0x20000019ff077230 */ /* 0x000fe40000004100 */
[----:B------:R-:W-:Y:S02]  /*4380*/  HADD2.F32 R5, -RZ, R76.H1_H1 ;  /* 0x3000004cff057230 */ /* 0x000fe40000004100 */
[----:B------:R-:W-:Y:S01]  /*4390*/  FMUL.FTZ R79, R12, R77 ;  /* 0x0000004d0c4f7220 */ /* 0x000fe20000410000 */
[----:B------:R-:W-:-:S02]  /*43a0*/  HADD2.F32 R73, -RZ, R74.H0_H0 ;  /* 0x2000004aff497230 */ /* 0x000fc40000004100 */
[----:B------:R-:W-:Y:S01]  /*43b0*/  FMUL.FTZ R77, R8, R77 ;  /* 0x0000004d084d7220 */ /* 0x000fe20000410000 */
[----:B------:R-:W-:Y:S02]  /*43c0*/  HADD2.F32 R74, -RZ, R76.H0_H0 ;  /* 0x2000004cff4a7230 */ /* 0x000fe40000004100 */
[-C--:B------:R-:W-:Y:S01]  /*43d0*/  FMUL.FTZ R25, R5, R24.reuse ;  /* 0x0000001805197220 */ /* 0x080fe20000410000 */
[----:B------:R-:W-:Y:S01]  /*43e0*/  FMUL.FTZ R76, R4, R24 ;  /* 0x00000018044c7220 */ /* 0x000fe20000410000 */
[-C--:B------:R-:W-:Y:S01]  /*43f0*/  FFMA.FTZ R8, R8, R73.reuse, -R79 ;  /* 0x0000004908087223 */ /* 0x080fe2000001084f */
[----:B------:R-:W-:Y:S01]  /*4400*/  FFMA.FTZ R12, R12, R73, R77 ;  /* 0x000000490c0c7223 */ /* 0x000fe2000001004d */
[----:B------:R-:W-:Y:S02]  /*4410*/  HADD2.F32 R78, -RZ, R81.H1_H1 ;  /* 0x30000051ff4e7230 */ /* 0x000fe40000004100 */
[----:B------:R-:W-:Y:S01]  /*4420*/  FFMA.FTZ R4, R4, R7, -R25 ;  /* 0x0000000704047223 */ /* 0x000fe20000010819 */
[----:B------:R-:W-:-:S02]  /*4430*/  HADD2.F32 R73, -RZ, R75.H0_H0 ;  /* 0x2000004bff497230 */ /* 0x000fc40000004100 */
[----:B------:R-:W-:Y:S01]  /*4440*/  FFMA.FTZ R5, R5, R7, R76 ;  /* 0x0000000705057223 */ /* 0x000fe2000001004c */
[----:B------:R-:W-:Y:S02]  /*4450*/  HADD2.F32 R24, -RZ, R14.H0_H0 ;  /* 0x2000000eff187230 */ /* 0x000fe40000004100 */
[-C--:B------:R-:W-:Y:S01]  /*4460*/  FMUL.FTZ R82, R74, R78.reuse ;  /* 0x0000004e4a527220 */ /* 0x080fe20000410000 */
[--C-:B------:R-:W-:Y:S02]  /*4470*/  HADD2.F32 R77, -RZ, R83.reuse.H1_H1 ;  /* 0x30000053ff4d7230 */ /* 0x100fe40000004100 */
[----:B------:R-:W-:Y:S01]  /*4480*/  FMUL.FTZ R79, R73, R78 ;  /* 0x0000004e494f7220 */ /* 0x000fe20000410000 */
[----:B------:R-:W-:Y:S02]  /*4490*/  HADD2.F32 R25, -RZ, R83.H0_H0 ;  /* 0x20000053ff197230 */ /* 0x000fe40000004100 */
[----:B------:R-:W-:Y:S01]  /*44a0*/  FMUL.FTZ R76, R24, R26 ;  /* 0x0000001a184c7220 */ /* 0x000fe20000410000 */
[----:B------:R-:W-:-:S02]  /*44b0*/  HADD2.F32 R7, -RZ, R10.H0_H0 ;  /* 0x2000000aff077230 */ /* 0x000fc40000004100 */
[-C--:B------:R-:W-:Y:S01]  /*44c0*/  FFMA.FTZ R73, R73, R77.reuse, -R82 ;  /* 0x0000004d49497223 */ /* 0x080fe20000010852 */
[----:B------:R-:W-:Y:S02]  /*44d0*/  HADD2.F32 R14, -RZ, R14.H1_H1 ;  /* 0x3000000eff0e7230 */ /* 0x000fe40000004100 */
[----:B------:R-:W-:Y:S01]  /*44e0*/  FFMA.FTZ R74, R74, R77, R79 ;  /* 0x0000004d4a4a7223 */ /* 0x000fe2000001004f */
[----:B------:R-:W-:Y:S02]  /*44f0*/  HADD2.F32 R10, -RZ, R10.H1_H1 ;  /* 0x3000000aff0a7230 */ /* 0x000fe40000004100 */
[C---:B------:R-:W-:Y:S01]  /*4500*/  FMUL.FTZ R75, R7.reuse, R26 ;  /* 0x0000001a074b7220 */ /* 0x040fe20000410000 */
[----:B------:R-:W-:Y:S01]  /*4510*/  FFMA.FTZ R76, R7, R25, -R76 ;  /* 0x00000019074c7223 */ /* 0x000fe2000001084c */
[----:B------:R-:W-:Y:S02]  /*4520*/  HADD2.F32 R7, -RZ, R6.H0_H0 ;  /* 0x20000006ff077230 */ /* 0x000fe40000004100 */
[-C--:B------:R-:W-:Y:S01]  /*4530*/  FMUL.FTZ R77, R14, R27.reuse ;  /* 0x0000001b0e4d7220 */ /* 0x080fe20000410000 */
[----:B------:R-:W-:Y:S01]  /*4540*/  FMUL.FTZ R27, R10, R27 ;  /* 0x0000001b0a1b7220 */ /* 0x000fe20000410000 */
[----:B------:R-:W-:Y:S01]  /*4550*/  F2FP.F16.F32.PACK_AB R15, R8, R15 ;  /* 0x0000000f080f723e */ /* 0x000fe200000000ff */
[----:B------:R-:W-:Y:S01]  /*4560*/  FFMA.FTZ R75, R24, R25, R75 ;  /* 0x00000019184b7223 */ /* 0x000fe2000001004b */
[-C--:B------:R-:W-:Y:S01]  /*4570*/  FFMA.FTZ R77, R10, R7.reuse, -R77 ;  /* 0x000000070a4d7223 */ /* 0x080fe2000001084d */
[----:B------:R-:W-:Y:S01]  /*4580*/  FFMA.FTZ R14, R14, R7, R27 ;  /* 0x000000070e0e7223 */ /* 0x000fe2000001001b */
[----:B------:R-:W-:Y:S01]  /*4590*/  F2FP.F16.F32.PACK_AB R6, R12, R11 ;  /* 0x0000000b0c06723e */ /* 0x000fe200000000ff */
[----:B------:R-:W-:Y:S01]  /*45a0*/  IMAD.MOV.U32 R11, RZ, RZ, R15 ;  /* 0x000000ffff0b7224 */ /* 0x000fe200078e000f */
[----:B------:R-:W-:Y:S01]  /*45b0*/  F2FP.F16.F32.PACK_AB R8, R4, R73 ;  /* 0x000000490408723e */ /* 0x000fe200000000ff */
[----:B------:R-:W-:Y:S01]  /*45c0*/  IMAD.MOV.U32 R13, RZ, RZ, R66 ;  /* 0x000000ffff0d7224 */ /* 0x000fe200078e0042 */
[----:B------:R-:W-:Y:S01]  /*45d0*/  F2FP.F16.F32.PACK_AB R12, R5, R74 ;  /* 0x0000004a050c723e */ /* 0x000fe200000000ff */
[----:B------:R-:W-:Y:S01]  /*45e0*/  IMAD.MOV.U32 R15, RZ, RZ, R6 ;  /* 0x000000ffff0f7224 */ /* 0x000fe200078e0006 */
[----:B------:R-:W-:-:S02]  /*45f0*/  F2FP.F16.F32.PACK_AB R10, R77, R76 ;  /* 0x0000004c4d0a723e */ /* 0x000fc400000000ff */
[----:B------:R-:W-:-:S07]  /*4600*/  F2FP.F16.F32.PACK_AB R14, R14, R75 ;  /* 0x0000004b0e0e723e */ /* 0x000fce00000000ff */
.L_x_2579:
[----:B------:R-:W-:Y:S05]  /*4610*/  BSYNC B1 ;  /* 0x0000000000017941 */ /* 0x000fea0003800000 */
.L_x_2578:
[----:B--2---:R2:W-:Y:S01]  /*4620*/  ST.E.128 desc[UR40][R54.64], R8 ;  /* 0x0000000836007985 */ /* 0x0045e2000c101d28 */
[----:B------:R-:W-:Y:S01]  /*4630*/  ISETP.GE.AND P0, PT, R71, R70, PT ;  /* 0x000000464700720c */ /* 0x000fe20003f06270 */
[----:B------:R-:W-:Y:S02]  /*4640*/  IMAD.MOV.U32 R4, RZ, RZ, R68 ;  /* 0x000000ffff047224 */ /* 0x000fe400078e0044 */
[----:B------:R-:W-:-:S10]  /*4650*/  IMAD.MOV.U32 R5, RZ, RZ, R69 ;  /* 0x000000ffff057224 */ /* 0x000fd400078e0045 */
[----:B------:R-:W-:Y:S05]  /*4660*/  @P0 BRA `(.L_x_2567) ;  /* 0x0000000000e00947 */ /* 0x000fea0003800000 */
[----:B------:R-:W-:-:S05]  /*4670*/  IMAD.WIDE R4, R71, 0x2, R4 ;  /* 0x0000000247047825 */ /* 0x000fca00078e0204 */
[----:B-1----:R1:W-:Y:S01]  /*4680*/  ST.E.128 desc[UR40][R4.64], R12 ;  /* 0x0000000c04007985 */ /* 0x0023e2000c101d28 */
[----:B------:R-:W-:Y:S05]  /*4690*/  BRA `(.L_x_2567) ;  /* 0x0000000000d47947 */ /* 0x000fea0003800000 */
.L_x_2559:
[----:B------:R-:W-:-:S06]  /*46a0*/  UISETP.NE.AND UP0, UPT, UR37, 0x3, UPT ;  /* 0x000000032500788c */ /* 0x000fcc000bf05270 */
[----:B------:R-:W-:-:S13]  /*46b0*/  PLOP3.LUT P5, PT, PT, PT, UP0, 0x80, 0x0 ;  /* 0x000000000000781c */ /* 0x000fda0003faf008 */
[----:B------:R-:W-:Y:S05]  /*46c0*/  @!P5 BRA `(.L_x_2580) ;  /* 0x000000000004d947 */ /* 0x000fea0003800000 */
[----:B------:R-:W-:Y:S01]  /*46d0*/  BPT.TRAP 0x1 ;  /* 0x000000040000795c */ /* 0x000fe20000300000 */
.L_x_2580:
[----:B------:R-:W-:Y:S01]  /*46e0*/  IMAD R60, R187, 0x8, R2 ;  /* 0x00000008bb3c7824 */ /* 0x000fe200078e0202 */
[----:B------:R-:W-:Y:S01]  /*46f0*/  SHF.L.U32 R67, R191, 0x1f, RZ ;  /* 0x0000001fbf437819 */ /* 0x000fe200000006ff */
[----:B------:R-:W-:Y:S01]  /*4700*/  BSSY B1, `(.L_x_2581) ;  /* 0x0000004000017945 */ /* 0x000fe20003800000 */
[----:B------:R-:W-:Y:S02]  /*4710*/  SHF.R.S32.HI R64, RZ, 0x1f, R62 ;  /* 0x0000001fff407819 */ /* 0x000fe4000001143e */
[----:B------:R-:W0:Y:S02]  /*4720*/  SYNCS.PHASECHK.TRANS64.TRYWAIT P0, [R60+URZ+0x28c90], R67 ;  /* 0x028c90433c0075a7 */ /* 0x000e24000800017f */
[----:B0-----:R-:W-:Y:S05]  /*4730*/  @!P0 BRA `(.L_x_2582) ;  /* 0x000001ec00d48947 */ /* 0x001fea0003800000 */
.L_x_2926:
[----:B------:R-:W-:Y:S05]  /*4740*/  BSYNC B1 ;  /* 0x0000000000017941 */ /* 0x000fea0003800000 */
.L_x_2581:
[----:B------:R-:W-:Y:S01]  /*4750*/  ULDC.64 UR4, c[0x0][0x300] ;  /* 0x0000c00000047ab9 */ /* 0x000fe20000000a00 */
[----:B-----5:R-:W-:Y:S01]  /*4760*/  SHF.R.S32.HI R63, RZ, 0x1f, R61 ;  /* 0x0000001fff3f7819 */ /* 0x020fe2000001143d */
[----:B------:R-:W-:Y:S01]  /*4770*/  IMAD R7, R64, UR4, RZ ;  /* 0x0000000440077c24 */ /* 0x000fe2000f8e02ff */
[----:B------:R-:W-:Y:S01]  /*4780*/  ULDC.64 UR6, c[0x0][0x2e8] ;  /* 0x0000ba0000067ab9 */ /* 0x000fe20000000a00 */
[----:B------:R-:W-:-:S04]  /*4790*/  IMAD.WIDE.U32 R4, R62, UR4, RZ ;  /* 0x000000043e047c25 */ /* 0x000fc8000f8e00ff */
        /* <DEDUP_REMOVED lines=8> */
[----:B------:R-:W-:Y:S01]  /*4820*/  ULDC.64 UR4, c[0x0][0x308] ;  /* 0x0000c20000047ab9 */ /* 0x000fe20000000a00 */
[----:B------:R-:W-:-:S02]  /*4830*/  ISETP.GT.AND P0, PT, R65, R190, PT ;  /* 0x000000be4100720c */ /* 0x000fc40003f04270 */
[----:B------:R-:W-:Y:S02]  /*4840*/  IMAD.IADD R5, R5, 0x1, R7 ;  /* 0x0000000105057824 */ /* 0x000fe400078e0207 */
[----:B------:R-:W-:Y:S01]  /*4850*/  IMAD.WIDE.U32 R4, R188, UR4, R4 ;  /* 0x00000004bc047c25 */ /* 0x000fe2000f8e0004 */
[----:B------:R-:W-:-:S03]  /*4860*/  UMOV UR4, 0xffffffff ;  /* 0xffffffff00047882 */ /* 0x000fc60000000000 */
[----:B------:R-:W-:Y:S01]  /*4870*/  IMAD R13, R188, UR5, R5 ;  /* 0x00000005bc0d7c24 */ /* 0x000fe2000f8e0205 */
[----:B------:R-:W-:-:S04]  /*4880*/  LEA R5, P6, R4, UR6, 0x1 ;  /* 0x0000000604057c11 */ /* 0x000fc8000f8c08ff */
[----:B------:R-:W-:Y:S01]  /*4890*/  LEA.HI.X R13, R4, UR7, R13, 0x1, P6 ;  /* 0x00000007040d7c11 */ /* 0x000fe2000b0f0c0d */
[----:B------:R-:W-:Y:S08]  /*48a0*/  BRA.DIV UR4, `(.L_x_2583) ;  /* 0x000001ee048c7947 */ /* 0x000ff0000b800000 */
[----:B------:R1:W2:Y:S04]  /*48b0*/  SHFL.IDX PT, R25, R13, RZ, 0x1c1f ;  /* 0x001c1fff0d197589 */ /* 0x0002a800000e0000 */
[----:B------:R1:W3:Y:S02]  /*48c0*/  SHFL.IDX PT, R14, R5, RZ, 0x1c1f ;  /* 0x001c1fff050e7589 */ /* 0x0002e400000e0000 */
.L_x_2930:
[----:B------:R-:W-:Y:S05]  /*48d0*/  @!P0 BRA `(.L_x_2567) ;  /* 0x0000000000448947 */ /* 0x000fea0003800000 */
[----:B------:R-:W-:Y:S02]  /*48e0*/  ULDC UR4, c[0x0][0x2f4] ;  /* 0x0000bd0000047ab9 */ /* 0x000fe40000000800 */
[----:B------:R-:W-:-:S13]  /*48f0*/  ISETP.GE.AND P0, PT, R18, UR4, PT ;  /* 0x0000000412007c0c */ /* 0x000fda000bf06270 */
[----:B-1----:R-:W1:Y:S01]  /*4900*/  @!P0 LDS.128 R4, [R70+0x22400] ;  /* 0x0224000046048984 */ /* 0x002e620000000c00 */
[----:B---3--:R-:W-:-:S04]  /*4910*/  @!P0 LEA R8, P6, R18, R14, 0x1 ;  /* 0x0000000e12088211 */ /* 0x008fc800078c08ff */
[----:B--2---:R-:W-:-:S05]  /*4920*/  @!P0 LEA.HI.X R9, R18, R25, R19, 0x1, P6 ;  /* 0x0000001912098211 */ /* 0x004fca00030f0c13 */
[----:B-1----:R4:W-:Y:S01]  /*4930*/  @!P0 ST.E.128 desc[UR40][R8.64], R4 ;  /* 0x0000000408008985 */ /* 0x0029e2000c101d28 */
[----:B------:R-:W-:-:S13]  /*4940*/  ISETP.GE.AND P0, PT, R185, UR4, PT ;  /* 0x00000004b9007c0c */ /* 0x000fda000bf06270 */
[----:B------:R-:W-:Y:S05]  /*4950*/  @P0 BRA `(.L_x_2567) ;  /* 0x0000000000240947 */ /* 0x000fea0003800000 */
[----:B------:R-:W-:Y:S01]  /*4960*/  LOP3.LUT P0, RZ, R198, 0x4, RZ, 0xc0, !PT ;  /* 0x00000004c6ff7812 */ /* 0x000fe2000780c0ff */
[----:B----4-:R-:W-:-:S12]  /*4970*/  VIADD R5, R48, 0x20 ;  /* 0x0000002030057836 */ /* 0x010fd80000000000 */
[----:B------:R-:W-:Y:S01]  /*4980*/  @P0 VIADD R5, R48, 0xffffffe0 ;  /* 0xffffffe030050836 */ /* 0x000fe20000000000 */
[----:B------:R-:W-:-:S03]  /*4990*/  LEA R8, P0, R185, R14, 0x1 ;  /* 0x0000000eb9087211 */ /* 0x000fc600078008ff */
[----:B------:R-:W-:Y:S01]  /*49a0*/  IMAD.IADD R5, R66, 0x1, R5 ;  /* 0x0000000142057824 */ /* 0x000fe200078e0205 */
[----:B------:R-:W-:-:S04]  /*49b0*/  LEA.HI.X R9, R185, R25, R204, 0x1, P0 ;  /* 0x00000019b9097211 */ /* 0x000fc800000f0ccc */
[----:B------:R-:W-:-:S06]  /*49c0*/  LEA R5, R5, R2, 0x1 ;  /* 0x0000000205057211 */ /* 0x000fcc00078e08ff */
[----:B------:R-:W1:Y:S04]  /*49d0*/  LDS.128 R4, [R5+0x22400] ;  /* 0x0224000005047984 */ /* 0x000e680000000c00 */
[----:B-1----:R1:W-:Y:S02]  /*49e0*/  ST.E.128 desc[UR40][R8.64], R4 ;  /* 0x0000000408007985 */ /* 0x0023e4000c101d28 */
.L_x_2567:
[----:B------:R-:W-:Y:S05]  /*49f0*/  BSYNC B0 ;  /* 0x0000000000007941 */ /* 0x000fea0003800000 */
.L_x_2558:
[----:B-12-4-:R-:W1:Y:S01]  /*4a00*/  S2R R4, SR_TID.X ;  /* 0x0000000000047919 */ /* 0x016e620000002100 */
[----:B------:R-:W-:Y:S01]  /*4a10*/  @!PT LDS RZ, [RZ] ;  /* 0x00000000fffff984 */ /* 0x000fe20000000800 */
[----:B------:R-:W-:Y:S01]  /*4a20*/  @!PT LDS RZ, [RZ] ;  /* 0x00000000fffff984 */ /* 0x000fe20000000800 */
[----:B------:R-:W-:Y:S01]  /*4a30*/  @!PT LDS RZ, [RZ] ;  /* 0x00000000fffff984 */ /* 0x000fe20000000800 */
[----:B------:R-:W-:Y:S01]  /*4a40*/  @!PT LDS RZ, [RZ] ;  /* 0x00000000fffff984 */ /* 0x000fe20000000800 */
[----:B------:R2:W-:Y:S06]  /*4a50*/  MEMBAR.ALL.CTA ;  /* 0x0000000000007992 */ /* 0x0005ec0000008000 */
[----:B--2---:R-:W2:Y:S01]  /*4a60*/  FENCE.VIEW.ASYNC.S ;  /* 0x00000000000073c6 */ /* 0x004ea20000000000 */
[----:B------:R-:W-:Y:S05]  /*4a70*/  WARPSYNC.ALL ;  /* 0x0000000000007948 */ /* 0x000fea0003800000 */
[----:B------:R-:W-:Y:S01]  /*4a80*/  BSSY B0, `(.L_x_2584) ;  /* 0x0000009000007945 */ /* 0x000fe20003800000 */
[----:B-1----:R-:W-:Y:S01]  /*4a90*/  LOP3.LUT R4, R4, 0x7f, RZ, 0xc0, !PT ;  /* 0x0000007f04047812 */ /* 0x002fe200078ec0ff */
[----:B--2---:R1:W-:Y:S03]  /*4aa0*/  BAR.SYNC.DEFER_BLOCKING R46, 0x80 ;  /* 0x0002002e0000751d */ /* 0x0043e60000010000 */
[----:B------:R-:W-:-:S13]  /*4ab0*/  ISETP.NE.AND P0, PT, R4, RZ, PT ;  /* 0x000000ff0400720c */ /* 0x000fda0003f05270 */
[----:B------:R-:W-:-:S05]  /*4ac0*/  @!P0 VIADD R4, R60, 0x28ca0 ;  /* 0x00028ca03c048836 */ /* 0x000fca0000000000 */
[----:B------:R-:W-:-:S04]  /*4ad0*/  @!P0 PRMT R4, RZ, 0x654, R4 ;  /* 0x00000654ff048816 */ /* 0x000fc80000000004 */
[----:B------:R1:W-:Y:S01]  /*4ae0*/  @!P0 SYNCS.ARRIVE.TRANS64.RED.A1T0 RZ, [R4+URZ], RZ ;  /* 0x000000ff04ff89a7 */ /* 0x0003e2000810043f */
[----:B------:R-:W-:Y:S05]  /*4af0*/  @!P5 BRA `(.L_x_2585) ;  /* 0x000000000004d947 */ /* 0x000fea0003800000 */
[----:B------:R-:W-:Y:S01]  /*4b00*/  BPT.TRAP 0x1 ;  /* 0x000000040000795c */ /* 0x000fe20000300000 */
.L_x_2585:
[----:B------:R-:W-:Y:S05]  /*4b10*/  BSYNC B0 ;  /* 0x0000000000007941 */ /* 0x000fea0003800000 */
.L_x_2584:
[----:B------:R-:W2:Y:S01]  /*4b20*/  SYNCS.PHASECHK.TRANS64.TRYWAIT P5, [R60+URZ+0x28cb0], R67 ;  /* 0x028cb0433c0075a7 */ /* 0x000ea200080a017f */
[----:B------:R-:W-:Y:S04]  /*4b30*/  BSSY B0, `(.L_x_2586) ;  /* 0x0000002000007945 */ /* 0x000fe80003800000 */
[----:B--2---:R-:W-:Y:S05]  /*4b40*/  @!P5 BRA `(.L_x_2587) ;  /* 0x000001ec0028d947 */ /* 0x004fea0003800000 */
.L_x_2931:
[----:B------:R-:W-:Y:S05]  /*4b50*/  BSYNC B0 ;  /* 0x0000000000007941 */ /* 0x000fea0003800000 */
.L_x_2586:
[----:B------:R-:W-:Y:S01]  /*4b60*/  ULDC.64 UR4, c[0x0][0x328] ;  /* 0x0000ca0000047ab9 */ /* 0x000fe20000000a00 */
[----:B------:R-:W-:Y:S01]  /*4b70*/  ULDC.64 UR6, c[0x0][0x318] ;  /* 0x0000c60000067ab9 */ /* 0x000fe20000000a00 */
[----:B------:R-:W-:Y:S01]  /*4b80*/  IMAD R7, R64, UR4, RZ ;  /* 0x0000000440077c24 */ /* 0x000fe2000f8e02ff */
[----:B------:R-:W-:Y:S01]  /*4b90*/  BSSY B0, `(.L_x_2588) ;  /* 0x000008a000007945 */ /* 0x000fe20003800000 */
[----:B-1----:R-:W-:-:S04]  /*4ba0*/  IMAD.WIDE.U32 R4, R62, UR4, RZ ;  /* 0x000000043e047c25 */ /* 0x002fc8000f8e00ff */
        /* <DEDUP_REMOVED lines=13> */
[----:B------:R-:W1:Y:S04]  /*4c80*/  SHFL.IDX PT, R11, R11, RZ, 0x1c1f ;  /* 0x001c1fff0b0b7589 */ /* 0x000e6800000e0000 */
[----:B------:R-:W4:Y:S08]  /*4c90*/  SHFL.IDX PT, R10, R10, RZ, 0x1c1f ;  /* 0x001c1fff0a0a7589 */ /* 0x000f3000000e0000 */
[----:B------:R-:W-:Y:S05]  /*4ca0*/  @!P5 BRA `(.L_x_2589) ;  /* 0x0000000400e0d947 */ /* 0x000fea0003800000 */
[----:B------:R-:W5:Y:S01]  /*4cb0*/  LDL R70, [R1+0x10] ;  /* 0x0000100001467983 */ /* 0x000f620000100800 */
[----:B------:R-:W-:-:S03]  /*4cc0*/  ULDC UR4, c[0x0][0x320] ;  /* 0x0000c80000047ab9 */ /* 0x000fc60000000800 */
[----:B------:R-:W2:Y:S04]  /*4cd0*/  LDL R25, [R1+0x14] ;  /* 0x0000140001197983 */ /* 0x000ea80000100800 */
[----:B------:R-:W2:Y:S04]  /*4ce0*/  LDL R69, [R1+0xc] ;  /* 0x00000c0001457983 */ /* 0x000ea80000100800 */
[----:B------:R-:W2:Y:S04]  /*4cf0*/  LDL R24, [R1+0x18] ;  /* 0x0000180001187983 */ /* 0x000ea80000100800 */
[----:B---3--:R-:W3:Y:S04]  /*4d00*/  LDL R68, [R1+0x8] ;  /* 0x0000080001447983 */ /* 0x008ee80000100800 */
[----:B------:R-:W3:Y:S04]  /*4d10*/  LDL R66, [R1+0x1c] ;  /* 0x00001c0001427983 */ /* 0x000ee80000100800 */
[----:B------:R-:W3:Y:S04]  /*4d20*/  LDL R55, [R1+0x4] ;  /* 0x0000040001377983 */ /* 0x000ee80000100800 */
[----:B------:R-:W3:Y:S01]  /*4d30*/  LDL R54, [R1+0x20] ;  /* 0x0000200001367983 */ /* 0x000ee20000100800 */
[----:B------:R-:W-:Y:S01]  /*4d40*/  ISETP.GE.AND P6, PT, R18, UR4, PT ;  /* 0x0000000412007c0c */ /* 0x000fe2000bfc6270 */
[----:B------:R-:W-:-:S02]  /*4d50*/  IMAD R9, R187, 0x8000, R48 ;  /* 0x00008000bb097824 */ /* 0x000fc400078e0230 */
[----:B------:R-:W3:Y:S02]  /*4d60*/  LDL R27, [R1] ;  /* 0x00000000011b7983 */ /* 0x000ee40000100800 */
[C---:B------:R-:W-:Y:S02]  /*4d70*/  IMAD R13, R9.reuse, 0x2, R2 ;  /* 0x00000002090d7824 */ /* 0x040fe400078e0202 */
[----:B------:R-:W3:Y:S01]  /*4d80*/  LDL R26, [R1+0x24] ;  /* 0x00002400011a7983 */ /* 0x000ee20000100800 */
[----:B------:R-:W-:Y:S01]  /*4d90*/  LOP3.LUT P5, RZ, R198, 0x4, RZ, 0xc0, !PT ;  /* 0x00000004c6ff7812 */ /* 0x000fe200078ac0ff */
[C---:B------:R-:W-:Y:S02]  /*4da0*/  VIADD R15, R9.reuse, 0x20 ;  /* 0x00000020090f7836 */ /* 0x040fe40000000000 */
[C---:B------:R-:W-:Y:S02]  /*4db0*/  VIADD R14, R18.reuse, 0x40 ;  /* 0x00000040120e7836 */ /* 0x040fe40000000000 */
[----:B------:R-:W0:Y:S08]  /*4dc0*/  @!P6 LDS.128 R4, [R13+0x400] ;  /* 0x000400000d04e984 */ /* 0x000e300000000c00 */
[----:B------:R-:W-:Y:S01]  /*4dd0*/  @P5 VIADD R15, R9, 0xffffffe0 ;  /* 0xffffffe0090f5836 */ /* 0x000fe20000000000 */
[----:B-1----:R-:W-:-:S03]  /*4de0*/  @!P6 LEA R8, P5, R18, R11, 0x1 ;  /* 0x0000000b1208e211 */ /* 0x002fc600078a08ff */
[----:B------:R-:W-:Y:S01]  /*4df0*/  IMAD R12, R15, 0x2, R2 ;  /* 0x000000020f0c7824 */ /* 0x000fe200078e0202 */
[----:B----4-:R-:W-:Y:S01]  /*4e00*/  @!P6 LEA.HI.X R9, R18, R10, R19, 0x1, P5 ;  /* 0x0000000a1209e211 */ /* 0x010fe200028f0c13 */
[----:B------:R-:W4:Y:S01]  /*4e10*/  LDL R15, [R1+0x30] ;  /* 0x00003000010f7983 */ /* 0x000f220000100800 */
[----:B------:R-:W-:-:S03]  /*4e20*/  ISETP.GE.AND P5, PT, R185, UR4, PT ;  /* 0x00000004b9007c0c */ /* 0x000fc6000bfa6270 */
[----:B0-----:R0:W-:Y:S10]  /*4e30*/  @!P6 ST.E.128 desc[UR40][R8.64], R4 ;  /* 0x000000040800e985 */ /* 0x0011f4000c101d28 */
[----:B------:R-:W1:Y:S01]  /*4e40*/  @!P5 LDS.128 R4, [R12+0x400] ;  /* 0x000400000c04d984 */ /* 0x000e620000000c00 */
[----:B0-----:R-:W-:-:S04]  /*4e50*/  @!P5 LEA R8, P6, R185, R11, 0x1 ;  /* 0x0000000bb908d211 */ /* 0x001fc800078c08ff */
[----:B------:R-:W-:Y:S02]  /*4e60*/  @!P5 LEA.HI.X R9, R185, R10, R204, 0x1, P6 ;  /* 0x0000000ab909d211 */ /* 0x000fe400030f0ccc */
[----:B------:R-:W-:Y:S01]  /*4e70*/  ISETP.GE.AND P6, PT, R14, UR4, PT ;  /* 0x000000040e007c0c */ /* 0x000fe2000bfc6270 */
[----:B------:R-:W-:Y:S02]  /*4e80*/  VIADD R14, R18, 0x60 ;  /* 0x00000060120e7836 */ /* 0x000fe40000000000 */
[----:B-1----:R5:W-:Y:S10]  /*4e90*/  @!P5 ST.E.128 desc[UR40][R8.64], R4 ;  /* 0x000000040800d985 */ /* 0x002bf4000c101d28 */
[----:B------:R-:W0:Y:S01]  /*4ea0*/  @!P6 LDS.128 R4, [R13+0x2400] ;  /* 0x002400000d04e984 */ /* 0x000e220000000c00 */
[----:B-----5:R-:W-:-:S05]  /*4eb0*/  @!P6 LEA R8, P5, R70, R11, 0x1 ;  /* 0x0000000b4608e211 */ /* 0x020fca00078a08ff */
[----:B--2---:R-:W-:Y:S02]  /*4ec0*/  @!P6 IMAD.X R9, R10, 0x1, R25, P5 ;  /* 0x000000010a09e824 */ /* 0x004fe400028e0619 */
[----:B------:R-:W2:Y:S01]  /*4ed0*/  LDL R25, [R1+0x28] ;  /* 0x0000280001197983 */ /* 0x000ea20000100800 */
[----:B------:R-:W-:Y:S01]  /*4ee0*/  ISETP.GE.AND P5, PT, R14, UR4, PT ;  /* 0x000000040e007c0c */ /* 0x000fe2000bfa6270 */
[----:B------:R-:W-:Y:S02]  /*4ef0*/  VIADD R14, R18, 0x80 ;  /* 0x00000080120e7836 */ /* 0x000fe40000000000 */
[----:B0-----:R0:W-:Y:S10]  /*4f00*/  @!P6 ST.E.128 desc[UR40][R8.64], R4 ;  /* 0x000000040800e985 */ /* 0x0011f4000c101d28 */
[----:B------:R-:W1:Y:S01]  /*4f10*/  @!P5 LDS.128 R4, [R12+0x2400] ;  /* 0x002400000c04d984 */ /* 0x000e620000000c00 */
[----:B0-----:R-:W-:-:S05]  /*4f20*/  @!P5 LEA R8, P6, R69, R11, 0x1 ;  /* 0x0000000b4508d211 */ /* 0x001fca00078c08ff */
[----:B------:R-:W-:Y:S02]  /*4f30*/  @!P5 IMAD.X R9, R10, 0x1, R24, P6 ;  /* 0x000000010a09d824 */ /* 0x000fe400030e0618 */
[----:B------:R-:W5:Y:S01]  /*4f40*/  LDL R24, [R1+0x2c] ;  /* 0x00002c0001187983 */ /* 0x000f620000100800 */
[----:B------:R-:W-:Y:S01]  /*4f50*/  ISETP.GE.AND P6, PT, R14, UR4, PT ;  /* 0x000000040e007c0c */ /* 0x000fe2000bfc6270 */
[----:B------:R-:W-:Y:S02]  /*4f60*/  VIADD R14, R18, 0xa0 ;  /* 0x000000a0120e7836 */ /* 0x000fe40000000000 */
[----:B-1----:R3:W-:Y:S10]  /*4f70*/  @!P5 ST.E.128 desc[UR40][R8.64], R4 ;  /* 0x000000040800d985 */ /* 0x0027f4000c101d28 */
[----:B------:R-:W0:Y:S01]  /*4f80*/  @!P6 LDS.128 R4, [R13+0x4400] ;  /* 0x004400000d04e984 */ /* 0x000e220000000c00 */
[----:B---3--:R-:W-:-:S05]  /*4f90*/  @!P6 LEA R8, P5, R68, R11, 0x1 ;  /* 0x0000000b4408e211 */ /* 0x008fca00078a08ff */
[----:B------:R-:W-:Y:S01]  /*4fa0*/  @!P6 IMAD.X R9, R10, 0x1, R66, P5 ;  /* 0x000000010a09e824 */ /* 0x000fe200028e0642 */
[----:B------:R-:W-:-:S04]  /*4fb0*/  ISETP.GE.AND P5, PT, R14, UR4, PT ;  /* 0x000000040e007c0c */ /* 0x000fc8000bfa6270 */
[----:B0-----:R0:W-:Y:S09]  /*4fc0*/  @!P6 ST.E.128 desc[UR40][R8.64], R4 ;  /* 0x000000040800e985 */ /* 0x0011f2000c101d28 */
[----:B------:R-:W1:Y:S01]  /*4fd0*/  @!P5 LDS.128 R4, [R12+0x4400] ;  /* 0x004400000c04d984 */ /* 0x000e620000000c00 */
[----:B0-----:R-:W-:-:S05]  /*4fe0*/  @!P5 LEA R8, P6, R55, R11, 0x1 ;  /* 0x0000000b3708d211 */ /* 0x001fca00078c08ff */
[----:B------:R-:W-:Y:S02]  /*4ff0*/  @!P5 IMAD.X R9, R10, 0x1, R54, P6 ;  /* 0x000000010a09d824 */ /* 0x000fe400030e0636 */
[----:B------:R-:W3:Y:S01]  /*5000*/  LDL R54, [R1+0x34] ;  /* 0x0000340001367983 */ /* 0x000ee20000100800 */
[----:B------:R-:W-:-:S05]  /*5010*/  VIADD R14, R18, 0xc0 ;  /* 0x000000c0120e7836 */ /* 0x000fca0000000000 */
[----:B------:R-:W-:Y:S01]  /*5020*/  ISETP.GE.AND P6, PT, R14, UR4, PT ;  /* 0x000000040e007c0c */ /* 0x000fe2000bfc6270 */
[----:B-1----:R0:W-:-:S12]  /*5030*/  @!P5 ST.E.128 desc[UR40][R8.64], R4 ;  /* 0x000000040800d985 */ /* 0x0021d8000c101d28 */
[----:B------:R-:W1:Y:S01]  /*5040*/  @!P6 LDS.128 R4, [R13+0x6400] ;  /* 0x006400000d04e984 */ /* 0x000e620000000c00 */
[----:B0-----:R-:W-:-:S03]  /*5050*/  @!P6 LEA R8, P5, R27, R11, 0x1 ;  /* 0x0000000b1b08e211 */ /* 0x001fc600078a08ff */
[----:B------:R-:W3:Y:S01]  /*5060*/  LDL R27, [R1+0x38] ;  /* 0x00003800011b7983 */ /* 0x000ee20000100800 */
[----:B------:R-:W-:-:S03]  /*5070*/  @!P6 IADD3.X R9, R10, R26, RZ, P5, !PT ;  /* 0x0000001a0a09e210 */ /* 0x000fc60002ffe4ff */
[----:B------:R-:W3:Y:S01]  /*5080*/  LDL R26, [R1+0x3c] ;  /* 0x00003c00011a7983 */ /* 0x000ee20000100800 */
[----:B------:R-:W-:-:S05]  /*5090*/  VIADD R14, R18, 0xe0 ;  /* 0x000000e0120e7836 */ /* 0x000fca0000000000 */
[----:B------:R-:W-:Y:S01]  /*50a0*/  ISETP.GE.AND P5, PT, R14, UR4, PT ;  /* 0x000000040e007c0c */ /* 0x000fe2000bfa6270 */
[----:B-1----:R0:W-:-:S12]  /*50b0*/  @!P6 ST.E.128 desc[UR40][R8.64], R4 ;  /* 0x000000040800e985 */ /* 0x0021d8000c101d28 */
[----:B------:R-:W1:Y:S01]  /*50c0*/  @!P5 LDS.128 R4, [R12+0x6400] ;  /* 0x006400000c04d984 */ /* 0x000e620000000c00 */
[----:B0-----:R-:W-:Y:S01]  /*50d0*/  @!P5 LEA R8, P6, R229, R11, 0x1 ;  /* 0x0000000be508d211 */ /* 0x001fe200078c08ff */
[----:B------:R-:W-:-:S04]  /*50e0*/  VIADD R14, R18, 0x100 ;  /* 0x00000100120e7836 */ /* 0x000fc80000000000 */
[----:B--2---:R-:W-:Y:S02]  /*50f0*/  @!P5 IMAD.X R9, R10, 0x1, R25, P6 ;  /* 0x000000010a09d824 */ /* 0x004fe400030e0619 */
[----:B------:R-:W2:Y:S01]  /*5100*/  LDL R25, [R1+0x40] ;  /* 0x0000400001197983 */ /* 0x000ea20000100800 */
[----:B------:R-:W-:-:S03]  /*5110*/  ISETP.GE.AND P6, PT, R14, UR4, PT ;  /* 0x000000040e007c0c */ /* 0x000fc6000bfc6270 */
[----:B-1----:R0:W-:Y:S10]  /*5120*/  @!P5 ST.E.128 desc[UR40][R8.64], R4 ;  /* 0x000000040800d985 */ /* 0x0021f4000c101d28 */
[----:B------:R-:W1:Y:S01]  /*5130*/  @!P6 LDS.128 R4, [R13+0x8400] ;  /* 0x008400000d04e984 */ /* 0x000e620000000c00 */
[----:B0-----:R-:W-:-:S05]  /*5140*/  @!P6 LEA R8, P5, R228, R11, 0x1 ;  /* 0x0000000be408e211 */ /* 0x001fca00078a08ff */
[----:B-----5:R-:W-:Y:S02]  /*5150*/  @!P6 IMAD.X R9, R10, 0x1, R24, P5 ;  /* 0x000000010a09e824 */ /* 0x020fe400028e0618 */
[----:B------:R-:W5:Y:S01]  /*5160*/  LDL R24, [R1+0x44] ;  /* 0x0000440001187983 */ /* 0x000f620000100800 */
[----:B------:R-:W-:-:S05]  /*5170*/  VIADD R14, R18, 0x120 ;  /* 0x00000120120e7836 */ /* 0x000fca0000000000 */
[----:B------:R-:W-:Y:S01]  /*5180*/  ISETP.GE.AND P5, PT, R14, UR4, PT ;  /* 0x000000040e007c0c */ /* 0x000fe2000bfa6270 */
[----:B-1----:R0:W-:-:S12]  /*5190*/  @!P6 ST.E.128 desc[UR40][R8.64], R4 ;  /* 0x000000040800e985 */ /* 0x0021d8000c101d28 */
[----:B------:R-:W1:Y:S01]  /*51a0*/  @!P5 LDS.128 R4, [R12+0x8400] ;  /* 0x008400000c04d984 */ /* 0x000e620000000c00 */
[----:B0-----:R-:W-:-:S05]  /*51b0*/  @!P5 LEA R8, P6, R226, R11, 0x1 ;  /* 0x0000000be208d211 */ /* 0x001fca00078c08ff */
[----:B----4-:R-:W-:Y:S02]  /*51c0*/  @!P5 IMAD.X R9, R10, 0x1, R15, P6 ;  /* 0x000000010a09d824 */ /* 0x010fe400030e060f */
[----:B------:R-:W4:Y:S01]  /*51d0*/  LDL R15, [R1+0x48] ;  /* 0x00004800010f7983 */ /* 0x000f220000100800 */
[----:B------:R-:W-:-:S05]  /*51e0*/  VIADD R14, R18, 0x140 ;  /* 0x00000140120e7836 */ /* 0x000fca0000000000 */
[----:B------:R-:W-:Y:S01]  /*51f0*/  ISETP.GE.AND P6, PT, R14, UR4, PT ;  /* 0x000000040e007c0c */ /* 0x000fe2000bfc6270 */
[----:B-1----:R0:W-:-:S12]  /*5200*/  @!P5 ST.E.128 desc[UR40][R8.64], R4 ;  /* 0x000000040800d985 */ /* 0x0021d8000c101d28 */
[----:B------:R-:W1:Y:S01]  /*5210*/  @!P6 LDS.128 R4, [R13+0xa400] ;  /* 0x00a400000d04e984 */ /* 0x000e620000000c00 */
[----:B------:R-:W-:Y:S01]  /*5220*/  VIADD R14, R18, 0x160 ;  /* 0x00000160120e7836 */ /* 0x000fe20000000000 */
[----:B0-----:R-:W-:-:S05]  /*5230*/  @!P6 LEA R8, P5, R219, R11, 0x1 ;  /* 0x0000000bdb08e211 */ /* 0x001fca00078a08ff */
[----:B---3--:R-:W-:Y:S01]  /*5240*/  @!P6 IMAD.X R9, R10, 0x1, R54, P5 ;  /* 0x000000010a09e824 */ /* 0x008fe200028e0636 */
[----:B------:R-:W-:-:S04]  /*5250*/  ISETP.GE.AND P5, PT, R14, UR4, PT ;  /* 0x000000040e007c0c */ /* 0x000fc8000bfa6270 */
[----:B-1----:R0:W-:Y:S09]  /*5260*/  @!P6 ST.E.128 desc[UR40][R8.64], R4 ;  /* 0x000000040800e985 */ /* 0x0021f2000c101d28 */
[----:B------:R-:W1:Y:S01]  /*5270*/  @!P5 LDS.128 R4, [R12+0xa400] ;  /* 0x00a400000c04d984 */ /* 0x000e620000000c00 */
[----:B------:R-:W-:Y:S01]  /*5280*/  VIADD R14, R18, 0x180 ;  /* 0x00000180120e7836 */ /* 0x000fe20000000000 */
[----:B0-----:R-:W-:-:S05]  /*5290*/  @!P5 LEA R8, P6, R216, R11, 0x1 ;  /* 0x0000000bd808d211 */ /* 0x001fca00078c08ff */
[----:B------:R-:W-:Y:S01]  /*52a0*/  @!P5 IMAD.X R9, R10, 0x1, R27, P6 ;  /* 0x000000010a09d824 */ /* 0x000fe200030e061b */
        /* <DEDUP_REMOVED lines=11> */
[----:B--2---:R-:W-:Y:S01]  /*5360*/  @!P5 IMAD.X R9, R10, 0x1, R25, P6 ;  /* 0x000000010a09d824 */ /* 0x004fe200030e0619 */
[----:B------:R-:W-:-:S04]  /*5370*/  ISETP.GE.AND P6, PT, R14, UR4, PT ;  /* 0x000000040e007c0c */ /* 0x000fc8000bfc6270 */
[----:B-1----:R0:W-:Y:S09]  /*5380*/  @!P5 ST.E.128 desc[UR40][R8.64], R4 ;  /* 0x000000040800d985 */ /* 0x0021f2000c101d28 */
[----:B------:R-:W1:Y:S01]  /*5390*/  @!P6 LDS.128 R4, [R13+0xe400] ;  /* 0x00e400000d04e984 */ /* 0x000e620000000c00 */
[----:B------:R-:W-:Y:S01]  /*53a0*/  VIADD R14, R18, 0x1e0 ;  /* 0x000001e0120e7836 */ /* 0x000fe20000000000 */
[----:B0-----:R-:W-:-:S05]  /*53b0*/  @!P6 LEA R8, P5, R212, R11, 0x1 ;  /* 0x0000000bd408e211 */ /* 0x001fca00078a08ff */
[----:B-----5:R-:W-:Y:S01]  /*53c0*/  @!P6 IMAD.X R9, R10, 0x1, R24, P5 ;  /* 0x000000010a09e824 */ /* 0x020fe200028e0618 */
[----:B------:R-:W-:-:S04]  /*53d0*/  ISETP.GE.AND P5, PT, R14, UR4, PT ;  /* 0x000000040e007c0c */ /* 0x000fc8000bfa6270 */
[----:B-1----:R0:W-:Y:S09]  /*53e0*/  @!P6 ST.E.128 desc[UR40][R8.64], R4 ;  /* 0x000000040800e985 */ /* 0x0021f2000c101d28 */
[----:B------:R-:W1:Y:S01]  /*53f0*/  @!P5 LDS.128 R4, [R12+0xe400] ;  /* 0x00e400000c04d984 */ /* 0x000e620000000c00 */
[----:B0-----:R-:W-:-:S05]  /*5400*/  @!P5 LEA R8, P6, R210, R11, 0x1 ;  /* 0x0000000bd208d211 */ /* 0x001fca00078c08ff */
[----:B----4-:R-:W-:-:S05]  /*5410*/  @!P5 IMAD.X R9, R10, 0x1, R15, P6 ;  /* 0x000000010a09d824 */ /* 0x010fca00030e060f */
[----:B-1----:R0:W-:Y:S03]  /*5420*/  @!P5 ST.E.128 desc[UR40][R8.64], R4 ;  /* 0x000000040800d985 */ /* 0x0021e6000c101d28 */
.L_x_2589:
[----:B------:R-:W-:Y:S05]  /*5430*/  BSYNC B0 ;  /* 0x0000000000007941 */ /* 0x000fea0003800000 */
.L_x_2588:
[----:B------:R-:W-:Y:S01]  /*5440*/  @!PT LDS RZ, [RZ] ;  /* 0x00000000fffff984 */ /* 0x000fe20000000800 */
[----:B------:R-:W-:Y:S01]  /*5450*/  @!PT LDS RZ, [RZ] ;  /* 0x00000000fffff984 */ /* 0x000fe20000000800 */
[----:B------:R-:W-:Y:S01]  /*5460*/  @!PT LDS RZ, [RZ] ;  /* 0x00000000fffff984 */ /* 0x000fe20000000800 */
[----:B------:R-:W-:Y:S01]  /*5470*/  @!PT LDS RZ, [RZ] ;  /* 0x00000000fffff984 */ /* 0x000fe20000000800 */
[----:B------:R5:W-:Y:S06]  /*5480*/  MEMBAR.ALL.CTA ;  /* 0x0000000000007992 */ /* 0x000bec0000008000 */
[----:B-----5:R-:W5:Y:S01]  /*5490*/  FENCE.VIEW.ASYNC.S ;  /* 0x00000000000073c6 */ /* 0x020f620000000000 */
[----:B0-2---:R-:W-:Y:S01]  /*54a0*/  @!P0 VIADD R60, R60, 0x28cc0 ;  /* 0x00028cc03c3c8836 */ /* 0x005fe20000000000 */
[----:B------:R-:W-:Y:S01]  /*54b0*/  IADD3 R187, R187, 0x1, RZ ;  /* 0x00000001bbbb7810 */ /* 0x000fe20007ffe0ff */
[----:B-----5:R0:W-:Y:S03]  /*54c0*/  BAR.SYNC.DEFER_BLOCKING R46, 0x80 ;  /* 0x0002002e0000751d */ /* 0x0201e60000010000 */
[----:B------:R-:W-:-:S02]  /*54d0*/  ISETP.NE.AND P5, PT, R187, 0x2, PT ;  /* 0x00000002bb00780c */ /* 0x000fc40003fa5270 */
[----:B------:R-:W-:Y:S02]  /*54e0*/  @!P0 PRMT R60, RZ, 0x654, R60 ;  /* 0x00000654ff3c8816 */ /* 0x000fe4000000003c */
[----:B------:R-:W-:Y:S02]  /*54f0*/  SEL R4, RZ, 0x1, P5 ;  /* 0x00000001ff047807 */ /* 0x000fe40002800000 */
[----:B------:R-:W-:Y:S02]  /*5500*/  SEL R187, R187, RZ, P5 ;  /* 0x000000ffbbbb7207 */ /* 0x000fe40002800000 */
[----:B------:R-:W-:Y:S01]  /*5510*/  LOP3.LUT R191, R191, R4, RZ, 0x3c, !PT ;  /* 0x00000004bfbf7212 */ /* 0x000fe200078e3cff */
[----:B------:R0:W-:Y:S01]  /*5520*/  @!P0 SYNCS.ARRIVE.TRANS64.RED.A1T0 RZ, [R60+URZ], RZ ;  /* 0x000000ff3cff89a7 */ /* 0x0001e2000810043f */
[----:B------:R-:W-:Y:S01]  /*5530*/  PLOP3.LUT P0, PT, PT, PT, PT, 0x8, 0x0 ;  /* 0x000000000000781c */ /* 0x000fe20003f0e170 */
[----:B------:R-:W-:-:S12]  /*5540*/  @P4 BRA `(.L_x_2590) ;  /* 0xffffffd800144947 */ /* 0x000fd8000383ffff */
.L_x_2553:
[----:B------:R-:W-:Y:S04]  /*5550*/  BSSY B0, `(.L_x_2591) ;  /* 0x0000004000007945 */ /* 0x000fe80003800000 */
[----:B------:R-:W-:Y:S05]  /*5560*/  @P0 BRA `(.L_x_2592) ;  /* 0x0000000000080947 */ /* 0x000fea0003800000 */
[----:B------:R-:W2:Y:S02]  /*5570*/  FENCE.VIEW.ASYNC.G ;  /* 0x00000000000073c6 */ /* 0x000ea40000000100 */
[----:B--2---:R-:W-:Y:S06]  /*5580*/  BAR.ARV 0xc, 0x180 ;  /* 0x0306000000007b1d */ /* 0x004fec0000002000 */
.L_x_2592:
[----:B------:R-:W-:Y:S05]  /*5590*/  BSYNC B0 ;  /* 0x0000000000007941 */ /* 0x000fea0003800000 */
.L_x_2591:
[----:B------:R-:W-:Y:S01]  /*55a0*/  UISETP.NE.AND UP0, UPT, UR39, 0x1, UPT ;  /* 0x000000012700788c */ /* 0x000fe2000bf05270 */
[----:B------:R-:W-:Y:S05]  /*55b0*/  BSSY B7, `(.L_x_2593) ;  /* 0x0001063000077945 */ /* 0x000fea0003800000 */
[----:B------:R-:W-:-:S13]  /*55c0*/  PLOP3.LUT P0, PT, PT, PT, UP0, 0x80, 0x0 ;  /* 0x000000000000781c */ /* 0x000fda0003f0f008 */
[----:B------:R-:W-:Y:S05]  /*55d0*/  @!P0 BRA `(.L_x_2594) ;  /* 0x0000002400508947 */ /* 0x000fea0003800000 */
[----:B------:R-:W2:Y:S01]  /*55e0*/  LDC R0, c[0x0][0x448] ;  /* 0x00011200ff007b82 */ /* 0x000ea20000000800 */
[----:B------:R-:W-:-:S07]  /*55f0*/  IADD3 R23, R184, 0x1, -R23 ;  /* 0x00000001b8177810 */ /* 0x000fce0007ffe817 */
[----:B------:R-:W0:Y:S01]  /*5600*/  LDC.64 R4, c[0x0][0x9e0] ;  /* 0x00027800ff047b82 */ /* 0x000e220000000a00 */
[----:B--2---:R-:W-:Y:S01]  /*5610*/  ISETP.NE.AND P1, PT, R0, 0x1, PT ;  /* 0x000000010000780c */ /* 0x004fe20003f25270 */
[----:B------:R-:W-:Y:S01]  /*5620*/  VIADD R0, R196, 0x3f ;  /* 0x0000003fc4007836 */ /* 0x000fe20000000000 */
[----:B0-----:R-:W-:-:S11]  /*5630*/  ISETP.GE.AND P2, PT, R5, 0x1, PT ;  /* 0x000000010500780c */ /* 0x001fd60003f46270 */
[----:B------:R-:W0:Y:S08]  /*5640*/  @P1 LDC R3, c[0x0][0x44c] ;  /* 0x00011300ff031b82 */ /* 0x000e300000000800 */
[----:B------:R-:W2:Y:S01]  /*5650*/  @P1 LDC R6, c[0x0][0x450] ;  /* 0x00011400ff061b82 */ /* 0x000ea20000000800 */
[----:B0-----:R-:W-:-:S05]  /*5660*/  @P1 IMAD.HI.U32 R3, R0, R3, RZ ;  /* 0x0000000300031227 */ /* 0x001fca00078e00ff */
[----:B--2---:R-:W-:-:S05]  /*5670*/  @P1 SHF.R.U32.HI R0, RZ, R6, R3 ;  /* 0x00000006ff001219 */ /* 0x004fca0000011603 */
        /* <DEDUP_REMOVED lines=14> */
.L_x_2597:
[----:B------:R-:W-:-:S13]  /*5760*/  ISETP.NE.AND P0, PT, R5, 0x1, PT ;  /* 0x000000010500780c */ /* 0x000fda0003f05270 */
[----:B------:R-:W0:Y:S02]  /*5770*/  @P0 LDC.64 R6, c[0x0][0x9e8] ;  /* 0x00027a00ff060b82 */ /* 0x000e240000000a00 */
[----:B0-----:R-:W-:-:S05]  /*5780*/  @P0 IMAD.HI.U32 R6, R0, R6, RZ ;  /* 0x0000000600060227 */ /* 0x001fca00078e00ff */
[----:B------:R-:W-:-:S07]  /*5790*/  @P0 SHF.R.U32.HI R0, RZ, R7, R6 ;  /* 0x00000007ff000219 */ /* 0x000fce0000011606 */
.L_x_2598:
[----:B------:R-:W-:Y:S05]  /*57a0*/  BSYNC B0 ;  /* 0x0000000000007941 */ /* 0x000fea0003800000 */
.L_x_2596:
[----:B------:R-:W-:-:S05]  /*57b0*/  IMAD R3, R0, R5, R5 ;  /* 0x0000000500037224 */ /* 0x000fca00078e0205 */
[----:B------:R-:W-:-:S07]  /*57c0*/  VIMNMX R4, R4, R3, PT ;  /* 0x0000000304047248 */ /* 0x000fce0003fe0100 */
.L_x_2595:
[----:B------:R-:W0:Y:S01]  /*57d0*/  @P1 LDC R7, c[0x0][0x44c] ;  /* 0x00011300ff071b82 */ /* 0x000e220000000800 */
[----:B------:R-:W-:Y:S01]  /*57e0*/  VIADD R4, R4, 0x3f ;  /* 0x0000003f04047836 */ /* 0x000fe20000000000 */
[----:B------:R-:W-:Y:S01]  /*57f0*/  ULDC UR4, c[0x0][0x9dc] ;  /* 0x0002770000047ab9 */ /* 0x000fe20000000800 */
[----:B------:R-:W-:-:S03]  /*5800*/  IMAD.MOV.U32 R0, RZ, RZ, R196 ;  /* 0x000000ffff007224 */ /* 0x000fc600078e00c4 */
[----:B------:R-:W-:Y:S02]  /*5810*/  SHF.R.S32.HI R3, RZ, 0x1f, R4 ;  /* 0x0000001fff037819 */ /* 0x000fe40000011404 */
[----:B------:R-:W2:Y:S02]  /*5820*/  @P1 LDC R6, c[0x0][0x450] ;  /* 0x00011400ff061b82 */ /* 0x000ea40000000800 */
[----:B------:R-:W-:-:S04]  /*5830*/  LEA.HI R3, R3, R4, RZ, 0x6 ;  /* 0x0000000403037211 */ /* 0x000fc800078f30ff */
[----:B------:R-:W-:-:S04]  /*5840*/  SHF.R.S32.HI R3, RZ, 0x6, R3 ;  /* 0x00000006ff037819 */ /* 0x000fc80000011403 */
[----:B------:R-:W-:Y:S01]  /*5850*/  VIMNMX R38, R38, R3, PT ;  /* 0x0000000326267248 */ /* 0x000fe20003fe0100 */
[----:B0-----:R-:W-:-:S05]  /*5860*/  @P1 IMAD.HI.U32 R7, R196, R7, RZ ;  /* 0x00000007c4071227 */ /* 0x001fca00078e00ff */
[----:B--2---:R-:W-:-:S05]  /*5870*/  @P1 SHF.R.U32.HI R0, RZ, R6, R7 ;  /* 0x00000006ff001219 */ /* 0x004fca0000011607 */
        /* <DEDUP_REMOVED lines=13> */
.L_x_2601:
[----:B------:R-:W-:-:S13]  /*5950*/  ISETP.NE.AND P0, PT, R5, 0x1, PT ;  /* 0x000000010500780c */ /* 0x000fda0003f05270 */
[----:B------:R-:W0:Y:S02]  /*5960*/  @P0 LDC.64 R6, c[0x0][0x9e8] ;  /* 0x00027a00ff060b82 */ /* 0x000e240000000a00 */
[----:B0-----:R-:W-:-:S05]  /*5970*/  @P0 IMAD.HI.U32 R6, R37, R6, RZ ;  /* 0x0000000625060227 */ /* 0x001fca00078e00ff */
[----:B------:R-:W-:-:S07]  /*5980*/  @P0 SHF.R.U32.HI R37, RZ, R7, R6 ;  /* 0x00000007ff250219 */ /* 0x000fce0000011606 */
.L_x_2602:
[----:B------:R-:W-:Y:S05]  /*5990*/  BSYNC B0 ;  /* 0x0000000000007941 */ /* 0x000fea0003800000 */
.L_x_2600:
[----:B------:R-:W-:-:S05]  /*59a0*/  IMAD R5, R37, R5, RZ ;  /* 0x0000000525057224 */ /* 0x000fca00078e02ff */
[----:B------:R-:W-:-:S07]  /*59b0*/  VIMNMX R0, R0, R5, !PT ;  /* 0x0000000500007248 */ /* 0x000fce0007fe0100 */
.L_x_2599:
[----:B------:R-:W-:Y:S01]  /*59c0*/  SHF.R.S32.HI R3, RZ, 0x1f, R0 ;  /* 0x0000001fff037819 */ /* 0x000fe20000011400 */
[----:B------:R-:W-:Y:S03]  /*59d0*/  BSSY B0, `(.L_x_2603) ;  /* 0x0000027000007945 */ /* 0x000fe60003800000 */
[----:B------:R-:W-:-:S04]  /*59e0*/  LEA.HI R3, R3, R0, RZ, 0x6 ;  /* 0x0000000003037211 */ /* 0x000fc800078f30ff */
[----:B------:R-:W-:-:S04]  /*59f0*/  SHF.R.S32.HI R3, RZ, 0x6, R3 ;  /* 0x00000006ff037819 */ /* 0x000fc80000011403 */
[----:B------:R-:W-:Y:S01]  /*5a00*/  VIMNMX R9, RZ, R3, !PT ;  /* 0x00000003ff097248 */ /* 0x000fe20007fe0100 */
[----:B------:R-:W-:-:S03]  /*5a10*/  IMAD.MOV.U32 R3, RZ, RZ, RZ ;  /* 0x000000ffff037224 */ /* 0x000fc600078e00ff */
[----:B------:R-:W-:-:S13]  /*5a20*/  ISETP.GT.AND P0, PT, R38, R9, PT ;  /* 0x000000092600720c */ /* 0x000fda0003f04270 */
[----:B------:R-:W-:Y:S05]  /*5a30*/  @!P0 BRA `(.L_x_2604) ;  /* 0x0000000000808947 */ /* 0x000fea0003800000 */
[----:B------:R-:W2:Y:S01]  /*5a40*/  LDL R4, [R1+0x4c] ;  /* 0x00004c0001047983 */ /* 0x000ea20000100800 */
[----:B------:R-:W-:Y:S01]  /*5a50*/  ULDC UR4, c[0x0][0x9f0] ;  /* 0x00027c0000047ab9 */ /* 0x000fe20000000800 */
[----:B--2---:R-:W-:-:S04]  /*5a60*/  ISETP.NE.AND P0, PT, R4, RZ, PT ;  /* 0x000000ff0400720c */ /* 0x004fc80003f05270 */
[----:B-1----:R-:W-:-:S04]  /*5a70*/  SEL R11, R4, UR4, P0 ;  /* 0x00000004040b7c07 */ /* 0x002fc80008000000 */
[-C--:B------:R-:W-:Y:S02]  /*5a80*/  IABS R6, R11.reuse ;  /* 0x0000000b00067213 */ /* 0x080fe40000000000 */
[----:B------:R-:W-:Y:S02]  /*5a90*/  IADD3 R0, R11, -0x1, R38 ;  /* 0xffffffff0b007810 */ /* 0x000fe40007ffe026 */
[----:B------:R-:W0:Y:S01]  /*5aa0*/  I2F.RP R3, R6 ;  /* 0x0000000600037306 */ /* 0x000e220000209400 */
[----:B----4-:R-:W-:Y:S02]  /*5ab0*/  IABS R10, R11 ;  /* 0x0000000b000a7213 */ /* 0x010fe40000000000 */
        /* <DEDUP_REMOVED lines=24> */
.L_x_2604:
[----:B------:R-:W-:Y:S05]  /*5c40*/  BSYNC B0 ;  /* 0x0000000000007941 */ /* 0x000fea0003800000 */
.L_x_2603:
[----:B------:R-:W2:Y:S01]  /*5c50*/  LDL R0, [R1+0x54] ;  /* 0x0000540001007983 */ /* 0x000ea20000100800 */
        /* <DEDUP_REMOVED lines=43> */
[----:B---3--:R-:W-:Y:S02]  /*5f10*/  CS2R R68, SRZ ;  /* 0x0000000000447805 */ /* 0x008fe4000001ff00 */
        /* <DEDUP_REMOVED lines=21> */
[----:B--2---:R-:W-:-:S05]  /*6070*/  IMAD R0, R0, R3, R9 ;  /* 0x0000000300007224 */ /* 0x004fca00078e0209 */
[----:B------:R-:W-:Y:S02]  /*6080*/  VIADDMNMX R3, R0, R3, R38, PT ;  /* 0x0000000300037246 */ /* 0x000fe40003800126 */
[----:B------:R-:W-:Y:S02]  /*6090*/  CS2R R38, SRZ ;  /* 0x0000000000267805 */ /* 0x000fe4000001ff00 */
        /* <DEDUP_REMOVED lines=16> */
.L_x_2606:
[C---:B------:R-:W-:Y:S01]  /*61a0*/  IMAD R12, R17.reuse, 0x8, R2 ;  /* 0x00000008110c7824 */ /* 0x040fe200078e0202 */
[----:B------:R-:W-:Y:S01]  /*61b0*/  SHF.L.U32 R5, R22, 0x1f, RZ ;  /* 0x0000001f16057819 */ /* 0x000fe200000006ff */
[----:B------:R-:W-:Y:S01]  /*61c0*/  VIADD R4, R2, 0x26800 ;  /* 0x0002680002047836 */ /* 0x000fe20000000000 */
[----:B------:R-:W-:Y:S01]  /*61d0*/  BSSY B0, `(.L_x_2607) ;  /* 0x0000008000007945 */ /* 0x000fe20003800000 */
[----:B------:R-:W-:Y:S01]  /*61e0*/  IMAD R6, R17, 0x1000, R20 ;  /* 0x0000100011067824 */ /* 0x000fe200078e0214 */
[----:B------:R-:W0:Y:S01]  /*61f0*/  SYNCS.PHASECHK.TRANS64.TRYWAIT P1, [R12+URZ+0x28c50], R5 ;  /* 0x028c50050c0075a7 */ /* 0x000e22000802017f */
[----:B------:R-:W-:Y:S01]  /*6200*/  IMAD.MOV.U32 R7, RZ, RZ, 0x40000040 ;  /* 0x40000040ff077424 */ /* 0x000fe200078e00ff */
[----:B------:R-:W-:-:S04]  /*6210*/  SHF.R.U32.HI R4, RZ, 0x4, R4 ;  /* 0x00000004ff047819 */ /* 0x000fc80000011604 */
[----:B------:R-:W-:-:S04]  /*6220*/  LOP3.LUT R4, R4, 0x3fff, RZ, 0xc0, !PT ;  /* 0x00003fff04047812 */ /* 0x000fc800078ec0ff */
[----:B------:R-:W-:Y:S01]  /*6230*/  LOP3.LUT R4, R4, 0x10000, RZ, 0xfc, !PT ;  /* 0x0001000004047812 */ /* 0x000fe200078efcff */
[----:B0-----:R-:W-:Y:S06]  /*6240*/  @!P1 BRA `(.L_x_2608) ;  /* 0x000001d4007c9947 */ /* 0x001fec0003800000 */
.L_x_2932:
[----:B------:R-:W-:Y:S05]  /*6250*/  BSYNC B0 ;  /* 0x0000000000007941 */ /* 0x000fea0003800000 */
.L_x_2607:
[----:B------:R-:W-:Y:S01]  /*6260*/  BAR.SYNC.DEFER_BLOCKING 0xe, 0x100 ;  /* 0x0384000000007b1d */ /* 0x000fe20000010000 */
[----:B0-----:R-:W-:Y:S01]  /*6270*/  IMAD.MOV.U32 R5, RZ, RZ, 0x40000040 ;  /* 0x40000040ff057424 */ /* 0x001fe200078e00ff */
[C---:B------:R-:W-:Y:S01]  /*6280*/  R2UR UR14, R6.reuse ;  /* 0x00000000060e72ca */ /* 0x040fe200000e0000 */
[----:B----4-:R-:W-:Y:S01]  /*6290*/  VIADD R10, R6, 0x100 ;  /* 0x00000100060a7836 */ /* 0x010fe20000000000 */
[----:B------:R-:W-:Y:S01]  /*62a0*/  R2UR UR15, R7 ;  /* 0x00000000070f72ca */ /* 0x000fe200000e0000 */
[----:B-1----:R-:W-:Y:S01]  /*62b0*/  IMAD.MOV.U32 R11, RZ, RZ, 0x40000040 ;  /* 0x40000040ff0b7424 */ /* 0x002fe200078e00ff */
[----:B------:R-:W-:Y:S01]  /*62c0*/  R2UR UR12, R4 ;  /* 0x00000000040c72ca */ /* 0x000fe200000e0000 */
[----:B------:R-:W-:Y:S01]  /*62d0*/  VIADD R8, R6, 0x80 ;  /* 0x0000008006087836 */ /* 0x000fe20000000000 */
[----:B------:R-:W-:Y:S01]  /*62e0*/  R2UR UR13, R5 ;  /* 0x00000000050d72ca */ /* 0x000fe200000e0000 */
[----:B------:R-:W-:Y:S01]  /*62f0*/  IMAD.MOV.U32 R9, RZ, RZ, 0x40000040 ;  /* 0x40000040ff097424 */ /* 0x000fe200078e00ff */
[----:B------:R-:W-:Y:S01]  /*6300*/  R2UR UR6, R10 ;  /* 0x000000000a0672ca */ /* 0x000fe200000e0000 */
[----:B------:R-:W-:Y:S01]  /*6310*/  VIADD R10, R4, 0x2 ;  /* 0x00000002040a7836 */ /* 0x000fe20000000000 */
[----:B------:R-:W-:Y:S01]  /*6320*/  R2UR UR7, R11 ;  /* 0x000000000b0772ca */ /* 0x000fe200000e0000 */
[----:B------:R-:W-:Y:S01]  /*6330*/  VIADD R6, R6, 0x180 ;  /* 0x0000018006067836 */ /* 0x000fe20000000000 */
[----:B------:R-:W-:Y:S01]  /*6340*/  MOV R11, 0x40000040 ;  /* 0x40000040000b7802 */ /* 0x000fe20000000f00 */
[----:B------:R-:W-:Y:S01]  /*6350*/  IMAD.MOV.U32 R7, RZ, RZ, 0x40000040 ;  /* 0x40000040ff077424 */ /* 0x000fe200078e00ff */
[----:B------:R-:W-:Y:S01]  /*6360*/  R2UR UR10, R8 ;  /* 0x00000000080a72ca */ /* 0x000fe200000e0000 */
[----:B------:R-:W-:Y:S01]  /*6370*/  VIADD R8, R4, 0x4 ;  /* 0x0000000404087836 */ /* 0x000fe20000000000 */
[----:B------:R-:W-:Y:S01]  /*6380*/  R2UR UR11, R9 ;  /* 0x00000000090b72ca */ /* 0x000fe200000e0000 */
[----:B------:R-:W-:Y:S01]  /*6390*/  IMAD.MOV.U32 R9, RZ, RZ, 0x40000040 ;  /* 0x40000040ff097424 */ /* 0x000fe200078e00ff */
[----:B------:R-:W-:-:S02]  /*63a0*/  R2UR UR8, R10 ;  /* 0x000000000a0872ca */ /* 0x000fc400000e0000 */
[----:B------:R-:W-:Y:S01]  /*63b0*/  R2UR UR9, R11 ;  /* 0x000000000b0972ca */ /* 0x000fe200000e0000 */
[----:B-----5:R-:W-:Y:S01]  /*63c0*/  WARPGROUP.ARRIVE ;  /* 0x00000000000079c5 */ /* 0x020fe20000000000 */
        /* <DEDUP_REMOVED lines=25> */
.L_x_2609:
[----:B------:R-:W-:Y:S01]  /*6560*/  VIADD R3, R3, 0xfffffffe ;  /* 0xfffffffe03037836 */ /* 0x000fe20000000000 */
[----:B------:R-:W-:Y:S01]  /*6570*/  BSSY B0, `(.L_x_2610) ;  /* 0x00000cc000007945 */ /* 0x000fe20003800000 */
[----:B------:R-:W-:-:S03]  /*6580*/  VIADD R12, R12, 0x28c60 ;  /* 0x00028c600c0c7836 */ /* 0x000fc60000000000 */
[----:B------:R-:W-:Y:S02]  /*6590*/  ISETP.GE.AND P1, PT, R3, R0, PT ;  /* 0x000000000300720c */ /* 0x000fe40003f26270 */
[----:B------:R-:W-:-:S04]  /*65a0*/  PRMT R12, R186, 0x654, R12 ;  /* 0x00000654ba0c7816 */ /* 0x000fc8000000000c */
[----:B------:R0:W-:Y:S07]  /*65b0*/  SYNCS.ARRIVE.TRANS64.RED.A1T0 RZ, [R12+URZ], RZ ;  /* 0x000000ff0cff79a7 */ /* 0x0001ee000810043f */
[----:B------:R-:W-:Y:S05]  /*65c0*/  @!P1 BRA `(.L_x_2611) ;  /* 0x0000000c00189947 */ /* 0x000fea0003800000 */
.L_x_2618:
[----:B------:R-:W-:Y:S01]  /*65d0*/  BAR.SYNC.DEFER_BLOCKING 0xe, 0x100 ;  /* 0x0384000000007b1d */ /* 0x000fe20000010000 */
[----:B0-----:R-:W-:Y:S01]  /*65e0*/  IMAD R12, R17, 0x40, R194 ;  /* 0x00000040110c7824 */ /* 0x001fe200078e02c2 */
[----:B------:R-:W-:Y:S01]  /*65f0*/  ISETP.GT.AND P2, PT, R3, R0, PT ;  /* 0x000000000300720c */ /* 0x000fe20003f44270 */
[----:B------:R-:W-:Y:S02]  /*6600*/  VIADD R17, R17, 0x1 ;  /* 0x0000000111117836 */ /* 0x000fe40000000000 */
[----:B------:R-:W-:Y:S02]  /*6610*/  IMAD R12, R12, 0x4, R2 ;  /* 0x000000040c0c7824 */ /* 0x000fe400078e0202 */
[----:B------:R-:W-:Y:S01]  /*6620*/  VIADD R3, R3, 0xffffffff ;  /* 0xffffffff03037836 */ /* 0x000fe20000000000 */
[----:B------:R-:W-:-:S04]  /*6630*/  ISETP.NE.AND P1, PT, R17, 0x2, PT ;  /* 0x000000021100780c */ /* 0x000fc80003f25270 */
[----:B------:R-:W-:Y:S01]  /*6640*/  SEL R17, R17, RZ, P1 ;  /* 0x000000ff11117207 */ /* 0x000fe20000800000 */
[----:B------:R-:W0:Y:S04]  /*6650*/  LDS R13, [R12+0x28800] ;  /* 0x028800000c0d7984 */ /* 0x000e280000000800 */
[----:B-1----:R-:W1:Y:S01]  /*6660*/  LDS R12, [R12+0x28820] ;  /* 0x028820000c0c7984 */ /* 0x002e620000000800 */
        /* <DEDUP_REMOVED lines=132> */
.L_x_2612:
[----:B------:R-:W-:Y:S01]  /*6eb0*/  IMAD R21, R17, 0x8, R2 ;  /* 0x0000000811157824 */ /* 0x000fe200078e0202 */
[----:B------:R-:W-:-:S04]  /*6ec0*/  SHF.L.U32 R12, R22, 0x1f, RZ ;  /* 0x0000001f160c7819 */ /* 0x000fc800000006ff */
[----:B------:R0:W1:Y:S01]  /*6ed0*/  SYNCS.PHASECHK.TRANS64.TRYWAIT P1, [R21+URZ+0x28c50], R12 ;  /* 0x028c500c150075a7 */ /* 0x000062000802017f */
[----:B------:R-:W-:Y:S05]  /*6ee0*/  @!P0 BRA `(.L_x_2613) ;  /* 0x0000000000048947 */ /* 0x000fea0003800000 */
[----:B------:R-:W-:Y:S01]  /*6ef0*/  BPT.TRAP 0x1 ;  /* 0x000000040000795c */ /* 0x000fe20000300000 */
.L_x_2613:
[----:B------:R-:W-:Y:S04]  /*6f00*/  BSSY B1, `(.L_x_2614) ;  /* 0x0000004000017945 */ /* 0x000fe80003800000 */
[----:B-1----:R-:W-:Y:S05]  /*6f10*/  @P1 BRA `(.L_x_2615) ;  /* 0x0000000000081947 */ /* 0x002fea0003800000 */
[----:B------:R-:W1:Y:S02]  /*6f20*/  SYNCS.PHASECHK.TRANS64.TRYWAIT P1, [R21+URZ+0x28c50], R12 ;  /* 0x028c500c150075a7 */ /* 0x000e64000802017f */
[----:B-1----:R-:W-:Y:S05]  /*6f30*/  @!P1 BRA `(.L_x_2616) ;  /* 0x000001c800549947 */ /* 0x002fea0003800000 */
.L_x_2615:
[----:B------:R-:W-:Y:S05]  /*6f40*/  BSYNC B1 ;  /* 0x0000000000017941 */ /* 0x000fea0003800000 */
.L_x_2614:
[----:B01----:R-:W-:Y:S01]  /*6f50*/  IMAD R12, R17, 0x1000, R20 ;  /* 0x00001000110c7824 */ /* 0x003fe200078e0214 */
[----:B------:R-:W-:Y:S01]  /*6f60*/  R2UR UR4, R4 ;  /* 0x00000000040472ca */ /* 0x000fe200000e0000 */
[----:B------:R-:W-:Y:S01]  /*6f70*/  IMAD.MOV.U32 R13, RZ, RZ, 0x40000040 ;  /* 0x40000040ff0d7424 */ /* 0x000fe200078e00ff */
[----:B------:R-:W-:Y:S01]  /*6f80*/  R2UR UR5, R5 ;  /* 0x00000000050572ca */ /* 0x000fe200000e0000 */
[----:B------:R-:W-:Y:S01]  /*6f90*/  WARPGROUP.ARRIVE ;  /* 0x00000000000079c5 */ /* 0x000fe20000000000 */
[C---:B------:R-:W-:Y:S01]  /*6fa0*/  R2UR UR6, R12.reuse ;  /* 0x000000000c0672ca */ /* 0x040fe200000e0000 */
[----:B------:R-:W-:Y:S01]  /*6fb0*/  VIADD R14, R12, 0x80 ;  /* 0x000000800c0e7836 */ /* 0x000fe20000000000 */
[----:B------:R-:W-:Y:S01]  /*6fc0*/  R2UR UR7, R13 ;  /* 0x000000000d0772ca */ /* 0x000fe200000e0000 */
[----:B------:R-:W-:Y:S01]  /*6fd0*/  IMAD.MOV.U32 R15, RZ, RZ, 0x40000040 ;  /* 0x40000040ff0f7424 */ /* 0x000fe200078e00ff */
[----:B------:R-:W-:-:S11]  /*6fe0*/  MOV R13, 0x40000040 ;  /* 0x40000040000d7802 */ /* 0x000fd60000000f00 */
        /* <DEDUP_REMOVED lines=27> */
[----:B------:R-:W-:Y:S03]  /*71a0*/  HGMMA.64x256x16.F32 R24, gdesc[UR4].tnspB, R24, gsb0 ;  /* 0x43e00000041879f0 */ /* 0x000fe60008000818 */
[----:B------:R-:W-:Y:S02]  /*71b0*/  WARPGROUP.DEPBAR.LE gsb0, 0x0 ;  /* 0x00008000000079c5 */ /* 0x000fe40000010000 */
[----:B------:R-:W-:Y:S06]  /*71c0*/  BAR.ARV 0xf, 0x100 ;  /* 0x03c4000000007b1d */ /* 0x000fec0000002000 */
[----:B------:R-:W-:Y:S05]  /*71d0*/  @!P0 BRA `(.L_x_2617) ;  /* 0x0000000000048947 */ /* 0x000fea0003800000 */
[----:B------:R-:W-:Y:S01]  /*71e0*/  BPT.TRAP 0x1 ;  /* 0x000000040000795c */ /* 0x000fe20000300000 */
.L_x_2617:
[----:B------:R-:W-:-:S05]  /*71f0*/  VIADD R21, R21, 0x28c60 ;  /* 0x00028c6015157836 */ /* 0x000fca0000000000 */
[----:B------:R-:W-:-:S04]  /*7200*/  PRMT R21, R186, 0x654, R21 ;  /* 0x00000654ba157816 */ /* 0x000fc80000000015 */
[----:B------:R1:W-:Y:S01]  /*7210*/  SYNCS.ARRIVE.TRANS64.RED.A1T0 RZ, [R21+URZ], RZ ;  /* 0x000000ff15ff79a7 */ /* 0x0003e2000810043f */
[----:B------:R-:W-:Y:S05]  /*7220*/  @P2 BRA `(.L_x_2618) ;  /* 0xfffffff000e82947 */ /* 0x000fea000383ffff */
.L_x_2611:
[----:B------:R-:W-:Y:S05]  /*7230*/  BSYNC B0 ;  /* 0x0000000000007941 */ /* 0x000fea0003800000 */
.L_x_2610:
        /* <DEDUP_REMOVED lines=142> */
.L_x_2594:
        /* <DEDUP_REMOVED lines=24> */
.L_x_2621:
[----:B------:R-:W-:-:S13]  /*7ca0*/  ISETP.NE.AND P0, PT, R5, 0x1, PT ;  /* 0x000000010500780c */ /* 0x000fda0003f05270 */
[----:B------:R-:W0:Y:S02]  /*7cb0*/  @P0 LDC.64 R6, c[0x0][0x9e8] ;  /* 0x00027a00ff060b82 */ /* 0x000e240000000a00 */
[----:B0-----:R-:W-:-:S05]  /*7cc0*/  @P0 IMAD.HI.U32 R6, R0, R6, RZ ;  /* 0x0000000600060227 */ /* 0x001fca00078e00ff */
[----:B------:R-:W-:-:S07]  /*7cd0*/  @P0 SHF.R.U32.HI R0, RZ, R7, R6 ;  /* 0x00000007ff000219 */ /* 0x000fce0000011606 */
.L_x_2622:
[----:B------:R-:W-:Y:S05]  /*7ce0*/  BSYNC B0 ;  /* 0x0000000000007941 */ /* 0x000fea0003800000 */
.L_x_2620:
[----:B------:R-:W-:-:S05]  /*7cf0*/  IMAD R3, R0, R5, R5 ;  /* 0x0000000500037224 */ /* 0x000fca00078e0205 */
[----:B------:R-:W-:-:S07]  /*7d00*/  VIMNMX R4, R4, R3, PT ;  /* 0x0000000304047248 */ /* 0x000fce0003fe0100 */
.L_x_2619:
        /* <DEDUP_REMOVED lines=24> */
.L_x_2625:
[----:B------:R-:W-:-:S13]  /*7e90*/  ISETP.NE.AND P0, PT, R5, 0x1, PT ;  /* 0x000000010500780c */ /* 0x000fda0003f05270 */
[----:B------:R-:W0:Y:S02]  /*7ea0*/  @P0 LDC.64 R6, c[0x0][0x9e8] ;  /* 0x00027a00ff060b82 */ /* 0x000e240000000a00 */
[----:B0-----:R-:W-:-:S05]  /*7eb0*/  @P0 IMAD.HI.U32 R6, R37, R6, RZ ;  /* 0x0000000625060227 */ /* 0x001fca00078e00ff */
[----:B------:R-:W-:-:S07]  /*7ec0*/  @P0 SHF.R.U32.HI R37, RZ, R7, R6 ;  /* 0x00000007ff250219 */ /* 0x000fce0000011606 */
.L_x_2626:
[----:B------:R-:W-:Y:S05]  /*7ed0*/  BSYNC B0 ;  /* 0x0000000000007941 */ /* 0x000fea0003800000 */
.L_x_2624:
[----:B------:R-:W-:-:S05]  /*7ee0*/  IMAD R5, R37, R5, RZ ;  /* 0x0000000525057224 */ /* 0x000fca00078e02ff */
[----:B------:R-:W-:-:S07]  /*7ef0*/  VIMNMX R0, R0, R5, !PT ;  /* 0x0000000500007248 */ /* 0x000fce0007fe0100 */
.L_x_2623:
[----:B------:R-:W-:Y:S01]  /*7f00*/  SHF.R.S32.HI R3, RZ, 0x1f, R0 ;  /* 0x0000001fff037819 */ /* 0x000fe20000011400 */
[----:B------:R-:W-:Y:S01]  /*7f10*/  BSSY B0, `(.L_x_2627) ;  /* 0x0000027000007945 */ /* 0x000fe20003800000 */
[----:B------:R-:W-:Y:S02]  /*7f20*/  IMAD.MOV.U32 R168, RZ, RZ, RZ ;  /* 0x000000ffffa87224 */ /* 0x000fe400078e00ff */
[----:B------:R-:W-:-:S04]  /*7f30*/  LEA.HI R3, R3, R0, RZ, 0x6 ;  /* 0x0000000003037211 */ /* 0x000fc800078f30ff */
[----:B------:R-:W-:-:S04]  /*7f40*/  SHF.R.S32.HI R3, RZ, 0x6, R3 ;  /* 0x00000006ff037819 */ /* 0x000fc80000011403 */
[----:B------:R-:W-:-:S04]  /*7f50*/  VIMNMX R207, RZ, R3, !PT ;  /* 0x00000003ffcf7248 */ /* 0x000fc80007fe0100 */
[----:B------:R-:W-:-:S13]  /*7f60*/  ISETP.GT.AND P0, PT, R38, R207, PT ;  /* 0x000000cf2600720c */ /* 0x000fda0003f04270 */
[----:B------:R-:W-:Y:S05]  /*7f70*/  @!P0 BRA `(.L_x_2628) ;  /* 0x0000000000808947 */ /* 0x000fea0003800000 */
[----:B------:R-:W2:Y:S01]  /*7f80*/  LDL R4, [R1+0x4c] ;  /* 0x00004c0001047983 */ /* 0x000ea20000100800 */
[----:B------:R-:W-:Y:S01]  /*7f90*/  ULDC UR4, c[0x0][0x9f0] ;  /* 0x00027c0000047ab9 */ /* 0x000fe20000000800 */
[----:B--2---:R-:W-:-:S04]  /*7fa0*/  ISETP.NE.AND P0, PT, R4, RZ, PT ;  /* 0x000000ff0400720c */ /* 0x004fc80003f05270 */
[----:B------:R-:W-:-:S04]  /*7fb0*/  SEL R9, R4, UR4, P0 ;  /* 0x0000000404097c07 */ /* 0x000fc80008000000 */
        /* <DEDUP_REMOVED lines=11> */
[----:B------:R0:W2:Y:S02]  /*8070*/  F2I.FTZ.U32.TRUNC.NTZ R5, R4 ;  /* 0x0000000400057305 */ /* 0x0000a4000021f000 */
[----:B0-----:R-:W-:Y:S01]  /*8080*/  MOV R4, RZ ;  /* 0x000000ff00047202 */ /* 0x001fe20000000f00 */
[----:B--2---:R-:W-:-:S04]  /*8090*/  IMAD.MOV R7, RZ, RZ, -R5 ;  /* 0x000000ffff077224 */ /* 0x004fc800078e0a05 */
        /* <DEDUP_REMOVED lines=14> */
.L_x_2628:
[----:B------:R-:W-:Y:S05]  /*8180*/  BSYNC B0 ;  /* 0x0000000000007941 */ /* 0x000fea0003800000 */
.L_x_2627:
        /* <DEDUP_REMOVED lines=82> */
[----:B------:R-:W-:-:S04]  /*86b0*/  LOP3.LUT R3, R3, 0x3fff, RZ, 0xc0, !PT ;  /* 0x00003fff03037812 */ /* 0x000fc800078ec0ff */
[----:B------:R-:W-:Y:S01]  /*86c0*/  LOP3.LUT R195, R3, 0x2000000, RZ, 0xfc, !PT ;  /* 0x0200000003c37812 */ /* 0x000fe200078efcff */
[----:B------:R-:W-:Y:S06]  /*86d0*/  @!P0 BRA `(.L_x_2630) ;  /* 0x0000000000408947 */ /* 0x000fec0003800000 */
        /* <DEDUP_REMOVED lines=10> */
[----:B----4-:R-:W-:Y:S02]  /*8780*/  IMAD.U32 R10, RZ, RZ, UR4 ;  /* 0x00000004ff0a7e24 */ /* 0x010fe4000f8e00ff */
[----:B-1----:R-:W-:Y:S02]  /*8790*/  IMAD.U32 R11, RZ, RZ, UR5 ;  /* 0x00000005ff0b7e24 */ /* 0x002fe4000f8e00ff */
[----:B------:R-:W-:Y:S02]  /*87a0*/  IMAD.MOV.U32 R8, RZ, RZ, 0x70 ;  /* 0x00000070ff087424 */ /* 0x000fe400078e00ff */
[----:B------:R-:W-:-:S07]  /*87b0*/  IMAD.MOV.U32 R12, RZ, RZ, 0x1 ;  /* 0x00000001ff0c7424 */ /* 0x000fce00078e00ff */
[----:B------:R-:W-:-:S07]  /*87c0*/  LEPC R20, `(.L_x_2630) ;  /* 0x000000001014794e */ /* 0x000fce0000000000 */
[----:B0----5:R-:W-:Y:S05]  /*87d0*/  CALL.ABS.NOINC R14 ;  /* 0x000000000e007343 */ /* 0x021fea0003c00000 */
.L_x_2630:
[----:B------:R-:W-:Y:S05]  /*87e0*/  BSYNC B6 ;  /* 0x0000000000067941 */ /* 0x000fea0003800000 */
.L_x_2629:
        /* <DEDUP_REMOVED lines=8> */
[----:B------:R0:W2:Y:S03]  /*8870*/  SYNCS.PHASECHK.TRANS64.TRYWAIT P0, [R2+URZ+0x28c00], R3 ;  /* 0x028c0003020075a7 */ /* 0x0000a6000800017f */
[----:B--2---:R-:W-:Y:S05]  /*8880*/  @!P0 NANOSLEEP.SYNCS 0x989680 ;  /* 0x009896800000895d */ /* 0x004fea0003900000 */
[----:B------:R-:W2:Y:S01]  /*8890*/  @!P0 SYNCS.PHASECHK.TRANS64 P0, [R2+URZ+0x28c00], R3 ;  /* 0x028c0003020085a7 */ /* 0x000ea2000800007f */
[----:B------:R-:W-:Y:S04]  /*88a0*/  BSSY B0, `(.L_x_2632) ;  /* 0x0000006000007945 */ /* 0x000fe80003800000 */
[----:B--2---:R-:W-:Y:S05]  /*88b0*/  @P0 BRA `(.L_x_2633) ;  /* 0x0000000000100947 */ /* 0x004fea0003800000 */
.L_x_2634:
[----:B--2---:R2:W3:Y:S02]  /*88c0*/  SYNCS.PHASECHK.TRANS64.TRYWAIT P0, [R2+URZ+0x28c00], R3 ;  /* 0x028c0003020075a7 */ /* 0x0044e4000800017f */
[----:B---3--:R-:W-:Y:S05]  /*88d0*/  @!P0 NANOSLEEP.SYNCS 0x989680 ;  /* 0x009896800000895d */ /* 0x008fea0003900000 */
[----:B------:R-:W3:Y:S02]  /*88e0*/  @!P0 SYNCS.PHASECHK.TRANS64 P0, [R2+URZ+0x28c00], R3 ;  /* 0x028c0003020085a7 */ /* 0x000ee4000800007f */
[----:B---3--:R-:W-:Y:S05]  /*88f0*/  @!P0 BRA `(.L_x_2634) ;  /* 0xfffffffc00f08947 */ /* 0x008fea000383ffff */
.L_x_2633:
[----:B------:R-:W-:Y:S05]  /*8900*/  BSYNC B0 ;  /* 0x0000000000007941 */ /* 0x000fea0003800000 */
.L_x_2632:
[----:B------:R-:W-:Y:S05]  /*8910*/  BRA `(.L_x_2635) ;  /* 0x0000002c00387947 */ /* 0x000fea0003800000 */
.L_x_2631:
[----:B------:R-:W-:Y:S01]  /*8920*/  VIADD R4, R2, 0x20400 ;  /* 0x0002040002047836 */ /* 0x000fe20000000000 */
[----:B-----5:R-:W-:Y:S01]  /*8930*/  SHF.R.S32.HI R0, RZ, 0x1f, R80 ;  /* 0x0000001fff007819 */ /* 0x020fe20000011450 */
[----:B------:R-:W-:Y:S01]  /*8940*/  ULDC.64 UR4, c[0x0][0x3f8] ;  /* 0x0000fe0000047ab9 */ /* 0x000fe20000000a00 */
[----:B------:R-:W-:Y:S01]  /*8950*/  ULDC.64 UR6, c[0x0][0x408] ;  /* 0x0001020000067ab9 */ /* 0x000fe20000000a00 */
[----:B------:R-:W-:Y:S01]  /*8960*/  IMAD.WIDE.U32 R24, R80, UR4, RZ ;  /* 0x0000000450187c25 */ /* 0x000fe2000f8e00ff */
[----:B------:R-:W-:Y:S01]  /*8970*/  LOP3.LUT P0, RZ, R4, 0x3ff, RZ, 0xc0, !PT ;  /* 0x000003ff04ff7812 */ /* 0x000fe2000780c0ff */
[----:B------:R-:W-:Y:S02]  /*8980*/  BSSY B6, `(.L_x_2636) ;  /* 0x0000019000067945 */ /* 0x000fe40003800000 */
[C---:B------:R-:W-:Y:S02]  /*8990*/  IMAD R3, R0.reuse, UR4, RZ ;  /* 0x0000000400037c24 */ /* 0x040fe4000f8e02ff */
[----:B------:R-:W-:-:S02]  /*89a0*/  IMAD R5, R0, UR6, RZ ;  /* 0x0000000600057c24 */ /* 0x000fc4000f8e02ff */
[C---:B------:R-:W-:Y:S02]  /*89b0*/  IMAD R3, R80.reuse, UR5, R3 ;  /* 0x0000000550037c24 */ /* 0x040fe4000f8e0203 */
[C---:B------:R-:W-:Y:S02]  /*89c0*/  IMAD R5, R80.reuse, UR7, R5 ;  /* 0x0000000750057c24 */ /* 0x040fe4000f8e0205 */
[----:B------:R-:W-:-:S04]  /*89d0*/  IMAD.WIDE.U32 R80, R80, UR6, RZ ;  /* 0x0000000650507c25 */ /* 0x000fc8000f8e00ff */
[----:B------:R-:W-:Y:S02]  /*89e0*/  IMAD.IADD R27, R3, 0x1, R25 ;  /* 0x00000001031b7824 */ /* 0x000fe400078e0219 */
[----:B------:R-:W-:Y:S01]  /*89f0*/  IMAD.IADD R29, R5, 0x1, R81 ;  /* 0x00000001051d7824 */ /* 0x000fe200078e0251 */
        /* <DEDUP_REMOVED lines=8> */
[----:B----4-:R-:W-:Y:S02]  /*8a80*/  IMAD.U32 R10, RZ, RZ, UR6 ;  /* 0x00000006ff0a7e24 */ /* 0x010fe4000f8e00ff */
[----:B------:R-:W-:-:S02]  /*8a90*/  IMAD.U32 R6, RZ, RZ, UR4 ;  /* 0x00000004ff067e24 */ /* 0x000fc4000f8e00ff */
[----:B------:R-:W-:Y:S02]  /*8aa0*/  IMAD.U32 R7, RZ, RZ, UR5 ;  /* 0x00000005ff077e24 */ /* 0x000fe4000f8e00ff */
[----:B-1----:R-:W-:Y:S02]  /*8ab0*/  IMAD.U32 R11, RZ, RZ, UR7 ;  /* 0x00000007ff0b7e24 */ /* 0x002fe4000f8e00ff */
[----:B------:R-:W-:Y:S02]  /*8ac0*/  IMAD.MOV.U32 R8, RZ, RZ, 0x70 ;  /* 0x00000070ff087424 */ /* 0x000fe400078e00ff */
[----:B------:R-:W-:Y:S02]  /*8ad0*/  IMAD.MOV.U32 R12, RZ, RZ, 0x1 ;  /* 0x00000001ff0c7424 */ /* 0x000fe400078e00ff */
[----:B------:R-:W-:-:S07]  /*8ae0*/  IMAD.MOV.U32 R13, RZ, RZ, RZ ;  /* 0x000000ffff0d7224 */ /* 0x000fce00078e00ff */
[----:B------:R-:W-:-:S07]  /*8af0*/  LEPC R20, `(.L_x_2637) ;  /* 0x000000001014794e */ /* 0x000fce0000000000 */
[----:B0-----:R-:W-:Y:S05]  /*8b00*/  CALL.ABS.NOINC R14 ;  /* 0x000000000e007343 */ /* 0x001fea0003c00000 */
.L_x_2637:
[----:B------:R-:W-:Y:S05]  /*8b10*/  BSYNC B6 ;  /* 0x0000000000067941 */ /* 0x000fea0003800000 */
.L_x_2636:
[----:B------:R-:W-:Y:S01]  /*8b20*/  ULDC.U8 UR4, c[0x0][0x410] ;  /* 0x0001040000047ab9 */ /* 0x000fe20000000000 */
[----:B------:R-:W-:Y:S01]  /*8b30*/  BSSY B0, `(.L_x_2638) ;  /* 0x00002a4000007945 */ /* 0x000fe20003800000 */
[----:B------:R-:W-:Y:S01]  /*8b40*/  ISETP.NE.AND P0, PT, RZ, UR4, PT ;  /* 0x00000004ff007c0c */ /* 0x000fe2000bf05270 */
[----:B------:R-:W-:-:S12]  /*8b50*/  IMAD.IADD R34, R190, 0x1, R196 ;  /* 0x00000001be227824 */ /* 0x000fd800078e02c4 */
[----:B------:R-:W-:Y:S05]  /*8b60*/  @!P0 BRA `(.L_x_2639) ;  /* 0x0000001400708947 */ /* 0x000fea0003800000 */
[----:B------:R-:W0:Y:S01]  /*8b70*/  LDC R6, c[0x0][0x448] ;  /* 0x00011200ff067b82 */ /* 0x000e220000000800 */
[----:B------:R-:W2:Y:S01]  /*8b80*/  S2R R0, SR_TID.X ;  /* 0x0000000000007919 */ /* 0x000ea20000002100 */
[----:B------:R-:W-:Y:S01]  /*8b90*/  ULDC.64 UR4, c[0x0][0x3f8] ;  /* 0x0000fe0000047ab9 */ /* 0x000fe20000000a00 */
[----:B------:R-:W-:Y:S01]  /*8ba0*/  ULDC.64 UR6, c[0x0][0x408] ;  /* 0x0001020000067ab9 */ /* 0x000fe20000000a00 */
[----:B------:R-:W-:Y:S01]  /*8bb0*/  MOV R81, R29 ;  /* 0x0000001d00517202 */ /* 0x000fe20000000f00 */
[----:B------:R-:W-:Y:S01]  /*8bc0*/  IMAD.MOV.U32 R25, RZ, RZ, R27 ;  /* 0x000000ffff197224 */ /* 0x000fe200078e001b */
[----:B0-----:R-:W-:Y:S01]  /*8bd0*/  ISETP.NE.AND P0, PT, R6, 0x1, PT ;  /* 0x000000010600780c */ /* 0x001fe20003f05270 */
[----:B--2---:R-:W-:-:S12]  /*8be0*/  VIADD R3, R0, 0xffffff80 ;  /* 0xffffff8000037836 */ /* 0x004fd80000000000 */
[----:B------:R-:W0:Y:S01]  /*8bf0*/  @P0 LDC R0, c[0x0][0x44c] ;  /* 0x00011300ff000b82 */ /* 0x000e220000000800 */
[----:B------:R-:W-:-:S04]  /*8c00*/  SHF.R.S32.HI R4, RZ, 0x1f, R3 ;  /* 0x0000001fff047819 */ /* 0x000fc80000011403 */
[----:B------:R-:W-:-:S03]  /*8c10*/  LEA.HI R4, R4, R3, RZ, 0x2 ;  /* 0x0000000304047211 */ /* 0x000fc600078f10ff */
[----:B------:R-:W2:Y:S01]  /*8c20*/  @P0 LDC R5, c[0x0][0x450] ;  /* 0x00011400ff050b82 */ /* 0x000ea20000000800 */
[----:B------:R-:W-:-:S05]  /*8c30*/  LOP3.LUT R4, R4, 0xfffffffc, RZ, 0xc0, !PT ;  /* 0xfffffffc04047812 */ /* 0x000fca00078ec0ff */
[----:B------:R-:W-:-:S04]  /*8c40*/  IMAD.IADD R3, R3, 0x1, -R4 ;  /* 0x0000000103037824 */ /* 0x000fc800078e0a04 */
[----:B------:R-:W-:-:S04]  /*8c50*/  IMAD R3, R3, 0x20, R34 ;  /* 0x0000002003037824 */ /* 0x000fc800078e0222 */
[----:B0-----:R-:W-:-:S05]  /*8c60*/  @P0 IMAD.HI.U32 R0, R3, R0, RZ ;  /* 0x0000000003000227 */ /* 0x001fca00078e00ff */
[----:B--2---:R-:W-:-:S04]  /*8c70*/  @P0 SHF.R.U32.HI R3, RZ, R5, R0 ;  /* 0x00000005ff030219 */ /* 0x004fc80000011600 */
[----:B------:R-:W-:Y:S01]  /*8c80*/  SHF.R.S32.HI R0, RZ, 0x1f, R3 ;  /* 0x0000001fff007819 */ /* 0x000fe20000011403 */
[----:B------:R-:W-:-:S04]  /*8c90*/  IMAD.WIDE.U32 R24, R3, UR4, R24 ;  /* 0x0000000403187c25 */ /* 0x000fc8000f8e0018 */
[C---:B------:R-:W-:Y:S02]  /*8ca0*/  IMAD R4, R0.reuse, UR4, RZ ;  /* 0x0000000400047c24 */ /* 0x040fe4000f8e02ff */
[----:B------:R-:W-:Y:S02]  /*8cb0*/  IMAD R0, R0, UR6, RZ ;  /* 0x0000000600007c24 */ /* 0x000fe4000f8e02ff */
[C---:B------:R-:W-:Y:S01]  /*8cc0*/  IMAD R31, R3.reuse, UR5, R4 ;  /* 0x00000005031f7c24 */ /* 0x040fe2000f8e0204 */
[----:B------:R-:W-:Y:S01]  /*8cd0*/  ULDC.64 UR4, c[0x0][0x3e8] ;  /* 0x0000fa0000047ab9 */ /* 0x000fe20000000a00 */
[C---:B------:R-:W-:Y:S01]  /*8ce0*/  IMAD.WIDE.U32 R80, R3.reuse, UR6, R80 ;  /* 0x0000000603507c25 */ /* 0x040fe2000f8e0050 */
[----:B----4-:R-:W-:Y:S01]  /*8cf0*/  LEA R10, P0, R24, UR4, 0x1 ;  /* 0x00000004180a7c11 */ /* 0x010fe2000f8008ff */
[----:B------:R-:W-:Y:S02]  /*8d00*/  UMOV UR4, 0xffffffff ;  /* 0xffffffff00047882 */ /* 0x000fe40000000000 */
[----:B------:R-:W-:Y:S01]  /*8d10*/  IMAD R3, R3, UR7, R0 ;  /* 0x0000000703037c24 */ /* 0x000fe2000f8e0200 */
[----:B------:R-:W-:Y:S01]  /*8d20*/  ULDC.64 UR6, c[0x0][0x400] ;  /* 0x0001000000067ab9 */ /* 0x000fe20000000a00 */
[----:B------:R-:W-:Y:S01]  /*8d30*/  IMAD.IADD R31, R25, 0x1, R31 ;  /* 0x00000001191f7824 */ /* 0x000fe200078e021f */
[----:B------:R-:W-:Y:S01]  /*8d40*/  LEA R30, P1, R80, UR6, 0x1 ;  /* 0x00000006501e7c11 */ /* 0x000fe2000f8208ff */
[----:B------:R-:W-:-:S03]  /*8d50*/  IMAD.IADD R3, R81, 0x1, R3 ;  /* 0x0000000151037824 */ /* 0x000fc600078e0203 */
[----:B------:R-:W-:Y:S02]  /*8d60*/  LEA.HI.X R31, R24, UR5, R31, 0x1, P0 ;  /* 0x00000005181f7c11 */ /* 0x000fe400080f0c1f */
[----:B------:R-:W-:Y:S01]  /*8d70*/  LEA.HI.X R80, R80, UR7, R3, 0x1, P1 ;  /* 0x0000000750507c11 */ /* 0x000fe200088f0c03 */
[----:B------:R-:W-:Y:S06]  /*8d80*/  BRA.DIV UR4, `(.L_x_2640) ;  /* 0x000001aa04d47947 */ /* 0x000fec000b800000 */
[----:B------:R0:W2:Y:S04]  /*8d90*/  SHFL.IDX PT, R0, R31, RZ, 0x1c1f ;  /* 0x001c1fff1f007589 */ /* 0x0000a800000e0000 */
[----:B------:R0:W3:Y:S04]  /*8da0*/  SHFL.IDX PT, R3, R10, RZ, 0x1c1f ;  /* 0x001c1fff0a037589 */ /* 0x0000e800000e0000 */
[----:B------:R0:W4:Y:S04]  /*8db0*/  SHFL.IDX PT, R7, R80, RZ, 0x1c1f ;  /* 0x001c1fff50077589 */ /* 0x00012800000e0000 */
[----:B------:R0:W0:Y:S02]  /*8dc0*/  SHFL.IDX PT, R8, R30, RZ, 0x1c1f ;  /* 0x001c1fff1e087589 */ /* 0x00002400000e0000 */
.L_x_2938:
[----:B------:R-:W-:Y:S01]  /*8dd0*/  IMAD R33, R23, R6, RZ ;  /* 0x0000000617217224 */ /* 0x000fe200078e02ff */
[----:B------:R-:W-:Y:S01]  /*8de0*/  BSSY B1, `(.L_x_2641) ;  /* 0x000001e000017945 */ /* 0x000fe20003800000 */
[----:B------:R-:W-:Y:S02]  /*8df0*/  CS2R R26, SRZ ;  /* 0x00000000001a7805 */ /* 0x000fe4000001ff00 */
[----:B------:R-:W-:Y:S02]  /*8e00*/  CS2R R24, SRZ ;  /* 0x0000000000187805 */ /* 0x000fe4000001ff00 */
[----:B------:R-:W-:Y:S02]  /*8e10*/  CS2R R28, SRZ ;  /* 0x00000000001c7805 */ /* 0x000fe4000001ff00 */
[----:B------:R-:W-:Y:S02]  /*8e20*/  ISETP.GE.AND P0, PT, R34, R33, PT ;  /* 0x000000212200720c */ /* 0x000fe40003f06270 */
[----:B------:R-:W-:-:S11]  /*8e30*/  CS2R R20, SRZ ;  /* 0x0000000000147805 */ /* 0x000fd6000001ff00 */
[----:B------:R-:W-:Y:S05]  /*8e40*/  @P0 BRA `(.L_x_2642) ;  /* 0x00000000005c0947 */ /* 0x000fea0003800000 */
[----:B------:R-:W-:Y:S01]  /*8e50*/  ULDC UR4, c[0x0][0x3f4] ;  /* 0x0000fd0000047ab9 */ /* 0x000fe20000000800 */
[----:B---3--:R-:W-:Y:S01]  /*8e60*/  IMAD.MOV.U32 R4, RZ, RZ, R3 ;  /* 0x000000ffff047224 */ /* 0x008fe200078e0003 */
[----:B------:R-:W-:Y:S01]  /*8e70*/  ISETP.GE.AND P2, PT, R192, UR4, PT ;  /* 0x00000004c0007c0c */ /* 0x000fe2000bf46270 */
[----:B--2---:R-:W-:Y:S01]  /*8e80*/  IMAD.MOV.U32 R5, RZ, RZ, R0 ;  /* 0x000000ffff057224 */ /* 0x004fe200078e0000 */
[----:B------:R-:W-:Y:S02]  /*8e90*/  ISETP.GE.AND P3, PT, R205, UR4, PT ;  /* 0x00000004cd007c0c */ /* 0x000fe4000bf66270 */
[----:B------:R-:W-:Y:S02]  /*8ea0*/  CS2R R28, SRZ ;  /* 0x00000000001c7805 */ /* 0x000fe4000001ff00 */
[----:B------:R-:W-:Y:S01]  /*8eb0*/  SHF.R.S32.HI R12, RZ, 0x1f, R205 ;  /* 0x0000001fff0c7819 */ /* 0x000fe200000114cd */
[----:B----4-:R-:W-:-:S06]  /*8ec0*/  IMAD.MOV.U32 R9, RZ, RZ, R7 ;  /* 0x000000ffff097224 */ /* 0x010fcc00078e0007 */
[----:B------:R-:W-:Y:S02]  /*8ed0*/  @!P2 IMAD.WIDE R4, R192, 0x2, R4 ;  /* 0x00000002c004a825 */ /* 0x000fe400078e0204 */
[C---:B-1----:R-:W-:Y:S02]  /*8ee0*/  @!P3 SHF.L.U64.HI R11, R205.reuse, 0x1, R12 ;  /* 0x00000001cd0bb819 */ /* 0x042fe4000001020c */
[----:B------:R-:W-:Y:S01]  /*8ef0*/  @!P3 IMAD.SHL.U32 R6, R205, 0x2, RZ ;  /* 0x00000002cd06b824 */ /* 0x000fe200078e00ff */
[----:B------:R1:W5:Y:S01]  /*8f00*/  @!P2 LD.E.64 R28, desc[UR40][R4.64] ;  /* 0x00000028041ca980 */ /* 0x000362000c101b00 */
[----:B------:R-:W-:Y:S02]  /*8f10*/  CS2R R26, SRZ ;  /* 0x00000000001a7805 */ /* 0x000fe4000001ff00 */
[----:B------:R-:W-:Y:S02]  /*8f20*/  CS2R R20, SRZ ;  /* 0x0000000000147805 */ /* 0x000fe4000001ff00 */
[----:B------:R-:W-:-:S02]  /*8f30*/  CS2R R24, SRZ ;  /* 0x0000000000187805 */ /* 0x000fc4000001ff00 */
[-C--:B-1----:R-:W-:Y:S02]  /*8f40*/  @!P3 IADD3 R4, P0, R3, R6.reuse, RZ ;  /* 0x000000060304b210 */ /* 0x082fe40007f1e0ff */
[----:B0-----:R-:W-:Y:S01]  /*8f50*/  @!P3 IADD3 R6, P1, R8, R6, RZ ;  /* 0x000000060806b210 */ /* 0x001fe20007f3e0ff */
[----:B------:R-:W-:-:S04]  /*8f60*/  @!P2 IMAD.WIDE R8, R192, 0x2, R8 ;  /* 0x00000002c008a825 */ /* 0x000fc800078e0208 */
[--C-:B------:R-:W-:Y:S01]  /*8f70*/  @!P3 IMAD.X R5, R0, 0x1, R11.reuse, P0 ;  /* 0x000000010005b824 */ /* 0x100fe200000e060b */
[----:B------:R0:W5:Y:S01]  /*8f80*/  @!P2 LD.E.64 R26, desc[UR40][R8.64] ;  /* 0x00000028081aa980 */ /* 0x000162000c101b00 */
[----:B------:R-:W-:-:S03]  /*8f90*/  @!P3 IMAD.X R7, R7, 0x1, R11, P1 ;  /* 0x000000010707b824 */ /* 0x000fc600008e060b */
[----:B------:R0:W5:Y:S04]  /*8fa0*/  @!P3 LD.E.64 R20, desc[UR40][R4.64] ;  /* 0x000000280414b980 */ /* 0x000168000c101b00 */
[----:B------:R0:W5:Y:S02]  /*8fb0*/  @!P3 LD.E.64 R24, desc[UR40][R6.64] ;  /* 0x000000280618b980 */ /* 0x000164000c101b00 */
.L_x_2642:
[----:B------:R-:W-:Y:S05]  /*8fc0*/  BSYNC B1 ;  /* 0x0000000000017941 */ /* 0x000fea0003800000 */
.L_x_2641:
[----:B--2--5:R-:W-:Y:S01]  /*8fd0*/  IMAD.MOV.U32 R0, RZ, RZ, R26 ;  /* 0x000000ffff007224 */ /* 0x024fe200078e001a */
[----:B------:R-:W-:Y:S01]  /*8fe0*/  UMOV UR4, 0xffffffff ;  /* 0xffffffff00047882 */ /* 0x000fe20000000000 */
[----:B---3--:R-:W-:Y:S01]  /*8ff0*/  IMAD.MOV.U32 R3, RZ, RZ, R27 ;  /* 0x000000ffff037224 */ /* 0x008fe200078e001b */
[----:B0-----:R-:W-:Y:S01]  /*9000*/  CS2R R8, SRZ ;  /* 0x0000000000087805 */ /* 0x001fe2000001ff00 */
[----:B------:R-:W-:Y:S01]  /*9010*/  IMAD.MOV.U32 R4, RZ, RZ, R24 ;  /* 0x000000ffff047224 */ /* 0x000fe200078e0018 */
[----:B------:R-:W-:Y:S01]  /*9020*/  PRMT R36, R0, 0x7610, R36 ;  /* 0x0000761000247816 */ /* 0x000fe20000000024 */
[----:B------:R-:W-:Y:S02]  /*9030*/  IMAD.MOV.U32 R5, RZ, RZ, R25 ;  /* 0x000000ffff057224 */ /* 0x000fe400078e0019 */
[----:B------:R-:W-:Y:S01]  /*9040*/  IMAD.MOV.U32 R0, RZ, RZ, R28 ;  /* 0x000000ffff007224 */ /* 0x000fe200078e001c */
[----:B------:R-:W-:Y:S01]  /*9050*/  PRMT R42, R3, 0x5410, R4 ;  /* 0x00005410032a7816 */ /* 0x000fe20000000004 */
[----:B------:R-:W-:Y:S01]  /*9060*/  IMAD.MOV.U32 R3, RZ, RZ, R29 ;  /* 0x000000ffff037224 */ /* 0x000fe200078e001d */
[----:B------:R-:W-:Y:S01]  /*9070*/  PRMT R43, R5, 0x7610, R43 ;  /* 0x00007610052b7816 */ /* 0x000fe2000000002b */
[----:B------:R-:W-:Y:S01]  /*9080*/  IMAD.MOV.U32 R4, RZ, RZ, R20 ;  /* 0x000000ffff047224 */ /* 0x000fe200078e0014 */
[----:B------:R-:W-:Y:S01]  /*9090*/  PRMT R36, R36, 0x5410, R0 ;  /* 0x0000541024247816 */ /* 0x000fe20000000000 */
[----:B------:R-:W-:Y:S01]  /*90a0*/  IMAD.MOV.U32 R5, RZ, RZ, R21 ;  /* 0x000000ffff057224 */ /* 0x000fe200078e0015 */
[----:B------:R-:W-:-:S04]  /*90b0*/  PRMT R43, R43, 0x5410, R3 ;  /* 0x000054102b2b7816 */ /* 0x000fc80000000003 */
[----:B------:R-:W-:Y:S01]  /*90c0*/  PRMT R44, R4, 0x5410, R5 ;  /* 0x00005410042c7816 */ /* 0x000fe20000000005 */
[----:B------:R-:W-:Y:S06]  /*90d0*/  BRA.DIV UR4, `(.L_x_2643) ;  /* 0x000001aa04747947 */ /* 0x000fec000b800000 */
[----:B------:R0:W2:Y:S04]  /*90e0*/  SHFL.IDX PT, R0, R31, 0x1, 0x1c1f ;  /* 0x003c1f001f007f89 */ /* 0x0000a800000e0000 */
[----:B------:R0:W3:Y:S04]  /*90f0*/  SHFL.IDX PT, R3, R10, 0x1, 0x1c1f ;  /* 0x003c1f000a037f89 */ /* 0x0000e800000e0000 */
[----:B----4-:R0:W4:Y:S04]  /*9100*/  SHFL.IDX PT, R7, R80, 0x1, 0x1c1f ;  /* 0x003c1f0050077f89 */ /* 0x01012800000e0000 */
[----:B------:R-:W0:Y:S02]  /*9110*/  SHFL.IDX PT, R30, R30, 0x1, 0x1c1f ;  /* 0x003c1f001e1e7f89 */ /* 0x000e2400000e0000 */
.L_x_2944:
[----:B------:R-:W5:Y:S01]  /*9120*/  LDL R5, [R1+0x58] ;  /* 0x0000580001057983 */ /* 0x000f620000100800 */
[----:B------:R-:W-:Y:S01]  /*9130*/  VIADD R34, R34, 0x20 ;  /* 0x0000002022227836 */ /* 0x000fe20000000000 */
[----:B------:R-:W-:Y:S01]  /*9140*/  BSSY B1, `(.L_x_2644) ;  /* 0x0000023000017945 */ /* 0x000fe20003800000 */
[----:B01----:R-:W-:Y:S02]  /*9150*/  CS2R R10, SRZ ;  /* 0x00000000000a7805 */ /* 0x003fe4000001ff00 */
[----:B------:R-:W-:Y:S02]  /*9160*/  CS2R R14, SRZ ;  /* 0x00000000000e7805 */ /* 0x000fe4000001ff00 */
[----:B------:R-:W-:Y:S02]  /*9170*/  CS2R R12, SRZ ;  /* 0x00000000000c7805 */ /* 0x000fe4000001ff00 */
[----:B------:R-:W-:Y:S02]  /*9180*/  ISETP.GE.AND P0, PT, R34, R33, PT ;  /* 0x000000212200720c */ /* 0x000fe40003f06270 */
[----:B------:R-:W-:-:S02]  /*9190*/  SHF.L.U32 R34, R198, 0x6, RZ ;  /* 0x00000006c6227819 */ /* 0x000fc400000006ff */
[----:B-----5:R-:W-:-:S04]  /*91a0*/  LEA.HI R4, R5, R5, RZ, 0x1 ;  /* 0x0000000505047211 */ /* 0x020fc800078f08ff */
[----:B------:R-:W-:-:S05]  /*91b0*/  LOP3.LUT R4, R4, 0xfffffffe, RZ, 0xc0, !PT ;  /* 0xfffffffe04047812 */ /* 0x000fca00078ec0ff */
[----:B------:R-:W-:-:S05]  /*91c0*/  IMAD.IADD R4, R5, 0x1, -R4 ;  /* 0x0000000105047824 */ /* 0x000fca00078e0a04 */
[----:B------:R-:W-:Y:S01]  /*91d0*/  SHF.L.U32 R35, R4, 0x1f, RZ ;  /* 0x0000001f04237819 */ /* 0x000fe200000006ff */
[----:B------:R-:W-:Y:S06]  /*91e0*/  @P0 BRA `(.L_x_2645) ;  /* 0x0000000000600947 */ /* 0x000fec0003800000 */
[----:B------:R-:W-:Y:S01]  /*91f0*/  ULDC UR4, c[0x0][0x3f4] ;  /* 0x0000fd0000047ab9 */ /* 0x000fe20000000800 */
[----:B---3--:R-:W-:Y:S01]  /*9200*/  IMAD.MOV.U32 R4, RZ, RZ, R3 ;  /* 0x000000ffff047224 */ /* 0x008fe200078e0003 */
[----:B------:R-:W-:Y:S01]  /*9210*/  ISETP.GE.AND P2, PT, R192, UR4, PT ;  /* 0x00000004c0007c0c */ /* 0x000fe2000bf46270 */
[----:B--2---:R-:W-:Y:S01]  /*9220*/  IMAD.MOV.U32 R5, RZ, RZ, R0 ;  /* 0x000000ffff057224 */ /* 0x004fe200078e0000 */
[----:B------:R-:W-:Y:S02]  /*9230*/  ISETP.GE.AND P3, PT, R205, UR4, PT ;  /* 0x00000004cd007c0c */ /* 0x000fe4000bf66270 */
[----:B------:R-:W-:Y:S02]  /*9240*/  CS2R R14, SRZ ;  /* 0x00000000000e7805 */ /* 0x000fe4000001ff00 */
[----:B------:R-:W-:Y:S01]  /*9250*/  SHF.R.S32.HI R32, RZ, 0x1f, R205 ;  /* 0x0000001fff207819 */ /* 0x000fe200000114cd */
[----:B------:R-:W-:Y:S02]  /*9260*/  IMAD.MOV.U32 R10, RZ, RZ, R30 ;  /* 0x000000ffff0a7224 */ /* 0x000fe400078e001e */
[----:B----4-:R-:W-:-:S04]  /*9270*/  IMAD.MOV.U32 R11, RZ, RZ, R7 ;  /* 0x000000ffff0b7224 */ /* 0x010fc800078e0007 */
[----:B------:R-:W-:Y:S02]  /*9280*/  @!P2 IMAD.WIDE R4, R192, 0x2, R4 ;  /* 0x00000002c004a825 */ /* 0x000fe400078e0204 */
[C---:B------:R-:W-:Y:S02]  /*9290*/  @!P3 SHF.L.U64.HI R32, R205.reuse, 0x1, R32 ;  /* 0x00000001cd20b819 */ /* 0x040fe40000010220 */
[----:B------:R-:W-:Y:S01]  /*92a0*/  @!P3 IMAD.SHL.U32 R6, R205, 0x2, RZ ;  /* 0x00000002cd06b824 */ /* 0x000fe200078e00ff */
[----:B------:R0:W5:Y:S01]  /*92b0*/  @!P2 LD.E.64 R14, desc[UR40][R4.64] ;  /* 0x00000028040ea980 */ /* 0x000162000c101b00 */
[----:B------:R-:W-:Y:S02]  /*92c0*/  CS2R R8, SRZ ;  /* 0x0000000000087805 */ /* 0x000fe4000001ff00 */
[----:B------:R-:W-:Y:S02]  /*92d0*/  CS2R R12, SRZ ;  /* 0x00000000000c7805 */ /* 0x000fe4000001ff00 */
[----:B0-----:R-:W-:-:S02]  /*92e0*/  @!P3 IADD3 R4, P0, R3, R6, RZ ;  /* 0x000000060304b210 */ /* 0x001fc40007f1e0ff */
[----:B------:R-:W-:Y:S01]  /*92f0*/  @!P3 IADD3 R6, P1, R30, R6, RZ ;  /* 0x000000061e06b210 */ /* 0x000fe20007f3e0ff */
[----:B------:R-:W-:Y:S01]  /*9300*/  @!P2 IMAD.WIDE R30, R192, 0x2, R10 ;  /* 0x00000002c01ea825 */ /* 0x000fe200078e020a */
[----:B------:R-:W-:-:S03]  /*9310*/  CS2R R10, SRZ ;  /* 0x00000000000a7805 */ /* 0x000fc6000001ff00 */
[--C-:B------:R-:W-:Y:S01]  /*9320*/  @!P3 IMAD.X R5, R0, 0x1, R32.reuse, P0 ;  /* 0x000000010005b824 */ /* 0x100fe200000e0620 */
[----:B------:R0:W5:Y:S01]  /*9330*/  @!P2 LD.E.64 R8, desc[UR40][R30.64] ;  /* 0x000000281e08a980 */ /* 0x000162000c101b00 */
[----:B------:R-:W-:-:S03]  /*9340*/  @!P3 IMAD.X R7, R7, 0x1, R32, P1 ;  /* 0x000000010707b824 */ /* 0x000fc600008e0620 */
[----:B------:R0:W5:Y:S04]  /*9350*/  @!P3 LD.E.64 R12, desc[UR40][R4.64] ;  /* 0x00000028040cb980 */ /* 0x000168000c101b00 */
[----:B------:R0:W5:Y:S02]  /*9360*/  @!P3 LD.E.64 R10, desc[UR40][R6.64] ;  /* 0x00000028060ab980 */ /* 0x000164000c101b00 */
.L_x_2645:
[----:B------:R-:W-:Y:S05]  /*9370*/  BSYNC B1 ;  /* 0x0000000000017941 */ /* 0x000fea0003800000 */
.L_x_2644:
[----:B------:R-:W1:Y:S01]  /*9380*/  SYNCS.PHASECHK.TRANS64.TRYWAIT P0, [R2+URZ+0x28c00], R35 ;  /* 0x028c0023020075a7 */ /* 0x000e62000800017f */
[----:B---3--:R-:W-:Y:S01]  /*9390*/  LOP3.LUT R3, R34, 0x1c0, RZ, 0xc0, !PT ;  /* 0x000001c022037812 */ /* 0x008fe200078ec0ff */
[----:B0----5:R-:W-:Y:S01]  /*93a0*/  IMAD.MOV.U32 R4, RZ, RZ, R8 ;  /* 0x000000ffff047224 */ /* 0x021fe200078e0008 */
[----:B------:R-:W-:Y:S01]  /*93b0*/  VIADDMNMX R31, R33, -R196, 0x40, PT ;  /* 0x00000040211f7446 */ /* 0x000fe200038009c4 */
[----:B------:R-:W-:Y:S01]  /*93c0*/  IMAD.MOV.U32 R6, RZ, RZ, R14 ;  /* 0x000000ffff067224 */ /* 0x000fe200078e000e */
[----:B--2---:R-:W-:Y:S01]  /*93d0*/  LOP3.LUT R0, R3, 0x18, R18, 0xf8, !PT ;  /* 0x0000001803007812 */ /* 0x004fe200078ef812 */
[----:B------:R-:W-:Y:S01]  /*93e0*/  IMAD.MOV.U32 R5, RZ, RZ, R11 ;  /* 0x000000ffff057224 */ /* 0x000fe200078e000b */
[----:B------:R-:W-:Y:S01]  /*93f0*/  SHF.R.U32.HI R3, RZ, 0x3, R3 ;  /* 0x00000003ff037819 */ /* 0x000fe20000011603 */
[----:B------:R-:W-:Y:S01]  /*9400*/  BSSY B1, `(.L_x_2646) ;  /* 0x0000013000017945 */ /* 0x000fe20003800000 */
[----:B------:R-:W-:Y:S01]  /*9410*/  PRMT R45, R4, 0x7610, R45 ;  /* 0x00007610042d7816 */ /* 0x000fe2000000002d */
[----:B------:R-:W-:Y:S01]  /*9420*/  IMAD.MOV.U32 R4, RZ, RZ, R10 ;  /* 0x000000ffff047224 */ /* 0x000fe200078e000a */
[----:B------:R-:W-:Y:S01]  /*9430*/  LOP3.LUT R3, R0, R3, RZ, 0x3c, !PT ;  /* 0x0000000300037212 */ /* 0x000fe200078e3cff */
[----:B------:R-:W-:Y:S01]  /*9440*/  IMAD.MOV.U32 R0, RZ, RZ, R9 ;  /* 0x000000ffff007224 */ /* 0x000fe200078e0009 */
[----:B------:R-:W-:Y:S01]  /*9450*/  PRMT R30, R5, 0x7610, R30 ;  /* 0x00007610051e7816 */ /* 0x000fe2000000001e */
[----:B------:R-:W-:Y:S01]  /*9460*/  IMAD.MOV.U32 R5, RZ, RZ, R13 ;  /* 0x000000ffff057224 */ /* 0x000fe200078e000d */
[----:B------:R-:W-:Y:S01]  /*9470*/  PRMT R46, R4, 0x5410, R6 ;  /* 0x00005410042e7816 */ /* 0x000fe20000000006 */
[----:B------:R-:W-:Y:S01]  /*9480*/  IMAD R3, R208, 0x200, R3 ;  /* 0x00000200d0037824 */ /* 0x000fe200078e0203 */
[----:B------:R-:W-:Y:S01]  /*9490*/  PRMT R45, R45, 0x5410, R0 ;  /* 0x000054102d2d7816 */ /* 0x000fe20000000000 */
[----:B------:R-:W-:Y:S01]  /*94a0*/  IMAD.MOV.U32 R0, RZ, RZ, R15 ;  /* 0x000000ffff007224 */ /* 0x000fe200078e000f */
[----:B------:R-:W-:Y:S01]  /*94b0*/  LOP3.LUT P2, RZ, R198, 0x4, RZ, 0xc0, !PT ;  /* 0x00000004c6ff7812 */ /* 0x000fe2000784c0ff */
[----:B------:R-:W-:Y:S01]  /*94c0*/  IMAD.MOV.U32 R4, RZ, RZ, R12 ;  /* 0x000000ffff047224 */ /* 0x000fe200078e000c */
[----:B------:R-:W-:Y:S01]  /*94d0*/  ISETP.GE.AND P1, PT, R190, R31, PT ;  /* 0x0000001fbe00720c */ /* 0x000fe20003f26270 */
[----:B------:R-:W-:-:S03]  /*94e0*/  IMAD R3, R3, 0x2, R2 ;  /* 0x0000000203037824 */ /* 0x000fc600078e0202 */
[----:B------:R-:W-:Y:S01]  /*94f0*/  PRMT R47, R0, 0x5410, R4 ;  /* 0x00005410002f7816 */ /* 0x000fe20000000004 */
[C---:B------:R-:W-:Y:S01]  /*9500*/  VIADD R4, R3.reuse, 0x20400 ;  /* 0x0002040003047836 */ /* 0x040fe20000000000 */
[----:B------:R-:W-:Y:S01]  /*9510*/  IADD3 R0, R3, 0x20440, RZ ;  /* 0x0002044003007810 */ /* 0x000fe20007ffe0ff */
[----:B-1----:R-:W-:Y:S06]  /*9520*/  @!P0 BRA `(.L_x_2647) ;  /* 0x000001a400d48947 */ /* 0x002fec0003800000 */
.L_x_2945:
[----:B------:R-:W-:Y:S05]  /*9530*/  BSYNC B1 ;  /* 0x0000000000017941 */ /* 0x000fea0003800000 */
.L_x_2646:
[----:B------:R-:W-:Y:S01]  /*9540*/  BSSY B1, `(.L_x_2648) ;  /* 0x000005f000017945 */ /* 0x000fe20003800000 */
[----:B------:R-:W-:Y:S01]  /*9550*/  PRMT R30, R30, 0x5410, R5 ;  /* 0x000054101e1e7816 */ /* 0x000fe20000000005 */
[----:B------:R-:W-:Y:S02]  /*9560*/  @P2 VIADD R0, R4, 0xffffffc0 ;  /* 0xffffffc004002836 */ /* 0x000fe40000000000 */
[----:B------:R-:W-:Y:S05]  /*9570*/  @P1 BRA `(.L_x_2649) ;  /* 0x00000004006c1947 */ /* 0x000fea0003800000 */
[----:B------:R-:W1:Y:S01]  /*9580*/  LDC R4, c[0x0][0x3f4] ;  /* 0x0000fd00ff047b82 */ /* 0x000e620000000800 */
[----:B------:R-:W-:Y:S01]  /*9590*/  BSSY B2, `(.L_x_2650) ;  /* 0x000002e000027945 */ /* 0x000fe20003800000 */
[-C--:B-1----:R-:W-:Y:S02]  /*95a0*/  ISETP.GE.AND P0, PT, R192, R4.reuse, PT ;  /* 0x00000004c000720c */ /* 0x082fe40003f06270 */
[----:B------:R-:W-:-:S11]  /*95b0*/  ISETP.GE.AND P1, PT, R205, R4, PT ;  /* 0x00000004cd00720c */ /* 0x000fd60003f26270 */
[----:B------:R-:W-:Y:S05]  /*95c0*/  @P0 BRA `(.L_x_2651) ;  /* 0x0000000000a80947 */ /* 0x000fea0003800000 */
[----:B----4-:R-:W1:Y:S01]  /*95d0*/  LDS.128 R4, [R3+0x20400] ;  /* 0x0204000003047984 */ /* 0x010e620000000c00 */
[----:B------:R-:W-:Y:S01]  /*95e0*/  SHF.R.U32.HI R33, RZ, 0x10, R29 ;  /* 0x00000010ff217819 */ /* 0x000fe2000001161d */
[--C-:B------:R-:W-:Y:S01]  /*95f0*/  HADD2.F32 R34, -RZ, R36.reuse.H0_H0 ;  /* 0x20000024ff227230 */ /* 0x100fe20000004100 */
[----:B0-----:R-:W-:Y:S01]  /*9600*/  SHF.R.U32.HI R35, RZ, 0x10, R27 ;  /* 0x00000010ff237819 */ /* 0x001fe2000001161b */
[----:B------:R-:W-:Y:S01]  /*9610*/  HADD2.F32 R32, -RZ, R36.H1_H1 ;  /* 0x30000024ff207230 */ /* 0x000fe20000004100 */
[----:B------:R-:W-:Y:S01]  /*9620*/  SHF.R.U64 R41, R28, 0x10, R29 ;  /* 0x000000101c297819 */ /* 0x000fe2000000121d */
[----:B------:R-:W-:Y:S01]  /*9630*/  HADD2.F32 R33, -RZ, R33.H0_H0 ;  /* 0x20000021ff217230 */ /* 0x000fe20000004100 */
[----:B------:R-:W-:Y:S01]  /*9640*/  SHF.R.U64 R39, R26, 0x10, R27 ;  /* 0x000000101a277819 */ /* 0x000fe2000000121b */
[----:B------:R-:W-:Y:S02]  /*9650*/  HADD2.F32 R35, -RZ, R35.H0_H0 ;  /* 0x20000023ff237230 */ /* 0x000fe40000004100 */
[----:B-1----:R-:W-:-:S02]  /*9660*/  HADD2.F32 R28, -RZ, R7.H0_H0 ;  /* 0x20000007ff1c7230 */ /* 0x002fc40000004100 */
[----:B------:R-:W-:Y:S02]  /*9670*/  HADD2.F32 R29, -RZ, R7.H1_H1 ;  /* 0x30000007ff1d7230 */ /* 0x000fe40000004100 */
[--C-:B------:R-:W-:Y:S02]  /*9680*/  HADD2.F32 R7, -RZ, R4.reuse.H0_H0 ;  /* 0x20000004ff077230 */ /* 0x100fe40000004100 */
[----:B------:R-:W-:Y:S02]  /*9690*/  HADD2.F32 R4, -RZ, R4.H1_H1 ;  /* 0x30000004ff047230 */ /* 0x000fe40000004100 */
[C---:B------:R-:W-:Y:S01]  /*96a0*/  FMUL.FTZ R38, R29.reuse, R33 ;  /* 0x000000211d267220 */ /* 0x040fe20000410000 */
[-C--:B------:R-:W-:Y:S01]  /*96b0*/  FMUL.FTZ R37, R29, R35.reuse ;  /* 0x000000231d257220 */ /* 0x080fe20000410000 */
[--C-:B------:R-:W-:Y:S02]  /*96c0*/  HADD2.F32 R26, -RZ, R6.reuse.H0_H0 ;  /* 0x20000006ff1a7230 */ /* 0x100fe40000004100 */
[----:B------:R-:W-:Y:S01]  /*96d0*/  FMUL.FTZ R36, R4, R34 ;  /* 0x0000002204247220 */ /* 0x000fe20000410000 */
[----:B------:R-:W-:Y:S01]  /*96e0*/  FFMA.FTZ R40, R28, R35, R38 ;  /* 0x000000231c287223 */ /* 0x000fe20000010026 */
[----:B------:R-:W-:-:S02]  /*96f0*/  HADD2.F32 R27, -RZ, R6.H1_H1 ;  /* 0x30000006ff1b7230 */ /* 0x000fc40000004100 */
[-C--:B------:R-:W-:Y:S01]  /*9700*/  FMUL.FTZ R38, R4, R32.reuse ;  /* 0x0000002004267220 */ /* 0x080fe20000410000 */
[C---:B------:R-:W-:Y:S01]  /*9710*/  FFMA.FTZ R36, R7.reuse, R32, -R36 ;  /* 0x0000002007247223 */ /* 0x040fe20000010824 */
[--C-:B------:R-:W-:Y:S02]  /*9720*/  HADD2.F32 R6, -RZ, R5.reuse.H0_H0 ;  /* 0x20000005ff067230 */ /* 0x100fe40000004100 */
[----:B------:R-:W-:Y:S01]  /*9730*/  FFMA.FTZ R37, R28, R33, -R37 ;  /* 0x000000211c257223 */ /* 0x000fe20000010825 */
[----:B------:R-:W-:Y:S02]  /*9740*/  HADD2.F32 R32, -RZ, R42.H0_H0 ;  /* 0x2000002aff207230 */ /* 0x000fe40000004100 */
[----:B------:R-:W-:Y:S01]  /*9750*/  FFMA.FTZ R33, R7, R34, R38 ;  /* 0x0000002207217223 */ /* 0x000fe20000010026 */
[----:B------:R-:W-:Y:S02]  /*9760*/  HADD2.F32 R5, -RZ, R5.H1_H1 ;  /* 0x30000005ff057230 */ /* 0x000fe40000004100 */
[----:B------:R-:W-:-:S02]  /*9770*/  HADD2.F32 R28, -RZ, R43.H1_H1 ;  /* 0x3000002bff1c7230 */ /* 0x000fc40000004100 */
[C---:B------:R-:W-:Y:S01]  /*9780*/  FMUL.FTZ R35, R27.reuse, R32 ;  /* 0x000000201b237220 */ /* 0x040fe20000410000 */
[----:B------:R-:W-:Y:S02]  /*9790*/  HADD2.F32 R29, -RZ, R39.H0_H0 ;  /* 0x20000027ff1d7230 */ /* 0x000fe40000004100 */
[----:B------:R-:W-:Y:S02]  /*97a0*/  HADD2.F32 R4, -RZ, R41.H0_H0 ;  /* 0x20000029ff047230 */ /* 0x000fe40000004100 */
[-C--:B------:R-:W-:Y:S01]  /*97b0*/  FMUL.FTZ R27, R27, R28.reuse ;  /* 0x0000001c1b1b7220 */ /* 0x080fe20000410000 */
[C---:B------:R-:W-:Y:S01]  /*97c0*/  FFMA.FTZ R35, R26.reuse, R28, -R35 ;  /* 0x0000001c1a237223 */ /* 0x040fe20000010823 */
[C---:B------:R-:W-:Y:S01]  /*97d0*/  FMUL.FTZ R7, R5.reuse, R29 ;  /* 0x0000001d05077220 */ /* 0x040fe20000410000 */
[----:B------:R-:W-:Y:S01]  /*97e0*/  FMUL.FTZ R34, R5, R4 ;  /* 0x0000000405227220 */ /* 0x000fe20000410000 */
[----:B------:R-:W-:Y:S02]  /*97f0*/  FFMA.FTZ R26, R26, R32, R27 ;  /* 0x000000201a1a7223 */ /* 0x000fe4000001001b */
[----:B------:R-:W-:Y:S01]  /*9800*/  FFMA.FTZ R5, R6, R4, -R7 ;  /* 0x0000000406057223 */ /* 0x000fe20000010807 */
[----:B------:R-:W-:Y:S01]  /*9810*/  F2FP.F16.F32.PACK_AB R7, R40, R37 ;  /* 0x000000252807723e */ /* 0x000fe200000000ff */
[----:B------:R-:W-:Y:S01]  /*9820*/  FFMA.FTZ R34, R6, R29, R34 ;  /* 0x0000001d06227223 */ /* 0x000fe20000010022 */
[----:B------:R-:W-:-:S02]  /*9830*/  F2FP.F16.F32.PACK_AB R4, R33, R36 ;  /* 0x000000242104723e */ /* 0x000fc400000000ff */
[----:B------:R-:W-:Y:S02]  /*9840*/  F2FP.F16.F32.PACK_AB R6, R26, R35 ;  /* 0x000000231a06723e */ /* 0x000fe400000000ff */
[----:B------:R-:W-:-:S05]  /*9850*/  F2FP.F16.F32.PACK_AB R5, R34, R5 ;  /* 0x000000052205723e */ /* 0x000fca00000000ff */
[----:B------:R1:W-:Y:S02]  /*9860*/  STS.128 [R3+0x20400], R4 ;  /* 0x0204000403007388 */ /* 0x0003e40000000c00 */
.L_x_2651:
[----:B------:R-:W-:Y:S05]  /*9870*/  BSYNC B2 ;  /* 0x0000000000027941 */ /* 0x000fea0003800000 */
.L_x_2650:
[----:B------:R-:W-:Y:S05]  /*9880*/  @P1 BRA `(.L_x_2649) ;  /* 0x0000000000a81947 */ /* 0x000fea0003800000 */
[----:B-1--4-:R-:W1:Y:S01]  /*9890*/  LDS.128 R4, [R0] ;  /* 0x0000000000047984 */ /* 0x012e620000000c00 */
[----:B------:R-:W-:Y:S01]  /*98a0*/  SHF.R.U32.HI R27, RZ, 0x10, R21 ;  /* 0x00000010ff1b7819 */ /* 0x000fe20000011615 */
[----:B------:R-:W-:Y:S01]  /*98b0*/  HADD2.F32 R28, -RZ, R42.H1_H1 ;  /* 0x3000002aff1c7230 */ /* 0x000fe20000004100 */
[--C-:B------:R-:W-:Y:S01]  /*98c0*/  SHF.R.U32.HI R29, RZ, 0x10, R25.reuse ;  /* 0x00000010ff1d7819 */ /* 0x100fe20000011619 */
[----:B------:R-:W-:Y:S01]  /*98d0*/  HADD2.F32 R26, -RZ, R44.H0_H0 ;  /* 0x2000002cff1a7230 */ /* 0x000fe20000004100 */
[----:B0-----:R-:W-:Y:S01]  /*98e0*/  SHF.R.U64 R35, R24, 0x10, R25 ;  /* 0x0000001018237819 */ /* 0x001fe20000001219 */
        /* <DEDUP_REMOVED lines=15> */
[----:B------:R-:W-:Y:S02]  /*99e0*/  HADD2.F32 R6, -RZ, R5.H0_H0 ;  /* 0x20000005ff067230 */ /* 0x000fe40000004100 */
        /* <DEDUP_REMOVED lines=19> */
[----:B------:R2:W-:Y:S02]  /*9b20*/  STS.128 [R0], R4 ;  /* 0x0000000400007388 */ /* 0x0005e40000000c00 */
.L_x_2649:
[----:B------:R-:W-:Y:S05]  /*9b30*/  BSYNC B1 ;  /* 0x0000000000017941 */ /* 0x000fea0003800000 */
.L_x_2648:
        /* <DEDUP_REMOVED lines=10> */
[----:B------:R-:W-:Y:S01]  /*9be0*/  HADD2.F32 R24, -RZ, R45.H0_H0 ;  /* 0x2000002dff187230 */ /* 0x000fe20000004100 */
[----:B------:R-:W-:Y:S01]  /*9bf0*/  SHF.R.U32.HI R25, RZ, 0x10, R9 ;  /* 0x00000010ff197819 */ /* 0x000fe20000011609 */
        /* <DEDUP_REMOVED lines=19> */
[----:B------:R-:W-:Y:S02]  /*9d30*/  HADD2.F32 R20, -RZ, R45.H1_H1 ;  /* 0x3000002dff147230 */ /* 0x000fe40000004100 */
[----:B------:R-:W-:Y:S01]  /*9d40*/  FFMA.FTZ R21, R7, R24, R28 ;  /* 0x0000001807157223 */ /* 0x000fe2000001001c */
[----:B------:R-:W-:Y:S02]  /*9d50*/  HADD2.F32 R5, -RZ, R5.H1_H1 ;  /* 0x30000005ff057230 */ /* 0x000fe40000004100 */
[----:B------:R-:W-:-:S02]  /*9d60*/  HADD2.F32 R14, -RZ, R47.H0_H0 ;  /* 0x2000002fff0e7230 */ /* 0x000fc40000004100 */
        /* <DEDUP_REMOVED lines=15> */
.L_x_2654:
[----:B------:R-:W-:Y:S05]  /*9e60*/  BSYNC B1 ;  /* 0x0000000000017941 */ /* 0x000fea0003800000 */
.L_x_2653:
[----:B------:R-:W-:Y:S05]  /*9e70*/  @P1 BRA `(.L_x_2652) ;  /* 0x0000001400bc1947 */ /* 0x000fea0003800000 */
[----:B-1--4-:R-:W1:Y:S01]  /*9e80*/  LDS.128 R4, [R0+0x1000] ;  /* 0x0010000000047984 */ /* 0x012e620000000c00 */
[----:B------:R-:W-:Y:S02]  /*9e90*/  SHF.R.U64 R24, R12, 0x10, R13 ;  /* 0x000000100c187819 */ /* 0x000fe4000000120d */
[----:B------:R-:W-:Y:S02]  /*9ea0*/  SHF.R.U32.HI R14, RZ, 0x10, R11 ;  /* 0x00000010ff0e7819 */ /* 0x000fe4000001160b */
[----:B------:R-:W-:Y:S01]  /*9eb0*/  SHF.R.U32.HI R12, RZ, 0x10, R13 ;  /* 0x00000010ff0c7819 */ /* 0x000fe2000001160d */
[----:B------:R-:W-:Y:S01]  /*9ec0*/  HADD2.F32 R13, -RZ, R46.H0_H0 ;  /* 0x2000002eff0d7230 */ /* 0x000fe20000004100 */
[----:B------:R-:W-:Y:S01]  /*9ed0*/  SHF.R.U64 R21, R10, 0x10, R11 ;  /* 0x000000100a157819 */ /* 0x000fe2000000120b */
[----:B------:R-:W-:Y:S02]  /*9ee0*/  HADD2.F32 R14, -RZ, R14.H0_H0 ;  /* 0x2000000eff0e7230 */ /* 0x000fe40000004100 */
[----:B------:R-:W-:-:S02]  /*9ef0*/  HADD2.F32 R12, -RZ, R12.H0_H0 ;  /* 0x2000000cff0c7230 */ /* 0x000fc40000004100 */
[----:B------:R-:W-:Y:S02]  /*9f00*/  HADD2.F32 R11, -RZ, R47.H1_H1 ;  /* 0x3000002fff0b7230 */ /* 0x000fe40000004100 */
[--C-:B-1----:R-:W-:Y:S02]  /*9f10*/  HADD2.F32 R10, -RZ, R7.reuse.H1_H1 ;  /* 0x30000007ff0a7230 */ /* 0x102fe40000004100 */
[--C-:B------:R-:W-:Y:S02]  /*9f20*/  HADD2.F32 R3, -RZ, R4.reuse.H0_H0 ;  /* 0x20000004ff037230 */ /* 0x100fe40000004100 */
[----:B------:R-:W-:Y:S02]  /*9f30*/  HADD2.F32 R4, -RZ, R4.H1_H1 ;  /* 0x30000004ff047230 */ /* 0x000fe40000004100 */
[C---:B------:R-:W-:Y:S01]  /*9f40*/  FMUL.FTZ R20, R10.reuse, R14 ;  /* 0x0000000e0a147220 */ /* 0x040fe20000410000 */
[----:B------:R-:W-:Y:S02]  /*9f50*/  HADD2.F32 R9, -RZ, R7.H0_H0 ;  /* 0x20000007ff097230 */ /* 0x000fe40000004100 */
[----:B------:R-:W-:Y:S01]  /*9f60*/  FMUL.FTZ R15, R10, R12 ;  /* 0x0000000c0a0f7220 */ /* 0x000fe20000410000 */
[----:B------:R-:W-:-:S02]  /*9f70*/  HADD2.F32 R7, -RZ, R6.H0_H0 ;  /* 0x20000006ff077230 */ /* 0x000fc40000004100 */
[C---:B------:R-:W-:Y:S01]  /*9f80*/  FMUL.FTZ R10, R4.reuse, R13 ;  /* 0x0000000d040a7220 */ /* 0x040fe20000410000 */
[----:B------:R-:W-:Y:S02]  /*9f90*/  HADD2.F32 R8, -RZ, R6.H1_H1 ;  /* 0x30000006ff087230 */ /* 0x000fe40000004100 */
[----:B------:R-:W-:Y:S01]  /*9fa0*/  FFMA.FTZ R20, R9, R12, -R20 ;  /* 0x0000000c09147223 */ /* 0x000fe20000010814 */
[-C--:B------:R-:W-:Y:S01]  /*9fb0*/  FMUL.FTZ R12, R4, R11.reuse ;  /* 0x0000000b040c7220 */ /* 0x080fe20000410000 */
[----:B------:R-:W-:Y:S01]  /*9fc0*/  FFMA.FTZ R11, R3, R11, -R10 ;  /* 0x0000000b030b7223 */ /* 0x000fe2000001080a */
[--C-:B------:R-:W-:Y:S02]  /*9fd0*/  HADD2.F32 R10, -RZ, R30.reuse.H0_H0 ;  /* 0x2000001eff0a7230 */ /* 0x100fe40000004100 */
[----:B------:R-:W-:Y:S01]  /*9fe0*/  FFMA.FTZ R15, R9, R14, R15 ;  /* 0x0000000e090f7223 */ /* 0x000fe2000001000f */
[----:B------:R-:W-:Y:S02]  /*9ff0*/  HADD2.F32 R6, -RZ, R5.H0_H0 ;  /* 0x20000005ff067230 */ /* 0x000fe40000004100 */
[----:B------:R-:W-:Y:S01]  /*a000*/  FFMA.FTZ R12, R3, R13, R12 ;  /* 0x0000000d030c7223 */ /* 0x000fe2000001000c */
[----:B------:R-:W-:-:S02]  /*a010*/  HADD2.F32 R30, -RZ, R30.H1_H1 ;  /* 0x3000001eff1e7230 */ /* 0x000fc40000004100 */
[C---:B------:R-:W-:Y:S01]  /*a020*/  FMUL.FTZ R14, R8.reuse, R10 ;  /* 0x0000000a080e7220 */ /* 0x040fe20000410000 */
[----:B------:R-:W-:Y:S02]  /*a030*/  HADD2.F32 R5, -RZ, R5.H1_H1 ;  /* 0x30000005ff057230 */ /* 0x000fe40000004100 */
[----:B------:R-:W-:Y:S02]  /*a040*/  HADD2.F32 R9, -RZ, R21.H0_H0 ;  /* 0x20000015ff097230 */ /* 0x000fe40000004100 */
[-C--:B------:R-:W-:Y:S01]  /*a050*/  FMUL.FTZ R13, R8, R30.reuse ;  /* 0x0000001e080d7220 */ /* 0x080fe20000410000 */
[----:B------:R-:W-:Y:S02]  /*a060*/  HADD2.F32 R4, -RZ, R24.H0_H0 ;  /* 0x20000018ff047230 */ /* 0x000fe40000004100 */
[----:B------:R-:W-:Y:S01]  /*a070*/  FFMA.FTZ R14, R7, R30, -R14 ;  /* 0x0000001e070e7223 */ /* 0x000fe2000001080e */
[----:B------:R-:W-:Y:S01]  /*a080*/  FMUL.FTZ R3, R5, R9 ;  /* 0x0000000905037220 */ /* 0x000fe20000410000 */
[----:B------:R-:W-:Y:S01]  /*a090*/  FFMA.FTZ R13, R7, R10, R13 ;  /* 0x0000000a070d7223 */ /* 0x000fe2000001000d */
[----:B------:R-:W-:Y:S01]  /*a0a0*/  FMUL.FTZ R8, R5, R4 ;  /* 0x0000000405087220 */ /* 0x000fe20000410000 */
[----:B------:R-:W-:Y:S01]  /*a0b0*/  F2FP.F16.F32.PACK_AB R7, R15, R20 ;  /* 0x000000140f07723e */ /* 0x000fe200000000ff */
[----:B------:R-:W-:Y:S01]  /*a0c0*/  FFMA.FTZ R3, R6, R4, -R3 ;  /* 0x0000000406037223 */ /* 0x000fe20000010803 */
[----:B------:R-:W-:Y:S01]  /*a0d0*/  F2FP.F16.F32.PACK_AB R4, R12, R11 ;  /* 0x0000000b0c04723e */ /* 0x000fe200000000ff */
[----:B------:R-:W-:Y:S01]  /*a0e0*/  FFMA.FTZ R8, R6, R9, R8 ;  /* 0x0000000906087223 */ /* 0x000fe20000010008 */
[----:B------:R-:W-:-:S04]  /*a0f0*/  F2FP.F16.F32.PACK_AB R6, R13, R14 ;  /* 0x0000000e0d06723e */ /* 0x000fc800000000ff */
[----:B------:R-:W-:-:S05]  /*a100*/  F2FP.F16.F32.PACK_AB R5, R8, R3 ;  /* 0x000000030805723e */ /* 0x000fca00000000ff */
[----:B------:R2:W-:Y:S01]  /*a110*/  STS.128 [R0+0x1000], R4 ;  /* 0x0010000400007388 */ /* 0x0005e20000000c00 */
[----:B------:R-:W-:Y:S05]  /*a120*/  BRA `(.L_x_2652) ;  /* 0x0000001400107947 */ /* 0x000fea0003800000 */
.L_x_2639:
[----:B------:R-:W0:Y:S01]  /*a130*/  LDC R6, c[0x0][0x448] ;  /* 0x00011200ff067b82 */ /* 0x000e220000000800 */
[----:B------:R-:W2:Y:S01]  /*a140*/  S2R R0, SR_TID.X ;  /* 0x0000000000007919 */ /* 0x000ea20000002100 */
[----:B------:R-:W-:Y:S01]  /*a150*/  ULDC.64 UR4, c[0x0][0x3f8] ;  /* 0x0000fe0000047ab9 */ /* 0x000fe20000000a00 */
[----:B------:R-:W-:Y:S01]  /*a160*/  ULDC.64 UR6, c[0x0][0x408] ;  /* 0x0001020000067ab9 */ /* 0x000fe20000000a00 */
[----:B------:R-:W-:Y:S02]  /*a170*/  IMAD.MOV.U32 R25, RZ, RZ, R27 ;  /* 0x000000ffff197224 */ /* 0x000fe400078e001b */
        /* <DEDUP_REMOVED lines=19> */
[----:B------:R-:W-:Y:S01]  /*a2b0*/  LEA R26, P0, R24, UR4, 0x1 ;  /* 0x00000004181a7c11 */ /* 0x000fe2000f8008ff */
        /* <DEDUP_REMOVED lines=9> */
[----:B------:R-:W0:Y:S01]  /*a350*/  LDC R37, c[0x0][0x3f4] ;  /* 0x0000fd00ff257b82 */ /* 0x000e220000000800 */
[----:B------:R-:W2:Y:S01]  /*a360*/  SHFL.IDX PT, R4, R26, RZ, 0x1c1f ;  /* 0x001c1fff1a047589 */ /* 0x000ea200000e0000 */
[----:B------:R-:W-:-:S03]  /*a370*/  IMAD R3, R23, R6, RZ ;  /* 0x0000000617037224 */ /* 0x000fc600078e02ff */
[----:B------:R-:W3:Y:S04]  /*a380*/  SHFL.IDX PT, R0, R27, RZ, 0x1c1f ;  /* 0x001c1fff1b007589 */ /* 0x000ee800000e0000 */
[----:B------:R-:W5:Y:S04]  /*a390*/  SHFL.IDX PT, R14, R35, RZ, 0x1c1f ;  /* 0x001c1fff230e7589 */ /* 0x000f6800000e0000 */
[----:B------:R-:W5:Y:S01]  /*a3a0*/  SHFL.IDX PT, R5, R25, RZ, 0x1c1f ;  /* 0x001c1fff19057589 */ /* 0x000f6200000e0000 */
[----:B0-----:R-:W-:-:S04]  /*a3b0*/  ISETP.GE.AND P0, PT, R18, R37, PT ;  /* 0x000000251200720c */ /* 0x001fc80003f06270 */
[----:B------:R-:W-:-:S13]  /*a3c0*/  ISETP.GE.OR P1, PT, R34, R3, P0 ;  /* 0x000000032200720c */ /* 0x000fda0000726670 */
[C---:B------:R-:W-:Y:S01]  /*a3d0*/  @!P1 IMAD.SHL.U32 R7, R18.reuse, 0x2, RZ ;  /* 0x0000000212079824 */ /* 0x040fe200078e00ff */
[----:B------:R-:W-:-:S04]  /*a3e0*/  @!P1 SHF.L.U64.HI R6, R18, 0x1, R19 ;  /* 0x0000000112069819 */ /* 0x000fc80000010213 */
[----:B--2---:R-:W-:-:S05]  /*a3f0*/  @!P1 IADD3 R8, P2, R4, R7, RZ ;  /* 0x0000000704089210 */ /* 0x004fca0007f5e0ff */
[----:B---3--:R-:W-:-:S06]  /*a400*/  @!P1 IMAD.X R9, R0, 0x1, R6, P2 ;  /* 0x0000000100099824 */ /* 0x008fcc00010e0606 */
[----:B-1--4-:R-:W2:Y:S01]  /*a410*/  @!P1 LD.E.128 R8, desc[UR40][R8.64] ;  /* 0x0000002808089980 */ /* 0x012ea2000c101d00 */
[----:B-----5:R-:W-:-:S05]  /*a420*/  @!P1 IADD3 R4, P2, R14, R7, RZ ;  /* 0x000000070e049210 */ /* 0x020fca0007f5e0ff */
[----:B------:R-:W-:-:S06]  /*a430*/  @!P1 IMAD.X R5, R5, 0x1, R6, P2 ;  /* 0x0000000105059824 */ /* 0x000fcc00010e0606 */
[----:B------:R-:W3:Y:S01]  /*a440*/  @!P1 LD.E.128 R4, desc[UR40][R4.64] ;  /* 0x0000002804049980 */ /* 0x000ee2000c101d00 */
[----:B------:R-:W-:Y:S02]  /*a450*/  CS2R R20, SRZ ;  /* 0x0000000000147805 */ /* 0x000fe4000001ff00 */
[----:B------:R-:W-:Y:S02]  /*a460*/  CS2R R30, SRZ ;  /* 0x00000000001e7805 */ /* 0x000fe4000001ff00 */
[----:B------:R-:W-:Y:S01]  /*a470*/  CS2R R28, SRZ ;  /* 0x00000000001c7805 */ /* 0x000fe2000001ff00 */
[----:B------:R0:W1:Y:S01]  /*a480*/  SHFL.IDX PT, R24, R26, 0x1, 0x1c1f ;  /* 0x003c1f001a187f89 */ /* 0x00006200000e0000 */
[----:B------:R-:W-:-:S03]  /*a490*/  CS2R R32, SRZ ;  /* 0x0000000000207805 */ /* 0x000fc6000001ff00 */
[----:B------:R0:W4:Y:S04]  /*a4a0*/  SHFL.IDX PT, R14, R35, 0x1, 0x1c1f ;  /* 0x003c1f00230e7f89 */ /* 0x00012800000e0000 */
[----:B------:R-:W0:Y:S01]  /*a4b0*/  SHFL.IDX PT, R25, R25, 0x1, 0x1c1f ;  /* 0x003c1f0019197f89 */ /* 0x000e2200000e0000 */
[----:B--2---:R-:W-:Y:S02]  /*a4c0*/  @!P1 IMAD.MOV.U32 R20, RZ, RZ, R8 ;  /* 0x000000ffff149224 */ /* 0x004fe400078e0008 */
[----:B------:R-:W-:Y:S02]  /*a4d0*/  @!P1 IMAD.MOV.U32 R21, RZ, RZ, R9 ;  /* 0x000000ffff159224 */ /* 0x000fe400078e0009 */
[----:B------:R-:W-:Y:S02]  /*a4e0*/  IMAD.MOV.U32 R0, RZ, RZ, R20 ;  /* 0x000000ffff007224 */ /* 0x000fe400078e0014 */
[----:B------:R-:W-:-:S02]  /*a4f0*/  @!P1 IMAD.MOV.U32 R28, RZ, RZ, R10 ;  /* 0x000000ffff1c9224 */ /* 0x000fc400078e000a */
[----:B------:R-:W-:Y:S01]  /*a500*/  @!P1 IMAD.MOV.U32 R29, RZ, RZ, R11 ;  /* 0x000000ffff1d9224 */ /* 0x000fe200078e000b */
[----:B------:R-:W-:Y:S01]  /*a510*/  PRMT R56, R56, 0x5410, R0 ;  /* 0x0000541038387816 */ /* 0x000fe20000000000 */
[----:B------:R-:W-:Y:S01]  /*a520*/  IMAD.MOV.U32 R12, RZ, RZ, R21 ;  /* 0x000000ffff0c7224 */ /* 0x000fe200078e0015 */
[----:B------:R2:W0:Y:S01]  /*a530*/  SHFL.IDX PT, R0, R27, 0x1, 0x1c1f ;  /* 0x003c1f001b007f89 */ /* 0x00042200000e0000 */
[----:B---3--:R-:W-:Y:S01]  /*a540*/  @!P1 IMAD.MOV.U32 R30, RZ, RZ, R4 ;  /* 0x000000ffff1e9224 */ /* 0x008fe200078e0004 */
[----:B------:R-:W-:Y:S01]  /*a550*/  MOV R8, R28 ;  /* 0x0000001c00087202 */ /* 0x000fe20000000f00 */
[----:B------:R-:W-:Y:S01]  /*a560*/  @!P1 IMAD.MOV.U32 R31, RZ, RZ, R5 ;  /* 0x000000ffff1f9224 */ /* 0x000fe200078e0005 */
[----:B------:R-:W-:Y:S01]  /*a570*/  PRMT R46, R12, 0x7610, R46 ;  /* 0x000076100c2e7816 */ /* 0x000fe2000000002e */
[----:B------:R-:W-:Y:S02]  /*a580*/  @!P1 IMAD.MOV.U32 R32, RZ, RZ, R6 ;  /* 0x000000ffff209224 */ /* 0x000fe400078e0006 */
[----:B------:R-:W-:-:S02]  /*a590*/  @!P1 IMAD.MOV.U32 R33, RZ, RZ, R7 ;  /* 0x000000ffff219224 */ /* 0x000fc400078e0007 */
[----:B------:R-:W-:Y:S02]  /*a5a0*/  IMAD.MOV.U32 R4, RZ, RZ, R30 ;  /* 0x000000ffff047224 */ /* 0x000fe400078e001e */
[----:B------:R-:W-:Y:S02]  /*a5b0*/  IMAD.MOV.U32 R5, RZ, RZ, R31 ;  /* 0x000000ffff057224 */ /* 0x000fe400078e001f */
[----:B------:R-:W-:Y:S01]  /*a5c0*/  IMAD.MOV.U32 R9, RZ, RZ, R29 ;  /* 0x000000ffff097224 */ /* 0x000fe200078e001d */
[----:B------:R-:W-:Y:S01]  /*a5d0*/  PRMT R56, R4, 0x7610, R56 ;  /* 0x0000761004387816 */ /* 0x000fe20000000038 */
[----:B------:R-:W-:Y:S01]  /*a5e0*/  IMAD.MOV.U32 R6, RZ, RZ, R32 ;  /* 0x000000ffff067224 */ /* 0x000fe200078e0020 */
[----:B------:R-:W-:Y:S01]  /*a5f0*/  PRMT R47, R5, 0x7610, R47 ;  /* 0x00007610052f7816 */ /* 0x000fe2000000002f */
[----:B------:R-:W-:Y:S01]  /*a600*/  IMAD.MOV.U32 R7, RZ, RZ, R33 ;  /* 0x000000ffff077224 */ /* 0x000fe200078e0021 */
[----:B------:R-:W-:Y:S02]  /*a610*/  PRMT R36, R8, 0x5410, R9 ;  /* 0x0000541008247816 */ /* 0x000fe40000000009 */
[----:B------:R-:W-:-:S02]  /*a620*/  CS2R R4, SRZ ;  /* 0x0000000000047805 */ /* 0x000fc4000001ff00 */
[----:B------:R-:W-:Y:S02]  /*a630*/  PRMT R57, R6, 0x7610, R57 ;  /* 0x0000761006397816 */ /* 0x000fe40000000039 */
[----:B012-4-:R-:W-:-:S07]  /*a640*/  PRMT R50, R7, 0x7610, R50 ;  /* 0x0000761007327816 */ /* 0x017fce0000000032 */
.L_x_2955:
[----:B------:R-:W2:Y:S01]  /*a650*/  LDL R7, [R1+0x58] ;  /* 0x0000580001077983 */ /* 0x000ea20000100800 */
[----:B------:R-:W-:Y:S01]  /*a660*/  VIADD R34, R34, 0x20 ;  /* 0x0000002022227836 */ /* 0x000fe20000000000 */
[----:B------:R-:W-:Y:S01]  /*a670*/  BSSY B1, `(.L_x_2656) ;  /* 0x0000016000017945 */ /* 0x000fe20003800000 */
[----:B------:R-:W-:Y:S02]  /*a680*/  CS2R R8, SRZ ;  /* 0x0000000000087805 */ /* 0x000fe4000001ff00 */
[----:B------:R-:W-:Y:S02]  /*a690*/  CS2R R10, SRZ ;  /* 0x00000000000a7805 */ /* 0x000fe4000001ff00 */
[----:B------:R-:W-:Y:S02]  /*a6a0*/  ISETP.GE.AND P1, PT, R34, R3, PT ;  /* 0x000000032200720c */ /* 0x000fe40003f26270 */
[----:B--2---:R-:W-:-:S04]  /*a6b0*/  LEA.HI R6, R7, R7, RZ, 0x1 ;  /* 0x0000000707067211 */ /* 0x004fc800078f08ff */
[----:B------:R-:W-:-:S05]  /*a6c0*/  LOP3.LUT R6, R6, 0xfffffffe, RZ, 0xc0, !PT ;  /* 0xfffffffe06067812 */ /* 0x000fca00078ec0ff */
[----:B------:R-:W-:Y:S01]  /*a6d0*/  IMAD.IADD R13, R7, 0x1, -R6 ;  /* 0x00000001070d7824 */ /* 0x000fe200078e0a06 */
[----:B------:R-:W-:-:S04]  /*a6e0*/  CS2R R6, SRZ ;  /* 0x0000000000067805 */ /* 0x000fc8000001ff00 */
[----:B------:R-:W-:Y:S01]  /*a6f0*/  SHF.L.U32 R13, R13, 0x1f, RZ ;  /* 0x0000001f0d0d7819 */ /* 0x000fe200000006ff */
[----:B------:R-:W-:Y:S06]  /*a700*/  @P1 BRA `(.L_x_2657) ;  /* 0x0000000000301947 */ /* 0x000fec0003800000 */
[----:B------:R-:W-:Y:S02]  /*a710*/  CS2R R6, SRZ ;  /* 0x0000000000067805 */ /* 0x000fe4000001ff00 */
[----:B------:R-:W-:Y:S02]  /*a720*/  CS2R R8, SRZ ;  /* 0x0000000000087805 */ /* 0x000fe4000001ff00 */
[----:B------:R-:W-:Y:S01]  /*a730*/  CS2R R10, SRZ ;  /* 0x00000000000a7805 */ /* 0x000fe2000001ff00 */
[----:B------:R-:W-:Y:S06]  /*a740*/  @P0 BRA `(.L_x_2657) ;  /* 0x0000000000200947 */ /* 0x000fec0003800000 */
[C---:B------:R-:W-:Y:S01]  /*a750*/  IMAD.SHL.U32 R7, R18.reuse, 0x2, RZ ;  /* 0x0000000212077824 */ /* 0x040fe200078e00ff */
[----:B------:R-:W-:-:S04]  /*a760*/  SHF.L.U64.HI R5, R18, 0x1, R19 ;  /* 0x0000000112057819 */ /* 0x000fc80000010213 */
[-C--:B------:R-:W-:Y:S02]  /*a770*/  IADD3 R8, P1, R24, R7.reuse, RZ ;  /* 0x0000000718087210 */ /* 0x080fe40007f3e0ff */
[----:B------:R-:W-:-:S03]  /*a780*/  IADD3 R4, P2, R14, R7, RZ ;  /* 0x000000070e047210 */ /* 0x000fc60007f5e0ff */
[--C-:B------:R-:W-:Y:S02]  /*a790*/  IMAD.X R9, R0, 0x1, R5.reuse, P1 ;  /* 0x0000000100097824 */ /* 0x100fe400008e0605 */
[----:B------:R-:W-:-:S04]  /*a7a0*/  IMAD.X R5, R25, 0x1, R5, P2 ;  /* 0x0000000119057824 */ /* 0x000fc800010e0605 */
[----:B------:R-:W5:Y:S04]  /*a7b0*/  LD.E.128 R8, desc[UR40][R8.64] ;  /* 0x0000002808087980 */ /* 0x000f68000c101d00 */
[----:B------:R-:W5:Y:S02]  /*a7c0*/  LD.E.128 R4, desc[UR40][R4.64] ;  /* 0x0000002804047980 */ /* 0x000f64000c101d00 */
.L_x_2657:
[----:B------:R-:W-:Y:S05]  /*a7d0*/  BSYNC B1 ;  /* 0x0000000000017941 */ /* 0x000fea0003800000 */
.L_x_2656:
[----:B------:R-:W0:Y:S01]  /*a7e0*/  SYNCS.PHASECHK.TRANS64.TRYWAIT P1, [R2+URZ+0x28c00], R13 ;  /* 0x028c000d020075a7 */ /* 0x000e22000802017f */
[----:B------:R-:W-:Y:S01]  /*a7f0*/  VIADDMNMX R3, R3, -R196, 0x40, PT ;  /* 0x0000004003037446 */ /* 0x000fe200038009c4 */
[C---:B------:R-:W-:Y:S01]  /*a800*/  VIADD R0, R190.reuse, 0x20 ;  /* 0x00000020be007836 */ /* 0x040fe20000000000 */
[----:B------:R-:W-:Y:S01]  /*a810*/  BSSY B1, `(.L_x_2658) ;  /* 0x0000010000017945 */ /* 0x000fe20003800000 */
[----:B-----5:R-:W-:Y:S01]  /*a820*/  IMAD.MOV.U32 R14, RZ, RZ, R5 ;  /* 0x000000ffff0e7224 */ /* 0x020fe200078e0005 */
[-C--:B------:R-:W-:Y:S01]  /*a830*/  ISETP.GE.OR P2, PT, R190, R3.reuse, P0 ;  /* 0x00000003be00720c */ /* 0x080fe20000746670 */
[----:B------:R-:W-:Y:S01]  /*a840*/  IMAD.MOV.U32 R12, RZ, RZ, R4 ;  /* 0x000000ffff0c7224 */ /* 0x000fe200078e0004 */
[----:B------:R-:W-:Y:S01]  /*a850*/  ISETP.GE.OR P0, PT, R0, R3, P0 ;  /* 0x000000030000720c */ /* 0x000fe20000706670 */
[----:B------:R-:W-:Y:S01]  /*a860*/  IMAD.MOV.U32 R3, RZ, RZ, R6 ;  /* 0x000000ffff037224 */ /* 0x000fe200078e0006 */
[----:B------:R-:W-:Y:S01]  /*a870*/  PRMT R57, R57, 0x5410, R14 ;  /* 0x0000541039397816 */ /* 0x000fe2000000000e */
[----:B------:R-:W-:Y:S01]  /*a880*/  IMAD.MOV.U32 R14, RZ, RZ, R8 ;  /* 0x000000ffff0e7224 */ /* 0x000fe200078e0008 */
[----:B------:R-:W-:Y:S01]  /*a890*/  PRMT R40, R12, 0x7610, R40 ;  /* 0x000076100c287816 */ /* 0x000fe20000000028 */
[----:B------:R-:W-:Y:S01]  /*a8a0*/  IMAD.MOV.U32 R15, RZ, RZ, R9 ;  /* 0x000000ffff0f7224 */ /* 0x000fe200078e0009 */
[----:B------:R-:W-:Y:S01]  /*a8b0*/  MOV R12, R7 ;  /* 0x00000007000c7202 */ /* 0x000fe20000000f00 */
[----:B------:R-:W-:Y:S01]  /*a8c0*/  IMAD.IADD R35, R18, 0x1, R37 ;  /* 0x0000000112237824 */ /* 0x000fe200078e0225 */
[----:B------:R-:W-:-:S02]  /*a8d0*/  PRMT R40, R40, 0x5410, R14 ;  /* 0x0000541028287816 */ /* 0x000fc4000000000e */
[----:B------:R-:W-:Y:S02]  /*a8e0*/  PRMT R39, R12, 0x5410, R3 ;  /* 0x000054100c277816 */ /* 0x000fe40000000003 */
[----:B------:R-:W-:Y:S01]  /*a8f0*/  PRMT R58, R15, 0x7610, R58 ;  /* 0x000076100f3a7816 */ /* 0x000fe2000000003a */
[----:B0-----:R-:W-:Y:S06]  /*a900*/  @!P1 BRA `(.L_x_2659) ;  /* 0x0000019800549947 */ /* 0x001fec0003800000 */
.L_x_2956:
[----:B------:R-:W-:Y:S05]  /*a910*/  BSYNC B1 ;  /* 0x0000000000017941 */ /* 0x000fea0003800000 */
.L_x_2658:
[----:B------:R-:W-:Y:S01]  /*a920*/  BSSY B1, `(.L_x_2660) ;  /* 0x0000063000017945 */ /* 0x000fe20003800000 */
[----:B------:R-:W-:Y:S01]  /*a930*/  IMAD.MOV.U32 R3, RZ, RZ, R10 ;  /* 0x000000ffff037224 */ /* 0x000fe200078e000a */
[----:B------:R-:W-:Y:S01]  /*a940*/  LOP3.LUT R35, R35, 0x38, RZ, 0xc0, !PT ;  /* 0x0000003823237812 */ /* 0x000fe200078ec0ff */
[----:B------:R-:W-:Y:S01]  /*a950*/  IMAD.MOV.U32 R34, RZ, RZ, R11 ;  /* 0x000000ffff227224 */ /* 0x000fe200078e000b */
[----:B------:R-:W-:Y:S06]  /*a960*/  @P2 BRA `(.L_x_2661) ;  /* 0x0000000400782947 */ /* 0x000fec0003800000 */
[----:B------:R-:W-:Y:S01]  /*a970*/  IMAD.SHL.U32 R12, R198, 0x40, RZ ;  /* 0x00000040c60c7824 */ /* 0x000fe200078e00ff */
[--C-:B------:R-:W-:Y:S01]  /*a980*/  SHF.R.U64 R20, R20, 0x10, R21.reuse ;  /* 0x0000001014147819 */ /* 0x100fe20000001215 */
[----:B------:R-:W-:Y:S01]  /*a990*/  HADD2.F32 R47, -RZ, R47.H0_H0 ;  /* 0x2000002fff2f7230 */ /* 0x000fe20000004100 */
[----:B------:R-:W-:Y:S01]  /*a9a0*/  SHF.R.U32.HI R49, RZ, 0x10, R21 ;  /* 0x00000010ff317819 */ /* 0x000fe20000011615 */
[----:B------:R-:W-:Y:S01]  /*a9b0*/  HADD2.F32 R46, -RZ, R46.H0_H0 ;  /* 0x2000002eff2e7230 */ /* 0x000fe20000004100 */
[----:B------:R-:W-:Y:S02]  /*a9c0*/  LOP3.LUT R25, R12, 0x1c0, RZ, 0xc0, !PT ;  /* 0x000001c00c197812 */ /* 0x000fe400078ec0ff */
[----:B------:R-:W-:Y:S02]  /*a9d0*/  SHF.R.U64 R21, R28, 0x10, R29 ;  /* 0x000000101c157819 */ /* 0x000fe4000000121d */
[----:B------:R-:W-:Y:S02]  /*a9e0*/  LOP3.LUT R12, R25, 0x38, R18, 0xf8, !PT ;  /* 0x00000038190c7812 */ /* 0x000fe400078ef812 */
[----:B------:R-:W-:Y:S01]  /*a9f0*/  SHF.R.U32.HI R14, RZ, 0x3, R25 ;  /* 0x00000003ff0e7819 */ /* 0x000fe20000011619 */
[----:B------:R-:W-:Y:S01]  /*aa00*/  HADD2.F32 R21, -RZ, R21.H0_H0 ;  /* 0x20000015ff157230 */ /* 0x000fe20000004100 */
[----:B------:R-:W-:-:S02]  /*aa10*/  SHF.R.U64 R28, R32, 0x10, R33 ;  /* 0x00000010201c7819 */ /* 0x000fc40000001221 */
[----:B0-----:R-:W-:Y:S02]  /*aa20*/  LOP3.LUT R13, R12, R14, RZ, 0x3c, !PT ;  /* 0x0000000e0c0d7212 */ /* 0x001fe400078e3cff */
[----:B------:R-:W-:Y:S02]  /*aa30*/  LOP3.LUT R25, R14, R35, R25, 0x1e, !PT ;  /* 0x000000230e197212 */ /* 0x000fe400078e1e19 */
[----:B------:R-:W-:Y:S01]  /*aa40*/  SHF.R.U32.HI R53, RZ, 0x10, R33 ;  /* 0x00000010ff357819 */ /* 0x000fe20000011621 */
[C---:B------:R-:W-:Y:S01]  /*aa50*/  IMAD R13, R208.reuse, 0x200, R13 ;  /* 0x00000200d00d7824 */ /* 0x040fe200078e020d */
[----:B------:R-:W-:Y:S01]  /*aa60*/  SHF.R.U32.HI R48, RZ, 0x10, R31 ;  /* 0x00000010ff307819 */ /* 0x000fe2000001161f */
[----:B------:R-:W-:Y:S01]  /*aa70*/  IMAD R25, R208, 0x200, R25 ;  /* 0x00000200d0197824 */ /* 0x000fe200078e0219 */
[----:B------:R-:W-:Y:S01]  /*aa80*/  SHF.R.U32.HI R55, RZ, 0x10, R29 ;  /* 0x00000010ff377819 */ /* 0x000fe2000001161d */
[--C-:B------:R-:W-:Y:S01]  /*aa90*/  IMAD R37, R13, 0x2, R2.reuse ;  /* 0x000000020d257824 */ /* 0x100fe200078e0202 */
[----:B------:R-:W-:Y:S01]  /*aaa0*/  SHF.R.U64 R30, R30, 0x10, R31 ;  /* 0x000000101e1e7819 */ /* 0x000fe2000000121f */
[----:B------:R-:W-:-:S02]  /*aab0*/  IMAD R38, R25, 0x2, R2 ;  /* 0x0000000219267824 */ /* 0x000fc400078e0202 */
[----:B------:R-:W-:Y:S01]  /*aac0*/  HADD2.F32 R48, -RZ, R48.H0_H0 ;  /* 0x20000030ff307230 */ /* 0x000fe20000004100 */
[----:B------:R-:W0:Y:S04]  /*aad0*/  LDS.128 R12, [R37+0x20400] ;  /* 0x02040000250c7984 */ /* 0x000e280000000c00 */
[----:B------:R-:W1:Y:S01]  /*aae0*/  LDS.128 R24, [R38+0x20400] ;  /* 0x0204000026187984 */ /* 0x000e620000000c00 */
[--C-:B0-----:R-:W-:Y:S02]  /*aaf0*/  HADD2.F32 R32, -RZ, R13.reuse.H0_H0 ;  /* 0x2000000dff207230 */ /* 0x101fe40000004100 */
[----:B------:R-:W-:Y:S02]  /*ab00*/  HADD2.F32 R33, -RZ, R13.H1_H1 ;  /* 0x3000000dff217230 */ /* 0x000fe40000004100 */
[----:B-1----:R-:W-:-:S02]  /*ab10*/  HADD2.F32 R13, -RZ, R25.H0_H0 ;  /* 0x20000019ff0d7230 */ /* 0x002fc40000004100 */
[----:B------:R-:W-:Y:S02]  /*ab20*/  HADD2.F32 R43, -RZ, R25.H1_H1 ;  /* 0x30000019ff2b7230 */ /* 0x000fe40000004100 */
[----:B------:R-:W-:Y:S02]  /*ab30*/  HADD2.F32 R44, -RZ, R27.H0_H0 ;  /* 0x2000001bff2c7230 */ /* 0x000fe40000004100 */
[CC--:B------:R-:W-:Y:S01]  /*ab40*/  FMUL.FTZ R25, R13.reuse, R47.reuse ;  /* 0x0000002f0d197220 */ /* 0x0c0fe20000410000 */
[-C--:B------:R-:W-:Y:S01]  /*ab50*/  FMUL.FTZ R51, R13, R46.reuse ;  /* 0x0000002e0d337220 */ /* 0x080fe20000410000 */
[----:B------:R-:W-:Y:S02]  /*ab60*/  HADD2.F32 R41, -RZ, R15.H0_H0 ;  /* 0x2000000fff297230 */ /* 0x000fe40000004100 */
[C---:B------:R-:W-:Y:S01]  /*ab70*/  FFMA.FTZ R13, R32.reuse, R46, -R25 ;  /* 0x0000002e200d7223 */ /* 0x040fe20000010819 */
[----:B------:R-:W-:Y:S02]  /*ab80*/  HADD2.F32 R46, -RZ, R49.H0_H0 ;  /* 0x20000031ff2e7230 */ /* 0x000fe40000004100 */
[----:B------:R-:W-:Y:S01]  /*ab90*/  FFMA.FTZ R25, R32, R47, R51 ;  /* 0x0000002f20197223 */ /* 0x000fe20000010033 */
[----:B------:R-:W-:-:S02]  /*aba0*/  HADD2.F32 R49, -RZ, R50.H0_H0 ;  /* 0x20000032ff317230 */ /* 0x000fc40000004100 */
[C---:B------:R-:W-:Y:S01]  /*abb0*/  FMUL.FTZ R50, R43.reuse, R48 ;  /* 0x000000302b327220 */ /* 0x040fe20000410000 */
[----:B------:R-:W-:Y:S02]  /*abc0*/  HADD2.F32 R47, -RZ, R36.H1_H1 ;  /* 0x30000024ff2f7230 */ /* 0x000fe40000004100 */
[-C--:B------:R-:W-:Y:S01]  /*abd0*/  FMUL.FTZ R52, R43, R46.reuse ;  /* 0x0000002e2b347220 */ /* 0x080fe20000410000 */
[----:B------:R-:W-:Y:S02]  /*abe0*/  HADD2.F32 R45, -RZ, R27.H1_H1 ;  /* 0x3000001bff2d7230 */ /* 0x000fe40000004100 */
[----:B------:R-:W-:Y:S01]  /*abf0*/  FFMA.FTZ R32, R33, R46, -R50 ;  /* 0x0000002e21207223 */ /* 0x000fe20000010832 */
[C---:B------:R-:W-:Y:S01]  /*ac00*/  FMUL.FTZ R50, R44.reuse, R49 ;  /* 0x000000312c327220 */ /* 0x040fe20000410000 */
[----:B------:R-:W-:Y:S02]  /*ac10*/  HADD2.F32 R46, -RZ, R53.H0_H0 ;  /* 0x20000035ff2e7230 */ /* 0x000fe40000004100 */
[----:B------:R-:W-:Y:S01]  /*ac20*/  FMUL.FTZ R54, R44, R47 ;  /* 0x0000002f2c367220 */ /* 0x000fe20000410000 */
[----:B------:R-:W-:-:S02]  /*ac30*/  HADD2.F32 R31, -RZ, R15.H1_H1 ;  /* 0x3000000fff1f7230 */ /* 0x000fc40000004100 */
[----:B------:R-:W-:Y:S01]  /*ac40*/  FFMA.FTZ R52, R33, R48, R52 ;  /* 0x0000003021347223 */ /* 0x000fe20000010034 */
[C---:B------:R-:W-:Y:S01]  /*ac50*/  FFMA.FTZ R47, R41.reuse, R47, -R50 ;  /* 0x0000002f292f7223 */ /* 0x040fe20000010832 */
[----:B------:R-:W-:Y:S02]  /*ac60*/  HADD2.F32 R44, -RZ, R55.H0_H0 ;  /* 0x20000037ff2c7230 */ /* 0x000fe40000004100 */
[----:B------:R-:W-:Y:S01]  /*ac70*/  FFMA.FTZ R54, R41, R49, R54 ;  /* 0x0000003129367223 */ /* 0x000fe20000010036 */
[----:B------:R-:W-:Y:S02]  /*ac80*/  HADD2.F32 R42, -RZ, R24.H0_H0 ;  /* 0x20000018ff2a7230 */ /* 0x000fe40000004100 */
[C---:B------:R-:W-:Y:S01]  /*ac90*/  FMUL.FTZ R48, R45.reuse, R46 ;  /* 0x0000002e2d307220 */ /* 0x040fe20000410000 */
[--C-:B------:R-:W-:Y:S02]  /*aca0*/  HADD2.F32 R41, -RZ, R56.reuse.H0_H0 ;  /* 0x20000038ff297230 */ /* 0x100fe40000004100 */
[----:B------:R-:W-:Y:S01]  /*acb0*/  FMUL.FTZ R50, R45, R44 ;  /* 0x0000002c2d327220 */ /* 0x000fe20000410000 */
[----:B------:R-:W-:-:S02]  /*acc0*/  HADD2.F32 R33, -RZ, R56.H1_H1 ;  /* 0x30000038ff217230 */ /* 0x000fc40000004100 */
[C---:B------:R-:W-:Y:S01]  /*acd0*/  FFMA.FTZ R56, R31.reuse, R44, -R48 ;  /* 0x0000002c1f387223 */ /* 0x040fe20000010830 */
[----:B------:R-:W-:Y:S02]  /*ace0*/  HADD2.F32 R29, -RZ, R12.H0_H0 ;  /* 0x2000000cff1d7230 */ /* 0x000fe40000004100 */
[C---:B------:R-:W-:Y:S01]  /*acf0*/  FMUL.FTZ R48, R42.reuse, R41 ;  /* 0x000000292a307220 */ /* 0x040fe20000410000 */
[----:B------:R-:W-:Y:S02]  /*ad00*/  HADD2.F32 R27, -RZ, R26.H0_H0 ;  /* 0x2000001aff1b7230 */ /* 0x000fe40000004100 */
[----:B------:R-:W-:Y:S01]  /*ad10*/  FMUL.FTZ R42, R42, R33 ;  /* 0x000000212a2a7220 */ /* 0x000fe20000410000 */
[----:B------:R-:W-:Y:S02]  /*ad20*/  HADD2.F32 R44, -RZ, R57.H0_H0 ;  /* 0x20000039ff2c7230 */ /* 0x000fe40000004100 */
[----:B------:R-:W-:Y:S01]  /*ad30*/  FFMA.FTZ R43, R31, R46, R50 ;  /* 0x0000002e1f2b7223 */ /* 0x000fe20000010032 */
[----:B------:R-:W-:-:S02]  /*ad40*/  HADD2.F32 R36, -RZ, R36.H0_H0 ;  /* 0x20000024ff247230 */ /* 0x000fc40000004100 */
[C---:B------:R-:W-:Y:S01]  /*ad50*/  FFMA.FTZ R48, R29.reuse, R33, -R48 ;  /* 0x000000211d307223 */ /* 0x040fe20000010830 */
[----:B------:R-:W-:Y:S02]  /*ad60*/  HADD2.F32 R15, -RZ, R14.H0_H0 ;  /* 0x2000000eff0f7230 */ /* 0x000fe40000004100 */
[----:B------:R-:W-:Y:S01]  /*ad70*/  FFMA.FTZ R42, R29, R41, R42 ;  /* 0x000000291d2a7223 */ /* 0x000fe2000001002a */
[----:B------:R-:W-:Y:S02]  /*ad80*/  HADD2.F32 R24, -RZ, R24.H1_H1 ;  /* 0x30000018ff187230 */ /* 0x000fe40000004100 */
[C---:B------:R-:W-:Y:S01]  /*ad90*/  FMUL.FTZ R46, R27.reuse, R44 ;  /* 0x0000002c1b2e7220 */ /* 0x040fe20000410000 */
[----:B------:R-:W-:Y:S02]  /*ada0*/  HADD2.F32 R26, -RZ, R26.H1_H1 ;  /* 0x3000001aff1a7230 */ /* 0x000fe40000004100 */
[----:B------:R-:W-:Y:S01]  /*adb0*/  FMUL.FTZ R50, R27, R36 ;  /* 0x000000241b327220 */ /* 0x000fe20000410000 */
[----:B------:R-:W-:-:S02]  /*adc0*/  HADD2.F32 R29, -RZ, R30.H0_H0 ;  /* 0x2000001eff1d7230 */ /* 0x000fc40000004100 */
[C---:B------:R-:W-:Y:S01]  /*add0*/  FFMA.FTZ R46, R15.reuse, R36, -R46 ;  /* 0x000000240f2e7223 */ /* 0x040fe2000001082e */
[----:B------:R-:W-:Y:S02]  /*ade0*/  HADD2.F32 R31, -RZ, R28.H0_H0 ;  /* 0x2000001cff1f7230 */ /* 0x000fe40000004100 */
[----:B------:R-:W-:Y:S01]  /*adf0*/  FFMA.FTZ R50, R15, R44, R50 ;  /* 0x0000002c0f327223 */ /* 0x000fe20000010032 */
[----:B------:R-:W-:Y:S02]  /*ae00*/  HADD2.F32 R27, -RZ, R20.H0_H0 ;  /* 0x20000014ff1b7230 */ /* 0x000fe40000004100 */
[----:B------:R-:W-:Y:S01]  /*ae10*/  FMUL.FTZ R15, R24, R29 ;  /* 0x0000001d180f7220 */ /* 0x000fe20000410000 */
[----:B------:R-:W-:Y:S02]  /*ae20*/  HADD2.F32 R12, -RZ, R12.H1_H1 ;  /* 0x3000000cff0c7230 */ /* 0x000fe40000004100 */
[----:B------:R-:W-:Y:S01]  /*ae30*/  FMUL.FTZ R41, R26, R31 ;  /* 0x0000001f1a297220 */ /* 0x000fe20000410000 */
[----:B------:R-:W-:-:S02]  /*ae40*/  HADD2.F32 R14, -RZ, R14.H1_H1 ;  /* 0x3000000eff0e7230 */ /* 0x000fc40000004100 */
[----:B------:R-:W-:Y:S01]  /*ae50*/  FMUL.FTZ R24, R24, R27 ;  /* 0x0000001b18187220 */ /* 0x000fe20000410000 */
[----:B------:R-:W-:Y:S01]  /*ae60*/  FMUL.FTZ R26, R26, R21 ;  /* 0x000000151a1a7220 */ /* 0x000fe20000410000 */
[----:B------:R-:W-:Y:S01]  /*ae70*/  FFMA.FTZ R33, R12, R27, -R15 ;  /* 0x0000001b0c217223 */ /* 0x000fe2000001080f */
[----:B------:R-:W-:Y:S01]  /*ae80*/  F2FP.F16.F32.PACK_AB R13, R32, R13 ;  /* 0x0000000d200d723e */ /* 0x000fe200000000ff */
[----:B------:R-:W-:Y:S01]  /*ae90*/  FFMA.FTZ R41, R14, R21, -R41 ;  /* 0x000000150e297223 */ /* 0x000fe20000010829 */
[----:B------:R-:W-:Y:S01]  /*aea0*/  FFMA.FTZ R29, R12, R29, R24 ;  /* 0x0000001d0c1d7223 */ /* 0x000fe20000010018 */
[----:B------:R-:W-:Y:S01]  /*aeb0*/  FFMA.FTZ R31, R14, R31, R26 ;  /* 0x0000001f0e1f7223 */ /* 0x000fe2000001001a */
[----:B------:R-:W-:Y:S02]  /*aec0*/  F2FP.F16.F32.PACK_AB R15, R56, R47 ;  /* 0x0000002f380f723e */ /* 0x000fe400000000ff */
[----:B------:R-:W-:Y:S02]  /*aed0*/  F2FP.F16.F32.PACK_AB R12, R33, R48 ;  /* 0x00000030210c723e */ /* 0x000fe400000000ff */
[----:B------:R-:W-:-:S02]  /*aee0*/  F2FP.F16.F32.PACK_AB R14, R41, R46 ;  /* 0x0000002e290e723e */ /* 0x000fc400000000ff */
[----:B------:R-:W-:Y:S02]  /*aef0*/  F2FP.F16.F32.PACK_AB R25, R52, R25 ;  /* 0x000000193419723e */ /* 0x000fe400000000ff */
[----:B------:R-:W-:Y:S01]  /*af00*/  F2FP.F16.F32.PACK_AB R27, R43, R54 ;  /* 0x000000362b1b723e */ /* 0x000fe200000000ff */
[----:B------:R1:W-:Y:S01]  /*af10*/  STS.128 [R37+0x20400], R12 ;  /* 0x0204000c25007388 */ /* 0x0003e20000000c00 */
[----:B------:R-:W-:Y:S02]  /*af20*/  F2FP.F16.F32.PACK_AB R24, R29, R42 ;  /* 0x0000002a1d18723e */ /* 0x000fe400000000ff */
[----:B------:R-:W-:-:S05]  /*af30*/  F2FP.F16.F32.PACK_AB R26, R31, R50 ;  /* 0x000000321f1a723e */ /* 0x000fca00000000ff */
[----:B------:R1:W-:Y:S02]  /*af40*/  STS.128 [R38+0x20400], R24 ;  /* 0x0204001826007388 */ /* 0x0003e40000000c00 */
.L_x_2661:
[----:B------:R-:W-:Y:S05]  /*af50*/  BSYNC B1 ;  /* 0x0000000000017941 */ /* 0x000fea0003800000 */
.L_x_2660:
[----:B------:R-:W-:Y:S01]  /*af60*/  PRMT R41, R3, 0x5410, R34 ;  /* 0x0000541003297816 */ /* 0x000fe20000000022 */
[----:B------:R-:W-:Y:S06]  /*af70*/  @P0 BRA `(.L_x_2652) ;  /* 0x00000004007c0947 */ /* 0x000fec0003800000 */
[----:B------:R-:W0:Y:S01]  /*af80*/  LDL R42, [R1+0x60] ;  /* 0x00006000012a7983 */ /* 0x000e220000100800 */
[----:B-1----:R-:W-:Y:S01]  /*af90*/  IMAD.SHL.U32 R12, R0, 0x40, RZ ;  /* 0x00000040000c7824 */ /* 0x002fe200078e00ff */
[----:B------:R-:W-:Y:S01]  /*afa0*/  SHF.R.S32.HI R3, RZ, 0x1f, R0 ;  /* 0x0000001fff037819 */ /* 0x000fe20000011400 */
[----:B------:R-:W-:Y:S01]  /*afb0*/  HADD2.F32 R21, -RZ, R58.H0_H0 ;  /* 0x2000003aff157230 */ /* 0x000fe20000004100 */
[--C-:B------:R-:W-:Y:S01]  /*afc0*/  SHF.R.U64 R38, R4, 0x10, R5.reuse ;  /* 0x0000001004267819 */ /* 0x100fe20000001205 */
[----:B------:R-:W-:Y:S01]  /*afd0*/  HADD2.F32 R29, -RZ, R57.H1_H1 ;  /* 0x30000039ff1d7230 */ /* 0x000fe20000004100 */
[----:B------:R-:W-:Y:S02]  /*afe0*/  LEA.HI R3, R3, R0, RZ, 0x3 ;  /* 0x0000000003037211 */ /* 0x000fe400078f18ff */
[----:B------:R-:W-:Y:S02]  /*aff0*/  LOP3.LUT R12, R12, 0x1c0, RZ, 0xc0, !PT ;  /* 0x000001c00c0c7812 */ /* 0x000fe400078ec0ff */
[----:B------:R-:W-:Y:S01]  /*b000*/  SHF.R.U32.HI R30, RZ, 0x10, R5 ;  /* 0x00000010ff1e7819 */ /* 0x000fe20000011605 */
[----:B------:R-:W-:Y:S01]  /*b010*/  IMAD.SHL.U32 R3, R3, 0x40, RZ ;  /* 0x0000004003037824 */ /* 0x000fe200078e00ff */
[----:B------:R-:W-:-:S02]  /*b020*/  SHF.R.U32.HI R0, RZ, 0x3, R12 ;  /* 0x00000003ff007819 */ /* 0x000fc4000001160c */
[----:B------:R-:W-:Y:S01]  /*b030*/  SHF.R.U64 R4, R10, 0x10, R11 ;  /* 0x000000100a047819 */ /* 0x000fe2000000120b */
[----:B------:R-:W-:Y:S01]  /*b040*/  HADD2.F32 R30, -RZ, R30.H0_H0 ;  /* 0x2000001eff1e7230 */ /* 0x000fe20000004100 */
[----:B------:R-:W-:Y:S02]  /*b050*/  LOP3.LUT R35, R0, R35, R12, 0x1e, !PT ;  /* 0x0000002300237212 */ /* 0x000fe400078e1e0c */
[----:B------:R-:W-:Y:S02]  /*b060*/  LOP3.LUT R0, R3, 0xfffffe00, RZ, 0xc0, !PT ;  /* 0xfffffe0003007812 */ /* 0x000fe400078ec0ff */
[----:B------:R-:W-:Y:S02]  /*b070*/  SHF.R.U32.HI R28, RZ, 0x10, R9 ;  /* 0x00000010ff1c7819 */ /* 0x000fe40000011609 */
[----:B------:R-:W-:Y:S01]  /*b080*/  SHF.R.U64 R37, R6, 0x10, R7 ;  /* 0x0000001006257819 */ /* 0x000fe20000001207 */
[----:B------:R-:W-:Y:S01]  /*b090*/  IMAD.IADD R35, R0, 0x1, R35 ;  /* 0x0000000100237824 */ /* 0x000fe200078e0223 */
[----:B------:R-:W-:-:S02]  /*b0a0*/  SHF.R.U64 R3, R8, 0x10, R9 ;  /* 0x0000001008037819 */ /* 0x000fc40000001209 */
[----:B------:R-:W-:Y:S01]  /*b0b0*/  SHF.R.U32.HI R36, RZ, 0x10, R11 ;  /* 0x00000010ff247819 */ /* 0x000fe2000001160b */
[----:B------:R-:W-:Y:S01]  /*b0c0*/  IMAD R0, R35, 0x2, R2 ;  /* 0x0000000223007824 */ /* 0x000fe200078e0202 */
[----:B------:R-:W-:Y:S01]  /*b0d0*/  SHF.R.U32.HI R35, RZ, 0x10, R7 ;  /* 0x00000010ff237819 */ /* 0x000fe20000011607 */
[----:B------:R-:W-:-:S03]  /*b0e0*/  HADD2.F32 R3, -RZ, R3.H0_H0 ;  /* 0x20000003ff037230 */ /* 0x000fc60000004100 */
[----:B------:R-:W1:Y:S02]  /*b0f0*/  LDS.128 R24, [R0+0x20400] ;  /* 0x0204000000187984 */ /* 0x000e640000000c00 */
[--C-:B-1----:R-:W-:Y:S02]  /*b100*/  HADD2.F32 R10, -RZ, R25.reuse.H0_H0 ;  /* 0x20000019ff0a7230 */ /* 0x102fe40000004100 */
[----:B------:R-:W-:Y:S02]  /*b110*/  HADD2.F32 R25, -RZ, R25.H1_H1 ;  /* 0x30000019ff197230 */ /* 0x000fe40000004100 */
[----:B------:R-:W-:Y:S02]  /*b120*/  HADD2.F32 R9, -RZ, R24.H0_H0 ;  /* 0x20000018ff097230 */ /* 0x000fe40000004100 */
[C---:B------:R-:W-:Y:S01]  /*b130*/  FMUL.FTZ R31, R10.reuse, R29 ;  /* 0x0000001d0a1f7220 */ /* 0x040fe20000410000 */
[----:B------:R-:W-:Y:S01]  /*b140*/  FMUL.FTZ R33, R10, R21 ;  /* 0x000000150a217220 */ /* 0x000fe20000410000 */
[----:B------:R-:W-:-:S02]  /*b150*/  HADD2.F32 R10, -RZ, R28.H0_H0 ;  /* 0x2000001cff0a7230 */ /* 0x000fc40000004100 */
[C---:B------:R-:W-:Y:S01]  /*b160*/  FMUL.FTZ R32, R25.reuse, R30 ;  /* 0x0000001e19207220 */ /* 0x040fe20000410000 */
[--C-:B------:R-:W-:Y:S02]  /*b170*/  HADD2.F32 R28, -RZ, R40.reuse.H0_H0 ;  /* 0x20000028ff1c7230 */ /* 0x100fe40000004100 */
[----:B------:R-:W-:Y:S02]  /*b180*/  HADD2.F32 R40, -RZ, R40.H1_H1 ;  /* 0x30000028ff287230 */ /* 0x000fe40000004100 */
[----:B------:R-:W-:Y:S01]  /*b190*/  FMUL.FTZ R34, R25, R10 ;  /* 0x0000000a19227220 */ /* 0x000fe20000410000 */
[----:B------:R-:W-:Y:S02]  /*b1a0*/  HADD2.F32 R11, -RZ, R26.H0_H0 ;  /* 0x2000001aff0b7230 */ /* 0x000fe40000004100 */
[--C-:B------:R-:W-:Y:S02]  /*b1b0*/  HADD2.F32 R20, -RZ, R27.reuse.H0_H0 ;  /* 0x2000001bff147230 */ /* 0x100fe40000004100 */
[----:B------:R-:W-:-:S02]  /*b1c0*/  HADD2.F32 R27, -RZ, R27.H1_H1 ;  /* 0x3000001bff1b7230 */ /* 0x000fc40000004100 */
[----:B------:R-:W-:Y:S02]  /*b1d0*/  HADD2.F32 R24, -RZ, R24.H1_H1 ;  /* 0x30000018ff187230 */ /* 0x000fe40000004100 */
[----:B------:R-:W-:Y:S01]  /*b1e0*/  HADD2.F32 R26, -RZ, R26.H1_H1 ;  /* 0x3000001aff1a7230 */ /* 0x000fe20000004100 */
[----:B0-----:R-:W0:Y:S02]  /*b1f0*/  LDS.128 R12, [R42+0x20400] ;  /* 0x020400002a0c7984 */ /* 0x001e240000000c00 */
[--C-:B0-----:R-:W-:Y:S02]  /*b200*/  HADD2.F32 R6, -RZ, R13.reuse.H0_H0 ;  /* 0x2000000dff067230 */ /* 0x101fe40000004100 */
[----:B------:R-:W-:Y:S02]  /*b210*/  HADD2.F32 R13, -RZ, R13.H1_H1 ;  /* 0x3000000dff0d7230 */ /* 0x000fe40000004100 */
[----:B------:R-:W-:Y:S02]  /*b220*/  HADD2.F32 R5, -RZ, R12.H0_H0 ;  /* 0x2000000cff057230 */ /* 0x000fe40000004100 */
[C---:B------:R-:W-:Y:S01]  /*b230*/  FFMA.FTZ R31, R6.reuse, R21, -R31 ;  /* 0x00000015061f7223 */ /* 0x040fe2000001081f */
[----:B------:R-:W-:Y:S01]  /*b240*/  FFMA.FTZ R33, R6, R29, R33 ;  /* 0x0000001d06217223 */ /* 0x000fe20000010021 */
[----:B------:R-:W-:Y:S01]  /*b250*/  FFMA.FTZ R32, R13, R10, -R32 ;  /* 0x0000000a0d207223 */ /* 0x000fe20000010820 */
[----:B------:R-:W-:Y:S01]  /*b260*/  FMUL.FTZ R6, R9, R28 ;  /* 0x0000001c09067220 */ /* 0x000fe20000410000 */
[----:B------:R-:W-:-:S02]  /*b270*/  HADD2.F32 R10, -RZ, R39.H1_H1 ;  /* 0x30000027ff0a7230 */ /* 0x000fc40000004100 */
[----:B------:R-:W-:Y:S01]  /*b280*/  FMUL.FTZ R9, R9, R40 ;  /* 0x0000002809097220 */ /* 0x000fe20000410000 */
[----:B------:R-:W-:Y:S01]  /*b290*/  FFMA.FTZ R34, R13, R30, R34 ;  /* 0x0000001e0d227223 */ /* 0x000fe20000010022 */
[C---:B------:R-:W-:Y:S01]  /*b2a0*/  FFMA.FTZ R40, R5.reuse, R40, -R6 ;  /* 0x0000002805287223 */ /* 0x040fe20000010806 */
[----:B------:R-:W-:Y:S02]  /*b2b0*/  HADD2.F32 R7, -RZ, R14.H0_H0 ;  /* 0x2000000eff077230 */ /* 0x000fe40000004100 */
[----:B------:R-:W-:Y:S01]  /*b2c0*/  FFMA.FTZ R13, R5, R28, R9 ;  /* 0x0000001c050d7223 */ /* 0x000fe20000010009 */
[--C-:B------:R-:W-:Y:S02]  /*b2d0*/  HADD2.F32 R6, -RZ, R41.reuse.H0_H0 ;  /* 0x20000029ff067230 */ /* 0x100fe40000004100 */
[----:B------:R-:W-:Y:S01]  /*b2e0*/  FMUL.FTZ R28, R11, R10 ;  /* 0x0000000a0b1c7220 */ /* 0x000fe20000410000 */
[----:B------:R-:W-:Y:S02]  /*b2f0*/  HADD2.F32 R5, -RZ, R41.H1_H1 ;  /* 0x30000029ff057230 */ /* 0x000fe40000004100 */
[----:B------:R-:W-:-:S02]  /*b300*/  HADD2.F32 R39, -RZ, R39.H0_H0 ;  /* 0x20000027ff277230 */ /* 0x000fc40000004100 */
[-C--:B------:R-:W-:Y:S01]  /*b310*/  FMUL.FTZ R30, R11, R6.reuse ;  /* 0x000000060b1e7220 */ /* 0x080fe20000410000 */
[----:B------:R-:W-:Y:S01]  /*b320*/  FFMA.FTZ R21, R7, R6, -R28 ;  /* 0x0000000607157223 */ /* 0x000fe2000001081c */
[----:B------:R-:W-:Y:S02]  /*b330*/  HADD2.F32 R8, -RZ, R15.H0_H0 ;  /* 0x2000000fff087230 */ /* 0x000fe40000004100 */
[----:B------:R-:W-:Y:S02]  /*b340*/  HADD2.F32 R6, -RZ, R36.H0_H0 ;  /* 0x20000024ff067230 */ /* 0x000fe40000004100 */
[C---:B------:R-:W-:Y:S01]  /*b350*/  FMUL.FTZ R9, R20.reuse, R39 ;  /* 0x0000002714097220 */ /* 0x040fe20000410000 */
[----:B------:R-:W-:Y:S02]  /*b360*/  HADD2.F32 R28, -RZ, R35.H0_H0 ;  /* 0x20000023ff1c7230 */ /* 0x000fe40000004100 */
[----:B------:R-:W-:Y:S01]  /*b370*/  FMUL.FTZ R36, R20, R5 ;  /* 0x0000000514247220 */ /* 0x000fe20000410000 */
[----:B------:R-:W-:-:S02]  /*b380*/  HADD2.F32 R15, -RZ, R15.H1_H1 ;  /* 0x3000000fff0f7230 */ /* 0x000fc40000004100 */
[----:B------:R-:W-:Y:S01]  /*b390*/  FFMA.FTZ R10, R7, R10, R30 ;  /* 0x0000000a070a7223 */ /* 0x000fe2000001001e */
[C---:B------:R-:W-:Y:S01]  /*b3a0*/  FFMA.FTZ R20, R8.reuse, R5, -R9 ;  /* 0x0000000508147223 */ /* 0x040fe20000010809 */
[----:B------:R-:W-:Y:S01]  /*b3b0*/  FFMA.FTZ R36, R8, R39, R36 ;  /* 0x0000002708247223 */ /* 0x000fe20000010024 */
[C---:B------:R-:W-:Y:S01]  /*b3c0*/  FMUL.FTZ R30, R27.reuse, R28 ;  /* 0x0000001c1b1e7220 */ /* 0x040fe20000410000 */
[-C--:B------:R-:W-:Y:S01]  /*b3d0*/  FMUL.FTZ R8, R27, R6.reuse ;  /* 0x000000061b087220 */ /* 0x080fe20000410000 */
[----:B------:R-:W-:Y:S02]  /*b3e0*/  HADD2.F32 R7, -RZ, R38.H0_H0 ;  /* 0x20000026ff077230 */ /* 0x000fe40000004100 */
[----:B------:R-:W-:Y:S02]  /*b3f0*/  HADD2.F32 R9, -RZ, R37.H0_H0 ;  /* 0x20000025ff097230 */ /* 0x000fe40000004100 */
[----:B------:R-:W-:Y:S01]  /*b400*/  FFMA.FTZ R25, R15, R6, -R30 ;  /* 0x000000060f197223 */ /* 0x000fe2000001081e */
[----:B------:R-:W-:-:S02]  /*b410*/  HADD2.F32 R5, -RZ, R4.H0_H0 ;  /* 0x20000004ff057230 */ /* 0x000fc40000004100 */
[----:B------:R-:W-:Y:S01]  /*b420*/  FFMA.FTZ R27, R15, R28, R8 ;  /* 0x0000001c0f1b7223 */ /* 0x000fe20000010008 */
[----:B------:R-:W-:Y:S02]  /*b430*/  HADD2.F32 R12, -RZ, R12.H1_H1 ;  /* 0x3000000cff0c7230 */ /* 0x000fe40000004100 */
[----:B------:R-:W-:Y:S01]  /*b440*/  FMUL.FTZ R11, R24, R7 ;  /* 0x00000007180b7220 */ /* 0x000fe20000410000 */
[----:B------:R-:W-:Y:S02]  /*b450*/  HADD2.F32 R14, -RZ, R14.H1_H1 ;  /* 0x3000000eff0e7230 */ /* 0x000fe40000004100 */
        /* <DEDUP_REMOVED lines=14> */
[----:B------:R-:W-:-:S02]  /*b540*/  F2FP.F16.F32.PACK_AB R8, R8, R13 ;  /* 0x0000000d0808723e */ /* 0x000fc400000000ff */
[----:B------:R-:W-:-:S05]  /*b550*/  F2FP.F16.F32.PACK_AB R10, R15, R10 ;  /* 0x0000000a0f0a723e */ /* 0x000fca00000000ff */
[----:B------:R3:W-:Y:S02]  /*b560*/  STS.128 [R0+0x20400], R8 ;  /* 0x0204000800007388 */ /* 0x0007e40000000c00 */
.L_x_2652:
[----:B------:R-:W-:Y:S05]  /*b570*/  BSYNC B0 ;  /* 0x0000000000007941 */ /* 0x000fea0003800000 */
.L_x_2638:
        /* <DEDUP_REMOVED lines=8> */
.L_x_2635:
[----:B--23--:R-:W-:-:S05]  /*b600*/  IMAD.U32 R0, RZ, RZ, UR37 ;  /* 0x00000025ff007e24 */ /* 0x00cfca000f8e00ff */
[----:B------:R-:W-:-:S13]  /*b610*/  ISETP.NE.AND P0, PT, R0, 0x3, PT ;  /* 0x000000030000780c */ /* 0x000fda0003f05270 */
[----:B------:R-:W-:Y:S05]  /*b620*/  @!P0 BRA `(.L_x_2662) ;  /* 0x0000000000048947 */ /* 0x000fea0003800000 */
[----:B------:R-:W-:Y:S01]  /*b630*/  BPT.TRAP 0x1 ;  /* 0x000000040000795c */ /* 0x000fe20000300000 */
.L_x_2662:
[----:B-1----:R-:W-:Y:S01]  /*b640*/  IMAD R12, R17, 0x8, R2 ;  /* 0x00000008110c7824 */ /* 0x002fe200078e0202 */
[----:B------:R-:W-:-:S04]  /*b650*/  SHF.L.U32 R57, R22, 0x1f, RZ ;  /* 0x0000001f16397819 */ /* 0x000fc800000006ff */
[----:B------:R1:W2:Y:S01]  /*b660*/  SYNCS.PHASECHK.TRANS64.TRYWAIT P1, [R12+URZ+0x28c30], R57 ;  /* 0x028c30390c0075a7 */ /* 0x0002a2000802017f */
[----:B------:R-:W-:Y:S05]  /*b670*/  @!P0 BRA `(.L_x_2663) ;  /* 0x0000000000048947 */ /* 0x000fea0003800000 */
[----:B------:R-:W-:Y:S01]  /*b680*/  BPT.TRAP 0x1 ;  /* 0x000000040000795c */ /* 0x000fe20000300000 */
.L_x_2663:
[C---:B------:R-:W-:Y:S02]  /*b690*/  VIADD R0, R2.reuse, 0x22400 ;  /* 0x0002240002007836 */ /* 0x040fe40000000000 */
[----:B0-----:R-:W-:-:S03]  /*b6a0*/  VIADD R3, R2, 0x20400 ;  /* 0x0002040002037836 */ /* 0x001fc60000000000 */
[----:B------:R-:W-:Y:S02]  /*b6b0*/  SHF.R.U32.HI R0, RZ, 0x4, R0 ;  /* 0x00000004ff007819 */ /* 0x000fe40000011600 */
[----:B------:R-:W-:Y:S02]  /*b6c0*/  SHF.R.U32.HI R3, RZ, 0x4, R3 ;  /* 0x00000004ff037819 */ /* 0x000fe40000011603 */
[----:B------:R-:W-:Y:S02]  /*b6d0*/  LOP3.LUT R0, R0, 0x3fff, RZ, 0xc0, !PT ;  /* 0x00003fff00007812 */ /* 0x000fe400078ec0ff */
[----:B------:R-:W-:Y:S02]  /*b6e0*/  LOP3.LUT R3, R3, 0x3fff, RZ, 0xc0, !PT ;  /* 0x00003fff03037812 */ /* 0x000fe400078ec0ff */
[----:B------:R-:W-:Y:S01]  /*b6f0*/  LOP3.LUT R14, R0, 0x10000, RZ, 0xfc, !PT ;  /* 0x00010000000e7812 */ /* 0x000fe200078efcff */
[----:B--2---:R-:W-:Y:S06]  /*b700*/  @P1 BRA `(.L_x_2664) ;  /* 0x0000000000081947 */ /* 0x004fec0003800000 */
[----:B------:R-:W0:Y:S02]  /*b710*/  SYNCS.PHASECHK.TRANS64.TRYWAIT P1, [R12+URZ+0x28c30], R57 ;  /* 0x028c30390c0075a7 */ /* 0x000e24000802017f */
[----:B0-----:R-:W-:Y:S05]  /*b720*/  @!P1 BRA `(.L_x_2665) ;  /* 0x0000018800e09947 */ /* 0x001fea0003800000 */
.L_x_2664:
[----:B------:R-:W-:Y:S01]  /*b730*/  IMAD.MOV.U32 R5, RZ, RZ, 0x40000040 ;  /* 0x40000040ff057424 */ /* 0x000fe200078e00ff */
[----:B------:R-:W-:Y:S01]  /*b740*/  LOP3.LUT R4, R3, 0x10000, RZ, 0xfc, !PT ;  /* 0x0001000003047812 */ /* 0x000fe200078efcff */
[----:B------:R-:W-:Y:S01]  /*b750*/  IMAD.MOV.U32 R21, RZ, RZ, 0x40000040 ;  /* 0x40000040ff157424 */ /* 0x000fe200078e00ff */
[----:B------:R-:W-:Y:S01]  /*b760*/  LEA R20, R17, R14, 0x9 ;  /* 0x0000000e11147211 */ /* 0x000fe200078e48ff */
[----:B------:R-:W-:Y:S05]  /*b770*/  WARPSYNC.ALL ;  /* 0x0000000000007948 */ /* 0x000fea0003800000 */
[C---:B------:R-:W-:Y:S01]  /*b780*/  R2UR UR4, R4.reuse ;  /* 0x00000000040472ca */ /* 0x040fe200000e0000 */
[----:B------:R-:W-:Y:S01]  /*b790*/  WARPGROUP.ARRIVE ;  /* 0x00000000000079c5 */ /* 0x000fe20000000000 */
[----:B------:R-:W-:Y:S01]  /*b7a0*/  R2UR UR5, R5 ;  /* 0x00000000050572ca */ /* 0x000fe200000e0000 */
[----:B----4-:R-:W-:Y:S01]  /*b7b0*/  VIADD R10, R4, 0x2 ;  /* 0x00000002040a7836 */ /* 0x010fe20000000000 */
[C---:B------:R-:W-:Y:S01]  /*b7c0*/  R2UR UR6, R20.reuse ;  /* 0x00000000140672ca */ /* 0x040fe200000e0000 */
[----:B------:R-:W-:Y:S01]  /*b7d0*/  VIADD R6, R20, 0x2 ;  /* 0x0000000214067836 */ /* 0x000fe20000000000 */
[----:B------:R-:W-:Y:S01]  /*b7e0*/  R2UR UR7, R21 ;  /* 0x00000000150772ca */ /* 0x000fe200000e0000 */
[----:B------:R-:W-:-:S02]  /*b7f0*/  IMAD.MOV.U32 R11, RZ, RZ, 0x40000040 ;  /* 0x40000040ff0b7424 */ /* 0x000fc400078e00ff */
[----:B------:R-:W-:Y:S02]  /*b800*/  IMAD.MOV.U32 R7, RZ, RZ, 0x40000040 ;  /* 0x40000040ff077424 */ /* 0x000fe400078e00ff */
[----:B------:R-:W-:Y:S02]  /*b810*/  VIADD R8, R4, 0x4 ;  /* 0x0000000404087836 */ /* 0x000fe40000000000 */
[----:B------:R-:W-:Y:S02]  /*b820*/  IMAD.MOV.U32 R9, RZ, RZ, 0x40000040 ;  /* 0x40000040ff097424 */ /* 0x000fe400078e00ff */
[----:B------:R-:W-:-:S04]  /*b830*/  IMAD.MOV.U32 R21, RZ, RZ, 0x40000040 ;  /* 0x40000040ff157424 */ /* 0x000fc800078e00ff */
[----:B------:R-:W-:Y:S01]  /*b840*/  HGMMA.64x64x16.F32 R24, gdesc[UR4], RZ, !UPT, gsb0 ;  /* 0x00e00000041879f0 */ /* 0x000fe2000c0008ff */
[----:B------:R-:W-:Y:S02]  /*b850*/  R2UR UR4, R10 ;  /* 0x000000000a0472ca */ /* 0x000fe400000e0000 */
[----:B------:R-:W-:Y:S02]  /*b860*/  R2UR UR5, R11 ;  /* 0x000000000b0572ca */ /* 0x000fe400000e0000 */
[----:B------:R-:W-:Y:S01]  /*b870*/  R2UR UR6, R6 ;  /* 0x00000000060672ca */ /* 0x000fe200000e0000 */
[C---:B------:R-:W-:Y:S01]  /*b880*/  VIADD R6, R20.reuse, 0x4 ;  /* 0x0000000414067836 */ /* 0x040fe20000000000 */
[----:B------:R-:W-:Y:S01]  /*b890*/  R2UR UR7, R7 ;  /* 0x00000000070772ca */ /* 0x000fe200000e0000 */
[----:B------:R-:W-:Y:S02]  /*b8a0*/  IMAD.MOV.U32 R7, RZ, RZ, 0x40000040 ;  /* 0x40000040ff077424 */ /* 0x000fe400078e00ff */
[----:B------:R-:W-:Y:S01]  /*b8b0*/  VIADD R20, R20, 0x6 ;  /* 0x0000000614147836 */ /* 0x000fe20000000000 */
[----:B------:R-:W-:-:S02]  /*b8c0*/  WARPGROUP.DEPBAR.LE gsb0, 0x0 ;  /* 0x00008000000079c5 */ /* 0x000fc40000010000 */
[----:B------:R-:W-:-:S07]  /*b8d0*/  WARPGROUP.ARRIVE ;  /* 0x00000000000079c5 */ /* 0x000fce0000000000 */
[----:B------:R-:W-:Y:S01]  /*b8e0*/  HGMMA.64x64x16.F32 R24, gdesc[UR4], R24, gsb0 ;  /* 0x00e00000041879f0 */ /* 0x000fe20008000818 */
[----:B------:R-:W-:Y:S02]  /*b8f0*/  R2UR UR4, R8 ;  /* 0x00000000080472ca */ /* 0x000fe400000e0000 */
[----:B------:R-:W-:Y:S02]  /*b900*/  R2UR UR5, R9 ;  /* 0x00000000090572ca */ /* 0x000fe400000e0000 */
[----:B------:R-:W-:Y:S01]  /*b910*/  R2UR UR6, R6 ;  /* 0x00000000060672ca */ /* 0x000fe200000e0000 */
[----:B------:R-:W-:Y:S01]  /*b920*/  VIADD R6, R4, 0x6 ;  /* 0x0000000604067836 */ /* 0x000fe20000000000 */
[----:B------:R-:W-:Y:S01]  /*b930*/  R2UR UR7, R7 ;  /* 0x00000000070772ca */ /* 0x000fe200000e0000 */
[----:B------:R-:W-:Y:S01]  /*b940*/  IMAD.MOV.U32 R7, RZ, RZ, 0x40000040 ;  /* 0x40000040ff077424 */ /* 0x000fe200078e00ff */
[----:B------:R-:W-:Y:S02]  /*b950*/  WARPGROUP.DEPBAR.LE gsb0, 0x0 ;  /* 0x00008000000079c5 */ /* 0x000fe40000010000 */
[----:B------:R-:W-:-:S09]  /*b960*/  WARPGROUP.ARRIVE ;  /* 0x00000000000079c5 */ /* 0x000fd20000000000 */
        /* <DEDUP_REMOVED lines=11> */
.L_x_2666:
[----:B------:R-:W2:Y:S01]  /*ba20*/  LDC R60, c[0x0][0x448] ;  /* 0x00011200ff3c7b82 */ /* 0x000ea20000000800 */
[----:B------:R-:W-:Y:S01]  /*ba30*/  ULDC UR4, c[0x0][0x9d8] ;  /* 0x0002760000047ab9 */ /* 0x000fe20000000800 */
[----:B------:R-:W-:Y:S01]  /*ba40*/  ULDC.64 UR46, c[0x0][0x9e0] ;  /* 0x00027800002e7ab9 */ /* 0x000fe20000000a00 */
[----:B------:R-:W-:Y:S01]  /*ba50*/  FMUL.FTZ R58, R37, UR4 ;  /* 0x00000004253a7c20 */ /* 0x000fe20008410000 */
[----:B------:R-:W-:Y:S01]  /*ba60*/  FMUL.FTZ R37, R43, UR4 ;  /* 0x000000042b257c20 */ /* 0x000fe20008410000 */
[----:B------:R-:W-:Y:S01]  /*ba70*/  FMUL.FTZ R65, R45, UR4 ;  /* 0x000000042d417c20 */ /* 0x000fe20008410000 */
[----:B------:R-:W-:Y:S01]  /*ba80*/  FMUL.FTZ R0, R26, UR4 ;  /* 0x000000041a007c20 */ /* 0x000fe20008410000 */
[----:B------:R-:W-:Y:S01]  /*ba90*/  FMUL.FTZ R26, R38, UR4 ;  /* 0x00000004261a7c20 */ /* 0x000fe20008410000 */
[----:B------:R-:W-:Y:S02]  /*baa0*/  IMAD.IADD R38, R206, 0x1, R196 ;  /* 0x00000001ce267824 */ /* 0x000fe400078e02c4 */
[----:B------:R-:W-:Y:S01]  /*bab0*/  FMUL.FTZ R3, R24, UR4 ;  /* 0x0000000418037c20 */ /* 0x000fe20008410000 */
[----:B------:R-:W-:Y:S01]  /*bac0*/  FMUL.FTZ R24, R34, UR4 ;  /* 0x0000000422187c20 */ /* 0x000fe20008410000 */
[----:B------:R-:W-:Y:S01]  /*bad0*/  FMUL.FTZ R20, R30, UR4 ;  /* 0x000000041e147c20 */ /* 0x000fe20008410000 */
[----:B------:R-:W-:Y:S01]  /*bae0*/  FMUL.FTZ R69, R49, UR4 ;  /* 0x0000000431457c20 */ /* 0x000fe20008410000 */
[----:B------:R-:W-:Y:S01]  /*baf0*/  FMUL.FTZ R30, R47, UR4 ;  /* 0x000000042f1e7c20 */ /* 0x000fe20008410000 */
[----:B------:R-:W-:-:S02]  /*bb00*/  IMAD.MOV.U32 R47, RZ, RZ, -0x40 ;  /* 0xffffffc0ff2f7424 */ /* 0x000fc400078e00ff */
[----:B------:R-:W-:Y:S01]  /*bb10*/  FMUL.FTZ R61, R41, UR4 ;  /* 0x00000004293d7c20 */ /* 0x000fe20008410000 */
[----:B------:R-:W-:Y:S01]  /*bb20*/  UISETP.GE.AND UP0, UPT, UR47, 0x1, UPT ;  /* 0x000000012f00788c */ /* 0x000fe2000bf06270 */
[----:B------:R-:W-:Y:S01]  /*bb30*/  FMUL.FTZ R71, R25, UR4 ;  /* 0x0000000419477c20 */ /* 0x000fe20008410000 */
[----:B------:R-:W-:Y:S01]  /*bb40*/  FMUL.FTZ R13, R27, UR4 ;  /* 0x000000041b0d7c20 */ /* 0x000fe20008410000 */
[----:B------:R-:W-:Y:S01]  /*bb50*/  FMUL.FTZ R15, R31, UR4 ;  /* 0x000000041f0f7c20 */ /* 0x000fe20008410000 */
[----:B------:R-:W-:Y:S01]  /*bb60*/  LOP3.LUT R16, R16, 0xffffff7f, RZ, 0xc0, !PT ;  /* 0xffffff7f10107812 */ /* 0x000fe200078ec0ff */
[----:B------:R-:W-:Y:S01]  /*bb70*/  FMUL.FTZ R41, R52, UR4 ;  /* 0x0000000434297c20 */ /* 0x000fe20008410000 */
[----:B------:R-:W-:Y:S01]  /*bb80*/  FMUL.FTZ R27, R28, UR4 ;  /* 0x000000041c1b7c20 */ /* 0x000fe20008410000 */
[----:B------:R-:W-:Y:S01]  /*bb90*/  FMUL.FTZ R31, R32, UR4 ;  /* 0x00000004201f7c20 */ /* 0x000fe20008410000 */
[----:B--2---:R-:W-:Y:S01]  /*bba0*/  ISETP.NE.AND P1, PT, R60, 0x1, PT ;  /* 0x000000013c00780c */ /* 0x004fe20003f25270 */
[----:B------:R-:W-:Y:S01]  /*bbb0*/  FMUL.FTZ R21, R35, UR4 ;  /* 0x0000000423157c20 */ /* 0x000fe20008410000 */
[----:B------:R-:W-:Y:S01]  /*bbc0*/  FMUL.FTZ R56, R36, UR4 ;  /* 0x0000000424387c20 */ /* 0x000fe20008410000 */
[----:B------:R-:W-:Y:S01]  /*bbd0*/  FMUL.FTZ R25, R39, UR4 ;  /* 0x0000000427197c20 */ /* 0x000fe20008410000 */
        /* <DEDUP_REMOVED lines=9> */
[----:B------:R-:W2:Y:S01]  /*bc70*/  @P1 LDC R43, c[0x0][0x44c] ;  /* 0x00011300ff2b1b82 */ /* 0x000ea20000000800 */
[----:B------:R-:W-:Y:S01]  /*bc80*/  FMUL.FTZ R28, R51, UR4 ;  /* 0x00000004331c7c20 */ /* 0x000fe20008410000 */
[----:B------:R-:W-:Y:S01]  /*bc90*/  FMUL.FTZ R36, R54, UR4 ;  /* 0x0000000436247c20 */ /* 0x000fe20008410000 */
[----:B------:R-:W-:Y:S01]  /*bca0*/  @P1 LOP3.LUT R16, R16, 0x80, RZ, 0xfc, !PT ;  /* 0x0000008010101812 */ /* 0x000fe200078efcff */
[----:B------:R-:W3:Y:S01]  /*bcb0*/  MUFU.TANH R3, R3 ;  /* 0x0000000300037308 */ /* 0x000ee20000002400 */
[C---:B------:R-:W-:Y:S01]  /*bcc0*/  IADD3 R40, -R189.reuse, R52, R184 ;  /* 0x00000034bd287210 */ /* 0x040fe20007ffe1b8 */
[----:B------:R-:W-:Y:S01]  /*bcd0*/  ULDC UR45, c[0x0][0x9dc] ;  /* 0x00027700002d7ab9 */ /* 0x000fe20000000800 */
[----:B------:R-:W-:Y:S01]  /*bce0*/  LEA R46, R168, 0xffffffc0, 0x6 ;  /* 0xffffffc0a82e7811 */ /* 0x000fe200078e30ff */
[----:B------:R-:W4:Y:S01]  /*bcf0*/  @P1 LDC R45, c[0x0][0x450] ;  /* 0x00011400ff2d1b82 */ /* 0x000f220000000800 */
[----:B------:R-:W-:Y:S01]  /*bd00*/  ULOP3.LUT UR45, URZ, UR45, URZ, 0x33, !UPT ;  /* 0x0000002d3f2d7292 */ /* 0x000fe2000f8e333f */
[----:B------:R-:W-:Y:S01]  /*bd10*/  IMAD.IADD R40, R40, 0x1, -R23 ;  /* 0x0000000128287824 */ /* 0x000fe200078e0a17 */
[----:B------:R-:W-:Y:S01]  /*bd20*/  IADD3 R73, -R189, R184, -R46 ;  /* 0x000000b8bd497210 */ /* 0x000fe20007ffe92e */
[----:B------:R-:W0:Y:S01]  /*bd30*/  MUFU.TANH R71, R71 ;  /* 0x0000004700477308 */ /* 0x000e220000002400 */
[----:B------:R-:W-:Y:S01]  /*bd40*/  UP2UR UR48, UPR, URZ, 0x1 ;  /* 0x000000013f307883 */ /* 0x000fe20008000000 */
[----:B------:R-:W-:Y:S01]  /*bd50*/  VIADD R52, R52, 0xffffffff ;  /* 0xffffffff34347836 */ /* 0x000fe20000000000 */
[C---:B------:R-:W-:Y:S01]  /*bd60*/  IADD3 R42, R40.reuse, UR46, RZ ;  /* 0x0000002e282a7c10 */ /* 0x040fe2000fffe0ff */
[----:B------:R-:W-:-:S04]  /*bd70*/  VIADD R44, R40, UR45 ;  /* 0x0000002d282c7c36 */ /* 0x000fc80008000000 */
[----:B------:R-:W0:Y:S01]  /*bd80*/  MUFU.TANH R0, R0 ;  /* 0x0000000000007308 */ /* 0x000e220000002400 */
[----:B--2---:R-:W-:-:S04]  /*bd90*/  @P1 IMAD.HI.U32 R34, R38, R43, RZ ;  /* 0x0000002b26221227 */ /* 0x004fc800078e00ff */
[----:B------:R-:W-:-:S03]  /*bda0*/  FMUL.FTZ R43, R53, UR4 ;  /* 0x00000004352b7c20 */ /* 0x000fc60008410000 */
[----:B------:R-:W2:Y:S01]  /*bdb0*/  MUFU.TANH R13, R13 ;  /* 0x0000000d000d7308 */ /* 0x000ea20000002400 */
[----:B----4-:R-:W-:Y:S01]  /*bdc0*/  @P1 SHF.R.U32.HI R38, RZ, R45, R34 ;  /* 0x0000002dff261219 */ /* 0x010fe20000011622 */
[----:B------:R-:W-:Y:S01]  /*bdd0*/  FMUL.FTZ R34, R55, UR4 ;  /* 0x0000000437227c20 */ /* 0x000fe20008410000 */
[----:B------:R-:W-:Y:S01]  /*bde0*/  PLOP3.LUT P1, PT, PT, PT, UP0, 0x40, 0x0 ;  /* 0x000000000000781c */ /* 0x000fe20003f2e808 */
[----:B------:R-:W-:-:S04]  /*bdf0*/  VIADD R45, R12, 0x28c40 ;  /* 0x00028c400c2d7836 */ /* 0x000fc80000000000 */
[----:B------:R-:W4:Y:S01]  /*be00*/  MUFU.TANH R27, R27 ;  /* 0x0000001b001b7308 */ /* 0x000f220000002400 */
[----:B------:R-:W1:Y:S01]  /*be10*/  SHFL.IDX PT, R49, R38, RZ, 0x1c1f ;  /* 0x001c1fff26317589 */ /* 0x000e6200000e0000 */
[----:B------:R-:W-:-:S06]  /*be20*/  PRMT R45, R186, 0x654, R45 ;  /* 0x00000654ba2d7816 */ /* 0x000fcc000000002d */
[----:B------:R-:W0:Y:S01]  /*be30*/  MUFU.TANH R29, R29 ;  /* 0x0000001d001d7308 */ /* 0x000e220000002400 */
[----:B------:R0:W-:Y:S07]  /*be40*/  SYNCS.ARRIVE.TRANS64.RED.A1T0 RZ, [R45+URZ], RZ ;  /* 0x000000ff2dff79a7 */ /* 0x0001ee000810043f */
[----:B------:R-:W0:Y:S08]  /*be50*/  MUFU.TANH R20, R20 ;  /* 0x0000001400147308 */ /* 0x000e300000002400 */
[----:B------:R-:W0:Y:S01]  /*be60*/  MUFU.TANH R15, R15 ;  /* 0x0000000f000f7308 */ /* 0x000e220000002400 */
[----:B-1----:R-:W-:Y:S01]  /*be70*/  VIADDMNMX R50, R49, R42, R73, PT ;  /* 0x0000002a31327246 */ /* 0x002fe20003800149 */
[----:B------:R-:W-:-:S06]  /*be80*/  IMAD.IADD R48, R44, 0x1, R49 ;  /* 0x000000012c307824 */ /* 0x000fcc00078e0231 */
[----:B------:R-:W1:Y:S08]  /*be90*/  MUFU.TANH R31, R31 ;  /* 0x0000001f001f7308 */ /* 0x000e700000002400 */
        /* <DEDUP_REMOVED lines=24> */
[----:B0-----:R-:W-:Y:S01]  /*c020*/  IADD3 R45, -R23, R184, R49 ;  /* 0x000000b8172d7210 */ /* 0x001fe20007ffe131 */
[----:B------:R-:W-:Y:S03]  /*c030*/  BSSY B0, `(.L_x_2668) ;  /* 0x0000010000007945 */ /* 0x000fe60003800000 */
[----:B------:R-:W-:-:S13]  /*c040*/  ISETP.GT.AND P1, PT, R45, -0x1, PT ;  /* 0xffffffff2d00780c */ /* 0x000fda0003f24270 */
[----:B------:R-:W-:Y:S05]  /*c050*/  @P1 BRA `(.L_x_2669) ;  /* 0x0000000000201947 */ /* 0x000fea0003800000 */
[----:B------:R-:W-:Y:S01]  /*c060*/  UISETP.NE.AND UP0, UPT, UR47, 0x1, UPT ;  /* 0x000000012f00788c */ /* 0x000fe2000bf05270 */
[----:B------:R-:W-:-:S05]  /*c070*/  LOP3.LUT R45, RZ, R45, RZ, 0x33, !PT ;  /* 0x0000002dff2d7212 */ /* 0x000fca00078e33ff */
[----:B------:R-:W-:-:S05]  /*c080*/  PLOP3.LUT P1, PT, PT, PT, UP0, 0x80, 0x0 ;  /* 0x000000000000781c */ /* 0x000fca0003f2f008 */
[----:B------:R-:W-:-:S08]  /*c090*/  @UP0 ULDC.64 UR4, c[0x0][0x9e8] ;  /* 0x00027a0000040ab9 */ /* 0x000fd00000000a00 */
[----:B------:R-:W-:-:S05]  /*c0a0*/  @P1 IMAD.HI.U32 R40, R45, UR4, RZ ;  /* 0x000000042d281c27 */ /* 0x000fca000f8e00ff */
[----:B------:R-:W-:-:S04]  /*c0b0*/  @P1 SHF.R.U32.HI R45, RZ, UR5, R40 ;  /* 0x00000005ff2d1c19 */ /* 0x000fc80008011628 */
[----:B------:R-:W-:Y:S01]  /*c0c0*/  LOP3.LUT R45, RZ, R45, RZ, 0x33, !PT ;  /* 0x0000002dff2d7212 */ /* 0x000fe200078e33ff */
[----:B------:R-:W-:Y:S06]  /*c0d0*/  BRA `(.L_x_2670) ;  /* 0x0000000000147947 */ /* 0x000fec0003800000 */
.L_x_2669:
[----:B------:R-:W-:-:S06]  /*c0e0*/  UISETP.NE.AND UP0, UPT, UR47, 0x1, UPT ;  /* 0x000000012f00788c */ /* 0x000fcc000bf05270 */
[----:B------:R-:W-:-:S05]  /*c0f0*/  PLOP3.LUT P1, PT, PT, PT, UP0, 0x80, 0x0 ;  /* 0x000000000000781c */ /* 0x000fca0003f2f008 */
[----:B------:R-:W-:-:S08]  /*c100*/  @UP0 ULDC.64 UR4, c[0x0][0x9e8] ;  /* 0x00027a0000040ab9 */ /* 0x000fd00000000a00 */
[----:B------:R-:W-:-:S05]  /*c110*/  @P1 IMAD.HI.U32 R40, R45, UR4, RZ ;  /* 0x000000042d281c27 */ /* 0x000fca000f8e00ff */
[----:B------:R-:W-:-:S07]  /*c120*/  @P1 SHF.R.U32.HI R45, RZ, UR5, R40 ;  /* 0x00000005ff2d1c19 */ /* 0x000fce0008011628 */
.L_x_2670:
[----:B------:R-:W-:Y:S05]  /*c130*/  BSYNC B0 ;  /* 0x0000000000007941 */ /* 0x000fea0003800000 */
.L_x_2668:
[----:B------:R-:W-:-:S04]  /*c140*/  IMAD R40, R45, UR47, -R46 ;  /* 0x0000002f2d287c24 */ /* 0x000fc8000f8e0a2e */
[----:B------:R-:W-:-:S05]  /*c150*/  IMAD.IADD R45, R40, 0x1, -R189 ;  /* 0x00000001282d7824 */ /* 0x000fca00078e0abd */
[----:B------:R-:W-:Y:S02]  /*c160*/  VIMNMX R48, R48, R45, !PT ;  /* 0x0000002d30307248 */ /* 0x000fe40007fe0100 */
[----:B------:R-:W-:-:S07]  /*c170*/  VIADDMNMX R50, R45, UR47, R50, PT ;  /* 0x0000002f2d327c46 */ /* 0x000fce000b800132 */
.L_x_2667:
[C---:B------:R-:W-:Y:S01]  /*c180*/  ISETP.GE.AND P1, PT, R52.reuse, 0x2, PT ;  /* 0x000000023400780c */ /* 0x040fe20003f26270 */
[----:B------:R-:W-:Y:S01]  /*c190*/  UISETP.NE.AND UP0, UPT, UR48, URZ, UPT ;  /* 0x0000003f3000728c */ /* 0x000fe2000bf05270 */
[----:B------:R-:W-:Y:S02]  /*c1a0*/  ISETP.GE.AND P5, PT, R52, 0xa, PT ;  /* 0x0000000a3400780c */ /* 0x000fe40003fa6270 */
[----:B------:R-:W-:Y:S02]  /*c1b0*/  ISETP.GT.AND P3, PT, R48, 0x1, !P1 ;  /* 0x000000013000780c */ /* 0x000fe40004f64270 */
[----:B------:R-:W-:Y:S02]  /*c1c0*/  ISETP.GE.AND P2, PT, R52, 0x9, PT ;  /* 0x000000093400780c */ /* 0x000fe40003f46270 */
[----:B------:R-:W-:Y:S02]  /*c1d0*/  ISETP.LT.OR P3, PT, R50, 0x2, P3 ;  /* 0x000000023200780c */ /* 0x000fe40001f61670 */
[----:B------:R-:W-:-:S02]  /*c1e0*/  P2R R66, PR, RZ, 0x20 ;  /* 0x00000020ff427803 */ /* 0x000fc40000000000 */
[----:B0-----:R-:W-:Y:S02]  /*c1f0*/  FSEL R71, R71, -INF , !P3 ;  /* 0xff80000047477808 */ /* 0x001fe40005800000 */
[C---:B------:R-:W-:Y:S02]  /*c200*/  ISETP.GT.AND P3, PT, R48.reuse, 0x9, !P5 ;  /* 0x000000093000780c */ /* 0x040fe40006f64270 */
[----:B------:R-:W-:Y:S02]  /*c210*/  ISETP.GT.AND P4, PT, R48, 0x8, !P2 ;  /* 0x000000083000780c */ /* 0x000fe40005784270 */
[----:B------:R-:W-:Y:S02]  /*c220*/  ISETP.LT.OR P3, PT, R50, 0xa, P3 ;  /* 0x0000000a3200780c */ /* 0x000fe40001f61670 */
[----:B------:R-:W-:Y:S02]  /*c230*/  ISETP.GE.AND P5, PT, R52, 0x11, PT ;  /* 0x000000113400780c */ /* 0x000fe40003fa6270 */
[----:B------:R-:W-:-:S02]  /*c240*/  FSEL R47, R29, -INF , !P3 ;  /* 0xff8000001d2f7808 */ /* 0x000fc40005800000 */
[----:B------:R-:W-:Y:S02]  /*c250*/  ISETP.LT.OR P4, PT, R50, 0x9, P4 ;  /* 0x000000093200780c */ /* 0x000fe40002781670 */
[----:B------:R-:W-:Y:S02]  /*c260*/  ISETP.GT.AND P3, PT, R48, 0x10, !P5 ;  /* 0x000000103000780c */ /* 0x000fe40006f64270 */
[----:B------:R-:W-:Y:S02]  /*c270*/  FSEL R45, R27, -INF , !P4 ;  /* 0xff8000001b2d7808 */ /* 0x000fe40006000000 */
        /* <DEDUP_REMOVED lines=43> */
[C---:B------:R-:W-:Y:S02]  /*c530*/  ISETP.GE.AND P3, PT, R52.reuse, 0x32, PT ;  /* 0x000000323400780c */ /* 0x040fe40003f66270 */
[----:B------:R-:W-:-:S02]  /*c540*/  ISETP.GE.AND P6, PT, R52, 0x1, PT ;  /* 0x000000013400780c */ /* 0x000fc40003fc6270 */
[----:B------:R-:W-:Y:S02]  /*c550*/  ISETP.GT.AND P4, PT, R48, 0x31, !P3 ;  /* 0x000000313000780c */ /* 0x000fe40005f84270 */
[----:B------:R-:W-:Y:S02]  /*c560*/  P2R R27, PR, RZ, 0x40 ;  /* 0x00000040ff1b7803 */ /* 0x000fe40000000000 */
[----:B------:R-:W-:-:S04]  /*c570*/  ISETP.LT.OR P4, PT, R50, 0x32, P4 ;  /* 0x000000323200780c */ /* 0x000fc80002781670 */
[----:B------:R-:W-:Y:S02]  /*c580*/  FSEL R69, R69, -INF , !P4 ;  /* 0xff80000045457808 */ /* 0x000fe40006000000 */
[----:B------:R-:W-:-:S04]  /*c590*/  ISETP.GE.AND P4, PT, R52, 0x39, PT ;  /* 0x000000393400780c */ /* 0x000fc80003f86270 */
[----:B------:R-:W-:-:S04]  /*c5a0*/  ISETP.GT.AND P5, PT, R48, 0x38, !P4 ;  /* 0x000000383000780c */ /* 0x000fc800067a4270 */
[----:B------:R-:W-:-:S04]  /*c5b0*/  ISETP.LT.OR P5, PT, R50, 0x39, P5 ;  /* 0x000000393200780c */ /* 0x000fc80002fa1670 */
[----:B------:R-:W-:Y:S02]  /*c5c0*/  FSEL R41, R41, -INF , !P5 ;  /* 0xff80000029297808 */ /* 0x000fe40006800000 */
[----:B------:R-:W-:Y:S02]  /*c5d0*/  ISETP.GT.AND P5, PT, R48, RZ, !P6 ;  /* 0x000000ff3000720c */ /* 0x000fe400077a4270 */
[----:B------:R-:W-:Y:S02]  /*c5e0*/  ISETP.GE.AND P6, PT, R52, 0x3a, PT ;  /* 0x0000003a3400780c */ /* 0x000fe40003fc6270 */
[----:B------:R-:W-:-:S04]  /*c5f0*/  ISETP.LT.OR P5, PT, R50, 0x1, P5 ;  /* 0x000000013200780c */ /* 0x000fc80002fa1670 */
[----:B------:R-:W-:Y:S02]  /*c600*/  FSEL R40, R3, -INF , !P5 ;  /* 0xff80000003287808 */ /* 0x000fe40006800000 */
[----:B------:R-:W-:Y:S01]  /*c610*/  ISETP.GT.AND P5, PT, R48, 0x39, !P6 ;  /* 0x000000393000780c */ /* 0x000fe200077a4270 */
[----:B------:R-:W0:Y:S03]  /*c620*/  SHFL.IDX PT, R3, R38, 0x1, 0x1c1f ;  /* 0x003c1f0026037f89 */ /* 0x000e2600000e0000 */
[----:B------:R-:W-:-:S04]  /*c630*/  ISETP.LT.OR P5, PT, R50, 0x3a, P5 ;  /* 0x0000003a3200780c */ /* 0x000fc80002fa1670 */
[----:B------:R-:W-:Y:S02]  /*c640*/  FSEL R43, R43, -INF , !P5 ;  /* 0xff8000002b2b7808 */ /* 0x000fe40006800000 */
[----:B------:R-:W-:Y:S02]  /*c650*/  PLOP3.LUT P5, PT, PT, PT, UP0, 0x40, 0x0 ;  /* 0x000000000000781c */ /* 0x000fe40003fae808 */
[----:B0-----:R-:W-:Y:S01]  /*c660*/  VIADDMNMX R42, R3, R42, R73, PT ;  /* 0x0000002a032a7246 */ /* 0x001fe20003800149 */
[----:B------:R-:W-:-:S10]  /*c670*/  IMAD.IADD R44, R44, 0x1, R3 ;  /* 0x000000012c2c7824 */ /* 0x000fd400078e0203 */
[----:B------:R-:W-:Y:S05]  /*c680*/  @P5 BRA `(.L_x_2671) ;  /* 0x0000000000605947 */ /* 0x000fea0003800000 */
[----:B------:R-:W-:Y:S01]  /*c690*/  IADD3 R3, -R23, R184, R3 ;  /* 0x000000b817037210 */ /* 0x000fe20007ffe103 */
[----:B------:R-:W-:Y:S03]  /*c6a0*/  BSSY B0, `(.L_x_2672) ;  /* 0x0000012000007945 */ /* 0x000fe60003800000 */
[----:B------:R-:W-:-:S13]  /*c6b0*/  ISETP.GT.AND P5, PT, R3, -0x1, PT ;  /* 0xffffffff0300780c */ /* 0x000fda0003fa4270 */
[----:B------:R-:W-:Y:S05]  /*c6c0*/  @P5 BRA `(.L_x_2673) ;  /* 0x0000000000245947 */ /* 0x000fea0003800000 */
[----:B------:R-:W-:Y:S01]  /*c6d0*/  UISETP.NE.AND UP0, UPT, UR47, 0x1, UPT ;  /* 0x000000012f00788c */ /* 0x000fe2000bf05270 */
[----:B------:R-:W-:-:S05]  /*c6e0*/  LOP3.LUT R3, RZ, R3, RZ, 0x33, !PT ;  /* 0x00000003ff037212 */ /* 0x000fca00078e33ff */
[----:B------:R-:W-:-:S05]  /*c6f0*/  PLOP3.LUT P5, PT, PT, PT, UP0, 0x80, 0x0 ;  /* 0x000000000000781c */ /* 0x000fca0003faf008 */
[----:B------:R-:W-:-:S08]  /*c700*/  @UP0 ULDC.64 UR4, c[0x0][0x9e8] ;  /* 0x00027a0000040ab9 */ /* 0x000fd00000000a00 */
[----:B------:R-:W-:Y:S01]  /*c710*/  @P5 IMAD.HI.U32 R29, R3, UR4, RZ ;  /* 0x00000004031d5c27 */ /* 0x000fe2000f8e00ff */
[----:B------:R-:W-:-:S13]  /*c720*/  PLOP3.LUT P5, PT, PT, PT, UP0, 0x80, 0x0 ;  /* 0x000000000000781c */ /* 0x000fda0003faf008 */
[----:B------:R-:W-:-:S04]  /*c730*/  @P5 SHF.R.U32.HI R3, RZ, UR5, R29 ;  /* 0x00000005ff035c19 */ /* 0x000fc8000801161d */
[----:B------:R-:W-:Y:S01]  /*c740*/  LOP3.LUT R3, RZ, R3, RZ, 0x33, !PT ;  /* 0x00000003ff037212 */ /* 0x000fe200078e33ff */
[----:B------:R-:W-:Y:S06]  /*c750*/  BRA `(.L_x_2674) ;  /* 0x0000000000187947 */ /* 0x000fec0003800000 */
.L_x_2673:
[----:B------:R-:W-:-:S06]  /*c760*/  UISETP.NE.AND UP0, UPT, UR47, 0x1, UPT ;  /* 0x000000012f00788c */ /* 0x000fcc000bf05270 */
[----:B------:R-:W-:-:S05]  /*c770*/  PLOP3.LUT P5, PT, PT, PT, UP0, 0x80, 0x0 ;  /* 0x000000000000781c */ /* 0x000fca0003faf008 */
[----:B------:R-:W-:-:S08]  /*c780*/  @UP0 ULDC.64 UR4, c[0x0][0x9e8] ;  /* 0x00027a0000040ab9 */ /* 0x000fd00000000a00 */
[----:B------:R-:W-:Y:S01]  /*c790*/  @P5 IMAD.HI.U32 R29, R3, UR4, RZ ;  /* 0x00000004031d5c27 */ /* 0x000fe2000f8e00ff */
[----:B------:R-:W-:-:S13]  /*c7a0*/  PLOP3.LUT P5, PT, PT, PT, UP0, 0x80, 0x0 ;  /* 0x000000000000781c */ /* 0x000fda0003faf008 */
[----:B------:R-:W-:-:S07]  /*c7b0*/  @P5 SHF.R.U32.HI R3, RZ, UR5, R29 ;  /* 0x00000005ff035c19 */ /* 0x000fce000801161d */
.L_x_2674:
[----:B------:R-:W-:Y:S05]  /*c7c0*/  BSYNC B0 ;  /* 0x0000000000007941 */ /* 0x000fea0003800000 */
.L_x_2672:
[----:B------:R-:W-:-:S04]  /*c7d0*/  IMAD R46, R3, UR47, -R46 ;  /* 0x0000002f032e7c24 */ /* 0x000fc8000f8e0a2e */
[----:B------:R-:W-:-:S05]  /*c7e0*/  IMAD.IADD R3, R46, 0x1, -R189 ;  /* 0x000000012e037824 */ /* 0x000fca00078e0abd */
[----:B------:R-:W-:Y:S02]  /*c7f0*/  VIMNMX R44, R44, R3, !PT ;  /* 0x000000032c2c7248 */ /* 0x000fe40007fe0100 */
[----:B------:R-:W-:-:S07]  /*c800*/  VIADDMNMX R42, R3, UR47, R42, PT ;  /* 0x0000002f032a7c46 */ /* 0x000fce000b80012a */
.L_x_2671:
[----:B------:R-:W-:Y:S01]  /*c810*/  BAR.SYNC.DEFER_BLOCKING 0xf, 0x100 ;  /* 0x03c4000000007b1d */ /* 0x000fe20000010000 */
[----:B------:R-:W-:Y:S02]  /*c820*/  ISETP.GT.AND P1, PT, R44, 0x1, !P1 ;  /* 0x000000012c00780c */ /* 0x000fe40004f24270 */
[----:B------:R-:W-:Y:S02]  /*c830*/  ISETP.NE.AND P5, PT, R27, RZ, PT ;  /* 0x000000ff1b00720c */ /* 0x000fe40003fa5270 */
[----:B------:R-:W-:Y:S01]  /*c840*/  ISETP.LT.OR P1, PT, R42, 0x2, P1 ;  /* 0x000000022a00780c */ /* 0x000fe20000f21670 */
[----:B------:R-:W-:Y:S01]  /*c850*/  ULDC UR4, c[0x0][0x988] ;  /* 0x0002620000047ab9 */ /* 0x000fe20000000800 */
[----:B------:R-:W-:Y:S02]  /*c860*/  ISETP.GT.AND P2, PT, R44, 0x8, !P2 ;  /* 0x000000082c00780c */ /* 0x000fe40005744270 */
[----:B------:R-:W-:Y:S02]  /*c870*/  FSEL R29, R13, -INF , !P1 ;  /* 0xff8000000d1d7808 */ /* 0x000fe40004800000 */
[----:B------:R-:W-:-:S02]  /*c880*/  ISETP.NE.AND P1, PT, R66, RZ, PT ;  /* 0x000000ff4200720c */ /* 0x000fc40003f25270 */
[----:B------:R-:W-:Y:S02]  /*c890*/  ISETP.LT.OR P2, PT, R42, 0x9, P2 ;  /* 0x000000092a00780c */ /* 0x000fe40001741670 */
[----:B------:R-:W-:Y:S02]  /*c8a0*/  ISETP.GT.AND P1, PT, R44, 0x9, !P1 ;  /* 0x000000092c00780c */ /* 0x000fe40004f24270 */
[----:B------:R-:W-:Y:S01]  /*c8b0*/  FSEL R3, R20, -INF , !P2 ;  /* 0xff80000014037808 */ /* 0x000fe20005000000 */
[----:B------:R-:W-:Y:S01]  /*c8c0*/  IMAD.U32 R20, RZ, RZ, UR4 ;  /* 0x00000004ff147e24 */ /* 0x000fe2000f8e00ff */
[----:B------:R-:W-:Y:S02]  /*c8d0*/  ISETP.LT.OR P1, PT, R42, 0xa, P1 ;  /* 0x0000000a2a00780c */ /* 0x000fe40000f21670 */
[----:B------:R-:W-:Y:S02]  /*c8e0*/  ISETP.NE.AND P2, PT, R31, RZ, PT ;  /* 0x000000ff1f00720c */ /* 0x000fe40003f45270 */
[----:B------:R-:W-:-:S02]  /*c8f0*/  FSEL R27, R15, -INF , !P1 ;  /* 0xff8000000f1b7808 */ /* 0x000fc40004800000 */
[----:B------:R-:W-:Y:S02]  /*c900*/  ISETP.NE.AND P1, PT, R64, RZ, PT ;  /* 0x000000ff4000720c */ /* 0x000fe40003f25270 */
[C---:B------:R-:W-:Y:S02]  /*c910*/  ISETP.GT.AND P3, PT, R44.reuse, 0x31, !P3 ;  /* 0x000000312c00780c */ /* 0x040fe40005f64270 */
[C---:B------:R-:W-:Y:S02]  /*c920*/  ISETP.GT.AND P1, PT, R44.reuse, 0x10, !P1 ;  /* 0x000000102c00780c */ /* 0x040fe40004f24270 */
[----:B------:R-:W-:Y:S02]  /*c930*/  ISETP.GT.AND P4, PT, R44, 0x38, !P4 ;  /* 0x000000382c00780c */ /* 0x000fe40006784270 */
[C---:B------:R-:W-:Y:S02]  /*c940*/  ISETP.LT.OR P1, PT, R42.reuse, 0x11, P1 ;  /* 0x000000112a00780c */ /* 0x040fe40000f21670 */
[----:B------:R-:W-:-:S02]  /*c950*/  ISETP.LT.OR P3, PT, R42, 0x32, P3 ;  /* 0x000000322a00780c */ /* 0x000fc40001f61670 */
[----:B------:R-:W-:Y:S02]  /*c960*/  FSEL R31, R24, -INF , !P1 ;  /* 0xff800000181f7808 */ /* 0x000fe40004800000 */
[----:B------:R-:W-:Y:S02]  /*c970*/  ISETP.NE.AND P1, PT, R62, RZ, PT ;  /* 0x000000ff3e00720c */ /* 0x000fe40003f25270 */
[C---:B------:R-:W-:Y:S02]  /*c980*/  ISETP.GT.AND P6, PT, R44.reuse, 0x39, !P6 ;  /* 0x000000392c00780c */ /* 0x040fe400077c4270 */
[----:B------:R-:W-:Y:S02]  /*c990*/  ISETP.GT.AND P1, PT, R44, 0x11, !P1 ;  /* 0x000000112c00780c */ /* 0x000fe40004f24270 */
[C---:B------:R-:W-:Y:S02]  /*c9a0*/  ISETP.LT.OR P4, PT, R42.reuse, 0x39, P4 ;  /* 0x000000392a00780c */ /* 0x040fe40002781670 */
[----:B------:R-:W-:-:S02]  /*c9b0*/  ISETP.LT.OR P1, PT, R42, 0x12, P1 ;  /* 0x000000122a00780c */ /* 0x000fc40000f21670 */
[----:B------:R-:W-:Y:S02]  /*c9c0*/  FSEL R77, R28, -INF , !P3 ;  /* 0xff8000001c4d7808 */ /* 0x000fe40005800000 */
[----:B------:R-:W-:Y:S02]  /*c9d0*/  FSEL R21, R21, -INF , !P1 ;  /* 0xff80000015157808 */ /* 0x000fe40004800000 */
[----:B------:R-:W-:Y:S02]  /*c9e0*/  ISETP.NE.AND P1, PT, R33, RZ, PT ;  /* 0x000000ff2100720c */ /* 0x000fe40003f25270 */
[----:B------:R-:W-:Y:S02]  /*c9f0*/  ISETP.LT.OR P6, PT, R42, 0x3a, P6 ;  /* 0x0000003a2a00780c */ /* 0x000fe400037c1670 */
[----:B------:R-:W-:Y:S02]  /*ca00*/  ISETP.GT.AND P1, PT, R44, 0x18, !P1 ;  /* 0x000000182c00780c */ /* 0x000fe40004f24270 */
[----:B------:R-:W-:-:S02]  /*ca10*/  FSEL R79, R36, -INF , !P4 ;  /* 0xff800000244f7808 */ /* 0x000fc40006000000 */
[----:B------:R-:W-:Y:S02]  /*ca20*/  ISETP.LT.OR P1, PT, R42, 0x19, P1 ;  /* 0x000000192a00780c */ /* 0x000fe40000f21670 */
[----:B------:R-:W-:Y:S02]  /*ca30*/  FSEL R81, R34, -INF , !P6 ;  /* 0xff80000022517808 */ /* 0x000fe40007000000 */
        /* <DEDUP_REMOVED lines=17> */
[----:B------:R-:W-:Y:S02]  /*cb50*/  ISETP.GT.AND P1, PT, R44, RZ, !P5 ;  /* 0x000000ff2c00720c */ /* 0x000fe40006f24270 */
[----:B------:R-:W-:Y:S02]  /*cb60*/  ISETP.NE.AND P5, PT, R58, RZ, PT ;  /* 0x000000ff3a00720c */ /* 0x000fe40003fa5270 */
[----:B------:R-:W-:-:S04]  /*cb70*/  ISETP.LT.OR P1, PT, R42, 0x1, P1 ;  /* 0x000000012a00780c */ /* 0x000fc80000f21670 */
[----:B------:R-:W-:Y:S02]  /*cb80*/  FSEL R24, R0, -INF , !P1 ;  /* 0xff80000000187808 */ /* 0x000fe40004800000 */
[----:B------:R-:W-:Y:S02]  /*cb90*/  FMNMX.FTZ R0, R40, R71, !PT ;  /* 0x0000004728007209 */ /* 0x000fe40007810000 */
[----:B------:R-:W-:Y:S02]  /*cba0*/  ISETP.GT.AND P1, PT, R44, 0x29, !P2 ;  /* 0x000000292c00780c */ /* 0x000fe40005724270 */
[----:B------:R-:W-:Y:S02]  /*cbb0*/  FMNMX.FTZ R0, R45, R0, !PT ;  /* 0x000000002d007209 */ /* 0x000fe40007810000 */
[----:B------:R-:W-:Y:S02]  /*cbc0*/  ISETP.LT.OR P1, PT, R42, 0x2a, P1 ;  /* 0x0000002a2a00780c */ /* 0x000fe40000f21670 */
[----:B------:R-:W-:-:S02]  /*cbd0*/  FMNMX.FTZ R0, R47, R0, !PT ;  /* 0x000000002f007209 */ /* 0x000fc40007810000 */
[----:B------:R-:W-:Y:S02]  /*cbe0*/  ISETP.GT.AND P2, PT, R44, 0x30, !P5 ;  /* 0x000000302c00780c */ /* 0x000fe40006f44270 */
[----:B------:R-:W-:Y:S02]  /*cbf0*/  FMNMX.FTZ R0, R49, R0, !PT ;  /* 0x0000000031007209 */ /* 0x000fe40007810000 */
[----:B------:R-:W-:Y:S02]  /*cc00*/  FSEL R73, R30, -INF , !P1 ;  /* 0xff8000001e497808 */ /* 0x000fe40004800000 */
[----:B------:R-:W-:Y:S02]  /*cc10*/  FMNMX.FTZ R0, R51, R0, !PT ;  /* 0x0000000033007209 */ /* 0x000fe40007810000 */
[----:B------:R-:W-:Y:S02]  /*cc20*/  ISETP.LT.OR P2, PT, R42, 0x31, P2 ;  /* 0x000000312a00780c */ /* 0x000fe40001741670 */
[----:B------:R-:W-:-:S02]  /*cc30*/  FMNMX.FTZ R0, R53, R0, !PT ;  /* 0x0000000035007209 */ /* 0x000fc40007810000 */
[----:B------:R-:W-:Y:S02]  /*cc40*/  FSEL R75, R32, -INF , !P2 ;  /* 0xff800000204b7808 */ /* 0x000fe40005000000 */
[----:B------:R-:W-:-:S04]  /*cc50*/  FMNMX.FTZ R0, R55, R0, !PT ;  /* 0x0000000037007209 */ /* 0x000fc80007810000 */
[----:B------:R-:W-:-:S04]  /*cc60*/  FMNMX.FTZ R0, R59, R0, !PT ;  /* 0x000000003b007209 */ /* 0x000fc80007810000 */
[----:B------:R-:W-:-:S04]  /*cc70*/  FMNMX.FTZ R0, R61, R0, !PT ;  /* 0x000000003d007209 */ /* 0x000fc80007810000 */
[----:B------:R-:W-:-:S04]  /*cc80*/  FMNMX.FTZ R0, R63, R0, !PT ;  /* 0x000000003f007209 */ /* 0x000fc80007810000 */
[----:B------:R-:W-:-:S04]  /*cc90*/  FMNMX.FTZ R0, R65, R0, !PT ;  /* 0x0000000041007209 */ /* 0x000fc80007810000 */
[----:B------:R-:W-:-:S04]  /*cca0*/  FMNMX.FTZ R0, R67, R0, !PT ;  /* 0x0000000043007209 */ /* 0x000fc80007810000 */
[----:B------:R-:W-:-:S04]  /*ccb0*/  FMNMX.FTZ R0, R69, R0, !PT ;  /* 0x0000000045007209 */ /* 0x000fc80007810000 */
[----:B------:R-:W-:-:S04]  /*ccc0*/  FMNMX.FTZ R0, R41, R0, !PT ;  /* 0x0000000029007209 */ /* 0x000fc80007810000 */
[----:B------:R-:W-:-:S05]  /*ccd0*/  FMNMX.FTZ R15, R43, R0, !PT ;  /* 0x000000002b0f7209 */ /* 0x000fca0007810000 */
[----:B------:R-:W0:Y:S02]  /*cce0*/  SHFL.BFLY PT, R0, R15, 0x2, 0x1f ;  /* 0x0c401f000f007f89 */ /* 0x000e2400000e0000 */
        /* <DEDUP_REMOVED lines=12> */
[----:B------:R-:W-:Y:S01]  /*cdb0*/  FMUL.FTZ R30, R13, R20 ;  /* 0x000000140d1e7220 */ /* 0x000fe20000410000 */
[----:B------:R-:W-:-:S04]  /*cdc0*/  FMNMX.FTZ R0, R37, R0, !PT ;  /* 0x0000000025007209 */ /* 0x000fc80007810000 */
[----:B------:R-:W-:Y:S02]  /*cdd0*/  FMNMX.FTZ R0, R39, R0, !PT ;  /* 0x0000000027007209 */ /* 0x000fe40007810000 */
[----:B------:R-:W-:Y:S02]  /*cde0*/  FSEL R30, R30, RZ, P1 ;  /* 0x000000ff1e1e7208 */ /* 0x000fe40000800000 */
[----:B------:R-:W-:-:S03]  /*cdf0*/  FMNMX.FTZ R0, R73, R0, !PT ;  /* 0x0000000049007209 */ /* 0x000fc60007810000 */
[--C-:B------:R-:W-:Y:S01]  /*ce00*/  FFMA.FTZ R160, R49, R20, -R30.reuse ;  /* 0x0000001431a07223 */ /* 0x100fe2000001081e */
[----:B------:R-:W-:Y:S01]  /*ce10*/  FMNMX.FTZ R0, R75, R0, !PT ;  /* 0x000000004b007209 */ /* 0x000fe20007810000 */
[-CC-:B------:R-:W-:Y:S01]  /*ce20*/  FFMA.FTZ R49, R51, R20.reuse, -R30.reuse ;  /* 0x0000001433317223 */ /* 0x180fe2000001081e */
[-CC-:B------:R-:W-:Y:S01]  /*ce30*/  FFMA.FTZ R166, R45, R20.reuse, -R30.reuse ;  /* 0x000000142da67223 */ /* 0x180fe2000001081e */
        /* <DEDUP_REMOVED lines=12> */
[-CC-:B------:R-:W-:Y:S01]  /*cf00*/  FFMA.FTZ R45, R69, R20.reuse, -R30.reuse ;  /* 0x00000014452d7223 */ /* 0x180fe2000001081e */
[----:B------:R-:W-:Y:S01]  /*cf10*/  MUFU.EX2 R164, R164 ;  /* 0x000000a400a47308 */ /* 0x000fe20000000800 */
[----:B------:R-:W0:Y:S07]  /*cf20*/  SHFL.BFLY PT, R15, R0, 0x2, 0x1f ;  /* 0x0c401f00000f7f89 */ /* 0x000e2e00000e0000 */
[----:B------:R-:W1:Y:S08]  /*cf30*/  MUFU.EX2 R71, R71 ;  /* 0x0000004700477308 */ /* 0x000e700000000800 */
[----:B------:R-:W2:Y:S08]  /*cf40*/  MUFU.EX2 R166, R166 ;  /* 0x000000a600a67308 */ /* 0x000eb00000000800 */
[----:B------:R-:W3:Y:S01]  /*cf50*/  MUFU.EX2 R47, R47 ;  /* 0x0000002f002f7308 */ /* 0x000ee20000000800 */
[----:B0-----:R-:W-:Y:S01]  /*cf60*/  FMNMX.FTZ R28, R0, R15, !PT ;  /* 0x0000000f001c7209 */ /* 0x001fe20007810000 */
[----:B------:R-:W-:-:S04]  /*cf70*/  FFMA.FTZ R0, R65, R20, -R30 ;  /* 0x0000001441007223 */ /* 0x000fc8000001081e */
[----:B------:R-:W0:Y:S02]  /*cf80*/  SHFL.BFLY PT, R15, R28, 0x1, 0x1f ;  /* 0x0c201f001c0f7f89 */ /* 0x000e2400000e0000 */
[----:B------:R-:W4:Y:S08]  /*cf90*/  MUFU.EX2 R160, R160 ;  /* 0x000000a000a07308 */ /* 0x000f300000000800 */
[----:B------:R-:W4:Y:S08]  /*cfa0*/  MUFU.EX2 R49, R49 ;  /* 0x0000003100317308 */ /* 0x000f300000000800 */
[----:B------:R-:W4:Y:S01]  /*cfb0*/  MUFU.EX2 R162, R162 ;  /* 0x000000a200a27308 */ /* 0x000f220000000800 */
[----:B0-----:R-:W-:Y:S01]  /*cfc0*/  FMNMX.FTZ R15, R28, R15, !PT ;  /* 0x0000000f1c0f7209 */ /* 0x001fe20007810000 */
[-CC-:B------:R-:W-:Y:S01]  /*cfd0*/  FFMA.FTZ R28, R41, R20.reuse, -R30.reuse ;  /* 0x00000014291c7223 */ /* 0x180fe2000001081e */
[----:B------:R-:W-:-:S05]  /*cfe0*/  FFMA.FTZ R41, R43, R20, -R30 ;  /* 0x000000142b297223 */ /* 0x000fca000001081e */
[----:B------:R-:W-:Y:S01]  /*cff0*/  MUFU.EX2 R51, R51 ;  /* 0x0000003300337308 */ /* 0x000fe20000000800 */
[C---:B------:R-:W-:Y:S01]  /*d000*/  FSETP.NEU.FTZ.AND P1, PT, R15.reuse, -INF , PT ;  /* 0xff8000000f00780b */ /* 0x040fe20003f3d000 */
[----:B------:R-:W-:-:S05]  /*d010*/  FMUL.FTZ R32, R15, R20 ;  /* 0x000000140f207220 */ /* 0x000fca0000410000 */
[----:B------:R-:W-:Y:S01]  /*d020*/  FSEL R30, R32, RZ, P1 ;  /* 0x000000ff201e7208 */ /* 0x000fe20000800000 */
[----:B------:R-:W-:Y:S04]  /*d030*/  MUFU.EX2 R156, R156 ;  /* 0x0000009c009c7308 */ /* 0x000fe80000000800 */
        /* <DEDUP_REMOVED lines=8> */
[-CC-:B------:R-:W-:Y:S01]  /*d0c0*/  FFMA.FTZ R36, R25, R20.reuse, -R30.reuse ;  /* 0x0000001419247223 */ /* 0x180fe2000001081e */
[----:B-1----:R-:W-:Y:S01]  /*d0d0*/  FADD.FTZ R25, R164, R71 ;  /* 0x00000047a4197221 */ /* 0x002fe20000010000 */
[-CC-:B------:R-:W-:Y:S01]  /*d0e0*/  FFMA.FTZ R157, R35, R20.reuse, -R30.reuse ;  /* 0x00000014239d7223 */ /* 0x180fe2000001081e */
[-CC-:B------:R-:W-:Y:S01]  /*d0f0*/  FFMA.FTZ R40, R37, R20.reuse, -R30.reuse ;  /* 0x0000001425287223 */ /* 0x180fe2000001081e */
[-CC-:B------:R-:W-:Y:S01]  /*d100*/  FFMA.FTZ R38, R39, R20.reuse, -R30.reuse ;  /* 0x0000001427267223 */ /* 0x180fe2000001081e */
[----:B--2---:R-:W-:Y:S01]  /*d110*/  FADD.FTZ R42, R166, R25 ;  /* 0x00000019a62a7221 */ /* 0x004fe20000010000 */
[----:B------:R-:W0:Y:S01]  /*d120*/  MUFU.EX2 R24, R24 ;  /* 0x0000001800187308 */ /* 0x000e220000000800 */
[-CC-:B------:R-:W-:Y:S01]  /*d130*/  FFMA.FTZ R3, R73, R20.reuse, -R30.reuse ;  /* 0x0000001449037223 */ /* 0x180fe2000001081e */
[-C--:B------:R-:W-:Y:S01]  /*d140*/  FFMA.FTZ R21, R75, R20.reuse, -R30 ;  /* 0x000000144b157223 */ /* 0x080fe2000001081e */
[----:B---3--:R-:W-:Y:S01]  /*d150*/  FADD.FTZ R27, R47, R42 ;  /* 0x0000002a2f1b7221 */ /* 0x008fe20000010000 */
[-CC-:B------:R-:W-:Y:S01]  /*d160*/  FFMA.FTZ R42, R77, R20.reuse, -R30.reuse ;  /* 0x000000144d2a7223 */ /* 0x180fe2000001081e */
[-CC-:B------:R-:W-:Y:S01]  /*d170*/  FFMA.FTZ R79, R79, R20.reuse, -R30.reuse ;  /* 0x000000144f4f7223 */ /* 0x180fe2000001081e */
[----:B------:R-:W-:Y:S01]  /*d180*/  FFMA.FTZ R30, R81, R20, -R30 ;  /* 0x00000014511e7223 */ /* 0x000fe2000001081e */
[----:B----4-:R-:W-:Y:S01]  /*d190*/  FADD.FTZ R46, R160, R27 ;  /* 0x0000001ba02e7221 */ /* 0x010fe20000010000 */
[----:B------:R-:W1:Y:S01]  /*d1a0*/  MUFU.EX2 R167, R167 ;  /* 0x000000a700a77308 */ /* 0x000e620000000800 */
[----:B------:R-:W-:-:S02]  /*d1b0*/  F2FP.F16.F32.PACK_AB R164, R71, R164 ;  /* 0x000000a447a4723e */ /* 0x000fc400000000ff */
[----:B------:R-:W-:Y:S01]  /*d1c0*/  FADD.FTZ R27, R49, R46 ;  /* 0x0000002e311b7221 */ /* 0x000fe20000010000 */
[----:B------:R-:W-:Y:S02]  /*d1d0*/  F2FP.F16.F32.PACK_AB R166, R47, R166 ;  /* 0x000000a62fa6723e */ /* 0x000fe400000000ff */
[----:B------:R-:W-:Y:S01]  /*d1e0*/  F2FP.F16.F32.PACK_AB R160, R49, R160 ;  /* 0x000000a031a0723e */ /* 0x000fe200000000ff */
[----:B------:R-:W-:Y:S01]  /*d1f0*/  FADD.FTZ R46, R162, R27 ;  /* 0x0000001ba22e7221 */ /* 0x000fe20000010000 */
[----:B------:R-:W2:Y:S01]  /*d200*/  MUFU.EX2 R32, R32 ;  /* 0x0000002000207308 */ /* 0x000ea20000000800 */
[----:B0-----:R-:W-:Y:S01]  /*d210*/  FADD.FTZ R44, R165, R24 ;  /* 0x00000018a52c7221 */ /* 0x001fe20000010000 */
[----:B------:R-:W-:Y:S01]  /*d220*/  F2FP.F16.F32.PACK_AB R165, R24, R165 ;  /* 0x000000a518a5723e */ /* 0x000fe200000000ff */
[C---:B------:R-:W-:Y:S01]  /*d230*/  FADD.FTZ R27, R51.reuse, R46 ;  /* 0x0000002e331b7221 */ /* 0x040fe20000010000 */
[----:B------:R-:W-:-:S03]  /*d240*/  F2FP.F16.F32.PACK_AB R162, R51, R162 ;  /* 0x000000a233a2723e */ /* 0x000fc600000000ff */
[----:B------:R-:W-:Y:S01]  /*d250*/  FADD.FTZ R46, R156, R27 ;  /* 0x0000001b9c2e7221 */ /* 0x000fe20000010000 */
        /* <DEDUP_REMOVED lines=15> */
[----:B------:R-:W-:-:S05]  /*d350*/  F2FP.F16.F32.PACK_AB R163, R36, R163 ;  /* 0x000000a324a3723e */ /* 0x000fca00000000ff */
[----:B------:R2:W-:Y:S01]  /*d360*/  STSM.16.M88.4 [R201], R160 ;  /* 0x000000a0c9007844 */ /* 0x0005e20000000200 */
[----:B------:R-:W0:Y:S01]  /*d370*/  MUFU.EX2 R40, R40 ;  /* 0x0000002800287308 */ /* 0x000e220000000800 */
[----:B-1----:R-:W-:-:S07]  /*d380*/  FADD.FTZ R25, R157, R44 ;  /* 0x0000002c9d197221 */ /* 0x002fce0000010000 */
        /* <DEDUP_REMOVED lines=11> */
[C---:B0-----:R-:W-:Y:S01]  /*d440*/  FADD.FTZ R27, R0.reuse, R27 ;  /* 0x0000001b001b7221 */ /* 0x041fe20000010000 */
[----:B------:R-:W-:-:S06]  /*d450*/  F2FP.F16.F32.PACK_AB R158, R0, R53 ;  /* 0x00000035009e723e */ /* 0x000fcc00000000ff */
[----:B------:R-:W0:Y:S01]  /*d460*/  MUFU.EX2 R45, R45 ;  /* 0x0000002d002d7308 */ /* 0x000e220000000800 */
[C---:B-1----:R-:W-:Y:S01]  /*d470*/  FADD.FTZ R24, R3.reuse, R24 ;  /* 0x0000001803187221 */ /* 0x042fe20000010000 */
[----:B------:R-:W-:-:S05]  /*d480*/  F2FP.F16.F32.PACK_AB R159, R3, R38 ;  /* 0x00000026039f723e */ /* 0x000fca00000000ff */
[----:B------:R2:W-:Y:S01]  /*d490*/  STSM.16.M88.4 [R203], R156 ;  /* 0x0000009ccb007844 */ /* 0x0005e20000000200 */
        /* <DEDUP_REMOVED lines=14> */
[----:B------:R-:W-:Y:S01]  /*d580*/  FADD.FTZ R3, R41, R28 ;  /* 0x0000001c29037221 */ /* 0x000fe20000010000 */
[----:B-1----:R-:W-:Y:S01]  /*d590*/  F2FP.F16.F32.PACK_AB R155, R30, R79 ;  /* 0x0000004f1e9b723e */ /* 0x002fe200000000ff */
[----:B------:R-:W-:-:S04]  /*d5a0*/  FADD.FTZ R79, R79, R42 ;  /* 0x0000002a4f4f7221 */ /* 0x000fc80000010000 */
[----:B------:R2:W-:Y:S01]  /*d5b0*/  STSM.16.M88.4 [R202], R152 ;  /* 0x00000098ca007844 */ /* 0x0005e20000000200 */
[----:B------:R-:W-:Y:S01]  /*d5c0*/  FADD.FTZ R0, R30, R79 ;  /* 0x0000004f1e007221 */ /* 0x000fe20000010000 */
[----:B------:R-:W-:Y:S06]  /*d5d0*/  @!P0 BRA `(.L_x_2675) ;  /* 0x0000000000048947 */ /* 0x000fec0003800000 */
[----:B------:R-:W-:Y:S01]  /*d5e0*/  BPT.TRAP 0x1 ;  /* 0x000000040000795c */ /* 0x000fe20000300000 */
.L_x_2675:
[----:B------:R0:W1:Y:S01]  /*d5f0*/  SYNCS.PHASECHK.TRANS64.TRYWAIT P1, [R12+URZ+0x28c50], R57 ;  /* 0x028c50390c0075a7 */ /* 0x000062000802017f */
[----:B------:R-:W-:Y:S05]  /*d600*/  @!P0 BRA `(.L_x_2676) ;  /* 0x0000000000048947 */ /* 0x000fea0003800000 */
[----:B------:R-:W-:Y:S01]  /*d610*/  BPT.TRAP 0x1 ;  /* 0x000000040000795c */ /* 0x000fe20000300000 */
.L_x_2676:
[----:B------:R-:W-:Y:S01]  /*d620*/  ULDC UR42, c[0x0][0x9e4] ;  /* 0x00027900002a7ab9 */ /* 0x000fe20000000800 */
[----:B------:R-:W-:Y:S01]  /*d630*/  ULDC UR44, c[0x0][0x9d8] ;  /* 0x00027600002c7ab9 */ /* 0x000fe20000000800 */
[----:B------:R-:W-:Y:S01]  /*d640*/  ULDC UR38, c[0x0][0x988] ;  /* 0x0002620000267ab9 */ /* 0x000fe20000000800 */
[----:B------:R-:W-:Y:S01]  /*d650*/  ULDC UR43, c[0x0][0x9e0] ;  /* 0x00027800002b7ab9 */ /* 0x000fe20000000800 */
[----:B------:R-:W-:Y:S01]  /*d660*/  BSSY B0, `(.L_x_2677) ;  /* 0x0000006000007945 */ /* 0x000fe20003800000 */
[----:B------:R-:W-:Y:S02]  /*d670*/  IMAD R28, R17, 0x1000, R195 ;  /* 0x00001000111c7824 */ /* 0x000fe400078e02c3 */
[----:B------:R-:W-:Y:S01]  /*d680*/  IMAD.MOV.U32 R29, RZ, RZ, 0x40000040 ;  /* 0x40000040ff1d7424 */ /* 0x000fe200078e00ff */
[----:B-1----:R-:W-:Y:S06]  /*d690*/  @P1 BRA `(.L_x_2678) ;  /* 0x0000000000081947 */ /* 0x002fec0003800000 */
[----:B------:R-:W1:Y:S02]  /*d6a0*/  SYNCS.PHASECHK.TRANS64.TRYWAIT P1, [R12+URZ+0x28c50], R57 ;  /* 0x028c50390c0075a7 */ /* 0x000e64000802017f */
[----:B-1----:R-:W-:Y:S05]  /*d6b0*/  @!P1 BRA `(.L_x_2679) ;  /* 0x0000016c00109947 */ /* 0x002fea0003800000 */
.L_x_2678:
[----:B------:R-:W-:Y:S05]  /*d6c0*/  BSYNC B0 ;  /* 0x0000000000007941 */ /* 0x000fea0003800000 */
.L_x_2677:
        /* <DEDUP_REMOVED lines=12> */
[----:B------:R-:W-:Y:S02]  /*d790*/  R2UR UR15, R25 ;  /* 0x00000000190f72ca */ /* 0x000fe400000e0000 */
[----:B------:R-:W-:Y:S02]  /*d7a0*/  R2UR UR19, R29 ;  /* 0x000000001d1372ca */ /* 0x000fe400000e0000 */
[----:B01---5:R-:W-:-:S06]  /*d7b0*/  WARPGROUP.ARRIVE ;  /* 0x00000000000079c5 */ /* 0x023fcc0000000000 */
        /* <DEDUP_REMOVED lines=24> */
.L_x_2680:
[----:B------:R-:W0:Y:S01]  /*d940*/  LDC R21, c[0x0][0x448] ;  /* 0x00011200ff157b82 */ /* 0x000e220000000800 */
[----:B------:R-:W-:Y:S01]  /*d950*/  VIADD R12, R12, 0x28c60 ;  /* 0x00028c600c0c7836 */ /* 0x000fe20000000000 */
[----:B------:R-:W-:Y:S01]  /*d960*/  UISETP.NE.AND UP0, UPT, UR48, URZ, UPT ;  /* 0x0000003f3000728c */ /* 0x000fe2000bf05270 */
[----:B--2---:R-:W-:-:S03]  /*d970*/  IMAD.MOV.U32 R152, RZ, RZ, R196 ;  /* 0x000000ffff987224 */ /* 0x004fc600078e00c4 */
[----:B------:R-:W-:-:S04]  /*d980*/  PRMT R12, R186, 0x654, R12 ;  /* 0x00000654ba0c7816 */ /* 0x000fc8000000000c */
[----:B------:R1:W-:Y:S01]  /*d990*/  SYNCS.ARRIVE.TRANS64.RED.A1T0 RZ, [R12+URZ], RZ ;  /* 0x000000ff0cff79a7 */ /* 0x0003e2000810043f */
[----:B0-----:R-:W-:-:S13]  /*d9a0*/  ISETP.NE.AND P1, PT, R21, 0x1, PT ;  /* 0x000000011500780c */ /* 0x001fda0003f25270 */
[----:B------:R-:W0:Y:S08]  /*d9b0*/  @P1 LDC R21, c[0x0][0x44c] ;  /* 0x00011300ff151b82 */ /* 0x000e300000000800 */
[----:B-1----:R-:W1:Y:S01]  /*d9c0*/  @P1 LDC R12, c[0x0][0x450] ;  /* 0x00011400ff0c1b82 */ /* 0x002e620000000800 */
[----:B0-----:R-:W-:-:S05]  /*d9d0*/  @P1 IMAD.HI.U32 R21, R196, R21, RZ ;  /* 0x00000015c4151227 */ /* 0x001fca00078e00ff */
[----:B-1----:R-:W-:Y:S01]  /*d9e0*/  @P1 SHF.R.U32.HI R152, RZ, R12, R21 ;  /* 0x0000000cff981219 */ /* 0x002fe20000011615 */
[----:B------:R-:W-:Y:S01]  /*d9f0*/  VIADD R12, R168, 0xfffffffe ;  /* 0xfffffffea80c7836 */ /* 0x000fe20000000000 */
[----:B------:R-:W-:Y:S02]  /*da00*/  PLOP3.LUT P1, PT, PT, PT, UP0, 0x40, 0x0 ;  /* 0x000000000000781c */ /* 0x000fe40003f2e808 */
[----:B------:R-:W-:-:S04]  /*da10*/  IADD3 R21, R152, R184, -R23 ;  /* 0x000000b898157210 */ /* 0x000fc80007ffe817 */
[----:B------:R-:W-:-:S07]  /*da20*/  IADD3 R152, R21, UR46, RZ ;  /* 0x0000002e15987c10 */ /* 0x000fce000fffe0ff */
[----:B------:R-:W-:Y:S05]  /*da30*/  @P1 BRA `(.L_x_2681) ;  /* 0x0000000000541947 */ /* 0x000fea0003800000 */
[C---:B------:R-:W-:Y:S01]  /*da40*/  ISETP.GT.AND P1, PT, R21.reuse, RZ, PT ;  /* 0x000000ff1500720c */ /* 0x040fe20003f24270 */
[----:B------:R-:W-:Y:S01]  /*da50*/  BSSY B0, `(.L_x_2682) ;  /* 0x0000010000007945 */ /* 0x000fe20003800000 */
[----:B------:R-:W-:-:S11]  /*da60*/  VIADD R153, R21, 0xffffffff ;  /* 0xffffffff15997836 */ /* 0x000fd60000000000 */
[----:B------:R-:W-:Y:S05]  /*da70*/  @P1 BRA `(.L_x_2683) ;  /* 0x0000000000201947 */ /* 0x000fea0003800000 */
[----:B------:R-:W-:Y:S01]  /*da80*/  UISETP.NE.AND UP0, UPT, UR47, 0x1, UPT ;  /* 0x000000012f00788c */ /* 0x000fe2000bf05270 */
[----:B------:R-:W-:-:S05]  /*da90*/  IMAD.MOV R21, RZ, RZ, -R21 ;  /* 0x000000ffff157224 */ /* 0x000fca00078e0a15 */
[----:B------:R-:W-:-:S05]  /*daa0*/  PLOP3.LUT P1, PT, PT, PT, UP0, 0x80, 0x0 ;  /* 0x000000000000781c */ /* 0x000fca0003f2f008 */
[----:B------:R-:W-:-:S08]  /*dab0*/  @UP0 ULDC.64 UR4, c[0x0][0x9e8] ;  /* 0x00027a0000040ab9 */ /* 0x000fd00000000a00 */
[----:B------:R-:W-:-:S05]  /*dac0*/  @P1 IMAD.HI.U32 R153, R21, UR4, RZ ;  /* 0x0000000415991c27 */ /* 0x000fca000f8e00ff */
[----:B------:R-:W-:-:S04]  /*dad0*/  @P1 SHF.R.U32.HI R21, RZ, UR5, R153 ;  /* 0x00000005ff151c19 */ /* 0x000fc80008011699 */
[----:B------:R-:W-:Y:S01]  /*dae0*/  LOP3.LUT R153, RZ, R21, RZ, 0x33, !PT ;  /* 0x00000015ff997212 */ /* 0x000fe200078e33ff */
[----:B------:R-:W-:Y:S06]  /*daf0*/  BRA `(.L_x_2684) ;  /* 0x0000000000147947 */ /* 0x000fec0003800000 */
.L_x_2683:
[----:B------:R-:W-:-:S06]  /*db00*/  UISETP.NE.AND UP0, UPT, UR47, 0x1, UPT ;  /* 0x000000012f00788c */ /* 0x000fcc000bf05270 */
[----:B------:R-:W-:-:S05]  /*db10*/  PLOP3.LUT P1, PT, PT, PT, UP0, 0x80, 0x0 ;  /* 0x000000000000781c */ /* 0x000fca0003f2f008 */
[----:B------:R-:W-:-:S08]  /*db20*/  @UP0 ULDC.64 UR4, c[0x0][0x9e8] ;  /* 0x00027a0000040ab9 */ /* 0x000fd00000000a00 */
[----:B------:R-:W-:-:S05]  /*db30*/  @P1 IMAD.HI.U32 R21, R153, UR4, RZ ;  /* 0x0000000499151c27 */ /* 0x000fca000f8e00ff */
[----:B------:R-:W-:-:S07]  /*db40*/  @P1 SHF.R.U32.HI R153, RZ, UR5, R21 ;  /* 0x00000005ff991c19 */ /* 0x000fce0008011615 */
.L_x_2684:
[----:B------:R-:W-:Y:S05]  /*db50*/  BSYNC B0 ;  /* 0x0000000000007941 */ /* 0x000fea0003800000 */
.L_x_2682:
[----:B------:R-:W-:-:S04]  /*db60*/  IMAD.U32 R21, RZ, RZ, UR47 ;  /* 0x0000002fff157e24 */ /* 0x000fc8000f8e00ff */
[----:B------:R-:W-:-:S05]  /*db70*/  IMAD R153, R153, R21, UR47 ;  /* 0x0000002f99997e24 */ /* 0x000fca000f8e0215 */
[----:B------:R-:W-:-:S07]  /*db80*/  VIMNMX R152, R152, R153, PT ;  /* 0x0000009998987248 */ /* 0x000fce0003fe0100 */
.L_x_2681:
        /* <DEDUP_REMOVED lines=8> */
.L_x_2708:
[----:B------:R-:W-:-:S05]  /*dc10*/  VIADD R209, R17, 0x1 ;  /* 0x0000000111d17836 */ /* 0x000fca0000000000 */
[----:B------:R-:W-:-:S04]  /*dc20*/  ISETP.NE.AND P1, PT, R209, 0x2, PT ;  /* 0x00000002d100780c */ /* 0x000fc80003f25270 */
[----:B------:R-:W-:Y:S02]  /*dc30*/  SEL R20, RZ, 0x1, P1 ;  /* 0x00000001ff147807 */ /* 0x000fe40000800000 */
[----:B------:R-:W-:Y:S02]  /*dc40*/  SEL R209, R209, RZ, P1 ;  /* 0x000000ffd1d17207 */ /* 0x000fe40000800000 */
[----:B------:R-:W-:Y:S01]  /*dc50*/  LOP3.LUT R22, R22, R20, RZ, 0x3c, !PT ;  /* 0x0000001416167212 */ /* 0x000fe200078e3cff */
[----:B0-----:R-:W-:Y:S06]  /*dc60*/  @!P0 BRA `(.L_x_2688) ;  /* 0x0000000000048947 */ /* 0x001fec0003800000 */
[----:B------:R-:W-:Y:S01]  /*dc70*/  BPT.TRAP 0x1 ;  /* 0x000000040000795c */ /* 0x000fe20000300000 */
.L_x_2688:
[----:B------:R-:W-:Y:S01]  /*dc80*/  IMAD R21, R209, 0x8, R2 ;  /* 0x00000008d1157824 */ /* 0x000fe200078e0202 */
[----:B------:R-:W-:-:S04]  /*dc90*/  SHF.L.U32 R213, R22, 0x1f, RZ ;  /* 0x0000001f16d57819 */ /* 0x000fc800000006ff */
[----:B------:R0:W1:Y:S01]  /*dca0*/  SYNCS.PHASECHK.TRANS64.TRYWAIT P1, [R21+URZ+0x28c30], R213 ;  /* 0x028c30d5150075a7 */ /* 0x000062000802017f */
[----:B------:R-:W-:Y:S05]  /*dcb0*/  @!P0 BRA `(.L_x_2689) ;  /* 0x0000000000048947 */ /* 0x000fea0003800000 */
[----:B------:R-:W-:Y:S01]  /*dcc0*/  BPT.TRAP 0x1 ;  /* 0x000000040000795c */ /* 0x000fe20000300000 */
.L_x_2689:
[----:B------:R-:W-:Y:S01]  /*dcd0*/  BSSY B2, `(.L_x_2690) ;  /* 0x0000006000027945 */ /* 0x000fe20003800000 */
[----:B------:R-:W-:Y:S02]  /*dce0*/  IMAD R156, R209, 0x200, R14 ;  /* 0x00000200d19c7824 */ /* 0x000fe400078e020e */
[----:B------:R-:W-:Y:S01]  /*dcf0*/  IMAD.MOV.U32 R157, RZ, RZ, 0x40000040 ;  /* 0x40000040ff9d7424 */ /* 0x000fe200078e00ff */
[----:B-1----:R-:W-:Y:S06]  /*dd00*/  @P1 BRA `(.L_x_2691) ;  /* 0x0000000000081947 */ /* 0x002fec0003800000 */
[----:B------:R-:W1:Y:S02]  /*dd10*/  SYNCS.PHASECHK.TRANS64.TRYWAIT P1, [R21+URZ+0x28c30], R213 ;  /* 0x028c30d5150075a7 */ /* 0x000e64000802017f */
[----:B-1----:R-:W-:Y:S05]  /*dd20*/  @!P1 BRA `(.L_x_2692) ;  /* 0x0000016400889947 */ /* 0x002fea0003800000 */
.L_x_2691:
[----:B------:R-:W-:Y:S05]  /*dd30*/  BSYNC B2 ;  /* 0x0000000000027941 */ /* 0x000fea0003800000 */
.L_x_2690:
[C---:B------:R-:W-:Y:S01]  /*dd40*/  R2UR UR6, R156.reuse ;  /* 0x000000009c0672ca */ /* 0x040fe200000e0000 */
[C---:B------:R-:W-:Y:S01]  /*dd50*/  VIADD R154, R156.reuse, 0x2 ;  /* 0x000000029c9a7836 */ /* 0x040fe20000000000 */
[----:B------:R-:W-:Y:S01]  /*dd60*/  R2UR UR7, R157 ;  /* 0x000000009d0772ca */ /* 0x000fe200000e0000 */
[----:B------:R-:W-:Y:S01]  /*dd70*/  VIADD R152, R156, 0x4 ;  /* 0x000000049c987836 */ /* 0x000fe20000000000 */
[----:B------:R-:W-:Y:S01]  /*dd80*/  R2UR UR4, R4 ;  /* 0x00000000040472ca */ /* 0x000fe200000e0000 */
        /* <DEDUP_REMOVED lines=31> */
.L_x_2693:
[----:B------:R-:W2:Y:S01]  /*df80*/  LDC R20, c[0x0][0x448] ;  /* 0x00011200ff147b82 */ /* 0x000ea20000000800 */
[----:B------:R-:W-:Y:S02]  /*df90*/  IMAD.IADD R217, R206, 0x1, R196 ;  /* 0x00000001ced97824 */ /* 0x000fe400078e02c4 */
[----:B------:R-:W-:Y:S01]  /*dfa0*/  FMUL.FTZ R221, R156, UR44 ;  /* 0x0000002c9cdd7c20 */ /* 0x000fe20008410000 */
[----:B------:R-:W-:Y:S01]  /*dfb0*/  FMUL.FTZ R156, R159, UR44 ;  /* 0x0000002c9f9c7c20 */ /* 0x000fe20008410000 */
[----:B------:R-:W-:Y:S01]  /*dfc0*/  FMUL.FTZ R159, R163, UR44 ;  /* 0x0000002ca39f7c20 */ /* 0x000fe20008410000 */
[----:B------:R-:W-:Y:S01]  /*dfd0*/  FMUL.FTZ R163, R167, UR44 ;  /* 0x0000002ca7a37c20 */ /* 0x000fe20008410000 */
[----:B------:R-:W-:Y:S01]  /*dfe0*/  FMUL.FTZ R222, R165, UR44 ;  /* 0x0000002ca5de7c20 */ /* 0x000fe20008410000 */
[----:B------:R-:W-:Y:S01]  /*dff0*/  FMUL.FTZ R167, R168, UR44 ;  /* 0x0000002ca8a77c20 */ /* 0x000fe20008410000 */
[----:B------:R-:W-:Y:S01]  /*e000*/  UISETP.NE.AND UP0, UPT, UR48, URZ, UPT ;  /* 0x0000003f3000728c */ /* 0x000fe2000bf05270 */
[----:B------:R-:W-:Y:S01]  /*e010*/  FMUL.FTZ R165, R170, UR44 ;  /* 0x0000002caaa57c20 */ /* 0x000fe20008410000 */
[----:B------:R-:W-:Y:S01]  /*e020*/  FMUL.FTZ R168, R174, UR44 ;  /* 0x0000002caea87c20 */ /* 0x000fe20008410000 */
[----:B------:R-:W-:Y:S01]  /*e030*/  FMUL.FTZ R170, R175, UR44 ;  /* 0x0000002cafaa7c20 */ /* 0x000fe20008410000 */
[----:B------:R-:W-:Y:S01]  /*e040*/  FMUL.FTZ R174, R179, UR44 ;  /* 0x0000002cb3ae7c20 */ /* 0x000fe20008410000 */
[----:B------:R-:W-:Y:S01]  /*e050*/  FMUL.FTZ R175, R176, UR44 ;  /* 0x0000002cb0af7c20 */ /* 0x000fe20008410000 */
[----:B------:R-:W-:-:S02]  /*e060*/  IMAD.SHL.U32 R179, R12, 0x40, RZ ;  /* 0x000000400cb37824 */ /* 0x000fc400078e00ff */
        /* <DEDUP_REMOVED lines=9> */
[----:B--2---:R-:W-:Y:S01]  /*e100*/  ISETP.NE.AND P1, PT, R20, 0x1, PT ;  /* 0x000000011400780c */ /* 0x004fe20003f25270 */
[----:B------:R-:W-:Y:S01]  /*e110*/  FMUL.FTZ R180, R180, UR44 ;  /* 0x0000002cb4b47c20 */ /* 0x000fe20008410000 */
[----:B------:R-:W-:Y:S01]  /*e120*/  FMUL.FTZ R181, R181, UR44 ;  /* 0x0000002cb5b57c20 */ /* 0x000fe20008410000 */
[----:B------:R-:W-:Y:S01]  /*e130*/  FMUL.FTZ R176, R182, UR44 ;  /* 0x0000002cb6b07c20 */ /* 0x000fe20008410000 */
[----:B------:R-:W-:Y:S01]  /*e140*/  IADD3 R223, -R189, 0x1, -R179 ;  /* 0x00000001bddf7810 */ /* 0x000fe20007ffe9b3 */
[----:B------:R-:W2:Y:S03]  /*e150*/  MUFU.TANH R220, R220 ;  /* 0x000000dc00dc7308 */ /* 0x000ea60000002400 */
[----:B------:R-:W-:-:S05]  /*e160*/  IADD3 R223, -R23, R223, R184 ;  /* 0x000000df17df7210 */ /* 0x000fca0007ffe1b8 */
[----:B------:R-:W3:Y:S01]  /*e170*/  @P1 LDC R218, c[0x0][0x44c] ;  /* 0x00011300ffda1b82 */ /* 0x000ee20000000800 */
[----:B------:R-:W4:Y:S01]  /*e180*/  MUFU.TANH R154, R154 ;  /* 0x0000009a009a7308 */ /* 0x000f220000002400 */
[C---:B------:R-:W-:Y:S02]  /*e190*/  VIADD R224, R223.reuse, UR43 ;  /* 0x0000002bdfe07c36 */ /* 0x040fe40008000000 */
[----:B------:R-:W-:-:S04]  /*e1a0*/  VIADD R223, R223, UR45 ;  /* 0x0000002ddfdf7c36 */ /* 0x000fc80008000000 */
[----:B------:R-:W5:Y:S01]  /*e1b0*/  @P1 LDC R20, c[0x0][0x450] ;  /* 0x00011400ff141b82 */ /* 0x000f620000000800 */
[----:B------:R-:W0:Y:S08]  /*e1c0*/  MUFU.TANH R221, R221 ;  /* 0x000000dd00dd7308 */ /* 0x000e300000002400 */
[----:B------:R-:W0:Y:S01]  /*e1d0*/  MUFU.TANH R157, R157 ;  /* 0x0000009d009d7308 */ /* 0x000e220000002400 */
[----:B---3--:R-:W-:-:S07]  /*e1e0*/  @P1 IMAD.HI.U32 R218, R217, R218, RZ ;  /* 0x000000dad9da1227 */ /* 0x008fce00078e00ff */
[----:B------:R-:W3:Y:S01]  /*e1f0*/  MUFU.TANH R156, R156 ;  /* 0x0000009c009c7308 */ /* 0x000ee20000002400 */
[----:B-----5:R-:W-:Y:S01]  /*e200*/  @P1 SHF.R.U32.HI R217, RZ, R20, R218 ;  /* 0x00000014ffd91219 */ /* 0x020fe200000116da */
[----:B------:R-:W-:Y:S01]  /*e210*/  FMUL.FTZ R20, R155, UR44 ;  /* 0x0000002c9b147c20 */ /* 0x000fe20008410000 */
[----:B------:R-:W-:Y:S01]  /*e220*/  FMUL.FTZ R155, R158, UR44 ;  /* 0x0000002c9e9b7c20 */ /* 0x000fe20008410000 */
[----:B------:R-:W-:Y:S01]  /*e230*/  FMUL.FTZ R158, R162, UR44 ;  /* 0x0000002ca29e7c20 */ /* 0x000fe20008410000 */
[----:B------:R-:W-:Y:S01]  /*e240*/  FMUL.FTZ R162, R166, UR44 ;  /* 0x0000002ca6a27c20 */ /* 0x000fe20008410000 */
[----:B------:R-:W5:Y:S01]  /*e250*/  SHFL.IDX PT, R225, R217, RZ, 0x1c1f ;  /* 0x001c1fffd9e17589 */ /* 0x000f6200000e0000 */
[----:B------:R-:W-:Y:S01]  /*e260*/  FMUL.FTZ R166, R171, UR44 ;  /* 0x0000002caba67c20 */ /* 0x000fe20008410000 */
[----:B------:R-:W-:Y:S01]  /*e270*/  FMUL.FTZ R171, R172, UR44 ;  /* 0x0000002cacab7c20 */ /* 0x000fe20008410000 */
[----:B------:R-:W-:Y:S01]  /*e280*/  FMUL.FTZ R172, R178, UR44 ;  /* 0x0000002cb2ac7c20 */ /* 0x000fe20008410000 */
[----:B------:R-:W-:Y:S01]  /*e290*/  FMUL.FTZ R218, R152, UR44 ;  /* 0x0000002c98da7c20 */ /* 0x000fe20008410000 */
[----:B------:R-:W-:Y:S01]  /*e2a0*/  FMUL.FTZ R178, R183, UR44 ;  /* 0x0000002cb7b27c20 */ /* 0x000fe20008410000 */
[----:B------:R-:W-:Y:S01]  /*e2b0*/  PLOP3.LUT P1, PT, PT, PT, UP0, 0x40, 0x0 ;  /* 0x000000000000781c */ /* 0x000fe20003f2e808 */
[----:B------:R-:W0:Y:S01]  /*e2c0*/  MUFU.TANH R20, R20 ;  /* 0x0000001400147308 */ /* 0x000e220000002400 */
[----:B------:R-:W-:-:S05]  /*e2d0*/  VIADD R152, R21, 0x28c40 ;  /* 0x00028c4015987836 */ /* 0x000fca0000000000 */
[----:B------:R-:W-:Y:S02]  /*e2e0*/  PRMT R152, R186, 0x654, R152 ;  /* 0x00000654ba987816 */ /* 0x000fe40000000098 */
[----:B------:R-:W0:Y:S02]  /*e2f0*/  MUFU.TANH R218, R218 ;  /* 0x000000da00da7308 */ /* 0x000e240000002400 */
[----:B------:R0:W-:Y:S06]  /*e300*/  SYNCS.ARRIVE.TRANS64.RED.A1T0 RZ, [R152+URZ], RZ ;  /* 0x000000ff98ff79a7 */ /* 0x0001ec000810043f */
[----:B------:R-:W0:Y:S01]  /*e310*/  MUFU.TANH R155, R155 ;  /* 0x0000009b009b7308 */ /* 0x000e220000002400 */
[C---:B-----5:R-:W-:Y:S01]  /*e320*/  IADD3 R183, R225.reuse, R224, RZ ;  /* 0x000000e0e1b77210 */ /* 0x060fe20007ffe0ff */
[----:B------:R-:W-:-:S06]  /*e330*/  IMAD.IADD R182, R225, 0x1, R223 ;  /* 0x00000001e1b67824 */ /* 0x000fcc00078e02df */
        /* <DEDUP_REMOVED lines=24> */
[----:B--234-:R-:W-:Y:S05]  /*e4c0*/  @P1 BRA `(.L_x_2694) ;  /* 0x0000000000581947 */ /* 0x01cfea0003800000 */
[----:B------:R-:W-:Y:S01]  /*e4d0*/  IADD3 R225, -R23, R184, R225 ;  /* 0x000000b817e17210 */ /* 0x000fe20007ffe1e1 */
[----:B------:R-:W-:Y:S03]  /*e4e0*/  BSSY B2, `(.L_x_2695) ;  /* 0x0000010000027945 */ /* 0x000fe60003800000 */
[----:B------:R-:W-:-:S13]  /*e4f0*/  ISETP.GT.AND P1, PT, R225, -0x1, PT ;  /* 0xffffffffe100780c */ /* 0x000fda0003f24270 */
[----:B------:R-:W-:Y:S05]  /*e500*/  @P1 BRA `(.L_x_2696) ;  /* 0x0000000000201947 */ /* 0x000fea0003800000 */
[----:B------:R-:W-:Y:S01]  /*e510*/  IMAD.U32 R227, RZ, RZ, UR42 ;  /* 0x0000002affe37e24 */ /* 0x000fe2000f8e00ff */
[----:B------:R-:W-:-:S04]  /*e520*/  LOP3.LUT R225, RZ, R225, RZ, 0x33, !PT ;  /* 0x000000e1ffe17212 */ /* 0x000fc800078e33ff */
[----:B------:R-:W-:-:S13]  /*e530*/  ISETP.NE.AND P1, PT, R227, 0x1, PT ;  /* 0x00000001e300780c */ /* 0x000fda0003f25270 */
[----:B0-----:R-:W0:Y:S02]  /*e540*/  @P1 LDC.64 R152, c[0x0][0x9e8] ;  /* 0x00027a00ff981b82 */ /* 0x001e240000000a00 */
[----:B0-----:R-:W-:-:S05]  /*e550*/  @P1 IMAD.HI.U32 R152, R225, R152, RZ ;  /* 0x00000098e1981227 */ /* 0x001fca00078e00ff */
[----:B------:R-:W-:-:S04]  /*e560*/  @P1 SHF.R.U32.HI R225, RZ, R153, R152 ;  /* 0x00000099ffe11219 */ /* 0x000fc80000011698 */
[----:B------:R-:W-:Y:S01]  /*e570*/  LOP3.LUT R225, RZ, R225, RZ, 0x33, !PT ;  /* 0x000000e1ffe17212 */ /* 0x000fe200078e33ff */
[----:B------:R-:W-:Y:S06]  /*e580*/  BRA `(.L_x_2697) ;  /* 0x0000000000147947 */ /* 0x000fec0003800000 */
.L_x_2696:
[----:B------:R-:W-:-:S05]  /*e590*/  IMAD.U32 R227, RZ, RZ, UR42 ;  /* 0x0000002affe37e24 */ /* 0x000fca000f8e00ff */
[----:B------:R-:W-:-:S13]  /*e5a0*/  ISETP.NE.AND P1, PT, R227, 0x1, PT ;  /* 0x00000001e300780c */ /* 0x000fda0003f25270 */
[----:B0-----:R-:W0:Y:S02]  /*e5b0*/  @P1 LDC.64 R152, c[0x0][0x9e8] ;  /* 0x00027a00ff981b82 */ /* 0x001e240000000a00 */
[----:B0-----:R-:W-:-:S05]  /*e5c0*/  @P1 IMAD.HI.U32 R152, R225, R152, RZ ;  /* 0x00000098e1981227 */ /* 0x001fca00078e00ff */
[----:B------:R-:W-:-:S07]  /*e5d0*/  @P1 SHF.R.U32.HI R225, RZ, R153, R152 ;  /* 0x00000099ffe11219 */ /* 0x000fce0000011698 */
.L_x_2697:
[----:B------:R-:W-:Y:S05]  /*e5e0*/  BSYNC B2 ;  /* 0x0000000000027941 */ /* 0x000fea0003800000 */
.L_x_2695:
[----:B------:R-:W-:-:S04]  /*e5f0*/  IMAD R225, R225, R227, -R179 ;  /* 0x000000e3e1e17224 */ /* 0x000fc800078e0ab3 */
[----:B------:R-:W-:-:S05]  /*e600*/  IMAD.IADD R225, R225, 0x1, -R189 ;  /* 0x00000001e1e17824 */ /* 0x000fca00078e0abd */
[----:B------:R-:W-:Y:S02]  /*e610*/  VIMNMX R182, R182, R225, !PT ;  /* 0x000000e1b6b67248 */ /* 0x000fe40007fe0100 */
[----:B------:R-:W-:-:S07]  /*e620*/  VIADDMNMX R183, R225, R227, R183, PT ;  /* 0x000000e3e1b77246 */ /* 0x000fce00038001b7 */
.L_x_2694:
[----:B------:R-:W-:Y:S01]  /*e630*/  ISETP.GT.AND P1, PT, R12, -0x1, PT ;  /* 0xffffffff0c00780c */ /* 0x000fe20003f24270 */
[----:B------:R-:W2:Y:S01]  /*e640*/  SHFL.IDX PT, R217, R217, 0x1, 0x1c1f ;  /* 0x003c1f00d9d97f89 */ /* 0x000ea200000e0000 */
[----:B------:R-:W-:Y:S02]  /*e650*/  UISETP.NE.AND UP0, UPT, UR48, URZ, UPT ;  /* 0x0000003f3000728c */ /* 0x000fe4000bf05270 */
[C---:B------:R-:W-:Y:S02]  /*e660*/  ISETP.GT.AND P4, PT, R182.reuse, RZ, P1 ;  /* 0x000000ffb600720c */ /* 0x040fe40000f84270 */
[C---:B------:R-:W-:Y:S02]  /*e670*/  ISETP.GT.AND P3, PT, R182.reuse, 0x1, P1 ;  /* 0x00000001b600780c */ /* 0x040fe40000f64270 */
[----:B------:R-:W-:Y:S02]  /*e680*/  ISETP.LT.OR P4, PT, R183, 0x1, P4 ;  /* 0x00000001b700780c */ /* 0x000fe40002781670 */
[----:B------:R-:W-:-:S02]  /*e690*/  ISETP.GT.AND P5, PT, R182, 0x8, P1 ;  /* 0x00000008b600780c */ /* 0x000fc40000fa4270 */
[----:B0-----:R-:W-:Y:S02]  /*e6a0*/  FSEL R218, R218, -INF , !P4 ;  /* 0xff800000dada7808 */ /* 0x001fe40006000000 */
[C---:B------:R-:W-:Y:S02]  /*e6b0*/  ISETP.GT.AND P4, PT, R182.reuse, 0x10, P1 ;  /* 0x00000010b600780c */ /* 0x040fe40000f84270 */
[----:B------:R-:W-:Y:S02]  /*e6c0*/  ISETP.GT.AND P2, PT, R182, 0x9, P1 ;  /* 0x00000009b600780c */ /* 0x000fe40000f44270 */
[C---:B------:R-:W-:Y:S02]  /*e6d0*/  ISETP.LT.OR P4, PT, R183.reuse, 0x11, P4 ;  /* 0x00000011b700780c */ /* 0x040fe40002781670 */
[----:B------:R-:W-:Y:S02]  /*e6e0*/  ISETP.LT.OR P3, PT, R183, 0x2, P3 ;  /* 0x00000002b700780c */ /* 0x000fe40001f61670 */
[----:B------:R-:W-:-:S02]  /*e6f0*/  FSEL R160, R160, -INF , !P4 ;  /* 0xff800000a0a07808 */ /* 0x000fc40006000000 */
[----:B------:R-:W-:Y:S01]  /*e700*/  ISETP.GT.AND P4, PT, R182, 0x20, P1 ;  /* 0x00000020b600780c */ /* 0x000fe20000f84270 */
[--C-:B--2---:R-:W-:Y:S01]  /*e710*/  IMAD.IADD R224, R224, 0x1, R217.reuse ;  /* 0x00000001e0e07824 */ /* 0x104fe200078e02d9 */
[----:B------:R-:W-:Y:S01]  /*e720*/  ISETP.LT.OR P5, PT, R183, 0x9, P5 ;  /* 0x00000009b700780c */ /* 0x000fe20002fa1670 */
[----:B------:R-:W-:Y:S01]  /*e730*/  IMAD.IADD R223, R223, 0x1, R217 ;  /* 0x00000001dfdf7824 */ /* 0x000fe200078e02d9 */
[C---:B------:R-:W-:Y:S02]  /*e740*/  ISETP.LT.OR P2, PT, R183.reuse, 0xa, P2 ;  /* 0x0000000ab700780c */ /* 0x040fe40001741670 */
[----:B------:R-:W-:Y:S02]  /*e750*/  ISETP.LT.OR P4, PT, R183, 0x21, P4 ;  /* 0x00000021b700780c */ /* 0x000fe40002781670 */
[----:B------:R-:W-:Y:S02]  /*e760*/  FSEL R220, R220, -INF , !P3 ;  /* 0xff800000dcdc7808 */ /* 0x000fe40005800000 */
[----:B------:R-:W-:-:S02]  /*e770*/  FSEL R221, R221, -INF , !P5 ;  /* 0xff800000dddd7808 */ /* 0x000fc40006800000 */
[----:B------:R-:W-:Y:S02]  /*e780*/  FSEL R157, R157, -INF , !P2 ;  /* 0xff8000009d9d7808 */ /* 0x000fe40005000000 */
[C---:B------:R-:W-:Y:S02]  /*e790*/  ISETP.GT.AND P3, PT, R182.reuse, 0x11, P1 ;  /* 0x00000011b600780c */ /* 0x040fe40000f64270 */
[C---:B------:R-:W-:Y:S02]  /*e7a0*/  ISETP.GT.AND P5, PT, R182.reuse, 0x18, P1 ;  /* 0x00000018b600780c */ /* 0x040fe40000fa4270 */
[C---:B------:R-:W-:Y:S02]  /*e7b0*/  ISETP.GT.AND P2, PT, R182.reuse, 0x19, P1 ;  /* 0x00000019b600780c */ /* 0x040fe40000f44270 */
[----:B------:R-:W-:Y:S02]  /*e7c0*/  FSEL R167, R167, -INF , !P4 ;  /* 0xff800000a7a77808 */ /* 0x000fe40006000000 */
[----:B------:R-:W-:-:S02]  /*e7d0*/  ISETP.GT.AND P4, PT, R182, 0x30, P1 ;  /* 0x00000030b600780c */ /* 0x000fc40000f84270 */
[C---:B------:R-:W-:Y:S02]  /*e7e0*/  ISETP.LT.OR P3, PT, R183.reuse, 0x12, P3 ;  /* 0x00000012b700780c */ /* 0x040fe40001f61670 */
[C---:B------:R-:W-:Y:S02]  /*e7f0*/  ISETP.LT.OR P5, PT, R183.reuse, 0x19, P5 ;  /* 0x00000019b700780c */ /* 0x040fe40002fa1670 */
[C---:B------:R-:W-:Y:S02]  /*e800*/  ISETP.LT.OR P2, PT, R183.reuse, 0x1a, P2 ;  /* 0x0000001ab700780c */ /* 0x040fe40001741670 */
[----:B------:R-:W-:Y:S02]  /*e810*/  ISETP.LT.OR P4, PT, R183, 0x31, P4 ;  /* 0x00000031b700780c */ /* 0x000fe40002781670 */
[----:B------:R-:W-:Y:S02]  /*e820*/  FSEL R161, R161, -INF , !P3 ;  /* 0xff800000a1a17808 */ /* 0x000fe40005800000 */
[----:B------:R-:W-:-:S02]  /*e830*/  FSEL R164, R164, -INF , !P5 ;  /* 0xff800000a4a47808 */ /* 0x000fc40006800000 */
[----:B------:R-:W-:Y:S02]  /*e840*/  FSEL R222, R222, -INF , !P2 ;  /* 0xff800000dede7808 */ /* 0x000fe40005000000 */
[C---:B------:R-:W-:Y:S02]  /*e850*/  ISETP.GT.AND P3, PT, R182.reuse, 0x21, P1 ;  /* 0x00000021b600780c */ /* 0x040fe40000f64270 */
[C---:B------:R-:W-:Y:S02]  /*e860*/  ISETP.GT.AND P5, PT, R182.reuse, 0x28, P1 ;  /* 0x00000028b600780c */ /* 0x040fe40000fa4270 */
[----:B------:R-:W-:Y:S02]  /*e870*/  ISETP.GT.AND P2, PT, R182, 0x29, P1 ;  /* 0x00000029b600780c */ /* 0x000fe40000f44270 */
[----:B------:R-:W-:Y:S02]  /*e880*/  FSEL R175, R175, -INF , !P4 ;  /* 0xff800000afaf7808 */ /* 0x000fe40006000000 */
[----:B------:R-:W-:-:S02]  /*e890*/  PLOP3.LUT P4, PT, PT, PT, UP0, 0x40, 0x0 ;  /* 0x000000000000781c */ /* 0x000fc40003f8e808 */
[C---:B------:R-:W-:Y:S02]  /*e8a0*/  ISETP.LT.OR P3, PT, R183.reuse, 0x22, P3 ;  /* 0x00000022b700780c */ /* 0x040fe40001f61670 */
[C---:B------:R-:W-:Y:S02]  /*e8b0*/  ISETP.LT.OR P5, PT, R183.reuse, 0x29, P5 ;  /* 0x00000029b700780c */ /* 0x040fe40002fa1670 */
[----:B------:R-:W-:Y:S02]  /*e8c0*/  ISETP.LT.OR P2, PT, R183, 0x2a, P2 ;  /* 0x0000002ab700780c */ /* 0x000fe40001741670 */
[----:B------:R-:W-:Y:S02]  /*e8d0*/  FSEL R169, R169, -INF , !P3 ;  /* 0xff800000a9a97808 */ /* 0x000fe40005800000 */
[----:B------:R-:W-:Y:S02]  /*e8e0*/  FSEL R225, R171, -INF , !P5 ;  /* 0xff800000abe17808 */ /* 0x000fe40006800000 */
[----:B------:R-:W-:-:S02]  /*e8f0*/  FSEL R173, R173, -INF , !P2 ;  /* 0xff800000adad7808 */ /* 0x000fc40005000000 */
[C---:B------:R-:W-:Y:S02]  /*e900*/  ISETP.GT.AND P3, PT, R182.reuse, 0x31, P1 ;  /* 0x00000031b600780c */ /* 0x040fe40000f64270 */
[C---:B------:R-:W-:Y:S02]  /*e910*/  ISETP.GT.AND P5, PT, R182.reuse, 0x38, P1 ;  /* 0x00000038b600780c */ /* 0x040fe40000fa4270 */
[----:B------:R-:W-:Y:S02]  /*e920*/  ISETP.GT.AND P2, PT, R182, 0x39, P1 ;  /* 0x00000039b600780c */ /* 0x000fe40000f44270 */
[C---:B------:R-:W-:Y:S02]  /*e930*/  ISETP.LT.OR P3, PT, R183.reuse, 0x32, P3 ;  /* 0x00000032b700780c */ /* 0x040fe40001f61670 */
[C---:B------:R-:W-:Y:S02]  /*e940*/  ISETP.LT.OR P5, PT, R183.reuse, 0x39, P5 ;  /* 0x00000039b700780c */ /* 0x040fe40002fa1670 */
[----:B------:R-:W-:-:S02]  /*e950*/  ISETP.LT.OR P2, PT, R183, 0x3a, P2 ;  /* 0x0000003ab700780c */ /* 0x000fc40001741670 */
[----:B------:R-:W-:Y:S02]  /*e960*/  FSEL R177, R177, -INF , !P3 ;  /* 0xff800000b1b17808 */ /* 0x000fe40005800000 */
[----:B------:R-:W-:Y:S02]  /*e970*/  FSEL R180, R180, -INF , !P5 ;  /* 0xff800000b4b47808 */ /* 0x000fe40006800000 */
[----:B------:R-:W-:Y:S01]  /*e980*/  FSEL R181, R181, -INF , !P2 ;  /* 0xff800000b5b57808 */ /* 0x000fe20005000000 */
[----:B------:R-:W-:Y:S06]  /*e990*/  @P4 BRA `(.L_x_2698) ;  /* 0x0000000000584947 */ /* 0x000fec0003800000 */
[----:B------:R-:W-:Y:S01]  /*e9a0*/  IADD3 R217, -R23, R184, R217 ;  /* 0x000000b817d97210 */ /* 0x000fe20007ffe1d9 */
[----:B------:R-:W-:Y:S03]  /*e9b0*/  BSSY B2, `(.L_x_2699) ;  /* 0x0000010000027945 */ /* 0x000fe60003800000 */
        /* <DEDUP_REMOVED lines=10> */
.L_x_2700:
[----:B------:R-:W-:-:S05]  /*ea60*/  IMAD.U32 R171, RZ, RZ, UR42 ;  /* 0x0000002affab7e24 */ /* 0x000fca000f8e00ff */
[----:B------:R-:W-:-:S13]  /*ea70*/  ISETP.NE.AND P2, PT, R171, 0x1, PT ;  /* 0x00000001ab00780c */ /* 0x000fda0003f45270 */
[----:B------:R-:W0:Y:S02]  /*ea80*/  @P2 LDC.64 R152, c[0x0][0x9e8] ;  /* 0x00027a00ff982b82 */ /* 0x000e240000000a00 */
[----:B0-----:R-:W-:-:S05]  /*ea90*/  @P2 IMAD.HI.U32 R152, R217, R152, RZ ;  /* 0x00000098d9982227 */ /* 0x001fca00078e00ff */
[----:B------:R-:W-:-:S07]  /*eaa0*/  @P2 SHF.R.U32.HI R217, RZ, R153, R152 ;  /* 0x00000099ffd92219 */ /* 0x000fce0000011698 */
.L_x_2701:
[----:B------:R-:W-:Y:S05]  /*eab0*/  BSYNC B2 ;  /* 0x0000000000027941 */ /* 0x000fea0003800000 */
.L_x_2699:
[----:B------:R-:W-:-:S04]  /*eac0*/  IMAD R179, R217, R171, -R179 ;  /* 0x000000abd9b37224 */ /* 0x000fc800078e0ab3 */
[----:B------:R-:W-:-:S05]  /*ead0*/  IMAD.IADD R179, R179, 0x1, -R189 ;  /* 0x00000001b3b37824 */ /* 0x000fca00078e0abd */
[----:B------:R-:W-:Y:S02]  /*eae0*/  VIMNMX R223, R223, R179, !PT ;  /* 0x000000b3dfdf7248 */ /* 0x000fe40007fe0100 */
[----:B------:R-:W-:-:S07]  /*eaf0*/  VIADDMNMX R224, R179, R171, R224, PT ;  /* 0x000000abb3e07246 */ /* 0x000fce00038001e0 */
.L_x_2698:
[----:B------:R-:W-:Y:S02]  /*eb00*/  ISETP.GT.AND P2, PT, R223, 0x1, P1 ;  /* 0x00000001df00780c */ /* 0x000fe40000f44270 */
[----:B------:R-:W-:Y:S02]  /*eb10*/  LOP3.LUT R16, R16, 0xffffdfff, RZ, 0xc0, !PT ;  /* 0xffffdfff10107812 */ /* 0x000fe400078ec0ff */
[----:B------:R-:W-:Y:S02]  /*eb20*/  ISETP.LT.OR P2, PT, R224, 0x2, P2 ;  /* 0x00000002e000780c */ /* 0x000fe40001741670 */
[----:B------:R-:W-:Y:S02]  /*eb30*/  @P0 LOP3.LUT R16, R16, 0x2000, RZ, 0xfc, !PT ;  /* 0x0000200010100812 */ /* 0x000fe400078efcff */
[----:B------:R-:W-:Y:S02]  /*eb40*/  FSEL R152, R20, -INF , !P2 ;  /* 0xff80000014987808 */ /* 0x000fe40005000000 */
[----:B------:R-:W-:-:S02]  /*eb50*/  FMNMX.FTZ R20, R218, R13, !PT ;  /* 0x0000000dda147209 */ /* 0x000fc40007810000 */
[----:B------:R-:W-:Y:S02]  /*eb60*/  ISETP.GT.AND P0, PT, R223, 0x20, P1 ;  /* 0x00000020df00780c */ /* 0x000fe40000f04270 */
[----:B------:R-:W-:Y:S02]  /*eb70*/  FMNMX.FTZ R20, R220, R20, !PT ;  /* 0x00000014dc147209 */ /* 0x000fe40007810000 */
[----:B------:R-:W-:Y:S02]  /*eb80*/  LOP3.LUT R16, R16, 0xfffeffff, RZ, 0xc0, !PT ;  /* 0xfffeffff10107812 */ /* 0x000fe400078ec0ff */
[----:B------:R-:W-:Y:S02]  /*eb90*/  FMNMX.FTZ R20, R221, R20, !PT ;  /* 0x00000014dd147209 */ /* 0x000fe40007810000 */
[----:B------:R-:W-:Y:S02]  /*eba0*/  ISETP.GT.AND P3, PT, R223, 0x8, P1 ;  /* 0x00000008df00780c */ /* 0x000fe40000f64270 */
[----:B------:R-:W-:-:S02]  /*ebb0*/  FMNMX.FTZ R20, R157, R20, !PT ;  /* 0x000000149d147209 */ /* 0x000fc40007810000 */
[----:B------:R-:W-:Y:S02]  /*ebc0*/  ISETP.GT.AND P4, PT, R223, 0x9, P1 ;  /* 0x00000009df00780c */ /* 0x000fe40000f84270 */
[----:B------:R-:W-:Y:S02]  /*ebd0*/  FMNMX.FTZ R20, R160, R20, !PT ;  /* 0x00000014a0147209 */ /* 0x000fe40007810000 */
[----:B------:R-:W-:Y:S02]  /*ebe0*/  @P0 LOP3.LUT R16, R16, 0x10000, RZ, 0xfc, !PT ;  /* 0x0001000010100812 */ /* 0x000fe400078efcff */
[----:B------:R-:W-:Y:S02]  /*ebf0*/  FMNMX.FTZ R20, R161, R20, !PT ;  /* 0x00000014a1147209 */ /* 0x000fe40007810000 */
[----:B------:R-:W-:Y:S02]  /*ec00*/  ISETP.GT.AND P0, PT, R223, 0x38, P1 ;  /* 0x00000038df00780c */ /* 0x000fe40000f04270 */
[----:B------:R-:W-:-:S02]  /*ec10*/  FMNMX.FTZ R20, R164, R20, !PT ;  /* 0x00000014a4147209 */ /* 0x000fc40007810000 */
[----:B------:R-:W-:Y:S02]  /*ec20*/  LOP3.LUT R16, R16, 0xfffffffd, RZ, 0xc0, !PT ;  /* 0xfffffffd10107812 */ /* 0x000fe400078ec0ff */
[----:B------:R-:W-:Y:S02]  /*ec30*/  FMNMX.FTZ R20, R222, R20, !PT ;  /* 0x00000014de147209 */ /* 0x000fe40007810000 */
[C---:B------:R-:W-:Y:S02]  /*ec40*/  ISETP.LT.OR P3, PT, R224.reuse, 0x9, P3 ;  /* 0x00000009e000780c */ /* 0x040fe40001f61670 */
[----:B------:R-:W-:Y:S02]  /*ec50*/  FMNMX.FTZ R20, R167, R20, !PT ;  /* 0x00000014a7147209 */ /* 0x000fe40007810000 */
[----:B------:R-:W-:Y:S02]  /*ec60*/  ISETP.LT.OR P4, PT, R224, 0xa, P4 ;  /* 0x0000000ae000780c */ /* 0x000fe40002781670 */
[----:B------:R-:W-:-:S02]  /*ec70*/  FMNMX.FTZ R20, R169, R20, !PT ;  /* 0x00000014a9147209 */ /* 0x000fc40007810000 */
[----:B------:R-:W-:Y:S02]  /*ec80*/  @P0 LOP3.LUT R16, R16, 0x2, RZ, 0xfc, !PT ;  /* 0x0000000210100812 */ /* 0x000fe400078efcff */
[----:B------:R-:W-:Y:S02]  /*ec90*/  ISETP.GT.AND P0, PT, R223, RZ, P1 ;  /* 0x000000ffdf00720c */ /* 0x000fe40000f04270 */
[----:B------:R-:W-:Y:S02]  /*eca0*/  FSEL R155, R155, -INF , !P3 ;  /* 0xff8000009b9b7808 */ /* 0x000fe40005800000 */
[----:B------:R-:W-:Y:S02]  /*ecb0*/  FSEL R156, R156, -INF , !P4 ;  /* 0xff8000009c9c7808 */ /* 0x000fe40006000000 */
[C---:B------:R-:W-:Y:S02]  /*ecc0*/  ISETP.GT.AND P5, PT, R223.reuse, 0x10, P1 ;  /* 0x00000010df00780c */ /* 0x040fe40000fa4270 */
[----:B------:R-:W-:-:S02]  /*ecd0*/  ISETP.GT.AND P2, PT, R223, 0x11, P1 ;  /* 0x00000011df00780c */ /* 0x000fc40000f44270 */
[C---:B------:R-:W-:Y:S02]  /*ece0*/  ISETP.GT.AND P3, PT, R223.reuse, 0x18, P1 ;  /* 0x00000018df00780c */ /* 0x040fe40000f64270 */
[----:B------:R-:W-:Y:S02]  /*ecf0*/  ISETP.GT.AND P4, PT, R223, 0x19, P1 ;  /* 0x00000019df00780c */ /* 0x000fe40000f84270 */
[----:B------:R-:W-:Y:S02]  /*ed00*/  FMNMX.FTZ R20, R225, R20, !PT ;  /* 0x00000014e1147209 */ /* 0x000fe40007810000 */
[C---:B------:R-:W-:Y:S02]  /*ed10*/  ISETP.LT.OR P5, PT, R224.reuse, 0x11, P5 ;  /* 0x00000011e000780c */ /* 0x040fe40002fa1670 */
        /* <DEDUP_REMOVED lines=9> */
[----:B------:R-:W-:Y:S02]  /*edb0*/  FMNMX.FTZ R20, R175, R20, !PT ;  /* 0x00000014af147209 */ /* 0x000fe40007810000 */
[C---:B------:R-:W-:Y:S02]  /*edc0*/  ISETP.GT.AND P2, PT, R223.reuse, 0x21, P1 ;  /* 0x00000021df00780c */ /* 0x040fe40000f44270 */
[C---:B------:R-:W-:Y:S02]  /*edd0*/  ISETP.GT.AND P3, PT, R223.reuse, 0x28, P1 ;  /* 0x00000028df00780c */ /* 0x040fe40000f64270 */
[C---:B------:R-:W-:Y:S02]  /*ede0*/  ISETP.GT.AND P4, PT, R223.reuse, 0x29, P1 ;  /* 0x00000029df00780c */ /* 0x040fe40000f84270 */
[----:B------:R-:W-:-:S02]  /*edf0*/  ISETP.GT.AND P5, PT, R223, 0x30, P1 ;  /* 0x00000030df00780c */ /* 0x000fc40000fa4270 */
[C---:B------:R-:W-:Y:S02]  /*ee00*/  ISETP.GT.AND P6, PT, R223.reuse, 0x31, P1 ;  /* 0x00000031df00780c */ /* 0x040fe40000fc4270 */
[----:B------:R-:W-:Y:S02]  /*ee10*/  ISETP.GT.AND P1, PT, R223, 0x39, P1 ;  /* 0x00000039df00780c */ /* 0x000fe40000f24270 */
[----:B------:R-:W-:Y:S02]  /*ee20*/  @P0 LOP3.LUT R16, R16, 0x20, RZ, 0xfc, !PT ;  /* 0x0000002010100812 */ /* 0x000fe400078efcff */
[----:B------:R-:W-:Y:S02]  /*ee30*/  FMNMX.FTZ R20, R177, R20, !PT ;  /* 0x00000014b1147209 */ /* 0x000fe40007810000 */
[----:B------:R-:W-:Y:S02]  /*ee40*/  LOP3.LUT P0, RZ, R16, 0x10000, RZ, 0xc0, !PT ;  /* 0x0001000010ff7812 */ /* 0x000fe4000780c0ff */
[----:B------:R-:W-:-:S02]  /*ee50*/  FMNMX.FTZ R20, R180, R20, !PT ;  /* 0x00000014b4147209 */ /* 0x000fc40007810000 */
[----:B------:R-:W-:Y:S02]  /*ee60*/  LOP3.LUT R16, R16, 0xfffffff7, RZ, 0xc0, !PT ;  /* 0xfffffff710107812 */ /* 0x000fe400078ec0ff */
[----:B------:R-:W-:Y:S02]  /*ee70*/  ISETP.LT.OR P0, PT, R224, 0x21, P0 ;  /* 0x00000021e000780c */ /* 0x000fe40000701670 */
[----:B------:R-:W-:Y:S02]  /*ee80*/  FMNMX.FTZ R20, R181, R20, !PT ;  /* 0x00000014b5147209 */ /* 0x000fe40007810000 */
[----:B------:R-:W-:Y:S02]  /*ee90*/  @P1 LOP3.LUT R16, R16, 0x8, RZ, 0xfc, !PT ;  /* 0x0000000810101812 */ /* 0x000fe400078efcff */
[----:B------:R-:W-:Y:S01]  /*eea0*/  ISETP.LT.OR P5, PT, R224, 0x31, P5 ;  /* 0x00000031e000780c */ /* 0x000fe20002fa1670 */
[----:B------:R-:W0:Y:S01]  /*eeb0*/  SHFL.BFLY PT, R153, R20, 0x2, 0x1f ;  /* 0x0c401f0014997f89 */ /* 0x000e2200000e0000 */
[----:B------:R-:W-:-:S02]  /*eec0*/  LOP3.LUT P1, RZ, R16, 0x2, RZ, 0xc0, !PT ;  /* 0x0000000210ff7812 */ /* 0x000fc4000782c0ff */
[----:B------:R-:W-:Y:S02]  /*eed0*/  LOP3.LUT R16, R16, 0xffffffbf, RZ, 0xc0, !PT ;  /* 0xffffffbf10107812 */ /* 0x000fe400078ec0ff */
[----:B------:R-:W-:Y:S02]  /*eee0*/  ISETP.LT.OR P6, PT, R224, 0x32, P6 ;  /* 0x00000032e000780c */ /* 0x000fe400037c1670 */
[----:B------:R-:W-:Y:S02]  /*eef0*/  @P0 LOP3.LUT R16, R16, 0x40, RZ, 0xfc, !PT ;  /* 0x0000004010100812 */ /* 0x000fe400078efcff */
[----:B------:R-:W-:Y:S02]  /*ef00*/  ISETP.LT.OR P0, PT, R224, 0x22, P2 ;  /* 0x00000022e000780c */ /* 0x000fe40001701670 */
[C---:B------:R-:W-:Y:S02]  /*ef10*/  LOP3.LUT P2, RZ, R16.reuse, 0x20, RZ, 0xc0, !PT ;  /* 0x0000002010ff7812 */ /* 0x040fe4000784c0ff */
[----:B------:R-:W-:-:S02]  /*ef20*/  LOP3.LUT R16, R16, 0xffffffef, RZ, 0xc0, !PT ;  /* 0xffffffef10107812 */ /* 0x000fc400078ec0ff */
[----:B------:R-:W-:Y:S02]  /*ef30*/  ISETP.LT.OR P2, PT, R224, 0x1, P2 ;  /* 0x00000001e000780c */ /* 0x000fe40001741670 */
[----:B------:R-:W-:Y:S02]  /*ef40*/  FSEL R172, R172, -INF , !P5 ;  /* 0xff800000acac7808 */ /* 0x000fe40006800000 */
[----:B------:R-:W-:Y:S02]  /*ef50*/  FSEL R154, R154, -INF , !P2 ;  /* 0xff8000009a9a7808 */ /* 0x000fe40005000000 */
[----:B------:R-:W-:Y:S02]  /*ef60*/  ISETP.LT.OR P1, PT, R224, 0x39, P1 ;  /* 0x00000039e000780c */ /* 0x000fe40000f21670 */
[----:B------:R-:W-:Y:S02]  /*ef70*/  @P0 LOP3.LUT R16, R16, 0x10, RZ, 0xfc, !PT ;  /* 0x0000001010100812 */ /* 0x000fe400078efcff */
[----:B------:R-:W-:-:S02]  /*ef80*/  ISETP.LT.OR P0, PT, R224, 0x29, P3 ;  /* 0x00000029e000780c */ /* 0x000fc40001f01670 */
[----:B0-----:R-:W-:Y:S02]  /*ef90*/  FMNMX.FTZ R153, R20, R153, !PT ;  /* 0x0000009914997209 */ /* 0x001fe40007810000 */
[C---:B------:R-:W-:Y:S02]  /*efa0*/  LOP3.LUT P3, RZ, R16.reuse, 0x8, RZ, 0xc0, !PT ;  /* 0x0000000810ff7812 */ /* 0x040fe4000786c0ff */
[----:B------:R-:W-:Y:S01]  /*efb0*/  LOP3.LUT R16, R16, 0xfffffffb, RZ, 0xc0, !PT ;  /* 0xfffffffb10107812 */ /* 0x000fe200078ec0ff */
[----:B------:R-:W0:Y:S01]  /*efc0*/  SHFL.BFLY PT, R171, R153, 0x1, 0x1f ;  /* 0x0c201f0099ab7f89 */ /* 0x000e2200000e0000 */
[----:B------:R-:W-:Y:S02]  /*efd0*/  FMNMX.FTZ R179, R154, R15, !PT ;  /* 0x0000000f9ab37209 */ /* 0x000fe40007810000 */
[----:B------:R-:W-:Y:S02]  /*efe0*/  FSEL R174, R174, -INF , !P6 ;  /* 0xff800000aeae7808 */ /* 0x000fe40007000000 */
[----:B------:R-:W-:-:S02]  /*eff0*/  FMNMX.FTZ R179, R152, R179, !PT ;  /* 0x000000b398b37209 */ /* 0x000fc40007810000 */
[----:B------:R-:W-:Y:S02]  /*f000*/  @P0 LOP3.LUT R16, R16, 0x4, RZ, 0xfc, !PT ;  /* 0x0000000410100812 */ /* 0x000fe400078efcff */
[----:B------:R-:W-:Y:S02]  /*f010*/  ISETP.LT.OR P0, PT, R224, 0x2a, P4 ;  /* 0x0000002ae000780c */ /* 0x000fe40002701670 */
[----:B------:R-:W-:Y:S02]  /*f020*/  LOP3.LUT R16, R16, 0xffffbfff, RZ, 0xc0, !PT ;  /* 0xffffbfff10107812 */ /* 0x000fe400078ec0ff */
[----:B------:R-:W-:Y:S02]  /*f030*/  FMNMX.FTZ R179, R155, R179, !PT ;  /* 0x000000b39bb37209 */ /* 0x000fe40007810000 */
[----:B------:R-:W-:Y:S02]  /*f040*/  ISETP.LT.OR P3, PT, R224, 0x3a, P3 ;  /* 0x0000003ae000780c */ /* 0x000fe40001f61670 */
[----:B------:R-:W-:-:S02]  /*f050*/  FMNMX.FTZ R179, R156, R179, !PT ;  /* 0x000000b39cb37209 */ /* 0x000fc40007810000 */
[----:B------:R-:W-:Y:S02]  /*f060*/  FSEL R176, R176, -INF , !P1 ;  /* 0xff800000b0b07808 */ /* 0x000fe40004800000 */
[----:B------:R-:W-:Y:S02]  /*f070*/  FMNMX.FTZ R179, R158, R179, !PT ;  /* 0x000000b39eb37209 */ /* 0x000fe40007810000 */
[----:B------:R-:W-:Y:S02]  /*f080*/  @P0 LOP3.LUT R16, R16, 0x4000, RZ, 0xfc, !PT ;  /* 0x0000400010100812 */ /* 0x000fe400078efcff */
[----:B0-----:R-:W-:Y:S02]  /*f090*/  FMNMX.FTZ R171, R153, R171, !PT ;  /* 0x000000ab99ab7209 */ /* 0x001fe40007810000 */
[----:B------:R-:W-:Y:S02]  /*f0a0*/  LOP3.LUT P0, RZ, R16, 0x10, RZ, 0xc0, !PT ;  /* 0x0000001010ff7812 */ /* 0x000fe4000780c0ff */
[----:B------:R-:W-:-:S02]  /*f0b0*/  FSETP.NEU.FTZ.AND P4, PT, R171, -INF , PT ;  /* 0xff800000ab00780b */ /* 0x000fc40003f9d000 */
[----:B------:R-:W-:Y:S02]  /*f0c0*/  LOP3.LUT R16, R16, 0xffff7fff, RZ, 0xc0, !PT ;  /* 0xffff7fff10107812 */ /* 0x000fe400078ec0ff */
[----:B------:R-:W-:Y:S02]  /*f0d0*/  FSEL R20, R171, RZ, P4 ;  /* 0x000000ffab147208 */ /* 0x000fe40002000000 */
[----:B------:R-:W-:Y:S02]  /*f0e0*/  FMNMX.FTZ R179, R159, R179, !PT ;  /* 0x000000b39fb37209 */ /* 0x000fe40007810000 */
[----:B------:R-:W-:Y:S01]  /*f0f0*/  FSEL R178, R178, -INF , !P3 ;  /* 0xff800000b2b27808 */ /* 0x000fe20005800000 */
[----:B------:R-:W-:Y:S01]  /*f100*/  FADD.FTZ R13, -R20, R13 ;  /* 0x0000000d140d7221 */ /* 0x000fe20000010100 */
[----:B------:R-:W-:Y:S01]  /*f110*/  IMAD.U32 R20, RZ, RZ, UR38 ;  /* 0x00000026ff147e24 */ /* 0x000fe2000f8e00ff */
[----:B------:R-:W-:Y:S02]  /*f120*/  @P0 LOP3.LUT R16, R16, 0x8000, RZ, 0xfc, !PT ;  /* 0x0000800010100812 */ /* 0x000fe400078efcff */
[----:B------:R-:W-:Y:S01]  /*f130*/  FMNMX.FTZ R179, R162, R179, !PT ;  /* 0x000000b3a2b37209 */ /* 0x000fe20007810000 */
[-C--:B------:R-:W-:Y:S01]  /*f140*/  FMUL.FTZ R153, R171, R20.reuse ;  /* 0x00000014ab997220 */ /* 0x080fe20000410000 */
[----:B------:R-:W-:Y:S01]  /*f150*/  LOP3.LUT P0, RZ, R16, 0x40, RZ, 0xc0, !PT ;  /* 0x0000004010ff7812 */ /* 0x000fe2000780c0ff */
[----:B------:R-:W-:Y:S01]  /*f160*/  FMUL.FTZ R13, R13, R20 ;  /* 0x000000140d0d7220 */ /* 0x000fe20000410000 */
[----:B------:R-:W-:-:S02]  /*f170*/  FMNMX.FTZ R179, R163, R179, !PT ;  /* 0x000000b3a3b37209 */ /* 0x000fc40007810000 */
[----:B------:R-:W-:Y:S02]  /*f180*/  FSEL R165, R165, -INF , !P0 ;  /* 0xff800000a5a57808 */ /* 0x000fe40004000000 */
[C---:B------:R-:W-:Y:S02]  /*f190*/  LOP3.LUT P0, RZ, R16.reuse, 0x8000, RZ, 0xc0, !PT ;  /* 0x0000800010ff7812 */ /* 0x040fe4000780c0ff */
[----:B------:R-:W-:Y:S02]  /*f1a0*/  FSEL R153, R153, RZ, P4 ;  /* 0x000000ff99997208 */ /* 0x000fe40002000000 */
[----:B------:R-:W-:Y:S02]  /*f1b0*/  LOP3.LUT P4, RZ, R16, 0x4, RZ, 0xc0, !PT ;  /* 0x0000000410ff7812 */ /* 0x000fe4000788c0ff */
[----:B------:R-:W-:Y:S01]  /*f1c0*/  FSEL R166, R166, -INF , !P0 ;  /* 0xff800000a6a67808 */ /* 0x000fe20004000000 */
[-CC-:B------:R-:W-:Y:S01]  /*f1d0*/  FFMA.FTZ R218, R218, R20.reuse, -R153.reuse ;  /* 0x00000014dada7223 */ /* 0x180fe20000010899 */
[----:B------:R-:W-:Y:S01]  /*f1e0*/  FMNMX.FTZ R179, R165, R179, !PT ;  /* 0x000000b3a5b37209 */ /* 0x000fe20007810000 */
        /* <DEDUP_REMOVED lines=15> */
[----:B------:R-:W-:Y:S01]  /*f2e0*/  LOP3.LUT P0, RZ, R16, 0x4000, RZ, 0xc0, !PT ;  /* 0x0000400010ff7812 */ /* 0x000fe2000780c0ff */
[----:B------:R-:W-:Y:S01]  /*f2f0*/  MUFU.EX2 R218, R218 ;  /* 0x000000da00da7308 */ /* 0x000fe20000000800 */
[----:B------:R-:W-:-:S02]  /*f300*/  FSEL R168, R168, -INF , !P4 ;  /* 0xff800000a8a87808 */ /* 0x000fc40006000000 */
[----:B------:R-:W-:Y:S02]  /*f310*/  FMNMX.FTZ R181, R166, R179, !PT ;  /* 0x000000b3a6b57209 */ /* 0x000fe40007810000 */
[----:B------:R-:W-:Y:S02]  /*f320*/  FSEL R179, R170, -INF , !P0 ;  /* 0xff800000aab37808 */ /* 0x000fe40004000000 */
[----:B------:R-:W-:Y:S01]  /*f330*/  FMNMX.FTZ R181, R168, R181, !PT ;  /* 0x000000b5a8b57209 */ /* 0x000fe20007810000 */
[----:B------:R-:W-:Y:S01]  /*f340*/  MUFU.EX2 R220, R220 ;  /* 0x000000dc00dc7308 */ /* 0x000fe20000000800 */
[----:B------:R-:W-:Y:S02]  /*f350*/  ISETP.NE.AND P1, PT, R197, RZ, PT ;  /* 0x000000ffc500720c */ /* 0x000fe40003f25270 */
[----:B------:R-:W-:Y:S02]  /*f360*/  FMNMX.FTZ R181, R179, R181, !PT ;  /* 0x000000b5b3b57209 */ /* 0x000fe40007810000 */
[----:B------:R-:W-:-:S02]  /*f370*/  LOP3.LUT P0, RZ, R16, 0x2000, RZ, 0xc0, !PT ;  /* 0x0000200010ff7812 */ /* 0x000fc4000780c0ff */
[----:B------:R-:W-:Y:S01]  /*f380*/  FMNMX.FTZ R181, R172, R181, !PT ;  /* 0x000000b5acb57209 */ /* 0x000fe20007810000 */
[----:B------:R-:W-:Y:S03]  /*f390*/  MUFU.EX2 R221, R221 ;  /* 0x000000dd00dd7308 */ /* 0x000fe60000000800 */
[----:B------:R-:W-:-:S03]  /*f3a0*/  FMNMX.FTZ R181, R174, R181, !PT ;  /* 0x000000b5aeb57209 */ /* 0x000fc60007810000 */
[----:B------:R-:W-:Y:S01]  /*f3b0*/  @!P1 IMAD R17, R17, 0x40, R194 ;  /* 0x0000004011119824 */ /* 0x000fe200078e02c2 */
[----:B------:R-:W-:Y:S01]  /*f3c0*/  FMNMX.FTZ R170, R176, R181, !PT ;  /* 0x000000b5b0aa7209 */ /* 0x000fe20007810000 */
[----:B------:R-:W-:Y:S02]  /*f3d0*/  MUFU.EX2 R157, R157 ;  /* 0x0000009d009d7308 */ /* 0x000fe40000000800 */
[----:B------:R-:W-:Y:S01]  /*f3e0*/  @!P1 IMAD R17, R17, 0x4, R2 ;  /* 0x0000000411119824 */ /* 0x000fe200078e0202 */
[----:B------:R-:W-:-:S05]  /*f3f0*/  FMNMX.FTZ R170, R178, R170, !PT ;  /* 0x000000aab2aa7209 */ /* 0x000fca0007810000 */
[----:B------:R-:W0:Y:S01]  /*f400*/  SHFL.BFLY PT, R181, R170, 0x2, 0x1f ;  /* 0x0c401f00aab57f89 */ /* 0x000e2200000e0000 */
[----:B------:R-:W-:Y:S08]  /*f410*/  MUFU.EX2 R160, R160 ;  /* 0x000000a000a07308 */ /* 0x000ff00000000800 */
[----:B------:R-:W2:Y:S08]  /*f420*/  MUFU.EX2 R161, R161 ;  /* 0x000000a100a17308 */ /* 0x000eb00000000800 */
[----:B------:R-:W-:Y:S01]  /*f430*/  MUFU.EX2 R164, R164 ;  /* 0x000000a400a47308 */ /* 0x000fe20000000800 */
        /* <DEDUP_REMOVED lines=8> */
[C---:B------:R-:W-:Y:S02]  /*f4c0*/  FMUL.FTZ R223, R170.reuse, R20 ;  /* 0x00000014aadf7220 */ /* 0x040fe40000410000 */
[----:B------:R-:W-:Y:S01]  /*f4d0*/  MUFU.EX2 R175, R175 ;  /* 0x000000af00af7308 */ /* 0x000fe20000000800 */
[----:B------:R-:W-:Y:S02]  /*f4e0*/  FSEL R181, R170, RZ, P2 ;  /* 0x000000ffaab57208 */ /* 0x000fe40001000000 */
[----:B------:R-:W-:-:S03]  /*f4f0*/  FSEL R223, R223, RZ, P2 ;  /* 0x000000ffdfdf7208 */ /* 0x000fc60001000000 */
[----:B------:R-:W-:Y:S02]  /*f500*/  FADD.FTZ R181, -R181, R15 ;  /* 0x0000000fb5b57221 */ /* 0x000fe40000010100 */
[----:B------:R-:W-:Y:S01]  /*f510*/  MUFU.EX2 R177, R177 ;  /* 0x000000b100b17308 */ /* 0x000fe20000000800 */
        /* <DEDUP_REMOVED lines=8> */
[--C-:B------:R-:W-:Y:S01]  /*f5a0*/  FFMA.FTZ R224, R166, R20, -R223.reuse ;  /* 0x00000014a6e07223 */ /* 0x100fe200000108df */
[----:B--2---:R-:W-:Y:S01]  /*f5b0*/  F2FP.F16.F32.PACK_AB R156, R161, R160 ;  /* 0x000000a0a19c723e */ /* 0x004fe200000000ff */
[-CC-:B------:R-:W-:Y:S01]  /*f5c0*/  FFMA.FTZ R168, R168, R20.reuse, -R223.reuse ;  /* 0x00000014a8a87223 */ /* 0x180fe200000108df */
[-CC-:B------:R-:W-:Y:S01]  /*f5d0*/  FFMA.FTZ R179, R179, R20.reuse, -R223.reuse ;  /* 0x00000014b3b37223 */ /* 0x180fe200000108df */
[-CC-:B------:R-:W-:Y:S01]  /*f5e0*/  FFMA.FTZ R172, R172, R20.reuse, -R223.reuse ;  /* 0x00000014acac7223 */ /* 0x180fe200000108df */
[-CC-:B------:R-:W-:Y:S01]  /*f5f0*/  FFMA.FTZ R174, R174, R20.reuse, -R223.reuse ;  /* 0x00000014aeae7223 */ /* 0x180fe200000108df */
[-CC-:B------:R-:W-:Y:S01]  /*f600*/  FFMA.FTZ R178, R178, R20.reuse, -R223.reuse ;  /* 0x00000014b2b27223 */ /* 0x180fe200000108df */
[----:B------:R-:W-:Y:S01]  /*f610*/  MUFU.EX2 R155, R155 ;  /* 0x0000009b009b7308 */ /* 0x000fe20000000800 */
[-C--:B---3--:R-:W-:Y:S01]  /*f620*/  FMUL.FTZ R13, R181, R20.reuse ;  /* 0x00000014b50d7220 */ /* 0x088fe20000410000 */
[-CC-:B------:R-:W-:Y:S01]  /*f630*/  FFMA.FTZ R181, R152, R20.reuse, -R223.reuse ;  /* 0x0000001498b57223 */ /* 0x180fe200000108df */
[----:B------:R-:W-:Y:S01]  /*f640*/  FFMA.FTZ R176, R176, R20, -R223 ;  /* 0x00000014b0b07223 */ /* 0x000fe200000108df */
[----:B------:R-:W-:-:S02]  /*f650*/  F2FP.F16.F32.PACK_AB R152, R220, R218 ;  /* 0x000000dadc98723e */ /* 0x000fc400000000ff */
[----:B0-----:R-:W-:Y:S02]  /*f660*/  F2FP.F16.F32.PACK_AB R158, R222, R164 ;  /* 0x000000a4de9e723e */ /* 0x001fe400000000ff */
[----:B------:R-:W0:Y:S01]  /*f670*/  MUFU.EX2 R13, R13 ;  /* 0x0000000d000d7308 */ /* 0x000e220000000800 */
[----:B----4-:R-:W-:Y:S01]  /*f680*/  @!P1 STS [R17+0x28800], R15 ;  /* 0x0288000f11009388 */ /* 0x010fe20000000800 */
[----:B------:R-:W-:Y:S01]  /*f690*/  FFMA.FTZ R3, R15, R3, R218 ;  /* 0x000000030f037223 */ /* 0x000fe200000100da */
[-C--:B------:R-:W-:Y:S01]  /*f6a0*/  FMUL.FTZ R24, R24, R15.reuse ;  /* 0x0000000f18187220 */ /* 0x080fe20000410000 */
[-C--:B------:R-:W-:Y:S01]  /*f6b0*/  FMUL.FTZ R25, R25, R15.reuse ;  /* 0x0000000f19197220 */ /* 0x080fe20000410000 */
[-C--:B------:R-:W-:Y:S01]  /*f6c0*/  FMUL.FTZ R28, R28, R15.reuse ;  /* 0x0000000f1c1c7220 */ /* 0x080fe20000410000 */
[----:B------:R-:W-:Y:S01]  /*f6d0*/  FADD.FTZ R3, R220, R3 ;  /* 0x00000003dc037221 */ /* 0x000fe20000010000 */
[-C--:B------:R-:W-:Y:S01]  /*f6e0*/  FMUL.FTZ R29, R29, R15.reuse ;  /* 0x0000000f1d1d7220 */ /* 0x080fe20000410000 */
[----:B------:R-:W-:Y:S01]  /*f6f0*/  MUFU.EX2 R181, R181 ;  /* 0x000000b500b57308 */ /* 0x000fe20000000800 */
        /* <DEDUP_REMOVED lines=8> */
[----:B0-----:R0:W-:Y:S01]  /*f780*/  @!P1 STS [R17+0x28820], R13 ;  /* 0x0288200d11009388 */ /* 0x0011e20000000800 */
[----:B------:R-:W-:Y:S01]  /*f790*/  FADD.FTZ R3, R160, R3 ;  /* 0x00000003a0037221 */ /* 0x000fe20000010000 */
[----:B------:R-:W-:Y:S01]  /*f7a0*/  F2FP.F16.F32.PACK_AB R160, R169, R167 ;  /* 0x000000a7a9a0723e */ /* 0x000fe200000000ff */
[-C--:B------:R-:W-:Y:S01]  /*f7b0*/  FMUL.FTZ R41, R41, R15.reuse ;  /* 0x0000000f29297220 */ /* 0x080fe20000410000 */
[-C--:B------:R-:W-:Y:S01]  /*f7c0*/  FMUL.FTZ R44, R44, R15.reuse ;  /* 0x0000000f2c2c7220 */ /* 0x080fe20000410000 */
[----:B------:R-:W-:Y:S01]  /*f7d0*/  FADD.FTZ R3, R161, R3 ;  /* 0x00000003a1037221 */ /* 0x000fe20000010000 */
[-C--:B------:R-:W-:Y:S01]  /*f7e0*/  FMUL.FTZ R45, R45, R15.reuse ;  /* 0x0000000f2d2d7220 */ /* 0x080fe20000410000 */
[----:B------:R-:W-:Y:S01]  /*f7f0*/  MUFU.EX2 R159, R159 ;  /* 0x0000009f009f7308 */ /* 0x000fe20000000800 */
[----:B------:R-:W-:Y:S01]  /*f800*/  FMUL.FTZ R48, R48, R15 ;  /* 0x0000000f30307220 */ /* 0x000fe20000410000 */
[----:B------:R-:W-:Y:S01]  /*f810*/  FADD.FTZ R3, R164, R3 ;  /* 0x00000003a4037221 */ /* 0x000fe20000010000 */
[----:B0-----:R-:W-:Y:S01]  /*f820*/  FFMA.FTZ R17, R154, R20, -R223 ;  /* 0x000000149a117223 */ /* 0x001fe200000108df */
[----:B------:R-:W-:Y:S01]  /*f830*/  F2FP.F16.F32.PACK_AB R154, R157, R221 ;  /* 0x000000dd9d9a723e */ /* 0x000fe200000000ff */
[----:B------:R-:W-:Y:S01]  /*f840*/  FMUL.FTZ R49, R49, R15 ;  /* 0x0000000f31317220 */ /* 0x000fe20000410000 */
[----:B------:R-:W-:Y:S01]  /*f850*/  FADD.FTZ R3, R222, R3 ;  /* 0x00000003de037221 */ /* 0x000fe20000010000 */
[----:B------:R-:W-:Y:S01]  /*f860*/  F2FP.F16.F32.PACK_AB R164, R177, R175 ;  /* 0x000000afb1a4723e */ /* 0x000fe200000000ff */
[----:B------:R-:W-:Y:S01]  /*f870*/  MUFU.EX2 R157, R183 ;  /* 0x000000b7009d7308 */ /* 0x000fe20000000800 */
[-C--:B------:R-:W-:Y:S01]  /*f880*/  FMUL.FTZ R52, R52, R15.reuse ;  /* 0x0000000f34347220 */ /* 0x080fe20000410000 */
[----:B------:R-:W-:Y:S01]  /*f890*/  FADD.FTZ R3, R167, R3 ;  /* 0x00000003a7037221 */ /* 0x000fe20000010000 */
[-C--:B------:R-:W-:Y:S01]  /*f8a0*/  FMUL.FTZ R53, R53, R15.reuse ;  /* 0x0000000f35357220 */ /* 0x080fe20000410000 */
[-C--:B------:R-:W-:Y:S01]  /*f8b0*/  FMUL.FTZ R56, R56, R15.reuse ;  /* 0x0000000f38387220 */ /* 0x080fe20000410000 */
[-C--:B------:R-:W-:Y:S01]  /*f8c0*/  FMUL.FTZ R57, R57, R15.reuse ;  /* 0x0000000f39397220 */ /* 0x080fe20000410000 */
[----:B------:R-:W-:Y:S01]  /*f8d0*/  FADD.FTZ R3, R169, R3 ;  /* 0x00000003a9037221 */ /* 0x000fe20000010000 */
        /* <DEDUP_REMOVED lines=22> */
[----:B------:R-:W-:Y:S01]  /*fa40*/  FADD.FTZ R0, R181, R0 ;  /* 0x00000000b5007221 */ /* 0x000fe20000010000 */
[-C--:B------:R-:W-:Y:S01]  /*fa50*/  FMUL.FTZ R96, R96, R15.reuse ;  /* 0x0000000f60607220 */ /* 0x080fe20000410000 */
[----:B------:R-:W-:Y:S01]  /*fa60*/  FMUL.FTZ R97, R97, R15 ;  /* 0x0000000f61617220 */ /* 0x000fe20000410000 */
[----:B------:R-:W0:Y:S01]  /*fa70*/  MUFU.EX2 R161, R165 ;  /* 0x000000a500a17308 */ /* 0x000e220000000800 */
[----:B------:R-:W-:Y:S01]  /*fa80*/  FADD.FTZ R0, R155, R0 ;  /* 0x000000009b007221 */ /* 0x000fe20000010000 */
[----:B------:R-:W-:Y:S01]  /*fa90*/  F2FP.F16.F32.PACK_AB R155, R182, R155 ;  /* 0x0000009bb69b723e */ /* 0x000fe200000000ff */
[-C--:B------:R-:W-:Y:S01]  /*faa0*/  FMUL.FTZ R100, R100, R15.reuse ;  /* 0x0000000f64647220 */ /* 0x080fe20000410000 */
[-C--:B------:R-:W-:Y:S01]  /*fab0*/  FMUL.FTZ R101, R101, R15.reuse ;  /* 0x0000000f65657220 */ /* 0x080fe20000410000 */
[----:B------:R-:W-:Y:S01]  /*fac0*/  FADD.FTZ R0, R182, R0 ;  /* 0x00000000b6007221 */ /* 0x000fe20000010000 */
[-C--:B------:R-:W-:Y:S01]  /*fad0*/  FMUL.FTZ R104, R104, R15.reuse ;  /* 0x0000000f68687220 */ /* 0x080fe20000410000 */
[----:B------:R-:W-:Y:S01]  /*fae0*/  FMUL.FTZ R105, R105, R15 ;  /* 0x0000000f69697220 */ /* 0x000fe20000410000 */
[----:B------:R-:W3:Y:S01]  /*faf0*/  MUFU.EX2 R162, R225 ;  /* 0x000000e100a27308 */ /* 0x000ee20000000800 */
[----:B------:R-:W-:Y:S01]  /*fb00*/  FADD.FTZ R0, R157, R0 ;  /* 0x000000009d007221 */ /* 0x000fe20000010000 */
[----:B------:R-:W-:Y:S01]  /*fb10*/  F2FP.F16.F32.PACK_AB R157, R159, R157 ;  /* 0x0000009d9f9d723e */ /* 0x000fe200000000ff */
[-C--:B------:R-:W-:Y:S01]  /*fb20*/  FMUL.FTZ R108, R108, R15.reuse ;  /* 0x0000000f6c6c7220 */ /* 0x080fe20000410000 */
[----:B------:R-:W-:Y:S01]  /*fb30*/  FMUL.FTZ R109, R109, R15 ;  /* 0x0000000f6d6d7220 */ /* 0x000fe20000410000 */
[----:B------:R-:W-:Y:S01]  /*fb40*/  FADD.FTZ R0, R159, R0 ;  /* 0x000000009f007221 */ /* 0x000fe20000010000 */
[----:B--2---:R-:W-:Y:S01]  /*fb50*/  F2FP.F16.F32.PACK_AB R159, R163, R217 ;  /* 0x000000d9a39f723e */ /* 0x004fe200000000ff */
[-C--:B------:R-:W-:Y:S01]  /*fb60*/  FMUL.FTZ R112, R112, R15.reuse ;  /* 0x0000000f70707220 */ /* 0x080fe20000410000 */
[----:B------:R-:W2:Y:S01]  /*fb70*/  MUFU.EX2 R224, R224 ;  /* 0x000000e000e07308 */ /* 0x000ea20000000800 */
[----:B------:R-:W-:Y:S01]  /*fb80*/  FADD.FTZ R0, R217, R0 ;  /* 0x00000000d9007221 */ /* 0x000fe20000010000 */
[-C--:B------:R-:W-:Y:S01]  /*fb90*/  FMUL.FTZ R113, R113, R15.reuse ;  /* 0x0000000f71717220 */ /* 0x080fe20000410000 */
[-C--:B------:R-:W-:Y:S01]  /*fba0*/  FMUL.FTZ R116, R116, R15.reuse ;  /* 0x0000000f74747220 */ /* 0x080fe20000410000 */
[-C--:B------:R-:W-:Y:S01]  /*fbb0*/  FMUL.FTZ R117, R117, R15.reuse ;  /* 0x0000000f75757220 */ /* 0x080fe20000410000 */
[----:B------:R-:W-:Y:S01]  /*fbc0*/  FADD.FTZ R0, R163, R0 ;  /* 0x00000000a3007221 */ /* 0x000fe20000010000 */
[-C--:B------:R-:W-:Y:S01]  /*fbd0*/  FMUL.FTZ R120, R120, R15.reuse ;  /* 0x0000000f78787220 */ /* 0x080fe20000410000 */
[-C--:B------:R-:W-:Y:S01]  /*fbe0*/  FMUL.FTZ R121, R121, R15.reuse ;  /* 0x0000000f79797220 */ /* 0x080fe20000410000 */
[----:B------:R-:W4:Y:S01]  /*fbf0*/  MUFU.EX2 R168, R168 ;  /* 0x000000a800a87308 */ /* 0x000f220000000800 */
[----:B0-----:R-:W-:Y:S01]  /*fc00*/  FADD.FTZ R0, R161, R0 ;  /* 0x00000000a1007221 */ /* 0x001fe20000010000 */
[----:B---3--:R-:W-:Y:S01]  /*fc10*/  FADD.FTZ R3, R162, R3 ;  /* 0x00000003a2037221 */ /* 0x008fe20000010000 */
[----:B------:R-:W-:Y:S01]  /*fc20*/  F2FP.F16.F32.PACK_AB R162, R173, R162 ;  /* 0x000000a2ada2723e */ /* 0x000fe200000000ff */
[-C--:B------:R-:W-:Y:S01]  /*fc30*/  FMUL.FTZ R124, R124, R15.reuse ;  /* 0x0000000f7c7c7220 */ /* 0x080fe20000410000 */
[-C--:B------:R-:W-:Y:S01]  /*fc40*/  FMUL.FTZ R125, R125, R15.reuse ;  /* 0x0000000f7d7d7220 */ /* 0x080fe20000410000 */
[----:B------:R-:W-:Y:S01]  /*fc50*/  FADD.FTZ R3, R173, R3 ;  /* 0x00000003ad037221 */ /* 0x000fe20000010000 */
[----:B------:R-:W-:Y:S01]  /*fc60*/  FMUL.FTZ R128, R128, R15 ;  /* 0x0000000f80807220 */ /* 0x000fe20000410000 */
[----:B------:R-:W0:Y:S01]  /*fc70*/  MUFU.EX2 R179, R179 ;  /* 0x000000b300b37308 */ /* 0x000e220000000800 */
[C---:B--2---:R-:W-:Y:S01]  /*fc80*/  FADD.FTZ R0, R224.reuse, R0 ;  /* 0x00000000e0007221 */ /* 0x044fe20000010000 */
[----:B------:R-:W-:Y:S01]  /*fc90*/  FADD.FTZ R3, R175, R3 ;  /* 0x00000003af037221 */ /* 0x000fe20000010000 */
[----:B------:R-:W-:Y:S01]  /*fca0*/  F2FP.F16.F32.PACK_AB R161, R224, R161 ;  /* 0x000000a1e0a1723e */ /* 0x000fe200000000ff */
[-C--:B------:R-:W-:Y:S01]  /*fcb0*/  FMUL.FTZ R129, R129, R15.reuse ;  /* 0x0000000f81817220 */ /* 0x080fe20000410000 */
[-C--:B------:R-:W-:Y:S01]  /*fcc0*/  FMUL.FTZ R132, R132, R15.reuse ;  /* 0x0000000f84847220 */ /* 0x080fe20000410000 */
[----:B------:R-:W-:Y:S01]  /*fcd0*/  FADD.FTZ R3, R177, R3 ;  /* 0x00000003b1037221 */ /* 0x000fe20000010000 */
[-C--:B------:R-:W-:Y:S01]  /*fce0*/  FMUL.FTZ R133, R133, R15.reuse ;  /* 0x0000000f85857220 */ /* 0x080fe20000410000 */
[----:B------:R-:W2:Y:S01]  /*fcf0*/  MUFU.EX2 R165, R172 ;  /* 0x000000ac00a57308 */ /* 0x000ea20000000800 */
        /* <DEDUP_REMOVED lines=9> */
[----:B------:R-:W-:Y:S01]  /*fd90*/  F2FP.F16.F32.PACK_AB R163, R179, R168 ;  /* 0x000000a8b3a3723e */ /* 0x000fe200000000ff */
[-C--:B------:R-:W-:Y:S01]  /*fda0*/  FMUL.FTZ R148, R148, R15.reuse ;  /* 0x0000000f94947220 */ /* 0x080fe20000410000 */
[----:B------:R-:W-:Y:S01]  /*fdb0*/  FMUL.FTZ R149, R149, R15 ;  /* 0x0000000f95957220 */ /* 0x000fe20000410000 */
[-C--:B------:R-:W-:Y:S01]  /*fdc0*/  FMUL.FTZ R26, R26, R13.reuse ;  /* 0x0000000d1a1a7220 */ /* 0x080fe20000410000 */
[-C--:B------:R-:W-:Y:S01]  /*fdd0*/  FMUL.FTZ R27, R27, R13.reuse ;  /* 0x0000000d1b1b7220 */ /* 0x080fe20000410000 */
[-C--:B------:R-:W-:Y:S01]  /*fde0*/  FMUL.FTZ R30, R30, R13.reuse ;  /* 0x0000000d1e1e7220 */ /* 0x080fe20000410000 */
[----:B------:R-:W0:Y:S01]  /*fdf0*/  MUFU.EX2 R174, R174 ;  /* 0x000000ae00ae7308 */ /* 0x000e220000000800 */
        /* <DEDUP_REMOVED lines=24> */
[C---:B--2---:R-:W-:Y:S01]  /*ff80*/  FADD.FTZ R3, R153.reuse, R3 ;  /* 0x0000000399037221 */ /* 0x044fe20000010000 */
[----:B------:R-:W-:Y:S01]  /*ff90*/  F2FP.F16.F32.PACK_AB R166, R153, R166 ;  /* 0x000000a699a6723e */ /* 0x000fe200000000ff */
[----:B------:R-:W-:Y:S01]  /*ffa0*/  FMUL.FTZ R66, R66, R13 ;  /* 0x0000000d42427220 */ /* 0x000fe20000410000 */
[----:B------:R-:W-:Y:S01]  /*ffb0*/  F2FP.F16.F32.PACK_AB R153, R181, R17 ;  /* 0x00000011b599723e */ /* 0x000fe200000000ff */
[----:B------:R-:W-:Y:S01]  /*ffc0*/  BAR.SYNC.DEFER_BLOCKING 0xf, 0x100 ;  /* 0x03c4000000007b1d */ /* 0x000fe20000010000 */
[-C--:B------:R-:W-:Y:S01]  /*ffd0*/  FMUL.FTZ R67, R67, R13.reuse ;  /* 0x0000000d43437220 */ /* 0x080fe20000410000 */
[-C--:B------:R-:W-:Y:S01]  /*ffe0*/  FMUL.FTZ R70, R70, R13.reuse ;  /* 0x0000000d46467220 */ /* 0x080fe20000410000 */
[-C--:B------:R-:W-:Y:S01]  /*fff0*/  FMUL.FTZ R71, R71, R13.reuse ;  /* 0x0000000d47477220 */ /* 0x080fe20000410000 */
[----:B---3--:R-:W-:Y:S01]  /*10000*/  FADD.FTZ R0, R167, R0 ;  /* 0x00000000a7007221 */ /* 0x008fe20000010000 */
[-C--:B------:R-:W-:Y:S01]  /*10010*/  FMUL.FTZ R74, R74, R13.reuse ;  /* 0x0000000d4a4a7220 */ /* 0x080fe20000410000 */
[-C--:B------:R-:W-:Y:S01]  /*10020*/  FMUL.FTZ R75, R75, R13.reuse ;  /* 0x0000000d4b4b7220 */ /* 0x080fe20000410000 */
[-C--:B------:R-:W-:Y:S01]  /*10030*/  FMUL.FTZ R78, R78, R13.reuse ;  /* 0x0000000d4e4e7220 */ /* 0x080fe20000410000 */
[-C--:B------:R-:W-:Y:S01]  /*10040*/  FMUL.FTZ R79, R79, R13.reuse ;  /* 0x0000000d4f4f7220 */ /* 0x080fe20000410000 */
[-C--:B------:R-:W-:Y:S01]  /*10050*/  FMUL.FTZ R82, R82, R13.reuse ;  /* 0x0000000d52527220 */ /* 0x080fe20000410000 */
[-C--:B------:R-:W-:Y:S01]  /*10060*/  FMUL.FTZ R83, R83, R13.reuse ;  /* 0x0000000d53537220 */ /* 0x080fe20000410000 */
[----:B------:R-:W-:Y:S01]  /*10070*/  FMUL.FTZ R86, R86, R13 ;  /* 0x0000000d56567220 */ /* 0x000fe20000410000 */
[C---:B0-----:R-:W-:Y:S01]  /*10080*/  F2FP.F16.F32.PACK_AB R167, R178.reuse, R167 ;  /* 0x000000a7b2a7723e */ /* 0x041fe200000000ff */
[----:B------:R-:W-:Y:S01]  /*10090*/  FADD.FTZ R0, R178, R0 ;  /* 0x00000000b2007221 */ /* 0x000fe20000010000 */
        /* <DEDUP_REMOVED lines=10> */
[----:B------:R0:W-:Y:S01]  /*10140*/  STSM.16.M88.4 [R200+0x26800], R152 ;  /* 0x02680098c8007844 */ /* 0x0001e20000000200 */
[-C--:B------:R-:W-:Y:S01]  /*10150*/  FMUL.FTZ R107, R107, R13.reuse ;  /* 0x0000000d6b6b7220 */ /* 0x080fe20000410000 */
[-C--:B------:R-:W-:Y:S01]  /*10160*/  FMUL.FTZ R110, R110, R13.reuse ;  /* 0x0000000d6e6e7220 */ /* 0x080fe20000410000 */
[-C--:B------:R-:W-:Y:S01]  /*10170*/  FMUL.FTZ R111, R111, R13.reuse ;  /* 0x0000000d6f6f7220 */ /* 0x080fe20000410000 */
[----:B------:R0:W-:Y:S01]  /*10180*/  STSM.16.M88.4 [R201], R156 ;  /* 0x0000009cc9007844 */ /* 0x0001e20000000200 */
        /* <DEDUP_REMOVED lines=24> */
.L_x_2702:
[----:B------:R2:W3:Y:S01]  /*10310*/  SYNCS.PHASECHK.TRANS64.TRYWAIT P1, [R21+URZ+0x28c50], R213 ;  /* 0x028c50d5150075a7 */ /* 0x0004e2000802017f */
[----:B------:R-:W-:Y:S05]  /*10320*/  @!P0 BRA `(.L_x_2703) ;  /* 0x0000000000048947 */ /* 0x000fea0003800000 */
[----:B------:R-:W-:Y:S01]  /*10330*/  BPT.TRAP 0x1 ;  /* 0x000000040000795c */ /* 0x000fe20000300000 */
.L_x_2703:
[----:B------:R-:W-:Y:S04]  /*10340*/  BSSY B2, `(.L_x_2704) ;  /* 0x0000004000027945 */ /* 0x000fe80003800000 */
[----:B---3--:R-:W-:Y:S05]  /*10350*/  @P1 BRA `(.L_x_2705) ;  /* 0x0000000000081947 */ /* 0x008fea0003800000 */
[----:B------:R-:W3:Y:S02]  /*10360*/  SYNCS.PHASECHK.TRANS64.TRYWAIT P1, [R21+URZ+0x28c50], R213 ;  /* 0x028c50d5150075a7 */ /* 0x000ee4000802017f */
[----:B---3--:R-:W-:Y:S05]  /*10370*/  @!P1 BRA `(.L_x_2706) ;  /* 0x0000014000089947 */ /* 0x008fea0003800000 */
.L_x_2705:
[----:B------:R-:W-:Y:S05]  /*10380*/  BSYNC B2 ;  /* 0x0000000000027941 */ /* 0x000fea0003800000 */
.L_x_2704:
[----:B------:R-:W-:Y:S01]  /*10390*/  IMAD R168, R209, 0x1000, R195 ;  /* 0x00001000d1a87824 */ /* 0x000fe200078e02c3 */
[----:B------:R-:W-:Y:S01]  /*103a0*/  WARPGROUP.ARRIVE ;  /* 0x00000000000079c5 */ /* 0x000fe20000000000 */
[----:B------:R-:W-:-:S03]  /*103b0*/  IMAD.MOV.U32 R169, RZ, RZ, 0x40000040 ;  /* 0x40000040ffa97424 */ /* 0x000fc600078e00ff */
[----:B------:R-:W-:Y:S02]  /*103c0*/  R2UR UR6, R168 ;  /* 0x00000000a80672ca */ /* 0x000fe400000e0000 */
[----:B------:R-:W-:Y:S01]  /*103d0*/  R2UR UR7, R169 ;  /* 0x00000000a90772ca */ /* 0x000fe200000e0000 */
[----:B------:R-:W-:-:S12]  /*103e0*/  IMAD.MOV.U32 R169, RZ, RZ, 0x40000040 ;  /* 0x40000040ffa97424 */ /* 0x000fd800078e00ff */
        /* <DEDUP_REMOVED lines=8> */
[----:B------:R-:W-:Y:S01]  /*10470*/  IMAD.MOV.U32 R153, RZ, RZ, 0x40000040 ;  /* 0x40000040ff997424 */ /* 0x000fe200078e00ff */
[----:B------:R-:W-:-:S14]  /*10480*/  IADD3 R168, R168, 0x180, RZ ;  /* 0x00000180a8a87810 */ /* 0x000fdc0007ffe0ff */
        /* <DEDUP_REMOVED lines=24> */
.L_x_2707:
[C---:B------:R-:W-:Y:S01]  /*10610*/  ISETP.GT.AND P1, PT, R12.reuse, R211, PT ;  /* 0x000000d30c00720c */ /* 0x040fe20003f24270 */
[----:B-123--:R-:W-:Y:S02]  /*10620*/  VIADD R21, R21, 0x28c60 ;  /* 0x00028c6015157836 */ /* 0x00efe40000000000 */
[----:B------:R-:W-:Y:S02]  /*10630*/  VIADD R12, R12, 0xffffffff ;  /* 0xffffffff0c0c7836 */ /* 0x000fe40000000000 */
[----:B------:R-:W-:Y:S01]  /*10640*/  IMAD.MOV.U32 R15, RZ, RZ, R170 ;  /* 0x000000ffff0f7224 */ /* 0x000fe200078e00aa */
[----:B------:R-:W-:Y:S01]  /*10650*/  PRMT R21, R186, 0x654, R21 ;  /* 0x00000654ba157816 */ /* 0x000fe20000000015 */
[----:B------:R-:W-:Y:S02]  /*10660*/  IMAD.MOV.U32 R13, RZ, RZ, R171 ;  /* 0x000000ffff0d7224 */ /* 0x000fe400078e00ab */
[----:B------:R-:W-:Y:S01]  /*10670*/  IMAD.MOV.U32 R17, RZ, RZ, R209 ;  /* 0x000000ffff117224 */ /* 0x000fe200078e00d1 */
[----:B------:R0:W-:Y:S03]  /*10680*/  SYNCS.ARRIVE.TRANS64.RED.A1T0 RZ, [R21+URZ], RZ ;  /* 0x000000ff15ff79a7 */ /* 0x0001e6000810043f */
[----:B------:R-:W-:Y:S05]  /*10690*/  @P1 BRA `(.L_x_2708) ;  /* 0xffffffd4005c1947 */ /* 0x000fea000383ffff */
[----:B------:R-:W-:Y:S05]  /*106a0*/  BSYNC B0 ;  /* 0x0000000000007941 */ /* 0x000fea0003800000 */
.L_x_2687:
[----:B------:R-:W-:Y:S02]  /*106b0*/  IMAD.MOV.U32 R15, RZ, RZ, R170 ;  /* 0x000000ffff0f7224 */ /* 0x000fe400078e00aa */
[----:B------:R-:W-:Y:S02]  /*106c0*/  IMAD.MOV.U32 R13, RZ, RZ, R171 ;  /* 0x000000ffff0d7224 */ /* 0x000fe400078e00ab */
[----:B------:R-:W-:-:S07]  /*106d0*/  IMAD.MOV.U32 R17, RZ, RZ, R209 ;  /* 0x000000ffff117224 */ /* 0x000fce00078e00d1 */
.L_x_2686:
[----:B------:R-:W-:Y:S05]  /*106e0*/  BSYNC B1 ;  /* 0x0000000000017941 */ /* 0x000fea0003800000 */
.L_x_2685:
[----:B0-----:R-:W0:Y:S01]  /*106f0*/  LDC R21, c[0x0][0x448] ;  /* 0x00011200ff157b82 */ /* 0x001e220000000800 */
[----:B------:R-:W-:Y:S01]  /*10700*/  VIADD R152, R196, 0x3f ;  /* 0x0000003fc4987836 */ /* 0x000fe20000000000 */
[----:B------:R-:W-:-:S06]  /*10710*/  ULDC UR4, c[0x0][0x9dc] ;  /* 0x0002770000047ab9 */ /* 0x000fcc0000000800 */
[----:B------:R-:W1:Y:S01]  /*10720*/  LDC R155, c[0x0][0x9e4] ;  /* 0x00027900ff9b7b82 */ /* 0x000e620000000800 */
[----:B0-----:R-:W-:Y:S02]  /*10730*/  ISETP.NE.AND P4, PT, R21, 0x1, PT ;  /* 0x000000011500780c */ /* 0x001fe40003f85270 */
[----:B-1----:R-:W-:-:S11]  /*10740*/  ISETP.GE.AND P5, PT, R155, 0x1, PT ;  /* 0x000000019b00780c */ /* 0x002fd60003fa6270 */
[----:B------:R-:W0:Y:S08]  /*10750*/  @P4 LDC R153, c[0x0][0x44c] ;  /* 0x00011300ff994b82 */ /* 0x000e300000000800 */
[----:B------:R-:W1:Y:S01]  /*10760*/  @P4 LDC R21, c[0x0][0x450] ;  /* 0x00011400ff154b82 */ /* 0x000e620000000800 */
[----:B0-----:R-:W-:-:S05]  /*10770*/  @P4 IMAD.HI.U32 R153, R152, R153, RZ ;  /* 0x0000009998994227 */ /* 0x001fca00078e00ff */
[----:B-1----:R-:W-:Y:S02]  /*10780*/  @P4 SHF.R.U32.HI R152, RZ, R21, R153 ;  /* 0x00000015ff984219 */ /* 0x002fe40000011699 */
[----:B------:R-:W-:-:S05]  /*10790*/  IADD3 R21, R184, 0x1, -R23 ;  /* 0x00000001b8157810 */ /* 0x000fca0007ffe817 */
[----:B------:R-:W-:-:S04]  /*107a0*/  IMAD.IADD R152, R21, 0x1, R152 ;  /* 0x0000000115987824 */ /* 0x000fc800078e0298 */
[----:B------:R-:W-:Y:S01]  /*107b0*/  VIADD R21, R152, -UR4 ;  /* 0x8000000498157c36 */ /* 0x000fe20008000000 */
[----:B------:R-:W-:Y:S06]  /*107c0*/  @!P5 BRA `(.L_x_2709) ;  /* 0x000000000048d947 */ /* 0x000fec0003800000 */
[----:B------:R-:W-:Y:S01]  /*107d0*/  IMAD.MOV.U32 R154, RZ, RZ, R152 ;  /* 0x000000ffff9a7224 */ /* 0x000fe200078e0098 */
[----:B------:R-:W-:Y:S04]  /*107e0*/  BSSY B0, `(.L_x_2710) ;  /* 0x000000e000007945 */ /* 0x000fe80003800000 */
        /* <DEDUP_REMOVED lines=9> */
.L_x_2711:
[----:B------:R-:W-:-:S13]  /*10880*/  ISETP.NE.AND P1, PT, R155, 0x1, PT ;  /* 0x000000019b00780c */ /* 0x000fda0003f25270 */
[----:B------:R-:W0:Y:S02]  /*10890*/  @P1 LDC.64 R152, c[0x0][0x9e8] ;  /* 0x00027a00ff981b82 */ /* 0x000e240000000a00 */
[----:B0-----:R-:W-:-:S05]  /*108a0*/  @P1 IMAD.HI.U32 R152, R154, R152, RZ ;  /* 0x000000989a981227 */ /* 0x001fca00078e00ff */
[----:B------:R-:W-:-:S07]  /*108b0*/  @P1 SHF.R.U32.HI R154, RZ, R153, R152 ;  /* 0x00000099ff9a1219 */ /* 0x000fce0000011698 */
.L_x_2712:
[----:B------:R-:W-:Y:S05]  /*108c0*/  BSYNC B0 ;  /* 0x0000000000007941 */ /* 0x000fea0003800000 */
.L_x_2710:
[----:B------:R-:W-:-:S05]  /*108d0*/  IMAD R154, R154, R155, RZ ;  /* 0x0000009b9a9a7224 */ /* 0x000fca00078e02ff */
[----:B------:R-:W-:-:S07]  /*108e0*/  VIMNMX R21, R21, R154, !PT ;  /* 0x0000009a15157248 */ /* 0x000fce0007fe0100 */
.L_x_2709:
[----:B------:R-:W-:Y:S01]  /*108f0*/  VIADD R21, R21, 0x3f ;  /* 0x0000003f15157836 */ /* 0x000fe20000000000 */
[----:B------:R-:W-:Y:S04]  /*10900*/  BSSY B1, `(.L_x_2713) ;  /* 0x00001f1000017945 */ /* 0x000fe80003800000 */
[----:B------:R-:W-:-:S04]  /*10910*/  SHF.R.S32.HI R152, RZ, 0x1f, R21 ;  /* 0x0000001fff987819 */ /* 0x000fc80000011415 */
[----:B------:R-:W-:-:S04]  /*10920*/  LEA.HI R152, R152, R21, RZ, 0x6 ;  /* 0x0000001598987211 */ /* 0x000fc800078f30ff */
[----:B------:R-:W-:-:S04]  /*10930*/  SHF.R.S32.HI R21, RZ, 0x6, R152 ;  /* 0x00000006ff157819 */ /* 0x000fc80000011498 */
[----:B------:R-:W-:-:S04]  /*10940*/  VIMNMX R21, R207, R21, !PT ;  /* 0x00000015cf157248 */ /* 0x000fc80007fe0100 */
[----:B------:R-:W-:-:S13]  /*10950*/  ISETP.GE.AND P1, PT, R12, R21, PT ;  /* 0x000000150c00720c */ /* 0x000fda0003f26270 */
[----:B------:R-:W-:Y:S05]  /*10960*/  @!P1 BRA `(.L_x_2714) ;  /* 0x0000001c00a89947 */ /* 0x000fea0003800000 */
[----:B------:R-:W-:Y:S01]  /*10970*/  BSSY B0, `(.L_x_2715) ;  /* 0x00001e8000007945 */ /* 0x000fe20003800000 */
[----:B------:R-:W-:Y:S02]  /*10980*/  IMAD.MOV.U32 R213, RZ, RZ, R15 ;  /* 0x000000ffffd57224 */ /* 0x000fe400078e000f */
[----:B------:R-:W-:Y:S02]  /*10990*/  IMAD.MOV.U32 R218, RZ, RZ, R13 ;  /* 0x000000ffffda7224 */ /* 0x000fe400078e000d */
[----:B------:R-:W-:Y:S02]  /*109a0*/  IMAD.MOV.U32 R209, RZ, RZ, R12 ;  /* 0x000000ffffd17224 */ /* 0x000fe400078e000c */
[----:B------:R-:W-:-:S07]  /*109b0*/  IMAD.MOV.U32 R217, RZ, RZ, R17 ;  /* 0x000000ffffd97224 */ /* 0x000fce00078e0011 */
.L_x_2728:
[----:B------:R-:W-:Y:S01]  /*109c0*/  VIADD R17, R217, 0x1 ;  /* 0x00000001d9117836 */ /* 0x000fe20000000000 */
[----:B0-----:R-:W-:Y:S01]  /*109d0*/  MOV R12, R209 ;  /* 0x000000d1000c7202 */ /* 0x001fe20000000f00 */
[----:B------:R-:W-:-:S03]  /*109e0*/  VIADD R209, R209, 0xffffffff ;  /* 0xffffffffd1d17836 */ /* 0x000fc60000000000 */
[C---:B------:R-:W-:Y:S02]  /*109f0*/  ISETP.NE.AND P2, PT, R17.reuse, 0x2, PT ;  /* 0x000000021100780c */ /* 0x040fe40003f45270 */
[----:B------:R-:W-:Y:S02]  /*10a00*/  ISETP.GT.AND P1, PT, R12, R21, PT ;  /* 0x000000150c00720c */ /* 0x000fe40003f24270 */
[----:B------:R-:W-:Y:S02]  /*10a10*/  SEL R12, RZ, 0x1, P2 ;  /* 0x00000001ff0c7807 */ /* 0x000fe40001000000 */
[----:B------:R-:W-:Y:S02]  /*10a20*/  SEL R17, R17, RZ, P2 ;  /* 0x000000ff11117207 */ /* 0x000fe40001000000 */
[----:B------:R-:W-:Y:S01]  /*10a30*/  LOP3.LUT R22, R22, R12, RZ, 0x3c, !PT ;  /* 0x0000000c16167212 */ /* 0x000fe200078e3cff */
[----:B------:R-:W-:Y:S06]  /*10a40*/  @!P0 BRA `(.L_x_2716) ;  /* 0x0000000000048947 */ /* 0x000fec0003800000 */
[----:B------:R-:W-:Y:S01]  /*10a50*/  BPT.TRAP 0x1 ;  /* 0x000000040000795c */ /* 0x000fe20000300000 */
.L_x_2716:
[----:B------:R-:W-:Y:S01]  /*10a60*/  IMAD R12, R17, 0x8, R2 ;  /* 0x00000008110c7824 */ /* 0x000fe200078e0202 */
[----:B------:R-:W-:-:S04]  /*10a70*/  SHF.L.U32 R211, R22, 0x1f, RZ ;  /* 0x0000001f16d37819 */ /* 0x000fc800000006ff */
[----:B------:R0:W1:Y:S01]  /*10a80*/  SYNCS.PHASECHK.TRANS64.TRYWAIT P2, [R12+URZ+0x28c30], R211 ;  /* 0x028c30d30c0075a7 */ /* 0x000062000804017f */
[----:B------:R-:W-:Y:S05]  /*10a90*/  @!P0 BRA `(.L_x_2717) ;  /* 0x0000000000048947 */ /* 0x000fea0003800000 */
[----:B------:R-:W-:Y:S01]  /*10aa0*/  BPT.TRAP 0x1 ;  /* 0x000000040000795c */ /* 0x000fe20000300000 */
.L_x_2717:
[----:B------:R-:W-:Y:S01]  /*10ab0*/  BSSY B2, `(.L_x_2718) ;  /* 0x0000006000027945 */ /* 0x000fe20003800000 */
[----:B------:R-:W-:Y:S02]  /*10ac0*/  IMAD R156, R17, 0x200, R14 ;  /* 0x00000200119c7824 */ /* 0x000fe400078e020e */
[----:B------:R-:W-:Y:S01]  /*10ad0*/  IMAD.MOV.U32 R157, RZ, RZ, 0x40000040 ;  /* 0x40000040ff9d7424 */ /* 0x000fe200078e00ff */
[----:B-1----:R-:W-:Y:S06]  /*10ae0*/  @P2 BRA `(.L_x_2719) ;  /* 0x0000000000082947 */ /* 0x002fec0003800000 */
[----:B------:R-:W1:Y:S02]  /*10af0*/  SYNCS.PHASECHK.TRANS64.TRYWAIT P2, [R12+URZ+0x28c30], R211 ;  /* 0x028c30d30c0075a7 */ /* 0x000e64000804017f */
[----:B-1----:R-:W-:Y:S05]  /*10b00*/  @!P2 BRA `(.L_x_2720) ;  /* 0x000001380038a947 */ /* 0x002fea0003800000 */
.L_x_2719:
[----:B------:R-:W-:Y:S05]  /*10b10*/  BSYNC B2 ;  /* 0x0000000000027941 */ /* 0x000fea0003800000 */
.L_x_2718:
        /* <DEDUP_REMOVED lines=36> */
.L_x_2721:
        /* <DEDUP_REMOVED lines=39> */
[----:B------:R-:W-:Y:S01]  /*10fd0*/  FMUL.FTZ R183, R183, UR4 ;  /* 0x00000004b7b77c20 */ /* 0x000fe20008410000 */
[----:B------:R-:W3:Y:S01]  /*10fe0*/  MUFU.TANH R157, R157 ;  /* 0x0000009d009d7308 */ /* 0x000ee20000002400 */
[----:B----4-:R-:W-:-:S02]  /*10ff0*/  FMNMX.FTZ R13, R153, R13, !PT ;  /* 0x0000000d990d7209 */ /* 0x010fc40007810000 */
[----:B------:R-:W-:-:S05]  /*11000*/  ISETP.NE.AND P2, PT, R197, RZ, PT ;  /* 0x000000ffc500720c */ /* 0x000fca0003f45270 */
        /* <DEDUP_REMOVED lines=22> */
[----:B------:R-:W-:Y:S01]  /*11170*/  MUFU.TANH R154, R154 ;  /* 0x0000009a009a7308 */ /* 0x000fe20000002400 */
[----:B----4-:R-:W-:-:S07]  /*11180*/  FMNMX.FTZ R13, R177, R13, !PT ;  /* 0x0000000db10d7209 */ /* 0x010fce0007810000 */
[----:B------:R-:W-:Y:S01]  /*11190*/  MUFU.TANH R155, R155 ;  /* 0x0000009b009b7308 */ /* 0x000fe20000002400 */
[----:B--2---:R-:W-:-:S05]  /*111a0*/  FMNMX.FTZ R13, R181, R13, !PT ;  /* 0x0000000db50d7209 */ /* 0x004fca0007810000 */
[----:B------:R-:W2:Y:S02]  /*111b0*/  SHFL.BFLY PT, R20, R13, 0x2, 0x1f ;  /* 0x0c401f000d147f89 */ /* 0x000ea400000e0000 */
[----:B------:R-:W-:Y:S08]  /*111c0*/  MUFU.TANH R158, R158 ;  /* 0x0000009e009e7308 */ /* 0x000ff00000002400 */
[----:B------:R-:W-:Y:S08]  /*111d0*/  MUFU.TANH R159, R159 ;  /* 0x0000009f009f7308 */ /* 0x000ff00000002400 */
[----:B------:R-:W-:Y:S01]  /*111e0*/  MUFU.TANH R162, R162 ;  /* 0x000000a200a27308 */ /* 0x000fe20000002400 */
[----:B--2---:R-:W-:-:S07]  /*111f0*/  FMNMX.FTZ R13, R13, R20, !PT ;  /* 0x000000140d0d7209 */ /* 0x004fce0007810000 */
[----:B------:R-:W-:Y:S01]  /*11200*/  MUFU.TANH R163, R163 ;  /* 0x000000a300a37308 */ /* 0x000fe20000002400 */
[----:B------:R-:W2:Y:S07]  /*11210*/  SHFL.BFLY PT, R20, R13, 0x1, 0x1f ;  /* 0x0c201f000d147f89 */ /* 0x000eae00000e0000 */
[----:B------:R-:W-:Y:S08]  /*11220*/  MUFU.TANH R166, R166 ;  /* 0x000000a600a67308 */ /* 0x000ff00000002400 */
[----:B------:R-:W-:Y:S08]  /*11230*/  MUFU.TANH R167, R167 ;  /* 0x000000a700a77308 */ /* 0x000ff00000002400 */
[----:B------:R-:W-:Y:S01]  /*11240*/  MUFU.TANH R170, R170 ;  /* 0x000000aa00aa7308 */ /* 0x000fe20000002400 */
[----:B--2---:R-:W-:Y:S01]  /*11250*/  FMNMX.FTZ R13, R13, R20, !PT ;  /* 0x000000140d0d7209 */ /* 0x004fe20007810000 */
        /* <DEDUP_REMOVED lines=10> */
[----:B------:R-:W2:Y:S01]  /*11300*/  MUFU.EX2 R180, R180 ;  /* 0x000000b400b47308 */ /* 0x000ea20000000800 */
[-CC-:B------:R-:W-:Y:S01]  /*11310*/  FFMA.FTZ R160, R160, R20.reuse, -R218.reuse ;  /* 0x00000014a0a07223 */ /* 0x180fe200000108da */
[-CC-:B------:R-:W-:Y:S01]  /*11320*/  FFMA.FTZ R161, R161, R20.reuse, -R218.reuse ;  /* 0x00000014a1a17223 */ /* 0x180fe200000108da */
[-CC-:B------:R-:W-:Y:S01]  /*11330*/  FFMA.FTZ R164, R164, R20.reuse, -R218.reuse ;  /* 0x00000014a4a47223 */ /* 0x180fe200000108da */
[-CC-:B------:R-:W-:Y:S01]  /*11340*/  FFMA.FTZ R165, R165, R20.reuse, -R218.reuse ;  /* 0x00000014a5a57223 */ /* 0x180fe200000108da */
[-CC-:B------:R-:W-:Y:S01]  /*11350*/  FFMA.FTZ R168, R168, R20.reuse, -R218.reuse ;  /* 0x00000014a8a87223 */ /* 0x180fe200000108da */
[-CC-:B------:R-:W-:Y:S01]  /*11360*/  FFMA.FTZ R169, R169, R20.reuse, -R218.reuse ;  /* 0x00000014a9a97223 */ /* 0x180fe200000108da */
[-CC-:B------:R-:W-:Y:S01]  /*11370*/  FFMA.FTZ R172, R172, R20.reuse, -R218.reuse ;  /* 0x00000014acac7223 */ /* 0x180fe200000108da */
[----:B------:R-:W3:Y:S01]  /*11380*/  MUFU.EX2 R15, R15 ;  /* 0x0000000f000f7308 */ /* 0x000ee20000000800 */
[-CC-:B------:R-:W-:Y:S01]  /*11390*/  FFMA.FTZ R173, R173, R20.reuse, -R218.reuse ;  /* 0x00000014adad7223 */ /* 0x180fe200000108da */
[-CC-:B------:R-:W-:Y:S01]  /*113a0*/  FFMA.FTZ R176, R176, R20.reuse, -R218.reuse ;  /* 0x00000014b0b07223 */ /* 0x180fe200000108da */
[-CC-:B------:R-:W-:Y:S01]  /*113b0*/  FFMA.FTZ R177, R177, R20.reuse, -R218.reuse ;  /* 0x00000014b1b17223 */ /* 0x180fe200000108da */
[----:B------:R-:W-:-:S04]  /*113c0*/  FFMA.FTZ R181, R181, R20, -R218 ;  /* 0x00000014b5b57223 */ /* 0x000fc800000108da */
[----:B------:R-:W4:Y:S01]  /*113d0*/  MUFU.EX2 R152, R152 ;  /* 0x0000009800987308 */ /* 0x000f220000000800 */
[-C--:B--2---:R-:W-:Y:S01]  /*113e0*/  FMUL.FTZ R24, R24, R180.reuse ;  /* 0x000000b418187220 */ /* 0x084fe20000410000 */
[-C--:B------:R-:W-:Y:S01]  /*113f0*/  FMUL.FTZ R25, R25, R180.reuse ;  /* 0x000000b419197220 */ /* 0x080fe20000410000 */
[-C--:B------:R-:W-:Y:S01]  /*11400*/  FMUL.FTZ R28, R28, R180.reuse ;  /* 0x000000b41c1c7220 */ /* 0x080fe20000410000 */
[-C--:B------:R-:W-:Y:S01]  /*11410*/  FMUL.FTZ R29, R29, R180.reuse ;  /* 0x000000b41d1d7220 */ /* 0x080fe20000410000 */
[-C--:B------:R-:W-:Y:S01]  /*11420*/  FMUL.FTZ R32, R32, R180.reuse ;  /* 0x000000b420207220 */ /* 0x080fe20000410000 */
[-C--:B------:R-:W-:Y:S01]  /*11430*/  FMUL.FTZ R33, R33, R180.reuse ;  /* 0x000000b421217220 */ /* 0x080fe20000410000 */
[-C--:B------:R-:W-:Y:S01]  /*11440*/  FMUL.FTZ R36, R36, R180.reuse ;  /* 0x000000b424247220 */ /* 0x080fe20000410000 */
[----:B------:R-:W-:Y:S01]  /*11450*/  MUFU.TANH R174, R174 ;  /* 0x000000ae00ae7308 */ /* 0x000fe20000002400 */
[----:B---3--:R-:W-:Y:S01]  /*11460*/  FFMA.FTZ R3, R180, R3, R15 ;  /* 0x00000003b4037223 */ /* 0x008fe2000001000f */
[-C--:B------:R-:W-:Y:S01]  /*11470*/  FMUL.FTZ R37, R37, R180.reuse ;  /* 0x000000b425257220 */ /* 0x080fe20000410000 */
[-C--:B------:R-:W-:Y:S01]  /*11480*/  FMUL.FTZ R40, R40, R180.reuse ;  /* 0x000000b428287220 */ /* 0x080fe20000410000 */
[-C--:B------:R-:W-:Y:S01]  /*11490*/  FMUL.FTZ R41, R41, R180.reuse ;  /* 0x000000b429297220 */ /* 0x080fe20000410000 */
[-C--:B------:R-:W-:Y:S01]  /*114a0*/  FMUL.FTZ R44, R44, R180.reuse ;  /* 0x000000b42c2c7220 */ /* 0x080fe20000410000 */
[-C--:B------:R-:W-:Y:S01]  /*114b0*/  FMUL.FTZ R45, R45, R180.reuse ;  /* 0x000000b42d2d7220 */ /* 0x080fe20000410000 */
[----:B------:R-:W-:Y:S01]  /*114c0*/  FMUL.FTZ R48, R48, R180 ;  /* 0x000000b430307220 */ /* 0x000fe20000410000 */
[----:B------:R-:W-:Y:S01]  /*114d0*/  MUFU.TANH R175, R175 ;  /* 0x000000af00af7308 */ /* 0x000fe20000002400 */
[C---:B----4-:R-:W-:Y:S01]  /*114e0*/  FADD.FTZ R3, R152.reuse, R3 ;  /* 0x0000000398037221 */ /* 0x050fe20000010000 */
[----:B------:R-:W-:Y:S01]  /*114f0*/  F2FP.F16.F32.PACK_AB R152, R152, R15 ;  /* 0x0000000f9898723e */ /* 0x000fe200000000ff */
[----:B------:R-:W-:-:S02]  /*11500*/  VIADD R15, R12, 0x28c40 ;  /* 0x00028c400c0f7836 */ /* 0x000fc40000000000 */
[-C--:B------:R-:W-:Y:S01]  /*11510*/  FMUL.FTZ R49, R49, R180.reuse ;  /* 0x000000b431317220 */ /* 0x080fe20000410000 */
[-C--:B------:R-:W-:Y:S01]  /*11520*/  FMUL.FTZ R52, R52, R180.reuse ;  /* 0x000000b434347220 */ /* 0x080fe20000410000 */
[-C--:B------:R-:W-:Y:S01]  /*11530*/  FMUL.FTZ R53, R53, R180.reuse ;  /* 0x000000b435357220 */ /* 0x080fe20000410000 */
[-C--:B------:R-:W-:Y:S01]  /*11540*/  FMUL.FTZ R56, R56, R180.reuse ;  /* 0x000000b438387220 */ /* 0x080fe20000410000 */
[----:B------:R-:W-:Y:S01]  /*11550*/  PRMT R15, R186, 0x654, R15 ;  /* 0x00000654ba0f7816 */ /* 0x000fe2000000000f */
[----:B------:R-:W-:Y:S01]  /*11560*/  MUFU.TANH R178, R178 ;  /* 0x000000b200b27308 */ /* 0x000fe20000002400 */
[-C--:B------:R-:W-:Y:S01]  /*11570*/  FMUL.FTZ R57, R57, R180.reuse ;  /* 0x000000b439397220 */ /* 0x080fe20000410000 */
[-C--:B------:R-:W-:Y:S01]  /*11580*/  FMUL.FTZ R60, R60, R180.reuse ;  /* 0x000000b43c3c7220 */ /* 0x080fe20000410000 */
[----:B------:R2:W-:Y:S01]  /*11590*/  SYNCS.ARRIVE.TRANS64.RED.A1T0 RZ, [R15+URZ], RZ ;  /* 0x000000ff0fff79a7 */ /* 0x0005e2000810043f */
[-C--:B------:R-:W-:Y:S01]  /*115a0*/  FMUL.FTZ R61, R61, R180.reuse ;  /* 0x000000b43d3d7220 */ /* 0x080fe20000410000 */
[-C--:B------:R-:W-:Y:S01]  /*115b0*/  FMUL.FTZ R64, R64, R180.reuse ;  /* 0x000000b440407220 */ /* 0x080fe20000410000 */
[-C--:B------:R-:W-:Y:S01]  /*115c0*/  FMUL.FTZ R65, R65, R180.reuse ;  /* 0x000000b441417220 */ /* 0x080fe20000410000 */
[-C--:B------:R-:W-:Y:S01]  /*115d0*/  FMUL.FTZ R68, R68, R180.reuse ;  /* 0x000000b444447220 */ /* 0x080fe20000410000 */
[----:B------:R-:W-:Y:S01]  /*115e0*/  MUFU.TANH R179, R179 ;  /* 0x000000b300b37308 */ /* 0x000fe20000002400 */
[-C--:B------:R-:W-:Y:S01]  /*115f0*/  FMUL.FTZ R69, R69, R180.reuse ;  /* 0x000000b445457220 */ /* 0x080fe20000410000 */
[-C--:B------:R-:W-:Y:S01]  /*11600*/  FMUL.FTZ R72, R72, R180.reuse ;  /* 0x000000b448487220 */ /* 0x080fe20000410000 */
[----:B--2---:R-:W-:Y:S01]  /*11610*/  FMNMX.FTZ R15, R154, R213, !PT ;  /* 0x000000d59a0f7209 */ /* 0x004fe20007810000 */
[-C--:B------:R-:W-:Y:S01]  /*11620*/  FMUL.FTZ R73, R73, R180.reuse ;  /* 0x000000b449497220 */ /* 0x080fe20000410000 */
[-C--:B------:R-:W-:Y:S01]  /*11630*/  FMUL.FTZ R76, R76, R180.reuse ;  /* 0x000000b44c4c7220 */ /* 0x080fe20000410000 */
[-C--:B------:R-:W-:Y:S01]  /*11640*/  FMUL.FTZ R77, R77, R180.reuse ;  /* 0x000000b44d4d7220 */ /* 0x080fe20000410000 */
[----:B------:R-:W-:Y:S01]  /*11650*/  FMNMX.FTZ R15, R155, R15, !PT ;  /* 0x0000000f9b0f7209 */ /* 0x000fe20007810000 */
[----:B------:R-:W-:Y:S01]  /*11660*/  MUFU.TANH R182, R182 ;  /* 0x000000b600b67308 */ /* 0x000fe20000002400 */
[-C--:B------:R-:W-:Y:S01]  /*11670*/  FMUL.FTZ R80, R80, R180.reuse ;  /* 0x000000b450507220 */ /* 0x080fe20000410000 */
[-C--:B------:R-:W-:Y:S01]  /*11680*/  FMUL.FTZ R81, R81, R180.reuse ;  /* 0x000000b451517220 */ /* 0x080fe20000410000 */
[----:B------:R-:W-:Y:S01]  /*11690*/  FMNMX.FTZ R15, R158, R15, !PT ;  /* 0x0000000f9e0f7209 */ /* 0x000fe20007810000 */
        /* <DEDUP_REMOVED lines=12> */
[----:B------:R-:W2:Y:S01]  /*11760*/  MUFU.EX2 R153, R153 ;  /* 0x0000009900997308 */ /* 0x000ea20000000800 */
[-C--:B------:R-:W-:Y:S01]  /*11770*/  FMUL.FTZ R100, R100, R180.reuse ;  /* 0x000000b464647220 */ /* 0x080fe20000410000 */
[-C--:B------:R-:W-:Y:S01]  /*11780*/  FMUL.FTZ R101, R101, R180.reuse ;  /* 0x000000b465657220 */ /* 0x080fe20000410000 */
[----:B------:R-:W-:Y:S01]  /*11790*/  FMNMX.FTZ R15, R166, R15, !PT ;  /* 0x0000000fa60f7209 */ /* 0x000fe20007810000 */
[-C--:B------:R-:W-:Y:S01]  /*117a0*/  FMUL.FTZ R104, R104, R180.reuse ;  /* 0x000000b468687220 */ /* 0x080fe20000410000 */
[-C--:B------:R-:W-:Y:S01]  /*117b0*/  FMUL.FTZ R105, R105, R180.reuse ;  /* 0x000000b469697220 */ /* 0x080fe20000410000 */
[-C--:B------:R-:W-:Y:S01]  /*117c0*/  FMUL.FTZ R108, R108, R180.reuse ;  /* 0x000000b46c6c7220 */ /* 0x080fe20000410000 */
[----:B------:R-:W-:Y:S01]  /*117d0*/  FMNMX.FTZ R15, R167, R15, !PT ;  /* 0x0000000fa70f7209 */ /* 0x000fe20007810000 */
[----:B------:R-:W3:Y:S01]  /*117e0*/  MUFU.EX2 R156, R156 ;  /* 0x0000009c009c7308 */ /* 0x000ee20000000800 */
[-C--:B------:R-:W-:Y:S01]  /*117f0*/  FMUL.FTZ R109, R109, R180.reuse ;  /* 0x000000b46d6d7220 */ /* 0x080fe20000410000 */
[-C--:B------:R-:W-:Y:S01]  /*11800*/  FMUL.FTZ R112, R112, R180.reuse ;  /* 0x000000b470707220 */ /* 0x080fe20000410000 */
[----:B------:R-:W-:Y:S01]  /*11810*/  FMNMX.FTZ R15, R170, R15, !PT ;  /* 0x0000000faa0f7209 */ /* 0x000fe20007810000 */
[-C--:B------:R-:W-:Y:S01]  /*11820*/  FMUL.FTZ R113, R113, R180.reuse ;  /* 0x000000b471717220 */ /* 0x080fe20000410000 */
[-C--:B------:R-:W-:Y:S01]  /*11830*/  FMUL.FTZ R116, R116, R180.reuse ;  /* 0x000000b474747220 */ /* 0x080fe20000410000 */
[-C--:B------:R-:W-:Y:S01]  /*11840*/  FMUL.FTZ R117, R117, R180.reuse ;  /* 0x000000b475757220 */ /* 0x080fe20000410000 */
[----:B------:R-:W-:Y:S01]  /*11850*/  FMNMX.FTZ R15, R171, R15, !PT ;  /* 0x0000000fab0f7209 */ /* 0x000fe20007810000 */
[----:B------:R-:W4:Y:S01]  /*11860*/  MUFU.EX2 R157, R157 ;  /* 0x0000009d009d7308 */ /* 0x000f220000000800 */
[----:B--2---:R-:W-:Y:S01]  /*11870*/  FADD.FTZ R3, R153, R3 ;  /* 0x0000000399037221 */ /* 0x004fe20000010000 */
[-C--:B------:R-:W-:Y:S01]  /*11880*/  FMUL.FTZ R120, R120, R180.reuse ;  /* 0x000000b478787220 */ /* 0x080fe20000410000 */
[----:B------:R-:W-:Y:S01]  /*11890*/  FMNMX.FTZ R15, R174, R15, !PT ;  /* 0x0000000fae0f7209 */ /* 0x000fe20007810000 */
[-C--:B------:R-:W-:Y:S01]  /*118a0*/  FMUL.FTZ R121, R121, R180.reuse ;  /* 0x000000b479797220 */ /* 0x080fe20000410000 */
[-C--:B------:R-:W-:Y:S01]  /*118b0*/  FMUL.FTZ R124, R124, R180.reuse ;  /* 0x000000b47c7c7220 */ /* 0x080fe20000410000 */
[-C--:B------:R-:W-:Y:S01]  /*118c0*/  FMUL.FTZ R125, R125, R180.reuse ;  /* 0x000000b47d7d7220 */ /* 0x080fe20000410000 */
[----:B------:R-:W-:Y:S01]  /*118d0*/  FMNMX.FTZ R15, R175, R15, !PT ;  /* 0x0000000faf0f7209 */ /* 0x000fe20007810000 */
[----:B------:R-:W-:Y:S01]  /*118e0*/  MUFU.EX2 R161, R161 ;  /* 0x000000a100a17308 */ /* 0x000fe20000000800 */
[----:B---3--:R-:W-:Y:S01]  /*118f0*/  FADD.FTZ R3, R156, R3 ;  /* 0x000000039c037221 */ /* 0x008fe20000010000 */
[-C--:B------:R-:W-:Y:S01]  /*11900*/  FMUL.FTZ R128, R128, R180.reuse ;  /* 0x000000b480807220 */ /* 0x080fe20000410000 */
[----:B------:R-:W-:Y:S01]  /*11910*/  FMNMX.FTZ R15, R178, R15, !PT ;  /* 0x0000000fb20f7209 */ /* 0x000fe20007810000 */
[-C--:B------:R-:W-:Y:S01]  /*11920*/  FMUL.FTZ R129, R129, R180.reuse ;  /* 0x000000b481817220 */ /* 0x080fe20000410000 */
[-C--:B------:R-:W-:Y:S01]  /*11930*/  FMUL.FTZ R132, R132, R180.reuse ;  /* 0x000000b484847220 */ /* 0x080fe20000410000 */
[-C--:B------:R-:W-:Y:S01]  /*11940*/  FMUL.FTZ R133, R133, R180.reuse ;  /* 0x000000b485857220 */ /* 0x080fe20000410000 */
[----:B------:R-:W-:Y:S01]  /*11950*/  FMNMX.FTZ R15, R179, R15, !PT ;  /* 0x0000000fb30f7209 */ /* 0x000fe20007810000 */
[----:B------:R-:W-:Y:S01]  /*11960*/  MUFU.EX2 R164, R164 ;  /* 0x000000a400a47308 */ /* 0x000fe20000000800 */
[----:B----4-:R-:W-:Y:S01]  /*11970*/  FADD.FTZ R3, R157, R3 ;  /* 0x000000039d037221 */ /* 0x010fe20000010000 */
[-C--:B------:R-:W-:Y:S01]  /*11980*/  FMUL.FTZ R136, R136, R180.reuse ;  /* 0x000000b488887220 */ /* 0x080fe20000410000 */
[----:B------:R-:W-:Y:S01]  /*11990*/  FMNMX.FTZ R15, R182, R15, !PT ;  /* 0x0000000fb60f7209 */ /* 0x000fe20007810000 */
        /* <DEDUP_REMOVED lines=8> */
[----:B------:R-:W2:Y:S01]  /*11a20*/  SHFL.BFLY PT, R218, R15, 0x2, 0x1f ;  /* 0x0c401f000fda7f89 */ /* 0x000ea200000e0000 */
[----:B------:R-:W-:-:S03]  /*11a30*/  FMUL.FTZ R149, R149, R180 ;  /* 0x000000b495957220 */ /* 0x000fc60000410000 */
[----:B------:R-:W-:Y:S08]  /*11a40*/  MUFU.EX2 R172, R172 ;  /* 0x000000ac00ac7308 */ /* 0x000ff00000000800 */
[----:B------:R-:W-:Y:S08]  /*11a50*/  MUFU.EX2 R173, R173 ;  /* 0x000000ad00ad7308 */ /* 0x000ff00000000800 */
[----:B------:R-:W-:Y:S01]  /*11a60*/  MUFU.EX2 R176, R176 ;  /* 0x000000b000b07308 */ /* 0x000fe20000000800 */
[----:B--2---:R-:W-:-:S07]  /*11a70*/  FMNMX.FTZ R15, R15, R218, !PT ;  /* 0x000000da0f0f7209 */ /* 0x004fce0007810000 */
[----:B------:R-:W-:Y:S01]  /*11a80*/  MUFU.EX2 R218, R160 ;  /* 0x000000a000da7308 */ /* 0x000fe20000000800 */
[----:B------:R-:W2:Y:S07]  /*11a90*/  SHFL.BFLY PT, R220, R15, 0x1, 0x1f ;  /* 0x0c201f000fdc7f89 */ /* 0x000eae00000e0000 */
[----:B------:R-:W-:Y:S08]  /*11aa0*/  MUFU.EX2 R160, R165 ;  /* 0x000000a500a07308 */ /* 0x000ff00000000800 */
[----:B------:R3:W-:Y:S08]  /*11ab0*/  MUFU.EX2 R165, R168 ;  /* 0x000000a800a57308 */ /* 0x0007f00000000800 */
[----:B------:R-:W-:Y:S01]  /*11ac0*/  MUFU.EX2 R177, R177 ;  /* 0x000000b100b17308 */ /* 0x000fe20000000800 */
[----:B--2---:R-:W-:-:S05]  /*11ad0*/  FMNMX.FTZ R15, R15, R220, !PT ;  /* 0x000000dc0f0f7209 */ /* 0x004fca0007810000 */
[----:B---3--:R-:W-:Y:S01]  /*11ae0*/  FADD.FTZ R168, -R15, R213 ;  /* 0x000000d50fa87221 */ /* 0x008fe20000010100 */
[----:B------:R-:W-:-:S03]  /*11af0*/  @!P2 IMAD R213, R217, 0x40, R194 ;  /* 0x00000040d9d5a824 */ /* 0x000fc600078e02c2 */
[----:B------:R-:W-:Y:S01]  /*11b00*/  FMUL.FTZ R168, R168, R20 ;  /* 0x00000014a8a87220 */ /* 0x000fe20000410000 */
[----:B------:R-:W-:-:S05]  /*11b10*/  @!P2 IMAD R213, R213, 0x4, R2 ;  /* 0x00000004d5d5a824 */ /* 0x000fca00078e0202 */
[----:B------:R-:W2:Y:S01]  /*11b20*/  MUFU.EX2 R168, R168 ;  /* 0x000000a800a87308 */ /* 0x000ea20000000800 */
[----:B------:R-:W-:Y:S04]  /*11b30*/  @!P2 STS [R213+0x28800], R180 ;  /* 0x028800b4d500a388 */ /* 0x000fe80000000800 */
[----:B--2---:R2:W-:Y:S01]  /*11b40*/  @!P2 STS [R213+0x28820], R168 ;  /* 0x028820a8d500a388 */ /* 0x0045e20000000800 */
        /* <DEDUP_REMOVED lines=9> */
[----:B--2---:R-:W-:Y:S01]  /*11be0*/  FMUL.FTZ R213, R15, R20 ;  /* 0x000000140fd57220 */ /* 0x004fe20000410000 */
[-C--:B------:R-:W-:Y:S01]  /*11bf0*/  FMUL.FTZ R43, R43, R168.reuse ;  /* 0x000000a82b2b7220 */ /* 0x080fe20000410000 */
[-C--:B------:R-:W-:Y:S01]  /*11c00*/  FMUL.FTZ R46, R46, R168.reuse ;  /* 0x000000a82e2e7220 */ /* 0x080fe20000410000 */
[----:B------:R-:W-:Y:S01]  /*11c10*/  FMUL.FTZ R47, R47, R168 ;  /* 0x000000a82f2f7220 */ /* 0x000fe20000410000 */
[-CC-:B------:R-:W-:Y:S01]  /*11c20*/  FFMA.FTZ R154, R154, R20.reuse, -R213.reuse ;  /* 0x000000149a9a7223 */ /* 0x180fe200000108d5 */
[-CC-:B------:R-:W-:Y:S01]  /*11c30*/  FFMA.FTZ R155, R155, R20.reuse, -R213.reuse ;  /* 0x000000149b9b7223 */ /* 0x180fe200000108d5 */
[-CC-:B------:R-:W-:Y:S01]  /*11c40*/  FFMA.FTZ R217, R166, R20.reuse, -R213.reuse ;  /* 0x00000014a6d97223 */ /* 0x180fe200000108d5 */
[-CC-:B------:R-:W-:Y:S01]  /*11c50*/  FFMA.FTZ R158, R158, R20.reuse, -R213.reuse ;  /* 0x000000149e9e7223 */ /* 0x180fe200000108d5 */
        /* <DEDUP_REMOVED lines=8> */
[----:B------:R2:W3:Y:S01]  /*11ce0*/  MUFU.EX2 R181, R154 ;  /* 0x0000009a00b57308 */ /* 0x0004e20000000800 */
[-CC-:B------:R-:W-:Y:S01]  /*11cf0*/  FFMA.FTZ R175, R175, R20.reuse, -R213.reuse ;  /* 0x00000014afaf7223 */ /* 0x180fe200000108d5 */
[-CC-:B------:R-:W-:Y:S01]  /*11d00*/  FFMA.FTZ R178, R178, R20.reuse, -R213.reuse ;  /* 0x00000014b2b27223 */ /* 0x180fe200000108d5 */
[-CC-:B------:R-:W-:Y:S01]  /*11d10*/  FFMA.FTZ R179, R179, R20.reuse, -R213.reuse ;  /* 0x00000014b3b37223 */ /* 0x180fe200000108d5 */
[-CC-:B------:R-:W-:Y:S01]  /*11d20*/  FFMA.FTZ R182, R182, R20.reuse, -R213.reuse ;  /* 0x00000014b6b67223 */ /* 0x180fe200000108d5 */
[----:B------:R-:W-:Y:S01]  /*11d30*/  FFMA.FTZ R183, R183, R20, -R213 ;  /* 0x00000014b7b77223 */ /* 0x000fe200000108d5 */
[-C--:B------:R-:W-:Y:S01]  /*11d40*/  FMUL.FTZ R50, R50, R168.reuse ;  /* 0x000000a832327220 */ /* 0x080fe20000410000 */
[-C--:B------:R-:W-:Y:S01]  /*11d50*/  FMUL.FTZ R51, R51, R168.reuse ;  /* 0x000000a833337220 */ /* 0x080fe20000410000 */
[----:B------:R-:W4:Y:S01]  /*11d60*/  MUFU.EX2 R155, R155 ;  /* 0x0000009b009b7308 */ /* 0x000f220000000800 */
[----:B--2---:R-:W-:Y:S01]  /*11d70*/  F2FP.F16.F32.PACK_AB R154, R156, R153 ;  /* 0x000000999c9a723e */ /* 0x004fe200000000ff */
[-C--:B------:R-:W-:Y:S01]  /*11d80*/  FMUL.FTZ R54, R54, R168.reuse ;  /* 0x000000a836367220 */ /* 0x080fe20000410000 */
[----:B------:R-:W-:Y:S01]  /*11d90*/  F2FP.F16.F32.PACK_AB R156, R218, R157 ;  /* 0x0000009dda9c723e */ /* 0x000fe200000000ff */
[-C--:B------:R-:W-:Y:S01]  /*11da0*/  FMUL.FTZ R55, R55, R168.reuse ;  /* 0x000000a837377220 */ /* 0x080fe20000410000 */
[-C--:B------:R-:W-:Y:S01]  /*11db0*/  FMUL.FTZ R58, R58, R168.reuse ;  /* 0x000000a83a3a7220 */ /* 0x080fe20000410000 */
[-C--:B------:R-:W-:Y:S01]  /*11dc0*/  FMUL.FTZ R59, R59, R168.reuse ;  /* 0x000000a83b3b7220 */ /* 0x080fe20000410000 */
[----:B------:R-:W-:Y:S01]  /*11dd0*/  FMUL.FTZ R62, R62, R168 ;  /* 0x000000a83e3e7220 */ /* 0x000fe20000410000 */
[----:B------:R-:W2:Y:S01]  /*11de0*/  MUFU.EX2 R158, R158 ;  /* 0x0000009e009e7308 */ /* 0x000ea20000000800 */
[----:B---3--:R-:W-:Y:S01]  /*11df0*/  FFMA.FTZ R153, R168, R0, R181 ;  /* 0x00000000a8997223 */ /* 0x008fe200000100b5 */
[----:B------:R-:W-:Y:S01]  /*11e00*/  FADD.FTZ R0, R218, R3 ;  /* 0x00000003da007221 */ /* 0x000fe20000010000 */
[-C--:B------:R-:W-:Y:S01]  /*11e10*/  FMUL.FTZ R63, R63, R168.reuse ;  /* 0x000000a83f3f7220 */ /* 0x080fe20000410000 */
[-C--:B------:R-:W-:Y:S01]  /*11e20*/  FMUL.FTZ R66, R66, R168.reuse ;  /* 0x000000a842427220 */ /* 0x080fe20000410000 */
[-C--:B------:R-:W-:Y:S01]  /*11e30*/  FMUL.FTZ R67, R67, R168.reuse ;  /* 0x000000a843437220 */ /* 0x080fe20000410000 */
[----:B------:R-:W-:Y:S01]  /*11e40*/  FADD.FTZ R0, R161, R0 ;  /* 0x00000000a1007221 */ /* 0x000fe20000010000 */
[-C--:B------:R-:W-:Y:S01]  /*11e50*/  FMUL.FTZ R70, R70, R168.reuse ;  /* 0x000000a846467220 */ /* 0x080fe20000410000 */
[----:B------:R-:W3:Y:S01]  /*11e60*/  MUFU.EX2 R159, R159 ;  /* 0x0000009f009f7308 */ /* 0x000ee20000000800 */
[----:B----4-:R-:W-:Y:S01]  /*11e70*/  FADD.FTZ R153, R155, R153 ;  /* 0x000000999b997221 */ /* 0x010fe20000010000 */
[----:B------:R-:W-:Y:S01]  /*11e80*/  FADD.FTZ R0, R164, R0 ;  /* 0x00000000a4007221 */ /* 0x000fe20000010000 */
[-C--:B------:R-:W-:Y:S01]  /*11e90*/  FMUL.FTZ R71, R71, R168.reuse ;  /* 0x000000a847477220 */ /* 0x080fe20000410000 */
[-C--:B------:R-:W-:Y:S01]  /*11ea0*/  FMUL.FTZ R74, R74, R168.reuse ;  /* 0x000000a84a4a7220 */ /* 0x080fe20000410000 */
[----:B------:R-:W-:Y:S01]  /*11eb0*/  FMUL.FTZ R75, R75, R168 ;  /* 0x000000a84b4b7220 */ /* 0x000fe20000410000 */
[----:B------:R-:W-:Y:S01]  /*11ec0*/  FADD.FTZ R0, R160, R0 ;  /* 0x00000000a0007221 */ /* 0x000fe20000010000 */
[C---:B------:R-:W-:Y:S01]  /*11ed0*/  F2FP.F16.F32.PACK_AB R160, R165.reuse, R160 ;  /* 0x000000a0a5a0723e */ /* 0x040fe200000000ff */
[----:B------:R-:W4:Y:S01]  /*11ee0*/  MUFU.EX2 R162, R162 ;  /* 0x000000a200a27308 */ /* 0x000f220000000800 */
[----:B--2---:R-:W-:Y:S01]  /*11ef0*/  FADD.FTZ R3, R158, R153 ;  /* 0x000000999e037221 */ /* 0x004fe20000010000 */
[----:B------:R-:W-:Y:S01]  /*11f00*/  FADD.FTZ R0, R165, R0 ;  /* 0x00000000a5007221 */ /* 0x000fe20000010000 */
[----:B------:R-:W-:Y:S01]  /*11f10*/  F2FP.F16.F32.PACK_AB R153, R155, R181 ;  /* 0x000000b59b99723e */ /* 0x000fe200000000ff */
[-C--:B------:R-:W-:Y:S01]  /*11f20*/  FMUL.FTZ R78, R78, R168.reuse ;  /* 0x000000a84e4e7220 */ /* 0x080fe20000410000 */
[-C--:B------:R-:W-:Y:S01]  /*11f30*/  FMUL.FTZ R79, R79, R168.reuse ;  /* 0x000000a84f4f7220 */ /* 0x080fe20000410000 */
[----:B------:R-:W-:Y:S01]  /*11f40*/  FADD.FTZ R0, R169, R0 ;  /* 0x00000000a9007221 */ /* 0x000fe20000010000 */
[----:B------:R-:W-:Y:S01]  /*11f50*/  FMUL.FTZ R82, R82, R168 ;  /* 0x000000a852527220 */ /* 0x000fe20000410000 */
[----:B------:R-:W2:Y:S01]  /*11f60*/  MUFU.EX2 R163, R163 ;  /* 0x000000a300a37308 */ /* 0x000ea20000000800 */
[C---:B---3--:R-:W-:Y:S01]  /*11f70*/  FADD.FTZ R3, R159.reuse, R3 ;  /* 0x000000039f037221 */ /* 0x048fe20000010000 */
[----:B------:R-:W-:Y:S01]  /*11f80*/  F2FP.F16.F32.PACK_AB R155, R159, R158 ;  /* 0x0000009e9f9b723e */ /* 0x000fe200000000ff */
[----:B------:R-:W-:Y:S01]  /*11f90*/  BAR.SYNC.DEFER_BLOCKING 0xf, 0x100 ;  /* 0x03c4000000007b1d */ /* 0x000fe20000010000 */
[----:B------:R-:W-:Y:S01]  /*11fa0*/  FADD.FTZ R0, R172, R0 ;  /* 0x00000000ac007221 */ /* 0x000fe20000010000 */
[----:B------:R-:W-:Y:S01]  /*11fb0*/  F2FP.F16.F32.PACK_AB R158, R164, R161 ;  /* 0x000000a1a49e723e */ /* 0x000fe200000000ff */
[-C--:B------:R-:W-:Y:S01]  /*11fc0*/  FMUL.FTZ R83, R83, R168.reuse ;  /* 0x000000a853537220 */ /* 0x080fe20000410000 */
[----:B------:R-:W-:Y:S01]  /*11fd0*/  F2FP.F16.F32.PACK_AB R164, R176, R173 ;  /* 0x000000adb0a4723e */ /* 0x000fe200000000ff */
[----:B------:R-:W-:Y:S01]  /*11fe0*/  FADD.FTZ R0, R173, R0 ;  /* 0x00000000ad007221 */ /* 0x000fe20000010000 */
[----:B------:R-:W3:Y:S01]  /*11ff0*/  MUFU.EX2 R217, R217 ;  /* 0x000000d900d97308 */ /* 0x000ee20000000800 */
[----:B----4-:R-:W-:Y:S01]  /*12000*/  FADD.FTZ R3, R162, R3 ;  /* 0x00000003a2037221 */ /* 0x010fe20000010000 */
[-C--:B------:R-:W-:Y:S01]  /*12010*/  FMUL.FTZ R86, R86, R168.reuse ;  /* 0x000000a856567220 */ /* 0x080fe20000410000 */
[----:B------:R-:W-:Y:S01]  /*12020*/  FADD.FTZ R0, R176, R0 ;  /* 0x00000000b0007221 */ /* 0x000fe20000010000 */
[-C--:B------:R-:W-:Y:S01]  /*12030*/  FMUL.FTZ R87, R87, R168.reuse ;  /* 0x000000a857577220 */ /* 0x080fe20000410000 */
[-C--:B------:R-:W-:Y:S01]  /*12040*/  FMUL.FTZ R90, R90, R168.reuse ;  /* 0x000000a85a5a7220 */ /* 0x080fe20000410000 */
[-C--:B------:R-:W-:Y:S01]  /*12050*/  FMUL.FTZ R91, R91, R168.reuse ;  /* 0x000000a85b5b7220 */ /* 0x080fe20000410000 */
[----:B------:R-:W-:Y:S01]  /*12060*/  FMUL.FTZ R94, R94, R168 ;  /* 0x000000a85e5e7220 */ /* 0x000fe20000410000 */
[----:B------:R-:W4:Y:S01]  /*12070*/  MUFU.EX2 R167, R167 ;  /* 0x000000a700a77308 */ /* 0x000f220000000800 */
[C---:B--2---:R-:W-:Y:S01]  /*12080*/  FADD.FTZ R3, R163.reuse, R3 ;  /* 0x00000003a3037221 */ /* 0x044fe20000010000 */
[----:B------:R-:W-:Y:S01]  /*12090*/  F2FP.F16.F32.PACK_AB R157, R163, R162 ;  /* 0x000000a2a39d723e */ /* 0x000fe200000000ff */
[-C--:B------:R-:W-:Y:S01]  /*120a0*/  FMUL.FTZ R95, R95, R168.reuse ;  /* 0x000000a85f5f7220 */ /* 0x080fe20000410000 */
[----:B------:R-:W-:Y:S01]  /*120b0*/  F2FP.F16.F32.PACK_AB R162, R172, R169 ;  /* 0x000000a9aca2723e */ /* 0x000fe200000000ff */
[----:B------:R-:W-:Y:S01]  /*120c0*/  FADD.FTZ R169, R177, R0 ;  /* 0x00000000b1a97221 */ /* 0x000fe20000010000 */
[-C--:B------:R-:W-:Y:S01]  /*120d0*/  FMUL.FTZ R98, R98, R168.reuse ;  /* 0x000000a862627220 */ /* 0x080fe20000410000 */
[-C--:B------:R-:W-:Y:S01]  /*120e0*/  FMUL.FTZ R99, R99, R168.reuse ;  /* 0x000000a863637220 */ /* 0x080fe20000410000 */
[----:B------:R-:W2:Y:S01]  /*120f0*/  MUFU.EX2 R170, R170 ;  /* 0x000000aa00aa7308 */ /* 0x000ea20000000800 */
[----:B---3--:R-:W-:Y:S01]  /*12100*/  FADD.FTZ R3, R217, R3 ;  /* 0x00000003d9037221 */ /* 0x008fe20000010000 */
[----:B------:R3:W-:Y:S01]  /*12110*/  STSM.16.M88.4 [R200+0x26800], R152 ;  /* 0x02680098c8007844 */ /* 0x0007e20000000200 */
[-C--:B------:R-:W-:Y:S01]  /*12120*/  FMUL.FTZ R102, R102, R168.reuse ;  /* 0x000000a866667220 */ /* 0x080fe20000410000 */
[-C--:B------:R-:W-:Y:S01]  /*12130*/  FMUL.FTZ R103, R103, R168.reuse ;  /* 0x000000a867677220 */ /* 0x080fe20000410000 */
[-C--:B------:R-:W-:Y:S01]  /*12140*/  FMUL.FTZ R106, R106, R168.reuse ;  /* 0x000000a86a6a7220 */ /* 0x080fe20000410000 */
[-C--:B------:R-:W-:Y:S01]  /*12150*/  FMUL.FTZ R107, R107, R168.reuse ;  /* 0x000000a86b6b7220 */ /* 0x080fe20000410000 */
[-C--:B------:R-:W-:Y:S01]  /*12160*/  FMUL.FTZ R110, R110, R168.reuse ;  /* 0x000000a86e6e7220 */ /* 0x080fe20000410000 */
[----:B------:R-:W5:Y:S01]  /*12170*/  MUFU.EX2 R171, R171 ;  /* 0x000000ab00ab7308 */ /* 0x000f620000000800 */
        /* <DEDUP_REMOVED lines=16> */
[C---:B-----5:R-:W-:Y:S01]  /*12280*/  FADD.FTZ R3, R171.reuse, R3 ;  /* 0x00000003ab037221 */ /* 0x060fe20000010000 */
[----:B------:R-:W-:Y:S01]  /*12290*/  F2FP.F16.F32.PACK_AB R161, R171, R170 ;  /* 0x000000aaaba1723e */ /* 0x000fe200000000ff */
[-C--:B------:R-:W-:Y:S01]  /*122a0*/  FMUL.FTZ R131, R131, R168.reuse ;  /* 0x000000a883837220 */ /* 0x080fe20000410000 */
[-C--:B------:R-:W-:Y:S01]  /*122b0*/  FMUL.FTZ R134, R134, R168.reuse ;  /* 0x000000a886867220 */ /* 0x080fe20000410000 */
[-C--:B------:R-:W-:Y:S01]  /*122c0*/  FMUL.FTZ R135, R135, R168.reuse ;  /* 0x000000a887877220 */ /* 0x080fe20000410000 */
[-C--:B------:R-:W-:Y:S01]  /*122d0*/  FMUL.FTZ R138, R138, R168.reuse ;  /* 0x000000a88a8a7220 */ /* 0x080fe20000410000 */
[-C--:B------:R-:W-:Y:S01]  /*122e0*/  FMUL.FTZ R139, R139, R168.reuse ;  /* 0x000000a88b8b7220 */ /* 0x080fe20000410000 */
[----:B------:R-:W5:Y:S01]  /*122f0*/  MUFU.EX2 R178, R178 ;  /* 0x000000b200b27308 */ /* 0x000f620000000800 */
[----:B----4-:R-:W-:Y:S01]  /*12300*/  FADD.FTZ R3, R174, R3 ;  /* 0x00000003ae037221 */ /* 0x010fe20000010000 */
[-C--:B------:R-:W-:Y:S01]  /*12310*/  FMUL.FTZ R142, R142, R168.reuse ;  /* 0x000000a88e8e7220 */ /* 0x080fe20000410000 */
[-C--:B------:R-:W-:Y:S01]  /*12320*/  FMUL.FTZ R143, R143, R168.reuse ;  /* 0x000000a88f8f7220 */ /* 0x080fe20000410000 */
[-C--:B------:R-:W-:Y:S01]  /*12330*/  FMUL.FTZ R146, R146, R168.reuse ;  /* 0x000000a892927220 */ /* 0x080fe20000410000 */
[-C--:B------:R-:W-:Y:S01]  /*12340*/  FMUL.FTZ R147, R147, R168.reuse ;  /* 0x000000a893937220 */ /* 0x080fe20000410000 */
[-C--:B------:R-:W-:Y:S01]  /*12350*/  FMUL.FTZ R150, R150, R168.reuse ;  /* 0x000000a896967220 */ /* 0x080fe20000410000 */
[----:B------:R-:W-:Y:S01]  /*12360*/  FMUL.FTZ R151, R151, R168 ;  /* 0x000000a897977220 */ /* 0x000fe20000410000 */
[----:B------:R-:W4:Y:S01]  /*12370*/  MUFU.EX2 R179, R179 ;  /* 0x000000b300b37308 */ /* 0x000f220000000800 */
[C---:B--2---:R-:W-:Y:S01]  /*12380*/  FADD.FTZ R3, R175.reuse, R3 ;  /* 0x00000003af037221 */ /* 0x044fe20000010000 */
[----:B------:R-:W-:-:S05]  /*12390*/  F2FP.F16.F32.PACK_AB R163, R175, R174 ;  /* 0x000000aeafa3723e */ /* 0x000fca00000000ff */
[----:B------:R3:W-:Y:S01]  /*123a0*/  STSM.16.M88.4 [R203], R160 ;  /* 0x000000a0cb007844 */ /* 0x0007e20000000200 */
[----:B------:R-:W2:Y:S01]  /*123b0*/  MUFU.EX2 R167, R182 ;  /* 0x000000b600a77308 */ /* 0x000ea20000000800 */
[----:B-----5:R-:W-:-:S07]  /*123c0*/  FADD.FTZ R3, R178, R3 ;  /* 0x00000003b2037221 */ /* 0x020fce0000010000 */
[----:B------:R-:W5:Y:S01]  /*123d0*/  MUFU.EX2 R183, R183 ;  /* 0x000000b700b77308 */ /* 0x000f620000000800 */
[C---:B----4-:R-:W-:Y:S01]  /*123e0*/  FADD.FTZ R3, R179.reuse, R3 ;  /* 0x00000003b3037221 */ /* 0x050fe20000010000 */
[----:B------:R-:W-:-:S03]  /*123f0*/  F2FP.F16.F32.PACK_AB R165, R179, R178 ;  /* 0x000000b2b3a5723e */ /* 0x000fc600000000ff */
[----:B--2---:R-:W-:Y:S01]  /*12400*/  FADD.FTZ R0, R167, R3 ;  /* 0x00000003a7007221 */ /* 0x004fe20000010000 */
[C---:B------:R-:W-:Y:S01]  /*12410*/  FADD.FTZ R3, R166.reuse, R169 ;  /* 0x000000a9a6037221 */ /* 0x040fe20000010000 */
[----:B------:R-:W-:Y:S02]  /*12420*/  F2FP.F16.F32.PACK_AB R166, R166, R177 ;  /* 0x000000b1a6a6723e */ /* 0x000fe400000000ff */
[C---:B-----5:R-:W-:Y:S01]  /*12430*/  F2FP.F16.F32.PACK_AB R167, R183.reuse, R167 ;  /* 0x000000a7b7a7723e */ /* 0x060fe200000000ff */
[----:B------:R-:W-:-:S04]  /*12440*/  FADD.FTZ R0, R183, R0 ;  /* 0x00000000b7007221 */ /* 0x000fc80000010000 */
[----:B------:R3:W-:Y:S01]  /*12450*/  STSM.16.M88.4 [R202], R164 ;  /* 0x000000a4ca007844 */ /* 0x0007e20000000200 */
[----:B------:R-:W-:Y:S05]  /*12460*/  @!P0 BRA `(.L_x_2722) ;  /* 0x0000000000048947 */ /* 0x000fea0003800000 */
[----:B------:R-:W-:Y:S01]  /*12470*/  BPT.TRAP 0x1 ;  /* 0x000000040000795c */ /* 0x000fe20000300000 */
.L_x_2722:
[----:B------:R2:W4:Y:S01]  /*12480*/  SYNCS.PHASECHK.TRANS64.TRYWAIT P2, [R12+URZ+0x28c50], R211 ;  /* 0x028c50d30c0075a7 */ /* 0x000522000804017f */
[----:B------:R-:W-:Y:S05]  /*12490*/  @!P0 BRA `(.L_x_2723) ;  /* 0x0000000000048947 */ /* 0x000fea0003800000 */
[----:B------:R-:W-:Y:S01]  /*124a0*/  BPT.TRAP 0x1 ;  /* 0x000000040000795c */ /* 0x000fe20000300000 */
.L_x_2723:
[----:B------:R-:W-:Y:S04]  /*124b0*/  BSSY B2, `(.L_x_2724) ;  /* 0x0000004000027945 */ /* 0x000fe80003800000 */
[----:B----4-:R-:W-:Y:S05]  /*124c0*/  @P2 BRA `(.L_x_2725) ;  /* 0x0000000000082947 */ /* 0x010fea0003800000 */
[----:B------:R-:W4:Y:S02]  /*124d0*/  SYNCS.PHASECHK.TRANS64.TRYWAIT P2, [R12+URZ+0x28c50], R211 ;  /* 0x028c50d30c0075a7 */ /* 0x000f24000804017f */
[----:B----4-:R-:W-:Y:S05]  /*124e0*/  @!P2 BRA `(.L_x_2726) ;  /* 0x0000011c00d4a947 */ /* 0x010fea0003800000 */
.L_x_2725:
[----:B------:R-:W-:Y:S05]  /*124f0*/  BSYNC B2 ;  /* 0x0000000000027941 */ /* 0x000fea0003800000 */
.L_x_2724:
        /* <DEDUP_REMOVED lines=8> */
[----:B---3--:R-:W-:Y:S01]  /*12580*/  VIADD R152, R168, 0x80 ;  /* 0x00000080a8987836 */ /* 0x008fe20000000000 */
[----:B------:R-:W-:Y:S01]  /*12590*/  MOV R153, 0x40000040 ;  /* 0x4000004000997802 */ /* 0x000fe20000000f00 */
[----:B------:R-:W-:-:S03]  /*125a0*/  WARPGROUP.ARRIVE ;  /* 0x00000000000079c5 */ /* 0x000fc60000000000 */
        /* <DEDUP_REMOVED lines=29> */
.L_x_2727:
[----:B012-4-:R-:W-:Y:S02]  /*12780*/  VIADD R12, R12, 0x28c60 ;  /* 0x00028c600c0c7836 */ /* 0x017fe40000000000 */
[----:B------:R-:W-:Y:S02]  /*12790*/  IMAD.MOV.U32 R213, RZ, RZ, R15 ;  /* 0x000000ffffd57224 */ /* 0x000fe400078e000f */
[----:B------:R-:W-:Y:S01]  /*127a0*/  IMAD.MOV.U32 R218, RZ, RZ, R13 ;  /* 0x000000ffffda7224 */ /* 0x000fe200078e000d */
[----:B------:R-:W-:Y:S01]  /*127b0*/  PRMT R12, R186, 0x654, R12 ;  /* 0x00000654ba0c7816 */ /* 0x000fe2000000000c */
[----:B------:R-:W-:-:S03]  /*127c0*/  IMAD.MOV.U32 R217, RZ, RZ, R17 ;  /* 0x000000ffffd97224 */ /* 0x000fc600078e0011 */
[----:B------:R0:W-:Y:S01]  /*127d0*/  SYNCS.ARRIVE.TRANS64.RED.A1T0 RZ, [R12+URZ], RZ ;  /* 0x000000ff0cff79a7 */ /* 0x0001e2000810043f */
[----:B------:R-:W-:Y:S05]  /*127e0*/  @P1 BRA `(.L_x_2728) ;  /* 0xffffffe000741947 */ /* 0x000fea000383ffff */
[----:B------:R-:W-:Y:S05]  /*127f0*/  BSYNC B0 ;  /* 0x0000000000007941 */ /* 0x000fea0003800000 */
.L_x_2715:
[----:B0-----:R-:W-:-:S07]  /*12800*/  IMAD.MOV.U32 R12, RZ, RZ, R209 ;  /* 0x000000ffff0c7224 */ /* 0x001fce00078e00d1 */
.L_x_2714:
[----:B------:R-:W-:Y:S05]  /*12810*/  BSYNC B1 ;  /* 0x0000000000017941 */ /* 0x000fea0003800000 */
.L_x_2713:
[----:B------:R-:W-:Y:S01]  /*12820*/  ISETP.GE.AND P1, PT, R12, R207, PT ;  /* 0x000000cf0c00720c */ /* 0x000fe20003f26270 */
[----:B------:R-:W-:-:S12]  /*12830*/  BSSY B0, `(.L_x_2729) ;  /* 0x0000291000007945 */ /* 0x000fd80003800000 */
[----:B------:R-:W-:Y:S05]  /*12840*/  @!P1 BRA `(.L_x_2730) ;  /* 0x00000028003c9947 */ /* 0x000fea0003800000 */
[----:B------:R-:W-:Y:S02]  /*12850*/  IMAD.MOV.U32 R211, RZ, RZ, R15 ;  /* 0x000000ffffd37224 */ /* 0x000fe400078e000f */
[----:B------:R-:W-:Y:S02]  /*12860*/  IMAD.MOV.U32 R213, RZ, RZ, R13 ;  /* 0x000000ffffd57224 */ /* 0x000fe400078e000d */
[----:B------:R-:W-:-:S07]  /*12870*/  IMAD.MOV.U32 R217, RZ, RZ, R17 ;  /* 0x000000ffffd97224 */ /* 0x000fce00078e0011 */
.L_x_2751:
[----:B------:R-:W-:-:S05]  /*12880*/  VIADD R17, R217, 0x1 ;  /* 0x00000001d9117836 */ /* 0x000fca0000000000 */
[----:B------:R-:W-:-:S04]  /*12890*/  ISETP.NE.AND P1, PT, R17, 0x2, PT ;  /* 0x000000021100780c */ /* 0x000fc80003f25270 */
[----:B------:R-:W-:Y:S02]  /*128a0*/  SEL R13, RZ, 0x1, P1 ;  /* 0x00000001ff0d7807 */ /* 0x000fe40000800000 */
[----:B------:R-:W-:Y:S02]  /*128b0*/  SEL R17, R17, RZ, P1 ;  /* 0x000000ff11117207 */ /* 0x000fe40000800000 */
[----:B------:R-:W-:Y:S01]  /*128c0*/  LOP3.LUT R22, R22, R13, RZ, 0x3c, !PT ;  /* 0x0000000d16167212 */ /* 0x000fe200078e3cff */
[----:B0-----:R-:W-:Y:S06]  /*128d0*/  @!P0 BRA `(.L_x_2731) ;  /* 0x0000000000048947 */ /* 0x001fec0003800000 */
[----:B------:R-:W-:Y:S01]  /*128e0*/  BPT.TRAP 0x1 ;  /* 0x000000040000795c */ /* 0x000fe20000300000 */
.L_x_2731:
[----:B------:R-:W-:Y:S01]  /*128f0*/  IMAD R21, R17, 0x8, R2 ;  /* 0x0000000811157824 */ /* 0x000fe200078e0202 */
[----:B------:R-:W-:-:S04]  /*12900*/  SHF.L.U32 R209, R22, 0x1f, RZ ;  /* 0x0000001f16d17819 */ /* 0x000fc800000006ff */
[----:B------:R0:W1:Y:S01]  /*12910*/  SYNCS.PHASECHK.TRANS64.TRYWAIT P1, [R21+URZ+0x28c30], R209 ;  /* 0x028c30d1150075a7 */ /* 0x000062000802017f */
[----:B------:R-:W-:Y:S05]  /*12920*/  @!P0 BRA `(.L_x_2732) ;  /* 0x0000000000048947 */ /* 0x000fea0003800000 */
[----:B------:R-:W-:Y:S01]  /*12930*/  BPT.TRAP 0x1 ;  /* 0x000000040000795c */ /* 0x000fe20000300000 */
.L_x_2732:
[----:B------:R-:W-:Y:S01]  /*12940*/  BSSY B1, `(.L_x_2733) ;  /* 0x0000006000017945 */ /* 0x000fe20003800000 */
[----:B------:R-:W-:Y:S02]  /*12950*/  IMAD R156, R17, 0x200, R14 ;  /* 0x00000200119c7824 */ /* 0x000fe400078e020e */
[----:B------:R-:W-:Y:S01]  /*12960*/  IMAD.MOV.U32 R157, RZ, RZ, 0x40000040 ;  /* 0x40000040ff9d7424 */ /* 0x000fe200078e00ff */
[----:B-1----:R-:W-:Y:S06]  /*12970*/  @P1 BRA `(.L_x_2734) ;  /* 0x0000000000081947 */ /* 0x002fec0003800000 */
[----:B------:R-:W1:Y:S02]  /*12980*/  SYNCS.PHASECHK.TRANS64.TRYWAIT P1, [R21+URZ+0x28c30], R209 ;  /* 0x028c30d1150075a7 */ /* 0x000e64000802017f */
[----:B-1----:R-:W-:Y:S05]  /*12990*/  @!P1 BRA `(.L_x_2735) ;  /* 0x0000011800bc9947 */ /* 0x002fea0003800000 */
.L_x_2734:
[----:B------:R-:W-:Y:S05]  /*129a0*/  BSYNC B1 ;  /* 0x0000000000017941 */ /* 0x000fea0003800000 */
.L_x_2733:
        /* <DEDUP_REMOVED lines=8> */
[----:B------:R-:W-:Y:S01]  /*12a30*/  IADD3 R156, R156, 0x6, RZ ;  /* 0x000000069c9c7810 */ /* 0x000fe20007ffe0ff */
[----:B------:R-:W-:Y:S01]  /*12a40*/  IMAD.MOV.U32 R157, RZ, RZ, 0x40000040 ;  /* 0x40000040ff9d7424 */ /* 0x000fe200078e00ff */
[----:B------:R-:W-:-:S02]  /*12a50*/  R2UR UR10, R154 ;  /* 0x000000009a0a72ca */ /* 0x000fc400000e0000 */
[----:B------:R-:W-:Y:S02]  /*12a60*/  R2UR UR11, R155 ;  /* 0x000000009b0b72ca */ /* 0x000fe400000e0000 */
[----:B------:R-:W-:Y:S02]  /*12a70*/  R2UR UR14, R152 ;  /* 0x00000000980e72ca */ /* 0x000fe400000e0000 */
[----:B------:R-:W-:Y:S02]  /*12a80*/  R2UR UR15, R153 ;  /* 0x00000000990f72ca */ /* 0x000fe400000e0000 */
[----:B------:R-:W-:Y:S02]  /*12a90*/  R2UR UR18, R156 ;  /* 0x000000009c1272ca */ /* 0x000fe400000e0000 */
[----:B------:R-:W-:Y:S02]  /*12aa0*/  R2UR UR19, R157 ;  /* 0x000000009d1372ca */ /* 0x000fe400000e0000 */
[----:B------:R-:W-:Y:S01]  /*12ab0*/  WARPGROUP.ARRIVE ;  /* 0x00000000000079c5 */ /* 0x000fe20000000000 */
[----:B------:R-:W-:-:S02]  /*12ac0*/  R2UR UR8, R10 ;  /* 0x000000000a0872ca */ /* 0x000fc400000e0000 */
[----:B------:R-:W-:Y:S02]  /*12ad0*/  R2UR UR9, R11 ;  /* 0x000000000b0972ca */ /* 0x000fe400000e0000 */
[----:B------:R-:W-:Y:S01]  /*12ae0*/  R2UR UR12, R8 ;  /* 0x00000000080c72ca */ /* 0x000fe200000e0000 */
[----:B------:R-:W-:Y:S01]  /*12af0*/  HGMMA.64x64x16.F32 R152, gdesc[UR4], RZ, !UPT, gsb0 ;  /* 0x00e00000049879f0 */ /* 0x000fe2000c0008ff */
        /* <DEDUP_REMOVED lines=15> */
.L_x_2736:
[----:B------:R-:W2:Y:S01]  /*12bf0*/  @P4 LDC R20, c[0x0][0x44c] ;  /* 0x00011300ff144b82 */ /* 0x000ea20000000800 */
[----:B------:R-:W-:Y:S01]  /*12c00*/  IMAD.IADD R13, R206, 0x1, R196 ;  /* 0x00000001ce0d7824 */ /* 0x000fe200078e02c4 */
[----:B------:R-:W-:Y:S02]  /*12c10*/  ULDC UR4, c[0x0][0x9d8] ;  /* 0x0002760000047ab9 */ /* 0x000fe40000000800 */
[----:B------:R-:W-:Y:S01]  /*12c20*/  FMUL.FTZ R221, R157, UR4 ;  /* 0x000000049ddd7c20 */ /* 0x000fe20008410000 */
[----:B------:R-:W-:Y:S01]  /*12c30*/  FMUL.FTZ R222, R161, UR4 ;  /* 0x00000004a1de7c20 */ /* 0x000fe20008410000 */
[----:B------:R-:W-:Y:S01]  /*12c40*/  FMUL.FTZ R220, R156, UR4 ;  /* 0x000000049cdc7c20 */ /* 0x000fe20008410000 */
[----:B------:R-:W-:Y:S01]  /*12c50*/  FMUL.FTZ R157, R162, UR4 ;  /* 0x00000004a29d7c20 */ /* 0x000fe20008410000 */
[----:B------:R-:W3:Y:S01]  /*12c60*/  @P4 LDC R15, c[0x0][0x450] ;  /* 0x00011400ff0f4b82 */ /* 0x000ee20000000800 */
        /* <DEDUP_REMOVED lines=15> */
[----:B--2---:R-:W-:-:S04]  /*12d60*/  @P4 IMAD.HI.U32 R20, R13, R20, RZ ;  /* 0x000000140d144227 */ /* 0x004fc800078e00ff */
[----:B------:R-:W-:Y:S01]  /*12d70*/  FMUL.FTZ R177, R177, UR4 ;  /* 0x00000004b1b17c20 */ /* 0x000fe20008410000 */
[----:B------:R-:W-:Y:S01]  /*12d80*/  FMUL.FTZ R174, R182, UR4 ;  /* 0x00000004b6ae7c20 */ /* 0x000fe20008410000 */
[----:B------:R-:W-:Y:S01]  /*12d90*/  FMUL.FTZ R176, R183, UR4 ;  /* 0x00000004b7b07c20 */ /* 0x000fe20008410000 */
[----:B------:R-:W-:Y:S01]  /*12da0*/  IADD3 R223, -R189, 0x1, -R178 ;  /* 0x00000001bddf7810 */ /* 0x000fe20007ffe9b2 */
[----:B------:R-:W2:Y:S01]  /*12db0*/  MUFU.TANH R218, R218 ;  /* 0x000000da00da7308 */ /* 0x000ea20000002400 */
[----:B---3--:R-:W-:Y:S01]  /*12dc0*/  @P4 SHF.R.U32.HI R13, RZ, R15, R20 ;  /* 0x0000000fff0d4219 */ /* 0x008fe20000011614 */
        /* <DEDUP_REMOVED lines=11> */
[----:B------:R-:W3:Y:S01]  /*12e80*/  SHFL.IDX PT, R181, R13, RZ, 0x1c1f ;  /* 0x001c1fff0db57589 */ /* 0x000ee200000e0000 */
[----:B------:R-:W4:Y:S01]  /*12e90*/  MUFU.TANH R15, R15 ;  /* 0x0000000f000f7308 */ /* 0x000f220000002400 */
[----:B------:R-:W-:Y:S01]  /*12ea0*/  VIADD R152, R21, 0x28c40 ;  /* 0x00028c4015987836 */ /* 0x000fe20000000000 */
[----:B------:R-:W-:Y:S01]  /*12eb0*/  IADD3 R223, -R23, R223, R184 ;  /* 0x000000df17df7210 */ /* 0x000fe20007ffe1b8 */
[----:B------:R-:W-:-:S03]  /*12ec0*/  ULDC UR4, c[0x0][0x9e0] ;  /* 0x0002780000047ab9 */ /* 0x000fc60000000800 */
[----:B------:R-:W-:Y:S01]  /*12ed0*/  PRMT R152, R186, 0x654, R152 ;  /* 0x00000654ba987816 */ /* 0x000fe20000000098 */
[C---:B------:R-:W-:Y:S01]  /*12ee0*/  VIADD R224, R223.reuse, UR4 ;  /* 0x00000004dfe07c36 */ /* 0x040fe20008000000 */
[----:B------:R-:W0:Y:S01]  /*12ef0*/  MUFU.TANH R20, R20 ;  /* 0x0000001400147308 */ /* 0x000e220000002400 */
[----:B------:R-:W-:Y:S01]  /*12f00*/  VIADD R223, R223, UR45 ;  /* 0x0000002ddfdf7c36 */ /* 0x000fe20008000000 */
[----:B------:R0:W-:Y:S06]  /*12f10*/  SYNCS.ARRIVE.TRANS64.RED.A1T0 RZ, [R152+URZ], RZ ;  /* 0x000000ff98ff79a7 */ /* 0x0001ec000810043f */
[----:B------:R-:W0:Y:S01]  /*12f20*/  MUFU.TANH R154, R154 ;  /* 0x0000009a009a7308 */ /* 0x000e220000002400 */
[----:B---3--:R-:W-:-:S07]  /*12f30*/  IMAD.IADD R183, R224, 0x1, R181 ;  /* 0x00000001e0b77824 */ /* 0x008fce00078e02b5 */
[----:B------:R-:W3:Y:S01]  /*12f40*/  MUFU.TANH R220, R220 ;  /* 0x000000dc00dc7308 */ /* 0x000ee20000002400 */
        /* <DEDUP_REMOVED lines=28> */
[----:B--234-:R-:W-:Y:S05]  /*13110*/  @!P5 BRA `(.L_x_2737) ;  /* 0x000000000060d947 */ /* 0x01cfea0003800000 */
[----:B------:R-:W-:Y:S01]  /*13120*/  IADD3 R181, -R23, R184, R181 ;  /* 0x000000b817b57210 */ /* 0x000fe20007ffe1b5 */
[----:B------:R-:W-:Y:S03]  /*13130*/  BSSY B1, `(.L_x_2738) ;  /* 0x0000012000017945 */ /* 0x000fe60003800000 */
[----:B------:R-:W-:-:S13]  /*13140*/  ISETP.GT.AND P1, PT, R181, -0x1, PT ;  /* 0xffffffffb500780c */ /* 0x000fda0003f24270 */
[----:B------:R-:W-:Y:S05]  /*13150*/  @P1 BRA `(.L_x_2739) ;  /* 0x0000000000241947 */ /* 0x000fea0003800000 */
[----:B------:R-:W-:Y:S01]  /*13160*/  ULDC UR4, c[0x0][0x9e4] ;  /* 0x0002790000047ab9 */ /* 0x000fe20000000800 */
[----:B------:R-:W-:Y:S01]  /*13170*/  LOP3.LUT R181, RZ, R181, RZ, 0x33, !PT ;  /* 0x000000b5ffb57212 */ /* 0x000fe200078e33ff */
[----:B------:R-:W-:-:S05]  /*13180*/  IMAD.U32 R225, RZ, RZ, UR4 ;  /* 0x00000004ffe17e24 */ /* 0x000fca000f8e00ff */
[----:B------:R-:W-:-:S13]  /*13190*/  ISETP.NE.AND P1, PT, R225, 0x1, PT ;  /* 0x00000001e100780c */ /* 0x000fda0003f25270 */
[----:B0-----:R-:W0:Y:S02]  /*131a0*/  @P1 LDC.64 R152, c[0x0][0x9e8] ;  /* 0x00027a00ff981b82 */ /* 0x001e240000000a00 */
[----:B0-----:R-:W-:-:S05]  /*131b0*/  @P1 IMAD.HI.U32 R152, R181, R152, RZ ;  /* 0x00000098b5981227 */ /* 0x001fca00078e00ff */
[----:B------:R-:W-:-:S04]  /*131c0*/  @P1 SHF.R.U32.HI R181, RZ, R153, R152 ;  /* 0x00000099ffb51219 */ /* 0x000fc80000011698 */
[----:B------:R-:W-:Y:S01]  /*131d0*/  LOP3.LUT R181, RZ, R181, RZ, 0x33, !PT ;  /* 0x000000b5ffb57212 */ /* 0x000fe200078e33ff */
[----:B------:R-:W-:Y:S06]  /*131e0*/  BRA `(.L_x_2740) ;  /* 0x0000000000187947 */ /* 0x000fec0003800000 */
.L_x_2739:
[----:B------:R-:W-:Y:S02]  /*131f0*/  ULDC UR4, c[0x0][0x9e4] ;  /* 0x0002790000047ab9 */ /* 0x000fe40000000800 */
[----:B------:R-:W-:-:S05]  /*13200*/  IMAD.U32 R225, RZ, RZ, UR4 ;  /* 0x00000004ffe17e24 */ /* 0x000fca000f8e00ff */
[----:B------:R-:W-:-:S13]  /*13210*/  ISETP.NE.AND P1, PT, R225, 0x1, PT ;  /* 0x00000001e100780c */ /* 0x000fda0003f25270 */
[----:B0-----:R-:W0:Y:S02]  /*13220*/  @P1 LDC.64 R152, c[0x0][0x9e8] ;  /* 0x00027a00ff981b82 */ /* 0x001e240000000a00 */
[----:B0-----:R-:W-:-:S05]  /*13230*/  @P1 IMAD.HI.U32 R152, R181, R152, RZ ;  /* 0x00000098b5981227 */ /* 0x001fca00078e00ff */
[----:B------:R-:W-:-:S07]  /*13240*/  @P1 SHF.R.U32.HI R181, RZ, R153, R152 ;  /* 0x00000099ffb51219 */ /* 0x000fce0000011698 */
.L_x_2740:
[----:B------:R-:W-:Y:S05]  /*13250*/  BSYNC B1 ;  /* 0x0000000000017941 */ /* 0x000fea0003800000 */
.L_x_2738:
[----:B------:R-:W-:-:S04]  /*13260*/  IMAD R181, R181, R225, -R178 ;  /* 0x000000e1b5b57224 */ /* 0x000fc800078e0ab2 */
[----:B------:R-:W-:-:S05]  /*13270*/  IMAD.IADD R181, R181, 0x1, -R189 ;  /* 0x00000001b5b57824 */ /* 0x000fca00078e0abd */
[----:B------:R-:W-:Y:S02]  /*13280*/  VIMNMX R182, R182, R181, !PT ;  /* 0x000000b5b6b67248 */ /* 0x000fe40007fe0100 */
[----:B------:R-:W-:-:S07]  /*13290*/  VIADDMNMX R183, R181, R225, R183, PT ;  /* 0x000000e1b5b77246 */ /* 0x000fce00038001b7 */
.L_x_2737:
[----:B------:R-:W-:Y:S01]  /*132a0*/  ISETP.GT.AND P1, PT, R12, -0x1, PT ;  /* 0xffffffff0c00780c */ /* 0x000fe20003f24270 */
[----:B------:R-:W2:Y:S03]  /*132b0*/  SHFL.IDX PT, R13, R13, 0x1, 0x1c1f ;  /* 0x003c1f000d0d7f89 */ /* 0x000ea600000e0000 */
[C---:B------:R-:W-:Y:S02]  /*132c0*/  ISETP.GT.AND P2, PT, R182.reuse, RZ, P1 ;  /* 0x000000ffb600720c */ /* 0x040fe40000f44270 */
[C---:B------:R-:W-:Y:S02]  /*132d0*/  ISETP.GT.AND P6, PT, R182.reuse, 0x1, P1 ;  /* 0x00000001b600780c */ /* 0x040fe40000fc4270 */
[----:B------:R-:W-:Y:S02]  /*132e0*/  ISETP.LT.OR P3, PT, R183, 0x1, P2 ;  /* 0x00000001b700780c */ /* 0x000fe40001761670 */
[----:B------:R-:W-:-:S02]  /*132f0*/  ISETP.GT.AND P2, PT, R182, 0x8, P1 ;  /* 0x00000008b600780c */ /* 0x000fc40000f44270 */
[----:B0-----:R-:W-:Y:S02]  /*13300*/  FSEL R181, R20, -INF , !P3 ;  /* 0xff80000014b57808 */ /* 0x001fe40005800000 */
[----:B------:R-:W-:Y:S02]  /*13310*/  ISETP.GT.AND P3, PT, R182, 0x9, P1 ;  /* 0x00000009b600780c */ /* 0x000fe40000f64270 */
[C---:B------:R-:W-:Y:S02]  /*13320*/  ISETP.LT.OR P6, PT, R183.reuse, 0x2, P6 ;  /* 0x00000002b700780c */ /* 0x040fe400037c1670 */
[C---:B------:R-:W-:Y:S02]  /*13330*/  ISETP.LT.OR P2, PT, R183.reuse, 0x9, P2 ;  /* 0x00000009b700780c */ /* 0x040fe40001741670 */
[----:B------:R-:W-:Y:S02]  /*13340*/  ISETP.LT.OR P3, PT, R183, 0xa, P3 ;  /* 0x0000000ab700780c */ /* 0x000fe40001f61670 */
[----:B------:R-:W-:-:S02]  /*13350*/  FSEL R218, R218, -INF , !P6 ;  /* 0xff800000dada7808 */ /* 0x000fc40007000000 */
[----:B------:R-:W-:Y:S01]  /*13360*/  FSEL R220, R220, -INF , !P2 ;  /* 0xff800000dcdc7808 */ /* 0x000fe20005000000 */
[--C-:B--2---:R-:W-:Y:S01]  /*13370*/  IMAD.IADD R224, R224, 0x1, R13.reuse ;  /* 0x00000001e0e07824 */ /* 0x104fe200078e020d */
        /* <DEDUP_REMOVED lines=38> */
[----:B------:R-:W-:Y:S06]  /*135e0*/  @!P5 BRA `(.L_x_2741) ;  /* 0x000000000060d947 */ /* 0x000fec0003800000 */
        /* <DEDUP_REMOVED lines=13> */
.L_x_2743:
[----:B------:R-:W-:Y:S02]  /*136c0*/  ULDC UR4, c[0x0][0x9e4] ;  /* 0x0002790000047ab9 */ /* 0x000fe40000000800 */
[----:B------:R-:W-:-:S05]  /*136d0*/  IMAD.U32 R20, RZ, RZ, UR4 ;  /* 0x00000004ff147e24 */ /* 0x000fca000f8e00ff */
[----:B------:R-:W-:-:S13]  /*136e0*/  ISETP.NE.AND P2, PT, R20, 0x1, PT ;  /* 0x000000011400780c */ /* 0x000fda0003f45270 */
[----:B------:R-:W0:Y:S02]  /*136f0*/  @P2 LDC.64 R152, c[0x0][0x9e8] ;  /* 0x00027a00ff982b82 */ /* 0x000e240000000a00 */
[----:B0-----:R-:W-:-:S05]  /*13700*/  @P2 IMAD.HI.U32 R152, R13, R152, RZ ;  /* 0x000000980d982227 */ /* 0x001fca00078e00ff */
[----:B------:R-:W-:-:S07]  /*13710*/  @P2 SHF.R.U32.HI R13, RZ, R153, R152 ;  /* 0x00000099ff0d2219 */ /* 0x000fce0000011698 */
.L_x_2744:
[----:B------:R-:W-:Y:S05]  /*13720*/  BSYNC B1 ;  /* 0x0000000000017941 */ /* 0x000fea0003800000 */
.L_x_2742:
[----:B------:R-:W-:-:S04]  /*13730*/  IMAD R13, R13, R20, -R178 ;  /* 0x000000140d0d7224 */ /* 0x000fc800078e0ab2 */
[----:B------:R-:W-:-:S05]  /*13740*/  IMAD.IADD R13, R13, 0x1, -R189 ;  /* 0x000000010d0d7824 */ /* 0x000fca00078e0abd */
[----:B------:R-:W-:Y:S02]  /*13750*/  VIMNMX R223, R223, R13, !PT ;  /* 0x0000000ddfdf7248 */ /* 0x000fe40007fe0100 */
[----:B------:R-:W-:-:S07]  /*13760*/  VIADDMNMX R224, R13, R20, R224, PT ;  /* 0x000000140de07246 */ /* 0x000fce00038001e0 */
.L_x_2741:
[----:B------:R-:W-:Y:S01]  /*13770*/  FMNMX.FTZ R13, R181, R213, !PT ;  /* 0x000000d5b50d7209 */ /* 0x000fe20007810000 */
[----:B------:R-:W-:Y:S01]  /*13780*/  ULDC UR4, c[0x0][0x988] ;  /* 0x0002620000047ab9 */ /* 0x000fe20000000800 */
[----:B------:R-:W-:Y:S02]  /*13790*/  ISETP.GT.AND P6, PT, R223, 0x9, P1 ;  /* 0x00000009df00780c */ /* 0x000fe40000fc4270 */
[----:B------:R-:W-:Y:S02]  /*137a0*/  FMNMX.FTZ R13, R218, R13, !PT ;  /* 0x0000000dda0d7209 */ /* 0x000fe40007810000 */
[----:B------:R-:W-:Y:S02]  /*137b0*/  ISETP.LT.OR P6, PT, R224, 0xa, P6 ;  /* 0x0000000ae000780c */ /* 0x000fe400037c1670 */
[----:B------:R-:W-:Y:S02]  /*137c0*/  FMNMX.FTZ R13, R220, R13, !PT ;  /* 0x0000000ddc0d7209 */ /* 0x000fe40007810000 */
[----:B------:R-:W-:-:S02]  /*137d0*/  FSEL R156, R156, -INF , !P6 ;  /* 0xff8000009c9c7808 */ /* 0x000fc40007000000 */
[----:B------:R-:W-:Y:S02]  /*137e0*/  FMNMX.FTZ R13, R221, R13, !PT ;  /* 0x0000000ddd0d7209 */ /* 0x000fe40007810000 */
        /* <DEDUP_REMOVED lines=14> */
[----:B------:R-:W-:Y:S02]  /*138d0*/  ISETP.GT.AND P3, PT, R223, 0x1, P1 ;  /* 0x00000001df00780c */ /* 0x000fe40000f64270 */
[----:B------:R-:W-:Y:S02]  /*138e0*/  FMNMX.FTZ R13, R173, R13, !PT ;  /* 0x0000000dad0d7209 */ /* 0x000fe40007810000 */
[----:B------:R-:W-:-:S02]  /*138f0*/  ISETP.LT.OR P6, PT, R224, 0x1, P6 ;  /* 0x00000001e000780c */ /* 0x000fc400037c1670 */
[----:B------:R-:W-:Y:S02]  /*13900*/  FMNMX.FTZ R13, R175, R13, !PT ;  /* 0x0000000daf0d7209 */ /* 0x000fe40007810000 */
[----:B------:R-:W-:Y:S02]  /*13910*/  ISETP.LT.OR P3, PT, R224, 0x2, P3 ;  /* 0x00000002e000780c */ /* 0x000fe40001f61670 */
[----:B------:R-:W-:Y:S02]  /*13920*/  FMNMX.FTZ R13, R177, R13, !PT ;  /* 0x0000000db10d7209 */ /* 0x000fe40007810000 */
[----:B------:R-:W-:Y:S02]  /*13930*/  FSEL R178, R15, -INF , !P6 ;  /* 0xff8000000fb27808 */ /* 0x000fe40007000000 */
[----:B------:R-:W-:Y:S02]  /*13940*/  FMNMX.FTZ R13, R179, R13, !PT ;  /* 0x0000000db30d7209 */ /* 0x000fe40007810000 */
[----:B------:R-:W-:-:S02]  /*13950*/  FSEL R154, R154, -INF , !P3 ;  /* 0xff8000009a9a7808 */ /* 0x000fc40005800000 */
[----:B------:R-:W-:Y:S02]  /*13960*/  FMNMX.FTZ R13, R180, R13, !PT ;  /* 0x0000000db40d7209 */ /* 0x000fe40007810000 */
[----:B------:R-:W-:Y:S02]  /*13970*/  FMNMX.FTZ R15, R178, R211, !PT ;  /* 0x000000d3b20f7209 */ /* 0x000fe40007810000 */
[C---:B------:R-:W-:Y:S01]  /*13980*/  ISETP.GT.AND P3, PT, R223.reuse, 0x10, P1 ;  /* 0x00000010df00780c */ /* 0x040fe20000f64270 */
[----:B------:R-:W0:Y:S01]  /*13990*/  SHFL.BFLY PT, R20, R13, 0x2, 0x1f ;  /* 0x0c401f000d147f89 */ /* 0x000e2200000e0000 */
[----:B------:R-:W-:Y:S02]  /*139a0*/  FMNMX.FTZ R15, R154, R15, !PT ;  /* 0x0000000f9a0f7209 */ /* 0x000fe40007810000 */
[----:B------:R-:W-:Y:S02]  /*139b0*/  ISETP.LT.OR P3, PT, R224, 0x11, P3 ;  /* 0x00000011e000780c */ /* 0x000fe40001f61670 */
[----:B------:R-:W-:-:S02]  /*139c0*/  ISETP.GT.AND P6, PT, R223, 0x38, P1 ;  /* 0x00000038df00780c */ /* 0x000fc40000fc4270 */
[----:B------:R-:W-:Y:S02]  /*139d0*/  FSEL R157, R157, -INF , !P3 ;  /* 0xff8000009d9d7808 */ /* 0x000fe40005800000 */
[----:B------:R-:W-:Y:S02]  /*139e0*/  ISETP.GT.AND P3, PT, R223, 0x19, P1 ;  /* 0x00000019df00780c */ /* 0x000fe40000f64270 */
[C---:B------:R-:W-:Y:S02]  /*139f0*/  ISETP.LT.OR P6, PT, R224.reuse, 0x39, P6 ;  /* 0x00000039e000780c */ /* 0x040fe400037c1670 */
[----:B------:R-:W-:Y:S02]  /*13a00*/  ISETP.LT.OR P3, PT, R224, 0x1a, P3 ;  /* 0x0000001ae000780c */ /* 0x000fe40001f61670 */
[----:B------:R-:W-:Y:S02]  /*13a10*/  FSEL R174, R174, -INF , !P6 ;  /* 0xff800000aeae7808 */ /* 0x000fe40007000000 */
[----:B------:R-:W-:-:S02]  /*13a20*/  FSEL R161, R161, -INF , !P3 ;  /* 0xff800000a1a17808 */ /* 0x000fc40005800000 */
[----:B------:R-:W-:-:S04]  /*13a30*/  ISETP.GT.AND P3, PT, R223, 0x28, P1 ;  /* 0x00000028df00780c */ /* 0x000fc80000f64270 */
[----:B------:R-:W-:Y:S02]  /*13a40*/  ISETP.LT.OR P3, PT, R224, 0x29, P3 ;  /* 0x00000029e000780c */ /* 0x000fe40001f61670 */
[----:B0-----:R-:W-:Y:S02]  /*13a50*/  FMNMX.FTZ R13, R13, R20, !PT ;  /* 0x000000140d0d7209 */ /* 0x001fe40007810000 */
[----:B------:R-:W-:Y:S02]  /*13a60*/  FSEL R166, R166, -INF , !P3 ;  /* 0xff800000a6a67808 */ /* 0x000fe40005800000 */
[----:B------:R-:W-:Y:S01]  /*13a70*/  ISETP.GT.AND P3, PT, R223, 0x30, P1 ;  /* 0x00000030df00780c */ /* 0x000fe20000f64270 */
[----:B------:R-:W0:Y:S03]  /*13a80*/  SHFL.BFLY PT, R20, R13, 0x1, 0x1f ;  /* 0x0c201f000d147f89 */ /* 0x000e2600000e0000 */
[----:B------:R-:W-:-:S04]  /*13a90*/  ISETP.LT.OR P3, PT, R224, 0x31, P3 ;  /* 0x00000031e000780c */ /* 0x000fc80001f61670 */
[----:B------:R-:W-:Y:S02]  /*13aa0*/  FSEL R170, R170, -INF , !P3 ;  /* 0xff800000aaaa7808 */ /* 0x000fe40005800000 */
[----:B0-----:R-:W-:Y:S02]  /*13ab0*/  FMNMX.FTZ R13, R13, R20, !PT ;  /* 0x000000140d0d7209 */ /* 0x001fe40007810000 */
[----:B------:R-:W-:Y:S02]  /*13ac0*/  MOV R20, UR4 ;  /* 0x0000000400147c02 */ /* 0x000fe40008000f00 */
[----:B------:R-:W-:-:S03]  /*13ad0*/  FSETP.NEU.FTZ.AND P2, PT, R13, -INF , PT ;  /* 0xff8000000d00780b */ /* 0x000fc60003f5d000 */
[C---:B------:R-:W-:Y:S01]  /*13ae0*/  FMUL.FTZ R153, R13.reuse, R20 ;  /* 0x000000140d997220 */ /* 0x040fe20000410000 */
[----:B------:R-:W-:-:S04]  /*13af0*/  FSEL R152, R13, RZ, P2 ;  /* 0x000000ff0d987208 */ /* 0x000fc80001000000 */
[----:B------:R-:W-:Y:S01]  /*13b00*/  FSEL R153, R153, RZ, P2 ;  /* 0x000000ff99997208 */ /* 0x000fe20001000000 */
[----:B------:R-:W-:Y:S01]  /*13b10*/  FADD.FTZ R152, -R152, R213 ;  /* 0x000000d598987221 */ /* 0x000fe20000010100 */
[----:B------:R-:W-:-:S03]  /*13b20*/  ISETP.GT.AND P2, PT, R223, 0x8, P1 ;  /* 0x00000008df00780c */ /* 0x000fc60000f44270 */
[-CC-:B------:R-:W-:Y:S01]  /*13b30*/  FFMA.FTZ R181, R181, R20.reuse, -R153.reuse ;  /* 0x00000014b5b57223 */ /* 0x180fe20000010899 */
[----:B------:R-:W-:Y:S01]  /*13b40*/  ISETP.LT.OR P2, PT, R224, 0x9, P2 ;  /* 0x00000009e000780c */ /* 0x000fe20001741670 */
[-CC-:B------:R-:W-:Y:S01]  /*13b50*/  FFMA.FTZ R218, R218, R20.reuse, -R153.reuse ;  /* 0x00000014dada7223 */ /* 0x180fe20000010899 */
[-CC-:B------:R-:W-:Y:S01]  /*13b60*/  FFMA.FTZ R220, R220, R20.reuse, -R153.reuse ;  /* 0x00000014dcdc7223 */ /* 0x180fe20000010899 */
[-CC-:B------:R-:W-:Y:S01]  /*13b70*/  FFMA.FTZ R221, R221, R20.reuse, -R153.reuse ;  /* 0x00000014dddd7223 */ /* 0x180fe20000010899 */
[----:B------:R-:W-:Y:S01]  /*13b80*/  FSEL R155, R155, -INF , !P2 ;  /* 0xff8000009b9b7808 */ /* 0x000fe20005000000 */
[-CC-:B------:R-:W-:Y:S01]  /*13b90*/  FFMA.FTZ R160, R160, R20.reuse, -R153.reuse ;  /* 0x00000014a0a07223 */ /* 0x180fe20000010899 */
[----:B------:R-:W-:Y:S01]  /*13ba0*/  ISETP.GT.AND P2, PT, R223, 0x11, P1 ;  /* 0x00000011df00780c */ /* 0x000fe20000f44270 */
[-CC-:B------:R-:W-:Y:S01]  /*13bb0*/  FFMA.FTZ R222, R222, R20.reuse, -R153.reuse ;  /* 0x00000014dede7223 */ /* 0x180fe20000010899 */
[----:B------:R-:W-:Y:S01]  /*13bc0*/  FMNMX.FTZ R15, R155, R15, !PT ;  /* 0x0000000f9b0f7209 */ /* 0x000fe20007810000 */
[-CC-:B------:R-:W-:Y:S01]  /*13bd0*/  FFMA.FTZ R163, R163, R20.reuse, -R153.reuse ;  /* 0x00000014a3a37223 */ /* 0x180fe20000010899 */
[----:B------:R-:W-:Y:S01]  /*13be0*/  ISETP.LT.OR P2, PT, R224, 0x12, P2 ;  /* 0x00000012e000780c */ /* 0x000fe20001741670 */
[-CC-:B------:R-:W-:Y:S01]  /*13bf0*/  FFMA.FTZ R165, R165, R20.reuse, -R153.reuse ;  /* 0x00000014a5a57223 */ /* 0x180fe20000010899 */
[----:B------:R-:W-:Y:S01]  /*13c00*/  FMNMX.FTZ R15, R156, R15, !PT ;  /* 0x0000000f9c0f7209 */ /* 0x000fe20007810000 */
[-CC-:B------:R-:W-:Y:S01]  /*13c10*/  FFMA.FTZ R167, R167, R20.reuse, -R153.reuse ;  /* 0x00000014a7a77223 */ /* 0x180fe20000010899 */
[----:B------:R-:W-:Y:S01]  /*13c20*/  FSEL R158, R158, -INF , !P2 ;  /* 0xff8000009e9e7808 */ /* 0x000fe20005000000 */
[-CC-:B------:R-:W-:Y:S01]  /*13c30*/  FFMA.FTZ R169, R169, R20.reuse, -R153.reuse ;  /* 0x00000014a9a97223 */ /* 0x180fe20000010899 */
[----:B------:R-:W-:Y:S01]  /*13c40*/  FMNMX.FTZ R15, R157, R15, !PT ;  /* 0x0000000f9d0f7209 */ /* 0x000fe20007810000 */
        /* <DEDUP_REMOVED lines=10> */
[----:B------:R-:W-:Y:S01]  /*13cf0*/  FFMA.FTZ R153, R180, R20, -R153 ;  /* 0x00000014b4997223 */ /* 0x000fe20000010899 */
[----:B------:R-:W-:Y:S01]  /*13d00*/  FMNMX.FTZ R15, R161, R15, !PT ;  /* 0x0000000fa10f7209 */ /* 0x000fe20007810000 */
[----:B------:R-:W-:Y:S01]  /*13d10*/  MUFU.EX2 R181, R181 ;  /* 0x000000b500b57308 */ /* 0x000fe20000000800 */
[----:B------:R-:W-:-:S02]  /*13d20*/  ISETP.GT.AND P2, PT, R223, 0x29, P1 ;  /* 0x00000029df00780c */ /* 0x000fc40000f44270 */
[----:B------:R-:W-:Y:S02]  /*13d30*/  FMNMX.FTZ R15, R162, R15, !PT ;  /* 0x0000000fa20f7209 */ /* 0x000fe40007810000 */
[----:B------:R-:W-:Y:S02]  /*13d40*/  ISETP.LT.OR P2, PT, R224, 0x2a, P2 ;  /* 0x0000002ae000780c */ /* 0x000fe40001741670 */
[----:B------:R-:W-:Y:S01]  /*13d50*/  FMNMX.FTZ R15, R164, R15, !PT ;  /* 0x0000000fa40f7209 */ /* 0x000fe20007810000 */
[----:B------:R-:W-:Y:S01]  /*13d60*/  MUFU.EX2 R182, R169 ;  /* 0x000000a900b67308 */ /* 0x000fe20000000800 */
[----:B------:R-:W-:Y:S02]  /*13d70*/  FSEL R168, R168, -INF , !P2 ;  /* 0xff800000a8a87808 */ /* 0x000fe40005000000 */
[----:B------:R-:W-:Y:S02]  /*13d80*/  ISETP.GT.AND P2, PT, R223, 0x31, P1 ;  /* 0x00000031df00780c */ /* 0x000fe40000f44270 */
[----:B------:R-:W-:-:S02]  /*13d90*/  FMNMX.FTZ R15, R166, R15, !PT ;  /* 0x0000000fa60f7209 */ /* 0x000fc40007810000 */
[----:B------:R-:W-:Y:S01]  /*13da0*/  ISETP.LT.OR P2, PT, R224, 0x32, P2 ;  /* 0x00000032e000780c */ /* 0x000fe20001741670 */
[----:B------:R-:W-:Y:S01]  /*13db0*/  MUFU.EX2 R218, R218 ;  /* 0x000000da00da7308 */ /* 0x000fe20000000800 */
[----:B------:R-:W-:Y:S02]  /*13dc0*/  FMNMX.FTZ R15, R168, R15, !PT ;  /* 0x0000000fa80f7209 */ /* 0x000fe40007810000 */
[----:B------:R-:W-:Y:S02]  /*13dd0*/  ISETP.GT.AND P1, PT, R223, 0x39, P1 ;  /* 0x00000039df00780c */ /* 0x000fe40000f24270 */
[----:B------:R-:W-:Y:S02]  /*13de0*/  FSEL R172, R172, -INF , !P2 ;  /* 0xff800000acac7808 */ /* 0x000fe40005000000 */
[----:B------:R-:W-:Y:S01]  /*13df0*/  FMNMX.FTZ R15, R170, R15, !PT ;  /* 0x0000000faa0f7209 */ /* 0x000fe20007810000 */
[----:B------:R-:W-:Y:S01]  /*13e00*/  MUFU.EX2 R220, R220 ;  /* 0x000000dc00dc7308 */ /* 0x000fe20000000800 */
[----:B------:R-:W-:-:S02]  /*13e10*/  ISETP.LT.OR P1, PT, R224, 0x3a, P1 ;  /* 0x0000003ae000780c */ /* 0x000fc40000f21670 */
[----:B------:R-:W-:Y:S02]  /*13e20*/  FMNMX.FTZ R15, R172, R15, !PT ;  /* 0x0000000fac0f7209 */ /* 0x000fe40007810000 */
[----:B------:R-:W-:Y:S02]  /*13e30*/  FSEL R176, R176, -INF , !P1 ;  /* 0xff800000b0b07808 */ /* 0x000fe40004800000 */
[----:B------:R-:W-:Y:S01]  /*13e40*/  FMNMX.FTZ R15, R174, R15, !PT ;  /* 0x0000000fae0f7209 */ /* 0x000fe20007810000 */
[----:B------:R-:W-:Y:S01]  /*13e50*/  MUFU.EX2 R221, R221 ;  /* 0x000000dd00dd7308 */ /* 0x000fe20000000800 */
[----:B------:R-:W-:Y:S02]  /*13e60*/  ISETP.NE.AND P2, PT, R197, RZ, PT ;  /* 0x000000ffc500720c */ /* 0x000fe40003f45270 */
[----:B------:R-:W-:-:S05]  /*13e70*/  FMNMX.FTZ R15, R176, R15, !PT ;  /* 0x0000000fb00f7209 */ /* 0x000fca0007810000 */
[----:B------:R-:W0:Y:S01]  /*13e80*/  SHFL.BFLY PT, R180, R15, 0x2, 0x1f ;  /* 0x0c401f000fb47f89 */ /* 0x000e2200000e0000 */
        /* <DEDUP_REMOVED lines=11> */
[----:B------:R0:W2:Y:S01]  /*13f40*/  MUFU.EX2 R180, R165 ;  /* 0x000000a500b47308 */ /* 0x0000a20000000800 */
[----:B------:R-:W-:-:S05]  /*13f50*/  FMUL.FTZ R223, R15, R20 ;  /* 0x000000140fdf7220 */ /* 0x000fca0000410000 */
[----:B------:R-:W-:Y:S02]  /*13f60*/  FSEL R223, R223, RZ, P1 ;  /* 0x000000ffdfdf7208 */ /* 0x000fe40000800000 */
[----:B0-----:R-:W-:-:S03]  /*13f70*/  FSEL R165, R15, RZ, P1 ;  /* 0x000000ff0fa57208 */ /* 0x001fc60000800000 */
[-CC-:B------:R-:W-:Y:S01]  /*13f80*/  FFMA.FTZ R178, R178, R20.reuse, -R223.reuse ;  /* 0x00000014b2b27223 */ /* 0x180fe200000108df */
[-CC-:B------:R-:W-:Y:S01]  /*13f90*/  FFMA.FTZ R183, R154, R20.reuse, -R223.reuse ;  /* 0x000000149ab77223 */ /* 0x180fe200000108df */
[-C--:B------:R-:W-:Y:S01]  /*13fa0*/  FFMA.FTZ R155, R155, R20.reuse, -R223 ;  /* 0x000000149b9b7223 */ /* 0x080fe200000108df */
[----:B------:R-:W-:Y:S01]  /*13fb0*/  FADD.FTZ R211, -R165, R211 ;  /* 0x000000d3a5d37221 */ /* 0x000fe20000010100 */
[-C--:B------:R-:W-:Y:S01]  /*13fc0*/  FMUL.FTZ R165, R152, R20.reuse ;  /* 0x0000001498a57220 */ /* 0x080fe20000410000 */
[-CC-:B------:R-:W-:Y:S01]  /*13fd0*/  FFMA.FTZ R157, R157, R20.reuse, -R223.reuse ;  /* 0x000000149d9d7223 */ /* 0x180fe200000108df */
[----:B------:R-:W-:Y:S01]  /*13fe0*/  MUFU.EX2 R178, R178 ;  /* 0x000000b200b27308 */ /* 0x000fe20000000800 */
[-C--:B------:R-:W-:Y:S01]  /*13ff0*/  FMUL.FTZ R169, R211, R20.reuse ;  /* 0x00000014d3a97220 */ /* 0x080fe20000410000 */
[-CC-:B------:R-:W-:Y:S01]  /*14000*/  FFMA.FTZ R211, R156, R20.reuse, -R223.reuse ;  /* 0x000000149cd37223 */ /* 0x180fe200000108df */
[-CC-:B------:R-:W-:Y:S01]  /*14010*/  FFMA.FTZ R213, R158, R20.reuse, -R223.reuse ;  /* 0x000000149ed57223 */ /* 0x180fe200000108df */
[-CC-:B------:R-:W-:Y:S01]  /*14020*/  FFMA.FTZ R159, R159, R20.reuse, -R223.reuse ;  /* 0x000000149f9f7223 */ /* 0x180fe200000108df */
[----:B------:R-:W-:Y:S01]  /*14030*/  FFMA.FTZ R161, R161, R20, -R223 ;  /* 0x00000014a1a17223 */ /* 0x000fe200000108df */
[----:B------:R-:W-:-:S02]  /*14040*/  @!P2 IMAD R152, R217, 0x40, R194 ;  /* 0x00000040d998a824 */ /* 0x000fc400078e02c2 */
[-CC-:B------:R-:W-:Y:S01]  /*14050*/  FFMA.FTZ R217, R162, R20.reuse, -R223.reuse ;  /* 0x00000014a2d97223 */ /* 0x180fe200000108df */
[----:B------:R-:W0:Y:S01]  /*14060*/  MUFU.EX2 R165, R165 ;  /* 0x000000a500a57308 */ /* 0x000e220000000800 */
[-CC-:B------:R-:W-:Y:S01]  /*14070*/  FFMA.FTZ R224, R164, R20.reuse, -R223.reuse ;  /* 0x00000014a4e07223 */ /* 0x180fe200000108df */
[-CC-:B------:R-:W-:Y:S01]  /*14080*/  FFMA.FTZ R225, R166, R20.reuse, -R223.reuse ;  /* 0x00000014a6e17223 */ /* 0x180fe200000108df */
[-CC-:B------:R-:W-:Y:S01]  /*14090*/  FFMA.FTZ R168, R168, R20.reuse, -R223.reuse ;  /* 0x00000014a8a87223 */ /* 0x180fe200000108df */
[----:B--2---:R-:W-:Y:S01]  /*140a0*/  F2FP.F16.F32.PACK_AB R158, R180, R163 ;  /* 0x000000a3b49e723e */ /* 0x004fe200000000ff */
[----:B------:R-:W-:Y:S02]  /*140b0*/  @!P2 IMAD R152, R152, 0x4, R2 ;  /* 0x000000049898a824 */ /* 0x000fe400078e0202 */
[-CC-:B------:R-:W-:Y:S01]  /*140c0*/  FFMA.FTZ R170, R170, R20.reuse, -R223.reuse ;  /* 0x00000014aaaa7223 */ /* 0x180fe200000108df */
[-CC-:B------:R-:W-:Y:S01]  /*140d0*/  FFMA.FTZ R172, R172, R20.reuse, -R223.reuse ;  /* 0x00000014acac7223 */ /* 0x180fe200000108df */
[----:B------:R-:W2:Y:S01]  /*140e0*/  MUFU.EX2 R169, R169 ;  /* 0x000000a900a97308 */ /* 0x000ea20000000800 */
[-CC-:B------:R-:W-:Y:S01]  /*140f0*/  FFMA.FTZ R176, R176, R20.reuse, -R223.reuse ;  /* 0x00000014b0b07223 */ /* 0x180fe200000108df */
[----:B------:R-:W-:Y:S01]  /*14100*/  FFMA.FTZ R174, R174, R20, -R223 ;  /* 0x00000014aeae7223 */ /* 0x000fe200000108df */
[----:B------:R-:W-:-:S02]  /*14110*/  F2FP.F16.F32.PACK_AB R156, R222, R160 ;  /* 0x000000a0de9c723e */ /* 0x000fc400000000ff */
[----:B------:R-:W-:-:S03]  /*14120*/  F2FP.F16.F32.PACK_AB R154, R221, R220 ;  /* 0x000000dcdd9a723e */ /* 0x000fc600000000ff */
[----:B------:R-:W3:Y:S01]  /*14130*/  MUFU.EX2 R183, R183 ;  /* 0x000000b700b77308 */ /* 0x000ee20000000800 */
[----:B0-----:R-:W-:Y:S01]  /*14140*/  FFMA.FTZ R3, R165, R3, R181 ;  /* 0x00000003a5037223 */ /* 0x001fe200000100b5 */
[----:B------:R0:W-:Y:S01]  /*14150*/  @!P2 STS [R152+0x28800], R165 ;  /* 0x028800a59800a388 */ /* 0x0001e20000000800 */
[-C--:B------:R-:W-:Y:S01]  /*14160*/  FMUL.FTZ R24, R24, R165.reuse ;  /* 0x000000a518187220 */ /* 0x080fe20000410000 */
[-C--:B------:R-:W-:Y:S01]  /*14170*/  FMUL.FTZ R25, R25, R165.reuse ;  /* 0x000000a519197220 */ /* 0x080fe20000410000 */
[----:B------:R-:W-:Y:S01]  /*14180*/  FADD.FTZ R3, R218, R3 ;  /* 0x00000003da037221 */ /* 0x000fe20000010000 */
[-C--:B------:R-:W-:Y:S01]  /*14190*/  FMUL.FTZ R28, R28, R165.reuse ;  /* 0x000000a51c1c7220 */ /* 0x080fe20000410000 */
[-C--:B------:R-:W-:Y:S01]  /*141a0*/  FMUL.FTZ R29, R29, R165.reuse ;  /* 0x000000a51d1d7220 */ /* 0x080fe20000410000 */
[----:B------:R-:W4:Y:S01]  /*141b0*/  MUFU.EX2 R155, R155 ;  /* 0x0000009b009b7308 */ /* 0x000f220000000800 */
[----:B--2---:R-:W-:Y:S01]  /*141c0*/  FFMA.FTZ R0, R169, R0, R178 ;  /* 0x00000000a9007223 */ /* 0x004fe200000100b2 */
[----:B------:R-:W-:Y:S01]  /*141d0*/  FADD.FTZ R3, R220, R3 ;  /* 0x00000003dc037221 */ /* 0x000fe20000010000 */
[-C--:B------:R-:W-:Y:S01]  /*141e0*/  FMUL.FTZ R32, R32, R165.reuse ;  /* 0x000000a520207220 */ /* 0x080fe20000410000 */
[-C--:B------:R-:W-:Y:S01]  /*141f0*/  FMUL.FTZ R33, R33, R165.reuse ;  /* 0x000000a521217220 */ /* 0x080fe20000410000 */
[-C--:B------:R-:W-:Y:S01]  /*14200*/  FMUL.FTZ R36, R36, R165.reuse ;  /* 0x000000a524247220 */ /* 0x080fe20000410000 */
[----:B------:R-:W-:Y:S01]  /*14210*/  FADD.FTZ R3, R221, R3 ;  /* 0x00000003dd037221 */ /* 0x000fe20000010000 */
[-C--:B------:R-:W-:Y:S01]  /*14220*/  FMUL.FTZ R37, R37, R165.reuse ;  /* 0x000000a525257220 */ /* 0x080fe20000410000 */
[----:B------:R-:W2:Y:S01]  /*14230*/  MUFU.EX2 R211, R211 ;  /* 0x000000d300d37308 */ /* 0x000ea20000000800 */
[----:B---3--:R-:W-:Y:S01]  /*14240*/  FADD.FTZ R0, R183, R0 ;  /* 0x00000000b7007221 */ /* 0x008fe20000010000 */
        /* <DEDUP_REMOVED lines=11> */
[-C--:B------:R-:W-:Y:S01]  /*14300*/  FMUL.FTZ R52, R52, R165.reuse ;  /* 0x000000a534347220 */ /* 0x080fe20000410000 */
[----:B------:R-:W-:Y:S01]  /*14310*/  FADD.FTZ R3, R180, R3 ;  /* 0x00000003b4037221 */ /* 0x000fe20000010000 */
[-C--:B------:R-:W-:Y:S01]  /*14320*/  FMUL.FTZ R53, R53, R165.reuse ;  /* 0x000000a535357220 */ /* 0x080fe20000410000 */
[----:B------:R-:W4:Y:S01]  /*14330*/  MUFU.EX2 R213, R213 ;  /* 0x000000d500d57308 */ /* 0x000f220000000800 */
[----:B--2---:R-:W-:Y:S01]  /*14340*/  FADD.FTZ R0, R211, R0 ;  /* 0x00000000d3007221 */ /* 0x004fe20000010000 */
        /* <DEDUP_REMOVED lines=15> */
[----:B----4-:R-:W-:Y:S01]  /*14440*/  FADD.FTZ R0, R213, R0 ;  /* 0x00000000d5007221 */ /* 0x010fe20000010000 */
[-C--:B------:R-:W-:Y:S01]  /*14450*/  FMUL.FTZ R76, R76, R165.reuse ;  /* 0x000000a54c4c7220 */ /* 0x080fe20000410000 */
[-C--:B------:R-:W-:Y:S01]  /*14460*/  FMUL.FTZ R77, R77, R165.reuse ;  /* 0x000000a54d4d7220 */ /* 0x080fe20000410000 */
[-C--:B------:R-:W-:Y:S01]  /*14470*/  FMUL.FTZ R80, R80, R165.reuse ;  /* 0x000000a550507220 */ /* 0x080fe20000410000 */
[-C--:B------:R-:W-:Y:S01]  /*14480*/  FMUL.FTZ R81, R81, R165.reuse ;  /* 0x000000a551517220 */ /* 0x080fe20000410000 */
[-C--:B------:R-:W-:Y:S01]  /*14490*/  FMUL.FTZ R84, R84, R165.reuse ;  /* 0x000000a554547220 */ /* 0x080fe20000410000 */
[-C--:B------:R-:W-:Y:S01]  /*144a0*/  FMUL.FTZ R85, R85, R165.reuse ;  /* 0x000000a555557220 */ /* 0x080fe20000410000 */
[----:B------:R-:W4:Y:S01]  /*144b0*/  MUFU.EX2 R217, R217 ;  /* 0x000000d900d97308 */ /* 0x000f220000000800 */
        /* <DEDUP_REMOVED lines=16> */
[-C--:B------:R-:W-:Y:S01]  /*145c0*/  FMUL.FTZ R112, R112, R165.reuse ;  /* 0x000000a570707220 */ /* 0x080fe20000410000 */
[-C--:B------:R-:W-:Y:S01]  /*145d0*/  FMUL.FTZ R113, R113, R165.reuse ;  /* 0x000000a571717220 */ /* 0x080fe20000410000 */
[-C--:B------:R-:W-:Y:S01]  /*145e0*/  FMUL.FTZ R116, R116, R165.reuse ;  /* 0x000000a574747220 */ /* 0x080fe20000410000 */
[-C--:B------:R-:W-:Y:S01]  /*145f0*/  FMUL.FTZ R117, R117, R165.reuse ;  /* 0x000000a575757220 */ /* 0x080fe20000410000 */
[-C--:B------:R-:W-:Y:S01]  /*14600*/  FMUL.FTZ R120, R120, R165.reuse ;  /* 0x000000a578787220 */ /* 0x080fe20000410000 */
[-C--:B------:R-:W-:Y:S01]  /*14610*/  FMUL.FTZ R121, R121, R165.reuse ;  /* 0x000000a579797220 */ /* 0x080fe20000410000 */
[-C--:B------:R-:W-:Y:S01]  /*14620*/  FMUL.FTZ R124, R124, R165.reuse ;  /* 0x000000a57c7c7220 */ /* 0x080fe20000410000 */
[----:B------:R-:W5:Y:S01]  /*14630*/  MUFU.EX2 R163, R225 ;  /* 0x000000e100a37308 */ /* 0x000f620000000800 */
        /* <DEDUP_REMOVED lines=13> */
[----:B------:R-:W-:Y:S01]  /*14710*/  FMUL.FTZ R149, R149, R165 ;  /* 0x000000a595957220 */ /* 0x000fe20000410000 */
[----:B----4-:R-:W-:Y:S01]  /*14720*/  FADD.FTZ R0, R217, R0 ;  /* 0x00000000d9007221 */ /* 0x010fe20000010000 */
[----:B------:R-:W4:Y:S01]  /*14730*/  MUFU.EX2 R168, R168 ;  /* 0x000000a800a87308 */ /* 0x000f220000000800 */
[----:B--2---:R-:W-:Y:S01]  /*14740*/  FADD.FTZ R3, R162, R3 ;  /* 0x00000003a2037221 */ /* 0x004fe20000010000 */
[----:B------:R2:W-:Y:S01]  /*14750*/  @!P2 STS [R152+0x28820], R169 ;  /* 0x028820a99800a388 */ /* 0x0005e20000000800 */
[----:B---3--:R-:W-:Y:S01]  /*14760*/  FADD.FTZ R0, R224, R0 ;  /* 0x00000000e0007221 */ /* 0x008fe20000010000 */
[----:B------:R-:W-:Y:S01]  /*14770*/  F2FP.F16.F32.PACK_AB R160, R182, R167 ;  /* 0x000000a7b6a0723e */ /* 0x000fe200000000ff */
[----:B------:R-:W-:Y:S01]  /*14780*/  FADD.FTZ R3, R173, R3 ;  /* 0x00000003ad037221 */ /* 0x000fe20000010000 */
[----:B------:R-:W-:Y:S01]  /*14790*/  F2FP.F16.F32.PACK_AB R155, R211, R155 ;  /* 0x0000009bd39b723e */ /* 0x000fe200000000ff */
[----:B-----5:R-:W-:Y:S01]  /*147a0*/  FADD.FTZ R0, R163, R0 ;  /* 0x00000000a3007221 */ /* 0x020fe20000010000 */
[----:B0-----:R-:W0:Y:S01]  /*147b0*/  MUFU.EX2 R165, R170 ;  /* 0x000000aa00a57308 */ /* 0x001e220000000800 */
[----:B-1----:R-:W-:Y:S01]  /*147c0*/  FADD.FTZ R3, R164, R3 ;  /* 0x00000003a4037221 */ /* 0x002fe20000010000 */
[----:B------:R-:W-:Y:S01]  /*147d0*/  F2FP.F16.F32.PACK_AB R157, R213, R157 ;  /* 0x0000009dd59d723e */ /* 0x000fe200000000ff */
[----:B------:R-:W-:Y:S01]  /*147e0*/  FMUL.FTZ R26, R26, R169 ;  /* 0x000000a91a1a7220 */ /* 0x000fe20000410000 */
[----:B--2---:R-:W-:Y:S01]  /*147f0*/  F2FP.F16.F32.PACK_AB R152, R218, R181 ;  /* 0x000000b5da98723e */ /* 0x004fe200000000ff */
[----:B------:R-:W-:Y:S01]  /*14800*/  FADD.FTZ R3, R177, R3 ;  /* 0x00000003b1037221 */ /* 0x000fe20000010000 */
[----:B------:R-:W-:Y:S01]  /*14810*/  F2FP.F16.F32.PACK_AB R159, R161, R159 ;  /* 0x0000009fa19f723e */ /* 0x000fe200000000ff */
[-C--:B------:R-:W-:Y:S01]  /*14820*/  FMUL.FTZ R27, R27, R169.reuse ;  /* 0x000000a91b1b7220 */ /* 0x080fe20000410000 */
[----:B------:R-:W1:Y:S01]  /*14830*/  MUFU.EX2 R166, R179 ;  /* 0x000000b300a67308 */ /* 0x000e620000000800 */
[----:B----4-:R-:W-:Y:S01]  /*14840*/  FADD.FTZ R0, R168, R0 ;  /* 0x00000000a8007221 */ /* 0x010fe20000010000 */
[----:B------:R-:W-:Y:S01]  /*14850*/  F2FP.F16.F32.PACK_AB R162, R173, R162 ;  /* 0x000000a2ada2723e */ /* 0x000fe200000000ff */
[----:B------:R-:W-:Y:S01]  /*14860*/  FMUL.FTZ R30, R30, R169 ;  /* 0x000000a91e1e7220 */ /* 0x000fe20000410000 */
[----:B------:R-:W-:Y:S01]  /*14870*/  F2FP.F16.F32.PACK_AB R161, R224, R217 ;  /* 0x000000d9e0a1723e */ /* 0x000fe200000000ff */
[----:B------:R-:W-:Y:S01]  /*14880*/  FMUL.FTZ R31, R31, R169 ;  /* 0x000000a91f1f7220 */ /* 0x000fe20000410000 */
[----:B------:R-:W-:Y:S01]  /*14890*/  F2FP.F16.F32.PACK_AB R163, R168, R163 ;  /* 0x000000a3a8a3723e */ /* 0x000fe200000000ff */
[-C--:B------:R-:W-:Y:S01]  /*148a0*/  FMUL.FTZ R34, R34, R169.reuse ;  /* 0x000000a922227220 */ /* 0x080fe20000410000 */
[----:B------:R-:W2:Y:S01]  /*148b0*/  MUFU.EX2 R172, R172 ;  /* 0x000000ac00ac7308 */ /* 0x000ea20000000800 */
[----:B0-----:R-:W-:Y:S01]  /*148c0*/  FADD.FTZ R0, R165, R0 ;  /* 0x00000000a5007221 */ /* 0x001fe20000010000 */
        /* <DEDUP_REMOVED lines=8> */
[----:B------:R-:W-:Y:S01]  /*14950*/  F2FP.F16.F32.PACK_AB R166, R153, R166 ;  /* 0x000000a699a6723e */ /* 0x000fe200000000ff */
[-C--:B------:R-:W-:Y:S01]  /*14960*/  FMUL.FTZ R46, R46, R169.reuse ;  /* 0x000000a92e2e7220 */ /* 0x080fe20000410000 */
[-C--:B------:R-:W-:Y:S01]  /*14970*/  FMUL.FTZ R47, R47, R169.reuse ;  /* 0x000000a92f2f7220 */ /* 0x080fe20000410000 */
[----:B------:R-:W-:Y:S01]  /*14980*/  FADD.FTZ R3, R153, R3 ;  /* 0x0000000399037221 */ /* 0x000fe20000010000 */
[----:B------:R-:W-:Y:S01]  /*14990*/  F2FP.F16.F32.PACK_AB R153, R183, R178 ;  /* 0x000000b2b799723e */ /* 0x000fe200000000ff */
[----:B------:R-:W-:Y:S01]  /*149a0*/  BAR.SYNC.DEFER_BLOCKING 0xf, 0x100 ;  /* 0x03c4000000007b1d */ /* 0x000fe20000010000 */
[----:B------:R-:W-:Y:S01]  /*149b0*/  FMUL.FTZ R50, R50, R169 ;  /* 0x000000a932327220 */ /* 0x000fe20000410000 */
[C---:B--2---:R-:W-:Y:S01]  /*149c0*/  FADD.FTZ R0, R172.reuse, R0 ;  /* 0x00000000ac007221 */ /* 0x044fe20000010000 */
[----:B------:R-:W-:Y:S01]  /*149d0*/  F2FP.F16.F32.PACK_AB R165, R172, R165 ;  /* 0x000000a5aca5723e */ /* 0x000fe200000000ff */
[-C--:B------:R-:W-:Y:S01]  /*149e0*/  FMUL.FTZ R51, R51, R169.reuse ;  /* 0x000000a933337220 */ /* 0x080fe20000410000 */
[-C--:B------:R-:W-:Y:S01]  /*149f0*/  FMUL.FTZ R54, R54, R169.reuse ;  /* 0x000000a936367220 */ /* 0x080fe20000410000 */
[----:B------:R-:W1:Y:S01]  /*14a00*/  MUFU.EX2 R176, R176 ;  /* 0x000000b000b07308 */ /* 0x000e620000000800 */
        /* <DEDUP_REMOVED lines=16> */
[C---:B-1----:R-:W-:Y:S01]  /*14b10*/  F2FP.F16.F32.PACK_AB R167, R176.reuse, R167 ;  /* 0x000000a7b0a7723e */ /* 0x042fe200000000ff */
[----:B------:R0:W-:Y:S01]  /*14b20*/  STSM.16.M88.4 [R200+0x26800], R152 ;  /* 0x02680098c8007844 */ /* 0x0001e20000000200 */
[----:B------:R-:W-:Y:S01]  /*14b30*/  FADD.FTZ R0, R176, R0 ;  /* 0x00000000b0007221 */ /* 0x000fe20000010000 */
        /* <DEDUP_REMOVED lines=39> */
.L_x_2745:
[----:B------:R0:W1:Y:S01]  /*14db0*/  SYNCS.PHASECHK.TRANS64.TRYWAIT P1, [R21+URZ+0x28c50], R209 ;  /* 0x028c50d1150075a7 */ /* 0x000062000802017f */
[----:B------:R-:W-:Y:S05]  /*14dc0*/  @!P0 BRA `(.L_x_2746) ;  /* 0x0000000000048947 */ /* 0x000fea0003800000 */
[----:B------:R-:W-:Y:S01]  /*14dd0*/  BPT.TRAP 0x1 ;  /* 0x000000040000795c */ /* 0x000fe20000300000 */
.L_x_2746:
[----:B------:R-:W-:Y:S04]  /*14de0*/  BSSY B1, `(.L_x_2747) ;  /* 0x0000004000017945 */ /* 0x000fe80003800000 */
[----:B-1----:R-:W-:Y:S05]  /*14df0*/  @P1 BRA `(.L_x_2748) ;  /* 0x0000000000081947 */ /* 0x002fea0003800000 */
[----:B------:R-:W1:Y:S02]  /*14e00*/  SYNCS.PHASECHK.TRANS64.TRYWAIT P1, [R21+URZ+0x28c50], R209 ;  /* 0x028c50d1150075a7 */ /* 0x000e64000802017f */
[----:B-1----:R-:W-:Y:S05]  /*14e10*/  @!P1 BRA `(.L_x_2749) ;  /* 0x000000f400b09947 */ /* 0x002fea0003800000 */
.L_x_2748:
[----:B------:R-:W-:Y:S05]  /*14e20*/  BSYNC B1 ;  /* 0x0000000000017941 */ /* 0x000fea0003800000 */
.L_x_2747:
        /* <DEDUP_REMOVED lines=8> */
[----:B------:R-:W-:Y:S01]  /*14eb0*/  VIADD R152, R168, 0x80 ;  /* 0x00000080a8987836 */ /* 0x000fe20000000000 */
        /* <DEDUP_REMOVED lines=31> */
.L_x_2750:
[C---:B------:R-:W-:Y:S01]  /*150b0*/  ISETP.GT.AND P1, PT, R12.reuse, R207, PT ;  /* 0x000000cf0c00720c */ /* 0x040fe20003f24270 */
[----:B01----:R-:W-:Y:S02]  /*150c0*/  VIADD R21, R21, 0x28c60 ;  /* 0x00028c6015157836 */ /* 0x003fe40000000000 */
[----:B------:R-:W-:Y:S02]  /*150d0*/  VIADD R12, R12, 0xffffffff ;  /* 0xffffffff0c0c7836 */ /* 0x000fe40000000000 */
[----:B------:R-:W-:Y:S01]  /*150e0*/  IMAD.MOV.U32 R211, RZ, RZ, R15 ;  /* 0x000000ffffd37224 */ /* 0x000fe200078e000f */
[----:B------:R-:W-:Y:S01]  /*150f0*/  PRMT R21, R186, 0x654, R21 ;  /* 0x00000654ba157816 */ /* 0x000fe20000000015 */
[----:B------:R-:W-:Y:S02]  /*15100*/  IMAD.MOV.U32 R213, RZ, RZ, R13 ;  /* 0x000000ffffd57224 */ /* 0x000fe400078e000d */
[----:B------:R-:W-:Y:S01]  /*15110*/  IMAD.MOV.U32 R217, RZ, RZ, R17 ;  /* 0x000000ffffd97224 */ /* 0x000fe200078e0011 */
[----:B------:R0:W-:Y:S03]  /*15120*/  SYNCS.ARRIVE.TRANS64.RED.A1T0 RZ, [R21+URZ], RZ ;  /* 0x000000ff15ff79a7 */ /* 0x0001e6000810043f */
[----:B------:R-:W-:Y:S05]  /*15130*/  @P1 BRA `(.L_x_2751) ;  /* 0xffffffd400d01947 */ /* 0x000fea000383ffff */
.L_x_2730:
[----:B------:R-:W-:Y:S05]  /*15140*/  BSYNC B0 ;  /* 0x0000000000007941 */ /* 0x000fea0003800000 */
.L_x_2729:
[----:B0-----:R-:W2:Y:S01]  /*15150*/  LDL.LU R21, [R1+0x58] ;  /* 0x0000580001157983 */ /* 0x001ea20000300800 */
[----:B------:R-:W-:Y:S01]  /*15160*/  IMAD.MOV.U32 R155, RZ, RZ, -0x800000 ;  /* 0xff800000ff9b7424 */ /* 0x000fe200078e00ff */
[----:B------:R-:W-:Y:S02]  /*15170*/  MOV R154, 0xff800000 ;  /* 0xff800000009a7802 */ /* 0x000fe40000000f00 */
        /* <DEDUP_REMOVED lines=97> */
[-C--:B------:R-:W-:Y:S01]  /*15790*/  FMUL.FTZ R46, R46, R0.reuse ;  /* 0x000000002e2e7220 */ /* 0x080fe20000410000 */
        /* <DEDUP_REMOVED lines=68> */
.L_x_2605:
[----:B------:R-:W-:Y:S05]  /*15be0*/  BSYNC B7 ;  /* 0x0000000000077941 */ /* 0x000fea0003800000 */
.L_x_2593:
[----:B------:R-:W2:Y:S08]  /*15bf0*/  S2UR UR4, SR_CgaCtaId ;  /* 0x00000000000479c3 */ /* 0x000eb00000008800 */
[----:B------:R-:W-:Y:S01]  /*15c00*/  BAR.SYNC.DEFER_BLOCKING 0x5, 0x180 ;  /* 0x0146000000007b1d */ /* 0x000fe20000010000 */
[----:B------:R-:W-:-:S05]  /*15c10*/  MOV R2, 0x400 ;  /* 0x0000040000027802 */ /* 0x000fca0000000f00 */
[----:B------:R-:W-:Y:S01]  /*15c20*/  BSSY B0, `(.L_x_2752) ;  /* 0x00004e7000007945 */ /* 0x000fe20003800000 */
[----:B--2---:R-:W-:-:S05]  /*15c30*/  IMAD.U32 R186, RZ, RZ, UR4 ;  /* 0x00000004ffba7e24 */ /* 0x004fca000f8e00ff */
[----:B------:R-:W-:-:S05]  /*15c40*/  LEA R2, R186, R2, 0x18 ;  /* 0x00000002ba027211 */ /* 0x000fca00078ec0ff */
[----:B-----5:R2:W3:Y:S01]  /*15c50*/  LDS.128 R80, [R2+0x28cd0] ;  /* 0x028cd00002507984 */ /* 0x0204e20000000c00 */
[----:B------:R-:W-:Y:S06]  /*15c60*/  BAR.ARV 0x4, 0x180 ;  /* 0x0106000000007b1d */ /* 0x000fec0000002000 */
[----:B------:R-:W-:Y:S05]  /*15c70*/  @P0 BRA `(.L_x_2753) ;  /* 0x0000003c00800947 */ /* 0x000fea0003800000 */
[----:B------:R-:W2:Y:S01]  /*15c80*/  LDL R3, [R1+0x68] ;  /* 0x0000680001037983 */ /* 0x000ea20000100800 */
[----:B------:R-:W3:Y:S01]  /*15c90*/  S2R R0, SR_SWINHI ;  /* 0x0000000000007919 */ /* 0x000ee20000002f00 */
[----:B----4-:R-:W-:Y:S01]  /*15ca0*/  F2FP.F16.F32.PACK_AB R10, R29, R28 ;  /* 0x0000001c1d0a723e */ /* 0x010fe200000000ff */
[----:B------:R-:W-:Y:S01]  /*15cb0*/  ULDC.64 UR4, c[0x0][0xc08] ;  /* 0x0003020000047ab9 */ /* 0x000fe20000000a00 */
[----:B-1----:R-:W-:Y:S01]  /*15cc0*/  F2FP.F16.F32.PACK_AB R11, R31, R30 ;  /* 0x0000001e1f0b723e */ /* 0x002fe200000000ff */
[----:B------:R-:W4:Y:S01]  /*15cd0*/  LDL R157, [R1+0x50] ;  /* 0x00005000019d7983 */ /* 0x000f220000100800 */
[----:B0-----:R-:W-:Y:S01]  /*15ce0*/  F2FP.F16.F32.PACK_AB R12, R33, R32 ;  /* 0x00000020210c723e */ /* 0x001fe200000000ff */
[----:B------:R-:W-:Y:S01]  /*15cf0*/  ULDC.64 UR6, c[0x0][0xc00] ;  /* 0x0003000000067ab9 */ /* 0x000fe20000000a00 */
[----:B------:R-:W-:Y:S02]  /*15d00*/  MOV R152, R2 ;  /* 0x0000000200987202 */ /* 0x000fe40000000f00 */
[----:B---3--:R-:W-:-:S02]  /*15d10*/  MOV R153, R0 ;  /* 0x0000000000997202 */ /* 0x008fc40000000f00 */
[----:B------:R-:W-:Y:S02]  /*15d20*/  F2FP.F16.F32.PACK_AB R13, R35, R34 ;  /* 0x00000022230d723e */ /* 0x000fe400000000ff */
[----:B------:R-:W-:Y:S02]  /*15d30*/  F2FP.F16.F32.PACK_AB R14, R37, R36 ;  /* 0x00000024250e723e */ /* 0x000fe400000000ff */
[----:B------:R-:W-:Y:S01]  /*15d40*/  F2FP.F16.F32.PACK_AB R15, R39, R38 ;  /* 0x00000026270f723e */ /* 0x000fe200000000ff */
[----:B------:R-:W-:Y:S01]  /*15d50*/  BAR.SYNC.DEFER_BLOCKING 0x1, 0x100 ;  /* 0x0044000000007b1d */ /* 0x000fe20000010000 */
[----:B--2---:R-:W-:-:S03]  /*15d60*/  IMAD.WIDE R20, R3, 0x2, R152 ;  /* 0x0000000203147825 */ /* 0x004fc600078e0298 */
        /* <DEDUP_REMOVED lines=137> */
[----:B------:R-:W-:-:S04]  /*16600*/  LOP3.LUT R0, R8, 0x380, RZ, 0xc0, !PT ;  /* 0x0000038008007812 */ /* 0x000fc800078ec0ff */
[----:B------:R-:W-:Y:S02]  /*16610*/  SHF.R.U64 R0, R0, 0x3, RZ ;  /* 0x0000000300007819 */ /* 0x000fe400000012ff */
[----:B------:R-:W-:Y:S02]  /*16620*/  IADD3.X R9, RZ, R21, RZ, P0, !PT ;  /* 0x00000015ff097210 */ /* 0x000fe400007fe4ff */
[----:B------:R-:W-:Y:S02]  /*16630*/  LOP3.LUT R8, R0, R8, RZ, 0x3c, !PT ;  /* 0x0000000800087212 */ /* 0x000fe400078e3cff */
[----:B------:R-:W-:Y:S02]  /*16640*/  F2FP.F16.F32.PACK_AB R12, R129, R128 ;  /* 0x00000080810c723e */ /* 0x000fe400000000ff */
[----:B------:R-:W-:Y:S02]  /*16650*/  MOV R8, R8 ;  /* 0x0000000800087202 */ /* 0x000fe40000000f00 */
[----:B------:R-:W-:-:S02]  /*16660*/  F2FP.F16.F32.PACK_AB R13, R131, R130 ;  /* 0x00000082830d723e */ /* 0x000fc400000000ff */
        /* <DEDUP_REMOVED lines=8> */
[----:B------:R-:W-:Y:S02]  /*166f0*/  IADD3 R0, P0, R20, 0x6060, RZ ;  /* 0x0000606014007810 */ /* 0x000fe40007f1e0ff */
[----:B------:R-:W-:Y:S02]  /*16700*/  MOV R3, R8 ;  /* 0x0000000800037202 */ /* 0x000fe40000000f00 */
[----:B------:R-:W-:Y:S01]  /*16710*/  F2FP.F16.F32.PACK_AB R8, R137, R136 ;  /* 0x000000888908723e */ /* 0x000fe200000000ff */
[----:B------:R-:W-:Y:S01]  /*16720*/  IMAD.X R21, RZ, RZ, R21, P0 ;  /* 0x000000ffff157224 */ /* 0x000fe200000e0615 */
[----:B------:R-:W-:Y:S02]  /*16730*/  F2FP.F16.F32.PACK_AB R9, R139, R138 ;  /* 0x0000008a8b09723e */ /* 0x000fe400000000ff */
[----:B------:R-:W-:-:S02]  /*16740*/  F2FP.F16.F32.PACK_AB R10, R141, R140 ;  /* 0x0000008c8d0a723e */ /* 0x000fc400000000ff */
[----:B------:R-:W-:Y:S02]  /*16750*/  F2FP.F16.F32.PACK_AB R11, R143, R142 ;  /* 0x0000008e8f0b723e */ /* 0x000fe400000000ff */
[----:B------:R-:W-:-:S03]  /*16760*/  ISETP.NE.U32.AND P0, PT, RZ, UR4, PT ;  /* 0x00000004ff007c0c */ /* 0x000fc6000bf05070 */
[----:B------:R0:W-:Y:S01]  /*16770*/  STSM.16.M88.4 [R3], R8 ;  /* 0x0000000803007844 */ /* 0x0001e20000000200 */
[----:B------:R-:W-:Y:S02]  /*16780*/  ISETP.NE.AND.EX P0, PT, RZ, UR5, PT, P0 ;  /* 0x00000005ff007c0c */ /* 0x000fe4000bf05300 */
[----:B------:R-:W-:Y:S02]  /*16790*/  F2FP.F16.F32.PACK_AB R12, R145, R144 ;  /* 0x00000090910c723e */ /* 0x000fe400000000ff */
[----:B0-----:R-:W-:-:S09]  /*167a0*/  LOP3.LUT R3, R0, 0x380, RZ, 0xc0, !PT ;  /* 0x0000038000037812 */ /* 0x001fd200078ec0ff */
[----:B------:R-:W4:Y:S01]  /*167b0*/  @P0 LDC.64 R10, c[0x0][0xc08] ;  /* 0x00030200ff0a0b82 */ /* 0x000f220000000a00 */
[----:B------:R-:W-:-:S04]  /*167c0*/  SHF.R.U64 R3, R3, 0x3, RZ ;  /* 0x0000000303037819 */ /* 0x000fc800000012ff */
[----:B------:R-:W-:Y:S02]  /*167d0*/  LOP3.LUT R20, R3, R0, RZ, 0x3c, !PT ;  /* 0x0000000003147212 */ /* 0x000fe400078e3cff */
[----:B------:R-:W-:Y:S02]  /*167e0*/  F2FP.F16.F32.PACK_AB R13, R147, R146 ;  /* 0x00000092930d723e */ /* 0x000fe400000000ff */
[----:B------:R-:W-:Y:S02]  /*167f0*/  MOV R20, R20 ;  /* 0x0000001400147202 */ /* 0x000fe40000000f00 */
[----:B------:R-:W-:Y:S02]  /*16800*/  F2FP.F16.F32.PACK_AB R14, R149, R148 ;  /* 0x00000094950e723e */ /* 0x000fe400000000ff */
[----:B------:R-:W-:-:S05]  /*16810*/  F2FP.F16.F32.PACK_AB R15, R151, R150 ;  /* 0x00000096970f723e */ /* 0x000fca00000000ff */
[----:B------:R0:W-:Y:S01]  /*16820*/  STSM.16.M88.4 [R20], R12 ;  /* 0x0000000c14007844 */ /* 0x0001e20000000200 */
[----:B------:R-:W-:Y:S02]  /*16830*/  ULDC UR4, c[0x0][0xa88] ;  /* 0x0002a20000047ab9 */ /* 0x000fe40000000800 */
[----:B------:R-:W-:Y:S02]  /*16840*/  IMAD.U32 R8, RZ, RZ, UR4 ;  /* 0x00000004ff087e24 */ /* 0x000fe4000f8e00ff */
[----:B----4-:R-:W-:Y:S01]  /*16850*/  @P0 IMAD.WIDE R10, R157, 0x4, R10 ;  /* 0x000000049d0a0825 */ /* 0x010fe200078e020a */
[----:B------:R-:W-:Y:S01]  /*16860*/  BAR.SYNC.DEFER_BLOCKING 0x1, 0x100 ;  /* 0x0044000000007b1d */ /* 0x000fe20000010000 */
[----:B------:R-:W-:-:S04]  /*16870*/  ISETP.NE.U32.AND P1, PT, RZ, UR6, PT ;  /* 0x00000006ff007c0c */ /* 0x000fc8000bf25070 */
[----:B------:R-:W-:Y:S01]  /*16880*/  ISETP.NE.AND.EX P1, PT, RZ, UR7, PT, P1 ;  /* 0x00000007ff007c0c */ /* 0x000fe2000bf25310 */
[----:B------:R1:W5:Y:S02]  /*16890*/  @P0 LDG.E R8, desc[UR40][R10.64] ;  /* 0x000000280a080981 */ /* 0x000364000c1e1900 */
[----:B-1----:R-:W1:Y:S01]  /*168a0*/  LDC.64 R10, c[0x0][0xc00] ;  /* 0x00030000ff0a7b82 */ /* 0x002e620000000a00 */
[----:B------:R-:W-:Y:S02]  /*168b0*/  IMAD.MOV.U32 R3, RZ, RZ, RZ ;  /* 0x000000ffff037224 */ /* 0x000fe400078e00ff */
[----:B-1----:R-:W-:-:S07]  /*168c0*/  IMAD.WIDE R10, R157, 0x4, R10 ;  /* 0x000000049d0a7825 */ /* 0x002fce00078e020a */
[----:B------:R0:W5:Y:S01]  /*168d0*/  @P1 LDG.E R3, desc[UR40][R10.64] ;  /* 0x000000280a031981 */ /* 0x000162000c1e1900 */
[----:B------:R-:W-:Y:S05]  /*168e0*/  @P0 BRA `(.L_x_2754) ;  /* 0x0000000000100947 */ /* 0x000fea0003800000 */
[----:B------:R-:W-:Y:S05]  /*168f0*/  @!P1 BRA `(.L_x_2754) ;  /* 0x00000000000c9947 */ /* 0x000fea0003800000 */
[----:B-----5:R-:W2:Y:S04]  /*16900*/  LDG.E R8, desc[UR40][R10.64] ;  /* 0x000000280a087981 */ /* 0x020ea8000c1e1900 */
[----:B0-----:R-:W2:Y:S02]  /*16910*/  LDG.E R10, desc[UR40][R10.64+0x4] ;  /* 0x000004280a0a7981 */ /* 0x001ea4000c1e1900 */
[----:B--2---:R-:W-:-:S07]  /*16920*/  IMAD.IADD R8, R10, 0x1, -R8 ;  /* 0x000000010a087824 */ /* 0x004fce00078e0a08 */
.L_x_2754:
[----:B------:R-:W2:Y:S01]  /*16930*/  LDL R0, [R1+0x5c] ;  /* 0x00005c0001007983 */ /* 0x000ea20000100800 */
[----:B------:R-:W-:-:S03]  /*16940*/  ULDC UR4, c[0x0][0xad4] ;  /* 0x0002b50000047ab9 */ /* 0x000fc60000000800 */
[----:B------:R-:W3:Y:S04]  /*16950*/  LDL.LU R9, [R1+0x4c] ;  /* 0x00004c0001097983 */ /* 0x000ee80000300800 */
[----:B--2---:R-:W1:Y:S01]  /*16960*/  SHFL.IDX PT, R0, R0, RZ, 0x1f ;  /* 0x00001fff00007589 */ /* 0x004e6200000e0000 */
[----:B---3--:R-:W-:-:S04]  /*16970*/  ISETP.NE.AND P1, PT, R9, RZ, PT ;  /* 0x000000ff0900720c */ /* 0x008fc80003f25270 */
[----:B------:R-:W-:Y:S02]  /*16980*/  SEL R9, R9, UR4, P1 ;  /* 0x0000000409097c07 */ /* 0x000fe40008800000 */
[----:B-1----:R-:W-:Y:S02]  /*16990*/  ISETP.NE.AND P0, PT, R0, RZ, PT ;  /* 0x000000ff0000720c */ /* 0x002fe40003f05270 */
[----:B-----5:R-:W-:-:S11]  /*169a0*/  SHF.R.S32.HI R0, RZ, 0x1f, R3 ;  /* 0x0000001fff007819 */ /* 0x020fd60000011403 */
[----:B------:R-:W-:Y:S05]  /*169b0*/  @P0 BRA `(.L_x_2755) ;  /* 0x0000000000fc0947 */ /* 0x000fea0003800000 */
[----:B------:R-:W2:Y:S04]  /*169c0*/  LDL R80, [R1+0x54] ;  /* 0x0000540001507983 */ /* 0x000ea80000100800 */
[----:B------:R-:W3:Y:S01]  /*169d0*/  LDL R158, [R1+0x64] ;  /* 0x00006400019e7983 */ /* 0x000ee20000100800 */
[----:B0-----:R-:W-:Y:S01]  /*169e0*/  IMAD.MOV.U32 R14, RZ, RZ, 0x9b8 ;  /* 0x000009b8ff0e7424 */ /* 0x001fe200078e00ff */
[----:B------:R-:W-:Y:S01]  /*169f0*/  ISETP.GT.AND P1, PT, R9, 0x1, PT ;  /* 0x000000010900780c */ /* 0x000fe20003f24270 */
[----:B------:R-:W0:Y:S01]  /*16a00*/  LDC R156, c[0x0][0xbe8] ;  /* 0x0002fa00ff9c7b82 */ /* 0x000e220000000800 */
[----:B------:R-:W-:Y:S01]  /*16a10*/  ISETP.NE.U32.AND P0, PT, RZ, UR6, PT ;  /* 0x00000006ff007c0c */ /* 0x000fe2000bf05070 */
[----:B------:R-:W-:Y:S01]  /*16a20*/  IMAD.IADD R23, R206, 0x1, R196 ;  /* 0x00000001ce177824 */ /* 0x000fe200078e02c4 */
[----:B------:R-:W-:-:S02]  /*16a30*/  SEL R14, R14, 0x978, P1 ;  /* 0x000009780e0e7807 */ /* 0x000fc40000800000 */
[----:B------:R-:W-:Y:S02]  /*16a40*/  ISETP.NE.AND.EX P0, PT, RZ, UR7, PT, P0 ;  /* 0x00000007ff007c0c */ /* 0x000fe4000bf05300 */
[----:B------:R-:W-:Y:S01]  /*16a50*/  SHF.R.S32.HI R15, RZ, 0x1f, R157 ;  /* 0x0000001fff0f7819 */ /* 0x000fe2000001149d */
[----:B------:R-:W1:Y:S01]  /*16a60*/  LDC.64 R12, c[0x0][R14+0x220] ;  /* 0x000088000e0c7b82 */ /* 0x000e620000000a00 */
[----:B------:R-:W-:Y:S02]  /*16a70*/  SEL R20, R157, RZ, !P0 ;  /* 0x000000ff9d147207 */ /* 0x000fe40004000000 */
[----:B------:R-:W-:-:S05]  /*16a80*/  SEL R15, R15, RZ, !P0 ;  /* 0x000000ff0f0f7207 */ /* 0x000fca0004000000 */
[----:B------:R-:W4:Y:S01]  /*16a90*/  LDC.64 R10, c[0x0][R14+0x218] ;  /* 0x000086000e0a7b82 */ /* 0x000f220000000a00 */
[----:B0-----:R-:W-:Y:S01]  /*16aa0*/  ISETP.NE.AND P0, PT, R156, 0x1, PT ;  /* 0x000000019c00780c */ /* 0x001fe20003f05270 */
[----:B-1----:R-:W-:-:S04]  /*16ab0*/  IMAD R13, R13, R20, RZ ;  /* 0x000000140d0d7224 */ /* 0x002fc800078e02ff */
[C---:B------:R-:W-:Y:S02]  /*16ac0*/  IMAD R15, R12.reuse, R15, R13 ;  /* 0x0000000f0c0f7224 */ /* 0x040fe400078e020d */
[----:B------:R-:W-:-:S04]  /*16ad0*/  IMAD.WIDE.U32 R12, R12, R20, RZ ;  /* 0x000000140c0c7225 */ /* 0x000fc800078e00ff */
[-C--:B----4-:R-:W-:Y:S02]  /*16ae0*/  IMAD R20, R11, R188.reuse, RZ ;  /* 0x000000bc0b147224 */ /* 0x090fe400078e02ff */
[----:B------:R-:W-:-:S04]  /*16af0*/  IMAD.WIDE.U32 R10, R10, R188, RZ ;  /* 0x000000bc0a0a7225 */ /* 0x000fc800078e00ff */
[----:B------:R-:W-:Y:S01]  /*16b00*/  IMAD.IADD R20, R11, 0x1, R20 ;  /* 0x000000010b147824 */ /* 0x000fe200078e0214 */
[----:B------:R-:W-:Y:S01]  /*16b10*/  IADD3 R21, P2, P3, R12, R10, R3 ;  /* 0x0000000a0c157210 */ /* 0x000fe20007b5e003 */
[----:B------:R-:W0:Y:S01]  /*16b20*/  @P0 LDC R11, c[0x0][0xbec] ;  /* 0x0002fb00ff0b0b82 */ /* 0x000e220000000800 */
[----:B------:R-:W-:-:S05]  /*16b30*/  IMAD.IADD R15, R13, 0x1, R15 ;  /* 0x000000010d0f7824 */ /* 0x000fca00078e020f */
[----:B------:R-:W-:Y:S01]  /*16b40*/  IADD3.X R15, R15, R20, R0, P2, P3 ;  /* 0x000000140f0f7210 */ /* 0x000fe200017e6400 */
[----:B------:R-:W-:Y:S01]  /*16b50*/  IMAD.MOV.U32 R20, RZ, RZ, R23 ;  /* 0x000000ffff147224 */ /* 0x000fe200078e0017 */
[----:B------:R-:W1:Y:S01]  /*16b60*/  @P0 LDC R10, c[0x0][0xbf0] ;  /* 0x0002fc00ff0a0b82 */ /* 0x000e620000000800 */
[----:B0-----:R-:W-:-:S05]  /*16b70*/  @P0 IMAD.HI.U32 R11, R23, R11, RZ ;  /* 0x0000000b170b0227 */ /* 0x001fca00078e00ff */
[----:B-1----:R-:W-:Y:S02]  /*16b80*/  @P0 SHF.R.U32.HI R20, RZ, R10, R11 ;  /* 0x0000000aff140219 */ /* 0x002fe4000001160b */
[----:B------:R-:W0:Y:S01]  /*16b90*/  LDC.64 R10, c[0x0][R14+0x228] ;  /* 0x00008a000e0a7b82 */ /* 0x000e220000000a00 */
[----:B--2---:R-:W-:-:S05]  /*16ba0*/  SEL R80, R80, RZ, P1 ;  /* 0x000000ff50507207 */ /* 0x004fca0000800000 */
        /* <DEDUP_REMOVED lines=9> */
[----:B------:R-:W-:-:S02]  /*16c40*/  IMAD.IADD R15, R194, 0x1, R196 ;  /* 0x00000001c20f7824 */ /* 0x000fc400078e02c4 */
[----:B0-----:R-:W-:Y:S01]  /*16c50*/  SHF.R.S32.HI R14, RZ, 0x1f, R21 ;  /* 0x0000001fff0e7819 */ /* 0x001fe20000011415 */
        /* <DEDUP_REMOVED lines=10> */
[----:B------:R-:W-:Y:S01]  /*16d00*/  ISETP.NE.AND P0, PT, R189, R10, PT ;  /* 0x0000000abd00720c */ /* 0x000fe20003f05270 */
[----:B------:R-:W-:Y:S04]  /*16d10*/  SHFL.IDX PT, R12, R13, 0x1, 0x1c1f ;  /* 0x003c1f000d0c7f89 */ /* 0x000fe800000e0000 */
[----:B------:R-:W-:Y:S04]  /*16d20*/  SHFL.IDX PT, R10, R13, RZ, 0x1c1f ;  /* 0x001c1fff0d0a7589 */ /* 0x000fe800000e0000 */
[----:B------:R-:W0:Y:S04]  /*16d30*/  SHFL.IDX PT, R11, R14, RZ, 0x1c1f ;  /* 0x001c1fff0e0b7589 */ /* 0x000e2800000e0000 */
[----:B------:R1:W2:Y:S02]  /*16d40*/  SHFL.IDX PT, R13, R14, 0x1, 0x1c1f ;  /* 0x003c1f000e0d7f89 */ /* 0x0002a400000e0000 */
[----:B-1----:R-:W-:-:S05]  /*16d50*/  IMAD R14, R8, R156, RZ ;  /* 0x0000009c080e7224 */ /* 0x002fca00078e02ff */
[C---:B------:R-:W-:Y:S01]  /*16d60*/  ISETP.GE.OR P1, PT, R15.reuse, R14, P0 ;  /* 0x0000000e0f00720c */ /* 0x040fe20000726670 */
[----:B------:R-:W-:-:S05]  /*16d70*/  VIADD R15, R15, 0x8 ;  /* 0x000000080f0f7836 */ /* 0x000fca0000000000 */
[----:B------:R-:W-:-:S07]  /*16d80*/  ISETP.GE.OR P0, PT, R15, R14, P0 ;  /* 0x0000000e0f00720c */ /* 0x000fce0000706670 */
[----:B0-----:R1:W-:Y:S06]  /*16d90*/  @!P1 ST.E desc[UR40][R10.64], R155 ;  /* 0x0000009b0a009985 */ /* 0x0013ec000c101928 */
[----:B--2---:R1:W-:Y:S02]  /*16da0*/  @!P0 ST.E desc[UR40][R12.64], R154 ;  /* 0x0000009a0c008985 */ /* 0x0043e4000c101928 */
.L_x_2755:
        /* <DEDUP_REMOVED lines=9> */
[----:B------:R-:W-:-:S04]  /*16e40*/  SHF.R.S32.HI R4, RZ, 0x1f, R21 ;  /* 0x0000001fff047819 */ /* 0x000fc80000011415 */
[----:B------:R-:W-:-:S04]  /*16e50*/  LEA.HI R23, R4, R21, RZ, 0x3 ;  /* 0x0000001504177211 */ /* 0x000fc800078f18ff */
[----:B0-----:R-:W-:-:S05]  /*16e60*/  SHF.R.S32.HI R20, RZ, 0x3, R23 ;  /* 0x00000003ff147819 */ /* 0x001fca0000011417 */
[----:B------:R-:W-:-:S04]  /*16e70*/  IMAD R5, R20, 0x40, R199 ;  /* 0x0000004014057824 */ /* 0x000fc800078e02c7 */
[----:B------:R-:W-:-:S03]  /*16e80*/  IMAD.WIDE R152, R5, 0x2, R152 ;  /* 0x0000000205987825 */ /* 0x000fc600078e0298 */
[----:B------:R-:W-:Y:S01]  /*16e90*/  IADD3 R37, P0, R152, 0x5000, RZ ;  /* 0x0000500098257810 */ /* 0x000fe20007f1e0ff */
[----:B------:R-:W-:Y:S01]  /*16ea0*/  IMAD R0, R0, UR4, RZ ;  /* 0x0000000400007c24 */ /* 0x000fe2000f8e02ff */
[----:B------:R-:W-:Y:S02]  /*16eb0*/  IADD3 R41, P1, R152, 0x6000, RZ ;  /* 0x0000600098297810 */ /* 0x000fe40007f3e0ff */
[----:B------:R-:W-:Y:S01]  /*16ec0*/  LOP3.LUT R36, R37, 0x380, RZ, 0xc0, !PT ;  /* 0x0000038025247812 */ /* 0x000fe200078ec0ff */
[----:B------:R-:W-:Y:S01]  /*16ed0*/  IMAD R87, R3, UR5, R0 ;  /* 0x0000000503577c24 */ /* 0x000fe2000f8e0200 */
[----:B------:R-:W-:Y:S02]  /*16ee0*/  LOP3.LUT R40, R41, 0x380, RZ, 0xc0, !PT ;  /* 0x0000038029287812 */ /* 0x000fe400078ec0ff */
[----:B------:R-:W-:Y:S01]  /*16ef0*/  SHF.R.U64 R36, R36, 0x3, RZ ;  /* 0x0000000324247819 */ /* 0x000fe200000012ff */
[----:B-1----:R-:W-:Y:S01]  /*16f00*/  IMAD.WIDE.U32 R10, R3, UR4, RZ ;  /* 0x00000004030a7c25 */ /* 0x002fe2000f8e00ff */
[----:B------:R-:W-:Y:S01]  /*16f10*/  LOP3.LUT R0, R23, 0xfffffff8, RZ, 0xc0, !PT ;  /* 0xfffffff817007812 */ /* 0x000fe200078ec0ff */
[----:B------:R-:W-:Y:S01]  /*16f20*/  ULDC.64 UR4, c[0x0][0xae8] ;  /* 0x0002ba0000047ab9 */ /* 0x000fe20000000a00 */
[----:B------:R-:W-:Y:S01]  /*16f30*/  LOP3.LUT R36, R36, R37, RZ, 0x3c, !PT ;  /* 0x0000002524247212 */ /* 0x000fe200078e3cff */
[----:B------:R-:W-:Y:S01]  /*16f40*/  IMAD.X R37, RZ, RZ, R153, P0 ;  /* 0x000000ffff257224 */ /* 0x000fe200000e0699 */
[----:B------:R-:W-:-:S02]  /*16f50*/  IADD3 R65, P0, R152, 0xc000, RZ ;  /* 0x0000c00098417810 */ /* 0x000fc40007f1e0ff */
[----:B------:R-:W-:Y:S02]  /*16f60*/  IADD3 R45, P2, R152, 0x7000, RZ ;  /* 0x00007000982d7810 */ /* 0x000fe40007f5e0ff */
[----:B------:R-:W-:Y:S01]  /*16f70*/  LOP3.LUT R64, R65, 0x380, RZ, 0xc0, !PT ;  /* 0x0000038041407812 */ /* 0x000fe200078ec0ff */
[----:B------:R-:W-:Y:S01]  /*16f80*/  IMAD.IADD R11, R11, 0x1, R87 ;  /* 0x000000010b0b7824 */ /* 0x000fe200078e0257 */
[----:B------:R-:W-:Y:S01]  /*16f90*/  SHF.R.U64 R40, R40, 0x3, RZ ;  /* 0x0000000328287819 */ /* 0x000fe200000012ff */
[----:B------:R-:W-:Y:S01]  /*16fa0*/  IMAD.IADD R3, R21, 0x1, -R0 ;  /* 0x0000000115037824 */ /* 0x000fe200078e0a00 */
[----:B------:R-:W-:Y:S01]  /*16fb0*/  SHF.R.U64 R64, R64, 0x3, RZ ;  /* 0x0000000340407819 */ /* 0x000fe200000012ff */
[----:B------:R-:W-:Y:S01]  /*16fc0*/  IMAD.WIDE.U32 R10, R188, UR4, R10 ;  /* 0x00000004bc0a7c25 */ /* 0x000fe2000f8e000a */
[----:B------:R-:W-:Y:S01]  /*16fd0*/  LOP3.LUT R44, R45, 0x380, RZ, 0xc0, !PT ;  /* 0x000003802d2c7812 */ /* 0x000fe200078ec0ff */
[----:B------:R-:W5:Y:S01]  /*16fe0*/  LD.E.128 R36, desc[UR40][R36.64] ;  /* 0x0000002824247980 */ /* 0x000f62000c101d00 */
[----:B------:R-:W-:Y:S01]  /*16ff0*/  LOP3.LUT R64, R64, R65, RZ, 0x3c, !PT ;  /* 0x0000004140407212 */ /* 0x000fe200078e3cff */
[----:B------:R-:W-:Y:S01]  /*17000*/  IMAD.X R65, RZ, RZ, R153, P0 ;  /* 0x000000ffff417224 */ /* 0x000fe200000e0699 */
[----:B---3--:R-:W-:-:S02]  /*17010*/  ISETP.NE.AND P0, PT, R85, 0x1, PT ;  /* 0x000000015500780c */ /* 0x008fc40003f05270 */
[----:B------:R-:W-:Y:S01]  /*17020*/  SHF.R.S32.HI R0, RZ, 0x1f, R9 ;  /* 0x0000001fff007819 */ /* 0x000fe20000011409 */
[----:B------:R-:W-:Y:S01]  /*17030*/  IMAD R11, R188, UR5, R11 ;  /* 0x00000005bc0b7c24 */ /* 0x000fe2000f8e020b */
[----:B------:R-:W-:Y:S01]  /*17040*/  ULDC.64 UR4, c[0x0][0xaf0] ;  /* 0x0002bc0000047ab9 */ /* 0x000fe20000000a00 */
[----:B------:R-:W-:Y:S01]  /*17050*/  IMAD R3, R3, 0x20, R20 ;  /* 0x0000002003037824 */ /* 0x000fe200078e0214 */
[----:B------:R-:W-:Y:S01]  /*17060*/  LOP3.LUT R40, R40, R41, RZ, 0x3c, !PT ;  /* 0x0000002928287212 */ /* 0x000fe200078e3cff */
[C---:B------:R-:W-:Y:S01]  /*17070*/  VIADD R166, R199.reuse, 0x40 ;  /* 0x00000040c7a67836 */ /* 0x040fe20000000000 */
[----:B------:R-:W-:Y:S01]  /*17080*/  IADD3 R13, P3, R152, 0x1000, RZ ;  /* 0x00001000980d7810 */ /* 0x000fe20007f7e0ff */
[C---:B------:R-:W-:Y:S01]  /*17090*/  VIADD R164, R199.reuse, 0x80 ;  /* 0x00000080c7a47836 */ /* 0x040fe20000000000 */
[----:B------:R-:W-:Y:S01]  /*170a0*/  SHF.R.U64 R44, R44, 0x3, RZ ;  /* 0x000000032c2c7819 */ /* 0x000fe200000012ff */
[C---:B------:R-:W-:Y:S01]  /*170b0*/  VIADD R162, R199.reuse, 0xc0 ;  /* 0x000000c0c7a27836 */ /* 0x040fe20000000000 */
[C---:B------:R-:W-:Y:S01]  /*170c0*/  IADD3 R25, P4, R152.reuse, 0x2000, RZ ;  /* 0x0000200098197810 */ /* 0x040fe20007f9e0ff */
[----:B------:R-:W0:Y:S01]  /*170d0*/  @P0 LDC R84, c[0x0][0xbec] ;  /* 0x0002fb00ff540b82 */ /* 0x000e220000000800 */
[C---:B------:R-:W-:Y:S01]  /*170e0*/  IADD3 R29, P5, R152.reuse, 0x3000, RZ ;  /* 0x00003000981d7810 */ /* 0x040fe20007fbe0ff */
[C---:B------:R-:W-:Y:S01]  /*170f0*/  VIADD R160, R199.reuse, 0x100 ;  /* 0x00000100c7a07836 */ /* 0x040fe20000000000 */
[C---:B------:R-:W-:Y:S01]  /*17100*/  IADD3 R33, P6, R152.reuse, 0x4000, RZ ;  /* 0x0000400098217810 */ /* 0x040fe20007fde0ff */
[----:B------:R-:W-:Y:S01]  /*17110*/  VIADD R158, R199, 0x140 ;  /* 0x00000140c79e7836 */ /* 0x000fe20000000000 */
[----:B------:R-:W-:Y:S01]  /*17120*/  LOP3.LUT R5, R152, 0x380, RZ, 0xc0, !PT ;  /* 0x0000038098057812 */ /* 0x000fe200078ec0ff */
[----:B------:R-:W5:Y:S02]  /*17130*/  LD.E.128 R64, desc[UR40][R64.64] ;  /* 0x0000002840407980 */ /* 0x000f64000c101d00 */
[----:B------:R-:W1:Y:S01]  /*17140*/  @P0 LDC R86, c[0x0][0xbf0] ;  /* 0x0002fc00ff560b82 */ /* 0x000e620000000800 */
[----:B------:R-:W-:Y:S01]  /*17150*/  IMAD R80, R0, UR4, RZ ;  /* 0x0000000400507c24 */ /* 0x000fe2000f8e02ff */
[----:B------:R-:W-:Y:S01]  /*17160*/  IADD3 R23, R196, R3, RZ ;  /* 0x00000003c4177210 */ /* 0x000fe20007ffe0ff */
[----:B------:R-:W-:Y:S01]  /*17170*/  IMAD.X R41, RZ, RZ, R153, P1 ;  /* 0x000000ffff297224 */ /* 0x000fe200008e0699 */
[----:B------:R-:W-:Y:S01]  /*17180*/  IADD3 R69, P1, R152, 0xd000, RZ ;  /* 0x0000d00098457810 */ /* 0x000fe20007f3e0ff */
[----:B------:R-:W-:Y:S01]  /*17190*/  IMAD.WIDE.U32 R10, R9, UR4, R10 ;  /* 0x00000004090a7c25 */ /* 0x000fe2000f8e000a */
[----:B------:R-:W-:-:S02]  /*171a0*/  LOP3.LUT R12, R13, 0x380, RZ, 0xc0, !PT ;  /* 0x000003800d0c7812 */ /* 0x000fc400078ec0ff */
[----:B------:R-:W2:Y:S01]  /*171b0*/  LDC R0, c[0x0][0xac8] ;  /* 0x0002b200ff007b82 */ /* 0x000ea20000000800 */
[----:B------:R-:W-:Y:S01]  /*171c0*/  IMAD R21, R9, UR5, R80 ;  /* 0x0000000509157c24 */ /* 0x000fe2000f8e0250 */
[----:B------:R-:W-:Y:S01]  /*171d0*/  LOP3.LUT R44, R44, R45, RZ, 0x3c, !PT ;  /* 0x0000002d2c2c7212 */ /* 0x000fe200078e3cff */
[----:B------:R-:W-:Y:S01]  /*171e0*/  IMAD.MOV.U32 R9, RZ, RZ, R23 ;  /* 0x000000ffff097224 */ /* 0x000fe200078e0017 */
[----:B------:R-:W-:Y:S01]  /*171f0*/  LOP3.LUT R68, R69, 0x380, RZ, 0xc0, !PT ;  /* 0x0000038045447812 */ /* 0x000fe200078ec0ff */
[----:B------:R-:W-:Y:S01]  /*17200*/  IMAD.X R45, RZ, RZ, R153, P2 ;  /* 0x000000ffff2d7224 */ /* 0x000fe200010e0699 */
[----:B------:R-:W-:Y:S01]  /*17210*/  IADD3 R73, P2, R152, 0xe000, RZ ;  /* 0x0000e00098497810 */ /* 0x000fe20007f5e0ff */
[----:B------:R-:W-:Y:S01]  /*17220*/  ULDC.64 UR4, c[0x0][0xae0] ;  /* 0x0002b80000047ab9 */ /* 0x000fe20000000a00 */
[----:B0-----:R-:W-:Y:S01]  /*17230*/  @P0 IMAD.HI.U32 R3, R23, R84, RZ ;  /* 0x0000005417030227 */ /* 0x001fe200078e00ff */
[----:B------:R-:W-:Y:S01]  /*17240*/  SHF.R.U64 R12, R12, 0x3, RZ ;  /* 0x000000030c0c7819 */ /* 0x000fe200000012ff */
[----:B------:R-:W5:Y:S01]  /*17250*/  LD.E.128 R40, desc[UR40][R40.64] ;  /* 0x0000002828287980 */ /* 0x000f62000c101d00 */
[----:B------:R-:W-:-:S02]  /*17260*/  SHF.R.U64 R68, R68, 0x3, RZ ;  /* 0x0000000344447819 */ /* 0x000fc400000012ff */
[----:B------:R-:W-:Y:S01]  /*17270*/  LOP3.LUT R72, R73, 0x380, RZ, 0xc0, !PT ;  /* 0x0000038049487812 */ /* 0x000fe200078ec0ff */
[----:B------:R-:W-:Y:S01]  /*17280*/  IMAD.IADD R11, R11, 0x1, R21 ;  /* 0x000000010b0b7824 */ /* 0x000fe200078e0215 */
[----:B------:R-:W-:Y:S01]  /*17290*/  LOP3.LUT R12, R12, R13, RZ, 0x3c, !PT ;  /* 0x0000000d0c0c7212 */ /* 0x000fe200078e3cff */
[----:B------:R-:W5:Y:S01]  /*172a0*/  LD.E.128 R44, desc[UR40][R44.64] ;  /* 0x000000282c2c7980 */ /* 0x000f62000c101d00 */
[----:B-1----:R-:W-:Y:S02]  /*172b0*/  @P0 SHF.R.U32.HI R9, RZ, R86, R3 ;  /* 0x00000056ff090219 */ /* 0x002fe40000011603 */
[----:B------:R-:W-:Y:S02]  /*172c0*/  IADD3.X R13, RZ, R153, RZ, P3, !PT ;  /* 0x00000099ff0d7210 */ /* 0x000fe40001ffe4ff */
[----:B------:R-:W-:Y:S01]  /*172d0*/  LOP3.LUT R68, R68, R69, RZ, 0x3c, !PT ;  /* 0x0000004544447212 */ /* 0x000fe200078e3cff */
[----:B------:R-:W-:Y:S01]  /*172e0*/  IMAD.MOV R80, RZ, RZ, -R9 ;  /* 0x000000ffff507224 */ /* 0x000fe200078e0a09 */
[----:B------:R-:W-:Y:S01]  /*172f0*/  IADD3 R49, P3, R152, 0x8000, RZ ;  /* 0x0000800098317810 */ /* 0x000fe20007f7e0ff */
[----:B------:R-:W-:Y:S01]  /*17300*/  IMAD.X R69, RZ, RZ, R153, P1 ;  /* 0x000000ffff457224 */ /* 0x000fe200008e0699 */
[----:B------:R-:W-:Y:S01]  /*17310*/  SHF.R.U64 R72, R72, 0x3, RZ ;  /* 0x0000000348487819 */ /* 0x000fe200000012ff */
[----:B------:R-:W-:Y:S01]  /*17320*/  IMAD R3, R85, R80, R23 ;  /* 0x0000005055037224 */ /* 0x000fe200078e0217 */
[----:B------:R-:W-:Y:S01]  /*17330*/  SHF.R.S32.HI R23, RZ, 0x1f, R9 ;  /* 0x0000001fff177819 */ /* 0x000fe20000011409 */
[----:B------:R-:W-:Y:S01]  /*17340*/  IMAD R21, R8, R85, RZ ;  /* 0x0000005508157224 */ /* 0x000fe200078e02ff */
[----:B--2---:R-:W-:-:S02]  /*17350*/  ISETP.GE.AND P1, PT, R166, R0, PT ;  /* 0x00000000a600720c */ /* 0x004fc40003f26270 */
[----:B------:R-:W-:Y:S01]  /*17360*/  LOP3.LUT R24, R25, 0x380, RZ, 0xc0, !PT ;  /* 0x0000038019187812 */ /* 0x000fe200078ec0ff */
[----:B------:R-:W-:Y:S01]  /*17370*/  IMAD R8, R23, UR4, RZ ;  /* 0x0000000417087c24 */ /* 0x000fe2000f8e02ff */
[----:B------:R-:W-:Y:S02]  /*17380*/  LOP3.LUT R28, R29, 0x380, RZ, 0xc0, !PT ;  /* 0x000003801d1c7812 */ /* 0x000fe400078ec0ff */
[----:B------:R-:W-:Y:S02]  /*17390*/  LOP3.LUT R32, R33, 0x380, RZ, 0xc0, !PT ;  /* 0x0000038021207812 */ /* 0x000fe400078ec0ff */
[----:B------:R-:W-:Y:S01]  /*173a0*/  ISETP.GE.AND P0, PT, R164, R0, PT ;  /* 0x00000000a400720c */ /* 0x000fe20003f06270 */
[----:B------:R-:W-:Y:S01]  /*173b0*/  IMAD.WIDE.U32 R10, R9, UR4, R10 ;  /* 0x00000004090a7c25 */ /* 0x000fe2000f8e000a */
[----:B------:R-:W-:Y:S01]  /*173c0*/  LOP3.LUT R48, R49, 0x380, RZ, 0xc0, !PT ;  /* 0x0000038031307812 */ /* 0x000fe200078ec0ff */
[----:B------:R-:W5:Y:S01]  /*173d0*/  LD.E.128 R12, desc[UR40][R12.64] ;  /* 0x000000280c0c7980 */ /* 0x000f62000c101d00 */
[----:B------:R-:W-:Y:S01]  /*173e0*/  LOP3.LUT R72, R72, R73, RZ, 0x3c, !PT ;  /* 0x0000004948487212 */ /* 0x000fe200078e3cff */
[----:B------:R-:W-:Y:S01]  /*173f0*/  IMAD.X R73, RZ, RZ, R153, P2 ;  /* 0x000000ffff497224 */ /* 0x000fe200010e0699 */
[----:B------:R-:W-:Y:S01]  /*17400*/  SEL R23, RZ, 0xffffffff, P1 ;  /* 0xffffffffff177807 */ /* 0x000fe20000800000 */
[----:B------:R-:W5:Y:S01]  /*17410*/  LD.E.128 R68, desc[UR40][R68.64] ;  /* 0x0000002844447980 */ /* 0x000f62000c101d00 */
[----:B------:R-:W-:-:S02]  /*17420*/  SHF.R.U64 R24, R24, 0x3, RZ ;  /* 0x0000000318187819 */ /* 0x000fc400000012ff */
[----:B------:R-:W-:Y:S02]  /*17430*/  SHF.R.U64 R28, R28, 0x3, RZ ;  /* 0x000000031c1c7819 */ /* 0x000fe400000012ff */
[----:B------:R-:W-:Y:S02]  /*17440*/  SHF.R.U64 R32, R32, 0x3, RZ ;  /* 0x0000000320207819 */ /* 0x000fe400000012ff */
[----:B------:R-:W-:Y:S02]  /*17450*/  ISETP.GE.AND P2, PT, R199, R0, PT ;  /* 0x00000000c700720c */ /* 0x000fe40003f46270 */
[----:B------:R-:W-:Y:S01]  /*17460*/  SHF.R.U64 R48, R48, 0x3, RZ ;  /* 0x0000000330307819 */ /* 0x000fe200000012ff */
[----:B------:R-:W-:Y:S01]  /*17470*/  IMAD R85, R9, UR5, R8 ;  /* 0x0000000509557c24 */ /* 0x000fe2000f8e0208 */
[----:B------:R-:W-:Y:S01]  /*17480*/  LOP3.LUT R24, R24, R25, RZ, 0x3c, !PT ;  /* 0x0000001918187212 */ /* 0x000fe200078e3cff */
[----:B------:R-:W-:Y:S01]  /*17490*/  IMAD.SHL.U32 R23, R23, 0x2, RZ ;  /* 0x0000000217177824 */ /* 0x000fe200078e00ff */
[----:B------:R-:W-:Y:S01]  /*174a0*/  LOP3.LUT R28, R28, R29, RZ, 0x3c, !PT ;  /* 0x0000001d1c1c7212 */ /* 0x000fe200078e3cff */
[--C-:B------:R-:W-:Y:S01]  /*174b0*/  IMAD.X R25, RZ, RZ, R153.reuse, P4 ;  /* 0x000000ffff197224 */ /* 0x100fe200020e0699 */
[----:B------:R-:W-:Y:S01]  /*174c0*/  LOP3.LUT R32, R32, R33, RZ, 0x3c, !PT ;  /* 0x0000002120207212 */ /* 0x000fe200078e3cff */
[--C-:B------:R-:W-:Y:S01]  /*174d0*/  IMAD.X R29, RZ, RZ, R153.reuse, P5 ;  /* 0x000000ffff1d7224 */ /* 0x100fe200028e0699 */
[----:B------:R-:W-:Y:S01]  /*174e0*/  SEL R8, RZ, 0x1, P2 ;  /* 0x00000001ff087807 */ /* 0x000fe20001000000 */
[--C-:B------:R-:W-:Y:S01]  /*174f0*/  IMAD.X R33, RZ, RZ, R153.reuse, P6 ;  /* 0x000000ffff217224 */ /* 0x100fe200030e0699 */
[----:B------:R-:W-:Y:S01]  /*17500*/  SEL R9, RZ, 0xffffffff, P0 ;  /* 0xffffffffff097807 */ /* 0x000fe20000000000 */
[----:B------:R-:W-:Y:S01]  /*17510*/  ULDC.64 UR4, c[0x0][0xad8] ;  /* 0x0002b60000047ab9 */ /* 0x000fe20000000a00 */
[----:B------:R-:W-:Y:S01]  /*17520*/  LOP3.LUT R48, R48, R49, RZ, 0x3c, !PT ;  /* 0x0000003130307212 */ /* 0x000fe200078e3cff */
[----:B------:R-:W-:Y:S01]  /*17530*/  IMAD.X R49, RZ, RZ, R153, P3 ;  /* 0x000000ffff317224 */ /* 0x000fe200018e0699 */
[----:B------:R-:W-:-:S02]  /*17540*/  IADD3 R53, P4, R152, 0x9000, RZ ;  /* 0x0000900098357810 */ /* 0x000fc40007f9e0ff */
[----:B------:R-:W-:Y:S01]  /*17550*/  SHF.R.U64 R5, R5, 0x3, RZ ;  /* 0x0000000305057819 */ /* 0x000fe200000012ff */
[----:B------:R-:W-:Y:S01]  /*17560*/  IMAD.IADD R11, R11, 0x1, R85 ;  /* 0x000000010b0b7824 */ /* 0x000fe200078e0255 */
[C---:B------:R-:W-:Y:S01]  /*17570*/  IADD3 R57, P5, R152.reuse, 0xa000, RZ ;  /* 0x0000a00098397810 */ /* 0x040fe20007fbe0ff */
[----:B------:R-:W5:Y:S01]  /*17580*/  LD.E.128 R24, desc[UR40][R24.64] ;  /* 0x0000002818187980 */ /* 0x000f62000c101d00 */
[----:B------:R-:W-:Y:S02]  /*17590*/  IADD3 R61, P6, R152, 0xb000, RZ ;  /* 0x0000b000983d7810 */ /* 0x000fe40007fde0ff */
[----:B------:R-:W-:Y:S01]  /*175a0*/  ISETP.GE.AND P0, PT, R162, R0, PT ;  /* 0x00000000a200720c */ /* 0x000fe20003f06270 */
[----:B------:R-:W5:Y:S01]  /*175b0*/  LD.E.128 R28, desc[UR40][R28.64] ;  /* 0x000000281c1c7980 */ /* 0x000f62000c101d00 */
[----:B------:R-:W-:Y:S02]  /*175c0*/  IADD3 R7, P3, R152, 0xf000, RZ ;  /* 0x0000f00098077810 */ /* 0x000fe40007f7e0ff */
[----:B------:R-:W-:Y:S01]  /*175d0*/  LOP3.LUT R8, R23, 0x2, R8, 0xe2, !PT ;  /* 0x0000000217087812 */ /* 0x000fe200078ee208 */
[----:B------:R-:W-:Y:S01]  /*175e0*/  IMAD.SHL.U32 R23, R9, 0x4, RZ ;  /* 0x0000000409177824 */ /* 0x000fe200078e00ff */
[----:B------:R-:W-:Y:S01]  /*175f0*/  LOP3.LUT R52, R53, 0x380, RZ, 0xc0, !PT ;  /* 0x0000038035347812 */ /* 0x000fe200078ec0ff */
[----:B------:R-:W-:Y:S01]  /*17600*/  IMAD.X R77, RZ, RZ, R153, P3 ;  /* 0x000000ffff4d7224 */ /* 0x000fe200018e0699 */
[----:B------:R-:W-:Y:S01]  /*17610*/  LOP3.LUT R56, R57, 0x380, RZ, 0xc0, !PT ;  /* 0x0000038039387812 */ /* 0x000fe200078ec0ff */
[----:B------:R-:W5:Y:S01]  /*17620*/  LD.E.128 R32, desc[UR40][R32.64] ;  /* 0x0000002820207980 */ /* 0x000f62000c101d00 */
[----:B------:R-:W-:-:S02]  /*17630*/  LOP3.LUT R60, R61, 0x380, RZ, 0xc0, !PT ;  /* 0x000003803d3c7812 */ /* 0x000fc400078ec0ff */
[----:B------:R-:W-:Y:S01]  /*17640*/  SEL R9, RZ, 0xffffffff, P0 ;  /* 0xffffffffff097807 */ /* 0x000fe20000000000 */
[----:B------:R-:W5:Y:S01]  /*17650*/  LD.E.128 R48, desc[UR40][R48.64] ;  /* 0x0000002830307980 */ /* 0x000f62000c101d00 */
[----:B------:R-:W-:Y:S02]  /*17660*/  LOP3.LUT R6, R7, 0x380, RZ, 0xc0, !PT ;  /* 0x0000038007067812 */ /* 0x000fe400078ec0ff */
[----:B------:R-:W-:Y:S01]  /*17670*/  SHF.R.U64 R52, R52, 0x3, RZ ;  /* 0x0000000334347819 */ /* 0x000fe200000012ff */
[----:B------:R-:W-:Y:S01]  /*17680*/  IMAD.SHL.U32 R9, R9, 0x8, RZ ;  /* 0x0000000809097824 */ /* 0x000fe200078e00ff */
[----:B------:R-:W-:Y:S01]  /*17690*/  SHF.R.U64 R56, R56, 0x3, RZ ;  /* 0x0000000338387819 */ /* 0x000fe200000012ff */
[----:B------:R-:W5:Y:S01]  /*176a0*/  LD.E.128 R72, desc[UR40][R72.64] ;  /* 0x0000002848487980 */ /* 0x000f62000c101d00 */
[----:B------:R-:W-:Y:S02]  /*176b0*/  SHF.R.U64 R60, R60, 0x3, RZ ;  /* 0x000000033c3c7819 */ /* 0x000fe400000012ff */
[----:B------:R-:W-:-:S02]  /*176c0*/  SHF.R.U64 R6, R6, 0x3, RZ ;  /* 0x0000000306067819 */ /* 0x000fc400000012ff */
[----:B------:R-:W-:Y:S02]  /*176d0*/  LOP3.LUT R8, R23, 0x4, R8, 0xe2, !PT ;  /* 0x0000000417087812 */ /* 0x000fe400078ee208 */
[----:B------:R-:W-:Y:S02]  /*176e0*/  ISETP.GE.AND P0, PT, R160, R0, PT ;  /* 0x00000000a000720c */ /* 0x000fe40003f06270 */
        /* <DEDUP_REMOVED lines=8> */
[----:B------:R-:W-:Y:S01]  /*17770*/  SHF.R.S32.HI R23, RZ, 0x1f, R3 ;  /* 0x0000001fff177819 */ /* 0x000fe20000011403 */
[----:B------:R-:W5:Y:S01]  /*17780*/  LD.E.128 R52, desc[UR40][R52.64] ;  /* 0x0000002834347980 */ /* 0x000f62000c101d00 */
[----:B------:R-:W-:-:S02]  /*17790*/  LOP3.LUT R76, R6, R7, RZ, 0x3c, !PT ;  /* 0x00000007064c7212 */ /* 0x000fc400078e3cff */
[----:B------:R-:W-:Y:S01]  /*177a0*/  LOP3.LUT R8, R9, 0x8, R8, 0xe2, !PT ;  /* 0x0000000809087812 */ /* 0x000fe200078ee208 */
[----:B------:R-:W-:Y:S01]  /*177b0*/  IMAD R80, R23, UR4, RZ ;  /* 0x0000000417507c24 */ /* 0x000fe2000f8e02ff */
[----:B------:R-:W-:Y:S01]  /*177c0*/  SEL R9, RZ, 0xffffffff, P0 ;  /* 0xffffffffff097807 */ /* 0x000fe20000000000 */
[----:B------:R-:W5:Y:S01]  /*177d0*/  LD.E.128 R4, desc[UR40][R4.64] ;  /* 0x0000002804047980 */ /* 0x000f62000c101d00 */
[----:B------:R-:W-:Y:S01]  /*177e0*/  ISETP.GE.AND P0, PT, R158, R0, PT ;  /* 0x000000009e00720c */ /* 0x000fe20003f06270 */
[----:B------:R-:W-:Y:S02]  /*177f0*/  IMAD.WIDE.U32 R10, R3, UR4, R10 ;  /* 0x00000004030a7c25 */ /* 0x000fe4000f8e000a */
[----:B------:R-:W5:Y:S02]  /*17800*/  LD.E.128 R56, desc[UR40][R56.64] ;  /* 0x0000002838387980 */ /* 0x000f64000c101d00 */
[----:B------:R-:W-:Y:S02]  /*17810*/  IMAD.SHL.U32 R23, R9, 0x10, RZ ;  /* 0x0000001009177824 */ /* 0x000fe400078e00ff */
[----:B------:R-:W5:Y:S01]  /*17820*/  LD.E.128 R60, desc[UR40][R60.64] ;  /* 0x000000283c3c7980 */ /* 0x000f62000c101d00 */
[----:B------:R-:W-:-:S03]  /*17830*/  IMAD R9, R3, UR5, R80 ;  /* 0x0000000503097c24 */ /* 0x000fc6000f8e0250 */
[----:B------:R-:W5:Y:S01]  /*17840*/  LD.E.128 R76, desc[UR40][R76.64] ;  /* 0x000000284c4c7980 */ /* 0x000f62000c101d00 */
[----:B------:R-:W-:Y:S01]  /*17850*/  SEL R3, RZ, 0xffffffff, P0 ;  /* 0xffffffffff037807 */ /* 0x000fe20000000000 */
[----:B------:R-:W-:Y:S01]  /*17860*/  VIADD R156, R199, 0x180 ;  /* 0x00000180c79c7836 */ /* 0x000fe20000000000 */
[----:B------:R-:W-:Y:S01]  /*17870*/  LOP3.LUT R8, R23, 0x10, R8, 0xe2, !PT ;  /* 0x0000001017087812 */ /* 0x000fe200078ee208 */
[----:B------:R-:W-:Y:S01]  /*17880*/  @!PT LDS RZ, [RZ] ;  /* 0x00000000fffff984 */ /* 0x000fe20000000800 */
[----:B------:R-:W-:Y:S01]  /*17890*/  @!PT LDS RZ, [RZ] ;  /* 0x00000000fffff984 */ /* 0x000fe20000000800 */
[----:B------:R-:W-:Y:S01]  /*178a0*/  @!PT LDS RZ, [RZ] ;  /* 0x00000000fffff984 */ /* 0x000fe20000000800 */
[----:B------:R-:W-:Y:S01]  /*178b0*/  @!PT LDS RZ, [RZ] ;  /* 0x00000000fffff984 */ /* 0x000fe20000000800 */
[----:B------:R0:W-:Y:S06]  /*178c0*/  MEMBAR.ALL.CTA ;  /* 0x0000000000007992 */ /* 0x0001ec0000008000 */
[----:B0-----:R-:W0:Y:S01]  /*178d0*/  FENCE.VIEW.ASYNC.S ;  /* 0x00000000000073c6 */ /* 0x001e220000000000 */
[----:B------:R-:W-:Y:S01]  /*178e0*/  ULDC.64 UR4, c[0x0][0xa80] ;  /* 0x0002a00000047ab9 */ /* 0x000fe20000000a00 */
[----:B------:R-:W-:Y:S01]  /*178f0*/  IMAD.SHL.U32 R23, R3, 0x20, RZ ;  /* 0x0000002003177824 */ /* 0x000fe200078e00ff */
[----:B------:R-:W-:Y:S01]  /*17900*/  LEA R80, P1, R10, UR4, 0x1 ;  /* 0x000000040a507c11 */ /* 0x000fe2000f8208ff */
[----:B------:R-:W-:-:S02]  /*17910*/  IMAD.IADD R3, R11, 0x1, R9 ;  /* 0x000000010b037824 */ /* 0x000fc400078e0209 */
[----:B------:R-:W-:Y:S01]  /*17920*/  IMAD.IADD R20, R20, 0x1, R196 ;  /* 0x0000000114147824 */ /* 0x000fe200078e02c4 */
[----:B------:R-:W-:Y:S01]  /*17930*/  ISETP.GE.AND P0, PT, R156, R0, PT ;  /* 0x000000009c00720c */ /* 0x000fe20003f06270 */
[----:B------:R-:W-:Y:S01]  /*17940*/  VIADD R154, R199, 0x1c0 ;  /* 0x000001c0c79a7836 */ /* 0x000fe20000000000 */
[----:B------:R-:W-:Y:S02]  /*17950*/  LEA.HI.X R84, R10, UR5, R3, 0x1, P1 ;  /* 0x000000050a547c11 */ /* 0x000fe400088f0c03 */
[----:B------:R-:W-:Y:S02]  /*17960*/  LOP3.LUT R8, R23, 0x20, R8, 0xe2, !PT ;  /* 0x0000002017087812 */ /* 0x000fe400078ee208 */
[----:B------:R-:W-:Y:S02]  /*17970*/  ISETP.GE.AND P1, PT, R20, R21, PT ;  /* 0x000000151400720c */ /* 0x000fe40003f26270 */
[----:B------:R-:W-:Y:S02]  /*17980*/  SEL R23, RZ, 0x40, P0 ;  /* 0x00000040ff177807 */ /* 0x000fe40000000000 */
[----:B------:R-:W-:-:S02]  /*17990*/  IADD3 R3, R2, 0x28c20, RZ ;  /* 0x00028c2002037810 */ /* 0x000fc40007ffe0ff */
[----:B------:R-:W-:Y:S02]  /*179a0*/  ISETP.GE.AND P0, PT, R154, R0, PT ;  /* 0x000000009a00720c */ /* 0x000fe40003f06270 */
[----:B------:R-:W-:Y:S02]  /*179b0*/  LOP3.LUT R23, R8, R23, RZ, 0xfc, !PT ;  /* 0x0000001708177212 */ /* 0x000fe400078efcff */
[----:B------:R-:W-:Y:S02]  /*179c0*/  PRMT R3, RZ, 0x654, R3 ;  /* 0x00000654ff037816 */ /* 0x000fe40000000003 */
[----:B------:R-:W-:Y:S01]  /*179d0*/  SEL R8, RZ, 0x80, P0 ;  /* 0x00000080ff087807 */ /* 0x000fe20000000000 */
[C---:B------:R-:W-:Y:S01]  /*179e0*/  VIADD R155, R199.reuse, 0x1c0 ;  /* 0x000001c0c79b7836 */ /* 0x040fe20000000000 */
[----:B0-----:R0:W-:Y:S01]  /*179f0*/  SYNCS.ARRIVE.TRANS64.RED.A1T0 RZ, [R3+URZ], RZ ;  /* 0x000000ff03ff79a7 */ /* 0x0011e2000810043f */
[C---:B------:R-:W-:Y:S02]  /*17a00*/  VIADD R157, R199.reuse, 0x180 ;  /* 0x00000180c79d7836 */ /* 0x040fe40000000000 */
[----:B------:R-:W-:-:S02]  /*17a10*/  VIADD R159, R199, 0x140 ;  /* 0x00000140c79f7836 */ /* 0x000fc40000000000 */
[C---:B------:R-:W-:Y:S02]  /*17a20*/  VIADD R161, R199.reuse, 0x100 ;  /* 0x00000100c7a17836 */ /* 0x040fe40000000000 */
[----:B------:R-:W-:Y:S01]  /*17a30*/  VIADD R163, R199, 0xc0 ;  /* 0x000000c0c7a37836 */ /* 0x000fe20000000000 */
[----:B0-----:R-:W-:Y:S01]  /*17a40*/  LOP3.LUT R3, R23, R8, RZ, 0xfc, !PT ;  /* 0x0000000817037212 */ /* 0x001fe200078efcff */
[C---:B------:R-:W-:Y:S02]  /*17a50*/  VIADD R165, R199.reuse, 0x80 ;  /* 0x00000080c7a57836 */ /* 0x040fe40000000000 */
[----:B------:R-:W-:Y:S01]  /*17a60*/  VIADD R167, R199, 0x40 ;  /* 0x00000040c7a77836 */ /* 0x000fe20000000000 */
[----:B------:R0:W1:Y:S01]  /*17a70*/  SHFL.IDX PT, R8, R80, RZ, 0x181f ;  /* 0x00181fff50087589 */ /* 0x00006200000e0000 */
[----:B------:R-:W-:Y:S03]  /*17a80*/  BSSY B1, `(.L_x_2757) ;  /* 0x0000029000017945 */ /* 0x000fe60003800000 */
[----:B------:R0:W2:Y:S01]  /*17a90*/  SHFL.IDX PT, R9, R84, RZ, 0x181f ;  /* 0x00181fff54097589 */ /* 0x0000a200000e0000 */
        /* <DEDUP_REMOVED lines=11> */
[-C--:B------:R-:W-:Y:S02]  /*17b50*/  ISETP.GE.AND P3, PT, R162, R0.reuse, PT ;  /* 0x00000000a200720c */ /* 0x080fe40003f66270 */
[----:B------:R-:W-:-:S05]  /*17b60*/  ISETP.GE.AND P2, PT, R160, R0, PT ;  /* 0x00000000a000720c */ /* 0x000fca0003f46270 */
[----:B-12---:R-:W-:-:S05]  /*17b70*/  @!P0 IMAD.WIDE R10, R199, 0x2, R8 ;  /* 0x00000002c70a8825 */ /* 0x006fca00078e0208 */
[----:B-----5:R0:W-:Y:S02]  /*17b80*/  @!P0 ST.E.128 desc[UR40][R10.64], R4 ;  /* 0x000000040a008985 */ /* 0x0201e4000c101d28 */
[-C--:B0-----:R-:W-:Y:S02]  /*17b90*/  @!P1 LEA R4, P0, R166, R8.reuse, 0x1 ;  /* 0x00000008a6049211 */ /* 0x081fe400078008ff */
[----:B------:R-:W-:Y:S02]  /*17ba0*/  @!P3 LEA R6, P6, R162, R8, 0x1 ;  /* 0x00000008a206b211 */ /* 0x000fe400078c08ff */
[-C--:B------:R-:W-:Y:S02]  /*17bb0*/  @!P1 LEA.HI.X R5, R166, R9.reuse, R167, 0x1, P0 ;  /* 0x00000009a6059211 */ /* 0x080fe400000f0ca7 */
[----:B------:R-:W-:Y:S02]  /*17bc0*/  LOP3.LUT P0, RZ, R23, 0x40, RZ, 0xc0, !PT ;  /* 0x0000004017ff7812 */ /* 0x000fe4000780c0ff */
[----:B------:R-:W-:Y:S01]  /*17bd0*/  @!P3 LEA.HI.X R7, R162, R9, R163, 0x1, P6 ;  /* 0x00000009a207b211 */ /* 0x000fe200030f0ca3 */
[----:B------:R0:W-:Y:S01]  /*17be0*/  @!P1 ST.E.128 desc[UR40][R4.64], R24 ;  /* 0x0000001804009985 */ /* 0x0001e2000c101d28 */
[----:B------:R-:W-:-:S13]  /*17bf0*/  ISETP.GE.AND P1, PT, R158, R0, PT ;  /* 0x000000009e00720c */ /* 0x000fda0003f26270 */
[-C--:B------:R-:W-:Y:S02]  /*17c00*/  @!P1 LEA R10, P6, R158, R8.reuse, 0x1 ;  /* 0x000000089e0a9211 */ /* 0x080fe400078c08ff */
[----:B0-----:R-:W-:Y:S02]  /*17c10*/  @!P5 LEA R4, P4, R164, R8, 0x1 ;  /* 0x00000008a404d211 */ /* 0x001fe400078808ff */
[-C--:B------:R-:W-:Y:S02]  /*17c20*/  @!P1 LEA.HI.X R11, R158, R9.reuse, R159, 0x1, P6 ;  /* 0x000000099e0b9211 */ /* 0x080fe400030f0c9f */
        /* <DEDUP_REMOVED lines=14> */
.L_x_2758:
[----:B------:R-:W-:Y:S05]  /*17d10*/  BSYNC B1 ;  /* 0x0000000000017941 */ /* 0x000fea0003800000 */
.L_x_2757:
[----:B------:R-:W-:Y:S01]  /*17d20*/  VIADD R20, R20, 0x20 ;  /* 0x0000002014147836 */ /* 0x000fe20000000000 */
[----:B0----5:R0:W3:Y:S04]  /*17d30*/  SHFL.IDX PT, R5, R84, 0x1, 0x181f ;  /* 0x00381f0054057f89 */ /* 0x0210e800000e0000 */
        /* <DEDUP_REMOVED lines=36> */
.L_x_2756:
[----:B01----:R-:W2:Y:S01]  /*17f80*/  LDL.LU R12, [R1+0x54] ;  /* 0x00005400010c7983 */ /* 0x003ea20000300800 */
[----:B------:R-:W-:Y:S01]  /*17f90*/  ULDC.64 UR4, c[0x0][0xb08] ;  /* 0x0002c20000047ab9 */ /* 0x000fe20000000a00 */
[----:B------:R-:W0:Y:S01]  /*17fa0*/  LDC R13, c[0x0][0xbe8] ;  /* 0x0002fa00ff0d7b82 */ /* 0x000e220000000800 */
[----:B------:R-:W-:Y:S01]  /*17fb0*/  IMAD R0, R0, UR4, RZ ;  /* 0x0000000400007c24 */ /* 0x000fe2000f8e02ff */
[----:B------:R-:W-:Y:S01]  /*17fc0*/  IADD3 R80, R197, 0xf8, RZ ;  /* 0x000000f8c5507810 */ /* 0x000fe20007ffe0ff */
[----:B------:R-:W-:Y:S01]  /*17fd0*/  IMAD.WIDE.U32 R10, R3, UR4, RZ ;  /* 0x00000004030a7c25 */ /* 0x000fe2000f8e00ff */
[----:B------:R-:W-:Y:S01]  /*17fe0*/  IADD3 R211, R197, 0x60, RZ ;  /* 0x00000060c5d37810 */ /* 0x000fe20007ffe0ff */
[----:B------:R-:W-:Y:S01]  /*17ff0*/  BSSY B1, `(.L_x_2760) ;  /* 0x000010d000017945 */ /* 0x000fe20003800000 */
[----:B------:R-:W-:Y:S01]  /*18000*/  SHF.R.S32.HI R80, RZ, 0x1f, R80 ;  /* 0x0000001fff507819 */ /* 0x000fe20000011450 */
[----:B------:R-:W-:Y:S01]  /*18010*/  IMAD R0, R3, UR5, R0 ;  /* 0x0000000503007c24 */ /* 0x000fe2000f8e0200 */
[----:B------:R-:W-:Y:S01]  /*18020*/  ULDC.64 UR4, c[0x0][0xb38] ;  /* 0x0002ce0000047ab9 */ /* 0x000fe20000000a00 */
[----:B------:R-:W-:Y:S01]  /*18030*/  IMAD.IADD R3, R206, 0x1, R196 ;  /* 0x00000001ce037824 */ /* 0x000fe200078e02c4 */
[----:B------:R-:W-:Y:S01]  /*18040*/  IADD3 R170, R197, 0xa8, RZ ;  /* 0x000000a8c5aa7810 */ /* 0x000fe20007ffe0ff */
[----:B------:R-:W-:Y:S01]  /*18050*/  IMAD.IADD R11, R11, 0x1, R0 ;  /* 0x000000010b0b7824 */ /* 0x000fe200078e0200 */
[----:B------:R-:W-:Y:S01]  /*18060*/  SHF.R.S32.HI R0, RZ, 0x1f, R9 ;  /* 0x0000001fff007819 */ /* 0x000fe20000011409 */
[----:B------:R-:W-:Y:S01]  /*18070*/  IMAD.IADD R196, R194, 0x1, R196 ;  /* 0x00000001c2c47824 */ /* 0x000fe200078e02c4 */
[----:B------:R-:W-:Y:S01]  /*18080*/  SHF.R.S32.HI R211, RZ, 0x1f, R211 ;  /* 0x0000001fffd37819 */ /* 0x000fe200000114d3 */
[----:B------:R-:W-:-:S04]  /*18090*/  IMAD.WIDE.U32 R10, R188, UR4, R10 ;  /* 0x00000004bc0a7c25 */ /* 0x000fc8000f8e000a */
[----:B------:R-:W-:Y:S01]  /*180a0*/  IMAD R11, R188, UR5, R11 ;  /* 0x00000005bc0b7c24 */ /* 0x000fe2000f8e020b */
[----:B------:R-:W-:Y:S01]  /*180b0*/  ULDC.64 UR4, c[0x0][0xb40] ;  /* 0x0002d00000047ab9 */ /* 0x000fe20000000a00 */
[----:B------:R-:W-:Y:S02]  /*180c0*/  VIADD R153, R197, 0xf0 ;  /* 0x000000f0c5997836 */ /* 0x000fe40000000000 */
[----:B------:R-:W-:Y:S01]  /*180d0*/  IMAD R0, R0, UR4, RZ ;  /* 0x0000000400007c24 */ /* 0x000fe2000f8e02ff */
[----:B0-----:R-:W-:Y:S01]  /*180e0*/  ISETP.NE.AND P0, PT, R13, 0x1, PT ;  /* 0x000000010d00780c */ /* 0x001fe20003f05270 */
[----:B------:R-:W-:Y:S01]  /*180f0*/  IMAD.WIDE.U32 R10, R9, UR4, R10 ;  /* 0x00000004090a7c25 */ /* 0x000fe2000f8e000a */
[----:B------:R-:W-:-:S03]  /*18100*/  SHF.R.S32.HI R153, RZ, 0x1f, R153 ;  /* 0x0000001fff997819 */ /* 0x000fc60000011499 */
[----:B------:R-:W-:Y:S01]  /*18110*/  IMAD R0, R9, UR5, R0 ;  /* 0x0000000509007c24 */ /* 0x000fe2000f8e0200 */
[----:B------:R-:W-:Y:S01]  /*18120*/  ULDC.64 UR4, c[0x0][0xb48] ;  /* 0x0002d20000047ab9 */ /* 0x000fe20000000a00 */
[----:B------:R-:W-:Y:S02]  /*18130*/  IMAD.MOV.U32 R9, RZ, RZ, R3 ;  /* 0x000000ffff097224 */ /* 0x000fe400078e0003 */
[----:B------:R-:W-:Y:S02]  /*18140*/  IMAD.IADD R11, R11, 0x1, R0 ;  /* 0x000000010b0b7824 */ /* 0x000fe400078e0200 */
[C---:B------:R-:W-:Y:S02]  /*18150*/  VIADD R155, R197.reuse, 0xe8 ;  /* 0x000000e8c59b7836 */ /* 0x040fe40000000000 */
[----:B------:R-:W0:Y:S01]  /*18160*/  @P0 LDC R0, c[0x0][0xbf0] ;  /* 0x0002fc00ff000b82 */ /* 0x000e220000000800 */
        /* <DEDUP_REMOVED lines=70> */
[----:B------:R-:W1:Y:S02]  /*185d0*/  @P0 LDC R12, c[0x0][0xbec] ;  /* 0x0002fb00ff0c0b82 */ /* 0x000e640000000800 */
[----:B-1----:R-:W-:-:S05]  /*185e0*/  @P0 IMAD.HI.U32 R12, R3, R12, RZ ;  /* 0x0000000c030c0227 */ /* 0x002fca00078e00ff */
[----:B0-----:R-:W-:-:S05]  /*185f0*/  @P0 SHF.R.U32.HI R9, RZ, R0, R12 ;  /* 0x00000000ff090219 */ /* 0x001fca000001160c */
[----:B------:R-:W-:Y:S02]  /*18600*/  IMAD.MOV R0, RZ, RZ, -R9 ;  /* 0x000000ffff007224 */ /* 0x000fe400078e0a09 */
[----:B------:R-:W-:-:S04]  /*18610*/  IMAD.WIDE.U32 R10, R9, UR4, R10 ;  /* 0x00000004090a7c25 */ /* 0x000fc8000f8e000a */
[----:B------:R-:W-:Y:S02]  /*18620*/  IMAD R3, R13, R0, R3 ;  /* 0x000000000d037224 */ /* 0x000fe400078e0203 */
[----:B------:R-:W-:Y:S01]  /*18630*/  IMAD R0, R8, R13, RZ ;  /* 0x0000000d08007224 */ /* 0x000fe200078e02ff */
[----:B------:R-:W-:-:S05]  /*18640*/  SHF.R.S32.HI R8, RZ, 0x1f, R9 ;  /* 0x0000001fff087819 */ /* 0x000fca0000011409 */
[----:B------:R-:W-:-:S04]  /*18650*/  IMAD R8, R8, UR4, RZ ;  /* 0x0000000408087c24 */ /* 0x000fc8000f8e02ff */
[----:B------:R-:W-:Y:S01]  /*18660*/  IMAD R8, R9, UR5, R8 ;  /* 0x0000000509087c24 */ /* 0x000fe2000f8e0208 */
[----:B------:R-:W-:-:S03]  /*18670*/  ULDC.64 UR4, c[0x0][0xb28] ;  /* 0x0002ca0000047ab9 */ /* 0x000fc60000000a00 */
[----:B------:R-:W-:Y:S01]  /*18680*/  IMAD.IADD R11, R11, 0x1, R8 ;  /* 0x000000010b0b7824 */ /* 0x000fe200078e0208 */
[----:B------:R-:W-:Y:S01]  /*18690*/  SHF.R.S32.HI R8, RZ, 0x1f, R3 ;  /* 0x0000001fff087819 */ /* 0x000fe20000011403 */
[----:B------:R-:W-:-:S04]  /*186a0*/  IMAD.WIDE.U32 R10, R3, UR4, R10 ;  /* 0x00000004030a7c25 */ /* 0x000fc8000f8e000a */
[----:B------:R-:W-:-:S04]  /*186b0*/  IMAD R8, R8, UR4, RZ ;  /* 0x0000000408087c24 */ /* 0x000fc8000f8e02ff */
        /* <DEDUP_REMOVED lines=16> */
[----:B------:R-:W-:Y:S01]  /*187c0*/  VIADD R11, R197, 0x8 ;  /* 0x00000008c50b7836 */ /* 0x000fe20000000000 */
[----:B------:R-:W-:Y:S01]  /*187d0*/  ISETP.GE.AND P3, PT, R209, UR4, PT ;  /* 0x00000004d1007c0c */ /* 0x000fe2000bf66270 */
[----:B------:R-:W-:Y:S01]  /*187e0*/  VIADD R21, R197, 0x18 ;  /* 0x00000018c5157836 */ /* 0x000fe20000000000 */
[----:B------:R-:W-:Y:S01]  /*187f0*/  ISETP.GE.AND P4, PT, R195, UR4, PT ;  /* 0x00000004c3007c0c */ /* 0x000fe2000bf86270 */
[----:B------:R-:W-:Y:S01]  /*18800*/  VIADD R10, R197, 0x30 ;  /* 0x00000030c50a7836 */ /* 0x000fe20000000000 */
        /* <DEDUP_REMOVED lines=22> */
[----:B------:R-:W-:Y:S02]  /*18970*/  @!P1 LEA.HI.X R9, R21, R13, R11, 0x2, P2 ;  /* 0x0000000d15099211 */ /* 0x000fe400010f140b */
[----:B------:R-:W-:-:S03]  /*18980*/  IADD3 R11, R197, 0x20, RZ ;  /* 0x00000020c50b7810 */ /* 0x000fc60007ffe0ff */
        /* <DEDUP_REMOVED lines=38> */
[C---:B0-----:R-:W-:Y:S02]  /*18bf0*/  @!P1 LEA R8, P0, R213.reuse, R20, 0x2 ;  /* 0x00000014d5089211 */ /* 0x041fe400078010ff */
        /* <DEDUP_REMOVED lines=10> */
[-C--:B0-----:R-:W-:Y:S02]  /*18ca0*/  @!P0 LEA R8, P4, R184, R20.reuse, 0x2 ;  /* 0x00000014b8088211 */ /* 0x081fe400078810ff */
        /* <DEDUP_REMOVED lines=9> */
[----:B------:R-:W-:Y:S01]  /*18d40*/  @!P2 ST.E.64 desc[UR40][R14.64], R88 ;  /* 0x000000580e00a985 */ /* 0x000fe2000c101b28 */
[-C--:B0-----:R-:W-:Y:S02]  /*18d50*/  @!P3 LEA R6, P6, R178, R20.reuse, 0x2 ;  /* 0x00000014b206b211 */ /* 0x081fe400078c10ff */
[-C--:B------:R-:W-:Y:S02]  /*18d60*/  @!P4 LEA R8, P2, R176, R20.reuse, 0x2 ;  /* 0x00000014b008c211 */ /* 0x080fe400078410ff */
[-C--:B------:R-:W-:Y:S02]  /*18d70*/  @!P3 LEA.HI.X R7, R178, R13.reuse, R179, 0x2, P6 ;  /* 0x0000000db207b211 */ /* 0x080fe400030f14b3 */
[----:B-1----:R-:W-:Y:S02]  /*18d80*/  @!P5 LEA R10, P6, R174, R20, 0x2 ;  /* 0x00000014ae0ad211 */ /* 0x002fe400078c10ff */
        /* <DEDUP_REMOVED lines=51> */
.L_x_2761:
[----:B------:R-:W-:Y:S05]  /*190c0*/  BSYNC B1 ;  /* 0x0000000000017941 */ /* 0x000fea0003800000 */
.L_x_2760:
[----:B---3--:R-:W-:Y:S01]  /*190d0*/  VIADD R7, R196, 0x8 ;  /* 0x00000008c4077836 */ /* 0x008fe20000000000 */
[----:B0-----:R-:W0:Y:S04]  /*190e0*/  SHFL.IDX PT, R12, R12, 0x1, 0x1c1f ;  /* 0x003c1f000c0c7f89 */ /* 0x001e2800000e0000 */
[----:B------:R-:W-:Y:S01]  /*190f0*/  ISETP.GE.AND P0, PT, R7, R0, PT ;  /* 0x000000000700720c */ /* 0x000fe20003f06270 */
[----:B------:R-:W3:-:S12]  /*19100*/  SHFL.IDX PT, R3, R3, 0x1, 0x1c1f ;  /* 0x003c1f0003037f89 */ /* 0x000ed800000e0000 */
[----:B------:R-:W-:Y:S05]  /*19110*/  @P0 BRA `(.L_x_2759) ;  /* 0x00000018005c0947 */ /* 0x000fea0003800000 */
[----:B------:R-:W-:Y:S01]  /*19120*/  ULDC UR4, c[0x0][0xac8] ;  /* 0x0002b20000047ab9 */ /* 0x000fe20000000800 */
[C---:B------:R-:W-:Y:S01]  /*19130*/  VIADD R10, R197.reuse, 0x8 ;  /* 0x00000008c50a7836 */ /* 0x040fe20000000000 */
[C---:B------:R-:W-:Y:S01]  /*19140*/  ISETP.GE.AND P4, PT, R197.reuse, UR4, PT ;  /* 0x00000004c5007c0c */ /* 0x040fe2000bf86270 */
[C---:B------:R-:W-:Y:S01]  /*19150*/  VIADD R24, R197.reuse, 0x10 ;  /* 0x00000010c5187836 */ /* 0x040fe20000000000 */
[----:B------:R-:W-:Y:S01]  /*19160*/  SHF.R.S32.HI R8, RZ, 0x1f, R197 ;  /* 0x0000001fff087819 */ /* 0x000fe200000114c5 */
[C---:B-1----:R-:W-:Y:S01]  /*19170*/  VIADD R20, R197.reuse, 0x18 ;  /* 0x00000018c5147836 */ /* 0x042fe20000000000 */
[----:B------:R-:W-:Y:S01]  /*19180*/  ISETP.GE.AND P2, PT, R10, UR4, PT ;  /* 0x000000040a007c0c */ /* 0x000fe2000bf46270 */
[C---:B------:R-:W-:Y:S01]  /*19190*/  VIADD R11, R197.reuse, 0x8 ;  /* 0x00000008c50b7836 */ /* 0x040fe20000000000 */
[----:B------:R-:W-:Y:S01]  /*191a0*/  ISETP.GE.AND P1, PT, R24, UR4, PT ;  /* 0x0000000418007c0c */ /* 0x000fe2000bf26270 */
[C---:B------:R-:W-:Y:S01]  /*191b0*/  VIADD R14, R197.reuse, 0x20 ;  /* 0x00000020c50e7836 */ /* 0x040fe20000000000 */
[----:B------:R-:W-:Y:S01]  /*191c0*/  ISETP.GE.AND P0, PT, R20, UR4, PT ;  /* 0x0000000414007c0c */ /* 0x000fe2000bf06270 */
[C---:B------:R-:W-:Y:S01]  /*191d0*/  VIADD R25, R197.reuse, 0x10 ;  /* 0x00000010c5197836 */ /* 0x040fe20000000000 */
[----:B------:R-:W-:Y:S01]  /*191e0*/  SHF.R.S32.HI R11, RZ, 0x1f, R11 ;  /* 0x0000001fff0b7819 */ /* 0x000fe2000001140b */
[----:B------:R-:W-:-:S02]  /*191f0*/  VIADD R21, R197, 0x18 ;  /* 0x00000018c5157836 */ /* 0x000fc40000000000 */
[CC--:B---3--:R-:W-:Y:S01]  /*19200*/  @!P4 LEA R6, P3, R197.reuse, R3.reuse, 0x2 ;  /* 0x00000003c506c211 */ /* 0x0c8fe200078610ff */
[C---:B------:R-:W-:Y:S01]  /*19210*/  VIADD R15, R197.reuse, 0x28 ;  /* 0x00000028c50f7836 */ /* 0x040fe20000000000 */
[----:B------:R-:W-:Y:S01]  /*19220*/  SHF.R.S32.HI R25, RZ, 0x1f, R25 ;  /* 0x0000001fff197819 */ /* 0x000fe20000011419 */
[C---:B--2---:R-:W-:Y:S01]  /*19230*/  VIADD R13, R197.reuse, 0x30 ;  /* 0x00000030c50d7836 */ /* 0x044fe20000000000 */
[----:B0-----:R-:W-:Y:S02]  /*19240*/  @!P4 LEA.HI.X R7, R197, R12, R8, 0x2, P3 ;  /* 0x0000000cc507c211 */ /* 0x001fe400018f1408 */
[----:B------:R-:W-:Y:S02]  /*19250*/  ISETP.GE.AND P3, PT, R14, UR4, PT ;  /* 0x000000040e007c0c */ /* 0x000fe4000bf66270 */
[----:B------:R-:W-:Y:S01]  /*19260*/  @!P1 LEA R8, P5, R24, R3, 0x2 ;  /* 0x0000000318089211 */ /* 0x000fe200078a10ff */
[----:B------:R0:W-:Y:S01]  /*19270*/  @!P4 ST.E.64 desc[UR40][R6.64], R26 ;  /* 0x0000001a0600c985 */ /* 0x0001e2000c101b28 */
[----:B------:R-:W-:-:S02]  /*19280*/  SHF.R.S32.HI R21, RZ, 0x1f, R21 ;  /* 0x0000001fff157819 */ /* 0x000fc40000011415 */
[----:B------:R-:W-:Y:S02]  /*19290*/  @!P1 LEA.HI.X R9, R24, R12, R25, 0x2, P5 ;  /* 0x0000000c18099211 */ /* 0x000fe400028f1419 */
[----:B------:R-:W-:Y:S02]  /*192a0*/  ISETP.GE.AND P4, PT, R15, UR4, PT ;  /* 0x000000040f007c0c */ /* 0x000fe4000bf86270 */
[----:B------:R-:W-:Y:S02]  /*192b0*/  ISETP.GE.AND P5, PT, R13, UR4, PT ;  /* 0x000000040d007c0c */ /* 0x000fe4000bfa6270 */
[----:B0-----:R-:W-:-:S04]  /*192c0*/  @!P2 LEA R6, P6, R10, R3, 0x2 ;  /* 0x000000030a06a211 */ /* 0x001fc800078c10ff */
[----:B------:R-:W-:Y:S02]  /*192d0*/  @!P2 LEA.HI.X R7, R10, R12, R11, 0x2, P6 ;  /* 0x0000000c0a07a211 */ /* 0x000fe400030f140b */
[----:B------:R-:W-:-:S03]  /*192e0*/  @!P0 LEA R10, P6, R20, R3, 0x2 ;  /* 0x00000003140a8211 */ /* 0x000fc600078c10ff */
[----:B------:R0:W-:Y:S01]  /*192f0*/  @!P2 ST.E.64 desc[UR40][R6.64], R30 ;  /* 0x0000001e0600a985 */ /* 0x0001e2000c101b28 */
[----:B------:R-:W-:Y:S01]  /*19300*/  @!P0 LEA.HI.X R11, R20, R12, R21, 0x2, P6 ;  /* 0x0000000c140b8211 */ /* 0x000fe200030f1415 */
[----:B------:R-:W-:Y:S02]  /*19310*/  VIADD R20, R197, 0x20 ;  /* 0x00000020c5147836 */ /* 0x000fe40000000000 */
[----:B------:R1:W-:Y:S03]  /*19320*/  @!P1 ST.E.64 desc[UR40][R8.64], R34 ;  /* 0x0000002208009985 */ /* 0x0003e6000c101b28 */
[----:B------:R-:W-:Y:S01]  /*19330*/  SHF.R.S32.HI R20, RZ, 0x1f, R20 ;  /* 0x0000001fff147819 */ /* 0x000fe20000011414 */
[----:B------:R2:W-:Y:S01]  /*19340*/  @!P0 ST.E.64 desc[UR40][R10.64], R38 ;  /* 0x000000260a008985 */ /* 0x0005e2000c101b28 */
[----:B------:R-:W-:Y:S02]  /*19350*/  ISETP.GE.AND P0, PT, R225, UR4, PT ;  /* 0x00000004e1007c0c */ /* 0x000fe4000bf06270 */
[----:B0-----:R-:W-:-:S04]  /*19360*/  @!P3 LEA R6, P1, R14, R3, 0x2 ;  /* 0x000000030e06b211 */ /* 0x001fc800078210ff */
[-C--:B------:R-:W-:Y:S01]  /*19370*/  @!P3 LEA.HI.X R7, R14, R12.reuse, R20, 0x2, P1 ;  /* 0x0000000c0e07b211 */ /* 0x080fe200008f1414 */
[----:B------:R-:W-:Y:S01]  /*19380*/  VIADD R20, R197, 0x28 ;  /* 0x00000028c5147836 */ /* 0x000fe20000000000 */
[-C--:B-1----:R-:W-:Y:S01]  /*19390*/  @!P4 LEA R8, P2, R15, R3.reuse, 0x2 ;  /* 0x000000030f08c211 */ /* 0x082fe200078410ff */
[----:B------:R-:W-:Y:S01]  /*193a0*/  VIADD R14, R197, 0x30 ;  /* 0x00000030c50e7836 */ /* 0x000fe20000000000 */
[----:B------:R-:W-:Y:S01]  /*193b0*/  ISETP.GE.AND P1, PT, R223, UR4, PT ;  /* 0x00000004df007c0c */ /* 0x000fe2000bf26270 */
[----:B------:R0:W-:Y:S01]  /*193c0*/  @!P3 ST.E.64 desc[UR40][R6.64], R42 ;  /* 0x0000002a0600b985 */ /* 0x0001e2000c101b28 */
[----:B------:R-:W-:Y:S02]  /*193d0*/  SHF.R.S32.HI R20, RZ, 0x1f, R20 ;  /* 0x0000001fff147819 */ /* 0x000fe40000011414 */
[----:B--2---:R-:W-:Y:S02]  /*193e0*/  @!P5 LEA R10, P6, R13, R3, 0x2 ;  /* 0x000000030d0ad211 */ /* 0x004fe400078c10ff */
[----:B------:R-:W-:-:S02]  /*193f0*/  @!P4 LEA.HI.X R9, R15, R12, R20, 0x2, P2 ;  /* 0x0000000c0f09c211 */ /* 0x000fc400010f1414 */
[----:B------:R-:W-:Y:S02]  /*19400*/  ISETP.GE.AND P2, PT, R221, UR4, PT ;  /* 0x00000004dd007c0c */ /* 0x000fe4000bf46270 */
[----:B------:R-:W-:Y:S01]  /*19410*/  SHF.R.S32.HI R14, RZ, 0x1f, R14 ;  /* 0x0000001fff0e7819 */ /* 0x000fe2000001140e */
[----:B------:R1:W-:Y:S01]  /*19420*/  @!P4 ST.E.64 desc[UR40][R8.64], R46 ;  /* 0x0000002e0800c985 */ /* 0x0003e2000c101b28 */
[----:B------:R-:W-:Y:S02]  /*19430*/  ISETP.GE.AND P3, PT, R218, UR4, PT ;  /* 0x00000004da007c0c */ /* 0x000fe4000bf66270 */
[-C--:B------:R-:W-:Y:S02]  /*19440*/  @!P5 LEA.HI.X R11, R13, R12.reuse, R14, 0x2, P6 ;  /* 0x0000000c0d0bd211 */ /* 0x080fe400030f140e */
[----:B0-----:R-:W-:Y:S02]  /*19450*/  @!P0 LEA R6, P6, R225, R3, 0x2 ;  /* 0x00000003e1068211 */ /* 0x001fe400078c10ff */
[----:B------:R-:W-:Y:S01]  /*19460*/  ISETP.GE.AND P4, PT, R213, UR4, PT ;  /* 0x00000004d5007c0c */ /* 0x000fe2000bf86270 */
[----:B------:R0:W-:Y:S01]  /*19470*/  @!P5 ST.E.64 desc[UR40][R10.64], R50 ;  /* 0x000000320a00d985 */ /* 0x0001e2000c101b28 */
[----:B------:R-:W-:-:S02]  /*19480*/  @!P0 LEA.HI.X R7, R225, R12, R227, 0x2, P6 ;  /* 0x0000000ce1078211 */ /* 0x000fc400030f14e3 */
[----:B-1----:R-:W-:-:S03]  /*19490*/  @!P1 LEA R8, P5, R223, R3, 0x2 ;  /* 0x00000003df089211 */ /* 0x002fc600078a10ff */
[----:B------:R1:W-:Y:S01]  /*194a0*/  @!P0 ST.E.64 desc[UR40][R6.64], R54 ;  /* 0x0000003606008985 */ /* 0x0003e2000c101b28 */
[----:B------:R-:W-:Y:S02]  /*194b0*/  ISETP.GE.AND P0, PT, R195, UR4, PT ;  /* 0x00000004c3007c0c */ /* 0x000fe4000bf06270 */
[-C--:B------:R-:W-:Y:S02]  /*194c0*/  @!P1 LEA.HI.X R9, R223, R12.reuse, R224, 0x2, P5 ;  /* 0x0000000cdf099211 */ /* 0x080fe400028f14e0 */
[----:B------:R-:W-:Y:S02]  /*194d0*/  ISETP.GE.AND P5, PT, R209, UR4, PT ;  /* 0x00000004d1007c0c */ /* 0x000fe4000bfa6270 */
[C---:B0-----:R-:W-:Y:S01]  /*194e0*/  @!P2 LEA R10, P6, R221.reuse, R3, 0x2 ;  /* 0x00000003dd0aa211 */ /* 0x041fe200078c10ff */
[----:B------:R0:W-:Y:S01]  /*194f0*/  @!P1 ST.E.64 desc[UR40][R8.64], R58 ;  /* 0x0000003a08009985 */ /* 0x0001e2000c101b28 */
[----:B------:R-:W-:Y:S02]  /*19500*/  ISETP.GE.AND P1, PT, R184, UR4, PT ;  /* 0x00000004b8007c0c */ /* 0x000fe4000bf26270 */
[----:B------:R-:W-:-:S02]  /*19510*/  @!P2 LEA.HI.X R11, R221, R12, R222, 0x2, P6 ;  /* 0x0000000cdd0ba211 */ /* 0x000fc400030f14de */
[----:B-1----:R-:W-:-:S03]  /*19520*/  @!P3 LEA R6, P6, R218, R3, 0x2 ;  /* 0x00000003da06b211 */ /* 0x002fc600078c10ff */
[----:B------:R1:W-:Y:S01]  /*19530*/  @!P2 ST.E.64 desc[UR40][R10.64], R62 ;  /* 0x0000003e0a00a985 */ /* 0x0003e2000c101b28 */
[----:B------:R-:W-:Y:S02]  /*19540*/  @!P3 LEA.HI.X R7, R218, R12, R220, 0x2, P6 ;  /* 0x0000000cda07b211 */ /* 0x000fe400030f14dc */
[----:B0-----:R-:W-:-:S03]  /*19550*/  @!P4 LEA R8, P2, R213, R3, 0x2 ;  /* 0x00000003d508c211 */ /* 0x001fc600078410ff */
[----:B------:R0:W-:Y:S01]  /*19560*/  @!P3 ST.E.64 desc[UR40][R6.64], R66 ;  /* 0x000000420600b985 */ /* 0x0001e2000c101b28 */
[-C--:B------:R-:W-:Y:S02]  /*19570*/  @!P4 LEA.HI.X R9, R213, R12.reuse, R217, 0x2, P2 ;  /* 0x0000000cd509c211 */ /* 0x080fe400010f14d9 */
[----:B------:R-:W-:Y:S02]  /*19580*/  ISETP.GE.AND P2, PT, R182, UR4, PT ;  /* 0x00000004b6007c0c */ /* 0x000fe4000bf46270 */
[CC--:B-1----:R-:W-:Y:S01]  /*19590*/  @!P5 LEA R10, P6, R209.reuse, R3.reuse, 0x2 ;  /* 0x00000003d10ad211 */ /* 0x0c2fe200078c10ff */
[----:B------:R1:W-:Y:S03]  /*195a0*/  @!P4 ST.E.64 desc[UR40][R8.64], R70 ;  /* 0x000000460800c985 */ /* 0x0003e6000c101b28 */
        /* <DEDUP_REMOVED lines=10> */
[-C--:B0-----:R-:W-:Y:S01]  /*19650*/  @!P2 LEA R10, P6, R182, R3.reuse, 0x2 ;  /* 0x00000003b60aa211 */ /* 0x081fe200078c10ff */
[----:B------:R0:W-:Y:S01]  /*19660*/  @!P1 ST.E.64 desc[UR40][R8.64], R4 ;  /* 0x0000000408009985 */ /* 0x0001e2000c101b28 */
[----:B------:R-:W-:Y:S02]  /*19670*/  ISETP.GE.AND P1, PT, R172, UR4, PT ;  /* 0x00000004ac007c0c */ /* 0x000fe4000bf26270 */
[----:B------:R-:W-:Y:S02]  /*19680*/  @!P2 LEA.HI.X R11, R182, R12, R183, 0x2, P6 ;  /* 0x0000000cb60ba211 */ /* 0x000fe400030f14b7 */
[----:B-1----:R-:W-:-:S03]  /*19690*/  @!P4 LEA R6, P0, R178, R3, 0x2 ;  /* 0x00000003b206c211 */ /* 0x002fc600078010ff */
[----:B------:R-:W-:Y:S01]  /*196a0*/  @!P2 ST.E.64 desc[UR40][R10.64], R86 ;  /* 0x000000560a00a985 */ /* 0x000fe2000c101b28 */
        /* <DEDUP_REMOVED lines=25> */
[-C--:B------:R-:W-:Y:S02]  /*19840*/  @!P5 LEA.HI.X R5, R168, R12.reuse, R169, 0x2, P1 ;  /* 0x0000000ca805d211 */ /* 0x080fe400008f14a9 */
[----:B--2---:R-:W-:Y:S02]  /*19850*/  @!P3 LEA R8, P6, R164, R3, 0x2 ;  /* 0x00000003a408b211 */ /* 0x004fe400078c10ff */
[----:B------:R-:W-:Y:S01]  /*19860*/  ISETP.GE.AND P1, PT, R160, UR4, PT ;  /* 0x00000004a0007c0c */ /* 0x000fe2000bf26270 */
        /* <DEDUP_REMOVED lines=16> */
[-C--:B------:R-:W-:Y:S02]  /*19970*/  @!P2 LEA.HI.X R9, R154, R12.reuse, R155, 0x2, P1 ;  /* 0x0000000c9a09a211 */ /* 0x080fe400008f149b */
[-C--:B0-----:R-:W-:Y:S02]  /*19980*/  @!P4 LEA R6, P0, R158, R3.reuse, 0x2 ;  /* 0x000000039e06c211 */ /* 0x081fe400078010ff */
[-C--:B-1----:R-:W-:Y:S02]  /*19990*/  @!P3 LEA R4, P6, R156, R3.reuse, 0x2 ;  /* 0x000000039c04b211 */ /* 0x082fe400078c10ff */
[-C--:B------:R-:W-:Y:S02]  /*199a0*/  @!P4 LEA.HI.X R7, R158, R12.reuse, R159, 0x2, P0 ;  /* 0x0000000c9e07c211 */ /* 0x080fe400000f149f */
[----:B------:R-:W-:Y:S02]  /*199b0*/  @!P5 LEA R10, P0, R152, R3, 0x2 ;  /* 0x00000003980ad211 */ /* 0x000fe400078010ff */
        /* <DEDUP_REMOVED lines=8> */
[----:B0-----:R-:W-:-:S04]  /*19a40*/  LEA R4, P0, R23, R3, 0x2 ;  /* 0x0000000317047211 */ /* 0x001fc800078010ff */
[----:B------:R-:W-:-:S05]  /*19a50*/  LEA.HI.X R5, R23, R12, R80, 0x2, P0 ;  /* 0x0000000c17057211 */ /* 0x000fca00000f1450 */
[----:B------:R0:W-:Y:S01]  /*19a60*/  ST.E.64 desc[UR40][R4.64], R150 ;  /* 0x0000009604007985 */ /* 0x0001e2000c101b28 */
[----:B------:R-:W-:Y:S05]  /*19a70*/  BRA `(.L_x_2759) ;  /* 0x0000001000047947 */ /* 0x000fea0003800000 */
.L_x_2753:
[----:B----4-:R-:W4:Y:S01]  /*19a80*/  LDL R10, [R1+0x50] ;  /* 0x00005000010a7983 */ /* 0x010f220000100800 */
[----:B------:R-:W-:Y:S01]  /*19a90*/  ULDC.64 UR4, c[0x0][0xc08] ;  /* 0x0003020000047ab9 */ /* 0x000fe20000000a00 */
[----:B------:R-:W4:Y:S01]  /*19aa0*/  LDC.64 R4, c[0x0][0xc00] ;  /* 0x00030000ff047b82 */ /* 0x000f220000000a00 */
[----:B------:R-:W-:Y:S01]  /*19ab0*/  ISETP.NE.U32.AND P0, PT, RZ, UR4, PT ;  /* 0x00000004ff007c0c */ /* 0x000fe2000bf05070 */
[----:B------:R-:W2:Y:S01]  /*19ac0*/  LDL R9, [R1+0x4c] ;  /* 0x00004c0001097983 */ /* 0x000ea20000100800 */
[----:B------:R-:W-:Y:S02]  /*19ad0*/  IMAD.MOV.U32 R3, RZ, RZ, RZ ;  /* 0x000000ffff037224 */ /* 0x000fe400078e00ff */
[----:B------:R-:W-:Y:S01]  /*19ae0*/  ISETP.NE.AND.EX P1, PT, RZ, UR5, PT, P0 ;  /* 0x00000005ff007c0c */ /* 0x000fe2000bf25300 */
[----:B------:R-:W-:Y:S02]  /*19af0*/  ULDC.64 UR4, c[0x0][0xc00] ;  /* 0x0003000000047ab9 */ /* 0x000fe40000000a00 */
[----:B------:R-:W-:-:S04]  /*19b00*/  ISETP.NE.U32.AND P0, PT, RZ, UR4, PT ;  /* 0x00000004ff007c0c */ /* 0x000fc8000bf05070 */
[----:B------:R-:W-:-:S06]  /*19b10*/  ISETP.NE.AND.EX P0, PT, RZ, UR5, PT, P0 ;  /* 0x00000005ff007c0c */ /* 0x000fcc000bf05300 */
[----:B------:R-:W0:Y:S01]  /*19b20*/  @P1 LDC.64 R6, c[0x0][0xc08] ;  /* 0x00030200ff061b82 */ /* 0x000e220000000a00 */
[----:B------:R-:W-:Y:S02]  /*19b30*/  ULDC UR4, c[0x0][0xa88] ;  /* 0x0002a20000047ab9 */ /* 0x000fe40000000800 */
[----:B------:R-:W-:Y:S01]  /*19b40*/  IMAD.U32 R0, RZ, RZ, UR4 ;  /* 0x00000004ff007e24 */ /* 0x000fe2000f8e00ff */
[----:B------:R-:W1:Y:S01]  /*19b50*/  S2R R31, SR_TID.X ;  /* 0x00000000001f7919 */ /* 0x000e620000002100 */
[----:B----4-:R-:W-:-:S04]  /*19b60*/  IMAD.WIDE R4, R10, 0x4, R4 ;  /* 0x000000040a047825 */ /* 0x010fc800078e0204 */
[----:B0-----:R-:W-:Y:S01]  /*19b70*/  @P1 IMAD.WIDE R6, R10, 0x4, R6 ;  /* 0x000000040a061825 */ /* 0x001fe200078e0206 */
[----:B------:R0:W5:Y:S04]  /*19b80*/  @P0 LDG.E R3, desc[UR40][R4.64] ;  /* 0x0000002804030981 */ /* 0x000168000c1e1900 */
[----:B------:R0:W5:Y:S01]  /*19b90*/  @P1 LDG.E R0, desc[UR40][R6.64] ;  /* 0x0000002806001981 */ /* 0x000162000c1e1900 */
[----:B--2---:R-:W-:Y:S02]  /*19ba0*/  ISETP.NE.AND P2, PT, R9, RZ, PT ;  /* 0x000000ff0900720c */ /* 0x004fe40003f45270 */
[----:B-1----:R-:W-:Y:S02]  /*19bb0*/  IADD3 R8, R31, -0x80, RZ ;  /* 0xffffff801f087810 */ /* 0x002fe40007ffe0ff */
[----:B------:R-:W-:-:S02]  /*19bc0*/  SHF.R.S32.HI R26, RZ, 0x1f, R10 ;  /* 0x0000001fff1a7819 */ /* 0x000fc4000001140a */
[----:B------:R-:W-:-:S07]  /*19bd0*/  ISETP.GT.AND P3, PT, R8, 0x3f, PT ;  /* 0x0000003f0800780c */ /* 0x000fce0003f64270 */
[----:B------:R-:W1:Y:S02]  /*19be0*/  @!P2 LDC R9, c[0x0][0xad4] ;  /* 0x0002b500ff09ab82 */ /* 0x000e640000000800 */
[----:B-1----:R0:W-:Y:S01]  /*19bf0*/  @!P2 STL [R1+0x4c], R9 ;  /* 0x00004c090100a387 */ /* 0x0021e20000100800 */
[----:B------:R-:W-:Y:S01]  /*19c00*/  ISETP.GT.AND P2, PT, R9, 0x1, PT ;  /* 0x000000010900780c */ /* 0x000fe20003f44270 */
[----:B------:R-:W-:-:S12]  /*19c10*/  @P1 BRA `(.L_x_2762) ;  /* 0x0000000000101947 */ /* 0x000fd80003800000 */
[----:B------:R-:W-:Y:S05]  /*19c20*/  @!P0 BRA `(.L_x_2762) ;  /* 0x00000000000c8947 */ /* 0x000fea0003800000 */
[----:B0-----:R-:W2:Y:S04]  /*19c30*/  LDG.E R7, desc[UR40][R4.64] ;  /* 0x0000002804077981 */ /* 0x001ea8000c1e1900 */
[----:B-----5:R-:W2:Y:S02]  /*19c40*/  LDG.E R0, desc[UR40][R4.64+0x4] ;  /* 0x0000042804007981 */ /* 0x020ea4000c1e1900 */
[----:B--2---:R-:W-:-:S07]  /*19c50*/  IMAD.IADD R0, R0, 0x1, -R7 ;  /* 0x0000000100007824 */ /* 0x004fce00078e0a07 */
.L_x_2762:
[----:B------:R-:W-:Y:S01]  /*19c60*/  BSSY B1, `(.L_x_2763) ;  /* 0x0000036000017945 */ /* 0x000fe20003800000 */
[----:B------:R-:W-:Y:S02]  /*19c70*/  SEL R29, R10, RZ, !P0 ;  /* 0x000000ff0a1d7207 */ /* 0x000fe40004000000 */
[----:B------:R-:W-:Y:S02]  /*19c80*/  SEL R26, R26, RZ, !P0 ;  /* 0x000000ff1a1a7207 */ /* 0x000fe40004000000 */
[----:B-----5:R-:W-:Y:S01]  /*19c90*/  SHF.R.S32.HI R24, RZ, 0x1f, R3 ;  /* 0x0000001fff187819 */ /* 0x020fe20000011403 */
[----:B------:R-:W-:Y:S06]  /*19ca0*/  @P3 BRA `(.L_x_2764) ;  /* 0x0000000000c43947 */ /* 0x000fec0003800000 */
[----:B------:R-:W0:Y:S01]  /*19cb0*/  LDC R33, c[0x0][0xbe8] ;  /* 0x0002fa00ff217b82 */ /* 0x000e220000000800 */
[----:B------:R-:W-:Y:S01]  /*19cc0*/  IADD3 R31, R196, -0x80, R31 ;  /* 0xffffff80c41f7810 */ /* 0x000fe20007ffe01f */
[----:B0-----:R-:W-:-:S05]  /*19cd0*/  IMAD R4, R0, R33, RZ ;  /* 0x0000002100047224 */ /* 0x001fca00078e02ff */
        /* <DEDUP_REMOVED lines=9> */
[----:B------:R-:W1:Y:S08]  /*19d70*/  LDC.64 R4, c[0x0][R23+0x220] ;  /* 0x0000880017047b82 */ /* 0x000e700000000a00 */
[----:B------:R-:W4:Y:S08]  /*19d80*/  LDC.64 R12, c[0x0][R23+0x218] ;  /* 0x00008600170c7b82 */ /* 0x000f300000000a00 */
[----:B------:R-:W5:Y:S08]  /*19d90*/  LDC.64 R6, c[0x0][R23+0x228] ;  /* 0x00008a0017067b82 */ /* 0x000f700000000a00 */
[----:B------:R-:W3:Y:S08]  /*19da0*/  @P1 LDC R20, c[0x0][0xbec] ;  /* 0x0002fb00ff141b82 */ /* 0x000ef00000000800 */
[----:B------:R-:W5:Y:S08]  /*19db0*/  LDC.64 R8, c[0x0][R23+0x210] ;  /* 0x0000840017087b82 */ /* 0x000f700000000a00 */
[----:B------:R-:W5:Y:S01]  /*19dc0*/  @P1 LDC R27, c[0x0][0xbf0] ;  /* 0x0002fc00ff1b1b82 */ /* 0x000f620000000800 */
[----:B---3--:R-:W-:-:S07]  /*19dd0*/  @P1 IMAD.HI.U32 R20, R31, R20, RZ ;  /* 0x000000141f141227 */ /* 0x008fce00078e00ff */
[----:B0-----:R-:W0:Y:S01]  /*19de0*/  @!P0 LDC R10, c[0x0][0xb50] ;  /* 0x0002d400ff0a8b82 */ /* 0x001e220000000800 */
[-C--:B-1----:R-:W-:Y:S02]  /*19df0*/  IMAD R5, R5, R29.reuse, RZ ;  /* 0x0000001d05057224 */ /* 0x082fe400078e02ff */
[----:B------:R-:W-:-:S05]  /*19e00*/  IMAD.WIDE.U32 R14, R4, R29, RZ ;  /* 0x0000001d040e7225 */ /* 0x000fca00078e00ff */
[----:B------:R-:W1:Y:S01]  /*19e10*/  @!P0 LDC R11, c[0x0][0xb54] ;  /* 0x0002d500ff0b8b82 */ /* 0x000e620000000800 */
[-C--:B----4-:R-:W-:Y:S02]  /*19e20*/  IMAD R25, R13, R188.reuse, RZ ;  /* 0x000000bc0d197224 */ /* 0x090fe400078e02ff */
[----:B------:R-:W-:Y:S01]  /*19e30*/  IMAD.WIDE.U32 R12, R12, R188, RZ ;  /* 0x000000bc0c0c7225 */ /* 0x000fe200078e00ff */
[----:B-----5:R-:W-:-:S03]  /*19e40*/  @P1 SHF.R.U32.HI R21, RZ, R27, R20 ;  /* 0x0000001bff151219 */ /* 0x020fc60000011614 */
        /* <DEDUP_REMOVED lines=23> */
.L_x_2764:
[----:B------:R-:W-:Y:S05]  /*19fc0*/  BSYNC B1 ;  /* 0x0000000000017941 */ /* 0x000fea0003800000 */
.L_x_2763:
[----:B------:R-:W-:Y:S05]  /*19fd0*/  @P2 BRA `(.L_x_2759) ;  /* 0x0000000800ac2947 */ /* 0x000fea0003800000 */
[----:B0-----:R-:W0:Y:S01]  /*19fe0*/  S2R R6, SR_TID.X ;  /* 0x0000000000067919 */ /* 0x001e220000002100 */
[----:B------:R-:W2:Y:S01]  /*19ff0*/  LDC R9, c[0x0][0xbe8] ;  /* 0x0002fa00ff097b82 */ /* 0x000ea20000000800 */
[----:B------:R-:W-:Y:S01]  /*1a000*/  ULDC.64 UR4, c[0x0][0xaa0] ;  /* 0x0002a80000047ab9 */ /* 0x000fe20000000a00 */
[C---:B------:R-:W-:Y:S01]  /*1a010*/  VIADD R38, R199.reuse, 0x40 ;  /* 0x00000040c7267836 */ /* 0x040fe20000000000 */
[C---:B------:R-:W-:Y:S01]  /*1a020*/  IADD3 R37, R199.reuse, 0x80, RZ ;  /* 0x00000080c7257810 */ /* 0x040fe20007ffe0ff */
[----:B------:R-:W-:Y:S01]  /*1a030*/  IMAD R4, R24, UR4, RZ ;  /* 0x0000000418047c24 */ /* 0x000fe2000f8e02ff */
[----:B------:R-:W-:Y:S01]  /*1a040*/  BSSY B1, `(.L_x_2765) ;  /* 0x0000080000017945 */ /* 0x000fe20003800000 */
[----:B------:R-:W-:Y:S01]  /*1a050*/  VIADD R36, R199, 0x80 ;  /* 0x00000080c7247836 */ /* 0x000fe20000000000 */
[----:B------:R-:W-:Y:S01]  /*1a060*/  SHF.R.S32.HI R37, RZ, 0x1f, R37 ;  /* 0x0000001fff257819 */ /* 0x000fe20000011425 */
[----:B------:R-:W4:Y:S01]  /*1a070*/  LDC R12, c[0x0][0xac8] ;  /* 0x0002b200ff0c7b82 */ /* 0x000f220000000800 */
[----:B------:R-:W-:-:S02]  /*1a080*/  IMAD R7, R3, UR5, R4 ;  /* 0x0000000503077c24 */ /* 0x000fc4000f8e0204 */
[----:B-1----:R-:W-:Y:S01]  /*1a090*/  IMAD.WIDE.U32 R4, R3, UR4, RZ ;  /* 0x0000000403047c25 */ /* 0x002fe2000f8e00ff */
[----:B------:R-:W-:-:S03]  /*1a0a0*/  ULDC.64 UR4, c[0x0][0xae8] ;  /* 0x0002ba0000047ab9 */ /* 0x000fc60000000a00 */
[----:B------:R-:W-:Y:S02]  /*1a0b0*/  IMAD.IADD R5, R5, 0x1, R7 ;  /* 0x0000000105057824 */ /* 0x000fe400078e0207 */
[----:B------:R-:W-:Y:S02]  /*1a0c0*/  VIADD R34, R199, 0xc0 ;  /* 0x000000c0c7227836 */ /* 0x000fe40000000000 */
[----:B------:R-:W-:-:S04]  /*1a0d0*/  IMAD.WIDE.U32 R4, R188, UR4, R4 ;  /* 0x00000004bc047c25 */ /* 0x000fc8000f8e0004 */
[----:B------:R-:W-:Y:S01]  /*1a0e0*/  IMAD R5, R188, UR5, R5 ;  /* 0x00000005bc057c24 */ /* 0x000fe2000f8e0205 */
[----:B--2---:R-:W-:Y:S01]  /*1a0f0*/  ISETP.NE.AND P0, PT, R9, 0x1, PT ;  /* 0x000000010900780c */ /* 0x004fe20003f05270 */
[----:B------:R-:W-:Y:S01]  /*1a100*/  ULDC.64 UR4, c[0x0][0xaf0] ;  /* 0x0002bc0000047ab9 */ /* 0x000fe20000000a00 */
[----:B------:R-:W-:Y:S02]  /*1a110*/  IMAD R21, R0, R9, RZ ;  /* 0x0000000900157224 */ /* 0x000fe400078e02ff */
[----:B------:R-:W-:-:S04]  /*1a120*/  IMAD.WIDE.U32 R4, R29, UR4, R4 ;  /* 0x000000041d047c25 */ /* 0x000fc8000f8e0004 */
[----:B0-----:R-:W-:Y:S01]  /*1a130*/  VIADD R6, R6, 0xffffff80 ;  /* 0xffffff8006067836 */ /* 0x001fe20000000000 */
[-C--:B----4-:R-:W-:Y:S01]  /*1a140*/  ISETP.GE.AND P1, PT, R38, R12.reuse, PT ;  /* 0x0000000c2600720c */ /* 0x090fe20003f26270 */
[C---:B------:R-:W-:Y:S01]  /*1a150*/  VIADD R32, R199.reuse, 0x100 ;  /* 0x00000100c7207836 */ /* 0x040fe20000000000 */
[C---:B------:R-:W-:Y:S01]  /*1a160*/  ISETP.GE.AND P2, PT, R199.reuse, R12, PT ;  /* 0x0000000cc700720c */ /* 0x040fe20003f46270 */
[C---:B------:R-:W-:Y:S01]  /*1a170*/  VIADD R30, R199.reuse, 0x140 ;  /* 0x00000140c71e7836 */ /* 0x040fe20000000000 */
[----:B------:R-:W-:Y:S01]  /*1a180*/  SHF.R.S32.HI R3, RZ, 0x1f, R6 ;  /* 0x0000001fff037819 */ /* 0x000fe20000011406 */
[----:B------:R-:W0:Y:S01]  /*1a190*/  @P0 LDC R11, c[0x0][0xbec] ;  /* 0x0002fb00ff0b0b82 */ /* 0x000e220000000800 */
[----:B------:R-:W-:Y:S01]  /*1a1a0*/  SEL R8, RZ, 0xffffffff, P1 ;  /* 0xffffffffff087807 */ /* 0x000fe20000800000 */
[----:B------:R-:W-:Y:S01]  /*1a1b0*/  VIADD R27, R199, 0x180 ;  /* 0x00000180c71b7836 */ /* 0x000fe20000000000 */
[----:B------:R-:W-:Y:S01]  /*1a1c0*/  LEA.HI R3, R3, R6, RZ, 0x3 ;  /* 0x0000000603037211 */ /* 0x000fe200078f18ff */
[----:B------:R-:W-:Y:S01]  /*1a1d0*/  VIADD R23, R199, 0x1c0 ;  /* 0x000001c0c7177836 */ /* 0x000fe20000000000 */
[----:B------:R-:W-:Y:S01]  /*1a1e0*/  ISETP.GE.AND P1, PT, R36, R12, PT ;  /* 0x0000000c2400720c */ /* 0x000fe20003f26270 */
[----:B------:R-:W-:Y:S01]  /*1a1f0*/  IMAD.SHL.U32 R8, R8, 0x2, RZ ;  /* 0x0000000208087824 */ /* 0x000fe200078e00ff */
[----:B------:R-:W-:Y:S01]  /*1a200*/  LOP3.LUT R7, R3, 0xfffffff8, RZ, 0xc0, !PT ;  /* 0xfffffff803077812 */ /* 0x000fe200078ec0ff */
[----:B------:R-:W1:Y:S01]  /*1a210*/  @P0 LDC R13, c[0x0][0xbf0] ;  /* 0x0002fc00ff0d0b82 */ /* 0x000e620000000800 */
[----:B------:R-:W-:Y:S01]  /*1a220*/  SHF.R.S32.HI R20, RZ, 0x3, R3 ;  /* 0x00000003ff147819 */ /* 0x000fe20000011403 */
[----:B------:R-:W-:-:S02]  /*1a230*/  IMAD R3, R26, UR4, RZ ;  /* 0x000000041a037c24 */ /* 0x000fc4000f8e02ff */
[----:B------:R-:W-:Y:S02]  /*1a240*/  IMAD.IADD R7, R6, 0x1, -R7 ;  /* 0x0000000106077824 */ /* 0x000fe400078e0a07 */
[----:B------:R-:W-:Y:S02]  /*1a250*/  VIADD R25, R199, 0x1c0 ;  /* 0x000001c0c7197836 */ /* 0x000fe40000000000 */
[----:B------:R-:W-:Y:S02]  /*1a260*/  IMAD R7, R7, 0x20, R20 ;  /* 0x0000002007077824 */ /* 0x000fe400078e0214 */
[----:B------:R-:W-:Y:S01]  /*1a270*/  IMAD.IADD R20, R20, 0x1, R196 ;  /* 0x0000000114147824 */ /* 0x000fe200078e02c4 */
[----:B------:R-:W-:Y:S01]  /*1a280*/  SHF.R.S32.HI R25, RZ, 0x1f, R25 ;  /* 0x0000001fff197819 */ /* 0x000fe20000011419 */
[----:B------:R-:W-:Y:S02]  /*1a290*/  IMAD.IADD R196, R196, 0x1, R7 ;  /* 0x00000001c4c47824 */ /* 0x000fe400078e0207 */
[----:B------:R-:W-:Y:S01]  /*1a2a0*/  IMAD R7, R29, UR5, R3 ;  /* 0x000000051d077c24 */ /* 0x000fe2000f8e0203 */
[----:B------:R-:W-:Y:S01]  /*1a2b0*/  ULDC.64 UR4, c[0x0][0xae0] ;  /* 0x0002b80000047ab9 */ /* 0x000fe20000000a00 */
[----:B0-----:R-:W-:-:S03]  /*1a2c0*/  @P0 IMAD.HI.U32 R6, R196, R11, RZ ;  /* 0x0000000bc4060227 */ /* 0x001fc600078e00ff */
[----:B------:R-:W-:Y:S01]  /*1a2d0*/  IADD3 R5, R5, R7, RZ ;  /* 0x0000000705057210 */ /* 0x000fe20007ffe0ff */
[----:B------:R-:W-:Y:S01]  /*1a2e0*/  IMAD.MOV.U32 R3, RZ, RZ, R196 ;  /* 0x000000ffff037224 */ /* 0x000fe200078e00c4 */
[----:B------:R-:W-:Y:S01]  /*1a2f0*/  SEL R7, RZ, 0x1, P2 ;  /* 0x00000001ff077807 */ /* 0x000fe20001000000 */
[----:B------:R-:W-:Y:S01]  /*1a300*/  VIADD R28, R199, 0x180 ;  /* 0x00000180c71c7836 */ /* 0x000fe20000000000 */
[-C--:B------:R-:W-:Y:S01]  /*1a310*/  ISETP.GE.AND P2, PT, R23, R12.reuse, PT ;  /* 0x0000000c1700720c */ /* 0x080fe20003f46270 */
[C---:B------:R-:W-:Y:S01]  /*1a320*/  VIADD R31, R199.reuse, 0x140 ;  /* 0x00000140c71f7836 */ /* 0x040fe20000000000 */
[----:B-1----:R-:W-:Y:S01]  /*1a330*/  @P0 SHF.R.U32.HI R3, RZ, R13, R6 ;  /* 0x0000000dff030219 */ /* 0x002fe20000011606 */
[C---:B------:R-:W-:Y:S01]  /*1a340*/  VIADD R33, R199.reuse, 0x100 ;  /* 0x00000100c7217836 */ /* 0x040fe20000000000 */
[----:B------:R-:W-:Y:S01]  /*1a350*/  LOP3.LUT R6, R8, 0x2, R7, 0xe2, !PT ;  /* 0x0000000208067812 */ /* 0x000fe200078ee207 */
[----:B------:R-:W-:Y:S01]  /*1a360*/  VIADD R35, R199, 0xc0 ;  /* 0x000000c0c7237836 */ /* 0x000fe20000000000 */
[----:B------:R-:W-:Y:S01]  /*1a370*/  SEL R8, RZ, 0xffffffff, P1 ;  /* 0xffffffffff087807 */ /* 0x000fe20000800000 */
[----:B------:R-:W-:Y:S01]  /*1a380*/  IMAD.MOV R7, RZ, RZ, -R3 ;  /* 0x000000ffff077224 */ /* 0x000fe200078e0a03 */
[----:B------:R-:W-:Y:S01]  /*1a390*/  ISETP.GE.AND P0, PT, R34, R12, PT ;  /* 0x0000000c2200720c */ /* 0x000fe20003f06270 */
[----:B------:R-:W-:Y:S01]  /*1a3a0*/  IMAD.WIDE.U32 R4, R3, UR4, R4 ;  /* 0x0000000403047c25 */ /* 0x000fe2000f8e0004 */
[----:B------:R-:W-:-:S02]  /*1a3b0*/  SHF.R.S32.HI R0, RZ, 0x1f, R3 ;  /* 0x0000001fff007819 */ /* 0x000fc40000011403 */
[-C--:B------:R-:W-:Y:S01]  /*1a3c0*/  ISETP.GE.AND P1, PT, R32, R12.reuse, PT ;  /* 0x0000000c2000720c */ /* 0x080fe20003f26270 */
[----:B------:R-:W-:Y:S01]  /*1a3d0*/  IMAD.SHL.U32 R11, R8, 0x4, RZ ;  /* 0x00000004080b7824 */ /* 0x000fe200078e00ff */
[----:B------:R-:W-:Y:S01]  /*1a3e0*/  SEL R8, RZ, 0xffffffff, P0 ;  /* 0xffffffffff087807 */ /* 0x000fe20000000000 */
[----:B------:R-:W-:Y:S01]  /*1a3f0*/  IMAD R0, R0, UR4, RZ ;  /* 0x0000000400007c24 */ /* 0x000fe2000f8e02ff */
[-C--:B------:R-:W-:Y:S01]  /*1a400*/  ISETP.GE.AND P0, PT, R30, R12.reuse, PT ;  /* 0x0000000c1e00720c */ /* 0x080fe20003f06270 */
[----:B------:R-:W-:Y:S01]  /*1a410*/  IMAD R7, R9, R7, R196 ;  /* 0x0000000709077224 */ /* 0x000fe200078e02c4 */
[----:B------:R-:W-:Y:S01]  /*1a420*/  LOP3.LUT R6, R11, 0x4, R6, 0xe2, !PT ;  /* 0x000000040b067812 */ /* 0x000fe200078ee206 */
[----:B------:R-:W-:Y:S01]  /*1a430*/  IMAD.SHL.U32 R9, R8, 0x8, RZ ;  /* 0x0000000808097824 */ /* 0x000fe200078e00ff */
[----:B------:R-:W-:Y:S01]  /*1a440*/  SEL R8, RZ, 0xffffffff, P1 ;  /* 0xffffffffff087807 */ /* 0x000fe20000800000 */
[----:B------:R-:W-:Y:S01]  /*1a450*/  IMAD R3, R3, UR5, R0 ;  /* 0x0000000503037c24 */ /* 0x000fe2000f8e0200 */
[----:B------:R-:W-:Y:S01]  /*1a460*/  SHF.R.S32.HI R0, RZ, 0x1f, R7 ;  /* 0x0000001fff007819 */ /* 0x000fe20000011407 */
[----:B------:R-:W-:Y:S01]  /*1a470*/  ULDC.64 UR4, c[0x0][0xad8] ;  /* 0x0002b60000047ab9 */ /* 0x000fe20000000a00 */
[----:B------:R-:W-:Y:S01]  /*1a480*/  LOP3.LUT R6, R9, 0x8, R6, 0xe2, !PT ;  /* 0x0000000809067812 */ /* 0x000fe200078ee206 */
[----:B------:R-:W-:Y:S01]  /*1a490*/  IMAD.IADD R5, R5, 0x1, R3 ;  /* 0x0000000105057824 */ /* 0x000fe200078e0203 */
[----:B------:R-:W-:Y:S01]  /*1a4a0*/  SEL R3, RZ, 0xffffffff, P0 ;  /* 0xffffffffff037807 */ /* 0x000fe20000000000 */
[----:B------:R-:W-:Y:S01]  /*1a4b0*/  IMAD.SHL.U32 R9, R8, 0x10, RZ ;  /* 0x0000001008097824 */ /* 0x000fe200078e00ff */
[----:B------:R-:W-:Y:S01]  /*1a4c0*/  ISETP.GE.AND P0, PT, R27, R12, PT ;  /* 0x0000000c1b00720c */ /* 0x000fe20003f06270 */
[----:B------:R-:W-:Y:S01]  /*1a4d0*/  IMAD R0, R0, UR4, RZ ;  /* 0x0000000400007c24 */ /* 0x000fe2000f8e02ff */
[----:B------:R-:W-:Y:S01]  /*1a4e0*/  SHF.R.S32.HI R28, RZ, 0x1f, R28 ;  /* 0x0000001fff1c7819 */ /* 0x000fe2000001141c */
[----:B------:R-:W-:Y:S01]  /*1a4f0*/  IMAD.WIDE.U32 R4, R7, UR4, R4 ;  /* 0x0000000407047c25 */ /* 0x000fe2000f8e0004 */
[----:B------:R-:W-:-:S02]  /*1a500*/  LOP3.LUT R6, R9, 0x10, R6, 0xe2, !PT ;  /* 0x0000001009067812 */ /* 0x000fc400078ee206 */
[----:B------:R-:W-:Y:S01]  /*1a510*/  SHF.R.S32.HI R31, RZ, 0x1f, R31 ;  /* 0x0000001fff1f7819 */ /* 0x000fe2000001141f */
[----:B------:R-:W-:Y:S01]  /*1a520*/  IMAD.SHL.U32 R9, R3, 0x20, RZ ;  /* 0x0000002003097824 */ /* 0x000fe200078e00ff */
[----:B------:R-:W-:Y:S01]  /*1a530*/  SHF.R.S32.HI R33, RZ, 0x1f, R33 ;  /* 0x0000001fff217819 */ /* 0x000fe20000011421 */
[----:B------:R-:W-:Y:S01]  /*1a540*/  IMAD R3, R7, UR5, R0 ;  /* 0x0000000507037c24 */ /* 0x000fe2000f8e0200 */
[----:B------:R-:W-:Y:S01]  /*1a550*/  SEL R7, RZ, 0x40, P0 ;  /* 0x00000040ff077807 */ /* 0x000fe20000000000 */
[----:B------:R-:W-:Y:S01]  /*1a560*/  ULDC.64 UR4, c[0x0][0xa80] ;  /* 0x0002a00000047ab9 */ /* 0x000fe20000000a00 */
[----:B------:R-:W-:Y:S01]  /*1a570*/  ISETP.GE.AND P0, PT, R20, R21, PT ;  /* 0x000000151400720c */ /* 0x000fe20003f06270 */
[----:B------:R-:W-:Y:S01]  /*1a580*/  IMAD.IADD R3, R5, 0x1, R3 ;  /* 0x0000000105037824 */ /* 0x000fe200078e0203 */
[----:B------:R-:W-:Y:S01]  /*1a590*/  LEA R13, P1, R4, UR4, 0x1 ;  /* 0x00000004040d7c11 */ /* 0x000fe2000f8208ff */
[----:B------:R-:W-:Y:S01]  /*1a5a0*/  VIADD R39, R199, 0x40 ;  /* 0x00000040c7277836 */ /* 0x000fe20000000000 */
[----:B------:R-:W-:-:S02]  /*1a5b0*/  LOP3.LUT R6, R9, 0x20, R6, 0xe2, !PT ;  /* 0x0000002009067812 */ /* 0x000fc400078ee206 */
[----:B------:R-:W-:Y:S01]  /*1a5c0*/  LEA.HI.X R3, R4, UR5, R3, 0x1, P1 ;  /* 0x0000000504037c11 */ /* 0x000fe200088f0c03 */
[----:B------:R0:W1:Y:S01]  /*1a5d0*/  SHFL.IDX PT, R10, R13, RZ, 0x181f ;  /* 0x00181fff0d0a7589 */ /* 0x00006200000e0000 */
[----:B------:R-:W-:Y:S02]  /*1a5e0*/  LOP3.LUT R14, R6, R7, RZ, 0xfc, !PT ;  /* 0x00000007060e7212 */ /* 0x000fe400078efcff */
[----:B------:R-:W-:Y:S01]  /*1a5f0*/  SEL R5, RZ, 0x80, P2 ;  /* 0x00000080ff057807 */ /* 0x000fe20001000000 */
[----:B------:R0:W2:Y:S01]  /*1a600*/  SHFL.IDX PT, R11, R3, RZ, 0x181f ;  /* 0x00181fff030b7589 */ /* 0x0000a200000e0000 */
[----:B------:R-:W-:Y:S02]  /*1a610*/  SHF.R.S32.HI R35, RZ, 0x1f, R35 ;  /* 0x0000001fff237819 */ /* 0x000fe40000011423 */
[----:B------:R-:W-:Y:S02]  /*1a620*/  LOP3.LUT R15, R14, R5, RZ, 0xfc, !PT ;  /* 0x000000050e0f7212 */ /* 0x000fe400078efcff */
[----:B------:R-:W-:Y:S01]  /*1a630*/  SHF.R.S32.HI R39, RZ, 0x1f, R39 ;  /* 0x0000001fff277819 */ /* 0x000fe20000011427 */
[----:B------:R-:W-:Y:S06]  /*1a640*/  @P0 BRA `(.L_x_2766) ;  /* 0x00000000007c0947 */ /* 0x000fec0003800000 */
[-C--:B------:R-:W-:Y:S02]  /*1a650*/  ISETP.GE.AND P2, PT, R38, R12.reuse, PT ;  /* 0x0000000c2600720c */ /* 0x080fe40003f46270 */
[-C--:B------:R-:W-:Y:S02]  /*1a660*/  ISETP.GE.AND P1, PT, R199, R12.reuse, PT ;  /* 0x0000000cc700720c */ /* 0x080fe40003f26270 */
[-C--:B------:R-:W-:Y:S02]  /*1a670*/  ISETP.GE.AND P5, PT, R36, R12.reuse, PT ;  /* 0x0000000c2400720c */ /* 0x080fe40003fa6270 */
[----:B------:R-:W-:-:S07]  /*1a680*/  ISETP.GE.AND P3, PT, R34, R12, PT ;  /* 0x0000000c2200720c */ /* 0x000fce0003f66270 */
[C---:B-1----:R-:W-:Y:S02]  /*1a690*/  @!P2 LEA R4, P0, R38.reuse, R10, 0x1 ;  /* 0x0000000a2604a211 */ /* 0x042fe400078008ff */
        /* <DEDUP_REMOVED lines=21> */
[----:B------:R-:W-:Y:S02]  /*1a7f0*/  @P4 LEA R10, P5, R23, R10, 0x1 ;  /* 0x0000000a170a4211 */ /* 0x000fe400078a08ff */
[-C--:B------:R-:W-:Y:S02]  /*1a800*/  @P0 LEA.HI.X R5, R27, R11.reuse, R28, 0x1, P3 ;  /* 0x0000000b1b050211 */ /* 0x080fe400018f0c1c */
[----:B------:R-:W-:-:S03]  /*1a810*/  @P4 LEA.HI.X R11, R23, R11, R25, 0x1, P5 ;  /* 0x0000000b170b4211 */ /* 0x000fc600028f0c19 */
[----:B------:R4:W-:Y:S04]  /*1a820*/  @P0 ST.E.128 desc[UR40][R4.64], RZ ;  /* 0x000000ff04000985 */ /* 0x0009e8000c101d28 */
[----:B------:R4:W-:Y:S02]  /*1a830*/  @P4 ST.E.128 desc[UR40][R10.64], RZ ;  /* 0x000000ff0a004985 */ /* 0x0009e4000c101d28 */
.L_x_2766:
[----:B------:R-:W-:Y:S05]  /*1a840*/  BSYNC B1 ;  /* 0x0000000000017941 */ /* 0x000fea0003800000 */
.L_x_2765:
[----:B------:R-:W-:Y:S01]  /*1a850*/  VIADD R0, R20, 0x20 ;  /* 0x0000002014007836 */ /* 0x000fe20000000000 */
[----:B--2-4-:R2:W4:Y:S04]  /*1a860*/  SHFL.IDX PT, R11, R3, 0x1, 0x181f ;  /* 0x00381f00030b7f89 */ /* 0x01452800000e0000 */
        /* <DEDUP_REMOVED lines=9> */
[----:B-1--4-:R-:W-:Y:S02]  /*1a900*/  @!P6 IMAD.WIDE R6, R199, 0x2, R10 ;  /* 0x00000002c706e825 */ /* 0x012fe400078e020a */
        /* <DEDUP_REMOVED lines=24> */
.L_x_2759:
[----:B------:R-:W-:Y:S05]  /*1aa90*/  BSYNC B0 ;  /* 0x0000000000007941 */ /* 0x000fea0003800000 */
.L_x_2752:
[----:B------:R-:W-:Y:S02]  /*1aaa0*/  ULDC UR4, c[0x0][0xc3c] ;  /* 0x00030f0000047ab9 */ /* 0x000fe40000000800 */
[----:B---3--:R-:W-:-:S13]  /*1aab0*/  ISETP.GE.AND P0, PT, R83, UR4, PT ;  /* 0x0000000453007c0c */ /* 0x008fda000bf06270 */
[----:B------:R-:W-:Y:S05]  /*1aac0*/  @!P0 BRA `(.L_x_2767) ;  /* 0xfffffe6c00b48947 */ /* 0x000fea000383ffff */
[----:B------:R-:W-:Y:S05]  /*1aad0*/  BRA `(.L_x_2539) ;  /* 0x0000008800247947 */ /* 0x000fea0003800000 */
.L_x_2537:
        /* <DEDUP_REMOVED lines=16> */
.L_x_2768:
        /* <DEDUP_REMOVED lines=43> */
.L_x_2772:
        /* <DEDUP_REMOVED lines=37> */
.L_x_2770:
        /* <DEDUP_REMOVED lines=13> */
.L_x_2773:
        /* <DEDUP_REMOVED lines=36> */
[----:B------:R-:W-:Y:S01]  /*1b3f0*/  IMAD.MOV R12, RZ, RZ, -R2 ;  /* 0x000000ffff0c7224 */ /* 0x000fe200078e0a02 */
[----:B------:R-:W-:Y:S01]  /*1b400*/  MOV R2, RZ ;  /* 0x000000ff00027202 */ /* 0x000fe20000000f00 */
[----:B------:R-:W-:Y:S01]  /*1b410*/  IMAD R11, R13, R4, RZ ;  /* 0x000000040d0b7224 */ /* 0x000fe200078e02ff */
[----:B------:R-:W-:-:S03]  /*1b420*/  IABS R8, R10 ;  /* 0x0000000a00087213 */ /* 0x000fc60000000000 */
        /* <DEDUP_REMOVED lines=22> */
.L_x_2774:
        /* <DEDUP_REMOVED lines=29> */
[----:B------:R-:W-:-:S03]  /*1b760*/  IMAD.MOV R2, RZ, RZ, -R2 ;  /* 0x000000ffff027224 */ /* 0x000fc600078e0a02 */
[----:B------:R-:W-:Y:S01]  /*1b770*/  IADD3 R3, -R11, RZ, RZ ;  /* 0x000000ff0b037210 */ /* 0x000fe20007ffe1ff */
        /* <DEDUP_REMOVED lines=30> */
.L_x_2775:
[----:B------:R-:W-:-:S05]  /*1b960*/  LOP3.LUT R25, RZ, R2, RZ, 0x33, !PT ;  /* 0x00000002ff197212 */ /* 0x000fca00078e33ff */
[----:B------:R-:W-:Y:S01]  /*1b970*/  IMAD.IADD R25, R6, 0x1, R25 ;  /* 0x0000000106197824 */ /* 0x000fe200078e0219 */
[----:B------:R-:W-:Y:S06]  /*1b980*/  BRA `(.L_x_2776) ;  /* 0x00000000000c7947 */ /* 0x000fec0003800000 */
.L_x_2771:
[----:B------:R-:W-:Y:S02]  /*1b990*/  IMAD.MOV.U32 R25, RZ, RZ, RZ ;  /* 0x000000ffff197224 */ /* 0x000fe400078e00ff */
[----:B------:R-:W-:Y:S02]  /*1b9a0*/  IMAD.U32 R24, RZ, RZ, UR6 ;  /* 0x00000006ff187e24 */ /* 0x000fe4000f8e00ff */
[----:B------:R-:W-:-:S07]  /*1b9b0*/  IMAD.MOV.U32 R26, RZ, RZ, RZ ;  /* 0x000000ffff1a7224 */ /* 0x000fce00078e00ff */
.L_x_2776:
[----:B------:R-:W-:-:S13]  /*1b9c0*/  ISETP.NE.AND P0, PT, R7, RZ, PT ;  /* 0x000000ff0700720c */ /* 0x000fda0003f05270 */
[----:B------:R-:W0:Y:S01]  /*1b9d0*/  @!P0 S2R R3, SR_CgaCtaId ;  /* 0x0000000000038919 */ /* 0x000e220000008800 */
[----:B------:R-:W-:-:S04]  /*1b9e0*/  @!P0 MOV R2, 0x400 ;  /* 0x0000040000028802 */ /* 0x000fc80000000f00 */
[----:B0-----:R-:W-:-:S05]  /*1b9f0*/  @!P0 LEA R2, R3, R2, 0x18 ;  /* 0x0000000203028211 */ /* 0x001fca00078ec0ff */
[----:B------:R1:W-:Y:S01]  /*1ba00*/  @!P0 STS.128 [R2+0x28cd0], R24 ;  /* 0x028cd01802008388 */ /* 0x0003e20000000c00 */
[----:B------:R-:W-:Y:S06]  /*1ba10*/  BAR.ARV 0x5, 0x180 ;  /* 0x0146000000007b1d */ /* 0x000fec0000002000 */
.L_x_2769:
        /* <DEDUP_REMOVED lines=12> */
[----:B------:R-:W-:Y:S01]  /*1bae0*/  LOP3.LUT R3, R2, 0x1f8, RZ, 0xc0, !PT ;  /* 0x000001f802037812 */ /* 0x000fe200078ec0ff */
[----:B------:R-:W-:Y:S01]  /*1baf0*/  IMAD.MOV.U32 R29, RZ, RZ, 0x1 ;  /* 0x00000001ff1d7424 */ /* 0x000fe200078e00ff */
[----:B------:R-:W-:Y:S01]  /*1bb00*/  SHF.L.U32 R35, R5, 0x3, RZ ;  /* 0x0000000305237819 */ /* 0x000fe200000006ff */
[----:B------:R-:W-:Y:S01]  /*1bb10*/  IMAD.MOV.U32 R19, RZ, RZ, RZ ;  /* 0x000000ffff137224 */ /* 0x000fe200078e00ff */
[----:B------:R-:W-:Y:S01]  /*1bb20*/  LOP3.LUT R4, R3, 0x38, R0, 0x78, !PT ;  /* 0x0000003803047812 */ /* 0x000fe200078e7800 */
[----:B------:R-:W-:Y:S01]  /*1bb30*/  IMAD.SHL.U32 R0, R0, 0x10, RZ ;  /* 0x0000001000007824 */ /* 0x000fe200078e00ff */
[----:B------:R-:W-:Y:S01]  /*1bb40*/  SHF.R.U32.HI R3, RZ, 0x3, R5 ;  /* 0x00000003ff037819 */ /* 0x000fe20000011605 */
[----:B------:R-:W-:Y:S01]  /*1bb50*/  IMAD.MOV.U32 R22, RZ, RZ, RZ ;  /* 0x000000ffff167224 */ /* 0x000fe200078e00ff */
[----:B------:R-:W-:Y:S01]  /*1bb60*/  LOP3.LUT R2, R2, 0x38, RZ, 0xc0, !PT ;  /* 0x0000003802027812 */ /* 0x000fe200078ec0ff */
[----:B------:R-:W-:Y:S01]  /*1bb70*/  IMAD.MOV.U32 R28, RZ, RZ, 0x1 ;  /* 0x00000001ff1c7424 */ /* 0x000fe200078e00ff */
[----:B------:R-:W-:Y:S01]  /*1bb80*/  LOP3.LUT R35, R4, 0x200, R35, 0xf8, !PT ;  /* 0x0000020004237812 */ /* 0x000fe200078ef823 */
[----:B------:R-:W-:Y:S01]  /*1bb90*/  ULDC.64 UR42, c[0x0][0x198] ;  /* 0x00006600002a7ab9 */ /* 0x000fe20000000a00 */
[----:B------:R-:W-:Y:S01]  /*1bba0*/  LOP3.LUT R0, R3, 0x70, R0, 0xf8, !PT ;  /* 0x0000007003007812 */ /* 0x000fe200078ef800 */
        /* <DEDUP_REMOVED lines=11> */
[----:B------:R-:W-:-:S05]  /*1bc60*/  IMAD R0, R35, 0x2, R18 ;  /* 0x0000000223007824 */ /* 0x000fca00078e0212 */
[----:B------:R1:W-:Y:S02]  /*1bc70*/  STL [R1+0x34], R0 ;  /* 0x0000340001007387 */ /* 0x0003e40000100800 */
.L_x_2904:
[----:B------:R-:W-:Y:S05]  /*1bc80*/  YIELD ;  /* 0x0000000000007946 */ /* 0x000fea0003800000 */
[----:B------:R-:W-:Y:S01]  /*1bc90*/  ULDC.64 UR4, c[0x0][0xa28] ;  /* 0x00028a0000047ab9 */ /* 0x000fe20000000a00 */
[----:B------:R-:W-:Y:S01]  /*1bca0*/  IMAD.MOV.U32 R33, RZ, RZ, RZ ;  /* 0x000000ffff217224 */ /* 0x000fe200078e00ff */
[----:B------:R-:W-:Y:S01]  /*1bcb0*/  ISETP.NE.U32.AND P0, PT, RZ, UR4, PT ;  /* 0x00000004ff007c0c */ /* 0x000fe2000bf05070 */
[----:B------:R-:W0:Y:S01]  /*1bcc0*/  LDC.64 R4, c[0x0][0xa00] ;  /* 0x00028000ff047b82 */ /* 0x000e220000000a00 */
[----:B------:R-:W-:Y:S02]  /*1bcd0*/  ULDC.64 UR6, c[0x0][0xa10] ;  /* 0x0002840000067ab9 */ /* 0x000fe40000000a00 */
[----:B------:R-:W-:Y:S01]  /*1bce0*/  ISETP.NE.AND.EX P0, PT, RZ, UR5, PT, P0 ;  /* 0x00000005ff007c0c */ /* 0x000fe2000bf05300 */
[----:B------:R-:W-:-:S12]  /*1bcf0*/  ULDC.64 UR4, c[0x0][0xa18] ;  /* 0x0002860000047ab9 */ /* 0x000fd80000000a00 */
[----:B--2---:R-:W2:Y:S02]  /*1bd00*/  @P0 LDC.64 R2, c[0x0][0xa28] ;  /* 0x00028a00ff020b82 */ /* 0x004ea40000000a00 */
[----:B--2---:R-:W-:-:S05]  /*1bd10*/  @P0 IMAD.WIDE R2, R27, 0x4, R2 ;  /* 0x000000041b020825 */ /* 0x004fca00078e0202 */
[----:B------:R2:W5:Y:S01]  /*1bd20*/  @P0 LDG.E R33, desc[UR40][R2.64] ;  /* 0x0000002802210981 */ /* 0x000562000c1e1900 */
[----:B------:R-:W-:Y:S01]  /*1bd30*/  ISETP.NE.U32.AND P0, PT, RZ, UR4, PT ;  /* 0x00000004ff007c0c */ /* 0x000fe2000bf05070 */
[----:B------:R-:W-:Y:S01]  /*1bd40*/  IMAD.MOV.U32 R30, RZ, RZ, RZ ;  /* 0x000000ffff1e7224 */ /* 0x000fe200078e00ff */
[----:B------:R-:W-:Y:S01]  /*1bd50*/  ISETP.NE.U32.AND P1, PT, RZ, UR6, PT ;  /* 0x00000006ff007c0c */ /* 0x000fe2000bf25070 */
[----:B-1----:R-:W-:Y:S01]  /*1bd60*/  IMAD.MOV.U32 R0, RZ, RZ, RZ ;  /* 0x000000ffff007224 */ /* 0x002fe200078e00ff */
[----:B------:R-:W-:Y:S01]  /*1bd70*/  ISETP.NE.AND.EX P2, PT, RZ, UR5, PT, P0 ;  /* 0x00000005ff007c0c */ /* 0x000fe2000bf45300 */
[----:B------:R-:W-:Y:S01]  /*1bd80*/  ULDC.64 UR4, c[0x0][0xa00] ;  /* 0x0002800000047ab9 */ /* 0x000fe20000000a00 */
[----:B------:R-:W-:Y:S01]  /*1bd90*/  ISETP.NE.AND.EX P1, PT, RZ, UR7, PT, P1 ;  /* 0x00000007ff007c0c */ /* 0x000fe2000bf25310 */
[----:B0-----:R-:W-:Y:S01]  /*1bda0*/  IMAD.WIDE R4, R27, 0x4, R4 ;  /* 0x000000041b047825 */ /* 0x001fe200078e0204 */
[----:B------:R-:W-:Y:S01]  /*1bdb0*/  ISETP.NE.U32.AND P0, PT, RZ, UR4, PT ;  /* 0x00000004ff007c0c */ /* 0x000fe2000bf05070 */
[----:B--2---:R-:W0:Y:S08]  /*1bdc0*/  LDC.64 R2, c[0x0][0xa10] ;  /* 0x00028400ff027b82 */ /* 0x004e300000000a00 */
[----:B---3--:R-:W1:Y:S01]  /*1bdd0*/  @P2 LDC.64 R6, c[0x0][0xa18] ;  /* 0x00028600ff062b82 */ /* 0x008e620000000a00 */
[----:B------:R-:W-:Y:S01]  /*1bde0*/  ULDC UR4, c[0x0][0x288] ;  /* 0x0000a20000047ab9 */ /* 0x000fe20000000800 */
[----:B------:R-:W-:Y:S01]  /*1bdf0*/  ISETP.NE.AND.EX P0, PT, RZ, UR5, PT, P0 ;  /* 0x00000005ff007c0c */ /* 0x000fe2000bf05300 */
[----:B------:R-:W-:Y:S01]  /*1be00*/  IMAD.U32 R8, RZ, RZ, UR4 ;  /* 0x00000004ff087e24 */ /* 0x000fe2000f8e00ff */
[----:B------:R-:W-:-:S11]  /*1be10*/  ULDC.64 UR4, c[0x0][0x418] ;  /* 0x0001060000047ab9 */ /* 0x000fd60000000a00 */
[----:B------:R-:W5:Y:S01]  /*1be20*/  @P0 LDG.E R30, desc[UR40][R4.64] ;  /* 0x00000028041e0981 */ /* 0x000f62000c1e1900 */
[----:B0-----:R-:W-:-:S05]  /*1be30*/  IMAD.WIDE R2, R27, 0x4, R2 ;  /* 0x000000041b027825 */ /* 0x001fca00078e0202 */
[----:B------:R-:W5:Y:S01]  /*1be40*/  @P1 LDG.E R0, desc[UR40][R2.64] ;  /* 0x0000002802001981 */ /* 0x000f62000c1e1900 */
[----:B-1----:R-:W-:-:S05]  /*1be50*/  @P2 IMAD.WIDE R6, R27, 0x4, R6 ;  /* 0x000000041b062825 */ /* 0x002fca00078e0206 */
        /* <DEDUP_REMOVED lines=8> */
[----:B0-----:R-:W-:Y:S02]  /*1bee0*/  IMAD.U32 R6, RZ, RZ, UR5 ;  /* 0x00000005ff067e24 */ /* 0x001fe4000f8e00ff */
[----:B------:R-:W-:Y:S01]  /*1bef0*/  IMAD.U32 R11, RZ, RZ, UR4 ;  /* 0x00000004ff0b7e24 */ /* 0x000fe2000f8e00ff */
[----:B--2---:R0:W-:Y:S01]  /*1bf00*/  STL [R1], R8 ;  /* 0x0000000801007387 */ /* 0x0041e20000100800 */
[----:B------:R-:W-:Y:S01]  /*1bf10*/  IMAD.MOV.U32 R14, RZ, RZ, R8 ;  /* 0x000000ffff0e7224 */ /* 0x000fe200078e0008 */
[----:B----4-:R-:W-:Y:S06]  /*1bf20*/  @P2 BRA `(.L_x_2778) ;  /* 0x0000000000142947 */ /* 0x010fec0003800000 */
[----:B------:R-:W-:Y:S05]  /*1bf30*/  @!P0 BRA `(.L_x_2778) ;  /* 0x0000000000108947 */ /* 0x000fea0003800000 */
[----:B0-----:R-:W2:Y:S04]  /*1bf40*/  LDG.E R8, desc[UR40][R4.64] ;  /* 0x0000002804087981 */ /* 0x001ea8000c1e1900 */
[----:B------:R-:W2:Y:S02]  /*1bf50*/  LDG.E R7, desc[UR40][R4.64+0x4] ;  /* 0x0000042804077981 */ /* 0x000ea4000c1e1900 */
[----:B--2---:R-:W-:-:S05]  /*1bf60*/  IMAD.IADD R14, R7, 0x1, -R8 ;  /* 0x00000001070e7824 */ /* 0x004fca00078e0a08 */
[----:B------:R1:W-:Y:S02]  /*1bf70*/  STL [R1], R14 ;  /* 0x0000000e01007387 */ /* 0x0003e40000100800 */
.L_x_2778:
[----:B------:R-:W-:Y:S01]  /*1bf80*/  ULDC.64 UR4, c[0x0][0xa20] ;  /* 0x0002880000047ab9 */ /* 0x000fe20000000a00 */
[C---:B------:R-:W-:Y:S02]  /*1bf90*/  LOP3.LUT R4, R26.reuse, 0xff000000, RZ, 0xc0, !PT ;  /* 0xff0000001a047812 */ /* 0x040fe400078ec0ff */
[----:B------:R-:W-:Y:S02]  /*1bfa0*/  ISETP.NE.U32.AND P0, PT, RZ, UR4, PT ;  /* 0x00000004ff007c0c */ /* 0x000fe4000bf05070 */
[----:B------:R-:W-:Y:S02]  /*1bfb0*/  SHF.R.U32.HI R4, RZ, 0x8, R4 ;  /* 0x00000008ff047819 */ /* 0x000fe40000011604 */
[----:B------:R-:W-:Y:S02]  /*1bfc0*/  ISETP.NE.AND.EX P0, PT, RZ, UR5, PT, P0 ;  /* 0x00000005ff007c0c */ /* 0x000fe4000bf05300 */
[C---:B------:R-:W-:Y:S02]  /*1bfd0*/  LOP3.LUT R9, R26.reuse, 0xff0000, RZ, 0xc0, !PT ;  /* 0x00ff00001a097812 */ /* 0x040fe400078ec0ff */
[----:B------:R-:W-:-:S02]  /*1bfe0*/  LOP3.LUT R17, R26, 0xffff, RZ, 0xc0, !PT ;  /* 0x0000ffff1a117812 */ /* 0x000fc400078ec0ff */
[----:B------:R-:W-:-:S07]  /*1bff0*/  LEA.HI R9, R9, R4, RZ, 0x10 ;  /* 0x0000000409097211 */ /* 0x000fce00078f80ff */
[----:B------:R-:W-:Y:S05]  /*1c000*/  @!P0 BRA `(.L_x_2779) ;  /* 0x0000000000108947 */ /* 0x000fea0003800000 */
[----:B------:R-:W2:Y:S02]  /*1c010*/  LDC.64 R4, c[0x0][0xa20] ;  /* 0x00028800ff047b82 */ /* 0x000ea40000000a00 */
[----:B--2---:R-:W-:-:S05]  /*1c020*/  IMAD.WIDE R4, R27, 0x4, R4 ;  /* 0x000000041b047825 */ /* 0x004fca00078e0204 */
[----:B------:R2:W5:Y:S01]  /*1c030*/  LDG.E R11, desc[UR40][R4.64] ;  /* 0x00000028040b7981 */ /* 0x000562000c1e1900 */
[----:B------:R-:W-:Y:S05]  /*1c040*/  BRA `(.L_x_2780) ;  /* 0x0000000000247947 */ /* 0x000fea0003800000 */
.L_x_2779:
[----:B------:R-:W-:Y:S02]  /*1c050*/  ULDC.64 UR4, c[0x0][0xa08] ;  /* 0x0002820000047ab9 */ /* 0x000fe40000000a00 */
[----:B------:R-:W-:-:S04]  /*1c060*/  ISETP.NE.U32.AND P0, PT, RZ, UR4, PT ;  /* 0x00000004ff007c0c */ /* 0x000fc8000bf05070 */
[----:B------:R-:W-:-:S13]  /*1c070*/  ISETP.NE.AND.EX P0, PT, RZ, UR5, PT, P0 ;  /* 0x00000005ff007c0c */ /* 0x000fda000bf05300 */
[----:B------:R-:W-:Y:S05]  /*1c080*/  @!P0 BRA `(.L_x_2780) ;  /* 0x0000000000148947 */ /* 0x000fea0003800000 */
[----:B------:R-:W2:Y:S02]  /*1c090*/  LDC.64 R4, c[0x0][0xa08] ;  /* 0x00028200ff047b82 */ /* 0x000ea40000000a00 */
[----:B--2---:R-:W-:-:S05]  /*1c0a0*/  IMAD.WIDE R4, R27, 0x4, R4 ;  /* 0x000000041b047825 */ /* 0x004fca00078e0204 */
[----:B------:R-:W2:Y:S04]  /*1c0b0*/  LDG.E R11, desc[UR40][R4.64] ;  /* 0x00000028040b7981 */ /* 0x000ea8000c1e1900 */
[----:B0-----:R-:W2:Y:S02]  /*1c0c0*/  LDG.E R8, desc[UR40][R4.64+0x4] ;  /* 0x0000042804087981 */ /* 0x001ea4000c1e1900 */
[----:B--2---:R-:W-:-:S07]  /*1c0d0*/  IMAD.IADD R11, R8, 0x1, -R11 ;  /* 0x00000001080b7824 */ /* 0x004fce00078e0a0b */
.L_x_2780:
[----:B--2---:R-:W2:Y:S01]  /*1c0e0*/  @P1 LDG.E R4, desc[UR40][R2.64] ;  /* 0x0000002802041981 */ /* 0x004ea2000c1e1900 */
[----:B------:R-:W3:Y:S03]  /*1c0f0*/  LDC R5, c[0x0][0x448] ;  /* 0x00011200ff057b82 */ /* 0x000ee60000000800 */
[----:B------:R-:W2:Y:S01]  /*1c100*/  @P1 LDG.E R13, desc[UR40][R2.64+0x4] ;  /* 0x00000428020d1981 */ /* 0x000ea2000c1e1900 */
[----:B-----5:R-:W-:Y:S02]  /*1c110*/  IMAD.IADD R11, R11, 0x1, -R33 ;  /* 0x000000010b0b7824 */ /* 0x020fe400078e0a21 */
[----:B------:R-:W-:-:S05]  /*1c120*/  IMAD.SHL.U32 R31, R25, 0x40, RZ ;  /* 0x00000040191f7824 */ /* 0x000fca00078e00ff */
[----:B0-----:R-:W-:Y:S02]  /*1c130*/  IADD3 R8, R31, 0x3f, RZ ;  /* 0x0000003f1f087810 */ /* 0x001fe40007ffe0ff */
[----:B---3--:R-:W-:-:S13]  /*1c140*/  ISETP.NE.AND P2, PT, R5, 0x1, PT ;  /* 0x000000010500780c */ /* 0x008fda0003f45270 */
[----:B------:R-:W0:Y:S08]  /*1c150*/  @P2 LDC R7, c[0x0][0x44c] ;  /* 0x00011300ff072b82 */ /* 0x000e300000000800 */
[----:B------:R-:W3:Y:S01]  /*1c160*/  @P2 LDC R5, c[0x0][0x450] ;  /* 0x00011400ff052b82 */ /* 0x000ee20000000800 */
[----:B--2---:R-:W-:Y:S02]  /*1c170*/  @P1 IMAD.IADD R6, R13, 0x1, -R4 ;  /* 0x000000010d061824 */ /* 0x004fe400078e0a04 */
[----:B0-----:R-:W-:-:S04]  /*1c180*/  @P2 IMAD.HI.U32 R4, R8, R7, RZ ;  /* 0x0000000708042227 */ /* 0x001fc800078e00ff */
[----:B------:R-:W-:Y:S01]  /*1c190*/  IMAD.IADD R23, R11, 0x1, R6 ;  /* 0x000000010b177824 */ /* 0x000fe200078e0206 */
[----:B---3--:R-:W-:-:S03]  /*1c1a0*/  @P2 SHF.R.U32.HI R8, RZ, R5, R4 ;  /* 0x00000005ff082219 */ /* 0x008fc60000011604 */
[C---:B------:R-:W-:Y:S01]  /*1c1b0*/  VIADD R10, R23.reuse, 0x3f ;  /* 0x0000003f170a7836 */ /* 0x040fe20000000000 */
[----:B------:R-:W-:-:S04]  /*1c1c0*/  IADD3 R7, R23, 0x1, -R14 ;  /* 0x0000000117077810 */ /* 0x000fc80007ffe80e */
[----:B------:R-:W-:Y:S01]  /*1c1d0*/  SHF.R.S32.HI R3, RZ, 0x1f, R10 ;  /* 0x0000001fff037819 */ /* 0x000fe2000001140a */
[----:B------:R-:W-:-:S03]  /*1c1e0*/  IMAD.IADD R8, R7, 0x1, R8 ;  /* 0x0000000107087824 */ /* 0x000fc600078e0208 */
[----:B------:R-:W-:Y:S02]  /*1c1f0*/  LEA.HI R10, R3, R10, RZ, 0x6 ;  /* 0x0000000a030a7211 */ /* 0x000fe400078f30ff */
[----:B------:R-:W0:Y:S02]  /*1c200*/  LDC.64 R2, c[0x0][0x9e0] ;  /* 0x00027800ff027b82 */ /* 0x000e240000000a00 */
[----:B------:R-:W-:Y:S02]  /*1c210*/  SHF.R.S32.HI R10, RZ, 0x6, R10 ;  /* 0x00000006ff0a7819 */ /* 0x000fe4000001140a */
[----:B0-----:R-:W-:Y:S01]  /*1c220*/  ISETP.GE.AND P3, PT, R3, 0x1, PT ;  /* 0x000000010300780c */ /* 0x001fe20003f66270 */
[----:B------:R-:W-:-:S12]  /*1c230*/  IMAD.IADD R2, R8, 0x1, R2 ;  /* 0x0000000108027824 */ /* 0x000fd800078e0202 */
[----:B------:R-:W-:Y:S05]  /*1c240*/  @!P3 BRA `(.L_x_2781) ;  /* 0x000000000048b947 */ /* 0x000fea0003800000 */
        /* <DEDUP_REMOVED lines=11> */
.L_x_2783:
[----:B------:R-:W-:-:S13]  /*1c300*/  ISETP.NE.AND P0, PT, R3, 0x1, PT ;  /* 0x000000010300780c */ /* 0x000fda0003f05270 */
[----:B------:R-:W0:Y:S02]  /*1c310*/  @P0 LDC.64 R4, c[0x0][0x9e8] ;  /* 0x00027a00ff040b82 */ /* 0x000e240000000a00 */
[----:B0-----:R-:W-:-:S05]  /*1c320*/  @P0 IMAD.HI.U32 R4, R12, R4, RZ ;  /* 0x000000040c040227 */ /* 0x001fca00078e00ff */
[----:B------:R-:W-:-:S07]  /*1c330*/  @P0 SHF.R.U32.HI R12, RZ, R5, R4 ;  /* 0x00000005ff0c0219 */ /* 0x000fce0000011604 */
.L_x_2784:
[----:B------:R-:W-:Y:S05]  /*1c340*/  BSYNC B0 ;  /* 0x0000000000007941 */ /* 0x000fea0003800000 */
.L_x_2782:
[----:B------:R-:W-:-:S05]  /*1c350*/  IMAD R12, R12, R3, R3 ;  /* 0x000000030c0c7224 */ /* 0x000fca00078e0203 */
[----:B------:R-:W-:-:S07]  /*1c360*/  VIMNMX R2, R2, R12, PT ;  /* 0x0000000c02027248 */ /* 0x000fce0003fe0100 */
.L_x_2781:
[----:B------:R-:W0:Y:S01]  /*1c370*/  @P2 LDC R8, c[0x0][0x44c] ;  /* 0x00011300ff082b82 */ /* 0x000e220000000800 */
[----:B------:R-:W-:Y:S01]  /*1c380*/  VIADD R2, R2, 0x3f ;  /* 0x0000003f02027836 */ /* 0x000fe20000000000 */
[----:B------:R-:W-:Y:S01]  /*1c390*/  ULDC UR4, c[0x0][0x9dc] ;  /* 0x0002770000047ab9 */ /* 0x000fe20000000800 */
[----:B------:R-:W-:-:S05]  /*1c3a0*/  IMAD.MOV.U32 R4, RZ, RZ, R31 ;  /* 0x000000ffff047224 */ /* 0x000fca00078e001f */
[----:B------:R-:W2:Y:S01]  /*1c3b0*/  @P2 LDC R5, c[0x0][0x450] ;  /* 0x00011400ff052b82 */ /* 0x000ea20000000800 */
[----:B0-----:R-:W-:-:S05]  /*1c3c0*/  @P2 IMAD.HI.U32 R8, R31, R8, RZ ;  /* 0x000000081f082227 */ /* 0x001fca00078e00ff */
[----:B--2---:R-:W-:Y:S01]  /*1c3d0*/  @P2 SHF.R.U32.HI R4, RZ, R5, R8 ;  /* 0x00000005ff042219 */ /* 0x004fe20000011608 */
[----:B------:R-:W-:Y:S01]  /*1c3e0*/  IMAD.IADD R8, R23, 0x1, -R14 ;  /* 0x0000000117087824 */ /* 0x000fe200078e0a0e */
[----:B------:R-:W-:-:S03]  /*1c3f0*/  SHF.R.S32.HI R5, RZ, 0x1f, R2 ;  /* 0x0000001fff057819 */ /* 0x000fc60000011402 */
[----:B------:R-:W-:Y:S01]  /*1c400*/  IMAD.IADD R13, R8, 0x1, R4 ;  /* 0x00000001080d7824 */ /* 0x000fe200078e0204 */
[----:B------:R-:W-:-:S03]  /*1c410*/  LEA.HI R5, R5, R2, RZ, 0x6 ;  /* 0x0000000205057211 */ /* 0x000fc600078f30ff */
[----:B------:R-:W-:Y:S01]  /*1c420*/  VIADD R2, R13, -UR4 ;  /* 0x800000040d027c36 */ /* 0x000fe20008000000 */
        /* <DEDUP_REMOVED lines=13> */
.L_x_2787:
[----:B------:R-:W-:-:S13]  /*1c500*/  ISETP.NE.AND P0, PT, R3, 0x1, PT ;  /* 0x000000010300780c */ /* 0x000fda0003f05270 */
[----:B------:R-:W0:Y:S02]  /*1c510*/  @P0 LDC.64 R4, c[0x0][0x9e8] ;  /* 0x00027a00ff040b82 */ /* 0x000e240000000a00 */
[----:B0-----:R-:W-:-:S05]  /*1c520*/  @P0 IMAD.HI.U32 R4, R13, R4, RZ ;  /* 0x000000040d040227 */ /* 0x001fca00078e00ff */
[----:B------:R-:W-:-:S07]  /*1c530*/  @P0 SHF.R.U32.HI R13, RZ, R5, R4 ;  /* 0x00000005ff0d0219 */ /* 0x000fce0000011604 */
.L_x_2788:
[----:B------:R-:W-:Y:S05]  /*1c540*/  BSYNC B0 ;  /* 0x0000000000007941 */ /* 0x000fea0003800000 */
.L_x_2786:
[----:B------:R-:W-:-:S05]  /*1c550*/  IMAD R3, R13, R3, RZ ;  /* 0x000000030d037224 */ /* 0x000fca00078e02ff */
[----:B------:R-:W-:-:S07]  /*1c560*/  VIMNMX R2, R2, R3, !PT ;  /* 0x0000000302027248 */ /* 0x000fce0007fe0100 */
.L_x_2785:
[----:B------:R-:W-:Y:S01]  /*1c570*/  SHF.R.S32.HI R3, RZ, 0x1f, R2 ;  /* 0x0000001fff037819 */ /* 0x000fe20000011402 */
[----:B------:R-:W-:Y:S01]  /*1c580*/  BSSY B0, `(.L_x_2789) ;  /* 0x0000026000007945 */ /* 0x000fe20003800000 */
[----:B------:R-:W-:Y:S01]  /*1c590*/  LOP3.LUT R32, R9, 0xff, RZ, 0xc0, !PT ;  /* 0x000000ff09207812 */ /* 0x000fe200078ec0ff */
[----:B------:R-:W-:Y:S01]  /*1c5a0*/  IMAD.MOV.U32 R15, RZ, RZ, RZ ;  /* 0x000000ffff0f7224 */ /* 0x000fe200078e00ff */
[----:B------:R-:W-:Y:S02]  /*1c5b0*/  LEA.HI R3, R3, R2, RZ, 0x6 ;  /* 0x0000000203037211 */ /* 0x000fe400078f30ff */
[----:B------:R-:W-:Y:S02]  /*1c5c0*/  SHF.R.U32.HI R4, RZ, 0x10, R9 ;  /* 0x00000010ff047819 */ /* 0x000fe40000011609 */
[----:B------:R-:W-:-:S04]  /*1c5d0*/  SHF.R.S32.HI R3, RZ, 0x6, R3 ;  /* 0x00000006ff037819 */ /* 0x000fc80000011403 */
[----:B------:R-:W-:-:S04]  /*1c5e0*/  VIMNMX R5, RZ, R3, !PT ;  /* 0x00000003ff057248 */ /* 0x000fc80007fe0100 */
[----:B------:R-:W-:-:S13]  /*1c5f0*/  ISETP.GT.AND P0, PT, R12, R5, PT ;  /* 0x000000050c00720c */ /* 0x000fda0003f04270 */
[----:B------:R-:W-:Y:S05]  /*1c600*/  @!P0 BRA `(.L_x_2790) ;  /* 0x0000000000748947 */ /* 0x000fea0003800000 */
[----:B------:R-:W-:Y:S01]  /*1c610*/  ISETP.NE.AND P0, PT, R4, RZ, PT ;  /* 0x000000ff0400720c */ /* 0x000fe20003f05270 */
[----:B------:R-:W-:-:S03]  /*1c620*/  ULDC UR4, c[0x0][0x9f0] ;  /* 0x00027c0000047ab9 */ /* 0x000fc60000000800 */
[----:B------:R-:W-:-:S04]  /*1c630*/  SEL R9, R4, UR4, P0 ;  /* 0x0000000404097c07 */ /* 0x000fc80008000000 */
[----:B-1----:R-:W-:Y:S02]  /*1c640*/  IABS R14, R9 ;  /* 0x00000009000e7213 */ /* 0x002fe40000000000 */
[----:B------:R-:W-:Y:S02]  /*1c650*/  IADD3 R13, R9, -0x1, R12 ;  /* 0xffffffff090d7810 */ /* 0x000fe40007ffe00c */
[----:B------:R-:W0:Y:S03]  /*1c660*/  I2F.RP R2, R14 ;  /* 0x0000000e00027306 */ /* 0x000e260000209400 */
[----:B------:R-:W-:-:S05]  /*1c670*/  IMAD.IADD R13, R13, 0x1, -R5 ;  /* 0x000000010d0d7824 */ /* 0x000fca00078e0a05 */
        /* <DEDUP_REMOVED lines=15> */
[-C--:B------:R-:W-:Y:S01]  /*1c770*/  @!P2 IADD3 R2, R2, -R14.reuse, RZ ;  /* 0x8000000e0202a210 */ /* 0x080fe20007ffe0ff */
[----:B------:R-:W-:Y:S01]  /*1c780*/  @!P2 VIADD R15, R15, 0x1 ;  /* 0x000000010f0fa836 */ /* 0x000fe20000000000 */
[----:B------:R-:W-:Y:S02]  /*1c790*/  ISETP.NE.AND P2, PT, R9, RZ, PT ;  /* 0x000000ff0900720c */ /* 0x000fe40003f45270 */
[----:B------:R-:W-:-:S13]  /*1c7a0*/  ISETP.GE.U32.AND P0, PT, R2, R14, PT ;  /* 0x0000000e0200720c */ /* 0x000fda0003f06070 */
[----:B------:R-:W-:-:S04]  /*1c7b0*/  @P0 VIADD R15, R15, 0x1 ;  /* 0x000000010f0f0836 */ /* 0x000fc80000000000 */
[----:B------:R-:W-:Y:S01]  /*1c7c0*/  @!P3 IMAD.MOV R15, RZ, RZ, -R15 ;  /* 0x000000ffff0fb224 */ /* 0x000fe200078e0a0f */
[----:B------:R-:W-:-:S07]  /*1c7d0*/  @!P2 LOP3.LUT R15, RZ, R9, RZ, 0x33, !PT ;  /* 0x00000009ff0fa212 */ /* 0x000fce00078e33ff */
.L_x_2790:
[----:B------:R-:W-:Y:S05]  /*1c7e0*/  BSYNC B0 ;  /* 0x0000000000007941 */ /* 0x000fea0003800000 */
.L_x_2789:
[-C--:B------:R-:W-:Y:S01]  /*1c7f0*/  IMAD R5, R32, R15.reuse, R5 ;  /* 0x0000000f20057224 */ /* 0x080fe200078e0205 */
[----:B------:R-:W-:Y:S04]  /*1c800*/  BSSY B0, `(.L_x_2791) ;  /* 0x00001a8000007945 */ /* 0x000fe80003800000 */
        /* <DEDUP_REMOVED lines=21> */
[----:B-1----:R0:W1:Y:S02]  /*1c960*/  SHFL.IDX PT, R14, R2, RZ, 0x1f ;  /* 0x00001fff020e7589 */ /* 0x00206400000e0000 */
.L_x_2959:
[----:B-1----:R-:W-:Y:S02]  /*1c970*/  ISETP.NE.AND P0, PT, R14, RZ, PT ;  /* 0x000000ff0e00720c */ /* 0x002fe40003f05270 */
[----:B------:R-:W-:-:S11]  /*1c980*/  PLOP3.LUT P6, PT, PT, PT, PT, 0x8, 0x0 ;  /* 0x000000000000781c */ /* 0x000fd60003fce170 */
[----:B------:R-:W-:Y:S05]  /*1c990*/  @P0 BRA `(.L_x_2794) ;  /* 0x00000000000c0947 */ /* 0x000fea0003800000 */
[----:B------:R-:W-:-:S03]  /*1c9a0*/  UMOV UR4, 0xffffffff ;  /* 0xffffffff00047882 */ /* 0x000fc60000000000 */
[----:B------:R-:W-:Y:S05]  /*1c9b0*/  BRA.DIV UR4, `(.L_x_2795) ;  /* 0x0000007e040c7947 */ /* 0x000fea000b800000 */
[----:B------:R-:W-:-:S13]  /*1c9c0*/  ELECT P6, URZ, PT ;  /* 0x00000000003f782f */ /* 0x000fda00038c0000 */
.L_x_2794:
        /* <DEDUP_REMOVED lines=9> */
.L_x_2962:
[----:B------:R-:W-:Y:S05]  /*1ca60*/  BSYNC B1 ;  /* 0x0000000000017941 */ /* 0x000fea0003800000 */
.L_x_2796:
[----:B------:R-:W-:Y:S04]  /*1ca70*/  BSSY B1, `(.L_x_2798) ;  /* 0x00000b7000017945 */ /* 0x000fe80003800000 */
[----:B------:R-:W-:Y:S05]  /*1ca80*/  @!P6 BRA `(.L_x_2799) ;  /* 0x0000000800d4e947 */ /* 0x000fea0003800000 */
[----:B------:R-:W-:Y:S01]  /*1ca90*/  IMAD R11, R19, 0x8, R18 ;  /* 0x00000008130b7824 */ /* 0x000fe200078e0212 */
[----:B0-----:R-:W-:Y:S01]  /*1caa0*/  SHF.L.U32 R2, R29, 0x1f, RZ ;  /* 0x0000001f1d027819 */ /* 0x001fe200000006ff */
[----:B------:R-:W0:Y:S01]  /*1cab0*/  S2R R3, SR_TID.X ;  /* 0x0000000000037919 */ /* 0x000e220000002100 */
[----:B------:R-:W-:Y:S02]  /*1cac0*/  BSSY B2, `(.L_x_2800) ;  /* 0x0000005000027945 */ /* 0x000fe40003800000 */
[----:B------:R-:W1:Y:S01]  /*1cad0*/  SYNCS.PHASECHK.TRANS64.TRYWAIT P0, [R11+URZ+0x28ca0], R2 ;  /* 0x028ca0020b0075a7 */ /* 0x000e62000800017f */
[----:B0-----:R-:W-:-:S04]  /*1cae0*/  LOP3.LUT R3, R3, 0x7f, RZ, 0xc0, !PT ;  /* 0x0000007f03037812 */ /* 0x001fc800078ec0ff */
[----:B------:R-:W-:Y:S01]  /*1caf0*/  ISETP.NE.AND P1, PT, R3, RZ, PT ;  /* 0x000000ff0300720c */ /* 0x000fe20003f25270 */
[----:B-1----:R-:W-:-:S12]  /*1cb00*/  @!P0 BRA `(.L_x_2801) ;  /* 0x0000007800ec8947 */ /* 0x002fd80003800000 */
.L_x_2963:
[----:B------:R-:W-:Y:S05]  /*1cb10*/  BSYNC B2 ;  /* 0x0000000000027941 */ /* 0x000fea0003800000 */
.L_x_2800:
        /* <DEDUP_REMOVED lines=9> */
.L_x_2803:
[----:B------:R-:W-:Y:S05]  /*1cbb0*/  BSYNC B2 ;  /* 0x0000000000027941 */ /* 0x000fea0003800000 */
.L_x_2802:
        /* <DEDUP_REMOVED lines=12> */
.L_x_2804:
        /* <DEDUP_REMOVED lines=13> */
.L_x_2964:
[----:B------:R-:W-:Y:S05]  /*1cd50*/  BSYNC B2 ;  /* 0x0000000000027941 */ /* 0x000fea0003800000 */
.L_x_2805:
[----:B------:R-:W-:Y:S01]  /*1cd60*/  BSSY B2, `(.L_x_2807) ;  /* 0x000000b000027945 */ /* 0x000fe20003800000 */
[----:B01----:R-:W-:Y:S01]  /*1cd70*/  IMAD.MOV.U32 R2, RZ, RZ, 0x0 ;  /* 0x00000000ff027424 */ /* 0x003fe200078e00ff */
[----:B------:R-:W-:Y:S02]  /*1cd80*/  MOV R3, 0x12f00000 ;  /* 0x12f0000000037802 */ /* 0x000fe40000000f00 */
[----:B------:R-:W-:Y:S05]  /*1cd90*/  @P1 BRA `(.L_x_2808) ;  /* 0x00000000001c1947 */ /* 0x000fea0003800000 */
[----:B------:R-:W0:Y:S01]  /*1cda0*/  S2R R15, SR_TID.X ;  /* 0x00000000000f7919 */ /* 0x000e220000002100 */
[----:B------:R-:W-:-:S04]  /*1cdb0*/  IMAD.MOV.U32 R12, RZ, RZ, 0x10000 ;  /* 0x00010000ff0c7424 */ /* 0x000fc800078e00ff */
[----:B------:R1:W-:Y:S01]  /*1cdc0*/  SYNCS.ARRIVE.TRANS64 RZ, [R11+URZ+0x28cb0], R12 ;  /* 0x028cb00c0bff79a7 */ /* 0x0003e2000800003f */
[----:B0-----:R-:W-:-:S04]  /*1cdd0*/  LOP3.LUT R15, R15, 0x1f, RZ, 0xc0, !PT ;  /* 0x0000001f0f0f7812 */ /* 0x001fc800078ec0ff */
[----:B------:R-:W-:-:S13]  /*1cde0*/  ISETP.NE.AND P0, PT, R15, RZ, PT ;  /* 0x000000ff0f00720c */ /* 0x000fda0003f05270 */
[----:B-1----:R-:W-:Y:S05]  /*1cdf0*/  @!P0 BRA `(.L_x_2808) ;  /* 0x0000000000048947 */ /* 0x002fea0003800000 */
[----:B------:R-:W-:Y:S01]  /*1ce00*/  BPT.TRAP 0x1 ;  /* 0x000000040000795c */ /* 0x000fe20000300000 */
.L_x_2808:
[----:B------:R-:W-:Y:S05]  /*1ce10*/  BSYNC B2 ;  /* 0x0000000000027941 */ /* 0x000fea0003800000 */
.L_x_2807:
        /* <DEDUP_REMOVED lines=9> */
.L_x_2809:
        /* <DEDUP_REMOVED lines=15> */
.L_x_2810:
        /* <DEDUP_REMOVED lines=15> */
.L_x_2811:
        /* <DEDUP_REMOVED lines=15> */
.L_x_2812:
        /* <DEDUP_REMOVED lines=15> */
.L_x_2813:
        /* <DEDUP_REMOVED lines=15> */
.L_x_2814:
        /* <DEDUP_REMOVED lines=15> */
.L_x_2815:
        /* <DEDUP_REMOVED lines=15> */
.L_x_2816:
        /* <DEDUP_REMOVED lines=10> */
.L_x_2799:
[----:B------:R-:W-:Y:S05]  /*1d5e0*/  BSYNC B1 ;  /* 0x0000000000017941 */ /* 0x000fea0003800000 */
.L_x_2798:
[----:B------:R-:W-:Y:S01]  /*1d5f0*/  VIADD R12, R9, 0xfffffffe ;  /* 0xfffffffe090c7836 */ /* 0x000fe20000000000 */
[----:B------:R-:W-:Y:S01]  /*1d600*/  PLOP3.LUT P0, PT, PT, PT, PT, 0x8, 0x0 ;  /* 0x000000000000781c */ /* 0x000fe20003f0e170 */
[----:B------:R-:W-:-:S03]  /*1d610*/  VIADD R19, R19, 0x1 ;  /* 0x0000000113137836 */ /* 0x000fc60000000000 */
[----:B------:R-:W-:Y:S02]  /*1d620*/  ISETP.GE.AND P2, PT, R12, R6, PT ;  /* 0x000000060c00720c */ /* 0x000fe40003f46270 */
[----:B------:R-:W-:-:S04]  /*1d630*/  ISETP.NE.AND P1, PT, R19, 0x2, PT ;  /* 0x000000021300780c */ /* 0x000fc80003f25270 */
[----:B0-----:R-:W-:Y:S02]  /*1d640*/  SEL R2, RZ, 0x1, P1 ;  /* 0x00000001ff027807 */ /* 0x001fe40000800000 */
[----:B------:R-:W-:Y:S02]  /*1d650*/  SEL R19, R19, RZ, P1 ;  /* 0x000000ff13137207 */ /* 0x000fe40000800000 */
[----:B------:R-:W-:-:S03]  /*1d660*/  LOP3.LUT R29, R29, R2, RZ, 0x3c, !PT ;  /* 0x000000021d1d7212 */ /* 0x000fc600078e3cff */
[----:B------:R-:W-:Y:S05]  /*1d670*/  @!P2 BRA `(.L_x_2792) ;  /* 0x0000000c0000a947 */ /* 0x000fea0003800000 */
.L_x_2836:
[----:B------:R-:W-:Y:S05]  /*1d680*/  YIELD ;  /* 0x0000000000007946 */ /* 0x000fea0003800000 */
[----:B------:R-:W-:Y:S04]  /*1d690*/  BSSY B1, `(.L_x_2817) ;  /* 0x00000b6000017945 */ /* 0x000fe80003800000 */
[----:B------:R-:W-:Y:S05]  /*1d6a0*/  @!P6 BRA `(.L_x_2818) ;  /* 0x0000000800d0e947 */ /* 0x000fea0003800000 */
[----:B------:R-:W-:Y:S01]  /*1d6b0*/  IMAD R11, R19, 0x8, R18 ;  /* 0x00000008130b7824 */ /* 0x000fe200078e0212 */
[----:B------:R-:W-:Y:S01]  /*1d6c0*/  SHF.L.U32 R2, R29, 0x1f, RZ ;  /* 0x0000001f1d027819 */ /* 0x000fe200000006ff */
[----:B------:R-:W0:Y:S01]  /*1d6d0*/  S2R R3, SR_TID.X ;  /* 0x0000000000037919 */ /* 0x000e220000002100 */
[----:B------:R-:W-:Y:S02]  /*1d6e0*/  BSSY B2, `(.L_x_2819) ;  /* 0x0000005000027945 */ /* 0x000fe40003800000 */
[----:B------:R-:W1:Y:S01]  /*1d6f0*/  SYNCS.PHASECHK.TRANS64.TRYWAIT P1, [R11+URZ+0x28ca0], R2 ;  /* 0x028ca0020b0075a7 */ /* 0x000e62000802017f */
[----:B0-----:R-:W-:-:S04]  /*1d700*/  LOP3.LUT R3, R3, 0x7f, RZ, 0xc0, !PT ;  /* 0x0000007f03037812 */ /* 0x001fc800078ec0ff */
[----:B------:R-:W-:Y:S01]  /*1d710*/  ISETP.NE.AND P2, PT, R3, RZ, PT ;  /* 0x000000ff0300720c */ /* 0x000fe20003f45270 */
[----:B-1----:R-:W-:-:S12]  /*1d720*/  @!P1 BRA `(.L_x_2820) ;  /* 0x00000070000c9947 */ /* 0x002fd80003800000 */
.L_x_2965:
[----:B------:R-:W-:Y:S05]  /*1d730*/  BSYNC B2 ;  /* 0x0000000000027941 */ /* 0x000fea0003800000 */
.L_x_2819:
        /* <DEDUP_REMOVED lines=9> */
.L_x_2822:
[----:B------:R-:W-:Y:S05]  /*1d7d0*/  BSYNC B2 ;  /* 0x0000000000027941 */ /* 0x000fea0003800000 */
.L_x_2821:
[----:B------:R-:W-:Y:S01]  /*1d7e0*/  IMAD.MOV.U32 R9, RZ, RZ, RZ ;  /* 0x000000ffff097224 */ /* 0x000fe200078e00ff */
[----:B------:R-:W-:Y:S01]  /*1d7f0*/  UIADD3 UR4, UP0, UR42, 0x570, URZ ;  /* 0x000005702a047890 */ /* 0x000fe2000ff1e03f */
[----:B------:R-:W-:Y:S01]  /*1d800*/  IMAD R3, R19, 0x2000, R18 ;  /* 0x0000200013037824 */ /* 0x000fe200078e0212 */
[----:B------:R-:W-:Y:S01]  /*1d810*/  PLOP3.LUT P1, PT, PT, PT, PT, 0x80, 0x0 ;  /* 0x000000000000781c */ /* 0x000fe20003f2f070 */
[----:B------:R-:W-:Y:S01]  /*1d820*/  VIADD R14, R11, 0x28c90 ;  /* 0x00028c900b0e7836 */ /* 0x000fe20000000000 */
[----:B------:R-:W-:Y:S01]  /*1d830*/  R2UR UR10, R9 ;  /* 0x00000000090a72ca */ /* 0x000fe200000e0000 */
[----:B------:R-:W-:Y:S01]  /*1d840*/  VIADD R3, R3, 0x22400 ;  /* 0x0002240003037836 */ /* 0x000fe20000000000 */
[----:B------:R-:W-:Y:S01]  /*1d850*/  LEA R13, R12, R0, 0x6 ;  /* 0x000000000c0d7211 */ /* 0x000fe200078e30ff */
[----:B------:R-:W-:Y:S01]  /*1d860*/  UIADD3.X UR5, URZ, UR43, URZ, UP0, !UPT ;  /* 0x0000002b3f057290 */ /* 0x000fe200087fe43f */
[----:B------:R-:W-:Y:S01]  /*1d870*/  UMOV UR6, 0x0 ;  /* 0x0000000000067882 */ /* 0x000fe20000000000 */
[----:B------:R-:W-:-:S10]  /*1d880*/  UMOV UR7, 0x12f00000 ;  /* 0x12f0000000077882 */ /* 0x000fd40000000000 */
.L_x_2823:
        /* <DEDUP_REMOVED lines=13> */
.L_x_2966:
[----:B------:R-:W-:Y:S05]  /*1d960*/  BSYNC B2 ;  /* 0x0000000000027941 */ /* 0x000fea0003800000 */
.L_x_2824:
        /* <DEDUP_REMOVED lines=11> */
.L_x_2827:
[----:B------:R-:W-:Y:S05]  /*1da20*/  BSYNC B2 ;  /* 0x0000000000027941 */ /* 0x000fea0003800000 */
.L_x_2826:
[----:B------:R-:W-:Y:S01]  /*1da30*/  R2UR UR6, R2 ;  /* 0x00000000020672ca */ /* 0x000fe200000e0000 */
[----:B------:R-:W-:Y:S01]  /*1da40*/  UIADD3 UR4, UP0, UR42, 0x670, URZ ;  /* 0x000006702a047890 */ /* 0x000fe2000ff1e03f */
[----:B------:R-:W-:Y:S01]  /*1da50*/  R2UR UR7, R3 ;  /* 0x00000000030772ca */ /* 0x000fe200000e0000 */
[----:B------:R-:W-:Y:S01]  /*1da60*/  VIADD R11, R11, 0x28cb0 ;  /* 0x00028cb00b0b7836 */ /* 0x000fe20000000000 */
[----:B------:R-:W-:Y:S01]  /*1da70*/  R2UR UR10, R9 ;  /* 0x00000000090a72ca */ /* 0x000fe200000e0000 */
[----:B------:R-:W-:Y:S01]  /*1da80*/  IMAD R9, R19, 0x10000, R18 ;  /* 0x0001000013097824 */ /* 0x000fe200078e0212 */
[----:B------:R-:W-:Y:S01]  /*1da90*/  PLOP3.LUT P1, PT, PT, PT, PT, 0x80, 0x0 ;  /* 0x000000000000781c */ /* 0x000fe20003f2f070 */
[----:B------:R-:W-:Y:S02]  /*1daa0*/  UIADD3.X UR5, URZ, UR43, URZ, UP0, !UPT ;  /* 0x0000002b3f057290 */ /* 0x000fe400087fe43f */
[----:B------:R-:W-:-:S10]  /*1dab0*/  VIADD R14, R9, 0x400 ;  /* 0x00000400090e7836 */ /* 0x000fd40000000000 */
.L_x_2828:
        /* <DEDUP_REMOVED lines=15> */
.L_x_2829:
        /* <DEDUP_REMOVED lines=15> */
.L_x_2830:
        /* <DEDUP_REMOVED lines=15> */
.L_x_2831:
        /* <DEDUP_REMOVED lines=15> */
.L_x_2832:
        /* <DEDUP_REMOVED lines=15> */
.L_x_2833:
        /* <DEDUP_REMOVED lines=15> */
.L_x_2834:
        /* <DEDUP_REMOVED lines=15> */
.L_x_2835:
        /* <DEDUP_REMOVED lines=10> */
.L_x_2818:
[----:B------:R-:W-:Y:S05]  /*1e1f0*/  BSYNC B1 ;  /* 0x0000000000017941 */ /* 0x000fea0003800000 */
.L_x_2817:
[C---:B------:R-:W-:Y:S01]  /*1e200*/  ISETP.GT.AND P2, PT, R12.reuse, R6, PT ;  /* 0x000000060c00720c */ /* 0x040fe20003f44270 */
[----:B------:R-:W-:Y:S02]  /*1e210*/  VIADD R19, R19, 0x1 ;  /* 0x0000000113137836 */ /* 0x000fe40000000000 */
[----:B------:R-:W-:-:S03]  /*1e220*/  VIADD R12, R12, 0xffffffff ;  /* 0xffffffff0c0c7836 */ /* 0x000fc60000000000 */
[----:B------:R-:W-:-:S04]  /*1e230*/  ISETP.NE.AND P1, PT, R19, 0x2, PT ;  /* 0x000000021300780c */ /* 0x000fc80003f25270 */
[----:B------:R-:W-:Y:S02]  /*1e240*/  SEL R2, RZ, 0x1, P1 ;  /* 0x00000001ff027807 */ /* 0x000fe40000800000 */
[----:B------:R-:W-:Y:S02]  /*1e250*/  SEL R19, R19, RZ, P1 ;  /* 0x000000ff13137207 */ /* 0x000fe40000800000 */
[----:B------:R-:W-:Y:S01]  /*1e260*/  LOP3.LUT R29, R29, R2, RZ, 0x3c, !PT ;  /* 0x000000021d1d7212 */ /* 0x000fe200078e3cff */
[----:B------:R-:W-:Y:S06]  /*1e270*/  @P2 BRA `(.L_x_2836) ;  /* 0xfffffff400002947 */ /* 0x000fec000383ffff */
.L_x_2792:
[----:B------:R-:W-:Y:S05]  /*1e280*/  BSYNC B0 ;  /* 0x0000000000007941 */ /* 0x000fea0003800000 */
.L_x_2791:
[----:B------:R-:W0:Y:S01]  /*1e290*/  LDC R0, c[0x0][0x448] ;  /* 0x00011200ff007b82 */ /* 0x000e220000000800 */
[----:B------:R-:W-:Y:S01]  /*1e2a0*/  VIADD R2, R31, 0x3f ;  /* 0x0000003f1f027836 */ /* 0x000fe20000000000 */
[----:B------:R-:W-:Y:S06]  /*1e2b0*/  @!P0 WARPSYNC.ALL ;  /* 0x0000000000008948 */ /* 0x000fec0003800000 */
[----:B------:R-:W-:Y:S01]  /*1e2c0*/  @!P0 BAR.SYNC.DEFER_BLOCKING 0xc, 0x180 ;  /* 0x0306000000008b1d */ /* 0x000fe20000010000 */
[----:B0-----:R-:W-:-:S13]  /*1e2d0*/  ISETP.NE.AND P1, PT, R0, 0x1, PT ;  /* 0x000000010000780c */ /* 0x001fda0003f25270 */
[----:B------:R-:W0:Y:S08]  /*1e2e0*/  @P1 LDC R3, c[0x0][0x44c] ;  /* 0x00011300ff031b82 */ /* 0x000e300000000800 */
[----:B------:R-:W2:Y:S01]  /*1e2f0*/  @P1 LDC R0, c[0x0][0x450] ;  /* 0x00011400ff001b82 */ /* 0x000ea20000000800 */
[----:B0-----:R-:W-:-:S05]  /*1e300*/  @P1 IMAD.HI.U32 R3, R2, R3, RZ ;  /* 0x0000000302031227 */ /* 0x001fca00078e00ff */
[----:B--2---:R-:W-:-:S05]  /*1e310*/  @P1 SHF.R.U32.HI R2, RZ, R0, R3 ;  /* 0x00000000ff021219 */ /* 0x004fca0000011603 */
[----:B------:R-:W-:Y:S02]  /*1e320*/  IMAD.IADD R0, R7, 0x1, R2 ;  /* 0x0000000107007824 */ /* 0x000fe400078e0202 */
[----:B------:R-:W0:Y:S02]  /*1e330*/  LDC.64 R2, c[0x0][0x9e0] ;  /* 0x00027800ff027b82 */ /* 0x000e240000000a00 */
[----:B0-----:R-:W-:Y:S02]  /*1e340*/  ISETP.GE.AND P2, PT, R3, 0x1, PT ;  /* 0x000000010300780c */ /* 0x001fe40003f46270 */
[----:B------:R-:W-:-:S11]  /*1e350*/  IADD3 R2, R0, R2, RZ ;  /* 0x0000000200027210 */ /* 0x000fd60007ffe0ff */
        /* <DEDUP_REMOVED lines=12> */
.L_x_2839:
[----:B------:R-:W-:-:S13]  /*1e420*/  ISETP.NE.AND P0, PT, R3, 0x1, PT ;  /* 0x000000010300780c */ /* 0x000fda0003f05270 */
[----:B------:R-:W0:Y:S02]  /*1e430*/  @P0 LDC.64 R6, c[0x0][0x9e8] ;  /* 0x00027a00ff060b82 */ /* 0x000e240000000a00 */
[----:B0-----:R-:W-:-:S05]  /*1e440*/  @P0 IMAD.HI.U32 R6, R5, R6, RZ ;  /* 0x0000000605060227 */ /* 0x001fca00078e00ff */
[----:B------:R-:W-:-:S07]  /*1e450*/  @P0 SHF.R.U32.HI R5, RZ, R7, R6 ;  /* 0x00000007ff050219 */ /* 0x000fce0000011606 */
.L_x_2840:
[----:B------:R-:W-:Y:S05]  /*1e460*/  BSYNC B0 ;  /* 0x0000000000007941 */ /* 0x000fea0003800000 */
.L_x_2838:
[----:B------:R-:W-:-:S05]  /*1e470*/  IMAD R5, R5, R3, R3 ;  /* 0x0000000305057224 */ /* 0x000fca00078e0203 */
[----:B------:R-:W-:-:S07]  /*1e480*/  VIMNMX R2, R2, R5, PT ;  /* 0x0000000502027248 */ /* 0x000fce0003fe0100 */
.L_x_2837:
[----:B------:R-:W-:Y:S01]  /*1e490*/  VIADD R2, R2, 0x3f ;  /* 0x0000003f02027836 */ /* 0x000fe20000000000 */
[----:B------:R-:W0:Y:S01]  /*1e4a0*/  @P1 LDC R0, c[0x0][0x450] ;  /* 0x00011400ff001b82 */ /* 0x000e220000000800 */
[----:B------:R-:W-:-:S03]  /*1e4b0*/  ULDC UR4, c[0x0][0x9dc] ;  /* 0x0002770000047ab9 */ /* 0x000fc60000000800 */
[----:B------:R-:W-:-:S04]  /*1e4c0*/  SHF.R.S32.HI R5, RZ, 0x1f, R2 ;  /* 0x0000001fff057819 */ /* 0x000fc80000011402 */
[----:B------:R-:W-:Y:S02]  /*1e4d0*/  LEA.HI R5, R5, R2, RZ, 0x6 ;  /* 0x0000000205057211 */ /* 0x000fe400078f30ff */
[----:B------:R-:W2:Y:S02]  /*1e4e0*/  @P1 LDC R2, c[0x0][0x44c] ;  /* 0x00011300ff021b82 */ /* 0x000ea40000000800 */
[----:B------:R-:W-:-:S04]  /*1e4f0*/  SHF.R.S32.HI R5, RZ, 0x6, R5 ;  /* 0x00000006ff057819 */ /* 0x000fc80000011405 */
[----:B------:R-:W-:Y:S01]  /*1e500*/  VIMNMX R10, R10, R5, PT ;  /* 0x000000050a0a7248 */ /* 0x000fe20003fe0100 */
[----:B------:R-:W-:Y:S02]  /*1e510*/  IMAD.MOV.U32 R5, RZ, RZ, R31 ;  /* 0x000000ffff057224 */ /* 0x000fe400078e001f */
[----:B--2---:R-:W-:-:S05]  /*1e520*/  @P1 IMAD.HI.U32 R2, R31, R2, RZ ;  /* 0x000000021f021227 */ /* 0x004fca00078e00ff */
[----:B0-----:R-:W-:-:S05]  /*1e530*/  @P1 SHF.R.U32.HI R5, RZ, R0, R2 ;  /* 0x00000000ff051219 */ /* 0x001fca0000011602 */
        /* <DEDUP_REMOVED lines=13> */
.L_x_2843:
[----:B------:R-:W-:-:S13]  /*1e610*/  ISETP.NE.AND P0, PT, R3, 0x1, PT ;  /* 0x000000010300780c */ /* 0x000fda0003f05270 */
[----:B------:R-:W0:Y:S02]  /*1e620*/  @P0 LDC.64 R6, c[0x0][0x9e8] ;  /* 0x00027a00ff060b82 */ /* 0x000e240000000a00 */
[----:B0-----:R-:W-:-:S05]  /*1e630*/  @P0 IMAD.HI.U32 R6, R2, R6, RZ ;  /* 0x0000000602060227 */ /* 0x001fca00078e00ff */
[----:B------:R-:W-:-:S07]  /*1e640*/  @P0 SHF.R.U32.HI R2, RZ, R7, R6 ;  /* 0x00000007ff020219 */ /* 0x000fce0000011606 */
.L_x_2844:
[----:B------:R-:W-:Y:S05]  /*1e650*/  BSYNC B0 ;  /* 0x0000000000007941 */ /* 0x000fea0003800000 */
.L_x_2842:
[----:B------:R-:W-:-:S05]  /*1e660*/  IMAD R3, R2, R3, RZ ;  /* 0x0000000302037224 */ /* 0x000fca00078e02ff */
[----:B------:R-:W-:-:S07]  /*1e670*/  VIMNMX R0, R0, R3, !PT ;  /* 0x0000000300007248 */ /* 0x000fce0007fe0100 */
.L_x_2841:
[----:B------:R-:W-:Y:S01]  /*1e680*/  ISETP.NE.AND P1, PT, R4, RZ, PT ;  /* 0x000000ff0400720c */ /* 0x000fe20003f25270 */
[----:B------:R-:W-:Y:S01]  /*1e690*/  BSSY B0, `(.L_x_2845) ;  /* 0x0000024000007945 */ /* 0x000fe20003800000 */
[----:B------:R-:W-:-:S04]  /*1e6a0*/  SHF.R.S32.HI R3, RZ, 0x1f, R0 ;  /* 0x0000001fff037819 */ /* 0x000fc80000011400 */
[----:B------:R-:W-:-:S04]  /*1e6b0*/  LEA.HI R3, R3, R0, RZ, 0x6 ;  /* 0x0000000003037211 */ /* 0x000fc800078f30ff */
[----:B------:R-:W-:Y:S01]  /*1e6c0*/  SHF.R.S32.HI R0, RZ, 0x6, R3 ;  /* 0x00000006ff007819 */ /* 0x000fe20000011403 */
[----:B------:R-:W-:Y:S02]  /*1e6d0*/  IMAD.MOV.U32 R3, RZ, RZ, RZ ;  /* 0x000000ffff037224 */ /* 0x000fe400078e00ff */
[----:B------:R-:W0:Y:S01]  /*1e6e0*/  @!P1 LDC R4, c[0x0][0x9f0] ;  /* 0x00027c00ff049b82 */ /* 0x000e220000000800 */
[----:B------:R-:W-:-:S04]  /*1e6f0*/  VIMNMX R0, RZ, R0, !PT ;  /* 0x00000000ff007248 */ /* 0x000fc80007fe0100 */
[----:B------:R-:W-:-:S13]  /*1e700*/  ISETP.GT.AND P0, PT, R10, R0, PT ;  /* 0x000000000a00720c */ /* 0x000fda0003f04270 */
[----:B------:R-:W-:Y:S05]  /*1e710*/  @!P0 BRA `(.L_x_2846) ;  /* 0x00000000006c8947 */ /* 0x000fea0003800000 */
[-C--:B0-----:R-:W-:Y:S02]  /*1e720*/  IABS R5, R4.reuse ;  /* 0x0000000400057213 */ /* 0x081fe40000000000 */
[----:B------:R-:W-:Y:S02]  /*1e730*/  IABS R7, R4 ;  /* 0x0000000400077213 */ /* 0x000fe40000000000 */
[----:B------:R-:W0:Y:S03]  /*1e740*/  I2F.RP R8, R5 ;  /* 0x0000000500087306 */ /* 0x000e260000209400 */
[----:B------:R-:W-:-:S05]  /*1e750*/  IMAD.MOV R7, RZ, RZ, -R7 ;  /* 0x000000ffff077224 */ /* 0x000fca00078e0a07 */
[----:B0-----:R-:W0:Y:S02]  /*1e760*/  MUFU.RCP R8, R8 ;  /* 0x0000000800087308 */ /* 0x001e240000001000 */
[----:B0-----:R-:W-:-:S06]  /*1e770*/  VIADD R9, R8, 0xffffffe ;  /* 0x0ffffffe08097836 */ /* 0x001fcc0000000000 */
[----:B------:R-:W0:Y:S02]  /*1e780*/  F2I.FTZ.U32.TRUNC.NTZ R3, R9 ;  /* 0x0000000900037305 */ /* 0x000e24000021f000 */
[----:B0-----:R-:W-:-:S04]  /*1e790*/  IMAD.MOV R2, RZ, RZ, -R3 ;  /* 0x000000ffff027224 */ /* 0x001fc800078e0a03 */
[----:B------:R-:W-:Y:S02]  /*1e7a0*/  IMAD R6, R2, R5, RZ ;  /* 0x0000000502067224 */ /* 0x000fe400078e02ff */
[----:B------:R-:W-:-:S04]  /*1e7b0*/  IMAD.MOV.U32 R2, RZ, RZ, RZ ;  /* 0x000000ffff027224 */ /* 0x000fc800078e00ff */
[----:B------:R-:W-:Y:S01]  /*1e7c0*/  IMAD.HI.U32 R6, R3, R6, R2 ;  /* 0x0000000603067227 */ /* 0x000fe200078e0002 */
[----:B------:R-:W-:-:S05]  /*1e7d0*/  IADD3 R3, R4, -0x1, R10 ;  /* 0xffffffff04037810 */ /* 0x000fca0007ffe00a */
[----:B------:R-:W-:-:S05]  /*1e7e0*/  IMAD.IADD R3, R3, 0x1, -R0 ;  /* 0x0000000103037824 */ /* 0x000fca00078e0a00 */
        /* <DEDUP_REMOVED lines=14> */
.L_x_2846:
[----:B------:R-:W-:Y:S05]  /*1e8d0*/  BSYNC B0 ;  /* 0x0000000000007941 */ /* 0x000fea0003800000 */
.L_x_2845:
[-C--:B------:R-:W-:Y:S01]  /*1e8e0*/  IMAD R32, R32, R3.reuse, R0 ;  /* 0x0000000320207224 */ /* 0x080fe200078e0200 */
[----:B------:R-:W-:Y:S04]  /*1e8f0*/  BSSY B7, `(.L_x_2847) ;  /* 0x000036c000077945 */ /* 0x000fe80003800000 */
[----:B------:R-:W-:-:S04]  /*1e900*/  VIADDMNMX R34, R32, R3, R10, PT ;  /* 0x0000000320227246 */ /* 0x000fc8000380010a */
[----:B------:R-:W-:Y:S01]  /*1e910*/  ISETP.GT.AND P0, PT, R34, R32, PT ;  /* 0x000000202200720c */ /* 0x000fe20003f04270 */
[----:B------:R2:W-:-:S12]  /*1e920*/  STL [R1+0xc], R34 ;  /* 0x00000c2201007387 */ /* 0x0005d80000100800 */
[----:B--2---:R-:W-:Y:S05]  /*1e930*/  @P0 BRA `(.L_x_2848) ;  /* 0x0000000000440947 */ /* 0x004fea0003800000 */
[----:B------:R-:W2:Y:S02]  /*1e940*/  S2R R2, SR_TID.X ;  /* 0x0000000000027919 */ /* 0x000ea40000002100 */
[----:B--2---:R-:W-:-:S04]  /*1e950*/  LOP3.LUT R2, R2, 0x7f, RZ, 0xc0, !PT ;  /* 0x0000007f02027812 */ /* 0x004fc800078ec0ff */
[----:B------:R-:W-:-:S13]  /*1e960*/  ISETP.NE.AND P0, PT, R2, RZ, PT ;  /* 0x000000ff0200720c */ /* 0x000fda0003f05270 */
[----:B------:R-:W-:Y:S05]  /*1e970*/  @P0 BRA `(.L_x_2849) ;  /* 0x00000034008c0947 */ /* 0x000fea0003800000 */
[----:B------:R-:W2:Y:S01]  /*1e980*/  S2R R5, SR_LANEID ;  /* 0x0000000000057919 */ /* 0x000ea20000000000 */
[----:B------:R-:W-:Y:S01]  /*1e990*/  VOTEU.ANY UR4, UPT, PT ;  /* 0x0000000000047886 */ /* 0x000fe200038e0100 */
[----:B------:R-:W3:Y:S01]  /*1e9a0*/  LDC.64 R2, c[0x0][0xc60] ;  /* 0x00031800ff027b82 */ /* 0x000ee20000000a00 */
[----:B------:R-:W2:Y:S02]  /*1e9b0*/  FLO.U32 R0, UR4 ;  /* 0x0000000400007d00 */ /* 0x000ea400080e0000 */
[----:B--2---:R-:W-:-:S06]  /*1e9c0*/  ISETP.EQ.U32.AND P0, PT, R0, R5, PT ;  /* 0x000000050000720c */ /* 0x004fcc0003f02070 */
[----:B------:R-:W3:Y:S07]  /*1e9d0*/  POPC R5, UR4 ;  /* 0x0000000400057d09 */ /* 0x000eee0008000000 */
[----:B---3--:R-:W2:Y:S01]  /*1e9e0*/  @P0 ATOMG.E.ADD.STRONG.GPU PT, R3, desc[UR40][R2.64], R5 ;  /* 0x00000005020309a8 */ /* 0x008ea200081ee1e8 */
[----:B0-----:R-:W0:Y:S02]  /*1e9f0*/  S2R R4, SR_LTMASK ;  /* 0x0000000000047919 */ /* 0x001e240000003900 */
[----:B0-----:R-:W-:-:S04]  /*1ea00*/  LOP3.LUT R4, R4, UR4, RZ, 0xc0, !PT ;  /* 0x0000000404047c12 */ /* 0x001fc8000f8ec0ff */
[----:B------:R-:W0:Y:S01]  /*1ea10*/  POPC R7, R4 ;  /* 0x0000000400077309 */ /* 0x000e220000000000 */
[----:B--2---:R-:W0:Y:S02]  /*1ea20*/  SHFL.IDX PT, R0, R3, R0, 0x1f ;  /* 0x00001f0003007589 */ /* 0x004e2400000e0000 */
[----:B0-----:R-:W-:Y:S01]  /*1ea30*/  IADD3 R24, R0, UR37, R7 ;  /* 0x0000002500187c10 */ /* 0x001fe2000fffe007 */
[----:B------:R-:W-:Y:S06]  /*1ea40*/  BRA `(.L_x_2849) ;  /* 0x0000003400587947 */ /* 0x000fec0003800000 */
.L_x_2848:
        /* <DEDUP_REMOVED lines=8> */
[----:B0-----:R-:W-:Y:S01]  /*1ead0*/  MOV R4, UR6 ;  /* 0x0000000600047c02 */ /* 0x001fe20008000f00 */
[----:B------:R-:W-:Y:S01]  /*1eae0*/  IMAD.U32 R5, RZ, RZ, UR7 ;  /* 0x00000007ff057e24 */ /* 0x000fe2000f8e00ff */
        /* <DEDUP_REMOVED lines=9> */
[----:B01----:R-:W-:Y:S05]  /*1eb80*/  CALL.ABS.NOINC R2 ;  /* 0x0000000002007343 */ /* 0x003fea0003c00000 */
.L_x_2851:
[----:B------:R-:W-:Y:S05]  /*1eb90*/  BSYNC B6 ;  /* 0x0000000000067941 */ /* 0x000fea0003800000 */
.L_x_2850:
        /* <DEDUP_REMOVED lines=8> */
[----:B------:R2:W3:Y:S01]  /*1ec20*/  LDC.64 R2, c[0x4][R25] ;  /* 0x0100000019027b82 */ /* 0x0004e20000000a00 */
[----:B0-----:R-:W-:Y:S02]  /*1ec30*/  IMAD.U32 R4, RZ, RZ, UR6 ;  /* 0x00000006ff047e24 */ /* 0x001fe4000f8e00ff */
[----:B------:R-:W-:Y:S02]  /*1ec40*/  IMAD.U32 R5, RZ, RZ, UR7 ;  /* 0x00000007ff057e24 */ /* 0x000fe4000f8e00ff */
[----:B------:R-:W-:Y:S02]  /*1ec50*/  IMAD.U32 R6, RZ, RZ, UR8 ;  /* 0x00000008ff067e24 */ /* 0x000fe4000f8e00ff */
[----:B------:R-:W-:-:S02]  /*1ec60*/  IMAD.U32 R7, RZ, RZ, UR9 ;  /* 0x00000009ff077e24 */ /* 0x000fc4000f8e00ff */
[----:B------:R-:W-:Y:S02]  /*1ec70*/  IMAD.U32 R10, RZ, RZ, UR4 ;  /* 0x00000004ff0a7e24 */ /* 0x000fe4000f8e00ff */
[----:B------:R-:W-:Y:S02]  /*1ec80*/  IMAD.U32 R11, RZ, RZ, UR5 ;  /* 0x00000005ff0b7e24 */ /* 0x000fe4000f8e00ff */
[----:B------:R-:W-:Y:S02]  /*1ec90*/  IMAD.MOV.U32 R8, RZ, RZ, 0x70 ;  /* 0x00000070ff087424 */ /* 0x000fe400078e00ff */
[----:B------:R-:W-:Y:S02]  /*1eca0*/  IMAD.MOV.U32 R12, RZ, RZ, 0x1 ;  /* 0x00000001ff0c7424 */ /* 0x000fe400078e00ff */
[----:B--2---:R-:W-:-:S07]  /*1ecb0*/  IMAD.MOV.U32 R13, RZ, RZ, RZ ;  /* 0x000000ffff0d7224 */ /* 0x004fce00078e00ff */
[----:B------:R-:W-:-:S07]  /*1ecc0*/  LEPC R20, `(.L_x_2854) ;  /* 0x000000001014794e */ /* 0x000fce0000000000 */
[----:B-1-3--:R-:W-:Y:S05]  /*1ecd0*/  CALL.ABS.NOINC R2 ;  /* 0x0000000002007343 */ /* 0x00afea0003c00000 */
.L_x_2854:
[----:B------:R0:W1:Y:S01]  /*1ece0*/  LDC.64 R2, c[0x4][R25] ;  /* 0x0100000019027b82 */ /* 0x0000620000000a00 */
[----:B------:R-:W-:Y:S01]  /*1ecf0*/  ULDC.64 UR4, c[0x4][0x90] ;  /* 0x0100240000047ab9 */ /* 0x000fe20000000a00 */
[----:B------:R-:W-:Y:S01]  /*1ed00*/  ULDC.64 UR6, c[0x4][0x98] ;  /* 0x0100260000067ab9 */ /* 0x000fe20000000a00 */
[----:B------:R-:W-:Y:S01]  /*1ed10*/  ULDC.64 UR8, c[0x4][0x18] ;  /* 0x0100060000087ab9 */ /* 0x000fe20000000a00 */
[----:B------:R-:W-:Y:S01]  /*1ed20*/  MOV R4, UR4 ;  /* 0x0000000400047c02 */ /* 0x000fe20008000f00 */
[----:B------:R-:W-:Y:S02]  /*1ed30*/  IMAD.U32 R5, RZ, RZ, UR5 ;  /* 0x00000005ff057e24 */ /* 0x000fe4000f8e00ff */
        /* <DEDUP_REMOVED lines=9> */
.L_x_2853:
[----:B------:R-:W-:Y:S05]  /*1edd0*/  BSYNC B6 ;  /* 0x0000000000067941 */ /* 0x000fea0003800000 */
.L_x_2852:
[----:B------:R-:W-:Y:S01]  /*1ede0*/  ULDC.64 UR4, c[0x0][0x9f8] ;  /* 0x00027e0000047ab9 */ /* 0x000fe20000000a00 */
[----:B------:R-:W-:Y:S01]  /*1edf0*/  IMAD.MOV.U32 R26, RZ, RZ, R27 ;  /* 0x000000ffff1a7224 */ /* 0x000fe200078e001b */
[----:B------:R-:W-:Y:S01]  /*1ee00*/  ISETP.NE.U32.AND P0, PT, RZ, UR4, PT ;  /* 0x00000004ff007c0c */ /* 0x000fe2000bf05070 */
[----:B------:R-:W2:Y:S01]  /*1ee10*/  S2R R20, SR_TID.X ;  /* 0x0000000000147919 */ /* 0x000ea20000002100 */
[----:B------:R-:W3:Y:S01]  /*1ee20*/  LDC R9, c[0x0][0x430] ;  /* 0x00010c00ff097b82 */ /* 0x000ee20000000800 */
[----:B------:R-:W-:Y:S01]  /*1ee30*/  ULDC UR4, c[0x0][0x320] ;  /* 0x0000c80000047ab9 */ /* 0x000fe20000000800 */
[----:B------:R-:W-:-:S13]  /*1ee40*/  ISETP.NE.AND.EX P0, PT, RZ, UR5, PT, P0 ;  /* 0x00000005ff007c0c */ /* 0x000fda000bf05300 */
[----:B------:R-:W4:Y:S01]  /*1ee50*/  @P0 LDC.64 R2, c[0x0][0x9f8] ;  /* 0x00027e00ff020b82 */ /* 0x000f220000000a00 */
[----:B------:R-:W0:Y:S01]  /*1ee60*/  S2R R25, SR_TID.X ;  /* 0x0000000000197919 */ /* 0x000e220000002100 */
[----:B--2---:R-:W-:Y:S01]  /*1ee70*/  LOP3.LUT R20, R20, 0x7f, RZ, 0xc0, !PT ;  /* 0x0000007f14147812 */ /* 0x004fe200078ec0ff */
[----:B----4-:R-:W-:-:S05]  /*1ee80*/  @P0 IMAD.WIDE R2, R27, 0x4, R2 ;  /* 0x000000041b020825 */ /* 0x010fca00078e0202 */
[----:B------:R2:W4:Y:S01]  /*1ee90*/  @P0 LDG.E R26, desc[UR40][R2.64] ;  /* 0x00000028021a0981 */ /* 0x000522000c1e1900 */
[----:B------:R-:W-:Y:S01]  /*1eea0*/  SHF.R.U32.HI R21, RZ, 0x3, R20 ;  /* 0x00000003ff157819 */ /* 0x000fe20000011614 */
[----:B------:R-:W-:Y:S01]  /*1eeb0*/  IMAD.MOV.U32 R36, RZ, RZ, RZ ;  /* 0x000000ffff247224 */ /* 0x000fe200078e00ff */
[----:B---3--:R-:W-:Y:S01]  /*1eec0*/  ISETP.NE.AND P1, PT, R9, 0x1, PT ;  /* 0x000000010900780c */ /* 0x008fe20003f25270 */
[----:B------:R-:W3:Y:S01]  /*1eed0*/  S2R R20, SR_TID.X ;  /* 0x0000000000147919 */ /* 0x000ee20000002100 */
[----:B0-----:R-:W-:Y:S01]  /*1eee0*/  IMAD.SHL.U32 R25, R25, 0x8, RZ ;  /* 0x0000000819197824 */ /* 0x001fe200078e00ff */
[----:B------:R-:W-:Y:S02]  /*1eef0*/  LEA R0, R34, 0xffffffc0, 0x6 ;  /* 0xffffffc022007811 */ /* 0x000fe400078e30ff */
[----:B------:R-:W0:Y:S01]  /*1ef00*/  S2R R34, SR_TID.X ;  /* 0x0000000000227919 */ /* 0x000e220000002100 */
[----:B------:R-:W-:Y:S02]  /*1ef10*/  LOP3.LUT R16, R16, 0xffffffbf, RZ, 0xc0, !PT ;  /* 0xffffffbf10107812 */ /* 0x000fe400078ec0ff */
[----:B------:R-:W-:-:S04]  /*1ef20*/  LOP3.LUT R25, R25, 0x38, RZ, 0xc0, !PT ;  /* 0x0000003819197812 */ /* 0x000fc800078ec0ff */
[----:B------:R-:W-:Y:S01]  /*1ef30*/  LOP3.LUT R25, R25, 0x40, RZ, 0xfc, !PT ;  /* 0x0000004019197812 */ /* 0x000fe200078efcff */
[----:B--2---:R-:W2:Y:S03]  /*1ef40*/  @P1 LDC R3, c[0x0][0x434] ;  /* 0x00010d00ff031b82 */ /* 0x004ea60000000800 */
[----:B------:R-:W-:Y:S02]  /*1ef50*/  ISETP.GE.AND P2, PT, R25, UR4, PT ;  /* 0x0000000419007c0c */ /* 0x000fe4000bf46270 */
[----:B------:R-:W1:Y:S02]  /*1ef60*/  S2R R25, SR_TID.X ;  /* 0x0000000000197919 */ /* 0x000e640000002100 */
[----:B------:R-:W-:Y:S01]  /*1ef70*/  SEL R7, RZ, 0xffffffff, P2 ;  /* 0xffffffffff077807 */ /* 0x000fe20001000000 */
[----:B------:R-:W2:Y:S04]  /*1ef80*/  @P1 LDC R2, c[0x0][0x438] ;  /* 0x00010e00ff021b82 */ /* 0x000ea80000000800 */
[----:B------:R-:W-:-:S04]  /*1ef90*/  IMAD.SHL.U32 R7, R7, 0x2, RZ ;  /* 0x0000000207077824 */ /* 0x000fc800078e00ff */
[----:B------:R-:W-:Y:S01]  /*1efa0*/  @P2 LOP3.LUT R16, R16, 0x40, RZ, 0xfc, !PT ;  /* 0x0000004010102812 */ /* 0x000fe200078efcff */
[----:B---3--:R-:W-:-:S03]  /*1efb0*/  IMAD.SHL.U32 R20, R20, 0x10, RZ ;  /* 0x0000001014147824 */ /* 0x008fc600078e00ff */
[----:B------:R-:W-:Y:S01]  /*1efc0*/  LOP3.LUT R16, R16, 0xffffff7f, RZ, 0xc0, !PT ;  /* 0xffffff7f10107812 */ /* 0x000fe200078ec0ff */
[----:B0-----:R-:W-:Y:S01]  /*1efd0*/  IMAD.SHL.U32 R34, R34, 0x8, RZ ;  /* 0x0000000822227824 */ /* 0x001fe200078e00ff */
[----:B------:R-:W-:Y:S02]  /*1efe0*/  LOP3.LUT R20, R21, 0x70, R20, 0xf8, !PT ;  /* 0x0000007015147812 */ /* 0x000fe400078ef814 */
[----:B------:R-:W0:Y:S02]  /*1eff0*/  S2R R21, SR_TID.X ;  /* 0x0000000000157919 */ /* 0x000e240000002100 */
[----:B------:R-:W-:Y:S01]  /*1f000*/  LOP3.LUT R34, R34, 0x38, RZ, 0xc0, !PT ;  /* 0x0000003822227812 */ /* 0x000fe200078ec0ff */
[----:B------:R-:W-:-:S03]  /*1f010*/  IMAD.IADD R37, R20, 0x1, R0 ;  /* 0x0000000114257824 */ /* 0x000fc600078e0200 */
[----:B------:R-:W-:Y:S02]  /*1f020*/  LOP3.LUT R34, R34, 0x80, RZ, 0xfc, !PT ;  /* 0x0000008022227812 */ /* 0x000fe400078efcff */
[C---:B------:R-:W-:Y:S01]  /*1f030*/  ISETP.GE.AND P0, PT, R37.reuse, R23, PT ;  /* 0x000000172500720c */ /* 0x040fe20003f06270 */
[----:B------:R-:W-:Y:S01]  /*1f040*/  IMAD.IADD R37, R37, 0x1, R33 ;  /* 0x0000000125257824 */ /* 0x000fe200078e0221 */
[----:B------:R-:W-:Y:S01]  /*1f050*/  ISETP.GE.AND P2, PT, R34, UR4, PT ;  /* 0x0000000422007c0c */ /* 0x000fe2000bf46270 */
[----:B-1----:R-:W-:Y:S01]  /*1f060*/  IMAD.SHL.U32 R25, R25, 0x8, RZ ;  /* 0x0000000819197824 */ /* 0x002fe200078e00ff */
[----:B------:R-:W-:Y:S01]  /*1f070*/  ISETP.GT.U32.OR P0, PT, R20, 0x3f, P0 ;  /* 0x0000003f1400780c */ /* 0x000fe20000704470 */
[----:B--2---:R-:W-:-:S03]  /*1f080*/  @P1 IMAD.HI.U32 R3, R37, R3, RZ ;  /* 0x0000000325031227 */ /* 0x004fc600078e00ff */
[----:B------:R-:W-:Y:S01]  /*1f090*/  LOP3.LUT R25, R25, 0x38, RZ, 0xc0, !PT ;  /* 0x0000003819197812 */ /* 0x000fe200078ec0ff */
[----:B------:R-:W-:Y:S01]  /*1f0a0*/  IMAD.MOV.U32 R6, RZ, RZ, R37 ;  /* 0x000000ffff067224 */ /* 0x000fe200078e0025 */
[----:B------:R-:W-:Y:S02]  /*1f0b0*/  @P1 SHF.R.U32.HI R6, RZ, R2, R3 ;  /* 0x00000002ff061219 */ /* 0x000fe40000011603 */
[----:B------:R-:W-:-:S04]  /*1f0c0*/  LOP3.LUT R25, R25, 0xc0, RZ, 0xfc, !PT ;  /* 0x000000c019197812 */ /* 0x000fc800078efcff */
[----:B------:R-:W-:Y:S01]  /*1f0d0*/  ISETP.GE.AND P1, PT, R25, UR4, PT ;  /* 0x0000000419007c0c */ /* 0x000fe2000bf26270 */
[----:B------:R-:W1:Y:S01]  /*1f0e0*/  @!P0 LDC.64 R2, c[0x0][0x428] ;  /* 0x00010a00ff028b82 */ /* 0x000e620000000a00 */
[----:B------:R-:W2:Y:S02]  /*1f0f0*/  S2R R25, SR_TID.X ;  /* 0x0000000000197919 */ /* 0x000ea40000002100 */
[----:B------:R-:W-:Y:S01]  /*1f100*/  SEL R5, RZ, 0x8, P1 ;  /* 0x00000008ff057807 */ /* 0x000fe20000800000 */
[----:B0-----:R-:W-:-:S05]  /*1f110*/  IMAD.SHL.U32 R21, R21, 0x8, RZ ;  /* 0x0000000815157824 */ /* 0x001fca00078e00ff */
[----:B------:R-:W-:-:S04]  /*1f120*/  LOP3.LUT R21, R21, 0x38, RZ, 0xc0, !PT ;  /* 0x0000003815157812 */ /* 0x000fc800078ec0ff */
[----:B------:R-:W-:-:S04]  /*1f130*/  ISETP.GE.AND P3, PT, R21, UR4, PT ;  /* 0x0000000415007c0c */ /* 0x000fc8000bf66270 */
[----:B------:R-:W-:-:S04]  /*1f140*/  SEL R4, RZ, 0x1, P3 ;  /* 0x00000001ff047807 */ /* 0x000fc80001800000 */
[----:B------:R-:W-:Y:S02]  /*1f150*/  LOP3.LUT R7, R7, 0x2, R4, 0xe2, !PT ;  /* 0x0000000207077812 */ /* 0x000fe400078ee204 */
[----:B------:R-:W-:-:S03]  /*1f160*/  SEL R4, RZ, 0x4, P2 ;  /* 0x00000004ff047807 */ /* 0x000fc60001000000 */
[----:B------:R-:W-:Y:S02]  /*1f170*/  @P3 LOP3.LUT R16, R16, 0x80, RZ, 0xfc, !PT ;  /* 0x0000008010103812 */ /* 0x000fe400078efcff */
[----:B------:R-:W-:Y:S02]  /*1f180*/  LOP3.LUT R7, R5, R7, R4, 0xfe, !PT ;  /* 0x0000000705077212 */ /* 0x000fe400078efe04 */
[----:B------:R-:W-:Y:S01]  /*1f190*/  @!P0 SHF.R.S32.HI R5, RZ, 0x1f, R6 ;  /* 0x0000001fff058819 */ /* 0x000fe20000011406 */
[----:B--2---:R-:W-:Y:S01]  /*1f1a0*/  IMAD.SHL.U32 R25, R25, 0x8, RZ ;  /* 0x0000000819197824 */ /* 0x004fe200078e00ff */
[----:B------:R-:W-:Y:S02]  /*1f1b0*/  @!P0 MOV R4, R6 ;  /* 0x0000000600048202 */ /* 0x000fe40000000f00 */
[----:B------:R-:W-:Y:S02]  /*1f1c0*/  LOP3.LUT R16, R16, 0xffffffdf, RZ, 0xc0, !PT ;  /* 0xffffffdf10107812 */ /* 0x000fe400078ec0ff */
[----:B------:R-:W-:-:S02]  /*1f1d0*/  LOP3.LUT R25, R25, 0x38, RZ, 0xc0, !PT ;  /* 0x0000003819197812 */ /* 0x000fc400078ec0ff */
[----:B------:R-:W-:Y:S02]  /*1f1e0*/  @P2 LOP3.LUT R16, R16, 0x20, RZ, 0xfc, !PT ;  /* 0x0000002010102812 */ /* 0x000fe400078efcff */
[----:B------:R-:W-:Y:S02]  /*1f1f0*/  LOP3.LUT R10, R25, 0x180, RZ, 0xfc, !PT ;  /* 0x00000180190a7812 */ /* 0x000fe400078efcff */
[----:B------:R-:W-:-:S04]  /*1f200*/  LOP3.LUT R16, R16, 0xffffffef, RZ, 0xc0, !PT ;  /* 0xffffffef10107812 */ /* 0x000fc800078ec0ff */
[----:B------:R-:W-:Y:S02]  /*1f210*/  @P1 LOP3.LUT R16, R16, 0x10, RZ, 0xfc, !PT ;  /* 0x0000001010101812 */ /* 0x000fe400078efcff */
[----:B------:R-:W-:-:S04]  /*1f220*/  LOP3.LUT R11, R21, 0x100, RZ, 0xfc, !PT ;  /* 0x00000100150b7812 */ /* 0x000fc800078efcff */
[----:B------:R-:W-:Y:S02]  /*1f230*/  ISETP.GE.AND P3, PT, R11, UR4, PT ;  /* 0x000000040b007c0c */ /* 0x000fe4000bf66270 */
[----:B------:R-:W-:Y:S02]  /*1f240*/  LOP3.LUT R16, R16, 0xfffffff7, RZ, 0xc0, !PT ;  /* 0xfffffff710107812 */ /* 0x000fe400078ec0ff */
[----:B------:R-:W-:-:S09]  /*1f250*/  LOP3.LUT R12, R21, 0x1c0, RZ, 0xfc, !PT ;  /* 0x000001c0150c7812 */ /* 0x000fd200078efcff */
[----:B------:R-:W-:-:S04]  /*1f260*/  @P3 LOP3.LUT R16, R16, 0x8, RZ, 0xfc, !PT ;  /* 0x0000000810103812 */ /* 0x000fc800078efcff */
[----:B------:R-:W-:Y:S02]  /*1f270*/  LOP3.LUT R16, R16, 0xfffffffb, RZ, 0xc0, !PT ;  /* 0xfffffffb10107812 */ /* 0x000fe400078ec0ff */
[----:B----4-:R-:W-:Y:S01]  /*1f280*/  SHF.R.S32.HI R34, RZ, 0x1f, R26 ;  /* 0x0000001fff227819 */ /* 0x010fe2000001141a */
[----:B-1----:R-:W-:-:S04]  /*1f290*/  @!P0 IMAD.WIDE.U32 R4, R26, R2, R4 ;  /* 0x000000021a048225 */ /* 0x002fc800078e0004 */
[----:B------:R-:W-:-:S04]  /*1f2a0*/  @!P0 IMAD R8, R34, R2, RZ ;  /* 0x0000000222088224 */ /* 0x000fc800078e02ff */
[----:B------:R-:W-:Y:S02]  /*1f2b0*/  @!P0 IMAD R8, R26, R3, R8 ;  /* 0x000000031a088224 */ /* 0x000fe400078e0208 */
[----:B------:R-:W0:Y:S02]  /*1f2c0*/  @!P0 LDC.64 R2, c[0x0][0x418] ;  /* 0x00010600ff028b82 */ /* 0x000e240000000a00 */
[----:B------:R-:W-:Y:S01]  /*1f2d0*/  @!P0 IMAD.IADD R8, R5, 0x1, R8 ;  /* 0x0000000105088824 */ /* 0x000fe200078e0208 */
[----:B0-----:R-:W-:-:S04]  /*1f2e0*/  @!P0 LEA R2, P1, R4, R2, 0x2 ;  /* 0x0000000204028211 */ /* 0x001fc800078210ff */
[----:B------:R-:W-:-:S05]  /*1f2f0*/  @!P0 LEA.HI.X R3, R4, R3, R8, 0x2, P1 ;  /* 0x0000000304038211 */ /* 0x000fca00008f1408 */
[----:B------:R0:W5:Y:S01]  /*1f300*/  @!P0 LDG.E R36, desc[UR40][R2.64] ;  /* 0x0000002802248981 */ /* 0x000162000c1e1900 */
[----:B------:R-:W-:Y:S01]  /*1f310*/  ISETP.GE.AND P0, PT, R10, UR4, PT ;  /* 0x000000040a007c0c */ /* 0x000fe2000bf06270 */
[----:B------:R-:W-:Y:S01]  /*1f320*/  IMAD.U32 R8, RZ, RZ, UR38 ;  /* 0x00000026ff087e24 */ /* 0x000fe2000f8e00ff */
[----:B------:R-:W-:Y:S02]  /*1f330*/  LOP3.LUT R10, R21, 0x140, RZ, 0xfc, !PT ;  /* 0x00000140150a7812 */ /* 0x000fe400078efcff */
[----:B------:R-:W-:Y:S02]  /*1f340*/  SEL R4, RZ, 0x10, P3 ;  /* 0x00000010ff047807 */ /* 0x000fe40001800000 */
[----:B------:R-:W-:Y:S02]  /*1f350*/  ISETP.GE.AND P2, PT, R10, UR4, PT ;  /* 0x000000040a007c0c */ /* 0x000fe4000bf46270 */
[----:B0-----:R-:W-:Y:S02]  /*1f360*/  SEL R3, RZ, 0x40, P0 ;  /* 0x00000040ff037807 */ /* 0x001fe40000000000 */
[----:B------:R-:W-:-:S02]  /*1f370*/  SEL R5, RZ, 0x20, P2 ;  /* 0x00000020ff057807 */ /* 0x000fc40001000000 */
[----:B------:R-:W-:Y:S01]  /*1f380*/  ISETP.GE.AND P0, PT, R12, UR4, PT ;  /* 0x000000040c007c0c */ /* 0x000fe2000bf06270 */
[----:B------:R-:W-:Y:S01]  /*1f390*/  UMOV UR4, 0xffffffff ;  /* 0xffffffff00047882 */ /* 0x000fe20000000000 */
[----:B------:R-:W-:Y:S02]  /*1f3a0*/  LOP3.LUT R4, R5, R7, R4, 0xfe, !PT ;  /* 0x0000000705047212 */ /* 0x000fe400078efe04 */
[----:B------:R-:W-:Y:S02]  /*1f3b0*/  SEL R2, RZ, 0x80, P0 ;  /* 0x00000080ff027807 */ /* 0x000fe40000000000 */
[----:B------:R-:W-:Y:S01]  /*1f3c0*/  LOP3.LUT R10, R4, R3, RZ, 0xfc, !PT ;  /* 0x00000003040a7212 */ /* 0x000fe200078efcff */
[----:B------:R-:W-:Y:S01]  /*1f3d0*/  IMAD.MOV R3, RZ, RZ, -R6 ;  /* 0x000000ffff037224 */ /* 0x000fe200078e0a06 */
[----:B------:R-:W-:-:S03]  /*1f3e0*/  @P2 LOP3.LUT R16, R16, 0x4, RZ, 0xfc, !PT ;  /* 0x0000000410102812 */ /* 0x000fc600078efcff */
[----:B------:R0:W-:Y:S01]  /*1f3f0*/  STL [R1+0x28], R10 ;  /* 0x0000280a01007387 */ /* 0x0001e20000100800 */
[----:B------:R-:W-:Y:S01]  /*1f400*/  IMAD R37, R9, R3, R37 ;  /* 0x0000000309257224 */ /* 0x000fe200078e0225 */
[----:B------:R-:W-:Y:S06]  /*1f410*/  BRA.DIV UR4, `(.L_x_2855) ;  /* 0x0000005204f87947 */ /* 0x000fec000b800000 */
.L_x_2969:
        /* <DEDUP_REMOVED lines=8> */
[----:B-1----:R-:W-:Y:S06]  /*1f4a0*/  @!P0 BRA `(.L_x_2856) ;  /* 0x0000000000048947 */ /* 0x002fec0003800000 */
[----:B------:R-:W-:Y:S01]  /*1f4b0*/  BPT.TRAP 0x1 ;  /* 0x000000040000795c */ /* 0x000fe20000300000 */
.L_x_2856:
[----:B------:R-:W1:Y:S01]  /*1f4c0*/  S2R R2, SR_TID.X ;  /* 0x0000000000027919 */ /* 0x000e620000002100 */
[----:B------:R-:W-:Y:S01]  /*1f4d0*/  IMAD R25, R22, 0x8, R18 ;  /* 0x0000000816197824 */ /* 0x000fe200078e0212 */
[----:B------:R-:W-:Y:S01]  /*1f4e0*/  BSSY B0, `(.L_x_2857) ;  /* 0x0000007000007945 */ /* 0x000fe20003800000 */
[----:B-1----:R-:W-:-:S04]  /*1f4f0*/  LOP3.LUT R2, R2, 0x7f, RZ, 0xc0, !PT ;  /* 0x0000007f02027812 */ /* 0x002fc800078ec0ff */
[----:B------:R-:W-:-:S04]  /*1f500*/  SHF.R.U32.HI R2, RZ, 0x3, R2 ;  /* 0x00000003ff027819 */ /* 0x000fc80000011602 */
[----:B------:R-:W-:Y:S02]  /*1f510*/  IADD3 R23, -R2, R23, -R0 ;  /* 0x0000001702177210 */ /* 0x000fe40007ffe900 */
[----:B------:R-:W-:-:S04]  /*1f520*/  SHF.L.U32 R0, R28, 0x1f, RZ ;  /* 0x0000001f1c007819 */ /* 0x000fc800000006ff */
[----:B------:R-:W1:Y:S02]  /*1f530*/  SYNCS.PHASECHK.TRANS64.TRYWAIT P0, [R25+URZ+0x28c40], R0 ;  /* 0x028c4000190075a7 */ /* 0x000e64000800017f */
[----:B-1----:R-:W-:Y:S05]  /*1f540*/  @!P0 BRA `(.L_x_2858) ;  /* 0x0000005000e08947 */ /* 0x002fea0003800000 */
.L_x_2970:
[----:B------:R-:W-:Y:S05]  /*1f550*/  BSYNC B0 ;  /* 0x0000000000007941 */ /* 0x000fea0003800000 */
.L_x_2857:
[----:B------:R-:W2:Y:S01]  /*1f560*/  S2R R7, SR_TID.X ;  /* 0x0000000000077919 */ /* 0x000ea20000002100 */
[----:B-1----:R-:W-:Y:S01]  /*1f570*/  SHF.R.S32.HI R0, RZ, 0x1f, R37 ;  /* 0x0000001fff007819 */ /* 0x002fe20000011425 */
[----:B------:R-:W-:Y:S01]  /*1f580*/  ULDC.64 UR4, c[0x0][0x300] ;  /* 0x0000c00000047ab9 */ /* 0x000fe20000000a00 */
[----:B-----5:R-:W-:Y:S01]  /*1f590*/  SHF.R.S32.HI R4, RZ, 0x1f, R36 ;  /* 0x0000001fff047819 */ /* 0x020fe20000011424 */
[----:B------:R-:W-:Y:S01]  /*1f5a0*/  IMAD.WIDE.U32 R2, R37, UR4, RZ ;  /* 0x0000000425027c25 */ /* 0x000fe2000f8e00ff */
[----:B------:R-:W-:Y:S01]  /*1f5b0*/  ULDC.64 UR6, c[0x0][0x2e8] ;  /* 0x0000ba0000067ab9 */ /* 0x000fe20000000a00 */
[----:B------:R1:W-:Y:S01]  /*1f5c0*/  STL [R1+0x20], R0 ;  /* 0x0000200001007387 */ /* 0x0003e20000100800 */
[----:B------:R-:W-:-:S03]  /*1f5d0*/  LOP3.LUT R16, R16, 0xfffffffd, RZ, 0xc0, !PT ;  /* 0xfffffffd10107812 */ /* 0x000fc600078ec0ff */
[----:B------:R3:W-:Y:S01]  /*1f5e0*/  STL [R1+0x24], R4 ;  /* 0x0000240401007387 */ /* 0x0007e20000100800 */
[----:B-1----:R-:W-:-:S04]  /*1f5f0*/  IMAD R0, R0, UR4, RZ ;  /* 0x0000000400007c24 */ /* 0x002fc8000f8e02ff */
[----:B------:R-:W-:Y:S01]  /*1f600*/  IMAD R0, R37, UR5, R0 ;  /* 0x0000000525007c24 */ /* 0x000fe2000f8e0200 */
[----:B------:R-:W-:-:S03]  /*1f610*/  ULDC.64 UR4, c[0x0][0x310] ;  /* 0x0000c40000047ab9 */ /* 0x000fc60000000a00 */
[----:B------:R-:W-:Y:S02]  /*1f620*/  IMAD.IADD R3, R3, 0x1, R0 ;  /* 0x0000000103037824 */ /* 0x000fe400078e0200 */
[----:B------:R-:W-:Y:S02]  /*1f630*/  IMAD R0, R4, UR4, RZ ;  /* 0x0000000404007c24 */ /* 0x000fe4000f8e02ff */
[----:B------:R-:W-:-:S04]  /*1f640*/  IMAD.WIDE.U32 R2, R36, UR4, R2 ;  /* 0x0000000424027c25 */ /* 0x000fc8000f8e0002 */
[----:B------:R-:W-:Y:S01]  /*1f650*/  IMAD R0, R36, UR5, R0 ;  /* 0x0000000524007c24 */ /* 0x000fe2000f8e0200 */
[----:B------:R-:W-:Y:S01]  /*1f660*/  ULDC.64 UR4, c[0x0][0x308] ;  /* 0x0000c20000047ab9 */ /* 0x000fe20000000a00 */
[----:B--2---:R-:W-:Y:S02]  /*1f670*/  IMAD.SHL.U32 R7, R7, 0x8, RZ ;  /* 0x0000000807077824 */ /* 0x004fe400078e00ff */
[----:B------:R-:W-:Y:S02]  /*1f680*/  IMAD.IADD R3, R3, 0x1, R0 ;  /* 0x0000000103037824 */ /* 0x000fe400078e0200 */
[----:B---3--:R-:W-:Y:S01]  /*1f690*/  IMAD R4, R22, 0x1000, R35 ;  /* 0x0000100016047824 */ /* 0x008fe200078e0223 */
[----:B------:R-:W-:Y:S01]  /*1f6a0*/  LOP3.LUT R7, R7, 0x38, RZ, 0xc0, !PT ;  /* 0x0000003807077812 */ /* 0x000fe200078ec0ff */
        /* <DEDUP_REMOVED lines=10> */
[----:B------:R-:W1:Y:S01]  /*1f750*/  SHFL.IDX PT, R3, R0, RZ, 0x181f ;  /* 0x00181fff00037589 */ /* 0x000e6200000e0000 */
[----:B------:R-:W-:-:S03]  /*1f760*/  @P0 IMAD R6, R4, 0x2, R18 ;  /* 0x0000000204060824 */ /* 0x000fc600078e0212 */
[----:B------:R-:W2:Y:S01]  /*1f770*/  SHFL.IDX PT, R2, R5, RZ, 0x181f ;  /* 0x00181fff05027589 */ /* 0x000ea200000e0000 */
[----:B-1----:R-:W-:-:S05]  /*1f780*/  @P0 LEA R3, P1, R7, R3, 0x1 ;  /* 0x0000000307030211 */ /* 0x002fca00078208ff */
[----:B--2---:R-:W-:-:S05]  /*1f790*/  @P0 IMAD.X R2, RZ, RZ, R2, P1 ;  /* 0x000000ffff020224 */ /* 0x004fca00008e0602 */
[----:B------:R-:W-:-:S04]  /*1f7a0*/  @P0 LOP3.LUT R3, R3, R2, RZ, 0x3c, !PT ;  /* 0x0000000203030212 */ /* 0x000fc800078e3cff */
[----:B------:R-:W-:-:S04]  /*1f7b0*/  @P0 LOP3.LUT R2, R3, R2, RZ, 0x3c, !PT ;  /* 0x0000000203020212 */ /* 0x000fc800078e3cff */
[----:B------:R-:W-:-:S05]  /*1f7c0*/  @P0 LOP3.LUT R3, R3, R2, RZ, 0x3c, !PT ;  /* 0x0000000203030212 */ /* 0x000fca00078e3cff */
[----:B------:R-:W-:Y:S01]  /*1f7d0*/  @!PT LDS RZ, [RZ] ;  /* 0x00000000fffff984 */ /* 0x000fe20000000800 */
[----:B------:R1:W-:Y:S01]  /*1f7e0*/  @P0 LDGSTS.E.BYPASS.LTC128B.128 [R6+0x22400], desc[UR40][R2.64], !P2 ;  /* 0x2240000002060fae */ /* 0x0003e2000d101d68 */
[----:B------:R-:W-:-:S03]  /*1f7f0*/  ISETP.GE.AND P0, PT, R23, 0x11, PT ;  /* 0x000000111700780c */ /* 0x000fc60003f06270 */
[----:B-1----:R-:W1:Y:S10]  /*1f800*/  SHFL.IDX PT, R3, R0, 0x1, 0x181f ;  /* 0x00381f0000037f89 */ /* 0x002e7400000e0000 */
[----:B------:R-:W-:Y:S01]  /*1f810*/  @P0 IMAD R6, R4, 0x2, R18 ;  /* 0x0000000204060824 */ /* 0x000fe200078e0212 */
[----:B------:R-:W2:Y:S01]  /*1f820*/  SHFL.IDX PT, R2, R5, 0x1, 0x181f ;  /* 0x00381f0005027f89 */ /* 0x000ea200000e0000 */
[----:B-1----:R-:W-:-:S05]  /*1f830*/  @P0 LEA R3, P1, R7, R3, 0x1 ;  /* 0x0000000307030211 */ /* 0x002fca00078208ff */
[----:B--2---:R-:W-:-:S05]  /*1f840*/  @P0 IMAD.X R2, RZ, RZ, R2, P1 ;  /* 0x000000ffff020224 */ /* 0x004fca00008e0602 */
[----:B------:R-:W-:-:S04]  /*1f850*/  @P0 LOP3.LUT R3, R3, R2, RZ, 0x3c, !PT ;  /* 0x0000000203030212 */ /* 0x000fc800078e3cff */
[----:B------:R-:W-:-:S04]  /*1f860*/  @P0 LOP3.LUT R2, R3, R2, RZ, 0x3c, !PT ;  /* 0x0000000203020212 */ /* 0x000fc800078e3cff */
[----:B------:R-:W-:-:S05]  /*1f870*/  @P0 LOP3.LUT R3, R3, R2, RZ, 0x3c, !PT ;  /* 0x0000000203030212 */ /* 0x000fca00078e3cff */
[----:B------:R1:W-:Y:S01]  /*1f880*/  @P0 LDGSTS.E.BYPASS.LTC128B.128 [R6+0x22c00], desc[UR40][R2.64], !P2 ;  /* 0x22c0000002060fae */ /* 0x0003e2000d101d68 */
[----:B------:R-:W-:-:S03]  /*1f890*/  ISETP.GE.AND P0, PT, R23, 0x21, PT ;  /* 0x000000211700780c */ /* 0x000fc60003f06270 */
[----:B-1----:R-:W1:Y:S10]  /*1f8a0*/  SHFL.IDX PT, R3, R0, 0x2, 0x181f ;  /* 0x00581f0000037f89 */ /* 0x002e7400000e0000 */
[----:B------:R-:W-:Y:S01]  /*1f8b0*/  @P0 IMAD R6, R4, 0x2, R18 ;  /* 0x0000000204060824 */ /* 0x000fe200078e0212 */
[----:B------:R-:W2:Y:S04]  /*1f8c0*/  SHFL.IDX PT, R2, R5, 0x2, 0x181f ;  /* 0x00581f0005027f89 */ /* 0x000ea800000e0000 */
[----:B------:R-:W3:Y:S04]  /*1f8d0*/  SHFL.IDX PT, R5, R5, 0x3, 0x181f ;  /* 0x00781f0005057f89 */ /* 0x000ee800000e0000 */
[----:B------:R-:W4:Y:S01]  /*1f8e0*/  SHFL.IDX PT, R0, R0, 0x3, 0x181f ;  /* 0x00781f0000007f89 */ /* 0x000f2200000e0000 */
[----:B-1----:R-:W-:-:S05]  /*1f8f0*/  @P0 LEA R3, P1, R7, R3, 0x1 ;  /* 0x0000000307030211 */ /* 0x002fca00078208ff */
[----:B--2---:R-:W-:-:S05]  /*1f900*/  @P0 IMAD.X R2, RZ, RZ, R2, P1 ;  /* 0x000000ffff020224 */ /* 0x004fca00008e0602 */
[----:B------:R-:W-:-:S04]  /*1f910*/  @P0 LOP3.LUT R3, R3, R2, RZ, 0x3c, !PT ;  /* 0x0000000203030212 */ /* 0x000fc800078e3cff */
[----:B------:R-:W-:-:S04]  /*1f920*/  @P0 LOP3.LUT R2, R3, R2, RZ, 0x3c, !PT ;  /* 0x0000000203020212 */ /* 0x000fc800078e3cff */
[----:B------:R-:W-:-:S05]  /*1f930*/  @P0 LOP3.LUT R3, R3, R2, RZ, 0x3c, !PT ;  /* 0x0000000203030212 */ /* 0x000fca00078e3cff */
[----:B---34-:R1:W-:Y:S02]  /*1f940*/  @P0 LDGSTS.E.BYPASS.LTC128B.128 [R6+0x23400], desc[UR40][R2.64], !P2 ;  /* 0x2340000002060fae */ /* 0x0183e4000d101d68 */
.L_x_2980:
        /* <DEDUP_REMOVED lines=10> */
.L_x_2860:
[----:B------:R-:W-:Y:S02]  /*1f9f0*/  PLOP3.LUT P1, PT, P1, P0, PT, 0xa2, 0x0 ;  /* 0x000000000000781c */ /* 0x000fe40000f21472 */
[----:B------:R-:W-:-:S08]  /*1fa00*/  @P0 R2UR P1, UR4, R25 ;  /* 0x00000000190402ca */ /* 0x000fd00000020000 */
[----:B------:R-:W-:-:S05]  /*1fa10*/  @P0 PLOP3.LUT P0, PT, P1, PT, PT, 0x80, 0x0 ;  /* 0x000000000000081c */ /* 0x000fca0000f0f070 */
[----:B------:R-:W-:Y:S01]  /*1fa20*/  @!P1 SYNCS.ARRIVE.TRANS64.RED.A0T1 RZ, [UR4+0x28c30], RZ ;  /* 0x028c30ffffff99a7 */ /* 0x000fe20008200404 */
[----:B------:R-:W-:Y:S07]  /*1fa30*/  @!P1 ARRIVES.LDGSTSBAR.64.TRANSCNT [UR4+0x28c30] ;  /* 0x028c3000ff0099b0 */ /* 0x000fee0008000a84 */
[----:B------:R-:W-:Y:S05]  /*1fa40*/  @P0 BRA.U.ANY `(.L_x_2860) ;  /* 0xfffffffd00e80947 */ /* 0x000fea000393ffff */
[----:B------:R-:W-:Y:S01]  /*1fa50*/  NOP ;  /* 0x0000000000007918 */ /* 0x000fe20000000000 */
[----:B------:R-:W-:-:S04]  /*1fa60*/  MOV R0, UR38 ;  /* 0x0000002600007c02 */ /* 0x000fc80008000f00 */
[----:B------:R-:W-:-:S13]  /*1fa70*/  ISETP.NE.AND P2, PT, R0, 0x3, PT ;  /* 0x000000030000780c */ /* 0x000fda0003f45270 */
[----:B------:R-:W-:Y:S05]  /*1fa80*/  @!P2 BRA `(.L_x_2861) ;  /* 0x000000000004a947 */ /* 0x000fea0003800000 */
[----:B------:R-:W-:Y:S01]  /*1fa90*/  BPT.TRAP 0x1 ;  /* 0x000000040000795c */ /* 0x000fe20000300000 */
.L_x_2861:
[----:B0-----:R0:W5:Y:S01]  /*1faa0*/  LDL R4, [R1+0x4] ;  /* 0x0000040001047983 */ /* 0x0011620000100800 */
[----:B------:R0:W-:Y:S02]  /*1fab0*/  SYNCS.ARRIVE.TRANS64.A1T0 RZ, [R25+URZ+0x28c30], RZ ;  /* 0x028c30ff19ff79a7 */ /* 0x0001e4000810003f */
[----:B------:R-:W-:Y:S05]  /*1fac0*/  WARPSYNC.ALL ;  /* 0x0000000000007948 */ /* 0x000fea0003800000 */
[----:B------:R-:W-:Y:S01]  /*1fad0*/  ULDC.64 UR4, c[0x0][0xa00] ;  /* 0x0002800000047ab9 */ /* 0x000fe20000000a00 */
[----:B------:R-:W-:Y:S01]  /*1fae0*/  VIADD R0, R18, 0x20400 ;  /* 0x0002040012007836 */ /* 0x000fe20000000000 */
[----:B------:R-:W-:Y:S01]  /*1faf0*/  BAR.SYNC.DEFER_BLOCKING 0x8, 0x100 ;  /* 0x0204000000007b1d */ /* 0x000fe20000010000 */
[----:B------:R-:W-:Y:S02]  /*1fb00*/  ISETP.NE.U32.AND P0, PT, RZ, UR4, PT ;  /* 0x00000004ff007c0c */ /* 0x000fe4000bf05070 */
[----:B------:R-:W-:-:S02]  /*1fb10*/  SHF.R.S32.HI R2, RZ, 0x1f, R27 ;  /* 0x0000001fff027819 */ /* 0x000fc4000001141b */
[----:B------:R-:W-:Y:S01]  /*1fb20*/  ISETP.NE.AND.EX P0, PT, RZ, UR5, PT, P0 ;  /* 0x00000005ff007c0c */ /* 0x000fe2000bf05300 */
[----:B------:R-:W-:Y:S01]  /*1fb30*/  ULDC.64 UR4, c[0x0][0x298] ;  /* 0x0000a60000047ab9 */ /* 0x000fe20000000a00 */
[----:B------:R-:W-:Y:S01]  /*1fb40*/  LOP3.LUT P1, RZ, R0, 0x3ff, RZ, 0xc0, !PT ;  /* 0x000003ff00ff7812 */ /* 0x000fe2000782c0ff */
[----:B------:R-:W-:Y:S01]  /*1fb50*/  BSSY B6, `(.L_x_2862) ;  /* 0x000001f000067945 */ /* 0x000fe20003800000 */
[----:B------:R-:W-:Y:S02]  /*1fb60*/  SHF.R.S32.HI R0, RZ, 0x1f, R30 ;  /* 0x0000001fff007819 */ /* 0x000fe4000001141e */
[----:B------:R-:W-:Y:S02]  /*1fb70*/  SEL R3, R2, RZ, !P0 ;  /* 0x000000ff02037207 */ /* 0x000fe40004000000 */
[----:B------:R-:W-:Y:S01]  /*1fb80*/  SEL R2, R27, RZ, !P0 ;  /* 0x000000ff1b027207 */ /* 0x000fe20004000000 */
[----:B------:R-:W-:Y:S02]  /*1fb90*/  IMAD R0, R0, UR4, RZ ;  /* 0x0000000400007c24 */ /* 0x000fe4000f8e02ff */
[----:B------:R-:W-:Y:S02]  /*1fba0*/  STL [R1+0x38], R3 ;  /* 0x0000380301007387 */ /* 0x000fe40000100800 */
[----:B------:R-:W-:-:S02]  /*1fbb0*/  IMAD R0, R30, UR5, R0 ;  /* 0x000000051e007c24 */ /* 0x000fc4000f8e0200 */
[----:B------:R1:W-:Y:S02]  /*1fbc0*/  STL [R1+0x18], R2 ;  /* 0x0000180201007387 */ /* 0x0003e40000100800 */
[----:B-1----:R-:W-:-:S04]  /*1fbd0*/  IMAD.WIDE.U32 R2, R30, UR4, RZ ;  /* 0x000000041e027c25 */ /* 0x002fc8000f8e00ff */
[----:B------:R-:W-:Y:S01]  /*1fbe0*/  IMAD.IADD R0, R3, 0x1, R0 ;  /* 0x0000000103007824 */ /* 0x000fe200078e0200 */
[----:B------:R1:W-:Y:S04]  /*1fbf0*/  STL.64 [R1+0x10], R2 ;  /* 0x0000100201007387 */ /* 0x0003e80000100a00 */
[----:B------:R1:W-:Y:S01]  /*1fc00*/  STL [R1+0x30], R0 ;  /* 0x0000300001007387 */ /* 0x0003e20000100800 */
[----:B-----5:R-:W-:-:S04]  /*1fc10*/  PRMT R30, R4, 0x8880, RZ ;  /* 0x00008880041e7816 */ /* 0x020fc800000000ff */
[----:B------:R-:W-:Y:S01]  /*1fc20*/  PRMT R30, R30, 0x7710, RZ ;  /* 0x000077101e1e7816 */ /* 0x000fe200000000ff */
[----:B------:R-:W-:Y:S06]  /*1fc30*/  @!P1 BRA `(.L_x_2863) ;  /* 0x0000000000409947 */ /* 0x000fec0003800000 */
[----:B-1----:R-:W-:Y:S01]  /*1fc40*/  MOV R2, 0x0 ;  /* 0x0000000000027802 */ /* 0x002fe20000000f00 */
[----:B------:R-:W-:Y:S01]  /*1fc50*/  ULDC.64 UR4, c[0x4][0x90] ;  /* 0x0100240000047ab9 */ /* 0x000fe20000000a00 */
[----:B------:R-:W-:Y:S01]  /*1fc60*/  ULDC.64 UR6, c[0x4][0x98] ;  /* 0x0100260000067ab9 */ /* 0x000fe20000000a00 */
[----:B------:R-:W-:Y:S01]  /*1fc70*/  ULDC.64 UR8, c[0x4][0x20] ;  /* 0x0100080000087ab9 */ /* 0x000fe20000000a00 */
[----:B------:R-:W-:Y:S02]  /*1fc80*/  IMAD.U32 R4, RZ, RZ, UR4 ;  /* 0x00000004ff047e24 */ /* 0x000fe4000f8e00ff */
[----:B------:R-:W1:Y:S01]  /*1fc90*/  LDC.64 R2, c[0x4][R2] ;  /* 0x0100000002027b82 */ /* 0x000e620000000a00 */
        /* <DEDUP_REMOVED lines=10> */
.L_x_2863:
[----:B------:R-:W-:Y:S05]  /*1fd40*/  BSYNC B6 ;  /* 0x0000000000067941 */ /* 0x000fea0003800000 */
.L_x_2862:
[----:B-1----:R-:W2:Y:S01]  /*1fd50*/  LDL.LU R0, [R1+0x30] ;  /* 0x0000300001007983 */ /* 0x002ea20000300800 */
[----:B------:R-:W-:Y:S01]  /*1fd60*/  ULDC.64 UR4, c[0x0][0x2d8] ;  /* 0x0000b60000047ab9 */ /* 0x000fe20000000a00 */
[----:B------:R-:W1:Y:S02]  /*1fd70*/  LDC R7, c[0x0][0x448] ;  /* 0x00011200ff077b82 */ /* 0x000e640000000800 */
[----:B------:R-:W2:Y:S04]  /*1fd80*/  LDL.LU.64 R2, [R1+0x10] ;  /* 0x0000100001027983 */ /* 0x000ea80000300a00 */
[----:B------:R-:W3:Y:S04]  /*1fd90*/  LDL.LU R20, [R1+0x38] ;  /* 0x0000380001147983 */ /* 0x000ee80000300800 */
[----:B------:R-:W4:Y:S04]  /*1fda0*/  LDL.LU R21, [R1+0x18] ;  /* 0x0000180001157983 */ /* 0x000f280000300800 */
[----:B------:R0:W5:Y:S01]  /*1fdb0*/  LDL R8, [R1+0x34] ;  /* 0x0000340001087983 */ /* 0x0001620000100800 */
[----:B-1----:R-:W-:-:S13]  /*1fdc0*/  ISETP.NE.AND P0, PT, R7, 0x1, PT ;  /* 0x000000010700780c */ /* 0x002fda0003f05270 */
[----:B------:R-:W1:Y:S08]  /*1fdd0*/  @P0 LDC R5, c[0x0][0x44c] ;  /* 0x00011300ff050b82 */ /* 0x000e700000000800 */
[----:B------:R-:W0:Y:S01]  /*1fde0*/  @P0 LDC R6, c[0x0][0x450] ;  /* 0x00011400ff060b82 */ /* 0x000e220000000800 */
[----:B--2---:R-:W-:Y:S02]  /*1fdf0*/  IMAD.MOV.U32 R3, RZ, RZ, R0 ;  /* 0x000000ffff037224 */ /* 0x004fe400078e0000 */
        /* <DEDUP_REMOVED lines=15> */
[----:B------:R-:W-:Y:S02]  /*1fef0*/  IMAD.IADD R0, R20, 0x1, R31 ;  /* 0x0000000114007824 */ /* 0x000fe400078e021f */
[----:B------:R2:W5:Y:S02]  /*1ff00*/  LDL R20, [R1] ;  /* 0x0000000001147983 */ /* 0x0005640000100800 */
[----:B-1----:R-:W-:-:S04]  /*1ff10*/  @P0 IMAD.HI.U32 R5, R0, R5, RZ ;  /* 0x0000000500050227 */ /* 0x002fc800078e00ff */
[----:B------:R-:W-:Y:S01]  /*1ff20*/  IMAD.MOV.U32 R4, RZ, RZ, R0 ;  /* 0x000000ffff047224 */ /* 0x000fe200078e0000 */
[----:B0-----:R-:W-:Y:S01]  /*1ff30*/  @P0 SHF.R.U32.HI R4, RZ, R6, R5 ;  /* 0x00000006ff040219 */ /* 0x001fe20000011605 */
        /* <DEDUP_REMOVED lines=16> */
[----:B------:R-:W-:Y:S01]  /*20040*/  ULDC UR4, c[0x0][0x2b8] ;  /* 0x0000ae0000047ab9 */ /* 0x000fe20000000800 */
[----:B------:R-:W-:Y:S02]  /*20050*/  IADD3 R4, R3, R4, RZ ;  /* 0x0000000403047210 */ /* 0x000fe40007ffe0ff */
        /* <DEDUP_REMOVED lines=9> */
[----:B------:R-:W-:Y:S01]  /*200f0*/  IMAD.IADD R31, R10, 0x1, R31 ;  /* 0x000000010a1f7824 */ /* 0x000fe200078e021f */
        /* <DEDUP_REMOVED lines=31> */
.L_x_2989:
        /* <DEDUP_REMOVED lines=10> */
.L_x_2865:
        /* <DEDUP_REMOVED lines=18> */
.L_x_2990:
[----:B------:R-:W-:Y:S05]  /*204b0*/  BSYNC B0 ;  /* 0x0000000000007941 */ /* 0x000fea0003800000 */
.L_x_2866:
[----:B------:R-:W-:-:S05]  /*204c0*/  IMAD.U32 R2, RZ, RZ, UR38 ;  /* 0x00000026ff027e24 */ /* 0x000fca000f8e00ff */
[----:B------:R-:W-:-:S13]  /*204d0*/  ISETP.NE.AND P0, PT, R2, 0x3, PT ;  /* 0x000000030200780c */ /* 0x000fda0003f05270 */
[----:B------:R-:W-:Y:S05]  /*204e0*/  @!P0 BRA `(.L_x_2868) ;  /* 0x0000000000048947 */ /* 0x000fea0003800000 */
[----:B------:R-:W-:Y:S01]  /*204f0*/  BPT.TRAP 0x1 ;  /* 0x000000040000795c */ /* 0x000fe20000300000 */
.L_x_2868:
[----:B0-----:R-:W-:Y:S01]  /*20500*/  SHF.L.U32 R0, R28, 0x1f, RZ ;  /* 0x0000001f1c007819 */ /* 0x001fe200000006ff */
[----:B------:R-:W-:Y:S03]  /*20510*/  BSSY B0, `(.L_x_2869) ;  /* 0x0000003000007945 */ /* 0x000fe60003800000 */
[----:B------:R-:W0:Y:S02]  /*20520*/  SYNCS.PHASECHK.TRANS64.TRYWAIT P0, [R25+URZ+0x28c60], R0 ;  /* 0x028c6000190075a7 */ /* 0x000e24000800017f */
[----:B0-----:R-:W-:Y:S05]  /*20530*/  @!P0 BRA `(.L_x_2870) ;  /* 0x0000004c00a08947 */ /* 0x001fea0003800000 */
.L_x_2991:
[----:B------:R-:W-:Y:S05]  /*20540*/  BSYNC B0 ;  /* 0x0000000000007941 */ /* 0x000fea0003800000 */
.L_x_2869:
[----:B------:R-:W0:Y:S01]  /*20550*/  LDL.LU R2, [R1+0x20] ;  /* 0x0000200001027983 */ /* 0x000e220000300800 */
[----:B------:R-:W-:Y:S01]  /*20560*/  ULDC.64 UR4, c[0x0][0x328] ;  /* 0x0000ca0000047ab9 */ /* 0x000fe20000000a00 */
[----:B------:R-:W-:Y:S02]  /*20570*/  ULDC.64 UR6, c[0x0][0x318] ;  /* 0x0000c60000067ab9 */ /* 0x000fe40000000a00 */
[----:B------:R-:W2:Y:S01]  /*20580*/  LDL.LU R4, [R1+0x24] ;  /* 0x0000240001047983 */ /* 0x000ea20000300800 */
        /* <DEDUP_REMOVED lines=22> */
[----:B------:R-:W-:Y:S01]  /*206f0*/  LOP3.LUT P3, RZ, R30, 0x8, RZ, 0xc0, !PT ;  /* 0x000000081eff7812 */ /* 0x000fe2000786c0ff */
        /* <DEDUP_REMOVED lines=13> */
[----:B------:R-:W-:Y:S02]  /*207d0*/  PRMT R7, R8, 0x8880, RZ ;  /* 0x0000888008077816 */ /* 0x000fe400000000ff */
[----:B0-----:R-:W-:Y:S02]  /*207e0*/  IADD3.X R3, RZ, R3, RZ, P0, !PT ;  /* 0x00000003ff037210 */ /* 0x001fe400007fe4ff */
[----:B------:R-:W-:-:S02]  /*207f0*/  ISETP.LT.OR P0, PT, R23, 0x1, P1 ;  /* 0x000000011700780c */ /* 0x000fc40000f01670 */
        /* <DEDUP_REMOVED lines=66> */
.L_x_3001:
        /* <DEDUP_REMOVED lines=34> */
.L_x_2872:
        /* <DEDUP_REMOVED lines=11> */
.L_x_2873:
        /* <DEDUP_REMOVED lines=12> */
.L_x_2888:
        /* <DEDUP_REMOVED lines=42> */
.L_x_2876:
[----:B------:R-:W-:Y:S01]  /*21250*/  IMAD R6, R22, 0x8, R18 ;  /* 0x0000000816067824 */ /* 0x000fe200078e0212 */
[----:B------:R-:W-:Y:S01]  /*21260*/  SHF.L.U32 R20, R28, 0x1f, RZ ;  /* 0x0000001f1c147819 */ /* 0x000fe200000006ff */
[----:B------:R-:W-:Y:S01]  /*21270*/  BSSY B1, `(.L_x_2877) ;  /* 0x0000004000017945 */ /* 0x000fe20003800000 */
[----:B------:R-:W-:Y:S02]  /*21280*/  SHF.R.S32.HI R9, RZ, 0x1f, R5 ;  /* 0x0000001fff097819 */ /* 0x000fe40000011405 */
[----:B------:R-:W0:Y:S02]  /*21290*/  SYNCS.PHASECHK.TRANS64.TRYWAIT P0, [R6+URZ+0x28c40], R20 ;  /* 0x028c4014060075a7 */ /* 0x000e24000800017f */
[----:B0-----:R-:W-:Y:S05]  /*212a0*/  @!P0 BRA `(.L_x_2878) ;  /* 0x0000004800848947 */ /* 0x001fea0003800000 */
.L_x_3002:
[----:B------:R-:W-:Y:S05]  /*212b0*/  BSYNC B1 ;  /* 0x0000000000017941 */ /* 0x000fea0003800000 */
.L_x_2877:
[----:B------:R-:W-:Y:S01]  /*212c0*/  ULDC.64 UR4, c[0x0][0x300] ;  /* 0x0000c00000047ab9 */ /* 0x000fe20000000a00 */
[----:B-----5:R-:W-:Y:S01]  /*212d0*/  SHF.R.S32.HI R10, RZ, 0x1f, R4 ;  /* 0x0000001fff0a7819 */ /* 0x020fe20000011404 */
[----:B------:R-:W-:Y:S01]  /*212e0*/  IMAD R8, R9, UR4, RZ ;  /* 0x0000000409087c24 */ /* 0x000fe2000f8e02ff */
[----:B------:R-:W-:Y:S01]  /*212f0*/  ULDC.64 UR6, c[0x0][0x2e8] ;  /* 0x0000ba0000067ab9 */ /* 0x000fe20000000a00 */
[----:B------:R-:W-:Y:S01]  /*21300*/  IMAD.WIDE.U32 R2, R5, UR4, RZ ;  /* 0x0000000405027c25 */ /* 0x000fe2000f8e00ff */
[----:B------:R-:W-:-:S03]  /*21310*/  LOP3.LUT P1, RZ, R16, 0x2, RZ, 0xc0, !PT ;  /* 0x0000000210ff7812 */ /* 0x000fc6000782c0ff */
        /* <DEDUP_REMOVED lines=34> */
.L_x_3012:
        /* <DEDUP_REMOVED lines=8> */
.L_x_2880:
        /* <DEDUP_REMOVED lines=11> */
.L_x_2881:
[----:B------:R2:W-:Y:S01]  /*21670*/  SYNCS.ARRIVE.TRANS64.A1T0 RZ, [R6+URZ+0x28c30], RZ ;  /* 0x028c30ff06ff79a7 */ /* 0x0005e2000810003f */
[----:B------:R-:W-:Y:S05]  /*21680*/  @!P2 BRA `(.L_x_2882) ;  /* 0x000000000004a947 */ /* 0x000fea0003800000 */
[----:B------:R-:W-:Y:S01]  /*21690*/  BPT.TRAP 0x1 ;  /* 0x000000040000795c */ /* 0x000fe20000300000 */
.L_x_2882:
[----:B------:R-:W3:Y:S01]  /*216a0*/  SYNCS.PHASECHK.TRANS64.TRYWAIT P0, [R6+URZ+0x28c60], R20 ;  /* 0x028c6014060075a7 */ /* 0x000ee2000800017f */
[----:B------:R-:W-:Y:S04]  /*216b0*/  BSSY B1, `(.L_x_2883) ;  /* 0x0000002000017945 */ /* 0x000fe80003800000 */
[----:B---3--:R-:W-:Y:S05]  /*216c0*/  @!P0 BRA `(.L_x_2884) ;  /* 0x0000004800ac8947 */ /* 0x008fea0003800000 */
.L_x_3013:
[----:B------:R-:W-:Y:S05]  /*216d0*/  BSYNC B1 ;  /* 0x0000000000017941 */ /* 0x000fea0003800000 */
.L_x_2883:
        /* <DEDUP_REMOVED lines=79> */
.L_x_3023:
        /* <DEDUP_REMOVED lines=25> */
.L_x_2886:
        /* <DEDUP_REMOVED lines=11> */
.L_x_2887:
[----:B------:R1:W-:Y:S01]  /*21e10*/  SYNCS.ARRIVE.TRANS64.A1T0 RZ, [R6+URZ+0x28c50], RZ ;  /* 0x028c50ff06ff79a7 */ /* 0x0003e2000810003f */
[----:B------:R-:W-:Y:S05]  /*21e20*/  @P3 BRA `(.L_x_2888) ;  /* 0xfffffff000603947 */ /* 0x000fea000383ffff */
.L_x_2875:
[----:B------:R-:W-:Y:S05]  /*21e30*/  BSYNC B0 ;  /* 0x0000000000007941 */ /* 0x000fea0003800000 */
.L_x_2874:
        /* <DEDUP_REMOVED lines=21> */
.L_x_2890:
[----:B------:R-:W-:Y:S05]  /*21f90*/  BSYNC B0 ;  /* 0x0000000000007941 */ /* 0x000fea0003800000 */
.L_x_2889:
[----:B------:R-:W-:-:S07]  /*21fa0*/  SEL R22, R22, RZ, P0 ;  /* 0x000000ff16167207 */ /* 0x000fce0000000000 */
.L_x_2849:
[----:B------:R-:W-:Y:S05]  /*21fb0*/  BSYNC B7 ;  /* 0x0000000000077941 */ /* 0x000fea0003800000 */
.L_x_2847:
        /* <DEDUP_REMOVED lines=11> */
.L_x_2891:
[----:B------:R-:W4:Y:S01]  /*22070*/  S2R R8, SR_TID.X ;  /* 0x0000000000087919 */ /* 0x000f220000002100 */
[----:B------:R-:W-:Y:S01]  /*22080*/  UMOV UR4, 0xffffffff ;  /* 0xffffffff00047882 */ /* 0x000fe20000000000 */
[----:B----4-:R-:W-:-:S04]  /*22090*/  LOP3.LUT R8, R8, 0x1f, RZ, 0xc0, !PT ;  /* 0x0000001f08087812 */ /* 0x010fc800078ec0ff */
[----:B------:R-:W-:Y:S01]  /*220a0*/  ISETP.NE.AND P0, PT, R8, 0x1f, PT ;  /* 0x0000001f0800780c */ /* 0x000fe20003f05270 */
[----:B------:R-:W-:-:S12]  /*220b0*/  BRA.DIV UR4, `(.L_x_2893) ;  /* 0x0000004a04207947 */ /* 0x000fd8000b800000 */
[----:B------:R-:W-:Y:S01]  /*220c0*/  IADD3 R9, R27, R8, RZ ;  /* 0x000000081b097210 */ /* 0x000fe20007ffe0ff */
[----:B------:R-:W-:-:S03]  /*220d0*/  ULDC UR4, c[0x0][0xc3c] ;  /* 0x00030f0000047ab9 */ /* 0x000fc60000000800 */
        /* <DEDUP_REMOVED lines=36> */
.L_x_3033:
[----:B------:R-:W-:Y:S02]  /*22320*/  ULDC UR4, c[0x0][0xc38] ;  /* 0x00030e0000047ab9 */ /* 0x000fe40000000800 */
[----:B------:R-:W-:-:S04]  /*22330*/  IMAD.U32 R4, RZ, RZ, UR4 ;  /* 0x00000004ff047e24 */ /* 0x000fc8000f8e00ff */
[----:B-1----:R-:W-:-:S04]  /*22340*/  IMAD R3, R14, R4, RZ ;  /* 0x000000040e037224 */ /* 0x002fc800078e02ff */
[----:B------:R-:W-:-:S05]  /*22350*/  IMAD.IADD R6, R6, 0x1, R3 ;  /* 0x0000000106067824 */ /* 0x000fca00078e0203 */
[----:B------:R-:W-:-:S13]  /*22360*/  ISETP.GT.AND P6, PT, R6, R0, PT ;  /* 0x000000000600720c */ /* 0x000fda0003fc4270 */
[----:B------:R-:W-:Y:S05]  /*22370*/  @P6 BRA `(.L_x_2894) ;  /* 0x0000000000a46947 */ /* 0x000fea0003800000 */
.L_x_2897:
[----:B0-----:R-:W0:Y:S01]  /*22380*/  LDC R2, c[0x0][0xc3c] ;  /* 0x00030f00ff027b82 */ /* 0x001e220000000800 */
[----:B------:R-:W-:-:S05]  /*22390*/  VIADD R27, R27, 0x1f ;  /* 0x0000001f1b1b7836 */ /* 0x000fca0000000000 */
[----:B0-----:R-:W-:-:S13]  /*223a0*/  ISETP.GE.AND P6, PT, R27, R2, PT ;  /* 0x000000021b00720c */ /* 0x001fda0003fc6270 */
[----:B------:R-:W-:Y:S05]  /*223b0*/  @P6 BRA `(.L_x_2895) ;  /* 0x0000000800bc6947 */ /* 0x000fea0003800000 */
[----:B------:R-:W0:Y:S01]  /*223c0*/  S2R R3, SR_TID.X ;  /* 0x0000000000037919 */ /* 0x000e220000002100 */
        /* <DEDUP_REMOVED lines=26> */
[----:B------:R-:W0:Y:S02]  /*22570*/  SHFL.UP PT, R14, R4, 0x10, RZ ;  /* 0x06000000040e7989 */ /* 0x000e2400000e00ff */
[----:B0-----:R-:W-:-:S05]  /*22580*/  SEL R7, R14, RZ, P5 ;  /* 0x000000ff0e077207 */ /* 0x001fca0002800000 */
[----:B------:R-:W-:-:S05]  /*22590*/  IMAD.IADD R2, R4, 0x1, R7 ;  /* 0x0000000104027824 */ /* 0x000fca00078e0207 */
[----:B------:R0:W1:Y:S02]  /*225a0*/  SHFL.IDX PT, R14, R2, 0x1f, 0x1f ;  /* 0x03e01f00020e7f89 */ /* 0x00006400000e0000 */
.L_x_3041:
[----:B------:R-:W-:Y:S02]  /*225b0*/  ULDC UR4, c[0x0][0xc38] ;  /* 0x00030e0000047ab9 */ /* 0x000fe40000000800 */
[----:B------:R-:W-:-:S04]  /*225c0*/  IMAD.U32 R4, RZ, RZ, UR4 ;  /* 0x00000004ff047e24 */ /* 0x000fc8000f8e00ff */
[----:B-1----:R-:W-:-:S04]  /*225d0*/  IMAD R3, R14, R4, RZ ;  /* 0x000000040e037224 */ /* 0x002fc800078e02ff */
[----:B------:R-:W-:-:S05]  /*225e0*/  IMAD.IADD R6, R3, 0x1, R6 ;  /* 0x0000000103067824 */ /* 0x000fca00078e0206 */
[----:B------:R-:W-:-:S13]  /*225f0*/  ISETP.GT.AND P6, PT, R6, R0, PT ;  /* 0x000000000600720c */ /* 0x000fda0003fc4270 */
[----:B------:R-:W-:Y:S05]  /*22600*/  @!P6 BRA `(.L_x_2897) ;  /* 0xfffffffc005ce947 */ /* 0x000fea000383ffff */
.L_x_2894:
        /* <DEDUP_REMOVED lines=10> */
.L_x_3046:
[----:B------:R-:W-:-:S13]  /*226b0*/  ISETP.NE.AND P0, PT, R3, RZ, PT ;  /* 0x000000ff0300720c */ /* 0x000fda0003f05270 */
[----:B------:R-:W-:Y:S05]  /*226c0*/  @!P0 BRA `(.L_x_2899) ;  /* 0x0000000000108947 */ /* 0x000fea0003800000 */
[----:B------:R-:W-:Y:S01]  /*226d0*/  UMOV UR4, 0xffffffff ;  /* 0xffffffff00047882 */ /* 0x000fe20000000000 */
[----:B------:R-:W-:Y:S02]  /*226e0*/  VIADD R12, R7, 0xffffffff ;  /* 0xffffffff070c7836 */ /* 0x000fe40000000000 */
[----:B------:R-:W-:Y:S05]  /*226f0*/  BRA.DIV UR4, `(.L_x_2900) ;  /* 0x0000004a04e07947 */ /* 0x000fea000b800000 */
[----:B------:R4:W0:Y:S02]  /*22700*/  SHFL.IDX PT, R24, R2, R12, 0x1f ;  /* 0x00001f0c02187589 */ /* 0x00082400000e0000 */
.L_x_2899:
[----:B---3--:R-:W-:Y:S01]  /*22710*/  ISETP.NE.AND P0, PT, R5, 0x1, PT ;  /* 0x000000010500780c */ /* 0x008fe20003f05270 */
[----:B0-----:R-:W-:-:S04]  /*22720*/  IMAD R24, R24, R4, R6 ;  /* 0x0000000418187224 */ /* 0x001fc800078e0206 */
[----:B------:R-:W-:-:S08]  /*22730*/  IMAD.IADD R0, R0, 0x1, -R24 ;  /* 0x0000000100007824 */ /* 0x000fd000078e0a18 */
[----:B------:R-:W-:Y:S05]  /*22740*/  @!P0 BRA `(.L_x_2901) ;  /* 0x0000000000dc8947 */ /* 0x000fea0003800000 */
[----:B--2---:R-:W-:Y:S01]  /*22750*/  IABS R4, R25 ;  /* 0x0000001900047213 */ /* 0x004fe20000000000 */
[----:B----4-:R-:W-:Y:S01]  /*22760*/  IMAD.MOV.U32 R2, RZ, RZ, RZ ;  /* 0x000000ffff027224 */ /* 0x010fe200078e00ff */
[----:B------:R-:W-:Y:S02]  /*22770*/  IABS R6, R5 ;  /* 0x0000000500067213 */ /* 0x000fe40000000000 */
[----:B-1----:R-:W0:Y:S08]  /*22780*/  I2F.RP R7, R4 ;  /* 0x0000000400077306 */ /* 0x002e300000209400 */
[----:B------:R-:W-:Y:S08]  /*22790*/  I2F.RP R10, R6 ;  /* 0x00000006000a7306 */ /* 0x000ff00000209400 */
[----:B0-----:R-:W0:Y:S02]  /*227a0*/  MUFU.RCP R7, R7 ;  /* 0x0000000700077308 */ /* 0x001e240000001000 */
[----:B0-----:R-:W-:-:S06]  /*227b0*/  VIADD R3, R7, 0xffffffe ;  /* 0x0ffffffe07037836 */ /* 0x001fcc0000000000 */
[----:B------:R-:W0:Y:S02]  /*227c0*/  F2I.FTZ.U32.TRUNC.NTZ R3, R3 ;  /* 0x0000000300037305 */ /* 0x000e24000021f000 */
[----:B0-----:R-:W-:-:S04]  /*227d0*/  IMAD.MOV R9, RZ, RZ, -R3 ;  /* 0x000000ffff097224 */ /* 0x001fc800078e0a03 */
[----:B------:R-:W-:-:S04]  /*227e0*/  IMAD R9, R9, R4, RZ ;  /* 0x0000000409097224 */ /* 0x000fc800078e02ff */
[----:B------:R-:W-:Y:S01]  /*227f0*/  IMAD.HI.U32 R8, R3, R9, R2 ;  /* 0x0000000903087227 */ /* 0x000fe200078e0002 */
[----:B------:R-:W-:Y:S01]  /*22800*/  IABS R9, R0 ;  /* 0x0000000000097213 */ /* 0x000fe20000000000 */
[----:B------:R-:W0:Y:S01]  /*22810*/  MUFU.RCP R2, R10 ;  /* 0x0000000a00027308 */ /* 0x000e220000001000 */
[----:B------:R-:W-:-:S03]  /*22820*/  IABS R3, R25 ;  /* 0x0000001900037213 */ /* 0x000fc60000000000 */
[----:B------:R-:W-:-:S04]  /*22830*/  IMAD.HI.U32 R7, R8, R9, RZ ;  /* 0x0000000908077227 */ /* 0x000fc800078e00ff */
[----:B------:R-:W-:-:S04]  /*22840*/  IMAD.MOV R12, RZ, RZ, -R3 ;  /* 0x000000ffff0c7224 */ /* 0x000fc800078e0a03 */
[----:B------:R-:W-:Y:S02]  /*22850*/  IMAD R9, R7, R12, R9 ;  /* 0x0000000c07097224 */ /* 0x000fe400078e0209 */
[----:B0-----:R-:W-:-:S03]  /*22860*/  VIADD R3, R2, 0xffffffe ;  /* 0x0ffffffe02037836 */ /* 0x001fc60000000000 */
[----:B------:R-:W-:Y:S01]  /*22870*/  ISETP.GT.U32.AND P1, PT, R4, R9, PT ;  /* 0x000000090400720c */ /* 0x000fe20003f24070 */
[----:B------:R-:W-:Y:S02]  /*22880*/  IMAD.MOV.U32 R2, RZ, RZ, RZ ;  /* 0x000000ffff027224 */ /* 0x000fe400078e00ff */
[----:B------:R-:W0:Y:S10]  /*22890*/  F2I.FTZ.U32.TRUNC.NTZ R3, R3 ;  /* 0x0000000300037305 */ /* 0x000e34000021f000 */
[----:B------:R-:W-:-:S02]  /*228a0*/  @!P1 IMAD.IADD R9, R9, 0x1, -R4 ;  /* 0x0000000109099824 */ /* 0x000fc400078e0a04 */
[----:B------:R-:W-:Y:S01]  /*228b0*/  @!P1 VIADD R7, R7, 0x1 ;  /* 0x0000000107079836 */ /* 0x000fe20000000000 */
[----:B------:R-:W-:Y:S02]  /*228c0*/  ISETP.NE.AND P1, PT, R25, RZ, PT ;  /* 0x000000ff1900720c */ /* 0x000fe40003f25270 */
[----:B------:R-:W-:Y:S01]  /*228d0*/  ISETP.GE.U32.AND P0, PT, R9, R4, PT ;  /* 0x000000040900720c */ /* 0x000fe20003f06070 */
[----:B0-----:R-:W-:-:S04]  /*228e0*/  IMAD.MOV R9, RZ, RZ, -R3 ;  /* 0x000000ffff097224 */ /* 0x001fc800078e0a03 */
[----:B------:R-:W-:-:S04]  /*228f0*/  IMAD R9, R9, R6, RZ ;  /* 0x0000000609097224 */ /* 0x000fc800078e02ff */
[----:B------:R-:W-:Y:S01]  /*22900*/  IMAD.HI.U32 R4, R3, R9, R2 ;  /* 0x0000000903047227 */ /* 0x000fe200078e0002 */
[----:B------:R-:W-:-:S03]  /*22910*/  LOP3.LUT R2, R0, R25, RZ, 0x3c, !PT ;  /* 0x0000001900027212 */ /* 0x000fc600078e3cff */
[----:B------:R-:W-:Y:S01]  /*22920*/  @P0 VIADD R7, R7, 0x1 ;  /* 0x0000000107070836 */ /* 0x000fe20000000000 */
[----:B------:R-:W-:Y:S02]  /*22930*/  ISETP.GE.AND P2, PT, R2, RZ, PT ;  /* 0x000000ff0200720c */ /* 0x000fe40003f46270 */
[----:B------:R-:W-:-:S05]  /*22940*/  IABS R2, R5 ;  /* 0x0000000500027213 */ /* 0x000fca0000000000 */
[----:B------:R-:W-:-:S06]  /*22950*/  IMAD.MOV R2, RZ, RZ, -R2 ;  /* 0x000000ffff027224 */ /* 0x000fcc00078e0a02 */
[----:B------:R-:W-:Y:S02]  /*22960*/  @!P2 IADD3 R7, -R7, RZ, RZ ;  /* 0x000000ff0707a210 */ /* 0x000fe40007ffe1ff */
[----:B------:R-:W-:-:S04]  /*22970*/  @!P1 LOP3.LUT R7, RZ, R25, RZ, 0x33, !PT ;  /* 0x00000019ff079212 */ /* 0x000fc800078e33ff */
[----:B------:R-:W-:-:S05]  /*22980*/  IABS R3, R7 ;  /* 0x0000000700037213 */ /* 0x000fca0000000000 */
[----:B------:R-:W-:-:S04]  /*22990*/  IMAD.HI.U32 R4, R4, R3, RZ ;  /* 0x0000000304047227 */ /* 0x000fc800078e00ff */
[----:B------:R-:W-:Y:S01]  /*229a0*/  IMAD R3, R4, R2, R3 ;  /* 0x0000000204037224 */ /* 0x000fe200078e0203 */
[----:B------:R-:W-:-:S04]  /*229b0*/  LOP3.LUT R2, R7, R5, RZ, 0x3c, !PT ;  /* 0x0000000507027212 */ /* 0x000fc800078e3cff */
[----:B------:R-:W-:Y:S02]  /*229c0*/  ISETP.GT.U32.AND P1, PT, R6, R3, PT ;  /* 0x000000030600720c */ /* 0x000fe40003f24070 */
[----:B------:R-:W-:-:S11]  /*229d0*/  ISETP.GE.AND P2, PT, R2, RZ, PT ;  /* 0x000000ff0200720c */ /* 0x000fd60003f46270 */
[----:B------:R-:W-:Y:S02]  /*229e0*/  @!P1 IMAD.IADD R3, R3, 0x1, -R6 ;  /* 0x0000000103039824 */ /* 0x000fe400078e0a06 */
[----:B------:R-:W-:Y:S01]  /*229f0*/  @!P1 VIADD R4, R4, 0x1 ;  /* 0x0000000104049836 */ /* 0x000fe20000000000 */
[----:B------:R-:W-:Y:S02]  /*22a00*/  ISETP.NE.AND P1, PT, R5, RZ, PT ;  /* 0x000000ff0500720c */ /* 0x000fe40003f25270 */
[----:B------:R-:W-:Y:S01]  /*22a10*/  ISETP.GE.U32.AND P0, PT, R3, R6, PT ;  /* 0x000000060300720c */ /* 0x000fe20003f06070 */
[----:B------:R-:W-:-:S04]  /*22a20*/  IMAD.MOV R3, RZ, RZ, -R7 ;  /* 0x000000ffff037224 */ /* 0x000fc800078e0a07 */
[----:B------:R-:W-:-:S08]  /*22a30*/  IMAD R3, R25, R3, R0 ;  /* 0x0000000319037224 */ /* 0x000fd000078e0200 */
[----:B------:R-:W-:-:S04]  /*22a40*/  @P0 VIADD R4, R4, 0x1 ;  /* 0x0000000104040836 */ /* 0x000fc80000000000 */
[----:B------:R-:W-:Y:S01]  /*22a50*/  @!P2 IMAD.MOV R4, RZ, RZ, -R4 ;  /* 0x000000ffff04a224 */ /* 0x000fe200078e0a04 */
[----:B------:R-:W-:-:S05]  /*22a60*/  @!P1 LOP3.LUT R4, RZ, R5, RZ, 0x33, !PT ;  /* 0x00000005ff049212 */ /* 0x000fca00078e33ff */
[--C-:B------:R-:W-:Y:S02]  /*22a70*/  IMAD.MOV R2, RZ, RZ, -R4.reuse ;  /* 0x000000ffff027224 */ /* 0x100fe400078e0a04 */
[C---:B------:R-:W-:Y:S02]  /*22a80*/  IMAD R4, R5.reuse, 0x1000000, R4 ;  /* 0x0100000005047824 */ /* 0x040fe400078e0204 */
[----:B------:R-:W-:-:S04]  /*22a90*/  IMAD R5, R5, R2, R7 ;  /* 0x0000000205057224 */ /* 0x000fc800078e0207 */
[----:B------:R-:W-:Y:S01]  /*22aa0*/  IMAD R26, R5, 0x10000, R4 ;  /* 0x00010000051a7824 */ /* 0x000fe200078e0204 */
[----:B------:R-:W-:Y:S06]  /*22ab0*/  BRA `(.L_x_2902) ;  /* 0x0000000000f07947 */ /* 0x000fec0003800000 */
.L_x_2901:
[----:B----4-:R-:W0:Y:S02]  /*22ac0*/  LDC.64 R2, c[0x0][0xc90] ;  /* 0x00032400ff027b82 */ /* 0x010e240000000a00 */
[----:B0-----:R-:W-:-:S05]  /*22ad0*/  IMAD.WIDE R2, R27, 0x4, R2 ;  /* 0x000000041b027825 */ /* 0x001fca00078e0202 */
[----:B------:R0:W2:Y:S02]  /*22ae0*/  LDG.E R6, desc[UR40][R2.64] ;  /* 0x0000002802067981 */ /* 0x0000a4000c1e1900 */
[----:B0-----:R-:W-:Y:S02]  /*22af0*/  IMAD.MOV.U32 R2, RZ, RZ, RZ ;  /* 0x000000ffff027224 */ /* 0x001fe400078e00ff */
[----:B--2---:R-:W-:-:S05]  /*22b00*/  IMAD R5, R25, R6, RZ ;  /* 0x0000000619057224 */ /* 0x004fca00078e02ff */
[----:B-1----:R-:W-:-:S04]  /*22b10*/  IABS R7, R5 ;  /* 0x0000000500077213 */ /* 0x002fc80000000000 */
        /* <DEDUP_REMOVED lines=30> */
[----:B0-----:R-:W-:-:S02]  /*22d00*/  IADD3 R2, R8, 0xffffffe, RZ ;  /* 0x0ffffffe08027810 */ /* 0x001fc40007ffe0ff */
[----:B------:R-:W-:-:S04]  /*22d10*/  IABS R8, R0 ;  /* 0x0000000000087213 */ /* 0x000fc80000000000 */
        /* <DEDUP_REMOVED lines=22> */
.L_x_2902:
[----:B------:R-:W-:-:S05]  /*22e80*/  LOP3.LUT R0, RZ, R3, RZ, 0x33, !PT ;  /* 0x00000003ff007212 */ /* 0x000fca00078e33ff */
[----:B------:R-:W-:Y:S01]  /*22e90*/  IMAD.IADD R25, R25, 0x1, R0 ;  /* 0x0000000119197824 */ /* 0x000fe200078e0200 */
[----:B------:R-:W-:Y:S06]  /*22ea0*/  BRA `(.L_x_2903) ;  /* 0x00000000001c7947 */ /* 0x000fec0003800000 */
.L_x_2895:
[----:B------:R-:W-:Y:S01]  /*22eb0*/  UMOV UR4, URZ ;  /* 0x0000003f00047c82 */ /* 0x000fe20008000000 */
[----:B------:R-:W-:Y:S01]  /*22ec0*/  UMOV UR5, URZ ;  /* 0x0000003f00057c82 */ /* 0x000fe20008000000 */
[----:B------:R-:W-:Y:S01]  /*22ed0*/  ULDC UR6, c[0x0][0xc3c] ;  /* 0x00030f0000067ab9 */ /* 0x000fe20000000800 */
[----:B------:R-:W-:Y:S02]  /*22ee0*/  IMAD.MOV.U32 R24, RZ, RZ, R0 ;  /* 0x000000ffff187224 */ /* 0x000fe400078e0000 */
[----:B------:R-:W-:Y:S02]  /*22ef0*/  IMAD.U32 R25, RZ, RZ, UR4 ;  /* 0x00000004ff197e24 */ /* 0x000fe4000f8e00ff */
[----:B------:R-:W-:Y:S02]  /*22f00*/  IMAD.U32 R26, RZ, RZ, UR5 ;  /* 0x00000005ff1a7e24 */ /* 0x000fe4000f8e00ff */
[----:B------:R-:W-:-:S07]  /*22f10*/  IMAD.U32 R27, RZ, RZ, UR6 ;  /* 0x00000006ff1b7e24 */ /* 0x000fce000f8e00ff */
.L_x_2903:
[----:B------:R-:W0:Y:S01]  /*22f20*/  S2R R0, SR_TID.X ;  /* 0x0000000000007919 */ /* 0x000e220000002100 */
[----:B------:R-:W-:Y:S05]  /*22f30*/  WARPSYNC.ALL ;  /* 0x0000000000007948 */ /* 0x000fea0003800000 */
[----:B------:R-:W-:Y:S01]  /*22f40*/  BAR.SYNC.DEFER_BLOCKING 0x4, 0x180 ;  /* 0x0106000000007b1d */ /* 0x000fe20000010000 */
[----:B0-----:R-:W-:-:S04]  /*22f50*/  LOP3.LUT R0, R0, 0x1f, RZ, 0xc0, !PT ;  /* 0x0000001f00007812 */ /* 0x001fc800078ec0ff */
[----:B------:R-:W-:-:S13]  /*22f60*/  ISETP.NE.AND P0, PT, R0, RZ, PT ;  /* 0x000000ff0000720c */ /* 0x000fda0003f05270 */
[----:B------:R-:W0:Y:S01]  /*22f70*/  @!P0 S2R R3, SR_CgaCtaId ;  /* 0x0000000000038919 */ /* 0x000e220000008800 */
[----:B------:R-:W-:-:S04]  /*22f80*/  @!P0 MOV R0, 0x400 ;  /* 0x0000040000008802 */ /* 0x000fc80000000f00 */
[----:B0-----:R-:W-:-:S05]  /*22f90*/  @!P0 LEA R18, R3, R0, 0x18 ;  /* 0x0000000003128211 */ /* 0x001fca00078ec0ff */
[----:B------:R0:W-:Y:S01]  /*22fa0*/  @!P0 STS.128 [R18+0x28cd0], R24 ;  /* 0x028cd01812008388 */ /* 0x0001e20000000c00 */
[----:B------:R-:W-:Y:S06]  /*22fb0*/  BAR.ARV 0x5, 0x180 ;  /* 0x0146000000007b1d */ /* 0x000fec0000002000 */
.L_x_2892:
[----:B------:R-:W-:Y:S02]  /*22fc0*/  ULDC UR4, c[0x0][0xc3c] ;  /* 0x00030f0000047ab9 */ /* 0x000fe40000000800 */
[----:B0-----:R-:W-:-:S13]  /*22fd0*/  ISETP.GE.AND P0, PT, R27, UR4, PT ;  /* 0x000000041b007c0c */ /* 0x001fda000bf06270 */
[----:B------:R-:W-:Y:S05]  /*22fe0*/  @!P0 BRA `(.L_x_2904) ;  /* 0xffffff8c00248947 */ /* 0x000fea000383ffff */
[----:B------:R-:W-:Y:S05]  /*22ff0*/  BSYNC B8 ;  /* 0x0000000000087941 */ /* 0x000fea0003800000 */
.L_x_2777:
        /* <DEDUP_REMOVED lines=12> */
.L_x_3049:
[----:B------:R-:W-:Y:S05]  /*230c0*/  BSYNC B0 ;  /* 0x0000000000007941 */ /* 0x000fea0003800000 */
.L_x_2905:
[----:B------:R-:W-:-:S03]  /*230d0*/  UMOV UR4, 0xffffffff ;  /* 0xffffffff00047882 */ /* 0x000fc60000000000 */
[----:B------:R-:W-:Y:S05]  /*230e0*/  BRA.DIV UR4, `(.L_x_2907) ;  /* 0x0000004204a07947 */ /* 0x000fea000b800000 */
[----:B0-----:R-:W0:Y:S02]  /*230f0*/  S2R R0, SR_TID.X ;  /* 0x0000000000007919 */ /* 0x001e240000002100 */
[----:B0-----:R-:W-:-:S04]  /*23100*/  SHF.R.U32.HI R0, RZ, 0x5, R0 ;  /* 0x00000005ff007819 */ /* 0x001fc80000011600 */
[----:B------:R-:W-:-:S05]  /*23110*/  LOP3.LUT R0, R0, 0x3, RZ, 0xc0, !PT ;  /* 0x0000000300007812 */ /* 0x000fca00078ec0ff */
[----:B------:R0:W1:Y:S02]  /*23120*/  SHFL.IDX PT, R14, R0, RZ, 0x1f ;  /* 0x00001fff000e7589 */ /* 0x00006400000e0000 */
.L_x_3052:
[----:B-1----:R-:W-:-:S13]  /*23130*/  ISETP.NE.AND P0, PT, R14, RZ, PT ;  /* 0x000000ff0e00720c */ /* 0x002fda0003f05270 */
[----:B------:R-:W-:Y:S05]  /*23140*/  @P0 BRA `(.L_x_2539) ;  /* 0x0000000000880947 */ /* 0x000fea0003800000 */
[----:B------:R-:W-:-:S03]  /*23150*/  UMOV UR4, 0xffffffff ;  /* 0xffffffff00047882 */ /* 0x000fc60000000000 */
[----:B------:R-:W-:Y:S05]  /*23160*/  BRA.DIV UR4, `(.L_x_2908) ;  /* 0x0000004204b47947 */ /* 0x000fea000b800000 */
[----:B------:R-:W-:-:S13]  /*23170*/  ELECT P6, URZ, PT ;  /* 0x00000000003f782f */ /* 0x000fda00038c0000 */
.L_x_3055:
[----:B------:R-:W-:Y:S05]  /*23180*/  @!P6 BRA `(.L_x_2539) ;  /* 0x000000000078e947 */ /* 0x000fea0003800000 */
[----:B------:R-:W-:-:S06]  /*23190*/  ULOP3.LUT UR4, UR36, 0x2, URZ, 0xfc, !UPT ;  /* 0x0000000224047892 */ /* 0x000fcc000f8efc3f */
[----:B0-----:R-:W-:-:S05]  /*231a0*/  IMAD.U32 R0, RZ, RZ, UR4 ;  /* 0x00000004ff007e24 */ /* 0x001fca000f8e00ff */
[----:B------:R-:W-:-:S13]  /*231b0*/  ISETP.NE.AND P0, PT, R0, 0x3, PT ;  /* 0x000000030000780c */ /* 0x000fda0003f05270 */
[----:B------:R-:W-:Y:S05]  /*231c0*/  @!P0 BRA `(.L_x_2909) ;  /* 0x0000000000048947 */ /* 0x000fea0003800000 */
[----:B------:R-:W-:Y:S01]  /*231d0*/  BPT.TRAP 0x1 ;  /* 0x000000040000795c */ /* 0x000fe20000300000 */
.L_x_2909:
[----:B------:R-:W-:Y:S01]  /*231e0*/  IMAD R5, R22, 0x8, R7 ;  /* 0x0000000816057824 */ /* 0x000fe200078e0207 */
[----:B------:R-:W-:Y:S02]  /*231f0*/  SHF.L.U32 R0, R28, 0x1f, RZ ;  /* 0x0000001f1c007819 */ /* 0x000fe400000006ff */
[----:B------:R-:W-:Y:S02]  /*23200*/  IADD3 R22, R22, 0x1, RZ ;  /* 0x0000000116167810 */ /* 0x000fe40007ffe0ff */
[----:B------:R-:W0:Y:S02]  /*23210*/  SYNCS.PHASECHK.TRANS64.TRYWAIT P1, [R5+URZ+0x28c40], R0 ;  /* 0x028c4000050075a7 */ /* 0x000e24000802017f */
[----:B------:R-:W-:-:S04]  /*23220*/  ISETP.NE.AND P2, PT, R22, 0x2, PT ;  /* 0x000000021600780c */ /* 0x000fc80003f45270 */
[----:B------:R-:W-:Y:S01]  /*23230*/  SEL R3, RZ, 0x1, P2 ;  /* 0x00000001ff037807 */ /* 0x000fe20001000000 */
[----:B0-----:R-:W-:Y:S08]  /*23240*/  @!P1 BRA `(.L_x_2910) ;  /* 0x00000040009c9947 */ /* 0x001ff00003800000 */
.L_x_3056:
[----:B------:R-:W-:Y:S02]  /*23250*/  SEL R22, R22, RZ, P2 ;  /* 0x000000ff16167207 */ /* 0x000fe40001000000 */
[----:B------:R-:W-:Y:S01]  /*23260*/  LOP3.LUT R2, R28, R3, RZ, 0x3c, !PT ;  /* 0x000000031c027212 */ /* 0x000fe200078e3cff */
[----:B------:R-:W-:Y:S06]  /*23270*/  @!P0 BRA `(.L_x_2911) ;  /* 0x0000000000048947 */ /* 0x000fec0003800000 */
[----:B------:R-:W-:Y:S01]  /*23280*/  BPT.TRAP 0x1 ;  /* 0x000000040000795c */ /* 0x000fe20000300000 */
.L_x_2911:
[----:B------:R-:W-:Y:S01]  /*23290*/  IMAD R3, R22, 0x8, R7 ;  /* 0x0000000816037824 */ /* 0x000fe200078e0207 */
[----:B------:R-:W-:-:S04]  /*232a0*/  SHF.L.U32 R2, R2, 0x1f, RZ ;  /* 0x0000001f02027819 */ /* 0x000fc800000006ff */
[----:B------:R-:W1:Y:S02]  /*232b0*/  SYNCS.PHASECHK.TRANS64.TRYWAIT P1, [R3+URZ+0x28c40], R2 ;  /* 0x028c4002030075a7 */ /* 0x000e64000802017f */
[----:B-1----:R-:W-:Y:S05]  /*232c0*/  @!P1 BRA `(.L_x_2912) ;  /* 0x0000004000909947 */ /* 0x002fea0003800000 */
.L_x_3057:
[----:B------:R-:W-:Y:S05]  /*232d0*/  @!P0 BRA `(.L_x_2913) ;  /* 0x0000000000048947 */ /* 0x000fea0003800000 */
[----:B------:R-:W-:Y:S01]  /*232e0*/  BPT.TRAP 0x1 ;  /* 0x000000040000795c */ /* 0x000fe20000300000 */
.L_x_2913:
[----:B------:R-:W5:Y:S02]  /*232f0*/  SYNCS.PHASECHK.TRANS64.TRYWAIT P1, [R5+URZ+0x28c60], R0 ;  /* 0x028c6000050075a7 */ /* 0x000f64000802017f */
[----:B-----5:R-:W-:Y:S05]  /*23300*/  @!P1 BRA `(.L_x_2914) ;  /* 0x0000004000949947 */ /* 0x020fea0003800000 */
.L_x_3058:
[----:B------:R-:W-:Y:S05]  /*23310*/  @!P0 BRA `(.L_x_2915) ;  /* 0x0000000000048947 */ /* 0x000fea0003800000 */
[----:B------:R-:W-:Y:S01]  /*23320*/  BPT.TRAP 0x1 ;  /* 0x000000040000795c */ /* 0x000fe20000300000 */
.L_x_2915:
[----:B------:R0:W0:Y:S02]  /*23330*/  SYNCS.PHASECHK.TRANS64.TRYWAIT P0, [R3+URZ+0x28c60], R2 ;  /* 0x028c6002030075a7 */ /* 0x000024000800017f */
[----:B0-----:R-:W-:Y:S05]  /*23340*/  @!P0 NANOSLEEP.SYNCS 0x989680 ;  /* 0x009896800000895d */ /* 0x001fea0003900000 */
[----:B------:R-:W0:Y:S02]  /*23350*/  @!P0 SYNCS.PHASECHK.TRANS64 P0, [R3+URZ+0x28c60], R2 ;  /* 0x028c6002030085a7 */ /* 0x000e24000800007f */
[----:B0-----:R-:W-:Y:S05]  /*23360*/  @!P0 BRA `(.L_x_2915) ;  /* 0xfffffffc00f08947 */ /* 0x001fea000383ffff */
.L_x_2539:
[----:B------:R-:W-:Y:S05]  /*23370*/  BSYNC B9 ;  /* 0x0000000000097941 */ /* 0x000fea0003800000 */
.L_x_2536:
[----:B------:R-:W-:Y:S05]  /*23380*/  EXIT ;  /* 0x000000000000794d */ /* 0x000fea0003800000 */
.L_x_2565:
[----:B0-----:R0:W1:Y:S02]  /*23390*/  SYNCS.PHASECHK.TRANS64.TRYWAIT P6, [R60+URZ+0x28c90], R67 ;  /* 0x028c90433c0075a7 */ /* 0x00106400080c017f */
[----:B-1----:R-:W-:Y:S05]  /*233a0*/  @!P6 NANOSLEEP.SYNCS 0x989680 ;  /* 0x009896800000e95d */ /* 0x002fea0003900000 */
[----:B------:R-:W1:Y:S02]  /*233b0*/  @!P6 SYNCS.PHASECHK.TRANS64 P6, [R60+URZ+0x28c90], R67 ;  /* 0x028c90433c00e5a7 */ /* 0x000e6400080c007f */
[----:B-1----:R-:W-:Y:S05]  /*233c0*/  @!P6 BRA `(.L_x_2565) ;  /* 0xfffffffc00f0e947 */ /* 0x002fea000383ffff */
[----:B------:R-:W-:Y:S05]  /*233d0*/  BRA `(.L_x_2916) ;  /* 0xfffffe0000347947 */ /* 0x000fea000383ffff */
.L_x_2566:
        /* <DEDUP_REMOVED lines=8> */
.L_x_2918:
[----:B------:R-:W-:Y:S05]  /*23460*/  BSYNC B1 ;  /* 0x0000000000017941 */ /* 0x000fea0003800000 */
.L_x_2917:
        /* <DEDUP_REMOVED lines=8> */
.L_x_2919:
[----:B------:R-:W-:Y:S01]  /*234f0*/  IMAD.MOV.U32 R68, RZ, RZ, R14 ;  /* 0x000000ffff447224 */ /* 0x000fe200078e000e */
[----:B------:R-:W-:Y:S06]  /*23500*/  BRA `(.L_x_2920) ;  /* 0xfffffdfc00fc7947 */ /* 0x000fec000383ffff */
.L_x_2576:
[----:B0-----:R0:W1:Y:S02]  /*23510*/  SYNCS.PHASECHK.TRANS64.TRYWAIT P6, [R60+URZ+0x28c90], R67 ;  /* 0x028c90433c0075a7 */ /* 0x00106400080c017f */
[----:B-1----:R-:W-:Y:S05]  /*23520*/  @!P6 NANOSLEEP.SYNCS 0x989680 ;  /* 0x009896800000e95d */ /* 0x002fea0003900000 */
[----:B------:R-:W1:Y:S02]  /*23530*/  @!P6 SYNCS.PHASECHK.TRANS64 P6, [R60+URZ+0x28c90], R67 ;  /* 0x028c90433c00e5a7 */ /* 0x000e6400080c007f */
[----:B-1----:R-:W-:Y:S05]  /*23540*/  @!P6 BRA `(.L_x_2576) ;  /* 0xfffffffc00f0e947 */ /* 0x002fea000383ffff */
[----:B------:R-:W-:Y:S05]  /*23550*/  BRA `(.L_x_2921) ;  /* 0xfffffe0800547947 */ /* 0x000fea000383ffff */
.L_x_2577:
        /* <DEDUP_REMOVED lines=8> */
.L_x_2923:
[----:B------:R-:W-:Y:S05]  /*235e0*/  BSYNC B1 ;  /* 0x0000000000017941 */ /* 0x000fea0003800000 */
.L_x_2922:
[----:B------:R-:W-:Y:S01]  /*235f0*/  IMAD.MOV.U32 R13, RZ, RZ, R68 ;  /* 0x000000ffff0d7224 */ /* 0x000fe200078e0044 */
[----:B------:R-:W-:Y:S01]  /*23600*/  MOV R11, 0x1c1f ;  /* 0x00001c1f000b7802 */ /* 0x000fe20000000f00 */
[----:B------:R-:W-:Y:S02]  /*23610*/  IMAD.MOV.U32 R12, RZ, RZ, RZ ;  /* 0x000000ffff0c7224 */ /* 0x000fe400078e00ff */
[----:B------:R-:W-:Y:S02]  /*23620*/  IMAD.MOV.U32 R15, RZ, RZ, -0x1 ;  /* 0xffffffffff0f7424 */ /* 0x000fe400078e00ff */
[----:B------:R-:W-:-:S07]  /*23630*/  IMAD.MOV.U32 R69, RZ, RZ, R14 ;  /* 0x000000ffff457224 */ /* 0x000fce00078e000e */
[----:B------:R-:W-:Y:S05]  /*23640*/  WARPSYNC.COLLECTIVE R15, `(.L_x_2924) ;  /* 0x000000000f087348 */ /* 0x000fea0003c00000 */
[----:B------:R0:W1:Y:S02]  /*23650*/  SHFL.IDX P6, R14, R13, R12, R11 ;  /* 0x0000000c0d0e7389 */ /* 0x00006400000c000b */
[----:B01----:R-:W-:Y:S01]  /*23660*/  ENDCOLLECTIVE ;  /* 0x000000000000791b */ /* 0x003fe20003800000 */
.L_x_2924:
[----:B------:R-:W-:Y:S01]  /*23670*/  IMAD.MOV.U32 R68, RZ, RZ, R14 ;  /* 0x000000ffff447224 */ /* 0x000fe200078e000e */
[----:B------:R-:W-:Y:S06]  /*23680*/  BRA `(.L_x_2925) ;  /* 0xfffffe08001c7947 */ /* 0x000fec000383ffff */
.L_x_2582:
[----:B0-----:R0:W1:Y:S02]  /*23690*/  SYNCS.PHASECHK.TRANS64.TRYWAIT P0, [R60+URZ+0x28c90], R67 ;  /* 0x028c90433c0075a7 */ /* 0x001064000800017f */
[----:B-1----:R-:W-:Y:S05]  /*236a0*/  @!P0 NANOSLEEP.SYNCS 0x989680 ;  /* 0x009896800000895d */ /* 0x002fea0003900000 */
[----:B------:R-:W1:Y:S02]  /*236b0*/  @!P0 SYNCS.PHASECHK.TRANS64 P0, [R60+URZ+0x28c90], R67 ;  /* 0x028c90433c0085a7 */ /* 0x000e64000800007f */
[----:B-1----:R-:W-:Y:S05]  /*236c0*/  @!P0 BRA `(.L_x_2582) ;  /* 0xfffffffc00f08947 */ /* 0x002fea000383ffff */
[----:B------:R-:W-:Y:S05]  /*236d0*/  BRA `(.L_x_2926) ;  /* 0xfffffe1000187947 */ /* 0x000fea000383ffff */
.L_x_2583:
[----:B------:R-:W-:Y:S01]  /*236e0*/  BSSY B1, `(.L_x_2927) ;  /* 0x0000007000017945 */ /* 0x000fe20003800000 */
[----:B------:R-:W-:Y:S02]  /*236f0*/  IMAD.MOV.U32 R12, RZ, RZ, RZ ;  /* 0x000000ffff0c7224 */ /* 0x000fe400078e00ff */
[----:B------:R-:W-:Y:S02]  /*23700*/  IMAD.MOV.U32 R11, RZ, RZ, 0x1c1f ;  /* 0x00001c1fff0b7424 */ /* 0x000fe400078e00ff */
[----:B------:R-:W-:-:S07]  /*23710*/  IMAD.MOV.U32 R15, RZ, RZ, -0x1 ;  /* 0xffffffffff0f7424 */ /* 0x000fce00078e00ff */
[----:B0-----:R-:W-:Y:S05]  /*23720*/  WARPSYNC.COLLECTIVE R15, `(.L_x_2928) ;  /* 0x000000000f087348 */ /* 0x001fea0003c00000 */
[----:B------:R1:W2:Y:S02]  /*23730*/  SHFL.IDX P6, R14, R13, R12, R11 ;  /* 0x0000000c0d0e7389 */ /* 0x0002a400000c000b */
[----:B012---:R-:W-:Y:S01]  /*23740*/  ENDCOLLECTIVE ;  /* 0x000000000000791b */ /* 0x007fe20003800000 */
.L_x_2928:
[----:B------:R-:W-:Y:S05]  /*23750*/  BSYNC B1 ;  /* 0x0000000000017941 */ /* 0x000fea0003800000 */
.L_x_2927:
        /* <DEDUP_REMOVED lines=8> */
.L_x_2929:
[----:B------:R-:W-:Y:S05]  /*237e0*/  BRA `(.L_x_2930) ;  /* 0xfffffe1000387947 */ /* 0x000fea000383ffff */
.L_x_2587:
[----:B--2---:R2:W4:Y:S02]  /*237f0*/  SYNCS.PHASECHK.TRANS64.TRYWAIT P5, [R60+URZ+0x28cb0], R67 ;  /* 0x028cb0433c0075a7 */ /* 0x00452400080a017f */
[----:B----4-:R-:W-:Y:S05]  /*23800*/  @!P5 NANOSLEEP.SYNCS 0x989680 ;  /* 0x009896800000d95d */ /* 0x010fea0003900000 */
[----:B------:R-:W4:Y:S02]  /*23810*/  @!P5 SYNCS.PHASECHK.TRANS64 P5, [R60+URZ+0x28cb0], R67 ;  /* 0x028cb0433c00d5a7 */ /* 0x000f2400080a007f */
[----:B----4-:R-:W-:Y:S05]  /*23820*/  @!P5 BRA `(.L_x_2587) ;  /* 0xfffffffc00f0d947 */ /* 0x010fea000383ffff */
[----:B------:R-:W-:Y:S05]  /*23830*/  BRA `(.L_x_2931) ;  /* 0xfffffe1000c47947 */ /* 0x000fea000383ffff */
.L_x_2608:
[----:B0-----:R0:W2:Y:S02]  /*23840*/  SYNCS.PHASECHK.TRANS64.TRYWAIT P1, [R12+URZ+0x28c50], R5 ;  /* 0x028c50050c0075a7 */ /* 0x0010a4000802017f */
[----:B--2---:R-:W-:Y:S05]  /*23850*/  @!P1 NANOSLEEP.SYNCS 0x989680 ;  /* 0x009896800000995d */ /* 0x004fea0003900000 */
[----:B------:R-:W2:Y:S02]  /*23860*/  @!P1 SYNCS.PHASECHK.TRANS64 P1, [R12+URZ+0x28c50], R5 ;  /* 0x028c50050c0095a7 */ /* 0x000ea4000802007f */
[----:B--2---:R-:W-:Y:S05]  /*23870*/  @!P1 BRA `(.L_x_2608) ;  /* 0xfffffffc00f09947 */ /* 0x004fea000383ffff */
[----:B------:R-:W-:Y:S05]  /*23880*/  BRA `(.L_x_2932) ;  /* 0xfffffe2800707947 */ /* 0x000fea000383ffff */
.L_x_2616:
[----:B-1----:R1:W2:Y:S02]  /*23890*/  SYNCS.PHASECHK.TRANS64.TRYWAIT P1, [R21+URZ+0x28c50], R12 ;  /* 0x028c500c150075a7 */ /* 0x0022a4000802017f */
[----:B--2---:R-:W-:Y:S05]  /*238a0*/  @!P1 NANOSLEEP.SYNCS 0x989680 ;  /* 0x009896800000995d */ /* 0x004fea0003900000 */
[----:B------:R-:W2:Y:S02]  /*238b0*/  @!P1 SYNCS.PHASECHK.TRANS64 P1, [R21+URZ+0x28c50], R12 ;  /* 0x028c500c150095a7 */ /* 0x000ea4000802007f */
[----:B--2---:R-:W-:Y:S05]  /*238c0*/  @!P1 BRA `(.L_x_2616) ;  /* 0xfffffffc00f09947 */ /* 0x004fea000383ffff */
[----:B------:R-:W-:Y:S05]  /*238d0*/  BRA `(.L_x_2615) ;  /* 0xfffffe3400987947 */ /* 0x000fea000383ffff */
.L_x_2640:
[----:B------:R-:W-:Y:S01]  /*238e0*/  BSSY B1, `(.L_x_2933) ;  /* 0x0000008000017945 */ /* 0x000fe20003800000 */
[----:B------:R-:W-:Y:S02]  /*238f0*/  IMAD.MOV.U32 R13, RZ, RZ, R31 ;  /* 0x000000ffff0d7224 */ /* 0x000fe400078e001f */
[----:B------:R-:W-:Y:S02]  /*23900*/  IMAD.MOV.U32 R12, RZ, RZ, RZ ;  /* 0x000000ffff0c7224 */ /* 0x000fe400078e00ff */
[----:B-1----:R-:W-:Y:S02]  /*23910*/  IMAD.MOV.U32 R11, RZ, RZ, 0x1c1f ;  /* 0x00001c1fff0b7424 */ /* 0x002fe400078e00ff */
[----:B------:R-:W-:-:S07]  /*23920*/  IMAD.MOV.U32 R15, RZ, RZ, -0x1 ;  /* 0xffffffffff0f7424 */ /* 0x000fce00078e00ff */
[----:B------:R-:W-:Y:S05]  /*23930*/  WARPSYNC.COLLECTIVE R15, `(.L_x_2934) ;  /* 0x000000000f087348 */ /* 0x000fea0003c00000 */
[----:B------:R0:W1:Y:S02]  /*23940*/  SHFL.IDX P6, R14, R13, R12, R11 ;  /* 0x0000000c0d0e7389 */ /* 0x00006400000c000b */
[----:B01----:R-:W-:Y:S01]  /*23950*/  ENDCOLLECTIVE ;  /* 0x000000000000791b */ /* 0x003fe20003800000 */
.L_x_2934:
[----:B------:R-:W-:Y:S05]  /*23960*/  BSYNC B1 ;  /* 0x0000000000017941 */ /* 0x000fea0003800000 */
.L_x_2933:
[----:B------:R-:W-:Y:S01]  /*23970*/  IMAD.MOV.U32 R13, RZ, RZ, R10 ;  /* 0x000000ffff0d7224 */ /* 0x000fe200078e000a */
[----:B------:R-:W-:Y:S01]  /*23980*/  MOV R15, 0xffffffff ;  /* 0xffffffff000f7802 */ /* 0x000fe20000000f00 */
[----:B------:R-:W-:Y:S02]  /*23990*/  IMAD.MOV.U32 R12, RZ, RZ, RZ ;  /* 0x000000ffff0c7224 */ /* 0x000fe400078e00ff */
[----:B------:R-:W-:Y:S02]  /*239a0*/  IMAD.MOV.U32 R11, RZ, RZ, 0x1c1f ;  /* 0x00001c1fff0b7424 */ /* 0x000fe400078e00ff */
[----:B------:R-:W-:-:S07]  /*239b0*/  IMAD.MOV.U32 R0, RZ, RZ, R14 ;  /* 0x000000ffff007224 */ /* 0x000fce00078e000e */
[----:B------:R-:W-:Y:S05]  /*239c0*/  WARPSYNC.COLLECTIVE R15, `(.L_x_2935) ;  /* 0x000000000f087348 */ /* 0x000fea0003c00000 */
[----:B------:R0:W1:Y:S02]  /*239d0*/  SHFL.IDX P6, R14, R13, R12, R11 ;  /* 0x0000000c0d0e7389 */ /* 0x00006400000c000b */
[----:B01----:R-:W-:Y:S01]  /*239e0*/  ENDCOLLECTIVE ;  /* 0x000000000000791b */ /* 0x003fe20003800000 */
.L_x_2935:
[----:B------:R-:W-:Y:S02]  /*239f0*/  IMAD.MOV.U32 R13, RZ, RZ, R80 ;  /* 0x000000ffff0d7224 */ /* 0x000fe400078e0050 */
[----:B------:R-:W-:-:S07]  /*23a00*/  IMAD.MOV.U32 R3, RZ, RZ, R14 ;  /* 0x000000ffff037224 */ /* 0x000fce00078e000e */
[----:B------:R-:W-:Y:S05]  /*23a10*/  WARPSYNC.COLLECTIVE R15, `(.L_x_2936) ;  /* 0x000000000f087348 */ /* 0x000fea0003c00000 */
[----:B------:R0:W1:Y:S02]  /*23a20*/  SHFL.IDX P6, R14, R13, R12, R11 ;  /* 0x0000000c0d0e7389 */ /* 0x00006400000c000b */
[----:B01----:R-:W-:Y:S01]  /*23a30*/  ENDCOLLECTIVE ;  /* 0x000000000000791b */ /* 0x003fe20003800000 */
.L_x_2936:
[----:B------:R-:W-:Y:S02]  /*23a40*/  IMAD.MOV.U32 R13, RZ, RZ, R30 ;  /* 0x000000ffff0d7224 */ /* 0x000fe400078e001e */
[----:B------:R-:W-:-:S07]  /*23a50*/  IMAD.MOV.U32 R7, RZ, RZ, R14 ;  /* 0x000000ffff077224 */ /* 0x000fce00078e000e */
[----:B------:R-:W-:Y:S05]  /*23a60*/  WARPSYNC.COLLECTIVE R15, `(.L_x_2937) ;  /* 0x000000000f087348 */ /* 0x000fea0003c00000 */
[----:B------:R0:W1:Y:S02]  /*23a70*/  SHFL.IDX P6, R14, R13, R12, R11 ;  /* 0x0000000c0d0e7389 */ /* 0x00006400000c000b */
[----:B01----:R-:W-:Y:S01]  /*23a80*/  ENDCOLLECTIVE ;  /* 0x000000000000791b */ /* 0x003fe20003800000 */
.L_x_2937:
[----:B------:R-:W-:Y:S01]  /*23a90*/  IMAD.MOV.U32 R8, RZ, RZ, R14 ;  /* 0x000000ffff087224 */ /* 0x000fe200078e000e */
[----:B------:R-:W-:Y:S06]  /*23aa0*/  BRA `(.L_x_2938) ;  /* 0xfffffe5000c87947 */ /* 0x000fec000383ffff */
.L_x_2643:
[----:B------:R-:W-:Y:S01]  /*23ab0*/  BSSY B1, `(.L_x_2939) ;  /* 0x0000008000017945 */ /* 0x000fe20003800000 */
[----:B------:R-:W-:Y:S02]  /*23ac0*/  IMAD.MOV.U32 R13, RZ, RZ, R31 ;  /* 0x000000ffff0d7224 */ /* 0x000fe400078e001f */
[----:B------:R-:W-:Y:S02]  /*23ad0*/  IMAD.MOV.U32 R12, RZ, RZ, 0x1 ;  /* 0x00000001ff0c7424 */ /* 0x000fe400078e00ff */
[----:B-1----:R-:W-:Y:S02]  /*23ae0*/  IMAD.MOV.U32 R11, RZ, RZ, 0x1c1f ;  /* 0x00001c1fff0b7424 */ /* 0x002fe400078e00ff */
[----:B------:R-:W-:-:S07]  /*23af0*/  IMAD.MOV.U32 R15, RZ, RZ, -0x1 ;  /* 0xffffffffff0f7424 */ /* 0x000fce00078e00ff */
[----:B----4-:R-:W-:Y:S05]  /*23b00*/  WARPSYNC.COLLECTIVE R15, `(.L_x_2940) ;  /* 0x000000000f087348 */ /* 0x010fea0003c00000 */
[----:B------:R0:W1:Y:S02]  /*23b10*/  SHFL.IDX P6, R14, R13, R12, R11 ;  /* 0x0000000c0d0e7389 */ /* 0x00006400000c000b */
[----:B01--4-:R-:W-:Y:S01]  /*23b20*/  ENDCOLLECTIVE ;  /* 0x000000000000791b */ /* 0x013fe20003800000 */
.L_x_2940:
[----:B------:R-:W-:Y:S05]  /*23b30*/  BSYNC B1 ;  /* 0x0000000000017941 */ /* 0x000fea0003800000 */
.L_x_2939:
[----:B------:R-:W-:Y:S02]  /*23b40*/  IMAD.MOV.U32 R13, RZ, RZ, R10 ;  /* 0x000000ffff0d7224 */ /* 0x000fe400078e000a */
[----:B------:R-:W-:Y:S02]  /*23b50*/  IMAD.MOV.U32 R12, RZ, RZ, 0x1 ;  /* 0x00000001ff0c7424 */ /* 0x000fe400078e00ff */
[----:B------:R-:W-:Y:S02]  /*23b60*/  IMAD.MOV.U32 R11, RZ, RZ, 0x1c1f ;  /* 0x00001c1fff0b7424 */ /* 0x000fe400078e00ff */
[----:B------:R-:W-:Y:S02]  /*23b70*/  IMAD.MOV.U32 R15, RZ, RZ, -0x1 ;  /* 0xffffffffff0f7424 */ /* 0x000fe400078e00ff */
[----:B------:R-:W-:-:S07]  /*23b80*/  IMAD.MOV.U32 R0, RZ, RZ, R14 ;  /* 0x000000ffff007224 */ /* 0x000fce00078e000e */
[----:B------:R-:W-:Y:S05]  /*23b90*/  WARPSYNC.COLLECTIVE R15, `(.L_x_2941) ;  /* 0x000000000f087348 */ /* 0x000fea0003c00000 */
[----:B------:R0:W1:Y:S02]  /*23ba0*/  SHFL.IDX P6, R14, R13, R12, R11 ;  /* 0x0000000c0d0e7389 */ /* 0x00006400000c000b */
[----:B01----:R-:W-:Y:S01]  /*23bb0*/  ENDCOLLECTIVE ;  /* 0x000000000000791b */ /* 0x003fe20003800000 */
.L_x_2941:
[----:B------:R-:W-:Y:S02]  /*23bc0*/  IMAD.MOV.U32 R13, RZ, RZ, R80 ;  /* 0x000000ffff0d7224 */ /* 0x000fe400078e0050 */
[----:B------:R-:W-:-:S07]  /*23bd0*/  IMAD.MOV.U32 R3, RZ, RZ, R14 ;  /* 0x000000ffff037224 */ /* 0x000fce00078e000e */
[----:B------:R-:W-:Y:S05]  /*23be0*/  WARPSYNC.COLLECTIVE R15, `(.L_x_2942) ;  /* 0x000000000f087348 */ /* 0x000fea0003c00000 */
[----:B------:R0:W1:Y:S02]  /*23bf0*/  SHFL.IDX P6, R14, R13, R12, R11 ;  /* 0x0000000c0d0e7389 */ /* 0x00006400000c000b */
[----:B01----:R-:W-:Y:S01]  /*23c00*/  ENDCOLLECTIVE ;  /* 0x000000000000791b */ /* 0x003fe20003800000 */
.L_x_2942:
[----:B------:R-:W-:Y:S02]  /*23c10*/  IMAD.MOV.U32 R13, RZ, RZ, R30 ;  /* 0x000000ffff0d7224 */ /* 0x000fe400078e001e */
[----:B------:R-:W-:-:S07]  /*23c20*/  IMAD.MOV.U32 R7, RZ, RZ, R14 ;  /* 0x000000ffff077224 */ /* 0x000fce00078e000e */
[----:B------:R-:W-:Y:S05]  /*23c30*/  WARPSYNC.COLLECTIVE R15, `(.L_x_2943) ;  /* 0x000000000f087348 */ /* 0x000fea0003c00000 */
[----:B------:R0:W1:Y:S02]  /*23c40*/  SHFL.IDX P6, R14, R13, R12, R11 ;  /* 0x0000000c0d0e7389 */ /* 0x00006400000c000b */
[----:B01----:R-:W-:Y:S01]  /*23c50*/  ENDCOLLECTIVE ;  /* 0x000000000000791b */ /* 0x003fe20003800000 */
.L_x_2943:
[----:B------:R-:W-:Y:S01]  /*23c60*/  MOV R30, R14 ;  /* 0x0000000e001e7202 */ /* 0x000fe20000000f00 */
[----:B------:R-:W-:Y:S06]  /*23c70*/  BRA `(.L_x_2944) ;  /* 0xfffffe5400287947 */ /* 0x000fec000383ffff */
.L_x_2647:
[----:B0-----:R0:W1:Y:S02]  /*23c80*/  SYNCS.PHASECHK.TRANS64.TRYWAIT P0, [R2+URZ+0x28c00], R35 ;  /* 0x028c0023020075a7 */ /* 0x001064000800017f */
[----:B-1----:R-:W-:Y:S05]  /*23c90*/  @!P0 NANOSLEEP.SYNCS 0x989680 ;  /* 0x009896800000895d */ /* 0x002fea0003900000 */
[----:B------:R-:W1:Y:S02]  /*23ca0*/  @!P0 SYNCS.PHASECHK.TRANS64 P0, [R2+URZ+0x28c00], R35 ;  /* 0x028c0023020085a7 */ /* 0x000e64000800007f */
[----:B-1----:R-:W-:Y:S05]  /*23cb0*/  @!P0 BRA `(.L_x_2647) ;  /* 0xfffffffc00f08947 */ /* 0x002fea000383ffff */
[----:B------:R-:W-:Y:S05]  /*23cc0*/  BRA `(.L_x_2945) ;  /* 0xfffffe5800187947 */ /* 0x000fea000383ffff */
.L_x_2655:
[----:B------:R-:W0:Y:S01]  /*23cd0*/  LDC R37, c[0x0][0x3f4] ;  /* 0x0000fd00ff257b82 */ /* 0x000e220000000800 */
[----:B------:R-:W-:Y:S01]  /*23ce0*/  BSSY B1, `(.L_x_2946) ;  /* 0x0000008000017945 */ /* 0x000fe20003800000 */
[----:B------:R-:W-:Y:S02]  /*23cf0*/  IMAD.MOV.U32 R13, RZ, RZ, R27 ;  /* 0x000000ffff0d7224 */ /* 0x000fe400078e001b */
[----:B------:R-:W-:Y:S02]  /*23d00*/  IMAD.MOV.U32 R12, RZ, RZ, RZ ;  /* 0x000000ffff0c7224 */ /* 0x000fe400078e00ff */
[----:B-1----:R-:W-:Y:S02]  /*23d10*/  IMAD.MOV.U32 R11, RZ, RZ, 0x1c1f ;  /* 0x00001c1fff0b7424 */ /* 0x002fe400078e00ff */
[----:B------:R-:W-:-:S07]  /*23d20*/  IMAD.MOV.U32 R15, RZ, RZ, -0x1 ;  /* 0xffffffffff0f7424 */ /* 0x000fce00078e00ff */
[----:B0---4-:R-:W-:Y:S05]  /*23d30*/  WARPSYNC.COLLECTIVE R15, `(.L_x_2947) ;  /* 0x000000000f087348 */ /* 0x011fea0003c00000 */
[----:B------:R1:W2:Y:S02]  /*23d40*/  SHFL.IDX P6, R14, R13, R12, R11 ;  /* 0x0000000c0d0e7389 */ /* 0x0002a400000c000b */
[----:B012-4-:R-:W-:Y:S01]  /*23d50*/  ENDCOLLECTIVE ;  /* 0x000000000000791b */ /* 0x017fe20003800000 */
.L_x_2947:
[----:B------:R-:W-:Y:S05]  /*23d60*/  BSYNC B1 ;  /* 0x0000000000017941 */ /* 0x000fea0003800000 */
.L_x_2946:
[----:B------:R-:W-:Y:S01]  /*23d70*/  IMAD.MOV.U32 R13, RZ, RZ, R26 ;  /* 0x000000ffff0d7224 */ /* 0x000fe200078e001a */
[----:B------:R-:W-:Y:S01]  /*23d80*/  ISETP.GE.AND P0, PT, R18, R37, PT ;  /* 0x000000251200720c */ /* 0x000fe20003f06270 */
[----:B------:R-:W-:Y:S02]  /*23d90*/  IMAD.MOV.U32 R12, RZ, RZ, RZ ;  /* 0x000000ffff0c7224 */ /* 0x000fe400078e00ff */
[----:B------:R-:W-:Y:S02]  /*23da0*/  IMAD.MOV.U32 R11, RZ, RZ, 0x1c1f ;  /* 0x00001c1fff0b7424 */ /* 0x000fe400078e00ff */
[----:B------:R-:W-:Y:S02]  /*23db0*/  IMAD.MOV.U32 R15, RZ, RZ, -0x1 ;  /* 0xffffffffff0f7424 */ /* 0x000fe400078e00ff */
[----:B------:R-:W-:Y:S02]  /*23dc0*/  IMAD.MOV.U32 R0, RZ, RZ, R14 ;  /* 0x000000ffff007224 */ /* 0x000fe400078e000e */
[----:B------:R-:W-:-:S07]  /*23dd0*/  IMAD R3, R23, R6, RZ ;  /* 0x0000000617037224 */ /* 0x000fce00078e02ff */
[----:B------:R-:W-:Y:S05]  /*23de0*/  WARPSYNC.COLLECTIVE R15, `(.L_x_2948) ;  /* 0x000000000f087348 */ /* 0x000fea0003c00000 */
[----:B------:R0:W1:Y:S02]  /*23df0*/  SHFL.IDX P6, R14, R13, R12, R11 ;  /* 0x0000000c0d0e7389 */ /* 0x00006400000c000b */
[----:B01----:R-:W-:Y:S01]  /*23e00*/  ENDCOLLECTIVE ;  /* 0x000000000000791b */ /* 0x003fe20003800000 */
.L_x_2948:
[----:B------:R-:W-:Y:S01]  /*23e10*/  ISETP.GE.OR P1, PT, R34, R3, P0 ;  /* 0x000000032200720c */ /* 0x000fe20000726670 */
[----:B------:R-:W-:-:S12]  /*23e20*/  IMAD.MOV.U32 R13, RZ, RZ, R25 ;  /* 0x000000ffff0d7224 */ /* 0x000fd800078e0019 */
[C---:B------:R-:W-:Y:S01]  /*23e30*/  @!P1 IMAD.SHL.U32 R7, R18.reuse, 0x2, RZ ;  /* 0x0000000212079824 */ /* 0x040fe200078e00ff */
[----:B------:R-:W-:Y:S01]  /*23e40*/  @!P1 SHF.L.U64.HI R6, R18, 0x1, R19 ;  /* 0x0000000112069819 */ /* 0x000fe20000010213 */
[----:B------:R-:W-:-:S07]  /*23e50*/  IMAD.MOV.U32 R4, RZ, RZ, R14 ;  /* 0x000000ffff047224 */ /* 0x000fce00078e000e */
[----:B------:R-:W-:Y:S05]  /*23e60*/  WARPSYNC.COLLECTIVE R15, `(.L_x_2949) ;  /* 0x000000000f087348 */ /* 0x000fea0003c00000 */
[----:B------:R0:W1:Y:S02]  /*23e70*/  SHFL.IDX P6, R14, R13, R12, R11 ;  /* 0x0000000c0d0e7389 */ /* 0x00006400000c000b */
[----:B01----:R-:W-:Y:S01]  /*23e80*/  ENDCOLLECTIVE ;  /* 0x000000000000791b */ /* 0x003fe20003800000 */
.L_x_2949:
[----:B------:R-:W-:-:S05]  /*23e90*/  @!P1 IADD3 R8, P2, R4, R7, RZ ;  /* 0x0000000704089210 */ /* 0x000fca0007f5e0ff */
[----:B------:R-:W-:Y:S02]  /*23ea0*/  @!P1 IMAD.X R9, R0, 0x1, R6, P2 ;  /* 0x0000000100099824 */ /* 0x000fe400010e0606 */
[----:B------:R-:W-:Y:S02]  /*23eb0*/  IMAD.MOV.U32 R13, RZ, RZ, R35 ;  /* 0x000000ffff0d7224 */ /* 0x000fe400078e0023 */
[----:B------:R-:W-:-:S07]  /*23ec0*/  IMAD.MOV.U32 R5, RZ, RZ, R14 ;  /* 0x000000ffff057224 */ /* 0x000fce00078e000e */
[----:B------:R-:W-:Y:S05]  /*23ed0*/  WARPSYNC.COLLECTIVE R15, `(.L_x_2950) ;  /* 0x000000000f087348 */ /* 0x000fea0003c00000 */
[----:B------:R0:W1:Y:S02]  /*23ee0*/  SHFL.IDX P6, R14, R13, R12, R11 ;  /* 0x0000000c0d0e7389 */ /* 0x00006400000c000b */
[----:B01----:R-:W-:Y:S01]  /*23ef0*/  ENDCOLLECTIVE ;  /* 0x000000000000791b */ /* 0x003fe20003800000 */
.L_x_2950:
[----:B------:R-:W2:Y:S01]  /*23f00*/  @!P1 LD.E.128 R8, desc[UR40][R8.64] ;  /* 0x0000002808089980 */ /* 0x000ea2000c101d00 */
[----:B------:R-:W-:-:S05]  /*23f10*/  @!P1 IADD3 R4, P2, R14, R7, RZ ;  /* 0x000000070e049210 */ /* 0x000fca0007f5e0ff */
[----:B------:R-:W-:-:S06]  /*23f20*/  @!P1 IMAD.X R5, R5, 0x1, R6, P2 ;  /* 0x0000000105059824 */ /* 0x000fcc00010e0606 */
[----:B------:R-:W5:Y:S01]  /*23f30*/  @!P1 LD.E.128 R4, desc[UR40][R4.64] ;  /* 0x0000002804049980 */ /* 0x000f62000c101d00 */
[----:B------:R-:W-:Y:S02]  /*23f40*/  CS2R R20, SRZ ;  /* 0x0000000000147805 */ /* 0x000fe4000001ff00 */
[----:B------:R-:W-:Y:S01]  /*23f50*/  CS2R R28, SRZ ;  /* 0x00000000001c7805 */ /* 0x000fe2000001ff00 */
[----:B------:R-:W-:Y:S01]  /*23f60*/  IMAD.MOV.U32 R13, RZ, RZ, R27 ;  /* 0x000000ffff0d7224 */ /* 0x000fe200078e001b */
[----:B------:R-:W-:Y:S02]  /*23f70*/  CS2R R30, SRZ ;  /* 0x00000000001e7805 */ /* 0x000fe4000001ff00 */
[----:B------:R-:W-:Y:S01]  /*23f80*/  CS2R R32, SRZ ;  /* 0x0000000000207805 */ /* 0x000fe2000001ff00 */
[----:B--2---:R-:W-:Y:S02]  /*23f90*/  @!P1 IMAD.MOV.U32 R21, RZ, RZ, R9 ;  /* 0x000000ffff159224 */ /* 0x004fe400078e0009 */
[----:B------:R-:W-:-:S02]  /*23fa0*/  @!P1 IMAD.MOV.U32 R29, RZ, RZ, R11 ;  /* 0x000000ffff1d9224 */ /* 0x000fc400078e000b */
[----:B------:R-:W-:Y:S02]  /*23fb0*/  IMAD.MOV.U32 R12, RZ, RZ, R21 ;  /* 0x000000ffff0c7224 */ /* 0x000fe400078e0015 */
[----:B------:R-:W-:Y:S02]  /*23fc0*/  IMAD.MOV.U32 R11, RZ, RZ, 0x1c1f ;  /* 0x00001c1fff0b7424 */ /* 0x000fe400078e00ff */
[----:B------:R-:W-:Y:S01]  /*23fd0*/  @!P1 IMAD.MOV.U32 R20, RZ, RZ, R8 ;  /* 0x000000ffff149224 */ /* 0x000fe200078e0008 */
[----:B------:R-:W-:Y:S01]  /*23fe0*/  PRMT R46, R12, 0x7610, R46 ;  /* 0x000076100c2e7816 */ /* 0x000fe2000000002e */
[----:B------:R-:W-:Y:S02]  /*23ff0*/  IMAD.MOV.U32 R12, RZ, RZ, 0x1 ;  /* 0x00000001ff0c7424 */ /* 0x000fe400078e00ff */
[----:B------:R-:W-:Y:S01]  /*24000*/  @!P1 IMAD.MOV.U32 R28, RZ, RZ, R10 ;  /* 0x000000ffff1c9224 */ /* 0x000fe200078e000a */
[----:B------:R-:W-:Y:S01]  /*24010*/  MOV R0, R20 ;  /* 0x0000001400007202 */ /* 0x000fe20000000f00 */
[----:B------:R-:W-:-:S07]  /*24020*/  IMAD.MOV.U32 R9, RZ, RZ, R29 ;  /* 0x000000ffff097224 */ /* 0x000fce00078e001d */
[----:B-----5:R-:W-:Y:S05]  /*24030*/  WARPSYNC.COLLECTIVE R15, `(.L_x_2951) ;  /* 0x000000000f087348 */ /* 0x020fea0003c00000 */
[----:B------:R0:W1:Y:S02]  /*24040*/  SHFL.IDX P6, R14, R13, R12, R11 ;  /* 0x0000000c0d0e7389 */ /* 0x00006400000c000b */
[----:B01---5:R-:W-:Y:S01]  /*24050*/  ENDCOLLECTIVE ;  /* 0x000000000000791b */ /* 0x023fe20003800000 */
.L_x_2951:
[----:B------:R-:W-:Y:S01]  /*24060*/  IMAD.MOV.U32 R8, RZ, RZ, R28 ;  /* 0x000000ffff087224 */ /* 0x000fe200078e001c */
[----:B------:R-:W-:Y:S01]  /*24070*/  PRMT R56, R56, 0x5410, R0 ;  /* 0x0000541038387816 */ /* 0x000fe20000000000 */
[----:B------:R-:W-:-:S03]  /*24080*/  @!P1 IMAD.MOV.U32 R30, RZ, RZ, R4 ;  /* 0x000000ffff1e9224 */ /* 0x000fc600078e0004 */
[----:B------:R-:W-:Y:S01]  /*24090*/  PRMT R36, R8, 0x5410, R9 ;  /* 0x0000541008247816 */ /* 0x000fe20000000009 */
[----:B------:R-:W-:Y:S02]  /*240a0*/  @!P1 IMAD.MOV.U32 R31, RZ, RZ, R5 ;  /* 0x000000ffff1f9224 */ /* 0x000fe400078e0005 */
[----:B------:R-:W-:Y:S01]  /*240b0*/  @!P1 IMAD.MOV.U32 R32, RZ, RZ, R6 ;  /* 0x000000ffff209224 */ /* 0x000fe200078e0006 */
[----:B------:R-:W-:Y:S01]  /*240c0*/  MOV R4, R30 ;  /* 0x0000001e00047202 */ /* 0x000fe20000000f00 */
[----:B------:R-:W-:Y:S02]  /*240d0*/  @!P1 IMAD.MOV.U32 R33, RZ, RZ, R7 ;  /* 0x000000ffff219224 */ /* 0x000fe400078e0007 */
[----:B------:R-:W-:Y:S01]  /*240e0*/  IMAD.MOV.U32 R13, RZ, RZ, R26 ;  /* 0x000000ffff0d7224 */ /* 0x000fe200078e001a */
[----:B------:R-:W-:Y:S01]  /*240f0*/  PRMT R56, R4, 0x7610, R56 ;  /* 0x0000761004387816 */ /* 0x000fe20000000038 */
[----:B------:R-:W-:Y:S02]  /*24100*/  IMAD.MOV.U32 R5, RZ, RZ, R31 ;  /* 0x000000ffff057224 */ /* 0x000fe400078e001f */
[----:B------:R-:W-:-:S02]  /*24110*/  IMAD.MOV.U32 R6, RZ, RZ, R32 ;  /* 0x000000ffff067224 */ /* 0x000fc400078e0020 */
[----:B------:R-:W-:Y:S01]  /*24120*/  IMAD.MOV.U32 R7, RZ, RZ, R33 ;  /* 0x000000ffff077224 */ /* 0x000fe200078e0021 */
[----:B------:R-:W-:Y:S02]  /*24130*/  PRMT R47, R5, 0x7610, R47 ;  /* 0x00007610052f7816 */ /* 0x000fe4000000002f */
[----:B------:R-:W-:Y:S02]  /*24140*/  CS2R R4, SRZ ;  /* 0x0000000000047805 */ /* 0x000fe4000001ff00 */
[----:B------:R-:W-:Y:S01]  /*24150*/  PRMT R57, R6, 0x7610, R57 ;  /* 0x0000761006397816 */ /* 0x000fe20000000039 */
[----:B------:R-:W-:Y:S01]  /*24160*/  IMAD.MOV.U32 R0, RZ, RZ, R14 ;  /* 0x000000ffff007224 */ /* 0x000fe200078e000e */
[----:B------:R-:W-:-:S07]  /*24170*/  PRMT R50, R7, 0x7610, R50 ;  /* 0x0000761007327816 */ /* 0x000fce0000000032 */
[----:B------:R-:W-:Y:S05]  /*24180*/  WARPSYNC.COLLECTIVE R15, `(.L_x_2952) ;  /* 0x000000000f087348 */ /* 0x000fea0003c00000 */
[----:B------:R0:W1:Y:S02]  /*24190*/  SHFL.IDX P6, R14, R13, R12, R11 ;  /* 0x0000000c0d0e7389 */ /* 0x00006400000c000b */
[----:B01----:R-:W-:Y:S01]  /*241a0*/  ENDCOLLECTIVE ;  /* 0x000000000000791b */ /* 0x003fe20003800000 */
.L_x_2952:
[----:B------:R-:W-:Y:S02]  /*241b0*/  IMAD.MOV.U32 R13, RZ, RZ, R25 ;  /* 0x000000ffff0d7224 */ /* 0x000fe400078e0019 */
[----:B------:R-:W-:-:S07]  /*241c0*/  IMAD.MOV.U32 R24, RZ, RZ, R14 ;  /* 0x000000ffff187224 */ /* 0x000fce00078e000e */
[----:B------:R-:W-:Y:S05]  /*241d0*/  WARPSYNC.COLLECTIVE R15, `(.L_x_2953) ;  /* 0x000000000f087348 */ /* 0x000fea0003c00000 */
[----:B------:R0:W1:Y:S02]  /*241e0*/  SHFL.IDX P6, R14, R13, R12, R11 ;  /* 0x0000000c0d0e7389 */ /* 0x00006400000c000b */
[----:B01----:R-:W-:Y:S01]  /*241f0*/  ENDCOLLECTIVE ;  /* 0x000000000000791b */ /* 0x003fe20003800000 */
.L_x_2953:
[----:B------:R-:W-:Y:S02]  /*24200*/  IMAD.MOV.U32 R13, RZ, RZ, R35 ;  /* 0x000000ffff0d7224 */ /* 0x000fe400078e0023 */
[----:B------:R-:W-:-:S07]  /*24210*/  IMAD.MOV.U32 R25, RZ, RZ, R14 ;  /* 0x000000ffff197224 */ /* 0x000fce00078e000e */
[----:B------:R-:W-:Y:S05]  /*24220*/  WARPSYNC.COLLECTIVE R15, `(.L_x_2954) ;  /* 0x000000000f087348 */ /* 0x000fea0003c00000 */
[----:B------:R0:W1:Y:S02]  /*24230*/  SHFL.IDX P6, R14, R13, R12, R11 ;  /* 0x0000000c0d0e7389 */ /* 0x00006400000c000b */
[----:B01----:R-:W-:Y:S01]  /*24240*/  ENDCOLLECTIVE ;  /* 0x000000000000791b */ /* 0x003fe20003800000 */
.L_x_2954:
[----:B------:R-:W-:Y:S05]  /*24250*/  BRA `(.L_x_2955) ;  /* 0xfffffe6000fc7947 */ /* 0x000fea000383ffff */
.L_x_2659:
[----:B0-----:R0:W1:Y:S02]  /*24260*/  SYNCS.PHASECHK.TRANS64.TRYWAIT P1, [R2+URZ+0x28c00], R13 ;  /* 0x028c000d020075a7 */ /* 0x001064000802017f */
[----:B-1----:R-:W-:Y:S05]  /*24270*/  @!P1 NANOSLEEP.SYNCS 0x989680 ;  /* 0x009896800000995d */ /* 0x002fea0003900000 */
[----:B------:R-:W1:Y:S02]  /*24280*/  @!P1 SYNCS.PHASECHK.TRANS64 P1, [R2+URZ+0x28c00], R13 ;  /* 0x028c000d020095a7 */ /* 0x000e64000802007f */
[----:B-1----:R-:W-:Y:S05]  /*24290*/  @!P1 BRA `(.L_x_2659) ;  /* 0xfffffffc00f09947 */ /* 0x002fea000383ffff */
[----:B------:R-:W-:Y:S05]  /*242a0*/  BRA `(.L_x_2956) ;  /* 0xfffffe6400987947 */ /* 0x000fea000383ffff */
.L_x_2665:
[----:B0-----:R0:W2:Y:S02]  /*242b0*/  SYNCS.PHASECHK.TRANS64.TRYWAIT P1, [R12+URZ+0x28c30], R57 ;  /* 0x028c30390c0075a7 */ /* 0x0010a4000802017f */
[----:B--2---:R-:W-:Y:S05]  /*242c0*/  @!P1 NANOSLEEP.SYNCS 0x989680 ;  /* 0x009896800000995d */ /* 0x004fea0003900000 */
[----:B------:R-:W2:Y:S02]  /*242d0*/  @!P1 SYNCS.PHASECHK.TRANS64 P1, [R12+URZ+0x28c30], R57 ;  /* 0x028c30390c0095a7 */ /* 0x000ea4000802007f */
[----:B--2---:R-:W-:Y:S05]  /*242e0*/  @!P1 BRA `(.L_x_2665) ;  /* 0xfffffffc00f09947 */ /* 0x004fea000383ffff */
[----:B------:R-:W-:Y:S05]  /*242f0*/  BRA `(.L_x_2664) ;  /* 0xfffffe74000c7947 */ /* 0x000fea000383ffff */
.L_x_2679:
[----:B-1----:R1:W3:Y:S02]  /*24300*/  SYNCS.PHASECHK.TRANS64.TRYWAIT P1, [R12+URZ+0x28c50], R57 ;  /* 0x028c50390c0075a7 */ /* 0x0022e4000802017f */
[----:B---3--:R-:W-:Y:S05]  /*24310*/  @!P1 NANOSLEEP.SYNCS 0x989680 ;  /* 0x009896800000995d */ /* 0x008fea0003900000 */
[----:B------:R-:W3:Y:S02]  /*24320*/  @!P1 SYNCS.PHASECHK.TRANS64 P1, [R12+URZ+0x28c50], R57 ;  /* 0x028c50390c0095a7 */ /* 0x000ee4000802007f */
[----:B---3--:R-:W-:Y:S05]  /*24330*/  @!P1 BRA `(.L_x_2679) ;  /* 0xfffffffc00f09947 */ /* 0x008fea000383ffff */
[----:B------:R-:W-:Y:S05]  /*24340*/  BRA `(.L_x_2678) ;  /* 0xfffffe9000dc7947 */ /* 0x000fea000383ffff */
.L_x_2692:
[----:B-1----:R1:W2:Y:S02]  /*24350*/  SYNCS.PHASECHK.TRANS64.TRYWAIT P1, [R21+URZ+0x28c30], R213 ;  /* 0x028c30d5150075a7 */ /* 0x0022a4000802017f */
[----:B--2---:R-:W-:Y:S05]  /*24360*/  @!P1 NANOSLEEP.SYNCS 0x989680 ;  /* 0x009896800000995d */ /* 0x004fea0003900000 */
[----:B------:R-:W2:Y:S02]  /*24370*/  @!P1 SYNCS.PHASECHK.TRANS64 P1, [R21+URZ+0x28c30], R213 ;  /* 0x028c30d5150095a7 */ /* 0x000ea4000802007f */
[----:B--2---:R-:W-:Y:S05]  /*24380*/  @!P1 BRA `(.L_x_2692) ;  /* 0xfffffffc00f09947 */ /* 0x004fea000383ffff */
[----:B------:R-:W-:Y:S05]  /*24390*/  BRA `(.L_x_2691) ;  /* 0xfffffe9800647947 */ /* 0x000fea000383ffff */
.L_x_2706:
[----:B---3--:R3:W4:Y:S02]  /*243a0*/  SYNCS.PHASECHK.TRANS64.TRYWAIT P1, [R21+URZ+0x28c50], R213 ;  /* 0x028c50d5150075a7 */ /* 0x008724000802017f */
[----:B----4-:R-:W-:Y:S05]  /*243b0*/  @!P1 NANOSLEEP.SYNCS 0x989680 ;  /* 0x009896800000995d */ /* 0x010fea0003900000 */
[----:B------:R-:W4:Y:S02]  /*243c0*/  @!P1 SYNCS.PHASECHK.TRANS64 P1, [R21+URZ+0x28c50], R213 ;  /* 0x028c50d5150095a7 */ /* 0x000f24000802007f */
[----:B----4-:R-:W-:Y:S05]  /*243d0*/  @!P1 BRA `(.L_x_2706) ;  /* 0xfffffffc00f09947 */ /* 0x010fea000383ffff */
[----:B------:R-:W-:Y:S05]  /*243e0*/  BRA `(.L_x_2705) ;  /* 0xfffffebc00e47947 */ /* 0x000fea000383ffff */
.L_x_2720:
[----:B-1----:R1:W2:Y:S02]  /*243f0*/  SYNCS.PHASECHK.TRANS64.TRYWAIT P2, [R12+URZ+0x28c30], R211 ;  /* 0x028c30d30c0075a7 */ /* 0x0022a4000804017f */
[----:B--2---:R-:W-:Y:S05]  /*24400*/  @!P2 NANOSLEEP.SYNCS 0x989680 ;  /* 0x009896800000a95d */ /* 0x004fea0003900000 */
[----:B------:R-:W2:Y:S02]  /*24410*/  @!P2 SYNCS.PHASECHK.TRANS64 P2, [R12+URZ+0x28c30], R211 ;  /* 0x028c30d30c00a5a7 */ /* 0x000ea4000804007f */
[----:B--2---:R-:W-:Y:S05]  /*24420*/  @!P2 BRA `(.L_x_2720) ;  /* 0xfffffffc00f0a947 */ /* 0x004fea000383ffff */
[----:B------:R-:W-:Y:S05]  /*24430*/  BRA `(.L_x_2719) ;  /* 0xfffffec400b47947 */ /* 0x000fea000383ffff */
.L_x_2726:
[----:B----4-:R4:W0:Y:S02]  /*24440*/  SYNCS.PHASECHK.TRANS64.TRYWAIT P2, [R12+URZ+0x28c50], R211 ;  /* 0x028c50d30c0075a7 */ /* 0x010824000804017f */
[----:B0-----:R-:W-:Y:S05]  /*24450*/  @!P2 NANOSLEEP.SYNCS 0x989680 ;  /* 0x009896800000a95d */ /* 0x001fea0003900000 */
[----:B------:R-:W0:Y:S02]  /*24460*/  @!P2 SYNCS.PHASECHK.TRANS64 P2, [R12+URZ+0x28c50], R211 ;  /* 0x028c50d30c00a5a7 */ /* 0x000e24000804007f */
[----:B0-----:R-:W-:Y:S05]  /*24470*/  @!P2 BRA `(.L_x_2726) ;  /* 0xfffffffc00f0a947 */ /* 0x001fea000383ffff */
[----:B------:R-:W-:Y:S05]  /*24480*/  BRA `(.L_x_2725) ;  /* 0xfffffee000187947 */ /* 0x000fea000383ffff */
.L_x_2735:
[----:B-1----:R1:W2:Y:S02]  /*24490*/  SYNCS.PHASECHK.TRANS64.TRYWAIT P1, [R21+URZ+0x28c30], R209 ;  /* 0x028c30d1150075a7 */ /* 0x0022a4000802017f */
[----:B--2---:R-:W-:Y:S05]  /*244a0*/  @!P1 NANOSLEEP.SYNCS 0x989680 ;  /* 0x009896800000995d */ /* 0x004fea0003900000 */
[----:B------:R-:W2:Y:S02]  /*244b0*/  @!P1 SYNCS.PHASECHK.TRANS64 P1, [R21+URZ+0x28c30], R209 ;  /* 0x028c30d1150095a7 */ /* 0x000ea4000802007f */
[----:B--2---:R-:W-:Y:S05]  /*244c0*/  @!P1 BRA `(.L_x_2735) ;  /* 0xfffffffc00f09947 */ /* 0x004fea000383ffff */
[----:B------:R-:W-:Y:S05]  /*244d0*/  BRA `(.L_x_2734) ;  /* 0xfffffee400307947 */ /* 0x000fea000383ffff */
.L_x_2749:
[----:B-1----:R1:W2:Y:S02]  /*244e0*/  SYNCS.PHASECHK.TRANS64.TRYWAIT P1, [R21+URZ+0x28c50], R209 ;  /* 0x028c50d1150075a7 */ /* 0x0022a4000802017f */
[----:B--2---:R-:W-:Y:S05]  /*244f0*/  @!P1 NANOSLEEP.SYNCS 0x989680 ;  /* 0x009896800000995d */ /* 0x004fea0003900000 */
[----:B------:R-:W2:Y:S02]  /*24500*/  @!P1 SYNCS.PHASECHK.TRANS64 P1, [R21+URZ+0x28c50], R209 ;  /* 0x028c50d1150095a7 */ /* 0x000ea4000802007f */
[----:B--2---:R-:W-:Y:S05]  /*24510*/  @!P1 BRA `(.L_x_2749) ;  /* 0xfffffffc00f09947 */ /* 0x004fea000383ffff */
[----:B------:R-:W-:Y:S05]  /*24520*/  BRA `(.L_x_2748) ;  /* 0xffffff08003c7947 */ /* 0x000fea000383ffff */
.L_x_2793:
[----:B------:R-:W0:Y:S01]  /*24530*/  S2R R13, SR_TID.X ;  /* 0x00000000000d7919 */ /* 0x000e220000002100 */
[----:B------:R-:W-:Y:S01]  /*24540*/  BSSY B1, `(.L_x_2957) ;  /* 0x0000009000017945 */ /* 0x000fe20003800000 */
[----:B------:R-:W-:Y:S02]  /*24550*/  IMAD.MOV.U32 R12, RZ, RZ, RZ ;  /* 0x000000ffff0c7224 */ /* 0x000fe400078e00ff */
[----:B------:R-:W-:Y:S02]  /*24560*/  IMAD.MOV.U32 R11, RZ, RZ, 0x1f ;  /* 0x0000001fff0b7424 */ /* 0x000fe400078e00ff */
[----:B------:R-:W-:Y:S01]  /*24570*/  IMAD.MOV.U32 R15, RZ, RZ, -0x1 ;  /* 0xffffffffff0f7424 */ /* 0x000fe200078e00ff */
[----:B0-----:R-:W-:-:S04]  /*24580*/  SHF.R.U32.HI R13, RZ, 0x5, R13 ;  /* 0x00000005ff0d7819 */ /* 0x001fc8000001160d */
[----:B------:R-:W-:-:S07]  /*24590*/  LOP3.LUT R13, R13, 0x3, RZ, 0xc0, !PT ;  /* 0x000000030d0d7812 */ /* 0x000fce00078ec0ff */
[----:B-1----:R-:W-:Y:S05]  /*245a0*/  WARPSYNC.COLLECTIVE R15, `(.L_x_2958) ;  /* 0x000000000f087348 */ /* 0x002fea0003c00000 */
[----:B-1----:R0:W1:Y:S02]  /*245b0*/  SHFL.IDX P6, R14, R13, R12, R11 ;  /* 0x0000000c0d0e7389 */ /* 0x00206400000c000b */
[----:B01----:R-:W-:Y:S01]  /*245c0*/  ENDCOLLECTIVE ;  /* 0x000000000000791b */ /* 0x003fe20003800000 */
.L_x_2958:
[----:B------:R-:W-:Y:S05]  /*245d0*/  BSYNC B1 ;  /* 0x0000000000017941 */ /* 0x000fea0003800000 */
.L_x_2957:
[----:B------:R-:W-:Y:S05]  /*245e0*/  BRA `(.L_x_2959) ;  /* 0xffffff8000e07947 */ /* 0x000fea000383ffff */
.L_x_2795:
[----:B------:R-:W-:Y:S01]  /*245f0*/  BSSY B1, `(.L_x_2960) ;  /* 0x0000006000017945 */ /* 0x000fe20003800000 */
[----:B------:R-:W-:-:S07]  /*24600*/  IMAD.MOV.U32 R15, RZ, RZ, -0x1 ;  /* 0xffffffffff0f7424 */ /* 0x000fce00078e00ff */
[----:B0-----:R-:W-:Y:S05]  /*24610*/  WARPSYNC.COLLECTIVE R15, `(.L_x_2961) ;  /* 0x000000000f0c7348 */ /* 0x001fea0003c00000 */
[----:B------:R-:W-:Y:S02]  /*24620*/  ELECT P6, UR62, PT ;  /* 0x00000000003e782f */ /* 0x000fe400038c0000 */
[----:B------:R-:W-:Y:S01]  /*24630*/  MOV R14, UR62 ;  /* 0x0000003e000e7c02 */ /* 0x000fe20008000f00 */
[----:B0-----:R-:W-:Y:S10]  /*24640*/  ENDCOLLECTIVE ;  /* 0x000000000000791b */ /* 0x001ff40003800000 */
.L_x_2961:
[----:B------:R-:W-:Y:S05]  /*24650*/  BSYNC B1 ;  /* 0x0000000000017941 */ /* 0x000fea0003800000 */
.L_x_2960:
[----:B------:R-:W-:Y:S05]  /*24660*/  BRA `(.L_x_2794) ;  /* 0xffffff8000d87947 */ /* 0x000fea000383ffff */
.L_x_2797:
[----:B0-----:R0:W1:Y:S02]  /*24670*/  SYNCS.PHASECHK.TRANS64.TRYWAIT P0, [R18+URZ+0x28c20], R2 ;  /* 0x028c2002120075a7 */ /* 0x001064000800017f */
[----:B-1----:R-:W-:Y:S05]  /*24680*/  @!P0 NANOSLEEP.SYNCS 0x989680 ;  /* 0x009896800000895d */ /* 0x002fea0003900000 */
[----:B------:R-:W1:Y:S02]  /*24690*/  @!P0 SYNCS.PHASECHK.TRANS64 P0, [R18+URZ+0x28c20], R2 ;  /* 0x028c2002120085a7 */ /* 0x000e64000800007f */
[----:B-1----:R-:W-:Y:S05]  /*246a0*/  @!P0 BRA `(.L_x_2797) ;  /* 0xfffffffc00f08947 */ /* 0x002fea000383ffff */
[----:B------:R-:W-:Y:S05]  /*246b0*/  BRA `(.L_x_2962) ;  /* 0xffffff8000e87947 */ /* 0x000fea000383ffff */
.L_x_2801:
[----:B0-----:R0:W1:Y:S02]  /*246c0*/  SYNCS.PHASECHK.TRANS64.TRYWAIT P0, [R11+URZ+0x28ca0], R2 ;  /* 0x028ca0020b0075a7 */ /* 0x001064000800017f */
[----:B-1----:R-:W-:Y:S05]  /*246d0*/  @!P0 NANOSLEEP.SYNCS 0x989680 ;  /* 0x009896800000895d */ /* 0x002fea0003900000 */
[----:B------:R-:W1:Y:S02]  /*246e0*/  @!P0 SYNCS.PHASECHK.TRANS64 P0, [R11+URZ+0x28ca0], R2 ;  /* 0x028ca0020b0085a7 */ /* 0x000e64000800007f */
[----:B-1----:R-:W-:Y:S05]  /*246f0*/  @!P0 BRA `(.L_x_2801) ;  /* 0xfffffffc00f08947 */ /* 0x002fea000383ffff */
[----:B------:R-:W-:Y:S05]  /*24700*/  BRA `(.L_x_2963) ;  /* 0xffffff8400007947 */ /* 0x000fea000383ffff */
.L_x_2806:
[----:B-1----:R1:W2:Y:S02]  /*24710*/  SYNCS.PHASECHK.TRANS64.TRYWAIT P0, [R11+URZ+0x28cc0], R2 ;  /* 0x028cc0020b0075a7 */ /* 0x0022a4000800017f */
[----:B--2---:R-:W-:Y:S05]  /*24720*/  @!P0 NANOSLEEP.SYNCS 0x989680 ;  /* 0x009896800000895d */ /* 0x004fea0003900000 */
[----:B------:R-:W2:Y:S02]  /*24730*/  @!P0 SYNCS.PHASECHK.TRANS64 P0, [R11+URZ+0x28cc0], R2 ;  /* 0x028cc0020b0085a7 */ /* 0x000ea4000800007f */
[----:B--2---:R-:W-:Y:S05]  /*24740*/  @!P0 BRA `(.L_x_2806) ;  /* 0xfffffffc00f08947 */ /* 0x004fea000383ffff */
[----:B------:R-:W-:Y:S05]  /*24750*/  BRA `(.L_x_2964) ;  /* 0xffffff84007c7947 */ /* 0x000fea000383ffff */
.L_x_2820:
[----:B0-----:R0:W1:Y:S02]  /*24760*/  SYNCS.PHASECHK.TRANS64.TRYWAIT P1, [R11+URZ+0x28ca0], R2 ;  /* 0x028ca0020b0075a7 */ /* 0x001064000802017f */
[----:B-1----:R-:W-:Y:S05]  /*24770*/  @!P1 NANOSLEEP.SYNCS 0x989680 ;  /* 0x009896800000995d */ /* 0x002fea0003900000 */
[----:B------:R-:W1:Y:S02]  /*24780*/  @!P1 SYNCS.PHASECHK.TRANS64 P1, [R11+URZ+0x28ca0], R2 ;  /* 0x028ca0020b0095a7 */ /* 0x000e64000802007f */
[----:B-1----:R-:W-:Y:S05]  /*24790*/  @!P1 BRA `(.L_x_2820) ;  /* 0xfffffffc00f09947 */ /* 0x002fea000383ffff */
[----:B------:R-:W-:Y:S05]  /*247a0*/  BRA `(.L_x_2965) ;  /* 0xffffff8c00e07947 */ /* 0x000fea000383ffff */
.L_x_2825:
[----:B-1----:R1:W2:Y:S02]  /*247b0*/  SYNCS.PHASECHK.TRANS64.TRYWAIT P1, [R11+URZ+0x28cc0], R2 ;  /* 0x028cc0020b0075a7 */ /* 0x0022a4000802017f */
[----:B--2---:R-:W-:Y:S05]  /*247c0*/  @!P1 NANOSLEEP.SYNCS 0x989680 ;  /* 0x009896800000995d */ /* 0x004fea0003900000 */
[----:B------:R-:W2:Y:S02]  /*247d0*/  @!P1 SYNCS.PHASECHK.TRANS64 P1, [R11+URZ+0x28cc0], R2 ;  /* 0x028cc0020b0095a7 */ /* 0x000ea4000802007f */
[----:B--2---:R-:W-:Y:S05]  /*247e0*/  @!P1 BRA `(.L_x_2825) ;  /* 0xfffffffc00f09947 */ /* 0x004fea000383ffff */
[----:B------:R-:W-:Y:S05]  /*247f0*/  BRA `(.L_x_2966) ;  /* 0xffffff9000587947 */ /* 0x000fea000383ffff */
.L_x_2855:
[----:B------:R-:W1:Y:S01]  /*24800*/  S2R R11, SR_TID.X ;  /* 0x00000000000b7919 */ /* 0x000e620000002100 */
[----:B------:R-:W-:Y:S01]  /*24810*/  BSSY B0, `(.L_x_2967) ;  /* 0x000000a000007945 */ /* 0x000fe20003800000 */
[----:B------:R-:W-:Y:S02]  /*24820*/  IMAD.MOV.U32 R12, RZ, RZ, RZ ;  /* 0x000000ffff0c7224 */ /* 0x000fe400078e00ff */
[----:B------:R-:W-:Y:S01]  /*24830*/  IMAD.MOV.U32 R15, RZ, RZ, -0x1 ;  /* 0xffffffffff0f7424 */ /* 0x000fe200078e00ff */
[----:B-1----:R-:W-:-:S04]  /*24840*/  SHF.R.U32.HI R11, RZ, 0x5, R11 ;  /* 0x00000005ff0b7819 */ /* 0x002fc8000001160b */
[----:B------:R-:W-:-:S05]  /*24850*/  LOP3.LUT R11, R11, 0x3, RZ, 0xc0, !PT ;  /* 0x000000030b0b7812 */ /* 0x000fca00078ec0ff */
[----:B------:R-:W-:Y:S02]  /*24860*/  IMAD.MOV.U32 R13, RZ, RZ, R11 ;  /* 0x000000ffff0d7224 */ /* 0x000fe400078e000b */
[----:B------:R-:W-:-:S07]  /*24870*/  IMAD.MOV.U32 R11, RZ, RZ, 0x1f ;  /* 0x0000001fff0b7424 */ /* 0x000fce00078e00ff */
[----:B0----5:R-:W-:Y:S05]  /*24880*/  WARPSYNC.COLLECTIVE R15, `(.L_x_2968) ;  /* 0x000000000f087348 */ /* 0x021fea0003c00000 */
[----:B------:R1:W2:Y:S02]  /*24890*/  SHFL.IDX P6, R14, R13, R12, R11 ;  /* 0x0000000c0d0e7389 */ /* 0x0002a400000c000b */
[----:B012--5:R-:W-:Y:S01]  /*248a0*/  ENDCOLLECTIVE ;  /* 0x000000000000791b */ /* 0x027fe20003800000 */
.L_x_2968:
[----:B------:R-:W-:Y:S05]  /*248b0*/  BSYNC B0 ;  /* 0x0000000000007941 */ /* 0x000fea0003800000 */
.L_x_2967:
[----:B------:R-:W-:Y:S05]  /*248c0*/  BRA `(.L_x_2969) ;  /* 0xffffffa800d47947 */ /* 0x000fea000383ffff */
.L_x_2858:
[----:B-1----:R1:W2:Y:S02]  /*248d0*/  SYNCS.PHASECHK.TRANS64.TRYWAIT P0, [R25+URZ+0x28c40], R0 ;  /* 0x028c4000190075a7 */ /* 0x0022a4000800017f */
[----:B--2---:R-:W-:Y:S05]  /*248e0*/  @!P0 NANOSLEEP.SYNCS 0x989680 ;  /* 0x009896800000895d */ /* 0x004fea0003900000 */
[----:B------:R-:W2:Y:S02]  /*248f0*/  @!P0 SYNCS.PHASECHK.TRANS64 P0, [R25+URZ+0x28c40], R0 ;  /* 0x028c4000190085a7 */ /* 0x000ea4000800007f */
[----:B--2---:R-:W-:Y:S05]  /*24900*/  @!P0 BRA `(.L_x_2858) ;  /* 0xfffffffc00f08947 */ /* 0x004fea000383ffff */
[----:B------:R-:W-:Y:S05]  /*24910*/  BRA `(.L_x_2970) ;  /* 0xffffffac000c7947 */ /* 0x000fea000383ffff */
.L_x_2859:
        /* <DEDUP_REMOVED lines=8> */
.L_x_2972:
[----:B------:R-:W-:Y:S05]  /*249a0*/  BSYNC B0 ;  /* 0x0000000000007941 */ /* 0x000fea0003800000 */
.L_x_2971:
[----:B------:R-:W-:Y:S01]  /*249b0*/  IMAD.MOV.U32 R13, RZ, RZ, R0 ;  /* 0x000000ffff0d7224 */ /* 0x000fe200078e0000 */
[----:B------:R-:W-:Y:S01]  /*249c0*/  MOV R11, 0x181f ;  /* 0x0000181f000b7802 */ /* 0x000fe20000000f00 */
[----:B------:R-:W-:Y:S02]  /*249d0*/  IMAD.MOV.U32 R12, RZ, RZ, RZ ;  /* 0x000000ffff0c7224 */ /* 0x000fe400078e00ff */
[----:B------:R-:W-:Y:S02]  /*249e0*/  IMAD.MOV.U32 R15, RZ, RZ, -0x1 ;  /* 0xffffffffff0f7424 */ /* 0x000fe400078e00ff */
[----:B------:R-:W-:Y:S02]  /*249f0*/  IMAD.MOV.U32 R2, RZ, RZ, R14 ;  /* 0x000000ffff027224 */ /* 0x000fe400078e000e */
[----:B------:R-:W-:-:S07]  /*24a00*/  @P0 IMAD R6, R4, 0x2, R18 ;  /* 0x0000000204060824 */ /* 0x000fce00078e0212 */
[----:B------:R-:W-:Y:S05]  /*24a10*/  WARPSYNC.COLLECTIVE R15, `(.L_x_2973) ;  /* 0x000000000f087348 */ /* 0x000fea0003c00000 */
[----:B------:R0:W1:Y:S02]  /*24a20*/  SHFL.IDX P6, R14, R13, R12, R11 ;  /* 0x0000000c0d0e7389 */ /* 0x00006400000c000b */
[----:B01----:R-:W-:Y:S01]  /*24a30*/  ENDCOLLECTIVE ;  /* 0x000000000000791b */ /* 0x003fe20003800000 */
.L_x_2973:
[----:B------:R-:W-:Y:S02]  /*24a40*/  IMAD.MOV.U32 R13, RZ, RZ, R5 ;  /* 0x000000ffff0d7224 */ /* 0x000fe400078e0005 */
[----:B------:R-:W-:Y:S02]  /*24a50*/  IMAD.MOV.U32 R12, RZ, RZ, 0x1 ;  /* 0x00000001ff0c7424 */ /* 0x000fe400078e00ff */
[----:B------:R-:W-:-:S07]  /*24a60*/  IMAD.MOV.U32 R3, RZ, RZ, R14 ;  /* 0x000000ffff037224 */ /* 0x000fce00078e000e */
[----:B------:R-:W-:Y:S05]  /*24a70*/  WARPSYNC.COLLECTIVE R15, `(.L_x_2974) ;  /* 0x000000000f087348 */ /* 0x000fea0003c00000 */
[----:B------:R0:W1:Y:S02]  /*24a80*/  SHFL.IDX P6, R14, R13, R12, R11 ;  /* 0x0000000c0d0e7389 */ /* 0x00006400000c000b */
[----:B01----:R-:W-:Y:S01]  /*24a90*/  ENDCOLLECTIVE ;  /* 0x000000000000791b */ /* 0x003fe20003800000 */
.L_x_2974:
        /* <DEDUP_REMOVED lines=15> */
.L_x_2975:
[----:B------:R-:W-:Y:S02]  /*24b90*/  @P0 IMAD R6, R4, 0x2, R18 ;  /* 0x0000000204060824 */ /* 0x000fe400078e0212 */
[----:B------:R-:W-:Y:S02]  /*24ba0*/  IMAD.MOV.U32 R13, RZ, RZ, R5 ;  /* 0x000000ffff0d7224 */ /* 0x000fe400078e0005 */
[----:B------:R-:W-:Y:S02]  /*24bb0*/  IMAD.MOV.U32 R12, RZ, RZ, 0x2 ;  /* 0x00000002ff0c7424 */ /* 0x000fe400078e00ff */
[----:B------:R-:W-:-:S07]  /*24bc0*/  IMAD.MOV.U32 R3, RZ, RZ, R14 ;  /* 0x000000ffff037224 */ /* 0x000fce00078e000e */
[----:B------:R-:W-:Y:S05]  /*24bd0*/  WARPSYNC.COLLECTIVE R15, `(.L_x_2976) ;  /* 0x000000000f087348 */ /* 0x000fea0003c00000 */
[----:B------:R0:W1:Y:S02]  /*24be0*/  SHFL.IDX P6, R14, R13, R12, R11 ;  /* 0x0000000c0d0e7389 */ /* 0x00006400000c000b */
[----:B01----:R-:W-:Y:S01]  /*24bf0*/  ENDCOLLECTIVE ;  /* 0x000000000000791b */ /* 0x003fe20003800000 */
.L_x_2976:
        /* <DEDUP_REMOVED lines=15> */
.L_x_2977:
[----:B------:R-:W-:Y:S01]  /*24cf0*/  @P0 IMAD R6, R4, 0x2, R18 ;  /* 0x0000000204060824 */ /* 0x000fe200078e0212 */
[----:B------:R-:W-:Y:S01]  /*24d00*/  MOV R13, R5 ;  /* 0x00000005000d7202 */ /* 0x000fe20000000f00 */
[----:B------:R-:W-:Y:S02]  /*24d10*/  IMAD.MOV.U32 R12, RZ, RZ, 0x3 ;  /* 0x00000003ff0c7424 */ /* 0x000fe400078e00ff */
[----:B------:R-:W-:-:S07]  /*24d20*/  IMAD.MOV.U32 R3, RZ, RZ, R14 ;  /* 0x000000ffff037224 */ /* 0x000fce00078e000e */
[----:B------:R-:W-:Y:S05]  /*24d30*/  WARPSYNC.COLLECTIVE R15, `(.L_x_2978) ;  /* 0x000000000f087348 */ /* 0x000fea0003c00000 */
[----:B------:R0:W1:Y:S02]  /*24d40*/  SHFL.IDX P6, R14, R13, R12, R11 ;  /* 0x0000000c0d0e7389 */ /* 0x00006400000c000b */
[----:B01----:R-:W-:Y:S01]  /*24d50*/  ENDCOLLECTIVE ;  /* 0x000000000000791b */ /* 0x003fe20003800000 */
.L_x_2978:
        /* <DEDUP_REMOVED lines=10> */
.L_x_2979:
[----:B------:R-:W-:Y:S01]  /*24e00*/  @!PT LDS RZ, [RZ] ;  /* 0x00000000fffff984 */ /* 0x000fe20000000800 */
[----:B------:R-:W-:Y:S01]  /*24e10*/  @!PT LDS RZ, [RZ] ;  /* 0x00000000fffff984 */ /* 0x000fe20000000800 */
[----:B------:R-:W-:Y:S01]  /*24e20*/  @!PT LDS RZ, [RZ] ;  /* 0x00000000fffff984 */ /* 0x000fe20000000800 */
[----:B------:R0:W-:Y:S01]  /*24e30*/  @P0 LDGSTS.E.BYPASS.LTC128B.128 [R6+0x23400], desc[UR40][R2.64], !P2 ;  /* 0x2340000002060fae */ /* 0x0001e2000d101d68 */
[----:B------:R-:W-:Y:S01]  /*24e40*/  IMAD.MOV.U32 R0, RZ, RZ, R14 ;  /* 0x000000ffff007224 */ /* 0x000fe200078e000e */
[----:B------:R-:W-:Y:S06]  /*24e50*/  BRA `(.L_x_2980) ;  /* 0xffffffa800bc7947 */ /* 0x000fec000383ffff */
.L_x_2864:
[----:B------:R-:W-:Y:S02]  /*24e60*/  IMAD.MOV.U32 R13, RZ, RZ, R4 ;  /* 0x000000ffff0d7224 */ /* 0x000fe400078e0004 */
[----:B------:R-:W-:Y:S02]  /*24e70*/  IMAD.MOV.U32 R12, RZ, RZ, RZ ;  /* 0x000000ffff0c7224 */ /* 0x000fe400078e00ff */
[----:B------:R-:W-:Y:S02]  /*24e80*/  IMAD.MOV.U32 R11, RZ, RZ, 0x181f ;  /* 0x0000181fff0b7424 */ /* 0x000fe400078e00ff */
[----:B------:R-:W-:Y:S02]  /*24e90*/  IMAD.MOV.U32 R15, RZ, RZ, -0x1 ;  /* 0xffffffffff0f7424 */ /* 0x000fe400078e00ff */
[----:B-----5:R-:W-:Y:S02]  /*24ea0*/  IMAD R5, R20, R7, RZ ;  /* 0x0000000714057224 */ /* 0x020fe400078e02ff */
[----:B------:R-:W-:-:S07]  /*24eb0*/  IMAD.IADD R31, R10, 0x1, R31 ;  /* 0x000000010a1f7824 */ /* 0x000fce00078e021f */
[----:B------:R-:W-:Y:S05]  /*24ec0*/  WARPSYNC.COLLECTIVE R15, `(.L_x_2981) ;  /* 0x000000000f087348 */ /* 0x000fea0003c00000 */
[----:B------:R0:W1:Y:S02]  /*24ed0*/  SHFL.IDX P6, R14, R13, R12, R11 ;  /* 0x0000000c0d0e7389 */ /* 0x00006400000c000b */
[----:B01----:R-:W-:Y:S01]  /*24ee0*/  ENDCOLLECTIVE ;  /* 0x000000000000791b */ /* 0x003fe20003800000 */
.L_x_2981:
[C---:B------:R-:W-:Y:S01]  /*24ef0*/  VIADD R6, R31.reuse, 0x10 ;  /* 0x000000101f067836 */ /* 0x040fe20000000000 */
[----:B------:R-:W-:Y:S01]  /*24f00*/  ISETP.GE.AND P0, PT, R31, R5, PT ;  /* 0x000000051f00720c */ /* 0x000fe20003f06270 */
[----:B------:R-:W-:Y:S02]  /*24f10*/  IMAD.MOV.U32 R13, RZ, RZ, R0 ;  /* 0x000000ffff0d7224 */ /* 0x000fe400078e0000 */
[----:B------:R-:W-:-:S10]  /*24f20*/  IMAD.MOV.U32 R2, RZ, RZ, R14 ;  /* 0x000000ffff027224 */ /* 0x000fd400078e000e */
[----:B------:R-:W-:Y:S05]  /*24f30*/  WARPSYNC.COLLECTIVE R15, `(.L_x_2982) ;  /* 0x000000000f087348 */ /* 0x000fea0003c00000 */
[----:B------:R0:W1:Y:S02]  /*24f40*/  SHFL.IDX P6, R14, R13, R12, R11 ;  /* 0x0000000c0d0e7389 */ /* 0x00006400000c000b */
[----:B01----:R-:W-:Y:S01]  /*24f50*/  ENDCOLLECTIVE ;  /* 0x000000000000791b */ /* 0x003fe20003800000 */
.L_x_2982:
[----:B------:R-:W-:Y:S02]  /*24f60*/  IMAD.MOV.U32 R13, RZ, RZ, R4 ;  /* 0x000000ffff0d7224 */ /* 0x000fe400078e0004 */
[----:B------:R-:W-:Y:S02]  /*24f70*/  IMAD.MOV.U32 R12, RZ, RZ, 0x1 ;  /* 0x00000001ff0c7424 */ /* 0x000fe400078e00ff */
[----:B------:R-:W-:-:S07]  /*24f80*/  IMAD.MOV.U32 R3, RZ, RZ, R14 ;  /* 0x000000ffff037224 */ /* 0x000fce00078e000e */
[----:B------:R-:W-:Y:S05]  /*24f90*/  WARPSYNC.COLLECTIVE R15, `(.L_x_2983) ;  /* 0x000000000f087348 */ /* 0x000fea0003c00000 */
[----:B------:R0:W1:Y:S02]  /*24fa0*/  SHFL.IDX P6, R14, R13, R12, R11 ;  /* 0x0000000c0d0e7389 */ /* 0x00006400000c000b */
[----:B01----:R-:W-:Y:S01]  /*24fb0*/  ENDCOLLECTIVE ;  /* 0x000000000000791b */ /* 0x003fe20003800000 */
.L_x_2983:
        /* <DEDUP_REMOVED lines=15> */
.L_x_2984:
[----:B------:R-:W-:Y:S02]  /*250b0*/  IMAD.MOV.U32 R13, RZ, RZ, R4 ;  /* 0x000000ffff0d7224 */ /* 0x000fe400078e0004 */
[----:B------:R-:W-:Y:S01]  /*250c0*/  IMAD.MOV.U32 R12, RZ, RZ, 0x2 ;  /* 0x00000002ff0c7424 */ /* 0x000fe200078e00ff */
[----:B------:R-:W-:-:S07]  /*250d0*/  MOV R3, R14 ;  /* 0x0000000e00037202 */ /* 0x000fce0000000f00 */
[----:B------:R-:W-:Y:S05]  /*250e0*/  WARPSYNC.COLLECTIVE R15, `(.L_x_2985) ;  /* 0x000000000f087348 */ /* 0x000fea0003c00000 */
[----:B------:R0:W1:Y:S02]  /*250f0*/  SHFL.IDX P6, R14, R13, R12, R11 ;  /* 0x0000000c0d0e7389 */ /* 0x00006400000c000b */
[----:B01----:R-:W-:Y:S01]  /*25100*/  ENDCOLLECTIVE ;  /* 0x000000000000791b */ /* 0x003fe20003800000 */
.L_x_2985:
        /* <DEDUP_REMOVED lines=16> */
.L_x_2986:
[----:B------:R-:W-:Y:S02]  /*25210*/  IMAD.MOV.U32 R13, RZ, RZ, R4 ;  /* 0x000000ffff0d7224 */ /* 0x000fe400078e0004 */
[----:B------:R-:W-:Y:S02]  /*25220*/  IMAD.MOV.U32 R12, RZ, RZ, 0x3 ;  /* 0x00000003ff0c7424 */ /* 0x000fe400078e00ff */
[----:B------:R-:W-:-:S07]  /*25230*/  IMAD.MOV.U32 R3, RZ, RZ, R14 ;  /* 0x000000ffff037224 */ /* 0x000fce00078e000e */
[----:B------:R-:W-:Y:S05]  /*25240*/  WARPSYNC.COLLECTIVE R15, `(.L_x_2987) ;  /* 0x000000000f087348 */ /* 0x000fea0003c00000 */
[----:B------:R0:W1:Y:S02]  /*25250*/  SHFL.IDX P6, R14, R13, R12, R11 ;  /* 0x0000000c0d0e7389 */ /* 0x00006400000c000b */
[----:B01----:R-:W-:Y:S01]  /*25260*/  ENDCOLLECTIVE ;  /* 0x000000000000791b */ /* 0x003fe20003800000 */
.L_x_2987:
        /* <DEDUP_REMOVED lines=10> */
.L_x_2988:
[----:B------:R-:W-:Y:S01]  /*25310*/  @!PT LDS RZ, [RZ] ;  /* 0x00000000fffff984 */ /* 0x000fe20000000800 */
[----:B------:R-:W-:Y:S01]  /*25320*/  @!PT LDS RZ, [RZ] ;  /* 0x00000000fffff984 */ /* 0x000fe20000000800 */
[----:B------:R-:W-:Y:S01]  /*25330*/  @!PT LDS RZ, [RZ] ;  /* 0x00000000fffff984 */ /* 0x000fe20000000800 */
[----:B------:R1:W-:Y:S01]  /*25340*/  @!P0 LDGSTS.E.BYPASS.LTC128B.128 [R8+0x21400], desc[UR40][R2.64], !P1 ;  /* 0x2140000002088fae */ /* 0x0003e2000c901d68 */
[----:B------:R-:W-:Y:S01]  /*25350*/  IMAD.MOV.U32 R0, RZ, RZ, R14 ;  /* 0x000000ffff007224 */ /* 0x000fe200078e000e */
[----:B------:R-:W-:Y:S06]  /*25360*/  BRA `(.L_x_2989) ;  /* 0xffffffac00e07947 */ /* 0x000fec000383ffff */
.L_x_2867:
[----:B0-----:R0:W1:Y:S02]  /*25370*/  SYNCS.PHASECHK.TRANS64.TRYWAIT P0, [R18+URZ+0x28c20], R0 ;  /* 0x028c2000120075a7 */ /* 0x001064000800017f */
[----:B-1----:R-:W-:Y:S05]  /*25380*/  @!P0 NANOSLEEP.SYNCS 0x989680 ;  /* 0x009896800000895d */ /* 0x002fea0003900000 */
[----:B------:R-:W1:Y:S02]  /*25390*/  @!P0 SYNCS.PHASECHK.TRANS64 P0, [R18+URZ+0x28c20], R0 ;  /* 0x028c2000120085a7 */ /* 0x000e64000800007f */
[----:B-1----:R-:W-:Y:S05]  /*253a0*/  @!P0 BRA `(.L_x_2867) ;  /* 0xfffffffc00f08947 */ /* 0x002fea000383ffff */
[----:B------:R-:W-:Y:S05]  /*253b0*/  BRA `(.L_x_2990) ;  /* 0xffffffb0003c7947 */ /* 0x000fea000383ffff */
.L_x_2870:
[----:B0-----:R0:W1:Y:S02]  /*253c0*/  SYNCS.PHASECHK.TRANS64.TRYWAIT P0, [R25+URZ+0x28c60], R0 ;  /* 0x028c6000190075a7 */ /* 0x001064000800017f */
[----:B-1----:R-:W-:Y:S05]  /*253d0*/  @!P0 NANOSLEEP.SYNCS 0x989680 ;  /* 0x009896800000895d */ /* 0x002fea0003900000 */
[----:B------:R-:W1:Y:S02]  /*253e0*/  @!P0 SYNCS.PHASECHK.TRANS64 P0, [R25+URZ+0x28c60], R0 ;  /* 0x028c6000190085a7 */ /* 0x000e64000800007f */
[----:B-1----:R-:W-:Y:S05]  /*253f0*/  @!P0 BRA `(.L_x_2870) ;  /* 0xfffffffc00f08947 */ /* 0x002fea000383ffff */
[----:B------:R-:W-:Y:S05]  /*25400*/  BRA `(.L_x_2991) ;  /* 0xffffffb0004c7947 */ /* 0x000fea000383ffff */
.L_x_2871:
        /* <DEDUP_REMOVED lines=8> */
.L_x_2993:
[----:B------:R-:W-:Y:S05]  /*25490*/  BSYNC B0 ;  /* 0x0000000000007941 */ /* 0x000fea0003800000 */
.L_x_2992:
[----:B------:R0:W5:Y:S01]  /*254a0*/  LDL R8, [R1+0x4] ;  /* 0x0000040001087983 */ /* 0x0001620000100800 */
[----:B------:R-:W-:Y:S01]  /*254b0*/  MOV R13, R5 ;  /* 0x00000005000d7202 */ /* 0x000fe20000000f00 */
[----:B------:R-:W-:Y:S01]  /*254c0*/  IMAD.MOV.U32 R12, RZ, RZ, RZ ;  /* 0x000000ffff0c7224 */ /* 0x000fe200078e00ff */
[C---:B------:R-:W-:Y:S01]  /*254d0*/  LOP3.LUT P5, RZ, R30.reuse, 0x2, RZ, 0xc0, !PT ;  /* 0x000000021eff7812 */ /* 0x040fe200078ac0ff */
        /* <DEDUP_REMOVED lines=11> */
.L_x_2994:
        /* <DEDUP_REMOVED lines=40> */
.L_x_2995:
[----:B------:R-:W-:Y:S02]  /*25810*/  IMAD.MOV.U32 R13, RZ, RZ, R5 ;  /* 0x000000ffff0d7224 */ /* 0x000fe400078e0005 */
[----:B------:R-:W-:-:S07]  /*25820*/  IMAD.MOV.U32 R3, RZ, RZ, R14 ;  /* 0x000000ffff037224 */ /* 0x000fce00078e000e */
[----:B------:R-:W-:Y:S05]  /*25830*/  WARPSYNC.COLLECTIVE R15, `(.L_x_2996) ;  /* 0x000000000f087348 */ /* 0x000fea0003c00000 */
[----:B------:R0:W1:Y:S02]  /*25840*/  SHFL.IDX P6, R14, R13, R12, R11 ;  /* 0x0000000c0d0e7389 */ /* 0x00006400000c000b */
[----:B01----:R-:W-:Y:S01]  /*25850*/  ENDCOLLECTIVE ;  /* 0x000000000000791b */ /* 0x003fe20003800000 */
.L_x_2996:
        /* <DEDUP_REMOVED lines=29> */
.L_x_2997:
[----:B------:R-:W-:Y:S02]  /*25a30*/  IMAD.MOV.U32 R13, RZ, RZ, R5 ;  /* 0x000000ffff0d7224 */ /* 0x000fe400078e0005 */
[----:B------:R-:W-:-:S07]  /*25a40*/  IMAD.MOV.U32 R7, RZ, RZ, R14 ;  /* 0x000000ffff077224 */ /* 0x000fce00078e000e */
[----:B------:R-:W-:Y:S05]  /*25a50*/  WARPSYNC.COLLECTIVE R15, `(.L_x_2998) ;  /* 0x000000000f087348 */ /* 0x000fea0003c00000 */
[----:B------:R0:W1:Y:S02]  /*25a60*/  SHFL.IDX P6, R14, R13, R12, R11 ;  /* 0x0000000c0d0e7389 */ /* 0x00006400000c000b */
[----:B01----:R-:W-:Y:S01]  /*25a70*/  ENDCOLLECTIVE ;  /* 0x000000000000791b */ /* 0x003fe20003800000 */
.L_x_2998:
        /* <DEDUP_REMOVED lines=29> */
.L_x_2999:
[----:B------:R-:W-:Y:S02]  /*25c50*/  IMAD.MOV.U32 R13, RZ, RZ, R5 ;  /* 0x000000ffff0d7224 */ /* 0x000fe400078e0005 */
[----:B------:R-:W-:-:S07]  /*25c60*/  IMAD.MOV.U32 R6, RZ, RZ, R14 ;  /* 0x000000ffff067224 */ /* 0x000fce00078e000e */
[----:B------:R-:W-:Y:S05]  /*25c70*/  WARPSYNC.COLLECTIVE R15, `(.L_x_3000) ;  /* 0x000000000f087348 */ /* 0x000fea0003c00000 */
[----:B------:R0:W1:Y:S02]  /*25c80*/  SHFL.IDX P6, R14, R13, R12, R11 ;  /* 0x0000000c0d0e7389 */ /* 0x00006400000c000b */
[----:B01----:R-:W-:Y:S01]  /*25c90*/  ENDCOLLECTIVE ;  /* 0x000000000000791b */ /* 0x003fe20003800000 */
.L_x_3000:
[----:B------:R-:W-:Y:S01]  /*25ca0*/  IMAD.MOV.U32 R2, RZ, RZ, R14 ;  /* 0x000000ffff027224 */ /* 0x000fe200078e000e */
[----:B------:R-:W-:Y:S06]  /*25cb0*/  BRA `(.L_x_3001) ;  /* 0xffffffac00d87947 */ /* 0x000fec000383ffff */
.L_x_2878:
[----:B0-----:R0:W1:Y:S02]  /*25cc0*/  SYNCS.PHASECHK.TRANS64.TRYWAIT P0, [R6+URZ+0x28c40], R20 ;  /* 0x028c4014060075a7 */ /* 0x001064000800017f */
[----:B-1----:R-:W-:Y:S05]  /*25cd0*/  @!P0 NANOSLEEP.SYNCS 0x989680 ;  /* 0x009896800000895d */ /* 0x002fea0003900000 */
[----:B------:R-:W1:Y:S02]  /*25ce0*/  @!P0 SYNCS.PHASECHK.TRANS64 P0, [R6+URZ+0x28c40], R20 ;  /* 0x028c4014060085a7 */ /* 0x000e64000800007f */
[----:B-1----:R-:W-:Y:S05]  /*25cf0*/  @!P0 BRA `(.L_x_2878) ;  /* 0xfffffffc00f08947 */ /* 0x002fea000383ffff */
[----:B------:R-:W-:Y:S05]  /*25d00*/  BRA `(.L_x_3002) ;  /* 0xffffffb400687947 */ /* 0x000fea000383ffff */
.L_x_2879:
        /* <DEDUP_REMOVED lines=8> */
.L_x_3004:
[----:B------:R-:W-:Y:S05]  /*25d90*/  BSYNC B1 ;  /* 0x0000000000017941 */ /* 0x000fea0003800000 */
.L_x_3003:
        /* <DEDUP_REMOVED lines=9> */
.L_x_3005:
[----:B------:R-:W-:Y:S01]  /*25e30*/  MOV R13, R25 ;  /* 0x00000019000d7202 */ /* 0x000fe20000000f00 */
[----:B------:R-:W-:Y:S02]  /*25e40*/  IMAD.MOV.U32 R12, RZ, RZ, 0x1 ;  /* 0x00000001ff0c7424 */ /* 0x000fe400078e00ff */
[----:B------:R-:W-:-:S07]  /*25e50*/  IMAD.MOV.U32 R2, RZ, RZ, R14 ;  /* 0x000000ffff027224 */ /* 0x000fce00078e000e */
[----:B------:R-:W-:Y:S05]  /*25e60*/  WARPSYNC.COLLECTIVE R15, `(.L_x_3006) ;  /* 0x000000000f087348 */ /* 0x000fea0003c00000 */
[----:B------:R0:W1:Y:S02]  /*25e70*/  SHFL.IDX P6, R14, R13, R12, R11 ;  /* 0x0000000c0d0e7389 */ /* 0x00006400000c000b */
[----:B01----:R-:W-:Y:S01]  /*25e80*/  ENDCOLLECTIVE ;  /* 0x000000000000791b */ /* 0x003fe20003800000 */
.L_x_3006:
        /* <DEDUP_REMOVED lines=11> */
.L_x_3007:
[----:B------:R-:W-:Y:S02]  /*25f40*/  IMAD.MOV.U32 R13, RZ, RZ, R25 ;  /* 0x000000ffff0d7224 */ /* 0x000fe400078e0019 */
[----:B------:R-:W-:Y:S02]  /*25f50*/  IMAD.MOV.U32 R12, RZ, RZ, 0x2 ;  /* 0x00000002ff0c7424 */ /* 0x000fe400078e00ff */
[----:B------:R-:W-:-:S07]  /*25f60*/  IMAD.MOV.U32 R2, RZ, RZ, R14 ;  /* 0x000000ffff027224 */ /* 0x000fce00078e000e */
[----:B------:R-:W-:Y:S05]  /*25f70*/  WARPSYNC.COLLECTIVE R15, `(.L_x_3008) ;  /* 0x000000000f087348 */ /* 0x000fea0003c00000 */
[----:B------:R0:W1:Y:S02]  /*25f80*/  SHFL.IDX P6, R14, R13, R12, R11 ;  /* 0x0000000c0d0e7389 */ /* 0x00006400000c000b */
[----:B01----:R-:W-:Y:S01]  /*25f90*/  ENDCOLLECTIVE ;  /* 0x000000000000791b */ /* 0x003fe20003800000 */
.L_x_3008:
        /* <DEDUP_REMOVED lines=11> */
.L_x_3009:
[----:B------:R-:W-:Y:S02]  /*26050*/  IMAD.MOV.U32 R13, RZ, RZ, R25 ;  /* 0x000000ffff0d7224 */ /* 0x000fe400078e0019 */
[----:B------:R-:W-:Y:S02]  /*26060*/  IMAD.MOV.U32 R12, RZ, RZ, 0x3 ;  /* 0x00000003ff0c7424 */ /* 0x000fe400078e00ff */
[----:B------:R-:W-:-:S07]  /*26070*/  IMAD.MOV.U32 R2, RZ, RZ, R14 ;  /* 0x000000ffff027224 */ /* 0x000fce00078e000e */
[----:B------:R-:W-:Y:S05]  /*26080*/  WARPSYNC.COLLECTIVE R15, `(.L_x_3010) ;  /* 0x000000000f087348 */ /* 0x000fea0003c00000 */
[----:B------:R0:W1:Y:S02]  /*26090*/  SHFL.IDX P6, R14, R13, R12, R11 ;  /* 0x0000000c0d0e7389 */ /* 0x00006400000c000b */
[----:B01----:R-:W-:Y:S01]  /*260a0*/  ENDCOLLECTIVE ;  /* 0x000000000000791b */ /* 0x003fe20003800000 */
.L_x_3010:
        /* <DEDUP_REMOVED lines=11> */
.L_x_3011:
[----:B------:R-:W-:Y:S01]  /*26160*/  IMAD.MOV.U32 R2, RZ, RZ, R14 ;  /* 0x000000ffff027224 */ /* 0x000fe200078e000e */
[----:B------:R-:W-:Y:S06]  /*26170*/  BRA `(.L_x_3012) ;  /* 0xffffffb000f07947 */ /* 0x000fec000383ffff */
.L_x_2884:
[----:B---3--:R3:W4:Y:S02]  /*26180*/  SYNCS.PHASECHK.TRANS64.TRYWAIT P0, [R6+URZ+0x28c60], R20 ;  /* 0x028c6014060075a7 */ /* 0x008724000800017f */
[----:B----4-:R-:W-:Y:S05]  /*26190*/  @!P0 NANOSLEEP.SYNCS 0x989680 ;  /* 0x009896800000895d */ /* 0x010fea0003900000 */
[----:B------:R-:W4:Y:S02]  /*261a0*/  @!P0 SYNCS.PHASECHK.TRANS64 P0, [R6+URZ+0x28c60], R20 ;  /* 0x028c6014060085a7 */ /* 0x000f24000800007f */
[----:B----4-:R-:W-:Y:S05]  /*261b0*/  @!P0 BRA `(.L_x_2884) ;  /* 0xfffffffc00f08947 */ /* 0x010fea000383ffff */
[----:B------:R-:W-:Y:S05]  /*261c0*/  BRA `(.L_x_3013) ;  /* 0xffffffb400407947 */ /* 0x000fea000383ffff */
.L_x_2885:
[----:B------:R-:W-:Y:S01]  /*261d0*/  BSSY B1, `(.L_x_3014) ;  /* 0x0000008000017945 */ /* 0x000fe20003800000 */
[----:B------:R-:W-:Y:S01]  /*261e0*/  IMAD.MOV.U32 R13, RZ, RZ, R10 ;  /* 0x000000ffff0d7224 */ /* 0x000fe200078e000a */
[----:B------:R-:W-:Y:S01]  /*261f0*/  MOV R11, 0x181f ;  /* 0x0000181f000b7802 */ /* 0x000fe20000000f00 */
[----:B------:R-:W-:Y:S02]  /*26200*/  IMAD.MOV.U32 R12, RZ, RZ, RZ ;  /* 0x000000ffff0c7224 */ /* 0x000fe400078e00ff */
[----:B------:R-:W-:-:S07]  /*26210*/  IMAD.MOV.U32 R15, RZ, RZ, -0x1 ;  /* 0xffffffffff0f7424 */ /* 0x000fce00078e00ff */
[----:B0-23--:R-:W-:Y:S05]  /*26220*/  WARPSYNC.COLLECTIVE R15, `(.L_x_3015) ;  /* 0x000000000f087348 */ /* 0x00dfea0003c00000 */
[----:B------:R1:W4:Y:S02]  /*26230*/  SHFL.IDX P6, R14, R13, R12, R11 ;  /* 0x0000000c0d0e7389 */ /* 0x00032400000c000b */
[----:B01234-:R-:W-:Y:S01]  /*26240*/  ENDCOLLECTIVE ;  /* 0x000000000000791b */ /* 0x01ffe20003800000 */
.L_x_3015:
[----:B------:R-:W-:Y:S05]  /*26250*/  BSYNC B1 ;  /* 0x0000000000017941 */ /* 0x000fea0003800000 */
.L_x_3014:
        /* <DEDUP_REMOVED lines=13> */
.L_x_3016:
        /* <DEDUP_REMOVED lines=17> */
.L_x_3017:
        /* <DEDUP_REMOVED lines=16> */
.L_x_3018:
        /* <DEDUP_REMOVED lines=19> */
.L_x_3019:
        /* <DEDUP_REMOVED lines=14> */
.L_x_3020:
        /* <DEDUP_REMOVED lines=10> */
[----:B------:R-:W-:-:S09]  /*267f0*/  LOP3.LUT P3, RZ, R16, 0x4000, RZ, 0xc0, !PT ;  /* 0x0000400010ff7812 */ /* 0x000fd2000786c0ff */
[----:B------:R0:W-:Y:S04]  /*26800*/  LDGSTS.E.BYPASS.LTC128B.128 [R21+0x3400], desc[UR40][R2.64+0x80], !P2 ;  /* 0x0340008002157fae */ /* 0x0001e8000d101d68 */
[----:B------:R0:W-:Y:S02]  /*26810*/  LDGSTS.E.BYPASS.LTC128B.128 [R21+0x5400], desc[UR40][R2.64+0x100], !P6 ;  /* 0x0540010002157fae */ /* 0x0001e4000f101d68 */
[----:B0-----:R-:W-:Y:S05]  /*26820*/  WARPSYNC.COLLECTIVE R15, `(.L_x_3021) ;  /* 0x000000000f087348 */ /* 0x001fea0003c00000 */
[----:B------:R1:W2:Y:S02]  /*26830*/  SHFL.IDX P6, R14, R13, R12, R11 ;  /* 0x0000000c0d0e7389 */ /* 0x0002a400000c000b */
[----:B012---:R-:W-:Y:S01]  /*26840*/  ENDCOLLECTIVE ;  /* 0x000000000000791b */ /* 0x007fe20003800000 */
.L_x_3021:
        /* <DEDUP_REMOVED lines=14> */
.L_x_3022:
[----:B------:R-:W-:Y:S05]  /*26930*/  BRA `(.L_x_3023) ;  /* 0xffffffb000a47947 */ /* 0x000fea000383ffff */
.L_x_2893:
[----:B------:R-:W-:Y:S01]  /*26940*/  BSSY B0, `(.L_x_3024) ;  /* 0x0000008000007945 */ /* 0x000fe20003800000 */
[----:B------:R-:W-:Y:S02]  /*26950*/  IMAD.MOV.U32 R13, RZ, RZ, R24 ;  /* 0x000000ffff0d7224 */ /* 0x000fe400078e0018 */
[----:B------:R-:W-:Y:S02]  /*26960*/  IMAD.MOV.U32 R12, RZ, RZ, RZ ;  /* 0x000000ffff0c7224 */ /* 0x000fe400078e00ff */
[----:B------:R-:W-:Y:S02]  /*26970*/  IMAD.MOV.U32 R11, RZ, RZ, 0x1f ;  /* 0x0000001fff0b7424 */ /* 0x000fe400078e00ff */
[----:B------:R-:W-:-:S07]  /*26980*/  IMAD.MOV.U32 R15, RZ, RZ, -0x1 ;  /* 0xffffffffff0f7424 */ /* 0x000fce00078e00ff */
[----:B0123--:R-:W-:Y:S05]  /*26990*/  WARPSYNC.COLLECTIVE R15, `(.L_x_3025) ;  /* 0x000000000f087348 */ /* 0x00ffea0003c00000 */
[----:B-1----:R1:W4:Y:S02]  /*269a0*/  SHFL.IDX P6, R14, R13, R12, R11 ;  /* 0x0000000c0d0e7389 */ /* 0x00232400000c000b */
[----:B01234-:R-:W-:Y:S01]  /*269b0*/  ENDCOLLECTIVE ;  /* 0x000000000000791b */ /* 0x01ffe20003800000 */
.L_x_3025:
[----:B------:R-:W-:Y:S05]  /*269c0*/  BSYNC B0 ;  /* 0x0000000000007941 */ /* 0x000fea0003800000 */
.L_x_3024:
        /* <DEDUP_REMOVED lines=9> */
.L_x_3026:
[----:B------:R-:W-:Y:S02]  /*26a60*/  ULDC UR4, c[0x0][0xc3c] ;  /* 0x00030f0000047ab9 */ /* 0x000fe40000000800 */
[----:B------:R-:W-:-:S13]  /*26a70*/  ISETP.GE.OR P1, PT, R9, UR4, !P0 ;  /* 0x0000000409007c0c */ /* 0x000fda000c726670 */
[----:B------:R-:W0:Y:S08]  /*26a80*/  @!P1 LDC.64 R2, c[0x0][0xc80] ;  /* 0x00032000ff029b82 */ /* 0x000e300000000a00 */
[----:B------:R-:W1:Y:S01]  /*26a90*/  @!P1 LDC.64 R4, c[0x0][0xc78] ;  /* 0x00031e00ff049b82 */ /* 0x000e620000000a00 */
[----:B------:R-:W-:Y:S02]  /*26aa0*/  CS2R R24, SRZ ;  /* 0x0000000000187805 */ /* 0x000fe4000001ff00 */
[----:B------:R-:W-:Y:S01]  /*26ab0*/  MOV R11, RZ ;  /* 0x000000ff000b7202 */ /* 0x000fe20000000f00 */
[----:B------:R-:W-:-:S02]  /*26ac0*/  IMAD.MOV.U32 R6, RZ, RZ, R14 ;  /* 0x000000ffff067224 */ /* 0x000fc400078e000e */
[----:B0-----:R-:W-:-:S05]  /*26ad0*/  @!P1 IMAD.WIDE R2, R9, 0x4, R2 ;  /* 0x0000000409029825 */ /* 0x001fca00078e0202 */
[----:B------:R1:W2:Y:S02]  /*26ae0*/  @!P1 LDG.E R7, desc[UR40][R2.64] ;  /* 0x0000002802079981 */ /* 0x0002a4000c1e1900 */
[----:B-1----:R-:W-:-:S05]  /*26af0*/  @!P1 IMAD.WIDE R2, R9, 0x4, R4 ;  /* 0x0000000409029825 */ /* 0x002fca00078e0204 */
[----:B------:R-:W3:Y:S01]  /*26b00*/  @!P1 LDG.E R4, desc[UR40][R2.64] ;  /* 0x0000002802049981 */ /* 0x000ee2000c1e1900 */
[----:B------:R-:W-:Y:S01]  /*26b10*/  IMAD.MOV.U32 R5, RZ, RZ, RZ ;  /* 0x000000ffff057224 */ /* 0x000fe200078e00ff */
        /* <DEDUP_REMOVED lines=11> */
.L_x_3027:
[----:B------:R-:W-:Y:S01]  /*26bd0*/  IMAD.MOV.U32 R12, RZ, RZ, 0x2 ;  /* 0x00000002ff0c7424 */ /* 0x000fe200078e00ff */
[----:B------:R-:W-:-:S05]  /*26be0*/  SEL R4, R14, RZ, P1 ;  /* 0x000000ff0e047207 */ /* 0x000fca0000800000 */
[----:B------:R-:W-:-:S04]  /*26bf0*/  IMAD.IADD R4, R13, 0x1, R4 ;  /* 0x000000010d047824 */ /* 0x000fc800078e0204 */
[----:B------:R-:W-:-:S07]  /*26c00*/  IMAD.MOV.U32 R13, RZ, RZ, R4 ;  /* 0x000000ffff0d7224 */ /* 0x000fce00078e0004 */
[----:B------:R-:W-:Y:S05]  /*26c10*/  WARPSYNC.COLLECTIVE R15, `(.L_x_3028) ;  /* 0x000000000f087348 */ /* 0x000fea0003c00000 */
[----:B------:R0:W1:Y:S02]  /*26c20*/  SHFL.UP P6, R14, R13, R12, R11 ;  /* 0x0400000c0d0e7389 */ /* 0x00006400000c000b */
[----:B01----:R-:W-:Y:S01]  /*26c30*/  ENDCOLLECTIVE ;  /* 0x000000000000791b */ /* 0x003fe20003800000 */
.L_x_3028:
[----:B------:R-:W-:Y:S01]  /*26c40*/  IMAD.MOV.U32 R12, RZ, RZ, 0x4 ;  /* 0x00000004ff0c7424 */ /* 0x000fe200078e00ff */
[----:B------:R-:W-:-:S05]  /*26c50*/  SEL R3, R14, RZ, P2 ;  /* 0x000000ff0e037207 */ /* 0x000fca0001000000 */
[----:B------:R-:W-:-:S04]  /*26c60*/  IMAD.IADD R2, R4, 0x1, R3 ;  /* 0x0000000104027824 */ /* 0x000fc800078e0203 */
[----:B------:R-:W-:-:S07]  /*26c70*/  IMAD.MOV.U32 R13, RZ, RZ, R2 ;  /* 0x000000ffff0d7224 */ /* 0x000fce00078e0002 */
[----:B------:R-:W-:Y:S05]  /*26c80*/  WARPSYNC.COLLECTIVE R15, `(.L_x_3029) ;  /* 0x000000000f087348 */ /* 0x000fea0003c00000 */
[----:B------:R0:W1:Y:S02]  /*26c90*/  SHFL.UP P6, R14, R13, R12, R11 ;  /* 0x0400000c0d0e7389 */ /* 0x00006400000c000b */
[----:B01----:R-:W-:Y:S01]  /*26ca0*/  ENDCOLLECTIVE ;  /* 0x000000000000791b */ /* 0x003fe20003800000 */
.L_x_3029:
[----:B------:R-:W-:Y:S01]  /*26cb0*/  IMAD.MOV.U32 R12, RZ, RZ, 0x8 ;  /* 0x00000008ff0c7424 */ /* 0x000fe200078e00ff */
[----:B------:R-:W-:-:S05]  /*26cc0*/  SEL R3, R14, RZ, P3 ;  /* 0x000000ff0e037207 */ /* 0x000fca0001800000 */
[----:B------:R-:W-:-:S04]  /*26cd0*/  IMAD.IADD R3, R2, 0x1, R3 ;  /* 0x0000000102037824 */ /* 0x000fc800078e0203 */
[----:B------:R-:W-:-:S07]  /*26ce0*/  IMAD.MOV.U32 R13, RZ, RZ, R3 ;  /* 0x000000ffff0d7224 */ /* 0x000fce00078e0003 */
[----:B------:R-:W-:Y:S05]  /*26cf0*/  WARPSYNC.COLLECTIVE R15, `(.L_x_3030) ;  /* 0x000000000f087348 */ /* 0x000fea0003c00000 */
[----:B------:R0:W1:Y:S02]  /*26d00*/  SHFL.UP P6, R14, R13, R12, R11 ;  /* 0x0400000c0d0e7389 */ /* 0x00006400000c000b */
[----:B01----:R-:W-:Y:S01]  /*26d10*/  ENDCOLLECTIVE ;  /* 0x000000000000791b */ /* 0x003fe20003800000 */
.L_x_3030:
[----:B------:R-:W-:Y:S01]  /*26d20*/  IMAD.MOV.U32 R12, RZ, RZ, 0x10 ;  /* 0x00000010ff0c7424 */ /* 0x000fe200078e00ff */
[----:B------:R-:W-:-:S05]  /*26d30*/  SEL R4, R14, RZ, P4 ;  /* 0x000000ff0e047207 */ /* 0x000fca0002000000 */
[----:B------:R-:W-:-:S04]  /*26d40*/  IMAD.IADD R4, R3, 0x1, R4 ;  /* 0x0000000103047824 */ /* 0x000fc800078e0204 */
[----:B------:R-:W-:-:S07]  /*26d50*/  IMAD.MOV.U32 R13, RZ, RZ, R4 ;  /* 0x000000ffff0d7224 */ /* 0x000fce00078e0004 */
[----:B------:R-:W-:Y:S05]  /*26d60*/  WARPSYNC.COLLECTIVE R15, `(.L_x_3031) ;  /* 0x000000000f087348 */ /* 0x000fea0003c00000 */
[----:B------:R0:W1:Y:S02]  /*26d70*/  SHFL.UP P6, R14, R13, R12, R11 ;  /* 0x0400000c0d0e7389 */ /* 0x00006400000c000b */
[----:B01----:R-:W-:Y:S01]  /*26d80*/  ENDCOLLECTIVE ;  /* 0x000000000000791b */ /* 0x003fe20003800000 */
.L_x_3031:
        /* <DEDUP_REMOVED lines=8> */
.L_x_3032:
[----:B------:R-:W-:Y:S05]  /*26e10*/  BRA `(.L_x_3033) ;  /* 0xffffffb400407947 */ /* 0x000fea000383ffff */
.L_x_2896:
[----:B------:R-:W-:Y:S01]  /*26e20*/  BSSY B0, `(.L_x_3034) ;  /* 0x0000007000007945 */ /* 0x000fe20003800000 */
[----:B------:R-:W-:Y:S01]  /*26e30*/  IMAD.MOV.U32 R12, RZ, RZ, 0x1 ;  /* 0x00000001ff0c7424 */ /* 0x000fe200078e00ff */
[----:B------:R-:W-:Y:S01]  /*26e40*/  MOV R15, 0xffffffff ;  /* 0xffffffff000f7802 */ /* 0x000fe20000000f00 */
[----:B------:R-:W-:-:S07]  /*26e50*/  IMAD.MOV.U32 R11, RZ, RZ, RZ ;  /* 0x000000ffff0b7224 */ /* 0x000fce00078e00ff */
[----:B------:R-:W-:Y:S05]  /*26e60*/  WARPSYNC.COLLECTIVE R15, `(.L_x_3035) ;  /* 0x000000000f087348 */ /* 0x000fea0003c00000 */
[----:B------:R0:W1:Y:S02]  /*26e70*/  SHFL.UP P6, R14, R13, R12, R11 ;  /* 0x0400000c0d0e7389 */ /* 0x00006400000c000b */
[----:B01----:R-:W-:Y:S01]  /*26e80*/  ENDCOLLECTIVE ;  /* 0x000000000000791b */ /* 0x003fe20003800000 */
.L_x_3035:
[----:B------:R-:W-:Y:S05]  /*26e90*/  BSYNC B0 ;  /* 0x0000000000007941 */ /* 0x000fea0003800000 */
.L_x_3034:
        /* <DEDUP_REMOVED lines=8> */
.L_x_3036:
[----:B------:R-:W-:Y:S01]  /*26f20*/  IMAD.MOV.U32 R12, RZ, RZ, 0x4 ;  /* 0x00000004ff0c7424 */ /* 0x000fe200078e00ff */
[----:B------:R-:W-:-:S05]  /*26f30*/  SEL R2, R14, RZ, P2 ;  /* 0x000000ff0e027207 */ /* 0x000fca0001000000 */
[----:B------:R-:W-:-:S04]  /*26f40*/  IMAD.IADD R2, R13, 0x1, R2 ;  /* 0x000000010d027824 */ /* 0x000fc800078e0202 */
[----:B------:R-:W-:-:S07]  /*26f50*/  IMAD.MOV.U32 R13, RZ, RZ, R2 ;  /* 0x000000ffff0d7224 */ /* 0x000fce00078e0002 */
[----:B------:R-:W-:Y:S05]  /*26f60*/  WARPSYNC.COLLECTIVE R15, `(.L_x_3037) ;  /* 0x000000000f087348 */ /* 0x000fea0003c00000 */
[----:B------:R0:W1:Y:S02]  /*26f70*/  SHFL.UP P6, R14, R13, R12, R11 ;  /* 0x0400000c0d0e7389 */ /* 0x00006400000c000b */
[----:B01----:R-:W-:Y:S01]  /*26f80*/  ENDCOLLECTIVE ;  /* 0x000000000000791b */ /* 0x003fe20003800000 */
.L_x_3037:
[----:B------:R-:W-:Y:S01]  /*26f90*/  IMAD.MOV.U32 R12, RZ, RZ, 0x8 ;  /* 0x00000008ff0c7424 */ /* 0x000fe200078e00ff */
[----:B------:R-:W-:-:S05]  /*26fa0*/  SEL R3, R14, RZ, P3 ;  /* 0x000000ff0e037207 */ /* 0x000fca0001800000 */
[----:B------:R-:W-:-:S04]  /*26fb0*/  IMAD.IADD R3, R2, 0x1, R3 ;  /* 0x0000000102037824 */ /* 0x000fc800078e0203 */
[----:B------:R-:W-:-:S07]  /*26fc0*/  IMAD.MOV.U32 R13, RZ, RZ, R3 ;  /* 0x000000ffff0d7224 */ /* 0x000fce00078e0003 */
[----:B------:R-:W-:Y:S05]  /*26fd0*/  WARPSYNC.COLLECTIVE R15, `(.L_x_3038) ;  /* 0x000000000f087348 */ /* 0x000fea0003c00000 */
[----:B------:R0:W1:Y:S02]  /*26fe0*/  SHFL.UP P6, R14, R13, R12, R11 ;  /* 0x0400000c0d0e7389 */ /* 0x00006400000c000b */
[----:B01----:R-:W-:Y:S01]  /*26ff0*/  ENDCOLLECTIVE ;  /* 0x000000000000791b */ /* 0x003fe20003800000 */
.L_x_3038:
[----:B------:R-:W-:Y:S01]  /*27000*/  IMAD.MOV.U32 R12, RZ, RZ, 0x10 ;  /* 0x00000010ff0c7424 */ /* 0x000fe200078e00ff */
[----:B------:R-:W-:-:S05]  /*27010*/  SEL R4, R14, RZ, P4 ;  /* 0x000000ff0e047207 */ /* 0x000fca0002000000 */
[----:B------:R-:W-:-:S04]  /*27020*/  IMAD.IADD R4, R3, 0x1, R4 ;  /* 0x0000000103047824 */ /* 0x000fc800078e0204 */
[----:B------:R-:W-:-:S07]  /*27030*/  IMAD.MOV.U32 R13, RZ, RZ, R4 ;  /* 0x000000ffff0d7224 */ /* 0x000fce00078e0004 */
[----:B------:R-:W-:Y:S05]  /*27040*/  WARPSYNC.COLLECTIVE R15, `(.L_x_3039) ;  /* 0x000000000f087348 */ /* 0x000fea0003c00000 */
[----:B------:R0:W1:Y:S02]  /*27050*/  SHFL.UP P6, R14, R13, R12, R11 ;  /* 0x0400000c0d0e7389 */ /* 0x00006400000c000b */
[----:B01----:R-:W-:Y:S01]  /*27060*/  ENDCOLLECTIVE ;  /* 0x000000000000791b */ /* 0x003fe20003800000 */
.L_x_3039:
        /* <DEDUP_REMOVED lines=8> */
.L_x_3040:
[----:B------:R-:W-:Y:S05]  /*270f0*/  BRA `(.L_x_3041) ;  /* 0xffffffb4002c7947 */ /* 0x000fea000383ffff */
.L_x_2898:
[----:B------:R-:W-:Y:S01]  /*27100*/  BSSY B0, `(.L_x_3042) ;  /* 0x0000006000007945 */ /* 0x000fe20003800000 */
[----:B------:R-:W-:Y:S01]  /*27110*/  PLOP3.LUT P6, PT, P6, PT, PT, 0x8, 0x0 ;  /* 0x000000000000781c */ /* 0x000fe200037ce170 */
[----:B------:R-:W-:-:S12]  /*27120*/  IMAD.MOV.U32 R15, RZ, RZ, -0x1 ;  /* 0xffffffffff0f7424 */ /* 0x000fd800078e00ff */
[----:B0-----:R-:W-:Y:S05]  /*27130*/  WARPSYNC.COLLECTIVE R15, `(.L_x_3043) ;  /* 0x000000000f087348 */ /* 0x001fea0003c00000 */
[----:B------:R-:W-:Y:S01]  /*27140*/  VOTE.ANY R14, PT, P6 ;  /* 0x00000000000e7806 */ /* 0x000fe200030e0100 */
[----:B0-----:R-:W-:Y:S06]  /*27150*/  ENDCOLLECTIVE ;  /* 0x000000000000791b */ /* 0x001fec0003800000 */
.L_x_3043:
[----:B------:R-:W-:Y:S05]  /*27160*/  BSYNC B0 ;  /* 0x0000000000007941 */ /* 0x000fea0003800000 */
.L_x_3042:
[----:B------:R-:W-:Y:S01]  /*27170*/  MOV R3, R14 ;  /* 0x0000000e00037202 */ /* 0x000fe20000000f00 */
[----:B------:R-:W-:Y:S02]  /*27180*/  IMAD.MOV.U32 R13, RZ, RZ, R25 ;  /* 0x000000ffff0d7224 */ /* 0x000fe400078e0019 */
[----:B------:R-:W-:Y:S01]  /*27190*/  IMAD.MOV.U32 R11, RZ, RZ, 0x1f ;  /* 0x0000001fff0b7424 */ /* 0x000fe200078e00ff */
[----:B------:R-:W0:Y:S01]  /*271a0*/  POPC R7, R3 ;  /* 0x0000000300077309 */ /* 0x000e220000000000 */
[----:B------:R-:W-:Y:S02]  /*271b0*/  IMAD.MOV.U32 R15, RZ, RZ, -0x1 ;  /* 0xffffffffff0f7424 */ /* 0x000fe400078e00ff */
[----:B0-----:R-:W-:Y:S02]  /*271c0*/  IMAD.MOV.U32 R12, RZ, RZ, R7 ;  /* 0x000000ffff0c7224 */ /* 0x001fe400078e0007 */
[----:B------:R-:W-:-:S07]  /*271d0*/  IMAD.IADD R27, R7, 0x1, R27 ;  /* 0x00000001071b7824 */ /* 0x000fce00078e021b */
[----:B------:R-:W-:Y:S05]  /*271e0*/  WARPSYNC.COLLECTIVE R15, `(.L_x_3044) ;  /* 0x000000000f087348 */ /* 0x000fea0003c00000 */
[----:B------:R0:W1:Y:S02]  /*271f0*/  SHFL.IDX P6, R14, R13, R12, R11 ;  /* 0x0000000c0d0e7389 */ /* 0x00006400000c000b */
[----:B01----:R-:W-:Y:S01]  /*27200*/  ENDCOLLECTIVE ;  /* 0x000000000000791b */ /* 0x003fe20003800000 */
.L_x_3044:
[----:B------:R-:W-:Y:S02]  /*27210*/  IMAD.MOV.U32 R13, RZ, RZ, R5 ;  /* 0x000000ffff0d7224 */ /* 0x000fe400078e0005 */
[----:B------:R-:W-:-:S07]  /*27220*/  IMAD.MOV.U32 R25, RZ, RZ, R14 ;  /* 0x000000ffff197224 */ /* 0x000fce00078e000e */
[----:B------:R-:W-:Y:S05]  /*27230*/  WARPSYNC.COLLECTIVE R15, `(.L_x_3045) ;  /* 0x000000000f087348 */ /* 0x000fea0003c00000 */
[----:B------:R0:W1:Y:S02]  /*27240*/  SHFL.IDX P6, R14, R13, R12, R11 ;  /* 0x0000000c0d0e7389 */ /* 0x00006400000c000b */
[----:B01----:R-:W-:Y:S01]  /*27250*/  ENDCOLLECTIVE ;  /* 0x000000000000791b */ /* 0x003fe20003800000 */
.L_x_3045:
[----:B------:R-:W-:Y:S01]  /*27260*/  IMAD.MOV.U32 R5, RZ, RZ, R14 ;  /* 0x000000ffff057224 */ /* 0x000fe200078e000e */
[----:B------:R-:W-:Y:S06]  /*27270*/  BRA `(.L_x_3046) ;  /* 0xffffffb4000c7947 */ /* 0x000fec000383ffff */
.L_x_2900:
[----:B------:R-:W-:Y:S01]  /*27280*/  BSSY B0, `(.L_x_3047) ;  /* 0x0000007000007945 */ /* 0x000fe20003800000 */
[----:B------:R-:W-:Y:S02]  /*27290*/  IMAD.MOV.U32 R13, RZ, RZ, R2 ;  /* 0x000000ffff0d7224 */ /* 0x000fe400078e0002 */
[----:B------:R-:W-:Y:S02]  /*272a0*/  IMAD.MOV.U32 R11, RZ, RZ, 0x1f ;  /* 0x0000001fff0b7424 */ /* 0x000fe400078e00ff */
[----:B------:R-:W-:-:S07]  /*272b0*/  IMAD.MOV.U32 R15, RZ, RZ, -0x1 ;  /* 0xffffffffff0f7424 */ /* 0x000fce00078e00ff */
[----:B0123--:R-:W-:Y:S05]  /*272c0*/  WARPSYNC.COLLECTIVE R15, `(.L_x_3048) ;  /* 0x000000000f087348 */ /* 0x00ffea0003c00000 */
[----:B------:R4:W0:Y:S02]  /*272d0*/  SHFL.IDX P6, R14, R13, R12, R11 ;  /* 0x0000000c0d0e7389 */ /* 0x00082400000c000b */
[----:B01234-:R-:W-:Y:S01]  /*272e0*/  ENDCOLLECTIVE ;  /* 0x000000000000791b */ /* 0x01ffe20003800000 */
.L_x_3048:
[----:B------:R-:W-:Y:S05]  /*272f0*/  BSYNC B0 ;  /* 0x0000000000007941 */ /* 0x000fea0003800000 */
.L_x_3047:
[----:B------:R-:W-:Y:S01]  /*27300*/  IMAD.MOV.U32 R24, RZ, RZ, R14 ;  /* 0x000000ffff187224 */ /* 0x000fe200078e000e */
[----:B------:R-:W-:Y:S06]  /*27310*/  BRA `(.L_x_2899) ;  /* 0xffffffb000fc7947 */ /* 0x000fec000383ffff */
.L_x_2906:
[----:B0-----:R0:W1:Y:S02]  /*27320*/  SYNCS.PHASECHK.TRANS64.TRYWAIT P0, [R7+URZ+0x28c20], R0 ;  /* 0x028c2000070075a7 */ /* 0x001064000800017f */
[----:B-1----:R-:W-:Y:S05]  /*27330*/  @!P0 NANOSLEEP.SYNCS 0x989680 ;  /* 0x009896800000895d */ /* 0x002fea0003900000 */
[----:B------:R-:W1:Y:S02]  /*27340*/  @!P0 SYNCS.PHASECHK.TRANS64 P0, [R7+URZ+0x28c20], R0 ;  /* 0x028c2000070085a7 */ /* 0x000e64000800007f */
[----:B-1----:R-:W-:Y:S05]  /*27350*/  @!P0 BRA `(.L_x_2906) ;  /* 0xfffffffc00f08947 */ /* 0x002fea000383ffff */
[----:B------:R-:W-:Y:S05]  /*27360*/  BRA `(.L_x_3049) ;  /* 0xffffffbc00547947 */ /* 0x000fea000383ffff */
.L_x_2907:
        /* <DEDUP_REMOVED lines=11> */
.L_x_3051:
[----:B------:R-:W-:Y:S05]  /*27420*/  BSYNC B0 ;  /* 0x0000000000007941 */ /* 0x000fea0003800000 */
.L_x_3050:
[----:B------:R-:W-:Y:S05]  /*27430*/  BRA `(.L_x_3052) ;  /* 0xffffffbc003c7947 */ /* 0x000fea000383ffff */
.L_x_2908:
[----:B------:R-:W-:Y:S01]  /*27440*/  BSSY B0, `(.L_x_3053) ;  /* 0x0000006000007945 */ /* 0x000fe20003800000 */
[----:B------:R-:W-:-:S07]  /*27450*/  IMAD.MOV.U32 R15, RZ, RZ, -0x1 ;  /* 0xffffffffff0f7424 */ /* 0x000fce00078e00ff */
[----:B0-234-:R-:W-:Y:S05]  /*27460*/  WARPSYNC.COLLECTIVE R15, `(.L_x_3054) ;  /* 0x000000000f0c7348 */ /* 0x01dfea0003c00000 */
[----:B------:R-:W-:Y:S02]  /*27470*/  ELECT P6, UR62, PT ;  /* 0x00000000003e782f */ /* 0x000fe400038c0000 */
[----:B------:R-:W-:Y:S01]  /*27480*/  MOV R14, UR62 ;  /* 0x0000003e000e7c02 */ /* 0x000fe20008000f00 */
[----:B0-234-:R-:W-:Y:S10]  /*27490*/  ENDCOLLECTIVE ;  /* 0x000000000000791b */ /* 0x01dff40003800000 */
.L_x_3054:
[----:B------:R-:W-:Y:S05]  /*274a0*/  BSYNC B0 ;  /* 0x0000000000007941 */ /* 0x000fea0003800000 */
.L_x_3053:
[----:B------:R-:W-:Y:S05]  /*274b0*/  BRA `(.L_x_3055) ;  /* 0xffffffbc00307947 */ /* 0x000fea000383ffff */
.L_x_2910:
[----:B0-----:R0:W1:Y:S02]  /*274c0*/  SYNCS.PHASECHK.TRANS64.TRYWAIT P1, [R5+URZ+0x28c40], R0 ;  /* 0x028c4000050075a7 */ /* 0x001064000802017f */
[----:B-1----:R-:W-:Y:S05]  /*274d0*/  @!P1 NANOSLEEP.SYNCS 0x989680 ;  /* 0x009896800000995d */ /* 0x002fea0003900000 */
[----:B------:R-:W1:Y:S02]  /*274e0*/  @!P1 SYNCS.PHASECHK.TRANS64 P1, [R5+URZ+0x28c40], R0 ;  /* 0x028c4000050095a7 */ /* 0x000e64000802007f */
[----:B-1----:R-:W-:Y:S05]  /*274f0*/  @!P1 BRA `(.L_x_2910) ;  /* 0xfffffffc00f09947 */ /* 0x002fea000383ffff */
[----:B------:R-:W-:Y:S05]  /*27500*/  BRA `(.L_x_3056) ;  /* 0xffffffbc00507947 */ /* 0x000fea000383ffff */
.L_x_2912:
[----:B-1----:R1:W0:Y:S02]  /*27510*/  SYNCS.PHASECHK.TRANS64.TRYWAIT P1, [R3+URZ+0x28c40], R2 ;  /* 0x028c4002030075a7 */ /* 0x002224000802017f */
[----:B0-----:R-:W-:Y:S05]  /*27520*/  @!P1 NANOSLEEP.SYNCS 0x989680 ;  /* 0x009896800000995d */ /* 0x001fea0003900000 */
[----:B------:R-:W0:Y:S02]  /*27530*/  @!P1 SYNCS.PHASECHK.TRANS64 P1, [R3+URZ+0x28c40], R2 ;  /* 0x028c4002030095a7 */ /* 0x000e24000802007f */
[----:B0-----:R-:W-:Y:S05]  /*27540*/  @!P1 BRA `(.L_x_2912) ;  /* 0xfffffffc00f09947 */ /* 0x001fea000383ffff */
[----:B------:R-:W-:Y:S05]  /*27550*/  BRA `(.L_x_3057) ;  /* 0xffffffbc005c7947 */ /* 0x000fea000383ffff */
.L_x_2914:
[----:B------:R0:W0:Y:S02]  /*27560*/  SYNCS.PHASECHK.TRANS64.TRYWAIT P1, [R5+URZ+0x28c60], R0 ;  /* 0x028c6000050075a7 */ /* 0x000024000802017f */
[----:B0-----:R-:W-:Y:S05]  /*27570*/  @!P1 NANOSLEEP.SYNCS 0x989680 ;  /* 0x009896800000995d */ /* 0x001fea0003900000 */
[----:B------:R-:W0:Y:S02]  /*27580*/  @!P1 SYNCS.PHASECHK.TRANS64 P1, [R5+URZ+0x28c60], R0 ;  /* 0x028c6000050095a7 */ /* 0x000e24000802007f */
[----:B0-----:R-:W-:Y:S05]  /*27590*/  @!P1 BRA `(.L_x_2914) ;  /* 0xfffffffc00f09947 */ /* 0x001fea000383ffff */
[----:B------:R-:W-:Y:S05]  /*275a0*/  BRA `(.L_x_3058) ;  /* 0xffffffbc00587947 */ /* 0x000fea000383ffff */
.L_x_3059:
        /* <DEDUP_REMOVED lines=13> */
.L_x_5836:


//--------------------- .text._ZN7cutlass13device_kernelIN5flash11enable_sm90INS1_16FlashAttnFwdSm90INS1_25CollectiveMainloopFwdSm90ILi2EN4cute5tupleIJNS5_1CILi1EEES8_S8_EEENS6_IJNS7_ILi64EEESA_SA_EEELi512ENS_6half_tEfNS_4arch4Sm90ELb0ELb1ELb1ELb1ELb1ELb0ELb1ELb0ELb0ELb1ELb1ELb0EEENS1_21CollectiveEpilogueFwdINS6_IJSA_NS7_ILi512EEESA_EEES9_SC_SE_Li256ELb1ELb1ELb1ELb0EEENS1_36VarlenDynamicPersistentTileSchedulerILi64ELi64ELi256ELi128ELb1ELb1ELb1ELb1ELb0ELb1EEEEEEEEEvNT_6ParamsE --------------------------
	.section	.text._ZN7cutlass13device_kernelIN5flash11enable_sm90INS1_16FlashAttnFwdSm90INS1_25CollectiveMainloopFwdSm90ILi2EN4cute5tupleIJNS5_1CILi1EEES8_S8_EEENS6_IJNS7_ILi64EEESA_SA_EEELi512ENS_6half_tEfNS_4arch4Sm90ELb0ELb1ELb1ELb1ELb1ELb0ELb1ELb0ELb0ELb1ELb1ELb0EEENS1_21CollectiveEpilogueFwdINS6_IJSA_NS7_ILi512EEESA_EEES9_SC_SE_Li256ELb1ELb1ELb1ELb0EEENS1_36VarlenDynamicPersistentTileSchedulerILi64ELi64ELi256ELi128ELb1ELb1ELb1ELb1ELb0ELb1EEEEEEEEEvNT_6ParamsE,"ax",@progbits
	.align	128
.text._ZN7cutlass13device_kernelIN5flash11enable_sm90INS1_16FlashAttnFwdSm90INS1_25CollectiveMainloopFwdSm90ILi2EN4cute5tupleIJNS5_1CILi1EEES8_S8_EEENS6_IJNS7_ILi64EEESA_SA_EEELi512ENS_6half_tEfNS_4arch4Sm90ELb0ELb1ELb1ELb1ELb1ELb0ELb1ELb0ELb0ELb1ELb1ELb0EEENS1_21CollectiveEpilogueFwdINS6_IJSA_NS7_ILi512EEESA_EEES9_SC_SE_Li256ELb1ELb1ELb1ELb0EEENS1_36VarlenDynamicPersistentTileSchedulerILi64ELi64ELi256ELi128ELb1ELb1ELb1ELb1ELb0ELb1EEEEEEEEEvNT_6ParamsE:
        .type           _ZN7cutlass13device_kernelIN5flash11enable_sm90INS1_16FlashAttnFwdSm90INS1_25CollectiveMainloopFwdSm90ILi2EN4cute5tupleIJNS5_1CILi1EEES8_S8_EEENS6_IJNS7_ILi64EEESA_SA_EEELi512ENS_6half_tEfNS_4arch4Sm90ELb0ELb1ELb1ELb1ELb1ELb0ELb1ELb0ELb0ELb1ELb1ELb0EEENS1_21CollectiveEpilogueFwdINS6_IJSA_NS7_ILi512EEESA_EEES9_SC_SE_Li256ELb1ELb1ELb1ELb0EEENS1_36VarlenDynamicPersistentTileSchedulerILi64ELi64ELi256ELi128ELb1ELb1ELb1ELb1ELb0ELb1EEEEEEEEEvNT_6ParamsE,@function
        .size           _ZN7cutlass13device_kernelIN5flash11enable_sm90INS1_16FlashAttnFwdSm90INS1_25CollectiveMainloopFwdSm90ILi2EN4cute5tupleIJNS5_1CILi1EEES8_S8_EEENS6_IJNS7_ILi64EEESA_SA_EEELi512ENS_6half_tEfNS_4arch4Sm90ELb0ELb1ELb1ELb1ELb1ELb0ELb1ELb0ELb0ELb1ELb1ELb0EEENS1_21CollectiveEpilogueFwdINS6_IJSA_NS7_ILi512EEESA_EEES9_SC_SE_Li256ELb1ELb1ELb1ELb0EEENS1_36VarlenDynamicPersistentTileSchedulerILi64ELi64ELi256ELi128ELb1ELb1ELb1ELb1ELb0ELb1EEEEEEEEEvNT_6ParamsE,(.L_x_5837 - _ZN7cutlass13device_kernelIN5flash11enable_sm90INS1_16FlashAttnFwdSm90INS1_25CollectiveMainloopFwdSm90ILi2EN4cute5tupleIJNS5_1CILi1EEES8_S8_EEENS6_IJNS7_ILi64EEESA_SA_EEELi512ENS_6half_tEfNS_4arch4Sm90ELb0ELb1ELb1ELb1ELb1ELb0ELb1ELb0ELb0ELb1ELb1ELb0EEENS1_21CollectiveEpilogueFwdINS6_IJSA_NS7_ILi512EEESA_EEES9_SC_SE_Li256ELb1ELb1ELb1ELb0EEENS1_36VarlenDynamicPersistentTileSchedulerILi64ELi64ELi256ELi128ELb1ELb1ELb1ELb1ELb0ELb1EEEEEEEEEvNT_6ParamsE)
        .other          _ZN7cutlass13device_kernelIN5flash11enable_sm90INS1_16FlashAttnFwdSm90INS1_25CollectiveMainloopFwdSm90ILi2EN4cute5tupleIJNS5_1CILi1EEES8_S8_EEENS6_IJNS7_ILi64EEESA_SA_EEELi512ENS_6half_tEfNS_4arch4Sm90ELb0ELb1ELb1ELb1ELb1ELb0ELb1ELb0ELb0ELb1ELb1ELb0EEENS1_21CollectiveEpilogueFwdINS6_IJSA_NS7_ILi512EEESA_EEES9_SC_SE_Li256ELb1ELb1ELb1ELb0EEENS1_36VarlenDynamicPersistentTileSchedulerILi64ELi64ELi256ELi128ELb1ELb1ELb1ELb1ELb0ELb1EEEEEEEEEvNT_6ParamsE,@"STO_CUDA_ENTRY STV_DEFAULT"
_ZN7cutlass13device_kernelIN5flash11enable_sm90INS1_16FlashAttnFwdSm90INS1_25CollectiveMainloopFwdSm90ILi2EN4cute5tupleIJNS5_1CILi1EEES8_S8_EEENS6_IJNS7_ILi64EEESA_SA_EEELi512ENS_6half_tEfNS_4arch4Sm90ELb0ELb1ELb1ELb1ELb1ELb0ELb1ELb0ELb0ELb1ELb1ELb0EEENS1_21CollectiveEpilogueFwdINS6_IJSA_NS7_ILi512EEESA_EEES9_SC_SE_Li256ELb1ELb1ELb1ELb0EEENS1_36VarlenDynamicPersistentTileSchedulerILi64ELi64ELi256ELi128ELb1ELb1ELb1ELb1ELb0ELb1EEEEEEEEEvNT_6ParamsE:
        /* <DEDUP_REMOVED lines=43> */
.L_x_3060:
        /* <DEDUP_REMOVED lines=22> */
.L_x_3061:
        /* <DEDUP_REMOVED lines=18> */
.L_x_3062:
        /* <DEDUP_REMOVED lines=22> */
.L_x_3063:
        /* <DEDUP_REMOVED lines=23> */
.L_x_3064:
[----:B------:R-:W-:Y:S01]  /*0800*/  UISETP.NE.AND UP0, UPT, UR58, URZ, UPT ;  /* 0x0000003f3a00728c */ /* 0x000fe2000bf05270 */
[----:B------:R-:W-:Y:S01]  /*0810*/  NOP ;  /* 0x0000000000007918 */ /* 0x000fe20000000000 */
[----:B0-----:R-:W-:Y:S01]  /*0820*/  ULDC UR5, c[0x0][0x20] ;  /* 0x0000080000057ab9 */ /* 0x001fe20000000800 */
[----:B------:R-:W-:Y:S01]  /*0830*/  UMOV UR4, 0x1 ;  /* 0x0000000100047882 */ /* 0x000fe20000000000 */
[----:B-1234-:R-:W-:Y:S01]  /*0840*/  BAR.SYNC.DEFER_BLOCKING 0x0 ;  /* 0x0000000000007b1d */ /* 0x01efe20000010000 */
[----:B------:R-:W-:Y:S01]  /*0850*/  IADD3 R2, P0, R1, UR5, RZ ;  /* 0x0000000501027c10 */ /* 0x000fe2000ff1e0ff */
[----:B------:R-:W-:Y:S01]  /*0860*/  USEL UR5, UR4, 0x2, !UP0 ;  /* 0x0000000204057887 */ /* 0x000fe2000c000000 */
[----:B------:R-:W-:-:S03]  /*0870*/  PLOP3.LUT P1, PT, PT, PT, UP0, 0x40, 0x0 ;  /* 0x000000000000781c */ /* 0x000fc60003f2e808 */
[----:B------:R-:W-:Y:S01]  /*0880*/  ULDC UR4, c[0x0][0x24] ;  /* 0x0000090000047ab9 */ /* 0x000fe20000000800 */
[----:B------:R-:W-:Y:S01]  /*0890*/  ULDC.64 UR36, c[0x0][0x208] ;  /* 0x0000820000247ab9 */ /* 0x000fe20000000a00 */
[----:B------:R-:W-:Y:S02]  /*08a0*/  IMAD.U32 R3, RZ, RZ, UR5 ;  /* 0x00000005ff037e24 */ /* 0x000fe4000f8e00ff */
[----:B------:R-:W-:-:S03]  /*08b0*/  IMAD.X R18, RZ, RZ, UR4, P0 ;  /* 0x00000004ff127e24 */ /* 0x000fc600080e06ff */
[----:B------:R0:W-:Y:S03]  /*08c0*/  STL [R1+0x454], R3 ;  /* 0x0004540301007387 */ /* 0x0001e60000100800 */
[----:B------:R-:W-:Y:S05]  /*08d0*/  @P1 BRA `(.L_x_3065) ;  /* 0x0000027000d81947 */ /* 0x000fea0003800000 */
.L_x_3066:
[----:B------:R-:W-:-:S08]  /*08e0*/  NOP ;  /* 0x0000000000007918 */ /* 0x000fd00000000000 */
[----:B------:R-:W1:Y:S02]  /*08f0*/  USETMAXREG.TRY_ALLOC.CTAPOOL UP0, 0xe8 ;  /* 0x000000e8000079c8 */ /* 0x000e640008000600 */
[----:B-1----:R-:W-:-:S13]  /*0900*/  PLOP3.LUT P0, PT, PT, PT, UP0, 0x80, 0x0 ;  /* 0x000000000000781c */ /* 0x002fda0003f0f008 */
[----:B------:R-:W-:Y:S05]  /*0910*/  @!P0 BRA `(.L_x_3066) ;  /* 0xfffffffc00f08947 */ /* 0x000fea000383ffff */
[----:B0-----:R-:W0:Y:S01]  /*0920*/  S2R R3, SR_TID.X ;  /* 0x0000000000037919 */ /* 0x001e220000002100 */
[----:B------:R-:W1:Y:S01]  /*0930*/  S2UR UR21, SR_CgaCtaId ;  /* 0x00000000001579c3 */ /* 0x000e620000008800 */
[----:B------:R-:W-:Y:S01]  /*0940*/  UMOV UR44, 0x400 ;  /* 0x00000400002c7882 */ /* 0x000fe20000000000 */
[----:B------:R-:W-:Y:S01]  /*0950*/  ULDC UR4, c[0x0][0xd3c] ;  /* 0x00034f0000047ab9 */ /* 0x000fe20000000800 */
[----:B------:R-:W-:Y:S04]  /*0960*/  STL.64 [R1+0x1c8], RZ ;  /* 0x0001c8ff01007387 */ /* 0x000fe80000100a00 */
[----:B------:R-:W-:Y:S04]  /*0970*/  STL [R1+0x1d0], RZ ;  /* 0x0001d0ff01007387 */ /* 0x000fe80000100800 */
[----:B------:R-:W-:Y:S01]  /*0980*/  STL [R1+0x1d4], RZ ;  /* 0x0001d4ff01007387 */ /* 0x000fe20000100800 */
[----:B-1----:R-:W-:Y:S01]  /*0990*/  ULEA UR44, UR21, UR44, 0x18 ;  /* 0x0000002c152c7291 */ /* 0x002fe2000f8ec03f */
[----:B0-----:R-:W-:-:S04]  /*09a0*/  LOP3.LUT R0, R3, 0xffffff80, RZ, 0xc0, !PT ;  /* 0xffffff8003007812 */ /* 0x001fc800078ec0ff */
[----:B------:R-:W-:-:S13]  /*09b0*/  ISETP.NE.AND P0, PT, R0, 0x80, PT ;  /* 0x000000800000780c */ /* 0x000fda0003f05270 */
[----:B------:R-:W-:Y:S06]  /*09c0*/  @!P0 BAR.ARV 0x8, 0x100 ;  /* 0x0204000000008b1d */ /* 0x000fec0000002000 */
[----:B------:R-:W-:-:S13]  /*09d0*/  ISETP.GE.U32.AND P0, PT, R3, 0x100, PT ;  /* 0x000001000300780c */ /* 0x000fda0003f06070 */
        /* <DEDUP_REMOVED lines=8> */
[----:B------:R-:W0:Y:S01]  /*0a60*/  S2UR UR4, SR_SWINHI ;  /* 0x00000000000479c3 */ /* 0x000e220000002f00 */
[----:B------:R-:W-:Y:S02]  /*0a70*/  R2UR UR7, R6 ;  /* 0x00000000060772ca */ /* 0x000fe400000e0000 */
[----:B------:R-:W-:Y:S02]  /*0a80*/  SHF.R.S32.HI R3, RZ, 0x1f, R0 ;  /* 0x0000001fff037819 */ /* 0x000fe40000011400 */
[----:B------:R-:W-:Y:S02]  /*0a90*/  R2UR UR5, R5 ;  /* 0x00000000050572ca */ /* 0x000fe400000e0000 */
[CC--:B------:R-:W-:Y:S02]  /*0aa0*/  LEA.HI R7, R3.reuse, R0.reuse, RZ, 0x7 ;  /* 0x0000000003077211 */ /* 0x0c0fe400078f38ff */
[----:B------:R-:W-:-:S02]  /*0ab0*/  LEA.HI R4, R3, R0, RZ, 0x4 ;  /* 0x0000000003047211 */ /* 0x000fc400078f20ff */
[CC--:B------:R-:W-:Y:S02]  /*0ac0*/  LEA.HI R207, R3.reuse, R0.reuse, RZ, 0x3 ;  /* 0x0000000003cf7211 */ /* 0x0c0fe400078f18ff */
[-C--:B------:R-:W-:Y:S02]  /*0ad0*/  LEA.HI R6, R3, R0.reuse, RZ, 0x2 ;  /* 0x0000000003067211 */ /* 0x080fe400078f10ff */
[----:B------:R-:W-:Y:S02]  /*0ae0*/  LOP3.LUT R9, R7, 0xffffff80, RZ, 0xc0, !PT ;  /* 0xffffff8007097812 */ /* 0x000fe400078ec0ff */
[----:B------:R-:W-:Y:S02]  /*0af0*/  LEA.HI R5, R3, R0, RZ, 0x5 ;  /* 0x0000000003057211 */ /* 0x000fe400078f28ff */
[----:B------:R-:W-:Y:S01]  /*0b00*/  LOP3.LUT R3, R4, 0xfffffff0, RZ, 0xc0, !PT ;  /* 0xfffffff004037812 */ /* 0x000fe200078ec0ff */
[----:B------:R-:W-:Y:S01]  /*0b10*/  IMAD.IADD R9, R0, 0x1, -R9 ;  /* 0x0000000100097824 */ /* 0x000fe200078e0a09 */
[----:B------:R-:W-:-:S02]  /*0b20*/  LOP3.LUT R157, R207, 0xfffffff8, RZ, 0xc0, !PT ;  /* 0xfffffff8cf9d7812 */ /* 0x000fc400078ec0ff */
[----:B------:R-:W-:Y:S01]  /*0b30*/  LOP3.LUT R11, R6, 0xfffffffc, RZ, 0xc0, !PT ;  /* 0xfffffffc060b7812 */ /* 0x000fe200078ec0ff */
[C---:B------:R-:W-:Y:S01]  /*0b40*/  IMAD.IADD R12, R0.reuse, 0x1, -R3 ;  /* 0x00000001000c7824 */ /* 0x040fe200078e0a03 */
[----:B------:R-:W-:Y:S01]  /*0b50*/  SHF.R.S32.HI R208, RZ, 0x7, R7 ;  /* 0x00000007ffd07819 */ /* 0x000fe20000011407 */
[C---:B------:R-:W-:Y:S01]  /*0b60*/  IMAD.IADD R157, R0.reuse, 0x1, -R157 ;  /* 0x00000001009d7824 */ /* 0x040fe200078e0a9d */
[----:B------:R-:W-:Y:S01]  /*0b70*/  SHF.R.S32.HI R13, RZ, 0x5, R5 ;  /* 0x00000005ff0d7819 */ /* 0x000fe20000011405 */
[----:B------:R-:W-:Y:S01]  /*0b80*/  IMAD.IADD R10, R0, 0x1, -R11 ;  /* 0x00000001000a7824 */ /* 0x000fe200078e0a0b */
[----:B------:R-:W-:Y:S01]  /*0b90*/  SHF.R.S32.HI R0, RZ, 0x1f, R9 ;  /* 0x0000001fff007819 */ /* 0x000fe20000011409 */
[----:B------:R-:W-:Y:S01]  /*0ba0*/  UMOV UR38, UR44 ;  /* 0x0000002c00267c82 */ /* 0x000fe20008000000 */
[----:B0-----:R-:W-:Y:S01]  /*0bb0*/  UMOV UR39, UR4 ;  /* 0x0000000400277c82 */ /* 0x001fe20008000000 */
[----:B------:R-:W-:Y:S01]  /*0bc0*/  SHF.R.S32.HI R5, RZ, 0x1f, R5 ;  /* 0x0000001fff057819 */ /* 0x000fe20000011405 */
[----:B------:R-:W-:Y:S01]  /*0bd0*/  IMAD.SHL.U32 R19, R157, 0x8, RZ ;  /* 0x000000089d137824 */ /* 0x000fe200078e00ff */
[----:B------:R-:W-:Y:S01]  /*0be0*/  LEA.HI R6, R0, R9, RZ, 0x2 ;  /* 0x0000000900067211 */ /* 0x000fe200078f10ff */
[----:B------:R-:W-:Y:S01]  /*0bf0*/  IMAD.U32 R14, RZ, RZ, UR38 ;  /* 0x00000026ff0e7e24 */ /* 0x000fe2000f8e00ff */
[----:B------:R-:W-:Y:S01]  /*0c00*/  LEA.HI R7, R7, R208, RZ, 0x1 ;  /* 0x000000d007077211 */ /* 0x000fe200078f08ff */
[----:B------:R-:W-:Y:S01]  /*0c10*/  IMAD.U32 R15, RZ, RZ, UR39 ;  /* 0x00000027ff0f7e24 */ /* 0x000fe2000f8e00ff */
[----:B------:R-:W-:Y:S01]  /*0c20*/  SHF.R.S32.HI R3, RZ, 0x4, R4 ;  /* 0x00000004ff037819 */ /* 0x000fe20000011404 */
[C---:B------:R-:W-:Y:S01]  /*0c30*/  VIADD R155, R19.reuse, 0x80 ;  /* 0x00000080139b7836 */ /* 0x040fe20000000000 */
[--C-:B------:R-:W-:Y:S01]  /*0c40*/  SHF.R.S32.HI R8, RZ, 0x2, R6.reuse ;  /* 0x00000002ff087819 */ /* 0x100fe20000011406 */
[----:B------:R0:W-:Y:S01]  /*0c50*/  STL [R1+0x458], R12 ;  /* 0x0004580c01007387 */ /* 0x0001e20000100800 */
[----:B------:R-:W-:Y:S01]  /*0c60*/  SHF.R.S32.HI R11, RZ, 0x1f, R6 ;  /* 0x0000001fff0b7819 */ /* 0x000fe20000011406 */
[----:B------:R-:W-:Y:S01]  /*0c70*/  VIADD R156, R19, 0x40 ;  /* 0x00000040139c7836 */ /* 0x000fe20000000000 */
[----:B------:R-:W-:Y:S01]  /*0c80*/  LEA.HI R5, R5, R13, RZ, 0x2 ;  /* 0x0000000d05057211 */ /* 0x000fe200078f10ff */
[----:B------:R-:W-:Y:S01]  /*0c90*/  STL.64 [R1+0x440], R14 ;  /* 0x0004400e01007387 */ /* 0x000fe20000100a00 */
[----:B------:R-:W-:Y:S01]  /*0ca0*/  LOP3.LUT R7, R7, 0xfffffe, RZ, 0xc0, !PT ;  /* 0x00fffffe07077812 */ /* 0x000fe200078ec0ff */
[C---:B------:R-:W-:Y:S01]  /*0cb0*/  VIADD R154, R19.reuse, 0xc0 ;  /* 0x000000c0139a7836 */ /* 0x040fe20000000000 */
[----:B------:R-:W-:Y:S01]  /*0cc0*/  LEA.HI R4, R4, R3, RZ, 0x1 ;  /* 0x0000000304047211 */ /* 0x000fe200078f08ff */
[----:B------:R-:W-:Y:S01]  /*0cd0*/  VIADD R210, R19, 0x180 ;  /* 0x0000018013d27836 */ /* 0x000fe20000000000 */
[----:B------:R-:W-:Y:S01]  /*0ce0*/  LEA.HI R11, R11, R8, RZ, 0x3 ;  /* 0x000000080b0b7211 */ /* 0x000fe200078f18ff */
[C---:B------:R-:W-:Y:S01]  /*0cf0*/  IMAD.IADD R7, R208.reuse, 0x1, -R7 ;  /* 0x00000001d0077824 */ /* 0x040fe200078e0a07 */
[----:B------:R-:W-:Y:S01]  /*0d00*/  LOP3.LUT R5, R5, 0x3ffffc, RZ, 0xc0, !PT ;  /* 0x003ffffc05057812 */ /* 0x000fe200078ec0ff */
[----:B0-----:R-:W-:Y:S01]  /*0d10*/  IMAD R12, R208, 0x100, R12 ;  /* 0x00000100d00c7824 */ /* 0x001fe200078e020c */
[----:B------:R-:W-:Y:S01]  /*0d20*/  LOP3.LUT R4, R4, 0x1ffffffe, RZ, 0xc0, !PT ;  /* 0x1ffffffe04047812 */ /* 0x000fe200078ec0ff */
[----:B------:R-:W-:Y:S01]  /*0d30*/  VIADD R152, R19, 0x140 ;  /* 0x0000014013987836 */ /* 0x000fe20000000000 */
[----:B------:R-:W-:Y:S01]  /*0d40*/  LOP3.LUT R11, R11, 0xfffffff8, RZ, 0xc0, !PT ;  /* 0xfffffff80b0b7812 */ /* 0x000fe200078ec0ff */
[----:B------:R-:W-:Y:S01]  /*0d50*/  IMAD.IADD R5, R13, 0x1, -R5 ;  /* 0x000000010d057824 */ /* 0x000fe200078e0a05 */
[----:B------:R-:W-:Y:S01]  /*0d60*/  LEA.HI R0, R0, R9, RZ, 0x5 ;  /* 0x0000000900007211 */ /* 0x000fe200078f28ff */
[----:B------:R-:W-:Y:S01]  /*0d70*/  IMAD.SHL.U32 R13, R7, 0x100, RZ ;  /* 0x00000100070d7824 */ /* 0x000fe200078e00ff */
[----:B------:R-:W-:Y:S01]  /*0d80*/  LOP3.LUT R6, R6, 0x7ffffffc, RZ, 0xc0, !PT ;  /* 0x7ffffffc06067812 */ /* 0x000fe200078ec0ff */
[----:B------:R-:W-:Y:S01]  /*0d90*/  IMAD.IADD R4, R3, 0x1, -R4 ;  /* 0x0000000103047824 */ /* 0x000fe200078e0a04 */
[----:B------:R-:W-:Y:S01]  /*0da0*/  SHF.R.S32.HI R0, RZ, 0x5, R0 ;  /* 0x00000005ff007819 */ /* 0x000fe20000011400 */
[----:B------:R-:W-:Y:S01]  /*0db0*/  IMAD.IADD R11, R8, 0x1, -R11 ;  /* 0x00000001080b7824 */ /* 0x000fe200078e0a0b */
[----:B------:R-:W-:Y:S01]  /*0dc0*/  LEA.HI R3, R10, R10, RZ, 0x1 ;  /* 0x0000000a0a037211 */ /* 0x000fe200078f08ff */
[----:B------:R-:W-:Y:S01]  /*0dd0*/  IMAD.IADD R6, R9, 0x1, -R6 ;  /* 0x0000000109067824 */ /* 0x000fe200078e0a06 */
[----:B------:R-:W-:Y:S01]  /*0de0*/  STL [R1+0x448], R13 ;  /* 0x0004480d01007387 */ /* 0x000fe20000100800 */
[----:B------:R-:W-:Y:S01]  /*0df0*/  IMAD R22, R0, 0x10, R11 ;  /* 0x0000001000167824 */ /* 0x000fe200078e020b */
[----:B------:R-:W-:Y:S01]  /*0e00*/  LOP3.LUT R3, R3, 0x1ffffffe, RZ, 0xc0, !PT ;  /* 0x1ffffffe03037812 */ /* 0x000fe200078ec0ff */
[----:B------:R-:W-:Y:S01]  /*0e10*/  IMAD.SHL.U32 R16, R4, 0x8, RZ ;  /* 0x0000000804107824 */ /* 0x000fe200078e00ff */
[----:B------:R-:W-:Y:S01]  /*0e20*/  SHF.R.S32.HI R0, RZ, 0x1f, R155 ;  /* 0x0000001fff007819 */ /* 0x000fe2000001149b */
[----:B------:R-:W-:Y:S01]  /*0e30*/  IMAD.SHL.U32 R0, R6, 0x2, RZ ;  /* 0x0000000206007824 */ /* 0x000fe200078e00ff */
[----:B------:R-:W-:Y:S01]  /*0e40*/  SHF.R.S32.HI R4, RZ, 0x1f, R156 ;  /* 0x0000001fff047819 */ /* 0x000fe2000001149c */
[----:B------:R-:W-:Y:S01]  /*0e50*/  IMAD.IADD R3, R10, 0x1, -R3 ;  /* 0x000000010a037824 */ /* 0x000fe200078e0a03 */
[----:B------:R-:W-:Y:S01]  /*0e60*/  SHF.R.S32.HI R4, RZ, 0x1f, R154 ;  /* 0x0000001fff047819 */ /* 0x000fe2000001149a */
[----:B------:R-:W-:Y:S01]  /*0e70*/  IMAD.IADD R23, R0, 0x1, R13 ;  /* 0x0000000100177824 */ /* 0x000fe200078e020d */
[----:B------:R0:W-:Y:S01]  /*0e80*/  STL [R1+0x44c], R0 ;  /* 0x00044c0001007387 */ /* 0x0001e20000100800 */
[----:B------:R-:W-:Y:S01]  /*0e90*/  VIADD R209, R19, 0x1c0 ;  /* 0x000001c013d17836 */ /* 0x000fe20000000000 */
[----:B------:R-:W-:Y:S01]  /*0ea0*/  SHF.R.S32.HI R4, RZ, 0x1f, R152 ;  /* 0x0000001fff047819 */ /* 0x000fe20000011498 */
[----:B------:R-:W-:Y:S01]  /*0eb0*/  VIADD R206, R23, 0x8 ;  /* 0x0000000817ce7836 */ /* 0x000fe20000000000 */
[----:B------:R-:W-:Y:S01]  /*0ec0*/  STL [R1+0x450], R16 ;  /* 0x0004501001007387 */ /* 0x000fe20000100800 */
[----:B------:R-:W-:Y:S01]  /*0ed0*/  IMAD R3, R3, 0x8, R22 ;  /* 0x0000000803037824 */ /* 0x000fe200078e0216 */
[----:B------:R-:W-:Y:S01]  /*0ee0*/  SHF.R.S32.HI R4, RZ, 0x1f, R209 ;  /* 0x0000001fff047819 */ /* 0x000fe200000114d1 */
[----:B------:R-:W-:Y:S01]  /*0ef0*/  IMAD R5, R5, 0x10, R12 ;  /* 0x0000001005057824 */ /* 0x000fe200078e020c */
        /* <DEDUP_REMOVED lines=18> */
[----:B0-----:R-:W-:Y:S01]  /*1020*/  SHF.R.S32.HI R3, RZ, 0x1f, R204 ;  /* 0x0000001fff037819 */ /* 0x001fe200000114cc */
        /* <DEDUP_REMOVED lines=44> */
[----:B------:R-:W-:Y:S01]  /*12f0*/  IMAD.U32 R16, R5, 0x40, R16 ;  /* 0x0000004005107824 */ /* 0x000fe200078e0010 */
[----:B------:R-:W-:-:S02]  /*1300*/  SHF.R.S32.HI R215, RZ, 0x1f, R177 ;  /* 0x0000001fffd77819 */ /* 0x000fc400000114b1 */
[----:B------:R-:W-:Y:S01]  /*1310*/  SHF.R.S32.HI R214, RZ, 0x1f, R176 ;  /* 0x0000001fffd67819 */ /* 0x000fe200000114b0 */
[----:B------:R-:W-:Y:S01]  /*1320*/  IMAD.WIDE R16, R16, 0x2, R14 ;  /* 0x0000000210107825 */ /* 0x000fe200078e020e */
[----:B------:R-:W-:Y:S02]  /*1330*/  SHF.R.S32.HI R213, RZ, 0x1f, R159 ;  /* 0x0000001fffd57819 */ /* 0x000fe4000001149f */
[----:B------:R-:W-:-:S07]  /*1340*/  SHF.R.S32.HI R212, RZ, 0x1f, R158 ;  /* 0x0000001fffd47819 */ /* 0x000fce000001149e */
.L_x_3214:
[----:B------:R-:W-:Y:S01]  /*1350*/  ULDC.64 UR8, c[0x0][0xb20] ;  /* 0x0002c80000087ab9 */ /* 0x000fe20000000a00 */
[----:B------:R-:W-:Y:S02]  /*1360*/  ULOP3.LUT UR61, UR7, 0xff0000, URZ, 0xc0, !UPT ;  /* 0x00ff0000073d7892 */ /* 0x000fe4000f8ec03f */
[----:B------:R-:W-:Y:S01]  /*1370*/  UISETP.NE.U32.AND UP0, UPT, UR8, URZ, UPT ;  /* 0x0000003f0800728c */ /* 0x000fe2000bf05070 */
[----:B------:R-:W-:-:S03]  /*1380*/  ULDC UR48, c[0x0][0x2f0] ;  /* 0x0000bc0000307ab9 */ /* 0x000fc60000000800 */
        /* <DEDUP_REMOVED lines=9> */
[----:B0-23--:R-:W-:Y:S02]  /*1420*/  IMAD.U32 R4, RZ, RZ, UR8 ;  /* 0x00000008ff047e24 */ /* 0x00dfe4000f8e00ff */
[----:B----4-:R-:W-:Y:S01]  /*1430*/  IMAD.U32 R5, RZ, RZ, UR9 ;  /* 0x00000009ff057e24 */ /* 0x010fe2000f8e00ff */
[----:B------:R-:W-:-:S03]  /*1440*/  @UP1 UIMAD.WIDE UR8, UR6, 0x4, UR10 ;  /* 0x00000004060818a5 */ /* 0x000fc6000f8e020a */
[----:B------:R-:W-:Y:S01]  /*1450*/  ULDC.64 UR10, c[0x0][0xb18] ;  /* 0x0002c600000a7ab9 */ /* 0x000fe20000000a00 */
[----:B------:R-:W2:Y:S02]  /*1460*/  @P0 LDG.E R4, desc[UR36][R4.64] ;  /* 0x0000002404040981 */ /* 0x000ea4000c1e1900 */
[----:B-1----:R-:W-:Y:S02]  /*1470*/  IMAD.U32 R6, RZ, RZ, UR8 ;  /* 0x00000008ff067e24 */ /* 0x002fe4000f8e00ff */
[----:B------:R-:W-:Y:S01]  /*1480*/  IMAD.U32 R7, RZ, RZ, UR9 ;  /* 0x00000009ff077e24 */ /* 0x000fe2000f8e00ff */
[----:B------:R-:W-:-:S04]  /*1490*/  ULDC.64 UR8, c[0x0][0x418] ;  /* 0x0001060000087ab9 */ /* 0x000fc80000000a00 */
[----:B------:R-:W3:Y:S01]  /*14a0*/  @P2 LDG.E R6, desc[UR36][R6.64] ;  /* 0x0000002406062981 */ /* 0x000ee2000c1e1900 */
[----:B------:R-:W-:Y:S01]  /*14b0*/  UISETP.NE.U32.AND UP0, UPT, UR8, URZ, UPT ;  /* 0x0000003f0800728c */ /* 0x000fe2000bf05070 */
[----:B------:R-:W-:Y:S01]  /*14c0*/  ISETP.NE.U32.AND P1, PT, RZ, UR10, PT ;  /* 0x0000000aff007c0c */ /* 0x000fe2000bf25070 */
[----:B------:R-:W-:Y:S02]  /*14d0*/  ULOP3.LUT UR8, UR7, 0xff000000, URZ, 0xc0, !UPT ;  /* 0xff00000007087892 */ /* 0x000fe4000f8ec03f */
[----:B------:R-:W-:Y:S01]  /*14e0*/  IMAD.U32 R211, RZ, RZ, UR7 ;  /* 0x00000007ffd37e24 */ /* 0x000fe2000f8e00ff */
[----:B------:R-:W-:Y:S01]  /*14f0*/  UISETP.NE.AND.EX UP0, UPT, UR9, URZ, UPT, UP0 ;  /* 0x0000003f0900728c */ /* 0x000fe2000bf05300 */
[----:B------:R-:W-:Y:S01]  /*1500*/  ISETP.NE.AND.EX P1, PT, RZ, UR11, PT, P1 ;  /* 0x0000000bff007c0c */ /* 0x000fe2000bf25310 */
[----:B------:R-:W-:Y:S01]  /*1510*/  USHF.R.U32.HI UR8, URZ, 0x8, UR8 ;  /* 0x000000083f087899 */ /* 0x000fe20008011608 */
[----:B------:R-:W-:Y:S01]  /*1520*/  ULDC UR9, c[0x0][0x424] ;  /* 0x0001090000097ab9 */ /* 0x000fe20000000800 */
[----:B------:R-:W-:Y:S01]  /*1530*/  UMOV UR4, URZ ;  /* 0x0000003f00047c82 */ /* 0x000fe20008000000 */
[----:B------:R-:W-:-:S02]  /*1540*/  USEL UR9, UR9, 0x1, UP0 ;  /* 0x0000000109097887 */ /* 0x000fc40008000000 */
[----:B------:R-:W-:Y:S02]  /*1550*/  ULEA.HI UR61, UR61, UR8, URZ, 0x10 ;  /* 0x000000083d3d7291 */ /* 0x000fe4000f8f803f */
[----:B------:R-:W-:Y:S01]  /*1560*/  UIMAD UR48, UR9, UR48, URZ ;  /* 0x00000030093072a4 */ /* 0x000fe2000f8e023f */
        /* <DEDUP_REMOVED lines=17> */
.L_x_3067:
[----:B------:R-:W-:Y:S01]  /*1680*/  UMOV UR59, UR5 ;  /* 0x00000005003b7c82 */ /* 0x000fe20008000000 */
        /* <DEDUP_REMOVED lines=9> */
.L_x_3068:
        /* <DEDUP_REMOVED lines=13> */
.L_x_3069:
[----:B------:R-:W0:Y:S01]  /*17f0*/  LDC R0, c[0x0][0xa80] ;  /* 0x0002a000ff007b82 */ /* 0x000e220000000800 */
[----:B------:R-:W-:Y:S01]  /*1800*/  UISETP.NE.AND UP0, UPT, UR58, 0x1, UPT ;  /* 0x000000013a00788c */ /* 0x000fe2000bf05270 */
[----:B------:R1:W-:Y:S01]  /*1810*/  STL.128 [R1+0x1e0], RZ ;  /* 0x0001e0ff01007387 */ /* 0x0003e20000100c00 */
[C---:B------:R-:W-:Y:S01]  /*1820*/  IADD3 R36, P0, R2.reuse, 0x1e0, RZ ;  /* 0x000001e002247810 */ /* 0x040fe20007f1e0ff */
[----:B------:R-:W-:Y:S01]  /*1830*/  UIADD3 UR48, -UR4, UR48, URZ ;  /* 0x0000003004307290 */ /* 0x000fe2000fffe13f */
[----:B------:R-:W-:Y:S01]  /*1840*/  IADD3 R34, P1, R2, 0x210, RZ ;  /* 0x0000021002227810 */ /* 0x000fe20007f3e0ff */
[----:B------:R1:W-:Y:S01]  /*1850*/  STL.128 [R1+0x1f0], RZ ;  /* 0x0001f0ff01007387 */ /* 0x0003e20000100c00 */
[----:B------:R-:W-:Y:S01]  /*1860*/  PLOP3.LUT P2, PT, PT, PT, UP0, 0x80, 0x0 ;  /* 0x000000000000781c */ /* 0x000fe20003f4f008 */
[--C-:B------:R-:W-:Y:S02]  /*1870*/  IMAD.X R37, RZ, RZ, R18.reuse, P0 ;  /* 0x000000ffff257224 */ /* 0x100fe400000e0612 */
[----:B------:R1:W-:Y:S01]  /*1880*/  STL.128 [R1+0x210], RZ ;  /* 0x000210ff01007387 */ /* 0x0003e20000100c00 */
[----:B------:R-:W-:-:S03]  /*1890*/  IMAD.X R35, RZ, RZ, R18, P1 ;  /* 0x000000ffff237224 */ /* 0x000fc600008e0612 */
[----:B------:R1:W-:Y:S04]  /*18a0*/  STL.128 [R1+0x220], RZ ;  /* 0x000220ff01007387 */ /* 0x0003e80000100c00 */
[----:B------:R1:W-:Y:S04]  /*18b0*/  STL.128 [R1+0x230], RZ ;  /* 0x000230ff01007387 */ /* 0x0003e80000100c00 */
[----:B------:R1:W-:Y:S04]  /*18c0*/  STL.128 [R1+0x240], RZ ;  /* 0x000240ff01007387 */ /* 0x0003e80000100c00 */
[----:B0-----:R1:W-:Y:S04]  /*18d0*/  STL [R1+0x200], R0 ;  /* 0x0002000001007387 */ /* 0x0013e80000100800 */
[----:B------:R1:W-:Y:S04]  /*18e0*/  STL.128 [R1+0x250], RZ ;  /* 0x000250ff01007387 */ /* 0x0003e80000100c00 */
        /* <DEDUP_REMOVED lines=26> */
[----:B------:R1:W-:Y:S01]  /*1a90*/  STL.128 [R1+0x400], RZ ;  /* 0x000400ff01007387 */ /* 0x0003e20000100c00 */
[----:B------:R-:W-:Y:S05]  /*1aa0*/  @!P2 BRA `(.L_x_3070) ;  /* 0x0000008000c0a947 */ /* 0x000fea0003800000 */
[----:B------:R-:W-:Y:S01]  /*1ab0*/  ULDC UR4, c[0x0][0x448] ;  /* 0x0001120000047ab9 */ /* 0x000fe20000000800 */
[----:B------:R-:W-:Y:S02]  /*1ac0*/  USHF.L.U32 UR8, UR5, 0x6, URZ ;  /* 0x0000000605087899 */ /* 0x000fe4000800063f */
[----:B------:R-:W-:Y:S02]  /*1ad0*/  UISETP.NE.AND UP0, UPT, UR4, 0x1, UPT ;  /* 0x000000010400788c */ /* 0x000fe4000bf05270 */
[----:B------:R-:W-:Y:S01]  /*1ae0*/  UIADD3 UR9, UR8, 0x3f, URZ ;  /* 0x0000003f08097890 */ /* 0x000fe2000fffe03f */
[----:B------:R-:W-:Y:S01]  /*1af0*/  ULDC.64 UR4, c[0x0][0xad8] ;  /* 0x0002b60000047ab9 */ /* 0x000fe20000000a00 */
[----:B------:R-:W-:Y:S02]  /*1b00*/  UIADD3 UR10, UR48, 0x1, -UR47 ;  /* 0x00000001300a7890 */ /* 0x000fe4000fffe82f */
[----:B------:R-:W-:-:S05]  /*1b10*/  UISETP.GE.AND UP1, UPT, UR5, 0x1, UPT ;  /* 0x000000010500788c */ /* 0x000fca000bf26270 */
[----:B------:R-:W-:Y:S01]  /*1b20*/  @UP0 UIADD3 UR6, UR8, 0x3f, URZ ;  /* 0x0000003f08060890 */ /* 0x000fe2000fffe03f */
[----:B------:R-:W-:Y:S01]  /*1b30*/  @UP0 ULDC UR7, c[0x0][0x44c] ;  /* 0x0001130000070ab9 */ /* 0x000fe20000000800 */
[----:B------:R-:W-:Y:S02]  /*1b40*/  PLOP3.LUT P1, PT, PT, PT, UP1, 0x80, 0x0 ;  /* 0x000000000000781c */ /* 0x000fe40003f2f018 */
        /* <DEDUP_REMOVED lines=16> */
.L_x_3072:
[----:B------:R-:W-:-:S11]  /*1c50*/  UISETP.NE.AND UP1, UPT, UR5, 0x1, UPT ;  /* 0x000000010500788c */ /* 0x000fd6000bf25270 */
[----:B------:R-:W-:Y:S02]  /*1c60*/  @UP1 ULDC.64 UR10, c[0x0][0xae0] ;  /* 0x0002b800000a1ab9 */ /* 0x000fe40000000a00 */
[----:B------:R-:W-:-:S04]  /*1c70*/  UIMAD.WIDE.U32 UR6, UR9, UR10, URZ ;  /* 0x0000000a090672a5 */ /* 0x000fc8000f8e003f */
[----:B------:R-:W-:-:S12]  /*1c80*/  @UP1 USHF.R.U32.HI UR9, URZ, UR11, UR7 ;  /* 0x0000000b3f091299 */ /* 0x000fd80008011607 */
.L_x_3073:
[----:B------:R-:W-:-:S04]  /*1c90*/  UIMAD UR9, UR9, UR5, UR5 ;  /* 0x00000005090972a4 */ /* 0x000fc8000f8e0205 */
[----:B------:R-:W-:-:S04]  /*1ca0*/  UISETP.LT.AND UP1, UPT, UR4, UR9, UPT ;  /* 0x000000090400728c */ /* 0x000fc8000bf21270 */
[----:B------:R-:W-:-:S12]  /*1cb0*/  USEL UR4, UR4, UR9, UP1 ;  /* 0x0000000904047287 */ /* 0x000fd80008800000 */
.L_x_3071:
[----:B------:R-:W-:Y:S02]  /*1cc0*/  UIADD3 UR9, UR48, 0x3f, URZ ;  /* 0x0000003f30097890 */ /* 0x000fe4000fffe03f */
[----:B------:R-:W-:Y:S02]  /*1cd0*/  UIADD3 UR10, UR4, 0x3f, URZ ;  /* 0x0000003f040a7890 */ /* 0x000fe4000fffe03f */
[----:B------:R-:W-:Y:S02]  /*1ce0*/  USHF.R.S32.HI UR4, URZ, 0x1f, UR9 ;  /* 0x0000001f3f047899 */ /* 0x000fe40008011409 */
[----:B------:R-:W-:Y:S01]  /*1cf0*/  USHF.R.S32.HI UR11, URZ, 0x1f, UR10 ;  /* 0x0000001f3f0b7899 */ /* 0x000fe2000801140a */
[----:B------:R-:W-:Y:S01]  /*1d00*/  @UP0 ULDC UR6, c[0x0][0x44c] ;  /* 0x0001130000060ab9 */ /* 0x000fe20000000800 */
[----:B------:R-:W-:Y:S02]  /*1d10*/  ULEA.HI UR4, UR4, UR9, URZ, 0x6 ;  /* 0x0000000904047291 */ /* 0x000fe4000f8f303f */
[----:B------:R-:W-:-:S02]  /*1d20*/  ULEA.HI UR11, UR11, UR10, URZ, 0x6 ;  /* 0x0000000a0b0b7291 */ /* 0x000fc4000f8f303f */
[----:B------:R-:W-:Y:S01]  /*1d30*/  UIMAD.WIDE.U32 UR6, UR8, UR6, URZ ;  /* 0x00000006080672a5 */ /* 0x000fe2000f8e003f */
[----:B------:R-:W-:Y:S01]  /*1d40*/  @UP0 ULDC UR9, c[0x0][0x450] ;  /* 0x0001140000090ab9 */ /* 0x000fe20000000800 */
[----:B------:R-:W-:Y:S02]  /*1d50*/  USHF.R.S32.HI UR4, URZ, 0x6, UR4 ;  /* 0x000000063f047899 */ /* 0x000fe40008011404 */
[----:B------:R-:W-:Y:S02]  /*1d60*/  USHF.R.S32.HI UR11, URZ, 0x6, UR11 ;  /* 0x000000063f0b7899 */ /* 0x000fe4000801140b */
[----:B------:R-:W-:Y:S02]  /*1d70*/  @UP0 USHF.R.U32.HI UR8, URZ, UR9, UR7 ;  /* 0x000000093f080299 */ /* 0x000fe40008011607 */
[----:B------:R-:W-:Y:S02]  /*1d80*/  UISETP.LT.AND UP0, UPT, UR4, UR11, UPT ;  /* 0x0000000b0400728c */ /* 0x000fe4000bf01270 */
[----:B------:R-:W-:Y:S01]  /*1d90*/  UIADD3 UR8, UR8, UR48, -UR47 ;  /* 0x0000003008087290 */ /* 0x000fe2000fffe82f */
[----:B------:R-:W-:Y:S01]  /*1da0*/  ULDC UR6, c[0x0][0xad4] ;  /* 0x0002b50000067ab9 */ /* 0x000fe20000000800 */
[----:B------:R-:W-:-:S02]  /*1db0*/  USEL UR11, UR4, UR11, UP0 ;  /* 0x0000000b040b7287 */ /* 0x000fc40008000000 */
        /* <DEDUP_REMOVED lines=12> */
.L_x_3075:
[----:B------:R-:W-:-:S11]  /*1e80*/  UISETP.NE.AND UP0, UPT, UR5, 0x1, UPT ;  /* 0x000000010500788c */ /* 0x000fd6000bf05270 */
[----:B------:R-:W-:Y:S02]  /*1e90*/  @UP0 ULDC.64 UR12, c[0x0][0xae0] ;  /* 0x0002b800000c0ab9 */ /* 0x000fe40000000a00 */
[----:B------:R-:W-:-:S04]  /*1ea0*/  UIMAD.WIDE.U32 UR6, UR8, UR12, URZ ;  /* 0x0000000c080672a5 */ /* 0x000fc8000f8e003f */
[----:B------:R-:W-:-:S12]  /*1eb0*/  @UP0 USHF.R.U32.HI UR8, URZ, UR13, UR7 ;  /* 0x0000000d3f080299 */ /* 0x000fd80008011607 */
.L_x_3076:
[----:B------:R-:W-:-:S04]  /*1ec0*/  UIMAD UR5, UR8, UR5, URZ ;  /* 0x00000005080572a4 */ /* 0x000fc8000f8e023f */
[----:B------:R-:W-:-:S04]  /*1ed0*/  UISETP.LT.AND UP0, UPT, UR4, UR5, UPT ;  /* 0x000000050400728c */ /* 0x000fc8000bf01270 */
[----:B------:R-:W-:-:S12]  /*1ee0*/  USEL UR4, UR4, UR5, !UP0 ;  /* 0x0000000504047287 */ /* 0x000fd8000c000000 */
.L_x_3074:
        /* <DEDUP_REMOVED lines=15> */
[-C--:B-1----:R-:W-:Y:S01]  /*1fe0*/  IABS R0, R4.reuse ;  /* 0x0000000400007213 */ /* 0x082fe20000000000 */
        /* <DEDUP_REMOVED lines=31> */
.L_x_3077:
[----:B------:R-:W-:Y:S01]  /*21e0*/  UIMAD UR20, UR20, UR4, UR9 ;  /* 0x00000004141472a4 */ /* 0x000fe2000f8e0209 */
[----:B-1----:R-:W-:Y:S02]  /*21f0*/  IMAD.U32 R0, RZ, RZ, UR11 ;  /* 0x0000000bff007e24 */ /* 0x002fe4000f8e00ff */
[----:B------:R-:W-:-:S05]  /*2200*/  IMAD.U32 R3, RZ, RZ, UR4 ;  /* 0x00000004ff037e24 */ /* 0x000fca000f8e00ff */
[----:B------:R-:W-:-:S04]  /*2210*/  VIADDMNMX R0, R3, UR20, R0, PT ;  /* 0x0000001403007c46 */ /* 0x000fc8000b800100 */
[----:B------:R-:W-:Y:S02]  /*2220*/  R2UR UR22, R0 ;  /* 0x00000000001672ca */ /* 0x000fe400000e0000 */
[----:B------:R-:W-:-:S11]  /*2230*/  PRMT R0, RZ, 0x7610, R0 ;  /* 0x00007610ff007816 */ /* 0x000fd60000000000 */
[----:B------:R-:W-:-:S06]  /*2240*/  UISETP.GT.AND UP0, UPT, UR22, UR20, UPT ;  /* 0x000000141600728c */ /* 0x000fcc000bf04270 */
[----:B------:R-:W-:-:S13]  /*2250*/  PLOP3.LUT P0, PT, PT, PT, UP0, 0x80, 0x0 ;  /* 0x000000000000781c */ /* 0x000fda0003f0f008 */
        /* <DEDUP_REMOVED lines=108> */
[----:B------:R-:W0:Y:S04]  /*2920*/  SHFL.IDX PT, R3, R208, RZ, 0x1f ;  /* 0x00001fffd0037589 */ /* 0x000e2800000e0000 */
[----:B--2---:R1:W-:Y:S04]  /*2930*/  STL [R1+0x210], R0 ;  /* 0x0002100001007387 */ /* 0x0043e80000100800 */
[----:B---3--:R-:W-:Y:S04]  /*2940*/  STL [R1+0x214], R8 ;  /* 0x0002140801007387 */ /* 0x008fe80000100800 */
[----:B----4-:R2:W-:Y:S04]  /*2950*/  STL [R1+0x220], R6 ;  /* 0x0002200601007387 */ /* 0x0105e80000100800 */
[----:B------:R-:W3:Y:S04]  /*2960*/  LDL R162, [R1+0x2cc] ;  /* 0x0002cc0001a27983 */ /* 0x000ee80000100800 */
[----:B------:R-:W4:Y:S01]  /*2970*/  LDL R164, [R1+0x2d4] ;  /* 0x0002d40001a47983 */ /* 0x000f220000100800 */
[----:B0-----:R-:W-:-:S03]  /*2980*/  R2UR UR4, R3 ;  /* 0x00000000030472ca */ /* 0x001fc600000e0000 */
        /* <DEDUP_REMOVED lines=14> */
[----:B-1----:R-:W4:Y:S04]  /*2a70*/  LDL R0, [R1+0x3f8] ;  /* 0x0003f80001007983 */ /* 0x002f280000100800 */
[----:B------:R-:W4:Y:S04]  /*2a80*/  LDL R3, [R1+0x3fc] ;  /* 0x0003fc0001037983 */ /* 0x000f280000100800 */
[----:B--2---:R-:W2:Y:S04]  /*2a90*/  LDL R6, [R1+0x400] ;  /* 0x0004000001067983 */ /* 0x004ea80000100800 */
[----:B------:R-:W2:Y:S04]  /*2aa0*/  LDL R7, [R1+0x404] ;  /* 0x0004040001077983 */ /* 0x000ea80000100800 */
[----:B------:R-:W2:Y:S04]  /*2ab0*/  LDL R8, [R1+0x408] ;  /* 0x0004080001087983 */ /* 0x000ea80000100800 */
[----:B------:R-:W2:Y:S01]  /*2ac0*/  LDL R9, [R1+0x40c] ;  /* 0x00040c0001097983 */ /* 0x000ea20000100800 */
[----:B------:R-:W-:-:S04]  /*2ad0*/  ULEA.HI UR5, UR4, UR4, URZ, 0x1 ;  /* 0x0000000404057291 */ /* 0x000fc8000f8f083f */
[----:B------:R-:W-:-:S04]  /*2ae0*/  ULOP3.LUT UR5, UR5, 0x1fffe, URZ, 0xc0, !UPT ;  /* 0x0001fffe05057892 */ /* 0x000fc8000f8ec03f */
[----:B------:R-:W-:-:S04]  /*2af0*/  UIADD3 UR5, UR4, -UR5, URZ ;  /* 0x8000000504057290 */ /* 0x000fc8000fffe03f */
[----:B------:R-:W-:-:S04]  /*2b00*/  ULEA UR5, UR5, UR44, 0xf ;  /* 0x0000002c05057291 */ /* 0x000fc8000f8e783f */
[----:B------:R-:W-:-:S04]  /*2b10*/  UIADD3 UR5, UR5, 0x400, URZ ;  /* 0x0000040005057890 */ /* 0x000fc8000fffe03f */
[----:B------:R-:W-:-:S04]  /*2b20*/  USHF.R.U32.HI UR5, URZ, 0x4, UR5 ;  /* 0x000000043f057899 */ /* 0x000fc80008011605 */
[----:B------:R-:W-:Y:S02]  /*2b30*/  ULOP3.LUT UR5, UR5, 0x3fff, URZ, 0xc0, !UPT ;  /* 0x00003fff05057892 */ /* 0x000fe4000f8ec03f */
[----:B------:R-:W-:Y:S02]  /*2b40*/  UIADD3 UR4, UR44, 0x36400, URZ ;  /* 0x000364002c047890 */ /* 0x000fe4000fffe03f */
[----:B------:R-:W-:Y:S01]  /*2b50*/  ULOP3.LUT UR23, UR5, 0x2000000, URZ, 0xfc, !UPT ;  /* 0x0200000005177892 */ /* 0x000fe2000f8efc3f */
[----:B------:R0:W-:Y:S01]  /*2b60*/  STL [R1+0x2f4], R5 ;  /* 0x0002f40501007387 */ /* 0x0001e20000100800 */
[----:B------:R-:W-:-:S04]  /*2b70*/  USHF.R.U32.HI UR4, URZ, 0x4, UR4 ;  /* 0x000000043f047899 */ /* 0x000fc80008011604 */
[----:B------:R-:W-:Y:S01]  /*2b80*/  LEA R4, R4, UR23, 0xc ;  /* 0x0000001704047c11 */ /* 0x000fe2000f8e60ff */
[----:B0-----:R-:W-:Y:S01]  /*2b90*/  IMAD.MOV.U32 R5, RZ, RZ, 0x40000040 ;  /* 0x40000040ff057424 */ /* 0x001fe200078e00ff */
[----:B------:R0:W-:Y:S02]  /*2ba0*/  STL [R1+0x230], R30 ;  /* 0x0002301e01007387 */ /* 0x0001e40000100800 */
[C---:B------:R-:W-:Y:S01]  /*2bb0*/  R2UR UR14, R4.reuse ;  /* 0x00000000040e72ca */ /* 0x040fe200000e0000 */
[----:B------:R-:W-:Y:S01]  /*2bc0*/  ULOP3.LUT UR4, UR4, 0x3fff, URZ, 0xc0, !UPT ;  /* 0x00003fff04047892 */ /* 0x000fe2000f8ec03f */
[----:B------:R1:W-:Y:S01]  /*2bd0*/  STL [R1+0x31c], R31 ;  /* 0x00031c1f01007387 */ /* 0x0003e20000100800 */
[----:B------:R-:W-:Y:S02]  /*2be0*/  R2UR UR15, R5 ;  /* 0x00000000050f72ca */ /* 0x000fe400000e0000 */
[----:B------:R-:W-:Y:S01]  /*2bf0*/  ULOP3.LUT UR12, UR4, 0x10000, URZ, 0xfc, !UPT ;  /* 0x00010000040c7892 */ /* 0x000fe2000f8efc3f */
[----:B0-----:R-:W-:-:S02]  /*2c00*/  VIADD R30, R4, 0x80 ;  /* 0x00000080041e7836 */ /* 0x001fc40000000000 */
[----:B-1----:R-:W-:Y:S01]  /*2c10*/  IMAD.MOV.U32 R31, RZ, RZ, 0x40000040 ;  /* 0x40000040ff1f7424 */ /* 0x002fe200078e00ff */
[----:B------:R-:W-:Y:S02]  /*2c20*/  STL [R1+0x218], R84 ;  /* 0x0002185401007387 */ /* 0x000fe40000100800 */
[----:B------:R-:W-:Y:S02]  /*2c30*/  R2UR UR18, R30 ;  /* 0x000000001e1272ca */ /* 0x000fe400000e0000 */
[----:B------:R-:W-:Y:S01]  /*2c40*/  STL [R1+0x21c], R86 ;  /* 0x00021c5601007387 */ /* 0x000fe20000100800 */
[----:B------:R-:W-:-:S03]  /*2c50*/  R2UR UR19, R31 ;  /* 0x000000001f1372ca */ /* 0x000fc600000e0000 */
        /* <DEDUP_REMOVED lines=99> */
[----:B------:R-:W-:Y:S01]  /*3290*/  UMOV UR13, 0x40000040 ;  /* 0x40000040000d7882 */ /* 0x000fe20000000000 */
[----:B0-----:R-:W-:-:S06]  /*32a0*/  WARPGROUP.ARRIVE ;  /* 0x00000000000079c5 */ /* 0x001fcc0000000000 */
[----:B------:R-:W-:Y:S01]  /*32b0*/  HGMMA.64x256x16.F32 R24, gdesc[UR12].tnspB, RZ, !UPT, gsb0 ;  /* 0x43e000000c1879f0 */ /* 0x000fe2000c0008ff */
[----:B------:R-:W-:Y:S01]  /*32c0*/  UIADD3 UR16, UR12, 0x2, URZ ;  /* 0x000000020c107890 */ /* 0x000fe2000fffe03f */
        /* <DEDUP_REMOVED lines=18> */
[----:B--2---:R0:W-:Y:S04]  /*33f0*/  STL [R1+0x400], R6 ;  /* 0x0004000601007387 */ /* 0x0041e80000100800 */
[----:B------:R1:W-:Y:S04]  /*3400*/  STL [R1+0x404], R7 ;  /* 0x0004040701007387 */ /* 0x0003e80000100800 */
[----:B------:R-:W-:Y:S04]  /*3410*/  STL [R1+0x408], R8 ;  /* 0x0004080801007387 */ /* 0x000fe80000100800 */
[----:B------:R-:W-:Y:S01]  /*3420*/  STL [R1+0x40c], R9 ;  /* 0x00040c0901007387 */ /* 0x000fe20000100800 */
[----:B------:R-:W-:Y:S01]  /*3430*/  UMOV UR17, 0x40000040 ;  /* 0x4000004000117882 */ /* 0x000fe20000000000 */
[----:B0-----:R-:W-:-:S02]  /*3440*/  VIADD R6, R4, 0x100 ;  /* 0x0000010004067836 */ /* 0x001fc40000000000 */
[----:B-1----:R-:W-:Y:S01]  /*3450*/  IMAD.MOV.U32 R7, RZ, RZ, 0x40000040 ;  /* 0x40000040ff077424 */ /* 0x002fe200078e00ff */
[----:B------:R-:W-:Y:S01]  /*3460*/  UIADD3 UR4, UR12, 0x4, URZ ;  /* 0x000000040c047890 */ /* 0x000fe2000fffe03f */
[----:B------:R-:W-:Y:S01]  /*3470*/  UMOV UR5, 0x40000040 ;  /* 0x4000004000057882 */ /* 0x000fe20000000000 */
        /* <DEDUP_REMOVED lines=33> */
[----:B------:R-:W-:Y:S01]  /*3690*/  IMAD.MOV.U32 R5, RZ, RZ, 0x40000040 ;  /* 0x40000040ff057424 */ /* 0x000fe200078e00ff */
[----:B------:R-:W-:Y:S01]  /*36a0*/  UIADD3 UR8, UR12, 0x6, URZ ;  /* 0x000000060c087890 */ /* 0x000fe2000fffe03f */
[----:B------:R-:W-:Y:S01]  /*36b0*/  UMOV UR9, 0x40000040 ;  /* 0x4000004000097882 */ /* 0x000fe20000000000 */
[----:B------:R1:W5:Y:S01]  /*36c0*/  LDL R3, [R1+0x1c8] ;  /* 0x0001c80001037983 */ /* 0x0003620000100800 */
[----:B0-----:R-:W-:-:S06]  /*36d0*/  WARPGROUP.ARRIVE ;  /* 0x00000000000079c5 */ /* 0x001fcc0000000000 */
[----:B------:R-:W-:Y:S01]  /*36e0*/  HGMMA.64x256x16.F32 R24, gdesc[UR16].tnspB, R24, gsb0 ;  /* 0x43e00000101879f0 */ /* 0x000fe20008000818 */
[----:B------:R-:W-:Y:S02]  /*36f0*/  R2UR UR6, R6 ;  /* 0x00000000060672ca */ /* 0x000fe400000e0000 */
[----:B------:R-:W-:Y:S01]  /*3700*/  R2UR UR7, R7 ;  /* 0x00000000070772ca */ /* 0x000fe200000e0000 */
[----:B------:R-:W-:Y:S01]  /*3710*/  VIADD R4, R4, 0x180 ;  /* 0x0000018004047836 */ /* 0x000fe20000000000 */
[----:B------:R-:W-:-:S04]  /*3720*/  R2UR UR11, R5 ;  /* 0x00000000050b72ca */ /* 0x000fc800000e0000 */
        /* <DEDUP_REMOVED lines=107> */
[----:B--2---:R-:W2:Y:S04]  /*3de0*/  LDL R76, [R1+0x21c] ;  /* 0x00021c00014c7983 */ /* 0x004ea80000100800 */
[----:B------:R-:W2:Y:S04]  /*3df0*/  LDL R4, [R1+0x220] ;  /* 0x0002200001047983 */ /* 0x000ea80000100800 */
[----:B------:R-:W2:Y:S04]  /*3e00*/  LDL R78, [R1+0x224] ;  /* 0x00022400014e7983 */ /* 0x000ea80000100800 */
[----:B---3--:R-:W3:Y:S04]  /*3e10*/  LDL R80, [R1+0x228] ;  /* 0x0002280001507983 */ /* 0x008ee80000100800 */
[----:B------:R-:W3:Y:S04]  /*3e20*/  LDL R82, [R1+0x22c] ;  /* 0x00022c0001527983 */ /* 0x000ee80000100800 */
[----:B------:R-:W3:Y:S04]  /*3e30*/  LDL R6, [R1+0x230] ;  /* 0x0002300001067983 */ /* 0x000ee80000100800 */
[----:B----4-:R-:W4:Y:S04]  /*3e40*/  LDL R84, [R1+0x234] ;  /* 0x0002340001547983 */ /* 0x010f280000100800 */
[----:B------:R-:W4:Y:S04]  /*3e50*/  LDL R86, [R1+0x238] ;  /* 0x0002380001567983 */ /* 0x000f280000100800 */
[----:B-1----:R-:W4:Y:S04]  /*3e60*/  LDL R88, [R1+0x23c] ;  /* 0x00023c0001587983 */ /* 0x002f280000100800 */
        /* <DEDUP_REMOVED lines=244> */
[----:B------:R-:W-:Y:S06]  /*4db0*/  BAR.ARV 0xf, 0x100 ;  /* 0x03c4000000007b1d */ /* 0x000fec0000002000 */
[----:B------:R-:W-:-:S13]  /*4dc0*/  ISETP.NE.AND P0, PT, RZ, UR58, PT ;  /* 0x0000003aff007c0c */ /* 0x000fda000bf05270 */
[----:B0-----:R-:W-:Y:S05]  /*4dd0*/  @P0 BRA `(.L_x_3079) ;  /* 0x0000000000040947 */ /* 0x001fea0003800000 */
[----:B------:R-:W-:Y:S01]  /*4de0*/  BPT.TRAP 0x1 ;  /* 0x000000040000795c */ /* 0x000fe20000300000 */
.L_x_3079:
[----:B------:R-:W-:Y:S01]  /*4df0*/  UIADD3 UR6, UR22, -0x2, URZ ;  /* 0xfffffffe16067890 */ /* 0x000fe2000fffe03f */
[----:B-----5:R-:W-:Y:S01]  /*4e00*/  LEA R3, R3, UR44, 0x3 ;  /* 0x0000002c03037c11 */ /* 0x020fe2000f8e18ff */
[----:B------:R-:W-:Y:S02]  /*4e10*/  IMAD.U32 R0, RZ, RZ, UR21 ;  /* 0x00000015ff007e24 */ /* 0x000fe4000f8e00ff */
[----:B------:R-:W-:Y:S02]  /*4e20*/  UISETP.GE.AND UP0, UPT, UR6, UR20, UPT ;  /* 0x000000140600728c */ /* 0x000fe4000bf06270 */
[----:B------:R-:W-:-:S04]  /*4e30*/  VIADD R3, R3, 0x38860 ;  /* 0x0003886003037836 */ /* 0x000fc80000000000 */
[----:B------:R-:W-:Y:S02]  /*4e40*/  PLOP3.LUT P0, PT, PT, PT, UP0, 0x80, 0x0 ;  /* 0x000000000000781c */ /* 0x000fe40003f0f008 */
[----:B------:R-:W-:-:S04]  /*4e50*/  PRMT R3, R0, 0x654, R3 ;  /* 0x0000065400037816 */ /* 0x000fc80000000003 */
[----:B------:R0:W-:Y:S07]  /*4e60*/  SYNCS.ARRIVE.TRANS64.RED.A1T0 RZ, [R3+URZ], RZ ;  /* 0x000000ff03ff79a7 */ /* 0x0001ee000810043f */
[----:B------:R-:W-:Y:S05]  /*4e70*/  @!P0 BRA `(.L_x_3080) ;  /* 0x0000003c00708947 */ /* 0x000fea0003800000 */
[----:B------:R-:W-:-:S05]  /*4e80*/  UMOV UR22, UR6 ;  /* 0x0000000600167c82 */ /* 0x000fca0008000000 */
.L_x_3082:
        /* <DEDUP_REMOVED lines=60> */
[----:B-1----:R-:W4:Y:S04]  /*5250*/  LDL.64 R4, [R1+0x3c8] ;  /* 0x0003c80001047983 */ /* 0x002f280000100a00 */
[----:B------:R-:W4:Y:S04]  /*5260*/  LDL.64 R12, [R1+0x3d8] ;  /* 0x0003d800010c7983 */ /* 0x000f280000100a00 */
[----:B------:R-:W4:Y:S04]  /*5270*/  LDL.64 R10, [R1+0x3e8] ;  /* 0x0003e800010a7983 */ /* 0x000f280000100a00 */
[----:B------:R-:W4:Y:S04]  /*5280*/  LDL.64 R8, [R1+0x3f8] ;  /* 0x0003f80001087983 */ /* 0x000f280000100a00 */
[----:B------:R-:W4:Y:S01]  /*5290*/  LDL.64 R6, [R1+0x408] ;  /* 0x0004080001067983 */ /* 0x000f220000100a00 */
[----:B--2---:R-:W-:-:S05]  /*52a0*/  IMAD R138, R0, 0x40, R22 ;  /* 0x00000040008a7824 */ /* 0x004fca00078e0216 */
[----:B------:R-:W-:Y:S01]  /*52b0*/  LEA R138, R138, UR44, 0x2 ;  /* 0x0000002c8a8a7c11 */ /* 0x000fe2000f8e10ff */
[----:B------:R-:W-:Y:S06]  /*52c0*/  BAR.SYNC.DEFER_BLOCKING 0xe, 0x100 ;  /* 0x0384000000007b1d */ /* 0x000fec0000010000 */
[----:B0-----:R-:W3:Y:S04]  /*52d0*/  LDS R3, [R138+0x38400] ;  /* 0x038400008a037984 */ /* 0x001ee80000000800 */
[----:B------:R-:W0:Y:S01]  /*52e0*/  LDS R138, [R138+0x38420] ;  /* 0x038420008a8a7984 */ /* 0x000e220000000800 */
        /* <DEDUP_REMOVED lines=60> */
[-C--:B------:R-:W-:Y:S01]  /*56b0*/  FMUL.FTZ R80, R80, R3.reuse ;  /* 0x0000000350507220 */ /* 0x080fe20000410000 */
[----:B------:R-:W-:Y:S01]  /*56c0*/  FMUL.FTZ R81, R81, R3 ;  /* 0x0000000351517220 */ /* 0x000fe20000410000 */
[C---:B------:R-:W-:Y:S01]  /*56d0*/  FMUL.FTZ R79, R3.reuse, R79 ;  /* 0x0000004f034f7220 */ /* 0x040fe20000410000 */
[----:B------:R-:W-:Y:S01]  /*56e0*/  FMUL.FTZ R78, R3, R78 ;  /* 0x0000004e034e7220 */ /* 0x000fe20000410000 */
[C---:B0-----:R-:W-:Y:S01]  /*56f0*/  FMUL.FTZ R77, R138.reuse, R77 ;  /* 0x0000004d8a4d7220 */ /* 0x041fe20000410000 */
        /* <DEDUP_REMOVED lines=90> */
[----:B------:R0:W-:Y:S01]  /*5ca0*/  STL.64 [R1+0x3f0], R72 ;  /* 0x0003f04801007387 */ /* 0x0001e20000100a00 */
[C---:B------:R-:W-:Y:S01]  /*5cb0*/  FMUL.FTZ R7, R138.reuse, R7 ;  /* 0x000000078a077220 */ /* 0x040fe20000410000 */
[----:B------:R-:W-:Y:S02]  /*5cc0*/  FMUL.FTZ R6, R138, R6 ;  /* 0x000000068a067220 */ /* 0x000fe40000410000 */
        /* <DEDUP_REMOVED lines=322> */
[----:B------:R-:W-:Y:S01]  /*70f0*/  IMAD.MOV.U32 R5, RZ, RZ, 0x40000040 ;  /* 0x40000040ff057424 */ /* 0x000fe200078e00ff */
[----:B------:R-:W3:Y:S01]  /*7100*/  LDL R3, [R1+0x1d0] ;  /* 0x0001d00001037983 */ /* 0x000ee20000100800 */
[----:B------:R-:W-:Y:S01]  /*7110*/  IMAD.MOV.U32 R7, RZ, RZ, 0x40000040 ;  /* 0x40000040ff077424 */ /* 0x000fe200078e00ff */
[----:B------:R-:W-:Y:S02]  /*7120*/  ISETP.NE.AND P0, PT, R0, 0x2, PT ;  /* 0x000000020000780c */ /* 0x000fe40003f05270 */
[----:B------:R0:W-:Y:S01]  /*7130*/  STL [R1+0x1c8], R0 ;  /* 0x0001c80001007387 */ /* 0x0001e20000100800 */
[----:B------:R-:W-:Y:S01]  /*7140*/  R2UR UR15, R5 ;  /* 0x00000000050f72ca */ /* 0x000fe200000e0000 */
[----:B------:R-:W-:Y:S01]  /*7150*/  IMAD.MOV.U32 R5, RZ, RZ, 0x40000040 ;  /* 0x40000040ff057424 */ /* 0x000fe200078e00ff */
[----:B------:R-:W-:Y:S01]  /*7160*/  R2UR UR19, R7 ;  /* 0x00000000071372ca */ /* 0x000fe200000e0000 */
[----:B------:R-:W-:-:S03]  /*7170*/  IMAD.MOV.U32 R7, RZ, RZ, 0x40000040 ;  /* 0x40000040ff077424 */ /* 0x000fc600078e00ff */
[----:B------:R-:W-:Y:S02]  /*7180*/  R2UR UR11, R5 ;  /* 0x00000000050b72ca */ /* 0x000fe400000e0000 */
[----:B------:R-:W-:Y:S02]  /*7190*/  R2UR UR7, R7 ;  /* 0x00000000070772ca */ /* 0x000fe400000e0000 */
[----:B0-----:R-:W-:-:S05]  /*71a0*/  @!P0 IMAD.MOV.U32 R0, RZ, RZ, RZ ;  /* 0x000000ffff008224 */ /* 0x001fca00078e00ff */
[----:B------:R-:W-:Y:S02]  /*71b0*/  LEA R4, R0, UR23, 0xc ;  /* 0x0000001700047c11 */ /* 0x000fe4000f8e60ff */
[----:B------:R-:W4:Y:S02]  /*71c0*/  @!P0 LDL R0, [R1+0x1cc] ;  /* 0x0001cc0001008983 */ /* 0x000f240000100800 */
[C---:B------:R-:W-:Y:S01]  /*71d0*/  R2UR UR14, R4.reuse ;  /* 0x00000000040e72ca */ /* 0x040fe200000e0000 */
[----:B------:R-:W-:-:S05]  /*71e0*/  VIADD R6, R4, 0x80 ;  /* 0x0000008004067836 */ /* 0x000fca0000000000 */
[----:B------:R-:W-:Y:S01]  /*71f0*/  R2UR UR18, R6 ;  /* 0x00000000061272ca */ /* 0x000fe200000e0000 */
[C---:B------:R-:W-:Y:S02]  /*7200*/  VIADD R6, R4.reuse, 0x100 ;  /* 0x0000010004067836 */ /* 0x040fe40000000000 */
[----:B------:R-:W-:-:S03]  /*7210*/  VIADD R4, R4, 0x180 ;  /* 0x0000018004047836 */ /* 0x000fc60000000000 */
[----:B------:R-:W-:Y:S02]  /*7220*/  R2UR UR6, R6 ;  /* 0x00000000060672ca */ /* 0x000fe400000e0000 */
[----:B------:R-:W-:Y:S01]  /*7230*/  R2UR UR10, R4 ;  /* 0x00000000040a72ca */ /* 0x000fe200000e0000 */
        /* <DEDUP_REMOVED lines=139> */
[----:B------:R-:W-:Y:S04]  /*7af0*/  STL.128 [R1+0x3e0], R140 ;  /* 0x0003e08c01007387 */ /* 0x000fe80000100c00 */
[----:B------:R-:W-:Y:S04]  /*7b00*/  STL.128 [R1+0x3f0], R144 ;  /* 0x0003f09001007387 */ /* 0x000fe80000100c00 */
[----:B------:R-:W-:Y:S04]  /*7b10*/  STL.128 [R1+0x400], R148 ;  /* 0x0004009401007387 */ /* 0x000fe80000100c00 */
[----:B-1----:R-:W2:Y:S04]  /*7b20*/  LDL R138, [R1+0x210] ;  /* 0x00021000018a7983 */ /* 0x002ea80000100800 */
        /* <DEDUP_REMOVED lines=127> */
[----:B---3--:R-:W-:Y:S01]  /*8320*/  VIADD R3, R3, 0x1 ;  /* 0x0000000103037836 */ /* 0x008fe20000000000 */
[----:B------:R-:W-:-:S02]  /*8330*/  UISETP.NE.AND UP0, UPT, UR58, URZ, UPT ;  /* 0x0000003f3a00728c */ /* 0x000fc4000bf05270 */
[----:B--2---:R-:W-:Y:S04]  /*8340*/  STL [R1+0x210], R138 ;  /* 0x0002108a01007387 */ /* 0x004fe80000100800 */
        /* <DEDUP_REMOVED lines=129> */
[----:B------:R-:W-:-:S02]  /*8b60*/  PLOP3.LUT P1, PT, PT, PT, UP0, 0x80, 0x0 ;  /* 0x000000000000781c */ /* 0x000fc40003f2f008 */
[----:B------:R-:W-:-:S05]  /*8b70*/  @!P0 LOP3.LUT R0, R0, 0x1, RZ, 0x3c, !PT ;  /* 0x0000000100008812 */ /* 0x000fca00078e3cff */
[----:B------:R1:W-:Y:S02]  /*8b80*/  @!P0 STL [R1+0x1cc], R0 ;  /* 0x0001cc0001008387 */ /* 0x0003e40000100800 */
[----:B-1----:R-:W-:Y:S01]  /*8b90*/  IMAD.U32 R0, RZ, RZ, UR22 ;  /* 0x00000016ff007e24 */ /* 0x002fe2000f8e00ff */
[----:B------:R-:W-:-:S04]  /*8ba0*/  UIADD3 UR22, UR22, -0x1, URZ ;  /* 0xffffffff16167890 */ /* 0x000fc8000fffe03f */
[----:B------:R-:W-:Y:S01]  /*8bb0*/  ISETP.GT.AND P0, PT, R0, UR20, PT ;  /* 0x0000001400007c0c */ /* 0x000fe2000bf04270 */
[----:B0-----:R-:W-:-:S12]  /*8bc0*/  @P1 BRA `(.L_x_3081) ;  /* 0x0000000000041947 */ /* 0x001fd80003800000 */
[----:B------:R-:W-:Y:S01]  /*8bd0*/  BPT.TRAP 0x1 ;  /* 0x000000040000795c */ /* 0x000fe20000300000 */
.L_x_3081:
[----:B-----5:R-:W-:Y:S01]  /*8be0*/  LEA R4, R4, UR44, 0x3 ;  /* 0x0000002c04047c11 */ /* 0x020fe2000f8e18ff */
[----:B------:R-:W-:-:S04]  /*8bf0*/  IMAD.U32 R3, RZ, RZ, UR21 ;  /* 0x00000015ff037e24 */ /* 0x000fc8000f8e00ff */
[----:B------:R-:W-:-:S05]  /*8c00*/  VIADD R4, R4, 0x38860 ;  /* 0x0003886004047836 */ /* 0x000fca0000000000 */
[----:B------:R-:W-:-:S04]  /*8c10*/  PRMT R4, R3, 0x654, R4 ;  /* 0x0000065403047816 */ /* 0x000fc80000000004 */
[----:B------:R1:W-:Y:S01]  /*8c20*/  SYNCS.ARRIVE.TRANS64.RED.A1T0 RZ, [R4+URZ], RZ ;  /* 0x000000ff04ff79a7 */ /* 0x0003e2000810043f */
[----:B------:R-:W-:Y:S05]  /*8c30*/  @P0 BRA `(.L_x_3082) ;  /* 0xffffffc000940947 */ /* 0x000fea000383ffff */
.L_x_3080:
[----:B------:R-:W2:Y:S04]  /*8c40*/  LDL R135, [R1+0x1c8] ;  /* 0x0001c80001877983 */ /* 0x000ea80000100800 */
[----:B------:R-:W3:Y:S04]  /*8c50*/  LDL.64 R6, [R1+0x210] ;  /* 0x0002100001067983 */ /* 0x000ee80000100a00 */
[----:B-1----:R-:W4:Y:S04]  /*8c60*/  LDL.64 R4, [R1+0x220] ;  /* 0x0002200001047983 */ /* 0x002f280000100a00 */
        /* <DEDUP_REMOVED lines=61> */
[----:B0-----:R-:W5:Y:S01]  /*9040*/  LDL R3, [R1+0x1c8] ;  /* 0x0001c80001037983 */ /* 0x001f620000100800 */
[----:B--2---:R-:W-:-:S05]  /*9050*/  IMAD R135, R135, 0x40, R22 ;  /* 0x0000004087877824 */ /* 0x004fca00078e0216 */
[----:B------:R-:W-:Y:S01]  /*9060*/  LEA R135, R135, UR44, 0x2 ;  /* 0x0000002c87877c11 */ /* 0x000fe2000f8e10ff */
[----:B------:R-:W-:Y:S06]  /*9070*/  BAR.SYNC.DEFER_BLOCKING 0xe, 0x100 ;  /* 0x0384000000007b1d */ /* 0x000fec0000010000 */
[----:B------:R-:W3:Y:S04]  /*9080*/  LDS R0, [R135+0x38400] ;  /* 0x0384000087007984 */ /* 0x000ee80000000800 */
[----:B------:R-:W5:Y:S01]  /*9090*/  LDS R135, [R135+0x38420] ;  /* 0x0384200087877984 */ /* 0x000f620000000800 */
[C---:B---3--:R-:W-:Y:S01]  /*90a0*/  FMUL.FTZ R7, R0.reuse, R7 ;  /* 0x0000000700077220 */ /* 0x048fe20000410000 */
[C---:B------:R-:W-:Y:S01]  /*90b0*/  FMUL.FTZ R6, R0.reuse, R6 ;  /* 0x0000000600067220 */ /* 0x040fe20000410000 */
[C---:B----4-:R-:W-:Y:S01]  /*90c0*/  FMUL.FTZ R5, R0.reuse, R5 ;  /* 0x0000000500057220 */ /* 0x050fe20000410000 */
[----:B------:R-:W-:-:S03]  /*90d0*/  FMUL.FTZ R4, R0, R4 ;  /* 0x0000000400047220 */ /* 0x000fc60000410000 */
[----:B------:R0:W-:Y:S04]  /*90e0*/  STL.64 [R1+0x210], R6 ;  /* 0x0002100601007387 */ /* 0x0001e80000100a00 */
[----:B------:R1:W-:Y:S04]  /*90f0*/  STL.64 [R1+0x220], R4 ;  /* 0x0002200401007387 */ /* 0x0003e80000100a00 */
[----:B0-----:R-:W2:Y:S04]  /*9100*/  LDL.64 R6, [R1+0x408] ;  /* 0x0004080001067983 */ /* 0x001ea80000100a00 */
[----:B-1----:R-:W3:Y:S01]  /*9110*/  LDL.64 R4, [R1+0x3e8] ;  /* 0x0003e80001047983 */ /* 0x002ee20000100a00 */
[C---:B-----5:R-:W-:Y:S01]  /*9120*/  FMUL.FTZ R11, R135.reuse, R11 ;  /* 0x0000000b870b7220 */ /* 0x060fe20000410000 */
[C---:B------:R-:W-:Y:S01]  /*9130*/  FMUL.FTZ R10, R135.reuse, R10 ;  /* 0x0000000a870a7220 */ /* 0x040fe20000410000 */
[C---:B------:R-:W-:Y:S01]  /*9140*/  FMUL.FTZ R133, R0.reuse, R133 ;  /* 0x0000008500857220 */ /* 0x040fe20000410000 */
[C---:B------:R-:W-:Y:S01]  /*9150*/  FMUL.FTZ R132, R0.reuse, R132 ;  /* 0x0000008400847220 */ /* 0x040fe20000410000 */
[C---:B------:R-:W-:Y:S01]  /*9160*/  FMUL.FTZ R131, R0.reuse, R131 ;  /* 0x0000008300837220 */ /* 0x040fe20000410000 */
        /* <DEDUP_REMOVED lines=116> */
[----:B------:R-:W-:-:S02]  /*98b0*/  VIADD R134, R134, 0x1 ;  /* 0x0000000186867836 */ /* 0x000fc40000000000 */
[----:B0-----:R-:W-:Y:S01]  /*98c0*/  VIADD R10, R3, 0x1 ;  /* 0x00000001030a7836 */ /* 0x001fe20000000000 */
        /* <DEDUP_REMOVED lines=31> */
[----:B------:R0:W-:Y:S01]  /*9ac0*/  STL.64 [R1+0x228], R72 ;  /* 0x0002284801007387 */ /* 0x0001e20000100a00 */
[C---:B--2---:R-:W-:Y:S01]  /*9ad0*/  FMUL.FTZ R7, R135.reuse, R7 ;  /* 0x0000000787077220 */ /* 0x044fe20000410000 */
[C---:B------:R-:W-:Y:S01]  /*9ae0*/  FMUL.FTZ R6, R135.reuse, R6 ;  /* 0x0000000687067220 */ /* 0x040fe20000410000 */
[C---:B---3--:R-:W-:Y:S01]  /*9af0*/  FMUL.FTZ R5, R135.reuse, R5 ;  /* 0x0000000587057220 */ /* 0x048fe20000410000 */
[----:B------:R-:W-:Y:S01]  /*9b00*/  FMUL.FTZ R4, R135, R4 ;  /* 0x0000000487047220 */ /* 0x000fe20000410000 */
        /* <DEDUP_REMOVED lines=33> */
[----:B------:R-:W-:Y:S01]  /*9d20*/  BSSY B0, `(.L_x_3083) ;  /* 0x0000007000007945 */ /* 0x000fe20003800000 */
[----:B------:R-:W-:-:S11]  /*9d30*/  IMAD.MOV.U32 R0, RZ, RZ, 0x1 ;  /* 0x00000001ff007424 */ /* 0x000fd600078e00ff */
[----:B0-----:R-:W-:Y:S05]  /*9d40*/  @P0 BRA `(.L_x_3084) ;  /* 0x0000000000100947 */ /* 0x001fea0003800000 */
[----:B------:R-:W2:Y:S04]  /*9d50*/  LDL R4, [R1+0x1cc] ;  /* 0x0001cc0001047983 */ /* 0x000ea80000100800 */
[----:B------:R0:W-:Y:S01]  /*9d60*/  STL [R1+0x1c8], RZ ;  /* 0x0001c8ff01007387 */ /* 0x0001e20000100800 */
[----:B--2---:R-:W-:-:S05]  /*9d70*/  LOP3.LUT R4, R4, 0x1, RZ, 0x3c, !PT ;  /* 0x0000000104047812 */ /* 0x004fca00078e3cff */
[----:B------:R0:W-:Y:S02]  /*9d80*/  STL [R1+0x1cc], R4 ;  /* 0x0001cc0401007387 */ /* 0x0001e40000100800 */
.L_x_3084:
[----:B------:R-:W-:Y:S05]  /*9d90*/  BSYNC B0 ;  /* 0x0000000000007941 */ /* 0x000fea0003800000 */
.L_x_3083:
[----:B------:R-:W-:Y:S05]  /*9da0*/  BRA `(.L_x_3078) ;  /* 0x0000018c00d07947 */ /* 0x000fea0003800000 */
.L_x_3070:
[----:B------:R-:W2:Y:S01]  /*9db0*/  LDL R3, [R1+0x454] ;  /* 0x0004540001037983 */ /* 0x000ea20000100800 */
[----:B------:R-:W-:Y:S01]  /*9dc0*/  UIADD3 UR4, UP3, UR38, 0x38860, URZ ;  /* 0x0003886026047890 */ /* 0x000fe2000ff7e03f */
[----:B------:R-:W-:Y:S01]  /*9dd0*/  IMAD.MOV.U32 R11, RZ, RZ, 0x80 ;  /* 0x00000080ff0b7424 */ /* 0x000fe200078e00ff */
[----:B------:R-:W-:Y:S01]  /*9de0*/  UIADD3 UR7, UP2, UR38, 0x38850, URZ ;  /* 0x0003885026077890 */ /* 0x000fe2000ff5e03f */
[----:B------:R-:W-:Y:S01]  /*9df0*/  IMAD.MOV.U32 R5, RZ, RZ, 0x80 ;  /* 0x00000080ff057424 */ /* 0x000fe200078e00ff */
[----:B------:R-:W-:Y:S01]  /*9e00*/  UIADD3 UR11, UP0, UR38, 0x38830, URZ ;  /* 0x00038830260b7890 */ /* 0x000fe2000ff1e03f */
[----:B------:R-:W-:Y:S01]  /*9e10*/  IMAD.MOV.U32 R6, RZ, RZ, 0x80 ;  /* 0x00000080ff067424 */ /* 0x000fe200078e00ff */
[----:B------:R-:W-:Y:S01]  /*9e20*/  UIADD3 UR9, UP1, UR38, 0x38840, URZ ;  /* 0x0003884026097890 */ /* 0x000fe2000ff3e03f */
[----:B------:R-:W-:Y:S01]  /*9e30*/  IMAD.U32 R7, RZ, RZ, UR21 ;  /* 0x00000015ff077e24 */ /* 0x000fe2000f8e00ff */
[----:B------:R-:W-:Y:S01]  /*9e40*/  UIADD3.X UR8, URZ, UR39, URZ, UP2, !UPT ;  /* 0x000000273f087290 */ /* 0x000fe200097fe43f */
[----:B------:R-:W-:Y:S01]  /*9e50*/  IMAD.MOV.U32 R8, RZ, RZ, 0x100 ;  /* 0x00000100ff087424 */ /* 0x000fe200078e00ff */
[----:B------:R-:W-:Y:S01]  /*9e60*/  ULDC UR13, c[0x0][0x448] ;  /* 0x00011200000d7ab9 */ /* 0x000fe20000000800 */
[----:B------:R-:W-:Y:S01]  /*9e70*/  IMAD.U32 R9, RZ, RZ, UR21 ;  /* 0x00000015ff097e24 */ /* 0x000fe2000f8e00ff */
[----:B------:R-:W-:Y:S01]  /*9e80*/  UIADD3.X UR12, URZ, UR39, URZ, UP0, !UPT ;  /* 0x000000273f0c7290 */ /* 0x000fe200087fe43f */
[----:B-1----:R-:W-:Y:S01]  /*9e90*/  IMAD.U32 R0, RZ, RZ, UR7 ;  /* 0x00000007ff007e24 */ /* 0x002fe2000f8e00ff */
[----:B------:R-:W-:Y:S01]  /*9ea0*/  UIADD3.X UR10, URZ, UR39, URZ, UP1, !UPT ;  /* 0x000000273f0a7290 */ /* 0x000fe20008ffe43f */
[----:B------:R-:W-:Y:S01]  /*9eb0*/  IMAD.U32 R12, RZ, RZ, UR5 ;  /* 0x00000005ff0c7e24 */ /* 0x000fe2000f8e00ff */
[----:B------:R-:W-:Y:S01]  /*9ec0*/  UISETP.NE.AND UP4, UPT, UR13, 0x1, UPT ;  /* 0x000000010d00788c */ /* 0x000fe2000bf85270 */
[----:B------:R0:W-:Y:S01]  /*9ed0*/  STL.64 [R1+0x30], R8 ;  /* 0x0000300801007387 */ /* 0x0001e20000100a00 */
[----:B------:R-:W-:Y:S01]  /*9ee0*/  UIADD3 UR40, UR48, 0x1, -UR47 ;  /* 0x0000000130287890 */ /* 0x000fe2000fffe82f */
[----:B------:R-:W-:Y:S01]  /*9ef0*/  IADD3 R39, P0, R2, 0x28, RZ ;  /* 0x0000002802277810 */ /* 0x000fe20007f1e0ff */
[----:B------:R-:W-:Y:S01]  /*9f00*/  UP2UR UR41, UPR, URZ, 0x10 ;  /* 0x000000103f297883 */ /* 0x000fe20008000000 */
[----:B------:R-:W-:Y:S03]  /*9f10*/  STL [R1+0x50], R12 ;  /* 0x0000500c01007387 */ /* 0x000fe60000100800 */
[----:B------:R-:W-:Y:S01]  /*9f20*/  IMAD.X R44, RZ, RZ, R18, P0 ;  /* 0x000000ffff2c7224 */ /* 0x000fe200000e0612 */
[----:B------:R-:W-:Y:S02]  /*9f30*/  STL [R1+0x10], RZ ;  /* 0x000010ff01007387 */ /* 0x000fe40000100800 */
[----:B------:R-:W-:Y:S01]  /*9f40*/  @UP4 ULDC UR7, c[0x0][0x44c] ;  /* 0x0001130000074ab9 */ /* 0x000fe20000000800 */
[----:B0-----:R-:W-:Y:S01]  /*9f50*/  IMAD.U32 R8, RZ, RZ, UR11 ;  /* 0x0000000bff087e24 */ /* 0x001fe2000f8e00ff */
[----:B------:R-:W-:Y:S01]  /*9f60*/  STL [R1+0x38], RZ ;  /* 0x000038ff01007387 */ /* 0x000fe20000100800 */
[----:B------:R-:W-:-:S05]  /*9f70*/  IMAD.U32 R9, RZ, RZ, UR12 ;  /* 0x0000000cff097e24 */ /* 0x000fca000f8e00ff */
[----:B------:R-:W-:Y:S01]  /*9f80*/  STL.64 [R1+0x18], R8 ;  /* 0x0000180801007387 */ /* 0x000fe20000100a00 */
[----:B--2---:R-:W-:Y:S01]  /*9f90*/  R2UR UR6, R3 ;  /* 0x00000000030672ca */ /* 0x004fe200000e0000 */
[----:B------:R-:W-:Y:S01]  /*9fa0*/  IMAD.U32 R3, RZ, RZ, UR8 ;  /* 0x00000008ff037e24 */ /* 0x000fe2000f8e00ff */
[----:B------:R-:W-:-:S11]  /*9fb0*/  USHF.L.U32 UR8, UR5, 0x6, URZ ;  /* 0x0000000605087899 */ /* 0x000fd6000800063f */
[----:B------:R-:W-:Y:S02]  /*9fc0*/  IMAD.U32 R10, RZ, RZ, UR6 ;  /* 0x00000006ff0a7e24 */ /* 0x000fe4000f8e00ff */
[----:B------:R-:W-:Y:S01]  /*9fd0*/  IMAD.U32 R4, RZ, RZ, UR6 ;  /* 0x00000006ff047e24 */ /* 0x000fe2000f8e00ff */
[----:B------:R-:W-:Y:S02]  /*9fe0*/  UIADD3.X UR6, URZ, UR39, URZ, UP3, !UPT ;  /* 0x000000273f067290 */ /* 0x000fe40009ffe43f */
[----:B------:R0:W-:Y:S04]  /*9ff0*/  STL.64 [R1+0x28], R10 ;  /* 0x0000280a01007387 */ /* 0x0001e80000100a00 */
[----:B------:R1:W-:Y:S01]  /*a000*/  STL.128 [R1], R4 ;  /* 0x0000000401007387 */ /* 0x0003e20000100c00 */
[----:B0-----:R-:W-:Y:S01]  /*a010*/  IMAD.U32 R10, RZ, RZ, UR4 ;  /* 0x00000004ff0a7e24 */ /* 0x001fe2000f8e00ff */
[----:B------:R-:W-:Y:S01]  /*a020*/  ULDC.64 UR4, c[0x0][0xad8] ;  /* 0x0002b60000047ab9 */ /* 0x000fe20000000a00 */
[----:B------:R-:W-:Y:S01]  /*a030*/  IMAD.U32 R11, RZ, RZ, UR6 ;  /* 0x00000006ff0b7e24 */ /* 0x000fe2000f8e00ff */
[----:B------:R-:W-:-:S02]  /*a040*/  UISETP.GE.AND UP0, UPT, UR5, 0x1, UPT ;  /* 0x000000010500788c */ /* 0x000fc4000bf06270 */
[----:B------:R-:W-:Y:S02]  /*a050*/  @UP4 UIADD3 UR6, UR8, 0x3f, URZ ;  /* 0x0000003f08064890 */ /* 0x000fe4000fffe03f */
[----:B------:R-:W-:Y:S01]  /*a060*/  UP2UR UR43, UPR, URZ, 0x1 ;  /* 0x000000013f2b7883 */ /* 0x000fe20008000000 */
[----:B-1----:R-:W-:Y:S01]  /*a070*/  IMAD.MOV.U32 R6, RZ, RZ, R10 ;  /* 0x000000ffff067224 */ /* 0x002fe200078e000a */
[----:B------:R-:W-:Y:S01]  /*a080*/  UIMAD.WIDE.U32 UR6, UR6, UR7, URZ ;  /* 0x00000007060672a5 */ /* 0x000fe2000f8e003f */
[----:B------:R-:W-:Y:S01]  /*a090*/  IMAD.MOV.U32 R7, RZ, RZ, R11 ;  /* 0x000000ffff077224 */ /* 0x000fe200078e000b */
[----:B------:R-:W-:Y:S01]  /*a0a0*/  PLOP3.LUT P1, PT, PT, PT, UP0, 0x40, 0x0 ;  /* 0x000000000000781c */ /* 0x000fe20003f2e808 */
[----:B------:R-:W-:Y:S02]  /*a0b0*/  IMAD.MOV.U32 R4, RZ, RZ, R0 ;  /* 0x000000ffff047224 */ /* 0x000fe400078e0000 */
[----:B------:R-:W-:Y:S02]  /*a0c0*/  IMAD.MOV.U32 R5, RZ, RZ, R3 ;  /* 0x000000ffff057224 */ /* 0x000fe400078e0003 */
[----:B------:R-:W-:Y:S01]  /*a0d0*/  IMAD.U32 R10, RZ, RZ, UR9 ;  /* 0x00000009ff0a7e24 */ /* 0x000fe2000f8e00ff */
[----:B------:R-:W-:Y:S01]  /*a0e0*/  UIADD3 UR9, UR8, 0x3f, URZ ;  /* 0x0000003f08097890 */ /* 0x000fe2000fffe03f */
[----:B------:R-:W-:Y:S01]  /*a0f0*/  IMAD.U32 R11, RZ, RZ, UR10 ;  /* 0x0000000aff0b7e24 */ /* 0x000fe2000f8e00ff */
[----:B------:R0:W-:Y:S01]  /*a100*/  STL.128 [R1+0x40], R4 ;  /* 0x0000400401007387 */ /* 0x0001e20000100c00 */
[----:B------:R-:W-:-:S02]  /*a110*/  @UP4 ULDC UR10, c[0x0][0x450] ;  /* 0x00011400000a4ab9 */ /* 0x000fc40000000800 */
[----:B------:R-:W-:Y:S01]  /*a120*/  @UP4 USHF.R.U32.HI UR9, URZ, UR10, UR7 ;  /* 0x0000000a3f094299 */ /* 0x000fe20008011607 */
[----:B------:R0:W-:Y:S03]  /*a130*/  STL.64 [R1+0x20], R10 ;  /* 0x0000200a01007387 */ /* 0x0001e60000100a00 */
[----:B------:R-:W-:-:S04]  /*a140*/  UIADD3 UR6, UR40, UR9, URZ ;  /* 0x0000000928067290 */ /* 0x000fc8000fffe03f */
[----:B------:R-:W-:Y:S01]  /*a150*/  UIADD3 UR4, UR6, UR4, URZ ;  /* 0x0000000406047290 */ /* 0x000fe2000fffe03f */
[----:B------:R-:W-:Y:S11]  /*a160*/  @P1 BRA `(.L_x_3085) ;  /* 0x0000000000441947 */ /* 0x000ff60003800000 */
        /* <DEDUP_REMOVED lines=10> */
.L_x_3086:
[----:B------:R-:W-:-:S11]  /*a210*/  UISETP.NE.AND UP0, UPT, UR5, 0x1, UPT ;  /* 0x000000010500788c */ /* 0x000fd6000bf05270 */
[----:B------:R-:W-:Y:S02]  /*a220*/  @UP0 ULDC.64 UR10, c[0x0][0xae0] ;  /* 0x0002b800000a0ab9 */ /* 0x000fe40000000a00 */
[----:B------:R-:W-:-:S04]  /*a230*/  UIMAD.WIDE.U32 UR6, UR9, UR10, URZ ;  /* 0x0000000a090672a5 */ /* 0x000fc8000f8e003f */
[----:B------:R-:W-:-:S12]  /*a240*/  @UP0 USHF.R.U32.HI UR9, URZ, UR11, UR7 ;  /* 0x0000000b3f090299 */ /* 0x000fd80008011607 */
.L_x_3087:
[----:B------:R-:W-:-:S04]  /*a250*/  UIMAD UR9, UR9, UR5, UR5 ;  /* 0x00000005090972a4 */ /* 0x000fc8000f8e0205 */
[----:B------:R-:W-:-:S04]  /*a260*/  UISETP.LT.AND UP0, UPT, UR4, UR9, UPT ;  /* 0x000000090400728c */ /* 0x000fc8000bf01270 */
[----:B------:R-:W-:-:S12]  /*a270*/  USEL UR4, UR4, UR9, UP0 ;  /* 0x0000000904047287 */ /* 0x000fd80008000000 */
.L_x_3085:
[----:B------:R-:W-:Y:S02]  /*a280*/  UISETP.NE.AND UP0, UPT, UR41, URZ, UPT ;  /* 0x0000003f2900728c */ /* 0x000fe4000bf05270 */
[----:B------:R-:W-:Y:S02]  /*a290*/  UIADD3 UR10, UR48, 0x3f, URZ ;  /* 0x0000003f300a7890 */ /* 0x000fe4000fffe03f */
[----:B------:R-:W-:Y:S02]  /*a2a0*/  UIADD3 UR4, UR4, 0x3f, URZ ;  /* 0x0000003f04047890 */ /* 0x000fe4000fffe03f */
[----:B------:R-:W-:Y:S02]  /*a2b0*/  UISETP.GE.AND UP1, UPT, UR5, 0x1, UPT ;  /* 0x000000010500788c */ /* 0x000fe4000bf26270 */
[----:B------:R-:W-:Y:S02]  /*a2c0*/  USHF.R.S32.HI UR11, URZ, 0x1f, UR10 ;  /* 0x0000001f3f0b7899 */ /* 0x000fe4000801140a */
[----:B------:R-:W-:Y:S01]  /*a2d0*/  USHF.R.S32.HI UR9, URZ, 0x1f, UR4 ;  /* 0x0000001f3f097899 */ /* 0x000fe20008011404 */
[----:B------:R-:W-:Y:S01]  /*a2e0*/  @UP0 ULDC UR6, c[0x0][0x44c] ;  /* 0x0001130000060ab9 */ /* 0x000fe20000000800 */
[----:B------:R-:W-:Y:S01]  /*a2f0*/  ULEA.HI UR11, UR11, UR10, URZ, 0x6 ;  /* 0x0000000a0b0b7291 */ /* 0x000fe2000f8f303f */
[----:B------:R-:W-:Y:S01]  /*a300*/  PLOP3.LUT P0, PT, PT, PT, UP1, 0x40, 0x0 ;  /* 0x000000000000781c */ /* 0x000fe20003f0e818 */
[----:B------:R-:W-:-:S02]  /*a310*/  UIMAD.WIDE.U32 UR6, UR8, UR6, URZ ;  /* 0x00000006080672a5 */ /* 0x000fc4000f8e003f */
[----:B------:R-:W-:Y:S01]  /*a320*/  ULEA.HI UR9, UR9, UR4, URZ, 0x6 ;  /* 0x0000000409097291 */ /* 0x000fe2000f8f303f */
[----:B------:R-:W-:Y:S01]  /*a330*/  @UP0 ULDC UR12, c[0x0][0x450] ;  /* 0x00011400000c0ab9 */ /* 0x000fe20000000800 */
[----:B------:R-:W-:Y:S02]  /*a340*/  UIADD3 UR45, UR48, -UR47, URZ ;  /* 0x8000002f302d7290 */ /* 0x000fe4000fffe03f */
[----:B------:R-:W-:Y:S02]  /*a350*/  USHF.R.S32.HI UR11, URZ, 0x6, UR11 ;  /* 0x000000063f0b7899 */ /* 0x000fe4000801140b */
[----:B------:R-:W-:Y:S02]  /*a360*/  USHF.R.S32.HI UR9, URZ, 0x6, UR9 ;  /* 0x000000063f097899 */ /* 0x000fe40008011409 */
[----:B------:R-:W-:Y:S02]  /*a370*/  @UP0 USHF.R.U32.HI UR8, URZ, UR12, UR7 ;  /* 0x0000000c3f080299 */ /* 0x000fe40008011607 */
[----:B------:R-:W-:-:S02]  /*a380*/  UISETP.LT.AND UP0, UPT, UR9, UR11, UPT ;  /* 0x0000000b0900728c */ /* 0x000fc4000bf01270 */
[----:B------:R-:W-:Y:S01]  /*a390*/  UIADD3 UR8, UR45, UR8, URZ ;  /* 0x000000082d087290 */ /* 0x000fe2000fffe03f */
[----:B------:R-:W-:Y:S01]  /*a3a0*/  ULDC UR4, c[0x0][0xad4] ;  /* 0x0002b50000047ab9 */ /* 0x000fe20000000800 */
[----:B------:R-:W-:Y:S02]  /*a3b0*/  USEL UR6, UR9, UR11, UP0 ;  /* 0x0000000b09067287 */ /* 0x000fe40008000000 */
[----:B------:R-:W-:Y:S01]  /*a3c0*/  UIADD3 UR7, UR8, -UR4, URZ ;  /* 0x8000000408077290 */ /* 0x000fe2000fffe03f */
[----:B------:R-:W-:Y:S11]  /*a3d0*/  @P0 BRA `(.L_x_3088) ;  /* 0x0000000000480947 */ /* 0x000ff60003800000 */
        /* <DEDUP_REMOVED lines=11> */
.L_x_3089:
[----:B------:R-:W-:-:S11]  /*a490*/  UISETP.NE.AND UP0, UPT, UR5, 0x1, UPT ;  /* 0x000000010500788c */ /* 0x000fd6000bf05270 */
[----:B------:R-:W-:Y:S02]  /*a4a0*/  @UP0 ULDC.64 UR10, c[0x0][0xae0] ;  /* 0x0002b800000a0ab9 */ /* 0x000fe40000000a00 */
[----:B------:R-:W-:-:S04]  /*a4b0*/  UIMAD.WIDE.U32 UR8, UR4, UR10, URZ ;  /* 0x0000000a040872a5 */ /* 0x000fc8000f8e003f */
[----:B------:R-:W-:-:S12]  /*a4c0*/  @UP0 USHF.R.U32.HI UR4, URZ, UR11, UR9 ;  /* 0x0000000b3f040299 */ /* 0x000fd80008011609 */
.L_x_3090:
[----:B------:R-:W-:-:S04]  /*a4d0*/  UIMAD UR4, UR4, UR5, URZ ;  /* 0x00000005040472a4 */ /* 0x000fc8000f8e023f */
[----:B------:R-:W-:-:S04]  /*a4e0*/  UISETP.LT.AND UP0, UPT, UR7, UR4, UPT ;  /* 0x000000040700728c */ /* 0x000fc8000bf01270 */
[----:B------:R-:W-:-:S12]  /*a4f0*/  USEL UR7, UR7, UR4, !UP0 ;  /* 0x0000000407077287 */ /* 0x000fd8000c000000 */
.L_x_3088:
        /* <DEDUP_REMOVED lines=13> */
[----:B0-----:R-:W-:Y:S01]  /*a5d0*/  IMAD.U32 R4, RZ, RZ, UR12 ;  /* 0x0000000cff047e24 */ /* 0x001fe2000f8e00ff */
        /* <DEDUP_REMOVED lines=33> */
.L_x_3091:
[----:B------:R-:W-:Y:S01]  /*a7f0*/  UIMAD UR42, UR10, UR4, UR42 ;  /* 0x000000040a2a72a4 */ /* 0x000fe2000f8e022a */
[----:B------:R-:W-:Y:S02]  /*a800*/  IMAD.U32 R0, RZ, RZ, UR6 ;  /* 0x00000006ff007e24 */ /* 0x000fe4000f8e00ff */
[----:B------:R-:W-:-:S05]  /*a810*/  IMAD.U32 R3, RZ, RZ, UR4 ;  /* 0x00000004ff037e24 */ /* 0x000fca000f8e00ff */
[----:B------:R-:W-:-:S04]  /*a820*/  VIADDMNMX R0, R3, UR42, R0, PT ;  /* 0x0000002a03007c46 */ /* 0x000fc8000b800100 */
[----:B------:R-:W-:Y:S02]  /*a830*/  R2UR UR46, R0 ;  /* 0x00000000002e72ca */ /* 0x000fe400000e0000 */
[----:B------:R-:W-:-:S11]  /*a840*/  PRMT R0, RZ, 0x7610, R0 ;  /* 0x00007610ff007816 */ /* 0x000fd60000000000 */
[----:B------:R-:W-:-:S06]  /*a850*/  UISETP.GT.AND UP0, UPT, UR46, UR42, UPT ;  /* 0x0000002a2e00728c */ /* 0x000fcc000bf04270 */
[----:B------:R-:W-:-:S13]  /*a860*/  PLOP3.LUT P0, PT, PT, PT, UP0, 0x80, 0x0 ;  /* 0x000000000000781c */ /* 0x000fda0003f0f008 */
[----:B------:R-:W-:Y:S05]  /*a870*/  @!P0 BRA `(.L_x_3078) ;  /* 0x00000184001c8947 */ /* 0x000fea0003800000 */
[----:B------:R-:W1:Y:S01]  /*a880*/  SHFL.IDX PT, R0, R208, RZ, 0x1f ;  /* 0x00001fffd0007589 */ /* 0x000e6200000e0000 */
[----:B------:R-:W-:Y:S01]  /*a890*/  UIADD3 UR8, UR44, 0x400, URZ ;  /* 0x000004002c087890 */ /* 0x000fe2000fffe03f */
[----:B0-----:R-:W-:Y:S01]  /*a8a0*/  IMAD.MOV.U32 R4, RZ, RZ, 0x1 ;  /* 0x00000001ff047424 */ /* 0x001fe200078e00ff */
[----:B------:R-:W-:Y:S01]  /*a8b0*/  UIADD3 UR6, UR44, 0x26400, URZ ;  /* 0x000264002c067890 */ /* 0x000fe2000fffe03f */
[----:B------:R-:W0:Y:S01]  /*a8c0*/  S2R R26, SR_TID.X ;  /* 0x00000000001a7919 */ /* 0x000e220000002100 */
[----:B------:R-:W-:Y:S01]  /*a8d0*/  UIADD3 UR5, UR44, 0x22400, URZ ;  /* 0x000224002c057890 */ /* 0x000fe2000fffe03f */
[----:B------:R-:W-:Y:S01]  /*a8e0*/  IMAD.MOV.U32 R5, RZ, RZ, RZ ;  /* 0x000000ffff057224 */ /* 0x000fe200078e00ff */
[----:B------:R-:W-:Y:S01]  /*a8f0*/  USHF.R.U32.HI UR6, URZ, 0x4, UR6 ;  /* 0x000000043f067899 */ /* 0x000fe20008011606 */
[----:B------:R-:W-:Y:S01]  /*a900*/  IMAD.MOV.U32 R6, RZ, RZ, 0x1 ;  /* 0x00000001ff067424 */ /* 0x000fe200078e00ff */
[----:B------:R-:W-:Y:S01]  /*a910*/  USHF.R.U32.HI UR7, URZ, 0x4, UR8 ;  /* 0x000000043f077899 */ /* 0x000fe20008011608 */
[----:B------:R-:W-:Y:S01]  /*a920*/  IMAD.MOV.U32 R7, RZ, RZ, RZ ;  /* 0x000000ffff077224 */ /* 0x000fe200078e00ff */
[----:B------:R-:W-:Y:S01]  /*a930*/  USHF.R.U32.HI UR5, URZ, 0x4, UR5 ;  /* 0x000000043f057899 */ /* 0x000fe20008011605 */
[----:B------:R-:W2:Y:S01]  /*a940*/  S2R R13, SR_TID.X ;  /* 0x00000000000d7919 */ /* 0x000ea20000002100 */
[----:B------:R-:W-:Y:S01]  /*a950*/  ULOP3.LUT UR6, UR6, 0x3fff, URZ, 0xc0, !UPT ;  /* 0x00003fff06067892 */ /* 0x000fe2000f8ec03f */
[----:B------:R-:W-:Y:S01]  /*a960*/  IMAD.MOV.U32 R11, RZ, RZ, 0x40000040 ;  /* 0x40000040ff0b7424 */ /* 0x000fe200078e00ff */
[----:B------:R-:W-:Y:S01]  /*a970*/  ULOP3.LUT UR7, UR7, 0x3fff, URZ, 0xc0, !UPT ;  /* 0x00003fff07077892 */ /* 0x000fe2000f8ec03f */
[----:B------:R3:W-:Y:S01]  /*a980*/  STL.128 [R1+0x60], R4 ;  /* 0x0000600401007387 */ /* 0x0007e20000100c00 */
[----:B------:R-:W-:Y:S01]  /*a990*/  ULOP3.LUT UR5, UR5, 0x3fff, URZ, 0xc0, !UPT ;  /* 0x00003fff05057892 */ /* 0x000fe2000f8ec03f */
[C---:B------:R-:W-:Y:S01]  /*a9a0*/  IADD3 R48, P5, R2.reuse, 0x60, RZ ;  /* 0x0000006002307810 */ /* 0x040fe20007fbe0ff */
[----:B------:R-:W-:Y:S01]  /*a9b0*/  ULOP3.LUT UR6, UR6, 0x10000, URZ, 0xfc, !UPT ;  /* 0x0001000006067892 */ /* 0x000fe2000f8efc3f */
[C---:B------:R-:W-:Y:S01]  /*a9c0*/  IADD3 R27, P1, R2.reuse, 0x74, RZ ;  /* 0x00000074021b7810 */ /* 0x040fe20007f3e0ff */
[----:B------:R-:W-:Y:S01]  /*a9d0*/  ULOP3.LUT UR7, UR7, 0x10000, URZ, 0xfc, !UPT ;  /* 0x0001000007077892 */ /* 0x000fe2000f8efc3f */
[----:B------:R-:W-:Y:S01]  /*a9e0*/  IADD3 R24, P6, R2, 0x58, RZ ;  /* 0x0000005802187810 */ /* 0x000fe20007fde0ff */
[----:B------:R-:W-:Y:S01]  /*a9f0*/  ULOP3.LUT UR5, UR5, 0x10000, URZ, 0xfc, !UPT ;  /* 0x0001000005057892 */ /* 0x000fe2000f8efc3f */
[----:B-1----:R-:W-:Y:S01]  /*aa00*/  LEA.HI R3, R0, R0, RZ, 0x1 ;  /* 0x0000000000037211 */ /* 0x002fe200078f08ff */
[----:B------:R-:W-:Y:S01]  /*aa10*/  UIADD3 UR4, UR44, 0x20400, URZ ;  /* 0x000204002c047890 */ /* 0x000fe2000fffe03f */
[C---:B------:R-:W-:Y:S01]  /*aa20*/  IADD3 R41, P0, R2.reuse, 0x68, RZ ;  /* 0x0000006802297810 */ /* 0x040fe20007f1e0ff */
[----:B------:R-:W-:Y:S01]  /*aa30*/  UIADD3 UR9, UP0, UR38, 0x38400, URZ ;  /* 0x0003840026097890 */ /* 0x000fe2000ff1e03f */
[----:B------:R-:W-:Y:S01]  /*aa40*/  LOP3.LUT R3, R3, 0x6, RZ, 0xc0, !PT ;  /* 0x0000000603037812 */ /* 0x000fe200078ec0ff */
[----:B------:R-:W-:Y:S01]  /*aa50*/  USHF.R.U32.HI UR4, URZ, 0x4, UR4 ;  /* 0x000000043f047899 */ /* 0x000fe20008011604 */
[----:B------:R-:W-:Y:S01]  /*aa60*/  IADD3 R43, P4, R2, 0x78, RZ ;  /* 0x00000078022b7810 */ /* 0x000fe20007f9e0ff */
[----:B------:R-:W-:Y:S01]  /*aa70*/  UIADD3.X UR10, URZ, UR39, URZ, UP0, !UPT ;  /* 0x000000273f0a7290 */ /* 0x000fe200087fe43f */
[----:B---3--:R-:W-:Y:S01]  /*aa80*/  IMAD.U32 R4, RZ, RZ, UR6 ;  /* 0x00000006ff047e24 */ /* 0x008fe2000f8e00ff */
[----:B------:R-:W-:Y:S01]  /*aa90*/  ULOP3.LUT UR4, UR4, 0x3fff, URZ, 0xc0, !UPT ;  /* 0x00003fff04047892 */ /* 0x000fe2000f8ec03f */
[----:B------:R-:W-:Y:S01]  /*aaa0*/  IMAD.IADD R0, R0, 0x1, -R3 ;  /* 0x0000000100007824 */ /* 0x000fe200078e0a03 */
[----:B------:R-:W-:Y:S01]  /*aab0*/  IADD3 R42, P3, R2, 0x80, RZ ;  /* 0x00000080022a7810 */ /* 0x000fe20007f7e0ff */
[----:B------:R-:W-:Y:S01]  /*aac0*/  IMAD.U32 R6, RZ, RZ, UR7 ;  /* 0x00000007ff067e24 */ /* 0x000fe2000f8e00ff */
[----:B------:R-:W-:Y:S01]  /*aad0*/  ULOP3.LUT UR4, UR4, 0x10000, URZ, 0xfc, !UPT ;  /* 0x0001000004047892 */ /* 0x000fe2000f8efc3f */
[----:B------:R-:W-:Y:S01]  /*aae0*/  IMAD.MOV.U32 R5, RZ, RZ, 0x40000040 ;  /* 0x40000040ff057424 */ /* 0x000fe200078e00ff */
[----:B------:R-:W-:Y:S01]  /*aaf0*/  LEA R0, R0, UR8, 0xf ;  /* 0x0000000800007c11 */ /* 0x000fe2000f8e78ff */
[----:B------:R-:W-:Y:S01]  /*ab00*/  IMAD.MOV.U32 R7, RZ, RZ, 0x40000040 ;  /* 0x40000040ff077424 */ /* 0x000fe200078e00ff */
[----:B------:R-:W-:Y:S01]  /*ab10*/  IADD3 R38, P2, R2, 0x88, RZ ;  /* 0x0000008802267810 */ /* 0x000fe20007f5e0ff */
[----:B0-----:R-:W-:Y:S01]  /*ab20*/  VIADD R12, R26, 0xffffff80 ;  /* 0xffffff801a0c7836 */ /* 0x001fe20000000000 */
[----:B------:R-:W-:Y:S01]  /*ab30*/  SHF.R.U32.HI R0, RZ, 0x4, R0 ;  /* 0x00000004ff007819 */ /* 0x000fe20000011600 */
[----:B------:R-:W-:Y:S01]  /*ab40*/  IMAD.U32 R3, RZ, RZ, UR5 ;  /* 0x00000005ff037e24 */ /* 0x000fe2000f8e00ff */
[----:B------:R-:W-:Y:S01]  /*ab50*/  STL.128 [R1+0x90], R4 ;  /* 0x0000900401007387 */ /* 0x000fe20000100c00 */
[----:B------:R-:W-:Y:S01]  /*ab60*/  IMAD.U32 R10, RZ, RZ, UR4 ;  /* 0x00000004ff0a7e24 */ /* 0x000fe2000f8e00ff */
[----:B------:R-:W-:Y:S01]  /*ab70*/  LOP3.LUT R0, R0, 0x3fff, RZ, 0xc0, !PT ;  /* 0x00003fff00007812 */ /* 0x000fe200078ec0ff */
[----:B------:R-:W-:Y:S01]  /*ab80*/  IMAD.U32 R8, RZ, RZ, UR9 ;  /* 0x00000009ff087e24 */ /* 0x000fe2000f8e00ff */
[----:B------:R0:W-:Y:S01]  /*ab90*/  STL [R1+0x74], R12 ;  /* 0x0000740c01007387 */ /* 0x0001e20000100800 */
[----:B------:R-:W-:Y:S01]  /*aba0*/  IMAD.U32 R9, RZ, RZ, UR10 ;  /* 0x0000000aff097e24 */ /* 0x000fe2000f8e00ff */
[----:B------:R-:W-:Y:S01]  /*abb0*/  LOP3.LUT R0, R0, 0x2000000, RZ, 0xfc, !PT ;  /* 0x0200000000007812 */ /* 0x000fe200078efcff */
[----:B------:R-:W-:Y:S01]  /*abc0*/  UIADD3 UR4, UR44, 0x36400, URZ ;  /* 0x000364002c047890 */ /* 0x000fe2000fffe03f */
[----:B------:R1:W-:Y:S01]  /*abd0*/  STL.64 [R1+0x78], R10 ;  /* 0x0000780a01007387 */ /* 0x0003e20000100a00 */
[----:B--2---:R-:W-:-:S02]  /*abe0*/  VIADD R14, R13, 0xffffff80 ;  /* 0xffffff800d0e7836 */ /* 0x004fc40000000000 */
[----:B------:R-:W-:Y:S01]  /*abf0*/  ULOP3.LUT UP0, URZ, UR4, 0x3ff, URZ, 0xc0, !UPT ;  /* 0x000003ff043f7892 */ /* 0x000fe2000f80c03f */
[----:B------:R1:W-:Y:S01]  /*ac00*/  STL.64 [R1+0x58], R8 ;  /* 0x0000580801007387 */ /* 0x0003e20000100a00 */
[----:B------:R-:W-:Y:S02]  /*ac10*/  VIADD R13, R13, 0xffffff80 ;  /* 0xffffff800d0d7836 */ /* 0x000fe40000000000 */
[----:B------:R-:W-:Y:S01]  /*ac20*/  IMAD.X R55, RZ, RZ, R18, P5 ;  /* 0x000000ffff377224 */ /* 0x000fe200028e0612 */
[----:B0-----:R1:W5:Y:S01]  /*ac30*/  LDL R12, [R1+0x450] ;  /* 0x00045000010c7983 */ /* 0x0013620000100800 */
[----:B------:R-:W-:Y:S01]  /*ac40*/  IMAD.MOV.U32 R4, RZ, RZ, R3 ;  /* 0x000000ffff047224 */ /* 0x000fe200078e0003 */
[----:B------:R-:W-:Y:S01]  /*ac50*/  SHF.R.S32.HI R13, RZ, 0x1f, R13 ;  /* 0x0000001fff0d7819 */ /* 0x000fe2000001140d */
[----:B------:R-:W-:Y:S01]  /*ac60*/  IMAD.MOV.U32 R6, RZ, RZ, R0 ;  /* 0x000000ffff067224 */ /* 0x000fe200078e0000 */
[----:B------:R1:W5:Y:S01]  /*ac70*/  LDL R3, [R1+0x458] ;  /* 0x0004580001037983 */ /* 0x0003620000100800 */
[----:B------:R-:W-:Y:S01]  /*ac80*/  PLOP3.LUT P5, PT, PT, PT, UP0, 0x80, 0x0 ;  /* 0x000000000000781c */ /* 0x000fe20003faf008 */
[--C-:B------:R-:W-:Y:S01]  /*ac90*/  IMAD.X R28, RZ, RZ, R18.reuse, P1 ;  /* 0x000000ffff1c7224 */ /* 0x100fe200008e0612 */
[----:B------:R-:W-:Y:S01]  /*aca0*/  LEA.HI R13, R13, R14, RZ, 0x5 ;  /* 0x0000000e0d0d7211 */ /* 0x000fe200078f28ff */
[----:B------:R1:W-:Y:S01]  /*acb0*/  STL.128 [R1+0x80], R4 ;  /* 0x0000800401007387 */ /* 0x0003e20000100c00 */
[----:B------:R-:W-:Y:S01]  /*acc0*/  IMAD.X R25, RZ, RZ, R18, P6 ;  /* 0x000000ffff197224 */ /* 0x000fe200030e0612 */
[----:B------:R-:W-:-:S02]  /*acd0*/  IADD3 R40, P1, R2, 0x90, RZ ;  /* 0x0000009002287810 */ /* 0x000fc40007f3e0ff */
[----:B------:R-:W-:Y:S02]  /*ace0*/  SHF.R.S32.HI R13, RZ, 0x5, R13 ;  /* 0x00000005ff0d7819 */ /* 0x000fe4000001140d */
[----:B------:R-:W-:Y:S01]  /*acf0*/  IADD3 R46, P6, R2, 0x98, RZ ;  /* 0x00000098022e7810 */ /* 0x000fe20007fde0ff */
[--C-:B------:R-:W-:Y:S02]  /*ad00*/  IMAD.X R50, RZ, RZ, R18.reuse, P0 ;  /* 0x000000ffff327224 */ /* 0x100fe400000e0612 */
[----:B------:R-:W-:Y:S02]  /*ad10*/  IMAD.MOV.U32 R0, RZ, RZ, R13 ;  /* 0x000000ffff007224 */ /* 0x000fe400078e000d */
[--C-:B------:R-:W-:Y:S02]  /*ad20*/  IMAD.X R52, RZ, RZ, R18.reuse, P4 ;  /* 0x000000ffff347224 */ /* 0x100fe400020e0612 */
[--C-:B------:R-:W-:Y:S02]  /*ad30*/  IMAD.X R51, RZ, RZ, R18.reuse, P3 ;  /* 0x000000ffff337224 */ /* 0x100fe400018e0612 */
[----:B------:R-:W-:-:S02]  /*ad40*/  IMAD.X R45, RZ, RZ, R18, P2 ;  /* 0x000000ffff2d7224 */ /* 0x000fc400010e0612 */
[--C-:B------:R-:W-:Y:S02]  /*ad50*/  IMAD.X R49, RZ, RZ, R18.reuse, P1 ;  /* 0x000000ffff317224 */ /* 0x100fe400008e0612 */
[----:B------:R-:W-:Y:S01]  /*ad60*/  IMAD.X R47, RZ, RZ, R18, P6 ;  /* 0x000000ffff2f7224 */ /* 0x000fe200030e0612 */
[----:B-1----:R-:W-:Y:S06]  /*ad70*/  @!P5 BRA `(.L_x_3092) ;  /* 0x000000000070d947 */ /* 0x002fec0003800000 */
        /* <DEDUP_REMOVED lines=12> */
[----:B-----5:R-:W-:Y:S02]  /*ae40*/  IMAD.MOV.U32 R12, RZ, RZ, 0x1 ;  /* 0x00000001ff0c7424 */ /* 0x020fe400078e00ff */
[----:B------:R-:W-:-:S07]  /*ae50*/  IMAD.MOV.U32 R13, RZ, RZ, RZ ;  /* 0x000000ffff0d7224 */ /* 0x000fce00078e00ff */
[----:B------:R-:W-:-:S07]  /*ae60*/  LEPC R20, `(.L_x_3093) ;  /* 0x000000001014794e */ /* 0x000fce0000000000 */
[----:B0-----:R-:W-:Y:S05]  /*ae70*/  CALL.ABS.NOINC R14 ;  /* 0x000000000e007343 */ /* 0x001fea0003c00000 */
.L_x_3093:
[----:B------:R-:W2:Y:S02]  /*ae80*/  LDL R7, [R1+0x74] ;  /* 0x0000740001077983 */ /* 0x000ea40000100800 */
[----:B--2---:R-:W-:-:S04]  /*ae90*/  SHF.R.S32.HI R0, RZ, 0x1f, R7 ;  /* 0x0000001fff007819 */ /* 0x004fc80000011407 */
[CC--:B------:R-:W-:Y:S02]  /*aea0*/  LEA.HI R3, R0.reuse, R7.reuse, RZ, 0x4 ;  /* 0x0000000700037211 */ /* 0x0c0fe400078f20ff */
[----:B------:R-:W-:Y:S02]  /*aeb0*/  LEA.HI R0, R0, R7, RZ, 0x5 ;  /* 0x0000000700007211 */ /* 0x000fe400078f28ff */
[----:B------:R-:W-:Y:S02]  /*aec0*/  SHF.R.S32.HI R4, RZ, 0x4, R3 ;  /* 0x00000004ff047819 */ /* 0x000fe40000011403 */
[----:B------:R-:W-:Y:S02]  /*aed0*/  SHF.R.S32.HI R0, RZ, 0x5, R0 ;  /* 0x00000005ff007819 */ /* 0x000fe40000011400 */
[C---:B------:R-:W-:Y:S02]  /*aee0*/  LEA.HI R5, R3.reuse, R4, RZ, 0x1 ;  /* 0x0000000403057211 */ /* 0x040fe400078f08ff */
[----:B------:R-:W-:-:S02]  /*aef0*/  LOP3.LUT R3, R3, 0xfffffff0, RZ, 0xc0, !PT ;  /* 0xfffffff003037812 */ /* 0x000fc400078ec0ff */
[----:B------:R-:W-:-:S03]  /*af00*/  LOP3.LUT R5, R5, 0x1ffffffe, RZ, 0xc0, !PT ;  /* 0x1ffffffe05057812 */ /* 0x000fc600078ec0ff */
[----:B------:R-:W-:Y:S02]  /*af10*/  IMAD.IADD R3, R7, 0x1, -R3 ;  /* 0x0000000107037824 */ /* 0x000fe400078e0a03 */
[----:B------:R-:W-:-:S04]  /*af20*/  IMAD.IADD R5, R4, 0x1, -R5 ;  /* 0x0000000104057824 */ /* 0x000fc800078e0a05 */
[----:B------:R-:W-:-:S07]  /*af30*/  IMAD.SHL.U32 R12, R5, 0x8, RZ ;  /* 0x00000008050c7824 */ /* 0x000fce00078e00ff */
.L_x_3092:
[----:B------:R-:W2:Y:S01]  /*af40*/  LDL R53, [R1+0x1d4] ;  /* 0x0001d40001357983 */ /* 0x000ea20000100800 */
[----:B-----5:R-:W-:Y:S01]  /*af50*/  SHF.R.S32.HI R4, RZ, 0x1f, R3 ;  /* 0x0000001fff047819 */ /* 0x020fe20000011403 */
[----:B------:R-:W-:Y:S01]  /*af60*/  VIADD R10, R26, 0xffffff80 ;  /* 0xffffff801a0a7836 */ /* 0x000fe20000000000 */
[----:B------:R-:W-:Y:S01]  /*af70*/  IADD3 R8, P0, R2, 0xfc, RZ ;  /* 0x000000fc02087810 */ /* 0x000fe20007f1e0ff */
[----:B------:R0:W-:Y:S01]  /*af80*/  STL.64 [R1+0xc0], R24 ;  /* 0x0000c01801007387 */ /* 0x0001e20000100a00 */
[----:B------:R-:W-:Y:S01]  /*af90*/  LEA.HI R4, R4, R3, RZ, 0x3 ;  /* 0x0000000304047211 */ /* 0x000fe200078f18ff */
[----:B------:R-:W1:Y:S01]  /*afa0*/  LDC.64 R20, c[0x0][0xad0] ;  /* 0x0002b400ff147b82 */ /* 0x000e620000000a00 */
[----:B------:R-:W-:Y:S01]  /*afb0*/  IMAD.U32 R30, RZ, RZ, UR38 ;  /* 0x00000026ff1e7e24 */ /* 0x000fe2000f8e00ff */
[----:B------:R3:W-:Y:S01]  /*afc0*/  STL [R1+0xcc], R10 ;  /* 0x0000cc0a01007387 */ /* 0x0007e20000100800 */
[C---:B------:R-:W-:Y:S01]  /*afd0*/  LOP3.LUT R6, R4.reuse, 0xfffffff8, RZ, 0xc0, !PT ;  /* 0xfffffff804067812 */ /* 0x040fe200078ec0ff */
[----:B------:R-:W-:Y:S01]  /*afe0*/  IMAD.SHL.U32 R4, R4, 0x40, RZ ;  /* 0x0000004004047824 */ /* 0x000fe200078e00ff */
[C---:B------:R-:W-:Y:S01]  /*aff0*/  IADD3 R14, P3, R2.reuse, 0xa0, RZ ;  /* 0x000000a0020e7810 */ /* 0x040fe20007f7e0ff */
[----:B------:R-:W-:Y:S01]  /*b000*/  IMAD.X R11, RZ, RZ, R18, P0 ;  /* 0x000000ffff0b7224 */ /* 0x000fe200000e0612 */
[----:B------:R-:W-:Y:S01]  /*b010*/  IADD3 R26, P2, R2, 0xb0, RZ ;  /* 0x000000b0021a7810 */ /* 0x000fe20007f5e0ff */
[----:B------:R-:W-:Y:S01]  /*b020*/  IMAD.IADD R3, R3, 0x1, -R6 ;  /* 0x0000000103037824 */ /* 0x000fe200078e0a06 */
[----:B------:R-:W-:Y:S01]  /*b030*/  LOP3.LUT R7, R4, 0xfffffe00, RZ, 0xc0, !PT ;  /* 0xfffffe0004077812 */ /* 0x000fe200078ec0ff */
[----:B------:R-:W-:Y:S01]  /*b040*/  IMAD.U32 R31, RZ, RZ, UR39 ;  /* 0x00000027ff1f7e24 */ /* 0x000fe2000f8e00ff */
[----:B------:R-:W-:Y:S01]  /*b050*/  IADD3 R6, P1, R2, 0x70, RZ ;  /* 0x0000007002067810 */ /* 0x000fe20007f3e0ff */
[C---:B------:R-:W-:Y:S01]  /*b060*/  IMAD.SHL.U32 R5, R3.reuse, 0x40, RZ ;  /* 0x0000004003057824 */ /* 0x040fe200078e00ff */
[----:B------:R-:W-:Y:S01]  /*b070*/  LOP3.LUT P0, RZ, R3, 0x2, RZ, 0xc0, !PT ;  /* 0x0000000203ff7812 */ /* 0x000fe2000780c0ff */
[----:B------:R-:W-:Y:S01]  /*b080*/  IMAD R0, R0, 0x400, R7 ;  /* 0x0000040000007824 */ /* 0x000fe200078e0207 */
[----:B------:R-:W-:Y:S01]  /*b090*/  STL.64 [R1+0xb0], R22 ;  /* 0x0000b01601007387 */ /* 0x000fe20000100a00 */
[----:B------:R-:W-:Y:S01]  /*b0a0*/  IMAD.X R13, RZ, RZ, R18, P1 ;  /* 0x000000ffff0d7224 */ /* 0x000fe200008e0612 */
[----:B------:R-:W-:Y:S01]  /*b0b0*/  LOP3.LUT R5, R5, 0x1c0, RZ, 0xc0, !PT ;  /* 0x000001c005057812 */ /* 0x000fe200078ec0ff */
[----:B------:R-:W-:Y:S01]  /*b0c0*/  IMAD.MOV.U32 R32, RZ, RZ, 0x10 ;  /* 0x00000010ff207424 */ /* 0x000fe200078e00ff */
[----:B------:R-:W-:Y:S01]  /*b0d0*/  LOP3.LUT P1, RZ, R3, 0x4, RZ, 0xc0, !PT ;  /* 0x0000000403ff7812 */ /* 0x000fe2000782c0ff */
[----:B------:R-:W-:Y:S01]  /*b0e0*/  IMAD.MOV.U32 R7, RZ, RZ, R13 ;  /* 0x000000ffff077224 */ /* 0x000fe200078e000d */
[----:B------:R-:W-:Y:S01]  /*b0f0*/  LOP3.LUT R4, R5, 0x8, R12, 0xf8, !PT ;  /* 0x0000000805047812 */ /* 0x000fe200078ef80c */
[----:B------:R-:W-:Y:S01]  /*b100*/  IMAD.MOV.U32 R12, RZ, RZ, R27 ;  /* 0x000000ffff0c7224 */ /* 0x000fe200078e001b */
[----:B------:R-:W-:Y:S01]  /*b110*/  SHF.R.U32.HI R5, RZ, 0x3, R5 ;  /* 0x00000003ff057819 */ /* 0x000fe20000011605 */
[----:B------:R-:W-:Y:S01]  /*b120*/  IMAD.MOV.U32 R13, RZ, RZ, R28 ;  /* 0x000000ffff0d7224 */ /* 0x000fe200078e001c */
[----:B------:R-:W-:Y:S01]  /*b130*/  SEL R32, R32, 0xfffffff0, !P0 ;  /* 0xfffffff020207807 */ /* 0x000fe20004000000 */
[----:B------:R-:W-:Y:S01]  /*b140*/  IMAD.X R15, RZ, RZ, R18, P3 ;  /* 0x000000ffff0f7224 */ /* 0x000fe200018e0612 */
[----:B------:R-:W-:Y:S01]  /*b150*/  LOP3.LUT R9, R4, R5, RZ, 0x3c, !PT ;  /* 0x0000000504097212 */ /* 0x000fe200078e3cff */
[----:B------:R-:W-:Y:S01]  /*b160*/  IMAD.MOV.U32 R4, RZ, RZ, R8 ;  /* 0x000000ffff047224 */ /* 0x000fe200078e0008 */
[----:B------:R-:W-:Y:S01]  /*b170*/  STL.U8 [R1+0xc8], RZ ;  /* 0x0000c8ff01007387 */ /* 0x000fe20000100000 */
[----:B------:R-:W-:Y:S01]  /*b180*/  IMAD.MOV.U32 R5, RZ, RZ, R11 ;  /* 0x000000ffff057224 */ /* 0x000fe200078e000b */
[----:B------:R-:W-:Y:S01]  /*b190*/  BSSY B0, `(.L_x_3094) ;  /* 0x0000024000007945 */ /* 0x000fe20003800000 */
[----:B0-----:R-:W-:Y:S01]  /*b1a0*/  IMAD.IADD R25, R0, 0x1, R9 ;  /* 0x0000000100197824 */ /* 0x001fe200078e0209 */
[----:B---3--:R-:W0:Y:S01]  /*b1b0*/  LDC.64 R10, c[0x0][0xae0] ;  /* 0x0002b800ff0a7b82 */ /* 0x008e220000000a00 */
[----:B------:R-:W-:Y:S01]  /*b1c0*/  IMAD.X R27, RZ, RZ, R18, P2 ;  /* 0x000000ffff1b7224 */ /* 0x000fe200010e0612 */
[----:B------:R3:W-:Y:S01]  /*b1d0*/  STL.128 [R1+0x100], R4 ;  /* 0x0001000401007387 */ /* 0x0007e20000100c00 */
[----:B------:R-:W-:-:S03]  /*b1e0*/  IMAD.WIDE.U32 R24, R25, 0x2, R30 ;  /* 0x0000000219187825 */ /* 0x000fc600078e001e */
[----:B------:R4:W-:Y:S01]  /*b1f0*/  STL.128 [R1+0x110], R12 ;  /* 0x0001100c01007387 */ /* 0x0009e20000100c00 */
[----:B------:R-:W-:Y:S01]  /*b200*/  IMAD.MOV.U32 R33, RZ, RZ, 0x20 ;  /* 0x00000020ff217424 */ /* 0x000fe200078e00ff */
[----:B------:R-:W0:Y:S01]  /*b210*/  LDC.64 R8, c[0x0][0xad8] ;  /* 0x0002b600ff087b82 */ /* 0x000e220000000a00 */
[----:B------:R-:W-:Y:S01]  /*b220*/  IADD3 R28, P0, R24, 0x36400, RZ ;  /* 0x00036400181c7810 */ /* 0x000fe20007f1e0ff */
[----:B------:R0:W-:Y:S01]  /*b230*/  STL.64 [R1+0xb8], R26 ;  /* 0x0000b81a01007387 */ /* 0x0001e20000100a00 */
[----:B------:R-:W-:Y:S01]  /*b240*/  IMAD.MOV.U32 R24, RZ, RZ, RZ ;  /* 0x000000ffff187224 */ /* 0x000fe200078e00ff */
[----:B------:R-:W-:Y:S02]  /*b250*/  SEL R33, R33, 0xffffffe0, !P1 ;  /* 0xffffffe021217807 */ /* 0x000fe40004800000 */
[----:B------:R-:W-:Y:S01]  /*b260*/  IMAD.X R29, RZ, RZ, R25, P0 ;  /* 0x000000ffff1d7224 */ /* 0x000fe200000e0619 */
[----:B------:R0:W-:Y:S01]  /*b270*/  STL.U8 [R1+0x120], RZ ;  /* 0x000120ff01007387 */ /* 0x0001e20000100000 */
[----:B---3--:R-:W3:Y:S01]  /*b280*/  LDC R6, c[0x0][0x450] ;  /* 0x00011400ff067b82 */ /* 0x008ee20000000800 */
[----:B-1----:R-:W-:-:S02]  /*b290*/  IMAD.MOV.U32 R7, RZ, RZ, R20 ;  /* 0x000000ffff077224 */ /* 0x002fc400078e0014 */
[----:B------:R1:W-:Y:S01]  /*b2a0*/  STL.64 [R1+0xa0], R32 ;  /* 0x0000a02001007387 */ /* 0x0003e20000100a00 */
[----:B----4-:R-:W-:Y:S02]  /*b2b0*/  IMAD.U32 R13, RZ, RZ, UR48 ;  /* 0x00000030ff0d7e24 */ /* 0x010fe4000f8e00ff */
[----:B------:R-:W-:Y:S01]  /*b2c0*/  IMAD.U32 R12, RZ, RZ, UR47 ;  /* 0x0000002fff0c7e24 */ /* 0x000fe2000f8e00ff */
[----:B------:R1:W-:Y:S01]  /*b2d0*/  STL.64 [R1+0xa8], R28 ;  /* 0x0000a81c01007387 */ /* 0x0003e20000100a00 */
[----:B------:R-:W3:Y:S01]  /*b2e0*/  LDC.64 R4, c[0x0][0x448] ;  /* 0x00011200ff047b82 */ /* 0x000ee20000000a00 */
[----:B------:R-:W-:Y:S02]  /*b2f0*/  IMAD.MOV.U32 R14, RZ, RZ, R21 ;  /* 0x000000ffff0e7224 */ /* 0x000fe400078e0015 */
[----:B0-----:R-:W-:Y:S02]  /*b300*/  IMAD.MOV.U32 R26, RZ, RZ, R10 ;  /* 0x000000ffff1a7224 */ /* 0x001fe400078e000a */
[----:B------:R-:W-:-:S02]  /*b310*/  IMAD.MOV.U32 R27, RZ, RZ, R11 ;  /* 0x000000ffff1b7224 */ /* 0x000fc400078e000b */
[----:B------:R-:W-:Y:S02]  /*b320*/  IMAD.MOV.U32 R15, RZ, RZ, R8 ;  /* 0x000000ffff0f7224 */ /* 0x000fe400078e0008 */
[----:B------:R-:W-:-:S03]  /*b330*/  IMAD.MOV.U32 R25, RZ, RZ, R9 ;  /* 0x000000ffff197224 */ /* 0x000fc600078e0009 */
[----:B------:R1:W-:Y:S04]  /*b340*/  STL.128 [R1+0xd0], R12 ;  /* 0x0000d00c01007387 */ /* 0x0003e80000100c00 */
[----:B------:R1:W-:Y:S04]  /*b350*/  STL.128 [R1+0xe0], R24 ;  /* 0x0000e01801007387 */ /* 0x0003e80000100c00 */
[----:B---3--:R1:W-:Y:S01]  /*b360*/  STL.128 [R1+0xf0], R4 ;  /* 0x0000f00401007387 */ /* 0x0083e20000100c00 */
[----:B--2---:R-:W-:-:S04]  /*b370*/  LEA.HI R0, R53, R53, RZ, 0x1 ;  /* 0x0000003535007211 */ /* 0x004fc800078f08ff */
[----:B------:R-:W-:-:S05]  /*b380*/  LOP3.LUT R0, R0, 0xfffffffe, RZ, 0xc0, !PT ;  /* 0xfffffffe00007812 */ /* 0x000fca00078ec0ff */
[----:B------:R-:W-:-:S05]  /*b390*/  IMAD.IADD R0, R53, 0x1, -R0 ;  /* 0x0000000135007824 */ /* 0x000fca00078e0a00 */
[----:B------:R-:W-:-:S04]  /*b3a0*/  SHF.L.U32 R0, R0, 0x1f, RZ ;  /* 0x0000001f00007819 */ /* 0x000fc800000006ff */
[----:B------:R-:W0:Y:S02]  /*b3b0*/  SYNCS.PHASECHK.TRANS64.TRYWAIT P0, [UR44+0x38800], R0 ;  /* 0x03880000ff0075a7 */ /* 0x000e24000800016c */
[----:B01----:R-:W-:Y:S05]  /*b3c0*/  @!P0 BRA `(.L_x_3095) ;  /* 0x0000023c003c8947 */ /* 0x003fea0003800000 */
.L_x_3315:
[----:B------:R-:W-:Y:S05]  /*b3d0*/  BSYNC B0 ;  /* 0x0000000000007941 */ /* 0x000fea0003800000 */
.L_x_3094:
[----:B------:R-:W2:Y:S04]  /*b3e0*/  LDL R32, [R1] ;  /* 0x0000000001207983 */ /* 0x000ea80000100800 */
[----:B------:R1:W5:Y:S01]  /*b3f0*/  LDL.64 R20, [R1+0x1c8] ;  /* 0x0001c80001147983 */ /* 0x0003620000100a00 */
[C---:B------:R-:W-:Y:S01]  /*b400*/  IADD3 R14, P0, R2.reuse, 0xc8, RZ ;  /* 0x000000c8020e7810 */ /* 0x040fe20007f1e0ff */
[----:B------:R-:W-:Y:S01]  /*b410*/  IMAD.MOV.U32 R12, RZ, RZ, R48 ;  /* 0x000000ffff0c7224 */ /* 0x000fe200078e0030 */
[C---:B------:R-:W-:Y:S01]  /*b420*/  IADD3 R7, P1, R2.reuse, 0x100, RZ ;  /* 0x0000010002077810 */ /* 0x040fe20007f3e0ff */
[----:B------:R-:W-:Y:S01]  /*b430*/  IMAD.MOV.U32 R13, RZ, RZ, R55 ;  /* 0x000000ffff0d7224 */ /* 0x000fe200078e0037 */
[C---:B------:R-:W-:Y:S01]  /*b440*/  IADD3 R4, P2, R2.reuse, 0x108, RZ ;  /* 0x0000010802047810 */ /* 0x040fe20007f5e0ff */
[--C-:B------:R-:W-:Y:S01]  /*b450*/  IMAD.X R15, RZ, RZ, R18.reuse, P0 ;  /* 0x000000ffff0f7224 */ /* 0x100fe200000e0612 */
[C---:B0-----:R-:W-:Y:S01]  /*b460*/  IADD3 R0, P0, R2.reuse, 0x1d4, RZ ;  /* 0x000001d402007810 */ /* 0x041fe20007f1e0ff */
[----:B------:R-:W-:Y:S01]  /*b470*/  IMAD.X R24, RZ, RZ, R18, P1 ;  /* 0x000000ffff187224 */ /* 0x000fe200008e0612 */
[----:B------:R-:W-:Y:S01]  /*b480*/  IADD3 R26, P1, R2, 0x120, RZ ;  /* 0x00000120021a7810 */ /* 0x000fe20007f3e0ff */
[----:B------:R-:W-:Y:S01]  /*b490*/  IMAD.MOV.U32 R28, RZ, RZ, R42 ;  /* 0x000000ffff1c7224 */ /* 0x000fe200078e002a */
[----:B------:R0:W-:Y:S01]  /*b4a0*/  STL.128 [R1+0x130], R12 ;  /* 0x0001300c01007387 */ /* 0x0001e20000100c00 */
[----:B------:R-:W-:Y:S01]  /*b4b0*/  IMAD.X R3, RZ, RZ, R18, P0 ;  /* 0x000000ffff037224 */ /* 0x000fe200000e0612 */
[----:B------:R-:W-:Y:S01]  /*b4c0*/  BSSY B0, `(.L_x_3096) ;  /* 0x0000034000007945 */ /* 0x000fe20003800000 */
[----:B------:R-:W-:-:S02]  /*b4d0*/  IMAD.MOV.U32 R29, RZ, RZ, R51 ;  /* 0x000000ffff1d7224 */ /* 0x000fc400078e0033 */
[----:B------:R-:W-:-:S03]  /*b4e0*/  IMAD.X R27, RZ, RZ, R18, P1 ;  /* 0x000000ffff1b7224 */ /* 0x000fc600008e0612 */
[----:B------:R-:W-:Y:S04]  /*b4f0*/  STL.128 [R1+0x150], R28 ;  /* 0x0001501c01007387 */ /* 0x000fe80000100c00 */
[----:B------:R-:W-:Y:S01]  /*b500*/  STL.64 [R1+0x1c0], R26 ;  /* 0x0001c01a01007387 */ /* 0x000fe20000100a00 */
[----:B0-----:R-:W-:Y:S02]  /*b510*/  IMAD.MOV.U32 R14, RZ, RZ, R43 ;  /* 0x000000ffff0e7224 */ /* 0x001fe400078e002b */
[----:B------:R-:W-:Y:S02]  /*b520*/  IMAD.MOV.U32 R15, RZ, RZ, R52 ;  /* 0x000000ffff0f7224 */ /* 0x000fe400078e0034 */
[----:B------:R-:W-:Y:S02]  /*b530*/  IMAD.MOV.U32 R12, RZ, RZ, R2 ;  /* 0x000000ffff0c7224 */ /* 0x000fe400078e0002 */
[----:B------:R-:W-:-:S05]  /*b540*/  IMAD.MOV.U32 R13, RZ, RZ, R18 ;  /* 0x000000ffff0d7224 */ /* 0x000fca00078e0012 */
[----:B------:R0:W-:Y:S02]  /*b550*/  STL.128 [R1+0x140], R12 ;  /* 0x0001400c01007387 */ /* 0x0001e40000100c00 */
[----:B0-----:R-:W-:Y:S02]  /*b560*/  IMAD.MOV.U32 R14, RZ, RZ, R39 ;  /* 0x000000ffff0e7224 */ /* 0x001fe400078e0027 */
[----:B------:R-:W-:Y:S02]  /*b570*/  IMAD.MOV.U32 R15, RZ, RZ, R44 ;  /* 0x000000ffff0f7224 */ /* 0x000fe400078e002c */
[----:B------:R-:W-:Y:S01]  /*b580*/  IMAD.MOV.U32 R12, RZ, RZ, R0 ;  /* 0x000000ffff0c7224 */ /* 0x000fe200078e0000 */
[----:B------:R-:W-:Y:S01]  /*b590*/  IADD3 R0, P0, R2, 0x1d8, RZ ;  /* 0x000001d802007810 */ /* 0x000fe20007f1e0ff */
[----:B------:R-:W-:-:S04]  /*b5a0*/  IMAD.MOV.U32 R13, RZ, RZ, R3 ;  /* 0x000000ffff0d7224 */ /* 0x000fc800078e0003 */
[----:B------:R-:W-:Y:S01]  /*b5b0*/  IMAD.X R3, RZ, RZ, R18, P0 ;  /* 0x000000ffff037224 */ /* 0x000fe200000e0612 */
[----:B------:R0:W-:Y:S01]  /*b5c0*/  STL.128 [R1+0x160], R12 ;  /* 0x0001600c01007387 */ /* 0x0001e20000100c00 */
[----:B------:R-:W-:Y:S01]  /*b5d0*/  IADD3 R25, P0, R2, 0xb8, RZ ;  /* 0x000000b802197810 */ /* 0x000fe20007f1e0ff */
        /* <DEDUP_REMOVED lines=8> */
[----:B------:R-:W-:Y:S02]  /*b660*/  IMAD.MOV.U32 R15, RZ, RZ, R3 ;  /* 0x000000ffff0f7224 */ /* 0x000fe400078e0003 */
[----:B------:R-:W-:-:S02]  /*b670*/  IMAD.X R0, RZ, RZ, R18, P0 ;  /* 0x000000ffff007224 */ /* 0x000fc400000e0612 */
[----:B------:R-:W-:Y:S01]  /*b680*/  IMAD.X R3, RZ, RZ, R18, P2 ;  /* 0x000000ffff037224 */ /* 0x000fe200010e0612 */
[----:B------:R0:W-:Y:S02]  /*b690*/  STL.128 [R1+0x180], R12 ;  /* 0x0001800c01007387 */ /* 0x0001e40000100c00 */
[----:B0-----:R-:W-:Y:S02]  /*b6a0*/  IMAD.MOV.U32 R14, RZ, RZ, R36 ;  /* 0x000000ffff0e7224 */ /* 0x001fe400078e0024 */
[----:B------:R-:W-:Y:S02]  /*b6b0*/  IMAD.MOV.U32 R15, RZ, RZ, R37 ;  /* 0x000000ffff0f7224 */ /* 0x000fe400078e0025 */
[----:B------:R-:W-:Y:S02]  /*b6c0*/  IMAD.MOV.U32 R12, RZ, RZ, R7 ;  /* 0x000000ffff0c7224 */ /* 0x000fe400078e0007 */
[----:B------:R-:W-:Y:S01]  /*b6d0*/  IMAD.MOV.U32 R13, RZ, RZ, R24 ;  /* 0x000000ffff0d7224 */ /* 0x000fe200078e0018 */
[----:B------:R-:W-:-:S04]  /*b6e0*/  IADD3 R24, P0, R2, 0x1c8, RZ ;  /* 0x000001c802187810 */ /* 0x000fc80007f1e0ff */
[----:B------:R0:W-:Y:S02]  /*b6f0*/  STL.128 [R1+0x190], R12 ;  /* 0x0001900c01007387 */ /* 0x0001e40000100c00 */
[----:B0-----:R-:W-:Y:S02]  /*b700*/  IMAD.MOV.U32 R12, RZ, RZ, R25 ;  /* 0x000000ffff0c7224 */ /* 0x001fe400078e0019 */
[----:B------:R-:W-:Y:S02]  /*b710*/  IMAD.MOV.U32 R13, RZ, RZ, R0 ;  /* 0x000000ffff0d7224 */ /* 0x000fe400078e0000 */
[----:B------:R-:W-:Y:S02]  /*b720*/  IMAD.MOV.U32 R14, RZ, RZ, R4 ;  /* 0x000000ffff0e7224 */ /* 0x000fe400078e0004 */
[----:B------:R-:W-:Y:S02]  /*b730*/  IMAD.MOV.U32 R15, RZ, RZ, R3 ;  /* 0x000000ffff0f7224 */ /* 0x000fe400078e0003 */
[----:B------:R-:W-:-:S03]  /*b740*/  IMAD.X R25, RZ, RZ, R18, P0 ;  /* 0x000000ffff197224 */ /* 0x000fc600000e0612 */
[----:B------:R0:W-:Y:S04]  /*b750*/  STL.128 [R1+0x1a0], R12 ;  /* 0x0001a00c01007387 */ /* 0x0001e80000100c00 */
[----:B------:R1:W-:Y:S01]  /*b760*/  STL.64 [R1+0x128], R24 ;  /* 0x0001281801007387 */ /* 0x0003e20000100a00 */
        /* <DEDUP_REMOVED lines=9> */
.L_x_3097:
[----:B------:R-:W-:Y:S05]  /*b800*/  BSYNC B0 ;  /* 0x0000000000007941 */ /* 0x000fea0003800000 */
.L_x_3096:
        /* <DEDUP_REMOVED lines=8> */
.L_x_3099:
[----:B------:R-:W-:Y:S05]  /*b890*/  BSYNC B0 ;  /* 0x0000000000007941 */ /* 0x000fea0003800000 */
.L_x_3098:
[----:B------:R-:W-:Y:S04]  /*b8a0*/  BSSY B0, `(.L_x_3100) ;  /* 0x0000004000007945 */ /* 0x000fe80003800000 */
[----:B-1----:R-:W-:Y:S05]  /*b8b0*/  @P0 BRA `(.L_x_3101) ;  /* 0x0000000000080947 */ /* 0x002fea0003800000 */
[----:B------:R-:W1:Y:S02]  /*b8c0*/  SYNCS.PHASECHK.TRANS64.TRYWAIT P0, [R20+URZ], R21 ;  /* 0x00000015140075a7 */ /* 0x000e64000800017f */
[----:B-1----:R-:W-:Y:S05]  /*b8d0*/  @!P0 BRA `(.L_x_3102) ;  /* 0x0000023800108947 */ /* 0x002fea0003800000 */
.L_x_3101:
[----:B------:R-:W-:Y:S05]  /*b8e0*/  BSYNC B0 ;  /* 0x0000000000007941 */ /* 0x000fea0003800000 */
.L_x_3100:
[----:B------:R-:W2:Y:S04]  /*b8f0*/  LDL R7, [R1+0x1c8] ;  /* 0x0001c80001077983 */ /* 0x000ea80000100800 */
[----:B------:R-:W2:Y:S01]  /*b900*/  LDL.64 R12, [R1+0x80] ;  /* 0x00008000010c7983 */ /* 0x000ea20000100a00 */
[----:B------:R-:W-:Y:S05]  /*b910*/  WARPSYNC.ALL ;  /* 0x0000000000007948 */ /* 0x000fea0003800000 */
[----:B------:R-:W3:Y:S04]  /*b920*/  LDL.64 R24, [R1+0x78] ;  /* 0x0000780001187983 */ /* 0x000ee80000100a00 */
[----:B------:R-:W4:Y:S04]  /*b930*/  LDL.64 R14, [R1+0x78] ;  /* 0x00007800010e7983 */ /* 0x000f280000100a00 */
[----:B01----:R-:W5:Y:S04]  /*b940*/  LDL.64 R20, [R1+0x78] ;  /* 0x0000780001147983 */ /* 0x003f680000100a00 */
[----:B------:R-:W5:Y:S01]  /*b950*/  LDL.64 R56, [R1+0x78] ;  /* 0x0000780001387983 */ /* 0x000f620000100a00 */
[----:B--2---:R-:W-:Y:S01]  /*b960*/  IMAD R12, R7, 0x200, R12 ;  /* 0x00000200070c7824 */ /* 0x004fe200078e020c */
[----:B------:R-:W-:-:S02]  /*b970*/  R2UR UR7, R13 ;  /* 0x000000000d0772ca */ /* 0x000fc400000e0000 */
[----:B------:R-:W2:Y:S01]  /*b980*/  LDL R3, [R1+0x1d4] ;  /* 0x0001d40001037983 */ /* 0x000ea20000100800 */
[C---:B------:R-:W-:Y:S01]  /*b990*/  VIADD R58, R12.reuse, 0x2 ;  /* 0x000000020c3a7836 */ /* 0x040fe20000000000 */
[----:B------:R-:W-:Y:S01]  /*b9a0*/  R2UR UR6, R12 ;  /* 0x000000000c0672ca */ /* 0x000fe200000e0000 */
[----:B------:R-:W-:Y:S01]  /*b9b0*/  IMAD.MOV.U32 R59, RZ, RZ, R13 ;  /* 0x000000ffff3b7224 */ /* 0x000fe200078e000d */
[----:B------:R0:W-:Y:S01]  /*b9c0*/  STL [R1+0x60], RZ ;  /* 0x000060ff01007387 */ /* 0x0001e20000100800 */
[----:B------:R-:W-:Y:S01]  /*b9d0*/  BSSY B0, `(.L_x_3103) ;  /* 0x000002c000007945 */ /* 0x000fe20003800000 */
[----:B---3--:R-:W-:Y:S02]  /*b9e0*/  R2UR UR4, R24 ;  /* 0x00000000180472ca */ /* 0x008fe400000e0000 */
[----:B------:R-:W-:Y:S02]  /*b9f0*/  R2UR UR5, R25 ;  /* 0x00000000190572ca */ /* 0x000fe400000e0000 */
[----:B------:R-:W-:Y:S01]  /*ba00*/  WARPGROUP.ARRIVE ;  /* 0x00000000000079c5 */ /* 0x000fe20000000000 */
        /* <DEDUP_REMOVED lines=40> */
.L_x_3316:
[----:B------:R-:W-:Y:S05]  /*bc90*/  BSYNC B0 ;  /* 0x0000000000007941 */ /* 0x000fea0003800000 */
.L_x_3103:
[----:B0-----:R-:W2:Y:S04]  /*bca0*/  LDL R3, [R1+0x28] ;  /* 0x0000280001037983 */ /* 0x001ea80000100800 */
[----:B------:R0:W5:Y:S01]  /*bcb0*/  LDL.64 R12, [R1+0x1c8] ;  /* 0x0001c800010c7983 */ /* 0x0001620000100a00 */
[----:B------:R-:W-:Y:S01]  /*bcc0*/  BSSY B0, `(.L_x_3105) ;  /* 0x0000005000007945 */ /* 0x000fe20003800000 */
[----:B--2---:R-:W-:-:S04]  /*bcd0*/  LOP3.LUT R3, R3, 0x1, RZ, 0xfc, !PT ;  /* 0x0000000103037812 */ /* 0x004fc800078efcff */
[----:B------:R-:W-:-:S13]  /*bce0*/  ISETP.NE.AND P1, PT, R3, 0x3, PT ;  /* 0x000000030300780c */ /* 0x000fda0003f25270 */
[----:B0-----:R-:W-:Y:S05]  /*bcf0*/  @!P1 BRA `(.L_x_3106) ;  /* 0x0000000000049947 */ /* 0x001fea0003800000 */
[----:B------:R-:W-:Y:S01]  /*bd00*/  BPT.TRAP 0x1 ;  /* 0x000000040000795c */ /* 0x000fe20000300000 */
.L_x_3106:
[----:B------:R-:W-:Y:S05]  /*bd10*/  BSYNC B0 ;  /* 0x0000000000007941 */ /* 0x000fea0003800000 */
.L_x_3105:
        /* <DEDUP_REMOVED lines=8> */
.L_x_3108:
[----:B------:R-:W-:Y:S05]  /*bda0*/  BSYNC B0 ;  /* 0x0000000000007941 */ /* 0x000fea0003800000 */
.L_x_3107:
[----:B------:R-:W-:Y:S04]  /*bdb0*/  BSSY B0, `(.L_x_3109) ;  /* 0x0000004000007945 */ /* 0x000fe80003800000 */
[----:B-1----:R-:W-:Y:S05]  /*bdc0*/  @P0 BRA `(.L_x_3110) ;  /* 0x0000000000080947 */ /* 0x002fea0003800000 */
[----:B------:R-:W1:Y:S02]  /*bdd0*/  SYNCS.PHASECHK.TRANS64.TRYWAIT P0, [R12+URZ], R13 ;  /* 0x0000000d0c0075a7 */ /* 0x000e64000800017f */
[----:B-1----:R-:W-:Y:S05]  /*bde0*/  @!P0 BRA `(.L_x_3111) ;  /* 0x0000023000f88947 */ /* 0x002fea0003800000 */
.L_x_3110:
[----:B------:R-:W-:Y:S05]  /*bdf0*/  BSYNC B0 ;  /* 0x0000000000007941 */ /* 0x000fea0003800000 */
.L_x_3109:
        /* <DEDUP_REMOVED lines=9> */
[----:B------:R-:W4:Y:S05]  /*be90*/  LDL.64 R56, [R1+0x90] ;  /* 0x0000900001387983 */ /* 0x000f2a0000100a00 */
[----:B------:R-:W0:Y:S01]  /*bea0*/  S2R R7, SR_TID.X ;  /* 0x0000000000077919 */ /* 0x000e220000002100 */
[----:B------:R-:W4:Y:S01]  /*beb0*/  LDL.64 R64, [R1+0x90] ;  /* 0x0000900001407983 */ /* 0x000f220000100a00 */
[----:B--2---:R-:W-:Y:S01]  /*bec0*/  ISETP.NE.U32.AND P0, PT, R4, RZ, PT ;  /* 0x000000ff0400720c */ /* 0x004fe20003f05070 */
[----:B---3--:R-:W-:Y:S01]  /*bed0*/  IMAD R12, R3, 0x1000, R12 ;  /* 0x00001000030c7824 */ /* 0x008fe200078e020c */
[----:B------:R-:W-:-:S02]  /*bee0*/  R2UR UR7, R13 ;  /* 0x000000000d0772ca */ /* 0x000fc400000e0000 */
[----:B----4-:R-:W-:Y:S02]  /*bef0*/  R2UR UR4, R20 ;  /* 0x00000000140472ca */ /* 0x010fe400000e0000 */
[----:B------:R-:W-:Y:S02]  /*bf00*/  R2UR UR6, R12 ;  /* 0x000000000c0672ca */ /* 0x000fe400000e0000 */
[----:B------:R-:W-:-:S05]  /*bf10*/  R2UR UR5, R21 ;  /* 0x00000000150572ca */ /* 0x000fca00000e0000 */
[----:B------:R-:W-:Y:S01]  /*bf20*/  VOTEU.ANY UP0, P0 ;  /* 0x00000000003f7886 */ /* 0x000fe20000000100 */
[----:B------:R-:W-:Y:S01]  /*bf30*/  VIADD R14, R14, 0x2 ;  /* 0x000000020e0e7836 */ /* 0x000fe20000000000 */
[----:B------:R-:W2:Y:S06]  /*bf40*/  LDL.64 R20, [R1+0x90] ;  /* 0x0000900001147983 */ /* 0x000eac0000100a00 */
[----:B------:R-:W-:Y:S01]  /*bf50*/  HGMMA.64x64x16.F32 R24, gdesc[UR4], R24, UP0, gsb0 ;  /* 0x00e00000041879f0 */ /* 0x000fe2000b800818 */
[----:B------:R-:W-:Y:S02]  /*bf60*/  VIADD R62, R12, 0x2 ;  /* 0x000000020c3e7836 */ /* 0x000fe40000000000 */
[----:B------:R-:W-:Y:S01]  /*bf70*/  IMAD.MOV.U32 R63, RZ, RZ, R13 ;  /* 0x000000ffff3f7224 */ /* 0x000fe200078e000d */
[----:B------:R-:W-:-:S02]  /*bf80*/  R2UR UR4, R14 ;  /* 0x000000000e0472ca */ /* 0x000fc400000e0000 */
        /* <DEDUP_REMOVED lines=158> */
[----:B------:R-:W-:Y:S01]  /*c970*/  VIADD R4, R12, 0x800 ;  /* 0x000008000c047836 */ /* 0x000fe20000000000 */
[----:B------:R-:W-:Y:S01]  /*c980*/  UMOV UR8, 0x1 ;  /* 0x0000000100087882 */ /* 0x000fe20000000000 */
[----:B------:R-:W-:Y:S01]  /*c990*/  IMAD.MOV.U32 R67, RZ, RZ, 0x4 ;  /* 0x00000004ff437424 */ /* 0x000fe200078e00ff */
[----:B------:R-:W4:Y:S04]  /*c9a0*/  LDL.64 R62, [R1+0x90] ;  /* 0x00009000013e7983 */ /* 0x000f280000100a00 */
[----:B------:R-:W0:Y:S01]  /*c9b0*/  SHFL.IDX PT, R3, R7, RZ, 0x1f ;  /* 0x00001fff07037589 */ /* 0x000e2200000e0000 */
[----:B------:R-:W-:-:S02]  /*c9c0*/  WARPGROUP.DEPBAR.LE gsb0, 0x0 ;  /* 0x00008000000079c5 */ /* 0x000fc40000010000 */
[----:B------:R-:W-:-:S06]  /*c9d0*/  WARPGROUP.ARRIVE ;  /* 0x00000000000079c5 */ /* 0x000fcc0000000000 */
[----:B------:R-:W-:Y:S01]  /*c9e0*/  HGMMA.64x64x16.F32 R24, gdesc[UR4], R24, gsb0 ;  /* 0x00e00000041879f0 */ /* 0x000fe20008000818 */
[----:B0-----:R-:W-:-:S04]  /*c9f0*/  ISETP.GT.AND P0, PT, R3, 0x7f, PT ;  /* 0x0000007f0300780c */ /* 0x001fc80003f04270 */
[----:B------:R-:W-:Y:S01]  /*ca00*/  SEL R3, RZ, 0x2, !P0 ;  /* 0x00000002ff037807 */ /* 0x000fe20004000000 */
[----:B------:R-:W-:-:S03]  /*ca10*/  IMAD.MOV.U32 R21, RZ, RZ, R13 ;  /* 0x000000ffff157224 */ /* 0x000fc600078e000d */
[----:B------:R-:W-:Y:S01]  /*ca20*/  IADD3 R14, R14, 0x800, R3 ;  /* 0x000008000e0e7810 */ /* 0x000fe20007ffe003 */
[----:B------:R-:W-:Y:S01]  /*ca30*/  IMAD.IADD R20, R3, 0x1, R4 ;  /* 0x0000000103147824 */ /* 0x000fe200078e0204 */
[----:B------:R-:W-:Y:S02]  /*ca40*/  R2UR UR7, R21 ;  /* 0x00000000150772ca */ /* 0x000fe400000e0000 */
[----:B------:R-:W-:Y:S02]  /*ca50*/  R2UR UR4, R14 ;  /* 0x000000000e0472ca */ /* 0x000fe400000e0000 */
[----:B------:R-:W-:Y:S02]  /*ca60*/  R2UR UR6, R20 ;  /* 0x00000000140672ca */ /* 0x000fe400000e0000 */
[----:B------:R-:W-:Y:S01]  /*ca70*/  R2UR UR5, R15 ;  /* 0x000000000f0572ca */ /* 0x000fe200000e0000 */
[----:B------:R-:W-:Y:S01]  /*ca80*/  UISETP.NE.U32.AND UP0, UPT, UR8, URZ, UPT ;  /* 0x0000003f0800728c */ /* 0x000fe2000bf05070 */
[----:B------:R-:W-:-:S02]  /*ca90*/  WARPGROUP.DEPBAR.LE gsb0, 0x0 ;  /* 0x00008000000079c5 */ /* 0x000fc40000010000 */
[----:B------:R-:W-:-:S09]  /*caa0*/  WARPGROUP.ARRIVE ;  /* 0x00000000000079c5 */ /* 0x000fd20000000000 */
[----:B------:R-:W-:Y:S01]  /*cab0*/  HGMMA.64x64x16.F32 R24, gdesc[UR4], R24, UP0, gsb0 ;  /* 0x00e00000041879f0 */ /* 0x000fe2000b800818 */
        /* <DEDUP_REMOVED lines=8> */
[----:B------:R-:W-:Y:S01]  /*cb40*/  IMAD.MOV.U32 R21, RZ, RZ, R13 ;  /* 0x000000ffff157224 */ /* 0x000fe200078e000d */
[----:B------:R-:W-:-:S02]  /*cb50*/  WARPGROUP.DEPBAR.LE gsb0, 0x0 ;  /* 0x00008000000079c5 */ /* 0x000fc40000010000 */
[----:B------:R-:W-:Y:S01]  /*cb60*/  WARPGROUP.ARRIVE ;  /* 0x00000000000079c5 */ /* 0x000fe20000000000 */
[----:B------:R-:W-:Y:S01]  /*cb70*/  SEL R67, R67, 0x6, !P0 ;  /* 0x0000000643437807 */ /* 0x000fe20004000000 */
[----:B------:R-:W2:Y:S07]  /*cb80*/  LDL.64 R14, [R1+0x90] ;  /* 0x00009000010e7983 */ /* 0x000eae0000100a00 */
[----:B------:R-:W-:Y:S01]  /*cb90*/  HGMMA.64x64x16.F32 R24, gdesc[UR4], R24, gsb0 ;  /* 0x00e00000041879f0 */ /* 0x000fe20008000818 */
[----:B------:R-:W-:Y:S01]  /*cba0*/  IMAD.IADD R20, R4, 0x1, R67 ;  /* 0x0000000104147824 */ /* 0x000fe200078e0243 */
[----:B---3--:R-:W-:Y:S01]  /*cbb0*/  IADD3 R60, R67, 0x800, R60 ;  /* 0x00000800433c7810 */ /* 0x008fe20007ffe03c */
[----:B------:R-:W3:Y:S01]  /*cbc0*/  LDL.64 R58, [R1+0x90] ;  /* 0x00009000013a7983 */ /* 0x000ee20000100a00 */
        /* <DEDUP_REMOVED lines=24> */
[----:B------:R-:W4:Y:S07]  /*cd50*/  LDL.64 R20, [R1+0x90] ;  /* 0x0000900001147983 */ /* 0x000f2e0000100a00 */
[----:B------:R-:W-:Y:S01]  /*cd60*/  HGMMA.64x64x16.F32 R24, gdesc[UR4], R24, gsb0 ;  /* 0x00e00000041879f0 */ /* 0x000fe20008000818 */
[----:B------:R-:W-:-:S02]  /*cd70*/  IMAD.IADD R56, R3, 0x1, R4 ;  /* 0x0000000103387824 */ /* 0x000fc400078e0204 */
[--C-:B------:R-:W-:Y:S01]  /*cd80*/  IMAD.MOV.U32 R57, RZ, RZ, R13.reuse ;  /* 0x000000ffff397224 */ /* 0x100fe200078e000d */
[----:B------:R-:W-:Y:S02]  /*cd90*/  R2UR UR4, R64 ;  /* 0x00000000400472ca */ /* 0x000fe400000e0000 */
[----:B------:R-:W-:Y:S02]  /*cda0*/  R2UR UR6, R56 ;  /* 0x00000000380672ca */ /* 0x000fe400000e0000 */
[----:B------:R-:W-:Y:S02]  /*cdb0*/  R2UR UR7, R57 ;  /* 0x00000000390772ca */ /* 0x000fe400000e0000 */
[----:B------:R-:W-:Y:S01]  /*cdc0*/  R2UR UR5, R65 ;  /* 0x00000000410572ca */ /* 0x000fe200000e0000 */
[C---:B------:R-:W-:Y:S01]  /*cdd0*/  IMAD.IADD R60, R7.reuse, 0x1, R4 ;  /* 0x00000001073c7824 */ /* 0x040fe200078e0204 */
[----:B------:R-:W-:Y:S01]  /*cde0*/  IADD3 R62, R7, 0xa00, R62 ;  /* 0x00000a00073e7810 */ /* 0x000fe20007ffe03e */
[----:B------:R-:W-:Y:S01]  /*cdf0*/  IMAD.MOV.U32 R61, RZ, RZ, R13 ;  /* 0x000000ffff3d7224 */ /* 0x000fe200078e000d */
[----:B------:R-:W4:Y:S01]  /*ce00*/  LDL.64 R56, [R1+0x90] ;  /* 0x0000900001387983 */ /* 0x000f220000100a00 */
        /* <DEDUP_REMOVED lines=8> */
[----:B------:R-:W-:Y:S01]  /*ce90*/  WARPGROUP.ARRIVE ;  /* 0x00000000000079c5 */ /* 0x000fe20000000000 */
[C---:B--2---:R-:W-:Y:S01]  /*cea0*/  IADD3 R14, R67.reuse, 0xa00, R14 ;  /* 0x00000a00430e7810 */ /* 0x044fe20007ffe00e */
[----:B------:R-:W2:Y:S08]  /*ceb0*/  LDL.64 R60, [R1+0x90] ;  /* 0x00009000013c7983 */ /* 0x000eb00000100a00 */
[----:B------:R-:W-:Y:S01]  /*cec0*/  HGMMA.64x64x16.F32 R24, gdesc[UR4], R24, gsb0 ;  /* 0x00e00000041879f0 */ /* 0x000fe20008000818 */
[----:B------:R-:W-:-:S02]  /*ced0*/  IMAD.IADD R62, R67, 0x1, R4 ;  /* 0x00000001433e7824 */ /* 0x000fc400078e0204 */
[----:B------:R-:W-:Y:S01]  /*cee0*/  IMAD.MOV.U32 R63, RZ, RZ, R13 ;  /* 0x000000ffff3f7224 */ /* 0x000fe200078e000d */
[----:B------:R-:W-:Y:S02]  /*cef0*/  R2UR UR4, R14 ;  /* 0x000000000e0472ca */ /* 0x000fe400000e0000 */
[----:B------:R-:W-:Y:S02]  /*cf00*/  R2UR UR6, R62 ;  /* 0x000000003e0672ca */ /* 0x000fe400000e0000 */
[----:B------:R-:W-:Y:S02]  /*cf10*/  R2UR UR7, R63 ;  /* 0x000000003f0772ca */ /* 0x000fe400000e0000 */
[----:B------:R-:W-:Y:S01]  /*cf20*/  R2UR UR5, R15 ;  /* 0x000000000f0572ca */ /* 0x000fe200000e0000 */
[----:B------:R-:W-:Y:S01]  /*cf30*/  IMAD.MOV.U32 R4, RZ, RZ, 0x30 ;  /* 0x00000030ff047424 */ /* 0x000fe200078e00ff */
[----:B------:R-:W2:Y:S01]  /*cf40*/  LDL.64 R62, [R1+0x90] ;  /* 0x00009000013e7983 */ /* 0x000ea20000100a00 */
        /* <DEDUP_REMOVED lines=18> */
[C---:B----4-:R-:W-:Y:S01]  /*d070*/  IADD3 R20, R3.reuse, 0xc00, R20 ;  /* 0x00000c0003147810 */ /* 0x050fe20007ffe014 */
        /* <DEDUP_REMOVED lines=11> */
[----:B------:R-:W-:Y:S01]  /*d130*/  IADD3 R56, R7, 0xc00, R56 ;  /* 0x00000c0007387810 */ /* 0x000fe20007ffe038 */
        /* <DEDUP_REMOVED lines=38> */
[----:B------:R-:W-:Y:S01]  /*d3a0*/  VIADD R4, R12, 0xe00 ;  /* 0x00000e000c047836 */ /* 0x000fe20000000000 */
[C---:B---3--:R-:W-:Y:S01]  /*d3b0*/  IADD3 R14, R3.reuse, 0xe00, R14 ;  /* 0x00000e00030e7810 */ /* 0x048fe20007ffe00e */
[----:B------:R-:W-:Y:S02]  /*d3c0*/  IMAD.MOV.U32 R57, RZ, RZ, R13 ;  /* 0x000000ffff397224 */ /* 0x000fe400078e000d */
[----:B------:R-:W-:Y:S01]  /*d3d0*/  IMAD.IADD R56, R3, 0x1, R4 ;  /* 0x0000000103387824 */ /* 0x000fe200078e0204 */
[----:B------:R-:W-:Y:S01]  /*d3e0*/  R2UR UR4, R14 ;  /* 0x000000000e0472ca */ /* 0x000fe200000e0000 */
[----:B------:R0:W5:Y:S01]  /*d3f0*/  LDL R3, [R1+0x1c8] ;  /* 0x0001c80001037983 */ /* 0x0001620000100800 */
[----:B------:R-:W-:Y:S02]  /*d400*/  R2UR UR7, R57 ;  /* 0x00000000390772ca */ /* 0x000fe400000e0000 */
[----:B------:R-:W-:Y:S01]  /*d410*/  R2UR UR6, R56 ;  /* 0x00000000380672ca */ /* 0x000fe200000e0000 */
[----:B------:R-:W3:Y:S01]  /*d420*/  LDL R57, [R1] ;  /* 0x0000000001397983 */ /* 0x000ee20000100800 */
[----:B------:R-:W-:-:S03]  /*d430*/  R2UR UR5, R15 ;  /* 0x000000000f0572ca */ /* 0x000fc600000e0000 */
[----:B------:R0:W5:Y:S01]  /*d440*/  LDL R56, [R1+0xc] ;  /* 0x00000c0001387983 */ /* 0x0001620000100800 */
[----:B------:R-:W-:Y:S02]  /*d450*/  WARPGROUP.DEPBAR.LE gsb0, 0x0 ;  /* 0x00008000000079c5 */ /* 0x000fe40000010000 */
[----:B------:R-:W-:-:S07]  /*d460*/  WARPGROUP.ARRIVE ;  /* 0x00000000000079c5 */ /* 0x000fce0000000000 */
        /* <DEDUP_REMOVED lines=28> */
[----:B------:R-:W-:Y:S01]  /*d630*/  IMAD.IADD R60, R7, 0x1, R60 ;  /* 0x00000001073c7824 */ /* 0x000fe200078e023c */
[----:B------:R-:W-:Y:S02]  /*d640*/  R2UR UR7, R13 ;  /* 0x000000000d0772ca */ /* 0x000fe400000e0000 */
[----:B------:R-:W-:Y:S02]  /*d650*/  R2UR UR6, R12 ;  /* 0x000000000c0672ca */ /* 0x000fe400000e0000 */
        /* <DEDUP_REMOVED lines=43> */
.L_x_3113:
[----:B------:R-:W-:Y:S05]  /*d910*/  BSYNC B0 ;  /* 0x0000000000007941 */ /* 0x000fea0003800000 */
.L_x_3112:
        /* <DEDUP_REMOVED lines=8> */
[----:B------:R-:W3:Y:S04]  /*d9a0*/  LDL R62, [R1+0x50] ;  /* 0x00005000013e7983 */ /* 0x000ee80000100800 */
[----:B------:R-:W3:Y:S04]  /*d9b0*/  LDL R60, [R1+0xf8] ;  /* 0x0000f800013c7983 */ /* 0x000ee80000100800 */
[----:B------:R-:W3:Y:S04]  /*d9c0*/  LDL.128 R56, [R1+0xe0] ;  /* 0x0000e00001387983 */ /* 0x000ee80000100c00 */
[----:B--2---:R-:W2:Y:S04]  /*d9d0*/  LD.E R7, desc[UR36][R12.64] ;  /* 0x000000240c077980 */ /* 0x004ea8000c101900 */
[----:B------:R-:W2:Y:S01]  /*d9e0*/  LDL.128 R12, [R1+0xd0] ;  /* 0x0000d000010c7983 */ /* 0x000ea20000100c00 */
[----:B----4-:R-:W-:Y:S01]  /*d9f0*/  ISETP.NE.AND P0, PT, R20, 0x1, PT ;  /* 0x000000011400780c */ /* 0x010fe20003f05270 */
[----:B------:R-:W-:-:S02]  /*da00*/  UMOV UR4, 0xffffffc0 ;  /* 0xffffffc000047882 */ /* 0x000fc40000000000 */
[----:B------:R-:W-:Y:S01]  /*da10*/  UIMAD UR4, UR46, UR4, 0x41 ;  /* 0x000000412e0474a4 */ /* 0x000fe2000f8e0204 */
[----:B---3--:R-:W-:Y:S01]  /*da20*/  ISETP.GE.AND P1, PT, R57, 0x1, PT ;  /* 0x000000013900780c */ /* 0x008fe20003f26270 */
[----:B------:R-:W-:Y:S01]  /*da30*/  BSSY B0, `(.L_x_3114) ;  /* 0x000007b000007945 */ /* 0x000fe20003800000 */
[-C--:B--2---:R-:W-:Y:S01]  /*da40*/  FMUL.FTZ R0, R26, R7.reuse ;  /* 0x000000071a007220 */ /* 0x084fe20000410000 */
[-C--:B------:R-:W-:Y:S01]  /*da50*/  FMUL.FTZ R26, R30, R7.reuse ;  /* 0x000000071e1a7220 */ /* 0x080fe20000410000 */
[-C--:B------:R-:W-:Y:S01]  /*da60*/  FMUL.FTZ R30, R38, R7.reuse ;  /* 0x00000007261e7220 */ /* 0x080fe20000410000 */
[----:B------:R-:W-:Y:S01]  /*da70*/  SHF.R.S32.HI R38, RZ, 0x1f, R61 ;  /* 0x0000001fff267819 */ /* 0x000fe2000001143d */
[-C--:B0-----:R-:W-:Y:S01]  /*da80*/  FMUL.FTZ R3, R24, R7.reuse ;  /* 0x0000000718037220 */ /* 0x081fe20000410000 */
[-C--:B------:R-:W-:Y:S01]  /*da90*/  FMUL.FTZ R24, R25, R7.reuse ;  /* 0x0000000719187220 */ /* 0x080fe20000410000 */
[-C--:B------:R-:W-:Y:S01]  /*daa0*/  FMUL.FTZ R64, R36, R7.reuse ;  /* 0x0000000724407220 */ /* 0x080fe20000410000 */
[----:B------:R-:W-:Y:S01]  /*dab0*/  FMUL.FTZ R25, R28, R7 ;  /* 0x000000071c197220 */ /* 0x000fe20000410000 */
[----:B------:R-:W-:Y:S01]  /*dac0*/  LEA.HI R36, R38, R61, RZ, 0x7 ;  /* 0x0000003d26247211 */ /* 0x000fe200078f38ff */
[-C--:B------:R-:W-:Y:S01]  /*dad0*/  FMUL.FTZ R28, R34, R7.reuse ;  /* 0x00000007221c7220 */ /* 0x080fe20000410000 */
[-C--:B------:R-:W-:Y:S01]  /*dae0*/  FMUL.FTZ R34, R42, R7.reuse ;  /* 0x000000072a227220 */ /* 0x080fe20000410000 */
[-C--:B------:R-:W-:Y:S01]  /*daf0*/  FMUL.FTZ R42, R44, R7.reuse ;  /* 0x000000072c2a7220 */ /* 0x080fe20000410000 */
[----:B------:R-:W-:Y:S01]  /*db00*/  LOP3.LUT R44, R36, 0xffffff80, RZ, 0xc0, !PT ;  /* 0xffffff80242c7812 */ /* 0x000fe200078ec0ff */
[-C--:B------:R-:W-:Y:S01]  /*db10*/  FMUL.FTZ R4, R27, R7.reuse ;  /* 0x000000071b047220 */ /* 0x080fe20000410000 */
[----:B------:R-:W-:-:S03]  /*db20*/  FMUL.FTZ R27, R31, R7 ;  /* 0x000000071f1b7220 */ /* 0x000fc60000410000 */
[----:B------:R-:W-:Y:S02]  /*db30*/  IMAD.IADD R44, R61, 0x1, -R44 ;  /* 0x000000013d2c7824 */ /* 0x000fe400078e0a2c */
[-C--:B------:R-:W-:Y:S01]  /*db40*/  FMUL.FTZ R31, R39, R7.reuse ;  /* 0x00000007271f7220 */ /* 0x080fe20000410000 */
[-C--:B------:R-:W-:Y:S01]  /*db50*/  FMUL.FTZ R63, R29, R7.reuse ;  /* 0x000000071d3f7220 */ /* 0x080fe20000410000 */
[-C--:B------:R-:W-:Y:S01]  /*db60*/  FMUL.FTZ R29, R35, R7.reuse ;  /* 0x00000007231d7220 */ /* 0x080fe20000410000 */
[----:B------:R-:W-:Y:S01]  /*db70*/  SHF.R.S32.HI R39, RZ, 0x1f, R44 ;  /* 0x0000001fff277819 */ /* 0x000fe2000001142c */
[-C--:B------:R-:W-:Y:S01]  /*db80*/  FMUL.FTZ R35, R43, R7.reuse ;  /* 0x000000072b237220 */ /* 0x080fe20000410000 */
[-C--:B------:R-:W-:Y:S01]  /*db90*/  FMUL.FTZ R36, R46, R7.reuse ;  /* 0x000000072e247220 */ /* 0x080fe20000410000 */
[----:B------:R-:W-:Y:S01]  /*dba0*/  FMUL.FTZ R43, R45, R7 ;  /* 0x000000072d2b7220 */ /* 0x000fe20000410000 */
[----:B------:R-:W-:Y:S02]  /*dbb0*/  LEA.HI R46, R38, R61, RZ, 0x2 ;  /* 0x0000003d262e7211 */ /* 0x000fe400078f10ff */
[----:B------:R-:W-:Y:S01]  /*dbc0*/  LEA.HI R45, R39, R44, RZ, 0x2 ;  /* 0x0000002c272d7211 */ /* 0x000fe200078f10ff */
[-C--:B------:R-:W-:Y:S01]  /*dbd0*/  FMUL.FTZ R65, R37, R7.reuse ;  /* 0x0000000725417220 */ /* 0x080fe20000410000 */
[----:B------:R-:W-:Y:S01]  /*dbe0*/  FMUL.FTZ R37, R47, R7 ;  /* 0x000000072f257220 */ /* 0x000fe20000410000 */
[----:B------:R-:W-:-:S02]  /*dbf0*/  LOP3.LUT R46, R46, 0xfffffffc, RZ, 0xc0, !PT ;  /* 0xfffffffc2e2e7812 */ /* 0x000fc400078ec0ff */
[--C-:B------:R-:W-:Y:S02]  /*dc00*/  SHF.R.S32.HI R38, RZ, 0x2, R45.reuse ;  /* 0x00000002ff267819 */ /* 0x100fe4000001142d */
[----:B------:R-:W-:Y:S01]  /*dc10*/  SHF.R.S32.HI R47, RZ, 0x1f, R45 ;  /* 0x0000001fff2f7819 */ /* 0x000fe2000001142d */
[----:B------:R-:W-:Y:S01]  /*dc20*/  IMAD.IADD R46, R61, 0x1, -R46 ;  /* 0x000000013d2e7824 */ /* 0x000fe200078e0a2e */
[----:B------:R-:W-:Y:S02]  /*dc30*/  LEA.HI R39, R39, R44, RZ, 0x5 ;  /* 0x0000002c27277211 */ /* 0x000fe400078f28ff */
[----:B------:R-:W-:Y:S02]  /*dc40*/  LEA.HI R47, R47, R38, RZ, 0x3 ;  /* 0x000000262f2f7211 */ /* 0x000fe400078f18ff */
[----:B------:R-:W-:Y:S02]  /*dc50*/  LEA.HI R61, R46, R46, RZ, 0x1 ;  /* 0x0000002e2e3d7211 */ /* 0x000fe400078f08ff */
[----:B------:R-:W-:-:S02]  /*dc60*/  LOP3.LUT R47, R47, 0xfffffff8, RZ, 0xc0, !PT ;  /* 0xfffffff82f2f7812 */ /* 0x000fc400078ec0ff */
[----:B------:R-:W-:Y:S02]  /*dc70*/  SHF.R.S32.HI R39, RZ, 0x5, R39 ;  /* 0x00000005ff277819 */ /* 0x000fe40000011427 */
[----:B------:R-:W-:Y:S01]  /*dc80*/  LOP3.LUT R61, R61, 0x1ffffffe, RZ, 0xc0, !PT ;  /* 0x1ffffffe3d3d7812 */ /* 0x000fe200078ec0ff */
[----:B------:R-:W-:Y:S02]  /*dc90*/  IMAD.IADD R47, R38, 0x1, -R47 ;  /* 0x00000001262f7824 */ /* 0x000fe400078e0a2f */
[----:B------:R-:W-:Y:S02]  /*dca0*/  IMAD R38, R62, 0x4, R39 ;  /* 0x000000043e267824 */ /* 0x000fe400078e0227 */
[----:B------:R-:W-:Y:S02]  /*dcb0*/  IMAD.IADD R61, R46, 0x1, -R61 ;  /* 0x000000012e3d7824 */ /* 0x000fe400078e0a3d */
[----:B------:R-:W-:-:S04]  /*dcc0*/  IMAD.U32 R38, R38, 0x10, R47 ;  /* 0x0000001026267824 */ /* 0x000fc800078e002f */
[----:B------:R-:W-:-:S04]  /*dcd0*/  IMAD R68, R61, 0x8, R38 ;  /* 0x000000083d447824 */ /* 0x000fc800078e0226 */
[----:B------:R-:W-:-:S04]  /*dce0*/  @P0 IMAD.HI.U32 R21, R68, R21, RZ ;  /* 0x0000001544150227 */ /* 0x000fc800078e00ff */
[----:B------:R-:W-:Y:S01]  /*dcf0*/  FMUL.FTZ R48, R48, R7 ;  /* 0x0000000730307220 */ /* 0x000fe20000410000 */
[----:B------:R-:W-:-:S03]  /*dd00*/  @P0 SHF.R.U32.HI R68, RZ, R60, R21 ;  /* 0x0000003cff440219 */ /* 0x000fc60000011615 */
[----:B------:R0:W1:Y:S01]  /*dd10*/  MUFU.TANH R67, R48 ;  /* 0x0000003000437308 */ /* 0x0000620000002400 */
[----:B------:R-:W-:Y:S01]  /*dd20*/  LOP3.LUT R45, R45, 0x7ffffffc, RZ, 0xc0, !PT ;  /* 0x7ffffffc2d2d7812 */ /* 0x000fe200078ec0ff */
[-C--:B------:R-:W-:Y:S01]  /*dd30*/  FMUL.FTZ R32, R32, R7.reuse ;  /* 0x0000000720207220 */ /* 0x080fe20000410000 */
[-C--:B------:R-:W-:Y:S01]  /*dd40*/  FMUL.FTZ R33, R33, R7.reuse ;  /* 0x0000000721217220 */ /* 0x080fe20000410000 */
[-C--:B------:R-:W-:Y:S01]  /*dd50*/  FMUL.FTZ R40, R40, R7.reuse ;  /* 0x0000000728287220 */ /* 0x080fe20000410000 */
[----:B0-----:R-:W0:Y:S01]  /*dd60*/  SHFL.IDX PT, R48, R68, RZ, 0x1c1f ;  /* 0x001c1fff44307589 */ /* 0x001e2200000e0000 */
        /* <DEDUP_REMOVED lines=8> */
[----:B------:R-:W-:Y:S01]  /*ddf0*/  FMUL.FTZ R7, R55, R7 ;  /* 0x0000000737077220 */ /* 0x000fe20000410000 */
[----:B------:R-:W-:Y:S01]  /*de00*/  VIADD R44, R13, UR4 ;  /* 0x000000040d2c7c36 */ /* 0x000fe20008000000 */
[----:B------:R-:W-:Y:S01]  /*de10*/  ULEA UR4, UR46, 0xffffffc0, 0x6 ;  /* 0xffffffc02e047891 */ /* 0x000fe2000f8e303f */
[----:B------:R-:W2:Y:S02]  /*de20*/  MUFU.TANH R3, R3 ;  /* 0x0000000300037308 */ /* 0x000ea40000002400 */
[----:B------:R-:W-:-:S03]  /*de30*/  IMAD R21, R45, -0x2, R44 ;  /* 0xfffffffe2d157824 */ /* 0x000fc600078e022c */
[----:B------:R-:W-:-:S03]  /*de40*/  VIADD R44, R13, -UR4 ;  /* 0x800000040d2c7c36 */ /* 0x000fc60008000000 */
[----:B------:R-:W3:Y:S01]  /*de50*/  MUFU.TANH R24, R24 ;  /* 0x0000001800187308 */ /* 0x000ee20000002400 */
[----:B------:R-:W-:Y:S01]  /*de60*/  IMAD.IADD R46, R21, 0x1, -R12 ;  /* 0x00000001152e7824 */ /* 0x000fe200078e0a0c */
[----:B------:R-:W-:-:S06]  /*de70*/  LOP3.LUT R21, RZ, R14, RZ, 0x33, !PT ;  /* 0x0000000eff157212 */ /* 0x000fcc00078e33ff */
[----:B------:R-:W4:Y:S01]  /*de80*/  MUFU.TANH R0, R0 ;  /* 0x0000000000007308 */ /* 0x000f220000002400 */
        /* <DEDUP_REMOVED lines=29> */
[----:B------:R-:W1:Y:S01]  /*e060*/  MUFU.TANH R7, R7 ;  /* 0x0000000700077308 */ /* 0x000e620000002400 */
[----:B------:R-:W-:Y:S01]  /*e070*/  IMAD.IADD R51, R46, 0x1, R21 ;  /* 0x000000012e337824 */ /* 0x000fe200078e0215 */
[----:B0-----:R-:W-:Y:S01]  /*e080*/  VIADDMNMX R14, R48, R70, R47, PT ;  /* 0x00000046300e7246 */ /* 0x001fe2000380012f */
[----:B------:R-:W-:-:S02]  /*e090*/  VIADD R55, R56, -UR4 ;  /* 0x8000000438377c36 */ /* 0x000fc40008000000 */
        /* <DEDUP_REMOVED lines=12> */
.L_x_3117:
[----:B------:R-:W-:-:S13]  /*e160*/  ISETP.NE.AND P0, PT, R57, 0x1, PT ;  /* 0x000000013900780c */ /* 0x000fda0003f05270 */
[----:B------:R-:W-:-:S05]  /*e170*/  @P0 IMAD.HI.U32 R44, R21, R58, RZ ;  /* 0x0000003a152c0227 */ /* 0x000fca00078e00ff */
[----:B------:R-:W-:-:S07]  /*e180*/  @P0 SHF.R.U32.HI R21, RZ, R59, R44 ;  /* 0x0000003bff150219 */ /* 0x000fce000001162c */
.L_x_3118:
[----:B------:R-:W-:Y:S05]  /*e190*/  BSYNC B1 ;  /* 0x0000000000017941 */ /* 0x000fea0003800000 */
.L_x_3116:
[----:B------:R-:W-:-:S04]  /*e1a0*/  IMAD R44, R21, R57, -UR4 ;  /* 0x80000004152c7e24 */ /* 0x000fc8000f8e0239 */
[----:B------:R-:W-:-:S05]  /*e1b0*/  IMAD R44, R45, -0x2, R44 ;  /* 0xfffffffe2d2c7824 */ /* 0x000fca00078e022c */
[----:B------:R-:W-:Y:S02]  /*e1c0*/  VIMNMX R15, R15, R44, !PT ;  /* 0x0000002c0f0f7248 */ /* 0x000fe40007fe0100 */
[----:B------:R-:W-:-:S07]  /*e1d0*/  VIADDMNMX R14, R44, R57, R14, PT ;  /* 0x000000392c0e7246 */ /* 0x000fce000380010e */
.L_x_3115:
[----:B------:R-:W-:Y:S05]  /*e1e0*/  BSYNC B0 ;  /* 0x0000000000007941 */ /* 0x000fea0003800000 */
.L_x_3114:
        /* <DEDUP_REMOVED lines=51> */
[----:B------:R-:W-:Y:S02]  /*e520*/  ISETP.GT.AND P3, PT, R15, 0x29, !P2 ;  /* 0x000000290f00780c */ /* 0x000fe40005764270 */
[----:B0-----:R-:W-:Y:S02]  /*e530*/  VIADDMNMX R64, R68, R70, R47, PT ;  /* 0x0000004644407246 */ /* 0x001fe4000380012f */
[----:B------:R-:W-:-:S04]  /*e540*/  ISETP.LT.OR P3, PT, R14, 0x2a, P3 ;  /* 0x0000002a0e00780c */ /* 0x000fc80001f61670 */
[----:B------:R-:W-:Y:S02]  /*e550*/  FSEL R48, R43, -INF , !P3 ;  /* 0xff8000002b307808 */ /* 0x000fe40005800000 */
[----:B------:R-:W-:-:S04]  /*e560*/  ISETP.GE.AND P3, PT, R55, 0x31, PT ;  /* 0x000000313700780c */ /* 0x000fc80003f66270 */
[----:B------:R-:W-:-:S04]  /*e570*/  ISETP.GT.AND P4, PT, R15, 0x30, !P3 ;  /* 0x000000300f00780c */ /* 0x000fc80005f84270 */
[----:B------:R-:W-:-:S04]  /*e580*/  ISETP.LT.OR P4, PT, R14, 0x31, P4 ;  /* 0x000000310e00780c */ /* 0x000fc80002781670 */
[----:B-1----:R-:W-:Y:S02]  /*e590*/  FSEL R42, R67, -INF , !P4 ;  /* 0xff800000432a7808 */ /* 0x002fe40006000000 */
        /* <DEDUP_REMOVED lines=12> */
[----:B------:R-:W-:Y:S01]  /*e660*/  FSEL R160, R3, -INF , !P6 ;  /* 0xff80000003a07808 */ /* 0x000fe20007000000 */
[----:B------:R-:W-:Y:S01]  /*e670*/  IMAD.IADD R3, R51, 0x1, R68 ;  /* 0x0000000133037824 */ /* 0x000fe200078e0244 */
[----:B------:R-:W-:-:S04]  /*e680*/  ISETP.GE.AND P6, PT, R55, 0x3a, PT ;  /* 0x0000003a3700780c */ /* 0x000fc80003fc6270 */
[----:B------:R-:W-:Y:S02]  /*e690*/  P2R R43, PR, RZ, 0x40 ;  /* 0x00000040ff2b7803 */ /* 0x000fe40000000000 */
[----:B------:R-:W-:-:S04]  /*e6a0*/  ISETP.GT.AND P6, PT, R15, 0x39, !P6 ;  /* 0x000000390f00780c */ /* 0x000fc800077c4270 */
[----:B------:R-:W-:-:S04]  /*e6b0*/  ISETP.LT.OR P6, PT, R14, 0x3a, P6 ;  /* 0x0000003a0e00780c */ /* 0x000fc800037c1670 */
        /* <DEDUP_REMOVED lines=13> */
.L_x_3122:
[----:B------:R-:W-:-:S13]  /*e790*/  ISETP.NE.AND P6, PT, R57, 0x1, PT ;  /* 0x000000013900780c */ /* 0x000fda0003fc5270 */
[----:B------:R-:W-:-:S05]  /*e7a0*/  @P6 IMAD.HI.U32 R58, R12, R58, RZ ;  /* 0x0000003a0c3a6227 */ /* 0x000fca00078e00ff */
[----:B------:R-:W-:-:S07]  /*e7b0*/  @P6 SHF.R.U32.HI R12, RZ, R59, R58 ;  /* 0x0000003bff0c6219 */ /* 0x000fce000001163a */
.L_x_3123:
[----:B------:R-:W-:Y:S05]  /*e7c0*/  BSYNC B1 ;  /* 0x0000000000017941 */ /* 0x000fea0003800000 */
.L_x_3121:
[----:B------:R-:W-:-:S04]  /*e7d0*/  IMAD R12, R12, R57, -UR4 ;  /* 0x800000040c0c7e24 */ /* 0x000fc8000f8e0239 */
[----:B------:R-:W-:-:S05]  /*e7e0*/  IMAD R12, R45, -0x2, R12 ;  /* 0xfffffffe2d0c7824 */ /* 0x000fca00078e020c */
[----:B------:R-:W-:Y:S02]  /*e7f0*/  VIADDMNMX R64, R12, R57, R64, PT ;  /* 0x000000390c407246 */ /* 0x000fe40003800140 */
[----:B------:R-:W-:-:S07]  /*e800*/  VIMNMX R3, R3, R12, !PT ;  /* 0x0000000c03037248 */ /* 0x000fce0007fe0100 */
.L_x_3120:
[----:B------:R-:W-:Y:S05]  /*e810*/  BSYNC B0 ;  /* 0x0000000000007941 */ /* 0x000fea0003800000 */
.L_x_3119:
[----:B------:R-:W-:Y:S01]  /*e820*/  ISETP.GT.AND P0, PT, R3, 0x1, !P0 ;  /* 0x000000010300780c */ /* 0x000fe20004704270 */
[----:B------:R-:W-:Y:S01]  /*e830*/  BAR.SYNC.DEFER_BLOCKING 0xf, 0x100 ;  /* 0x03c4000000007b1d */ /* 0x000fe20000010000 */
[----:B------:R-:W-:Y:S02]  /*e840*/  ISETP.NE.AND P6, PT, R21, RZ, PT ;  /* 0x000000ff1500720c */ /* 0x000fe40003fc5270 */
        /* <DEDUP_REMOVED lines=12> */
[----:B------:R-:W2:Y:S01]  /*e910*/  LDL R67, [R1+0x2c4] ;  /* 0x0002c40001437983 */ /* 0x000ea20000100800 */
[----:B------:R-:W-:-:S02]  /*e920*/  FSEL R27, R27, -INF , !P0 ;  /* 0xff8000001b1b7808 */ /* 0x000fc40004000000 */
[----:B------:R-:W-:Y:S01]  /*e930*/  ISETP.NE.AND P0, PT, R69, RZ, PT ;  /* 0x000000ff4500720c */ /* 0x000fe20003f05270 */
[----:B------:R-:W2:Y:S01]  /*e940*/  LDL R68, [R1+0x2c8] ;  /* 0x0002c80001447983 */ /* 0x000ea20000100800 */
[----:B------:R-:W-:Y:S02]  /*e950*/  ISETP.LT.OR P1, PT, R64, 0x9, P1 ;  /* 0x000000094000780c */ /* 0x000fe40000f21670 */
[----:B------:R-:W-:Y:S01]  /*e960*/  ISETP.GT.AND P0, PT, R3, 0x10, !P0 ;  /* 0x000000100300780c */ /* 0x000fe20004704270 */
[----:B------:R-:W2:Y:S01]  /*e970*/  LDL R69, [R1+0x2cc] ;  /* 0x0002cc0001457983 */ /* 0x000ea20000100800 */
[----:B------:R-:W-:Y:S02]  /*e980*/  FMNMX.FTZ R13, R60, R13, !PT ;  /* 0x0000000d3c0d7209 */ /* 0x000fe40007810000 */
[----:B------:R-:W-:Y:S01]  /*e990*/  ISETP.LT.OR P0, PT, R64, 0x11, P0 ;  /* 0x000000114000780c */ /* 0x000fe20000701670 */
[----:B------:R-:W2:Y:S01]  /*e9a0*/  LDL R70, [R1+0x2d0] ;  /* 0x0002d00001467983 */ /* 0x000ea20000100800 */
[----:B------:R-:W-:-:S02]  /*e9b0*/  FSEL R25, R26, -INF , !P1 ;  /* 0xff8000001a197808 */ /* 0x000fc40004800000 */
[----:B------:R-:W-:Y:S01]  /*e9c0*/  FSEL R28, R28, -INF , !P0 ;  /* 0xff8000001c1c7808 */ /* 0x000fe20004000000 */
[----:B------:R-:W2:Y:S01]  /*e9d0*/  LDL R73, [R1+0x2dc] ;  /* 0x0002dc0001497983 */ /* 0x000ea20000100800 */
[----:B------:R-:W-:Y:S02]  /*e9e0*/  ISETP.NE.AND P0, PT, R63, RZ, PT ;  /* 0x000000ff3f00720c */ /* 0x000fe40003f05270 */
[----:B------:R-:W-:Y:S01]  /*e9f0*/  ISETP.NE.AND P1, PT, R71, RZ, PT ;  /* 0x000000ff4700720c */ /* 0x000fe20003f25270 */
[----:B------:R-:W2:Y:S01]  /*ea00*/  LDL R63, [R1+0x2b4] ;  /* 0x0002b400013f7983 */ /* 0x000ea20000100800 */
[----:B------:R-:W-:Y:S02]  /*ea10*/  ISETP.GT.AND P0, PT, R3, 0x11, !P0 ;  /* 0x000000110300780c */ /* 0x000fe40004704270 */
[----:B------:R-:W-:Y:S01]  /*ea20*/  FMNMX.FTZ R13, R56, R13, !PT ;  /* 0x0000000d380d7209 */ /* 0x000fe20007810000 */
[----:B------:R-:W2:Y:S01]  /*ea30*/  LDL R71, [R1+0x2d4] ;  /* 0x0002d40001477983 */ /* 0x000ea20000100800 */
[----:B------:R-:W-:-:S02]  /*ea40*/  ISETP.LT.OR P0, PT, R64, 0x12, P0 ;  /* 0x000000124000780c */ /* 0x000fc40000701670 */
[----:B------:R-:W-:Y:S01]  /*ea50*/  FMNMX.FTZ R13, R54, R13, !PT ;  /* 0x0000000d360d7209 */ /* 0x000fe20007810000 */
[----:B------:R-:W2:Y:S01]  /*ea60*/  LDL R74, [R1+0x2e0] ;  /* 0x0002e000014a7983 */ /* 0x000ea20000100800 */
[----:B------:R-:W-:Y:S02]  /*ea70*/  FSEL R29, R29, -INF , !P0 ;  /* 0xff8000001d1d7808 */ /* 0x000fe40004000000 */
[----:B------:R-:W-:Y:S01]  /*ea80*/  ISETP.NE.AND P0, PT, R33, RZ, PT ;  /* 0x000000ff2100720c */ /* 0x000fe20003f05270 */
[----:B------:R-:W2:Y:S01]  /*ea90*/  LDL R75, [R1+0x2e4] ;  /* 0x0002e400014b7983 */ /* 0x000ea20000100800 */
[----:B------:R-:W-:Y:S02]  /*eaa0*/  FMNMX.FTZ R13, R50, R13, !PT ;  /* 0x0000000d320d7209 */ /* 0x000fe40007810000 */
[----:B------:R-:W-:Y:S01]  /*eab0*/  ISETP.GT.AND P0, PT, R3, 0x18, !P0 ;  /* 0x000000180300780c */ /* 0x000fe20004704270 */
[----:B------:R-:W2:Y:S01]  /*eac0*/  LDL R76, [R1+0x2e8] ;  /* 0x0002e800014c7983 */ /* 0x000ea20000100800 */
[----:B------:R-:W-:-:S02]  /*ead0*/  FMNMX.FTZ R13, R44, R13, !PT ;  /* 0x0000000d2c0d7209 */ /* 0x000fc40007810000 */
[----:B------:R-:W-:Y:S01]  /*eae0*/  ISETP.LT.OR P0, PT, R64, 0x19, P0 ;  /* 0x000000194000780c */ /* 0x000fe20000701670 */
[----:B------:R-:W2:Y:S01]  /*eaf0*/  LDL R77, [R1+0x2ec] ;  /* 0x0002ec00014d7983 */ /* 0x000ea20000100800 */
[----:B------:R-:W-:Y:S02]  /*eb00*/  FMNMX.FTZ R13, R32, R13, !PT ;  /* 0x0000000d200d7209 */ /* 0x000fe40007810000 */
[----:B------:R-:W-:Y:S01]  /*eb10*/  FSEL R30, R30, -INF , !P0 ;  /* 0xff8000001e1e7808 */ /* 0x000fe20004000000 */
        /* <DEDUP_REMOVED lines=19> */
[----:B------:R-:W-:Y:S02]  /*ec50*/  ISETP.GT.AND P0, PT, R3, RZ, !P6 ;  /* 0x000000ff0300720c */ /* 0x000fe40007704270 */
[----:B------:R-:W-:Y:S01]  /*ec60*/  ISETP.NE.AND P6, PT, R43, RZ, PT ;  /* 0x000000ff2b00720c */ /* 0x000fe20003fc5270 */
[----:B------:R-:W2:Y:S01]  /*ec70*/  LDL R84, [R1+0x308] ;  /* 0x0003080001547983 */ /* 0x000ea20000100800 */
[----:B------:R-:W-:-:S02]  /*ec80*/  ISETP.LT.OR P0, PT, R64, 0x1, P0 ;  /* 0x000000014000780c */ /* 0x000fc40000701670 */
[----:B------:R-:W-:Y:S01]  /*ec90*/  FMNMX.FTZ R14, R52, R13, !PT ;  /* 0x0000000d340e7209 */ /* 0x000fe20007810000 */
[----:B------:R-:W2:Y:S01]  /*eca0*/  LDL R85, [R1+0x30c] ;  /* 0x00030c0001557983 */ /* 0x000ea20000100800 */
[----:B------:R-:W-:Y:S02]  /*ecb0*/  FSEL R43, R0, -INF , !P0 ;  /* 0xff800000002b7808 */ /* 0x000fe40004000000 */
[----:B------:R-:W-:Y:S01]  /*ecc0*/  ISETP.NE.AND P0, PT, R72, RZ, PT ;  /* 0x000000ff4800720c */ /* 0x000fe20003f05270 */
[----:B------:R-:W0:Y:S01]  /*ecd0*/  SHFL.BFLY PT, R15, R14, 0x2, 0x1f ;  /* 0x0c401f000e0f7f89 */ /* 0x000e2200000e0000 */
[----:B------:R-:W-:Y:S02]  /*ece0*/  FMNMX.FTZ R0, R43, R21, !PT ;  /* 0x000000152b007209 */ /* 0x000fe40007810000 */
[----:B------:R-:W-:Y:S01]  /*ecf0*/  ISETP.NE.AND P1, PT, R41, RZ, PT ;  /* 0x000000ff2900720c */ /* 0x000fe20003f25270 */
[----:B------:R-:W2:Y:S01]  /*ed00*/  LDL R72, [R1+0x2d8] ;  /* 0x0002d80001487983 */ /* 0x000ea20000100800 */
[----:B------:R-:W-:-:S02]  /*ed10*/  FMNMX.FTZ R0, R25, R0, !PT ;  /* 0x0000000019007209 */ /* 0x000fc40007810000 */
[----:B------:R-:W-:Y:S01]  /*ed20*/  ISETP.GT.AND P0, PT, R3, 0x21, !P0 ;  /* 0x000000210300780c */ /* 0x000fe20004704270 */
[----:B------:R-:W2:Y:S01]  /*ed30*/  LDL R86, [R1+0x310] ;  /* 0x0003100001567983 */ /* 0x000ea20000100800 */
[----:B------:R-:W-:Y:S02]  /*ed40*/  FMNMX.FTZ R13, R27, R0, !PT ;  /* 0x000000001b0d7209 */ /* 0x000fe40007810000 */
[----:B------:R-:W-:Y:S01]  /*ed50*/  ISETP.GT.AND P1, PT, R3, 0x28, !P1 ;  /* 0x000000280300780c */ /* 0x000fe20004f24270 */
[----:B------:R-:W2:Y:S01]  /*ed60*/  LDL R87, [R1+0x314] ;  /* 0x0003140001577983 */ /* 0x000ea20000100800 */
[----:B------:R-:W-:Y:S02]  /*ed70*/  FMNMX.FTZ R0, R28, R13, !PT ;  /* 0x0000000d1c007209 */ /* 0x000fe40007810000 */
[----:B------:R-:W-:Y:S01]  /*ed80*/  ISETP.LT.OR P0, PT, R64, 0x22, P0 ;  /* 0x000000224000780c */ /* 0x000fe20000701670 */
[----:B------:R-:W2:Y:S01]  /*ed90*/  LDL R88, [R1+0x318] ;  /* 0x0003180001587983 */ /* 0x000ea20000100800 */
[----:B------:R-:W-:-:S02]  /*eda0*/  FMNMX.FTZ R13, R29, R0, !PT ;  /* 0x000000001d0d7209 */ /* 0x000fc40007810000 */
[----:B------:R-:W-:Y:S01]  /*edb0*/  ISETP.GT.AND P2, PT, R3, 0x29, !P2 ;  /* 0x000000290300780c */ /* 0x000fe20005744270 */
[----:B------:R-:W2:Y:S01]  /*edc0*/  LDL R89, [R1+0x31c] ;  /* 0x00031c0001597983 */ /* 0x000ea20000100800 */
[----:B------:R-:W-:Y:S02]  /*edd0*/  FMNMX.FTZ R0, R30, R13, !PT ;  /* 0x0000000d1e007209 */ /* 0x000fe40007810000 */
[----:B------:R-:W-:Y:S01]  /*ede0*/  ISETP.LT.OR P1, PT, R64, 0x29, P1 ;  /* 0x000000294000780c */ /* 0x000fe20000f21670 */
[----:B------:R-:W2:Y:S01]  /*edf0*/  LDL R90, [R1+0x320] ;  /* 0x00032000015a7983 */ /* 0x000ea20000100800 */
[----:B------:R-:W-:Y:S02]  /*ee00*/  FMNMX.FTZ R13, R31, R0, !PT ;  /* 0x000000001f0d7209 */ /* 0x000fe40007810000 */
[----:B------:R-:W-:Y:S01]  /*ee10*/  FSEL R45, R35, -INF , !P0 ;  /* 0xff800000232d7808 */ /* 0x000fe20004000000 */
[----:B------:R-:W2:Y:S01]  /*ee20*/  LDL R91, [R1+0x324] ;  /* 0x00032400015b7983 */ /* 0x000ea20000100800 */
[----:B------:R-:W-:-:S02]  /*ee30*/  FMNMX.FTZ R0, R34, R13, !PT ;  /* 0x0000000d22007209 */ /* 0x000fc40007810000 */
[----:B------:R-:W-:Y:S01]  /*ee40*/  ISETP.GT.AND P3, PT, R3, 0x30, !P3 ;  /* 0x000000300300780c */ /* 0x000fe20005f64270 */
[----:B------:R-:W2:Y:S01]  /*ee50*/  LDL R92, [R1+0x328] ;  /* 0x00032800015c7983 */ /* 0x000ea20000100800 */
[----:B0-----:R-:W-:Y:S02]  /*ee60*/  FMNMX.FTZ R4, R14, R15, !PT ;  /* 0x0000000f0e047209 */ /* 0x001fe40007810000 */
[----:B------:R-:W-:Y:S01]  /*ee70*/  ISETP.LT.OR P2, PT, R64, 0x2a, P2 ;  /* 0x0000002a4000780c */ /* 0x000fe20001741670 */
[----:B------:R-:W2:Y:S01]  /*ee80*/  LDL R93, [R1+0x32c] ;  /* 0x00032c00015d7983 */ /* 0x000ea20000100800 */
[----:B------:R-:W-:Y:S02]  /*ee90*/  FSEL R47, R36, -INF , !P1 ;  /* 0xff800000242f7808 */ /* 0x000fe40004800000 */
[----:B------:R-:W-:Y:S01]  /*eea0*/  FMNMX.FTZ R0, R45, R0, !PT ;  /* 0x000000002d007209 */ /* 0x000fe20007810000 */
[----:B------:R-:W0:Y:S01]  /*eeb0*/  SHFL.BFLY PT, R13, R4, 0x1, 0x1f ;  /* 0x0c201f00040d7f89 */ /* 0x000e2200000e0000 */
[----:B------:R-:W-:-:S02]  /*eec0*/  ISETP.GT.AND P4, PT, R3, 0x31, !P4 ;  /* 0x000000310300780c */ /* 0x000fc40006784270 */
[C---:B------:R-:W-:Y:S01]  /*eed0*/  ISETP.LT.OR P3, PT, R64.reuse, 0x31, P3 ;  /* 0x000000314000780c */ /* 0x040fe20001f61670 */
[----:B------:R-:W3:Y:S01]  /*eee0*/  LDL R36, [R1+0x200] ;  /* 0x0002000001247983 */ /* 0x000ee20000100800 */
[----:B------:R-:W-:Y:S02]  /*eef0*/  FSEL R49, R37, -INF , !P2 ;  /* 0xff80000025317808 */ /* 0x000fe40005000000 */
[----:B------:R-:W-:Y:S01]  /*ef00*/  FMNMX.FTZ R0, R47, R0, !PT ;  /* 0x000000002f007209 */ /* 0x000fe20007810000 */
[----:B------:R-:W2:Y:S01]  /*ef10*/  LDL R94, [R1+0x330] ;  /* 0x00033000015e7983 */ /* 0x000ea20000100800 */
[----:B------:R-:W-:Y:S02]  /*ef20*/  ISETP.GT.AND P5, PT, R3, 0x38, !P5 ;  /* 0x000000380300780c */ /* 0x000fe40006fa4270 */
[----:B------:R-:W-:Y:S01]  /*ef30*/  ISETP.LT.OR P4, PT, R64, 0x32, P4 ;  /* 0x000000324000780c */ /* 0x000fe20002781670 */
[----:B------:R-:W2:Y:S01]  /*ef40*/  LDL R95, [R1+0x334] ;  /* 0x00033400015f7983 */ /* 0x000ea20000100800 */
[----:B------:R-:W-:-:S02]  /*ef50*/  FSEL R51, R20, -INF , !P3 ;  /* 0xff80000014337808 */ /* 0x000fc40005800000 */
[----:B------:R-:W-:Y:S01]  /*ef60*/  FMNMX.FTZ R0, R49, R0, !PT ;  /* 0x0000000031007209 */ /* 0x000fe20007810000 */
[----:B------:R-:W2:Y:S01]  /*ef70*/  LDL R96, [R1+0x338] ;  /* 0x0003380001607983 */ /* 0x000ea20000100800 */
[----:B------:R-:W-:Y:S02]  /*ef80*/  ISETP.GT.AND P0, PT, R3, 0x39, !P6 ;  /* 0x000000390300780c */ /* 0x000fe40007704270 */
[----:B------:R-:W-:Y:S01]  /*ef90*/  ISETP.LT.OR P5, PT, R64, 0x39, P5 ;  /* 0x000000394000780c */ /* 0x000fe20002fa1670 */
[----:B------:R-:W2:Y:S01]  /*efa0*/  LDL R97, [R1+0x33c] ;  /* 0x00033c0001617983 */ /* 0x000ea20000100800 */
[----:B------:R-:W-:Y:S02]  /*efb0*/  FSEL R41, R38, -INF , !P4 ;  /* 0xff80000026297808 */ /* 0x000fe40006000000 */
[----:B------:R-:W-:Y:S01]  /*efc0*/  FMNMX.FTZ R0, R51, R0, !PT ;  /* 0x0000000033007209 */ /* 0x000fe20007810000 */
[----:B------:R-:W2:Y:S01]  /*efd0*/  LDL R98, [R1+0x340] ;  /* 0x0003400001627983 */ /* 0x000ea20000100800 */
[----:B------:R-:W-:-:S02]  /*efe0*/  ISETP.LT.OR P0, PT, R64, 0x3a, P0 ;  /* 0x0000003a4000780c */ /* 0x000fc40000701670 */
[----:B------:R-:W-:Y:S01]  /*eff0*/  FSEL R20, R39, -INF , !P5 ;  /* 0xff80000027147808 */ /* 0x000fe20006800000 */
[----:B------:R-:W2:Y:S01]  /*f000*/  LDL R64, [R1+0x2b8] ;  /* 0x0002b80001407983 */ /* 0x000ea20000100800 */
[----:B------:R-:W-:Y:S02]  /*f010*/  FMNMX.FTZ R3, R41, R0, !PT ;  /* 0x0000000029037209 */ /* 0x000fe40007810000 */
[----:B------:R-:W-:Y:S01]  /*f020*/  FSEL R33, R7, -INF , !P0 ;  /* 0xff80000007217808 */ /* 0x000fe20004000000 */
[----:B------:R-:W2:Y:S01]  /*f030*/  LDL R99, [R1+0x344] ;  /* 0x0003440001637983 */ /* 0x000ea20000100800 */
[----:B------:R-:W-:-:S03]  /*f040*/  FMNMX.FTZ R0, R20, R3, !PT ;  /* 0x0000000314007209 */ /* 0x000fc60007810000 */
[----:B------:R-:W2:Y:S01]  /*f050*/  LDL R100, [R1+0x348] ;  /* 0x0003480001647983 */ /* 0x000ea20000100800 */
[----:B------:R-:W-:Y:S02]  /*f060*/  FMNMX.FTZ R15, R33, R0, !PT ;  /* 0x00000000210f7209 */ /* 0x000fe40007810000 */
[----:B0-----:R-:W-:Y:S01]  /*f070*/  FMNMX.FTZ R0, R4, R13, !PT ;  /* 0x0000000d04007209 */ /* 0x001fe20007810000 */
[----:B------:R-:W2:Y:S04]  /*f080*/  LDL R101, [R1+0x34c] ;  /* 0x00034c0001657983 */ /* 0x000ea80000100800 */
[----:B------:R-:W-:Y:S04]  /*f090*/  STL.64 [R1+0x1e0], R14 ;  /* 0x0001e00e01007387 */ /* 0x000fe80000100a00 */
[----:B------:R-:W4:Y:S04]  /*f0a0*/  LDL R4, [R1+0x1e4] ;  /* 0x0001e40001047983 */ /* 0x000f280000100800 */
[----:B------:R-:W-:Y:S04]  /*f0b0*/  STL [R1+0x1e0], R0 ;  /* 0x0001e00001007387 */ /* 0x000fe80000100800 */
[----:B------:R-:W3:Y:S04]  /*f0c0*/  LDL R7, [R1+0x1e0] ;  /* 0x0001e00001077983 */ /* 0x000ee80000100800 */
[----:B------:R-:W2:Y:S04]  /*f0d0*/  LDL.64 R12, [R1+0x118] ;  /* 0x00011800010c7983 */ /* 0x000ea80000100a00 */
        /* <DEDUP_REMOVED lines=43> */
[----:B----4-:R-:W0:Y:S02]  /*f390*/  SHFL.BFLY PT, R15, R4, 0x2, 0x1f ;  /* 0x0c401f00040f7f89 */ /* 0x010e2400000e0000 */
[----:B0-----:R-:W-:-:S05]  /*f3a0*/  FMNMX.FTZ R15, R15, R4, !PT ;  /* 0x000000040f0f7209 */ /* 0x001fca0007810000 */
[----:B------:R-:W0:Y:S01]  /*f3b0*/  SHFL.BFLY PT, R26, R15, 0x1, 0x1f ;  /* 0x0c201f000f1a7f89 */ /* 0x000e2200000e0000 */
[----:B---3--:R-:W-:Y:S01]  /*f3c0*/  FMUL.FTZ R3, R36, R7 ;  /* 0x0000000724037220 */ /* 0x008fe20000410000 */
[----:B------:R-:W-:-:S04]  /*f3d0*/  FSETP.NEU.FTZ.AND P0, PT, R7, -INF , PT ;  /* 0xff8000000700780b */ /* 0x000fc80003f1d000 */
[----:B------:R-:W-:-:S05]  /*f3e0*/  FSEL R3, R3, RZ, P0 ;  /* 0x000000ff03037208 */ /* 0x000fca0000000000 */
[----:B------:R-:W-:Y:S01]  /*f3f0*/  FFMA.FTZ R0, R62, R36, -R3 ;  /* 0x000000243e007223 */ /* 0x000fe20000010803 */
[----:B0-----:R-:W-:-:S03]  /*f400*/  FMNMX.FTZ R26, R15, R26, !PT ;  /* 0x0000001a0f1a7209 */ /* 0x001fc60007810000 */
[----:B------:R0:W-:Y:S01]  /*f410*/  MUFU.EX2 R35, R0 ;  /* 0x0000000000237308 */ /* 0x0001e20000000800 */
[-CC-:B------:R-:W-:Y:S01]  /*f420*/  FFMA.FTZ R160, R160, R36.reuse, -R3.reuse ;  /* 0x00000024a0a07223 */ /* 0x180fe20000010803 */
[-CC-:B------:R-:W-:Y:S01]  /*f430*/  FFMA.FTZ R7, R66, R36.reuse, -R3.reuse ;  /* 0x0000002442077223 */ /* 0x180fe20000010803 */
[----:B------:R-:W-:Y:S01]  /*f440*/  FSETP.NEU.FTZ.AND P0, PT, R26, -INF , PT ;  /* 0xff8000001a00780b */ /* 0x000fe20003f1d000 */
[-CC-:B------:R-:W-:Y:S01]  /*f450*/  FFMA.FTZ R32, R32, R36.reuse, -R3.reuse ;  /* 0x0000002420207223 */ /* 0x180fe20000010803 */
[-CC-:B------:R-:W-:Y:S01]  /*f460*/  FFMA.FTZ R162, R162, R36.reuse, -R3.reuse ;  /* 0x00000024a2a27223 */ /* 0x180fe20000010803 */
[-CC-:B------:R-:W-:Y:S01]  /*f470*/  FFMA.FTZ R164, R60, R36.reuse, -R3.reuse ;  /* 0x000000243ca47223 */ /* 0x180fe20000010803 */
[-CC-:B------:R-:W-:Y:S01]  /*f480*/  FFMA.FTZ R37, R56, R36.reuse, -R3.reuse ;  /* 0x0000002438257223 */ /* 0x180fe20000010803 */
[-CC-:B------:R-:W-:Y:S01]  /*f490*/  FFMA.FTZ R166, R54, R36.reuse, -R3.reuse ;  /* 0x0000002436a67223 */ /* 0x180fe20000010803 */
[-C--:B0-----:R-:W-:Y:S01]  /*f4a0*/  FMUL.FTZ R0, R26, R36.reuse ;  /* 0x000000241a007220 */ /* 0x081fe20000410000 */
[----:B------:R-:W-:Y:S01]  /*f4b0*/  MUFU.EX2 R160, R160 ;  /* 0x000000a000a07308 */ /* 0x000fe20000000800 */
[-CC-:B------:R-:W-:Y:S01]  /*f4c0*/  FFMA.FTZ R39, R50, R36.reuse, -R3.reuse ;  /* 0x0000002432277223 */ /* 0x180fe20000010803 */
[-CC-:B------:R-:W-:Y:S01]  /*f4d0*/  FFMA.FTZ R168, R44, R36.reuse, -R3.reuse ;  /* 0x000000242ca87223 */ /* 0x180fe20000010803 */
[-CC-:B------:R-:W-:Y:S01]  /*f4e0*/  FFMA.FTZ R24, R24, R36.reuse, -R3.reuse ;  /* 0x0000002418187223 */ /* 0x180fe20000010803 */
[----:B------:R-:W-:Y:S01]  /*f4f0*/  FSEL R0, R0, RZ, P0 ;  /* 0x000000ff00007208 */ /* 0x000fe20000000000 */
[-CC-:B------:R-:W-:Y:S01]  /*f500*/  FFMA.FTZ R48, R48, R36.reuse, -R3.reuse ;  /* 0x0000002430307223 */ /* 0x180fe20000010803 */
[-CC-:B------:R-:W-:Y:S01]  /*f510*/  FFMA.FTZ R42, R42, R36.reuse, -R3.reuse ;  /* 0x000000242a2a7223 */ /* 0x180fe20000010803 */
[-CC-:B------:R-:W-:Y:S01]  /*f520*/  FFMA.FTZ R46, R46, R36.reuse, -R3.reuse ;  /* 0x000000242e2e7223 */ /* 0x180fe20000010803 */
[----:B------:R-:W-:Y:S01]  /*f530*/  MUFU.EX2 R7, R7 ;  /* 0x0000000700077308 */ /* 0x000fe20000000800 */
[-CC-:B------:R-:W-:Y:S01]  /*f540*/  FFMA.FTZ R43, R43, R36.reuse, -R0.reuse ;  /* 0x000000242b2b7223 */ /* 0x180fe20000010800 */
[-CC-:B------:R-:W-:Y:S01]  /*f550*/  FFMA.FTZ R21, R21, R36.reuse, -R0.reuse ;  /* 0x0000002415157223 */ /* 0x180fe20000010800 */
[-CC-:B------:R-:W-:Y:S01]  /*f560*/  FFMA.FTZ R25, R25, R36.reuse, -R0.reuse ;  /* 0x0000002419197223 */ /* 0x180fe20000010800 */
[-C--:B------:R-:W-:Y:S01]  /*f570*/  FFMA.FTZ R40, R40, R36.reuse, -R3 ;  /* 0x0000002428287223 */ /* 0x080fe20000010803 */
[----:B------:R0:W-:Y:S03]  /*f580*/  STL [R1+0x1e4], R26 ;  /* 0x0001e41a01007387 */ /* 0x0001e60000100800 */
[----:B------:R-:W-:Y:S01]  /*f590*/  MUFU.EX2 R53, R32 ;  /* 0x0000002000357308 */ /* 0x000fe20000000800 */
[-CC-:B------:R-:W-:Y:S01]  /*f5a0*/  FFMA.FTZ R27, R27, R36.reuse, -R0.reuse ;  /* 0x000000241b1b7223 */ /* 0x180fe20000010800 */
[-CC-:B------:R-:W-:Y:S01]  /*f5b0*/  FFMA.FTZ R28, R28, R36.reuse, -R0.reuse ;  /* 0x000000241c1c7223 */ /* 0x180fe20000010800 */
[----:B------:R-:W3:Y:S04]  /*f5c0*/  LDL R50, [R1+0x280] ;  /* 0x0002800001327983 */ /* 0x000ee80000100800 */
[----:B------:R-:W4:Y:S01]  /*f5d0*/  LDL R54, [R1+0x290] ;  /* 0x0002900001367983 */ /* 0x000f220000100800 */
[----:B------:R-:W-:Y:S01]  /*f5e0*/  MUFU.EX2 R43, R43 ;  /* 0x0000002b002b7308 */ /* 0x000fe20000000800 */
[----:B------:R-:W-:-:S02]  /*f5f0*/  FFMA.FTZ R29, R29, R36, -R0 ;  /* 0x000000241d1d7223 */ /* 0x000fc40000010800 */
[----:B------:R-:W4:Y:S04]  /*f600*/  LDL R56, [R1+0x298] ;  /* 0x0002980001387983 */ /* 0x000f280000100800 */
[----:B------:R-:W4:Y:S01]  /*f610*/  LDL R60, [R1+0x2a8] ;  /* 0x0002a800013c7983 */ /* 0x000f220000100800 */
[----:B------:R-:W1:Y:S03]  /*f620*/  MUFU.EX2 R32, R21 ;  /* 0x0000001500207308 */ /* 0x000e660000000800 */
[----:B------:R-:W4:Y:S04]  /*f630*/  LDL R62, [R1+0x2b0] ;  /* 0x0002b000013e7983 */ /* 0x000f280000100800 */
[----:B------:R-:W4:Y:S01]  /*f640*/  LDL R66, [R1+0x2c0] ;  /* 0x0002c00001427983 */ /* 0x000f220000100800 */
[----:B------:R-:W2:Y:S01]  /*f650*/  MUFU.EX2 R162, R162 ;  /* 0x000000a200a27308 */ /* 0x000ea20000000800 */
[-C--:B------:R-:W-:Y:S01]  /*f660*/  FFMA.FTZ R3, R52, R36.reuse, -R3 ;  /* 0x0000002434037223 */ /* 0x080fe20000010803 */
[----:B------:R-:W-:-:S06]  /*f670*/  FFMA.FTZ R30, R30, R36, -R0 ;  /* 0x000000241e1e7223 */ /* 0x000fcc0000010800 */
[----:B------:R-:W-:Y:S01]  /*f680*/  MUFU.EX2 R164, R164 ;  /* 0x000000a400a47308 */ /* 0x000fe20000000800 */
[----:B------:R-:W-:-:S07]  /*f690*/  FFMA.FTZ R31, R31, R36, -R0 ;  /* 0x000000241f1f7223 */ /* 0x000fce0000010800 */
[----:B------:R-:W-:Y:S01]  /*f6a0*/  MUFU.EX2 R37, R37 ;  /* 0x0000002500257308 */ /* 0x000fe20000000800 */
[----:B------:R-:W-:-:S07]  /*f6b0*/  FFMA.FTZ R34, R34, R36, -R0 ;  /* 0x0000002422227223 */ /* 0x000fce0000010800 */
[----:B------:R-:W-:Y:S01]  /*f6c0*/  MUFU.EX2 R166, R166 ;  /* 0x000000a600a67308 */ /* 0x000fe20000000800 */
[----:B------:R-:W-:-:S07]  /*f6d0*/  FFMA.FTZ R45, R45, R36, -R0 ;  /* 0x000000242d2d7223 */ /* 0x000fce0000010800 */
[----:B------:R-:W-:Y:S01]  /*f6e0*/  MUFU.EX2 R39, R39 ;  /* 0x0000002700277308 */ /* 0x000fe20000000800 */
[----:B------:R-:W-:-:S07]  /*f6f0*/  FFMA.FTZ R47, R47, R36, -R0 ;  /* 0x000000242f2f7223 */ /* 0x000fce0000010800 */
[----:B------:R-:W-:Y:S01]  /*f700*/  MUFU.EX2 R168, R168 ;  /* 0x000000a800a87308 */ /* 0x000fe20000000800 */
[-CC-:B------:R-:W-:Y:S01]  /*f710*/  FFMA.FTZ R49, R49, R36.reuse, -R0.reuse ;  /* 0x0000002431317223 */ /* 0x180fe20000010800 */
[----:B------:R-:W-:-:S06]  /*f720*/  FFMA.FTZ R173, R51, R36, -R0 ;  /* 0x0000002433ad7223 */ /* 0x000fcc0000010800 */
[----:B------:R-:W-:Y:S01]  /*f730*/  MUFU.EX2 R170, R24 ;  /* 0x0000001800aa7308 */ /* 0x000fe20000000800 */
[----:B------:R-:W-:Y:S01]  /*f740*/  FFMA.FTZ R175, R20, R36, -R0 ;  /* 0x0000002414af7223 */ /* 0x000fe20000010800 */
[----:B0-----:R-:W4:Y:S06]  /*f750*/  LDL R26, [R1+0x220] ;  /* 0x00022000011a7983 */ /* 0x001f2c0000100800 */
[----:B------:R-:W0:Y:S08]  /*f760*/  MUFU.EX2 R163, R25 ;  /* 0x0000001900a37308 */ /* 0x000e300000000800 */
[----:B------:R0:W2:Y:S01]  /*f770*/  MUFU.EX2 R38, R27 ;  /* 0x0000001b00267308 */ /* 0x0000a20000000800 */
[----:B-1----:R-:W-:-:S07]  /*f780*/  FADD.FTZ R4, R43, R32 ;  /* 0x000000202b047221 */ /* 0x002fce0000010000 */
[----:B------:R-:W1:Y:S08]  /*f790*/  MUFU.EX2 R28, R28 ;  /* 0x0000001c001c7308 */ /* 0x000e700000000800 */
[----:B------:R-:W1:Y:S08]  /*f7a0*/  MUFU.EX2 R29, R29 ;  /* 0x0000001d001d7308 */ /* 0x000e700000000800 */
[----:B------:R-:W-:Y:S08]  /*f7b0*/  MUFU.EX2 R55, R48 ;  /* 0x0000003000377308 */ /* 0x000ff00000000800 */
[----:B------:R-:W-:Y:S08]  /*f7c0*/  MUFU.EX2 R42, R42 ;  /* 0x0000002a002a7308 */ /* 0x000ff00000000800 */
[----:B------:R-:W-:Y:S08]  /*f7d0*/  MUFU.EX2 R57, R46 ;  /* 0x0000002e00397308 */ /* 0x000ff00000000800 */
[----:B------:R-:W-:Y:S01]  /*f7e0*/  MUFU.EX2 R40, R40 ;  /* 0x0000002800287308 */ /* 0x000fe20000000800 */
[----:B------:R-:W-:Y:S01]  /*f7f0*/  F2FP.F16.F32.PACK_AB R161, R32, R43 ;  /* 0x0000002b20a1723e */ /* 0x000fe200000000ff */
[----:B0-----:R-:W4:Y:S04]  /*f800*/  LDL R27, [R1+0x224] ;  /* 0x00022400011b7983 */ /* 0x001f280000100800 */
[----:B------:R-:W4:Y:S02]  /*f810*/  LDL R51, [R1+0x284] ;  /* 0x0002840001337983 */ /* 0x000f240000100800 */
[----:B------:R0:W-:Y:S02]  /*f820*/  MUFU.EX2 R59, R3 ;  /* 0x00000003003b7308 */ /* 0x0001e40000000800 */
[----:B------:R-:W4:Y:S06]  /*f830*/  LDL R52, [R1+0x288] ;  /* 0x0002880001347983 */ /* 0x000f2c0000100800 */
[----:B------:R-:W1:Y:S01]  /*f840*/  MUFU.EX2 R30, R30 ;  /* 0x0000001e001e7308 */ /* 0x000e620000000800 */
[----:B0-----:R-:W-:-:S07]  /*f850*/  FADD.FTZ R3, R160, R7 ;  /* 0x00000007a0037221 */ /* 0x001fce0000010000 */
[----:B------:R-:W0:Y:S01]  /*f860*/  MUFU.EX2 R31, R31 ;  /* 0x0000001f001f7308 */ /* 0x000e220000000800 */
[----:B--2---:R-:W-:Y:S01]  /*f870*/  FADD.FTZ R14, R162, R3 ;  /* 0x00000003a20e7221 */ /* 0x004fe20000010000 */
[----:B------:R-:W-:-:S06]  /*f880*/  FADD.FTZ R3, R163, R4 ;  /* 0x00000004a3037221 */ /* 0x000fcc0000010000 */
[----:B------:R-:W2:Y:S01]  /*f890*/  MUFU.EX2 R34, R34 ;  /* 0x0000002200227308 */ /* 0x000ea20000000800 */
[----:B------:R-:W-:Y:S01]  /*f8a0*/  FADD.FTZ R15, R35, R14 ;  /* 0x0000000e230f7221 */ /* 0x000fe20000010000 */
[----:B------:R-:W-:-:S06]  /*f8b0*/  FADD.FTZ R3, R38, R3 ;  /* 0x0000000326037221 */ /* 0x000fcc0000010000 */
[----:B------:R-:W2:Y:S01]  /*f8c0*/  MUFU.EX2 R45, R45 ;  /* 0x0000002d002d7308 */ /* 0x000ea20000000800 */
[----:B------:R-:W-:Y:S01]  /*f8d0*/  FADD.FTZ R4, R164, R15 ;  /* 0x0000000fa4047221 */ /* 0x000fe20000010000 */
[----:B-1----:R-:W-:-:S06]  /*f8e0*/  FADD.FTZ R14, R28, R3 ;  /* 0x000000031c0e7221 */ /* 0x002fcc0000010000 */
[----:B------:R-:W1:Y:S01]  /*f8f0*/  MUFU.EX2 R47, R47 ;  /* 0x0000002f002f7308 */ /* 0x000e620000000800 */
[----:B------:R-:W-:Y:S01]  /*f900*/  FADD.FTZ R3, R37, R4 ;  /* 0x0000000425037221 */ /* 0x000fe20000010000 */
[----:B------:R-:W-:-:S06]  /*f910*/  FADD.FTZ R15, R29, R14 ;  /* 0x0000000e1d0f7221 */ /* 0x000fcc0000010000 */
[----:B------:R-:W1:Y:S01]  /*f920*/  MUFU.EX2 R44, R49 ;  /* 0x00000031002c7308 */ /* 0x000e620000000800 */
[----:B------:R-:W-:Y:S01]  /*f930*/  FADD.FTZ R14, R166, R3 ;  /* 0x00000003a60e7221 */ /* 0x000fe20000010000 */
[----:B------:R-:W-:Y:S01]  /*f940*/  FADD.FTZ R24, R30, R15 ;  /* 0x0000000f1e187221 */ /* 0x000fe20000010000 */
[----:B------:R-:W-:-:S05]  /*f950*/  FFMA.FTZ R4, R41, R36, -R0 ;  /* 0x0000002429047223 */ /* 0x000fca0000010800 */
[----:B------:R-:W1:Y:S01]  /*f960*/  MUFU.EX2 R173, R173 ;  /* 0x000000ad00ad7308 */ /* 0x000e620000000800 */
[----:B------:R-:W-:Y:S01]  /*f970*/  FADD.FTZ R3, R39, R14 ;  /* 0x0000000e27037221 */ /* 0x000fe20000010000 */
[----:B0-----:R-:W-:-:S06]  /*f980*/  FADD.FTZ R15, R31, R24 ;  /* 0x000000181f0f7221 */ /* 0x001fcc0000010000 */
[----:B------:R-:W-:Y:S01]  /*f990*/  MUFU.EX2 R175, R175 ;  /* 0x000000af00af7308 */ /* 0x000fe20000000800 */
[----:B------:R-:W-:Y:S01]  /*f9a0*/  FADD.FTZ R14, R168, R3 ;  /* 0x00000003a80e7221 */ /* 0x000fe20000010000 */
[----:B--2---:R-:W-:Y:S01]  /*f9b0*/  FADD.FTZ R20, R34, R15 ;  /* 0x0000000f22147221 */ /* 0x004fe20000010000 */
[----:B------:R-:W-:Y:S01]  /*f9c0*/  FFMA.FTZ R3, R33, R36, -R0 ;  /* 0x0000002421037223 */ /* 0x000fe20000010800 */
[----:B------:R-:W-:Y:S01]  /*f9d0*/  F2FP.F16.F32.PACK_AB R162, R35, R162 ;  /* 0x000000a223a2723e */ /* 0x000fe200000000ff */
[----:B------:R-:W-:Y:S01]  /*f9e0*/  FADD.FTZ R15, R53, R14 ;  /* 0x0000000e350f7221 */ /* 0x000fe20000010000 */
[----:B------:R-:W-:Y:S01]  /*f9f0*/  FADD.FTZ R20, R45, R20 ;  /* 0x000000142d147221 */ /* 0x000fe20000010000 */
[----:B------:R-:W-:Y:S01]  /*fa00*/  F2FP.F16.F32.PACK_AB R164, R37, R164 ;  /* 0x000000a425a4723e */ /* 0x000fe200000000ff */
[----:B------:R-:W0:Y:S01]  /*fa10*/  MUFU.EX2 R4, R4 ;  /* 0x0000000400047308 */ /* 0x000e220000000800 */
[----:B------:R-:W-:Y:S01]  /*fa20*/  FADD.FTZ R0, R170, R15 ;  /* 0x0000000faa007221 */ /* 0x000fe20000010000 */
[----:B-1----:R-:W-:Y:S01]  /*fa30*/  FADD.FTZ R15, R47, R20 ;  /* 0x000000142f0f7221 */ /* 0x002fe20000010000 */
[----:B------:R-:W-:Y:S01]  /*fa40*/  F2FP.F16.F32.PACK_AB R166, R39, R166 ;  /* 0x000000a627a6723e */ /* 0x000fe200000000ff */
[----:B------:R-:W2:Y:S01]  /*fa50*/  LDL R32, [R1+0x238] ;  /* 0x0002380001207983 */ /* 0x000ea20000100800 */
[----:B------:R-:W-:Y:S01]  /*fa60*/  FADD.FTZ R21, R55, R0 ;  /* 0x0000000037157221 */ /* 0x000fe20000010000 */
[----:B------:R-:W-:-:S02]  /*fa70*/  FADD.FTZ R0, R44, R15 ;  /* 0x0000000f2c007221 */ /* 0x000fc40000010000 */
[----:B------:R-:W1:Y:S01]  /*fa80*/  MUFU.EX2 R3, R3 ;  /* 0x0000000300037308 */ /* 0x000e620000000800 */
[----:B------:R-:W-:Y:S01]  /*fa90*/  FADD.FTZ R14, R42, R21 ;  /* 0x000000152a0e7221 */ /* 0x000fe20000010000 */
[----:B------:R-:W-:Y:S01]  /*faa0*/  FADD.FTZ R15, R173, R0 ;  /* 0x00000000ad0f7221 */ /* 0x000fe20000010000 */
[----:B------:R-:W-:Y:S01]  /*fab0*/  F2FP.F16.F32.PACK_AB R168, R53, R168 ;  /* 0x000000a835a8723e */ /* 0x000fe200000000ff */
[----:B------:R-:W2:Y:S01]  /*fac0*/  LDL R33, [R1+0x23c] ;  /* 0x00023c0001217983 */ /* 0x000ea20000100800 */
[----:B------:R-:W-:Y:S01]  /*fad0*/  FADD.FTZ R21, R57, R14 ;  /* 0x0000000e39157221 */ /* 0x000fe20000010000 */
[----:B------:R-:W-:Y:S02]  /*fae0*/  F2FP.F16.F32.PACK_AB R170, R55, R170 ;  /* 0x000000aa37aa723e */ /* 0x000fe400000000ff */
[----:B------:R-:W-:Y:S01]  /*faf0*/  F2FP.F16.F32.PACK_AB R172, R57, R42 ;  /* 0x0000002a39ac723e */ /* 0x000fe200000000ff */
[----:B0-----:R-:W-:Y:S01]  /*fb00*/  FADD.FTZ R0, R4, R15 ;  /* 0x0000000f04007221 */ /* 0x001fe20000010000 */
[----:B------:R-:W-:Y:S01]  /*fb10*/  FADD.FTZ R24, R40, R21 ;  /* 0x0000001528187221 */ /* 0x000fe20000010000 */
[----:B------:R-:W-:Y:S01]  /*fb20*/  F2FP.F16.F32.PACK_AB R174, R59, R40 ;  /* 0x000000283bae723e */ /* 0x000fe200000000ff */
[----:B------:R-:W2:Y:S01]  /*fb30*/  LDL R35, [R1+0x244] ;  /* 0x0002440001237983 */ /* 0x000ea20000100800 */
[----:B------:R-:W-:Y:S01]  /*fb40*/  FADD.FTZ R0, R175, R0 ;  /* 0x00000000af007221 */ /* 0x000fe20000010000 */
[----:B------:R-:W-:Y:S01]  /*fb50*/  FADD.FTZ R24, R59, R24 ;  /* 0x000000183b187221 */ /* 0x000fe20000010000 */
[----:B------:R-:W-:Y:S01]  /*fb60*/  F2FP.F16.F32.PACK_AB R163, R38, R163 ;  /* 0x000000a326a3723e */ /* 0x000fe200000000ff */
[----:B------:R-:W2:Y:S01]  /*fb70*/  LDL R36, [R1+0x248] ;  /* 0x0002480001247983 */ /* 0x000ea20000100800 */
[----:B-1----:R-:W-:Y:S01]  /*fb80*/  FADD.FTZ R25, R3, R0 ;  /* 0x0000000003197221 */ /* 0x002fe20000010000 */
[----:B------:R-:W-:-:S02]  /*fb90*/  F2FP.F16.F32.PACK_AB R165, R29, R28 ;  /* 0x0000001c1da5723e */ /* 0x000fc400000000ff */
[----:B------:R-:W-:Y:S01]  /*fba0*/  F2FP.F16.F32.PACK_AB R167, R31, R30 ;  /* 0x0000001e1fa7723e */ /* 0x000fe200000000ff */
[----:B------:R-:W2:Y:S04]  /*fbb0*/  LDL R28, [R1+0x228] ;  /* 0x00022800011c7983 */ /* 0x000ea80000100800 */
[----:B------:R0:W-:Y:S04]  /*fbc0*/  STL.64 [R1+0x1f0], R24 ;  /* 0x0001f01801007387 */ /* 0x0001e80000100a00 */
[----:B------:R-:W2:Y:S04]  /*fbd0*/  LD.E.64 R20, desc[UR36][R12.64+0x8] ;  /* 0x000008240c147980 */ /* 0x000ea8000c101b00 */
[----:B------:R-:W2:Y:S01]  /*fbe0*/  LD.E.64 R14, desc[UR36][R12.64] ;  /* 0x000000240c0e7980 */ /* 0x000ea2000c101b00 */
[----:B------:R-:W-:-:S02]  /*fbf0*/  F2FP.F16.F32.PACK_AB R169, R45, R34 ;  /* 0x000000222da9723e */ /* 0x000fc400000000ff */
[----:B------:R-:W-:Y:S01]  /*fc00*/  F2FP.F16.F32.PACK_AB R171, R44, R47 ;  /* 0x0000002f2cab723e */ /* 0x000fe200000000ff */
[----:B0-----:R-:W2:Y:S04]  /*fc10*/  LDL R24, [R1+0x218] ;  /* 0x0002180001187983 */ /* 0x001ea80000100800 */
[----:B------:R-:W2:Y:S04]  /*fc20*/  LDL R25, [R1+0x21c] ;  /* 0x00021c0001197983 */ /* 0x000ea80000100800 */
        /* <DEDUP_REMOVED lines=22> */
[----:B------:R-:W-:-:S02]  /*fd90*/  F2FP.F16.F32.PACK_AB R160, R7, R160 ;  /* 0x000000a007a0723e */ /* 0x000fc400000000ff */
[----:B------:R-:W-:Y:S01]  /*fda0*/  F2FP.F16.F32.PACK_AB R173, R4, R173 ;  /* 0x000000ad04ad723e */ /* 0x000fe200000000ff */
[----:B------:R-:W2:Y:S01]  /*fdb0*/  LDL R7, [R1+0x408] ;  /* 0x0004080001077983 */ /* 0x000ea20000100800 */
[----:B------:R-:W-:-:S03]  /*fdc0*/  F2FP.F16.F32.PACK_AB R175, R3, R175 ;  /* 0x000000af03af723e */ /* 0x000fc600000000ff */
[----:B------:R-:W2:Y:S04]  /*fdd0*/  LDL R3, [R1+0x400] ;  /* 0x0004000001037983 */ /* 0x000ea80000100800 */
[----:B------:R-:W2:Y:S04]  /*fde0*/  LDL R4, [R1+0x404] ;  /* 0x0004040001047983 */ /* 0x000ea80000100800 */
        /* <DEDUP_REMOVED lines=10> */
[----:B--2---:R-:W-:-:S03]  /*fe90*/  MOV R0, R20 ;  /* 0x0000001400007202 */ /* 0x004fc60000000f00 */
[----:B------:R-:W2:Y:S02]  /*fea0*/  LDL R20, [R1+0x210] ;  /* 0x0002100001147983 */ /* 0x000ea40000100800 */
[--C-:B------:R-:W-:Y:S02]  /*feb0*/  IMAD R15, R15, 0x2, R0.reuse ;  /* 0x000000020f0f7824 */ /* 0x100fe400078e0200 */
[----:B------:R-:W3:Y:S04]  /*fec0*/  LDL R21, [R1+0x214] ;  /* 0x0002140001157983 */ /* 0x000ee80000100800 */
[----:B------:R0:W-:Y:S02]  /*fed0*/  STSM.16.M88.4 [R0], R160 ;  /* 0x000000a000007844 */ /* 0x0001e40000000200 */
[----:B0-----:R-:W-:-:S02]  /*fee0*/  IMAD R0, R14, 0x2, R0 ;  /* 0x000000020e007824 */ /* 0x001fc400078e0200 */
[----:B------:R-:W-:-:S03]  /*fef0*/  IMAD R14, R14, 0x2, R15 ;  /* 0x000000020e0e7824 */ /* 0x000fc600078e020f */
[----:B------:R0:W-:Y:S04]  /*ff00*/  STSM.16.M88.4 [R0], R164 ;  /* 0x000000a400007844 */ /* 0x0001e80000000200 */
[----:B------:R-:W-:Y:S04]  /*ff10*/  STSM.16.M88.4 [R15], R168 ;  /* 0x000000a80f007844 */ /* 0x000fe80000000200 */
[----:B------:R1:W-:Y:S04]  /*ff20*/  STSM.16.M88.4 [R14], R172 ;  /* 0x000000ac0e007844 */ /* 0x0003e80000000200 */
[----:B0-----:R-:W4:Y:S04]  /*ff30*/  LDL R0, [R1+0x3fc] ;  /* 0x0003fc0001007983 */ /* 0x001f280000100800 */
[----:B-1----:R-:W4:Y:S01]  /*ff40*/  LDL R14, [R1+0x40c] ;  /* 0x00040c00010e7983 */ /* 0x002f220000100800 */
[----:B------:R-:W-:Y:S01]  /*ff50*/  IMAD R12, R145, 0x1000, R12 ;  /* 0x00001000910c7824 */ /* 0x000fe200078e020c */
[----:B------:R-:W-:-:S04]  /*ff60*/  R2UR UR7, R13 ;  /* 0x000000000d0772ca */ /* 0x000fc800000e0000 */
        /* <DEDUP_REMOVED lines=111> */
[----:B------:R0:W-:Y:S02]  /*10660*/  STL [R1+0x3f8], R144 ;  /* 0x0003f89001007387 */ /* 0x0001e40000100800 */
[----:B0-----:R-:W-:-:S06]  /*10670*/  WARPGROUP.ARRIVE ;  /* 0x00000000000079c5 */ /* 0x001fcc0000000000 */
[----:B------:R-:W-:Y:S01]  /*10680*/  HGMMA.64x256x16.F32 R24, R160, gdesc[UR4].tnspB, RZ, !UPT, gsb0 ;  /* 0x43e00004a0187df0 */ /* 0x000fe2000c0008ff */
[----:B--2---:R0:W-:Y:S04]  /*10690*/  STL [R1+0x210], R20 ;  /* 0x0002101401007387 */ /* 0x0041e80000100800 */
[----:B---3--:R1:W-:Y:S01]  /*106a0*/  STL [R1+0x214], R21 ;  /* 0x0002141501007387 */ /* 0x0083e20000100800 */
[----:B0-----:R-:W-:Y:S02]  /*106b0*/  VIADD R20, R12, 0x80 ;  /* 0x000000800c147836 */ /* 0x001fe40000000000 */
[----:B-1----:R-:W-:-:S03]  /*106c0*/  IMAD.MOV.U32 R21, RZ, RZ, R13 ;  /* 0x000000ffff157224 */ /* 0x002fc600078e000d */
[----:B------:R-:W-:Y:S02]  /*106d0*/  R2UR UR10, R20 ;  /* 0x00000000140a72ca */ /* 0x000fe400000e0000 */
[----:B------:R-:W-:Y:S01]  /*106e0*/  R2UR UR11, R21 ;  /* 0x00000000150b72ca */ /* 0x000fe200000e0000 */
[----:B----4-:R-:W-:Y:S04]  /*106f0*/  STL [R1+0x3fc], R0 ;  /* 0x0003fc0001007387 */ /* 0x010fe80000100800 */
[----:B------:R-:W-:Y:S04]  /*10700*/  STL [R1+0x400], R3 ;  /* 0x0004000301007387 */ /* 0x000fe80000100800 */
[----:B------:R-:W-:Y:S04]  /*10710*/  STL [R1+0x404], R4 ;  /* 0x0004040401007387 */ /* 0x000fe80000100800 */
[----:B------:R-:W-:Y:S04]  /*10720*/  STL [R1+0x408], R7 ;  /* 0x0004080701007387 */ /* 0x000fe80000100800 */
[----:B------:R0:W-:Y:S01]  /*10730*/  STL [R1+0x40c], R14 ;  /* 0x00040c0e01007387 */ /* 0x0001e20000100800 */
[----:B------:R-:W-:-:S02]  /*10740*/  IMAD.MOV.U32 R15, RZ, RZ, R13 ;  /* 0x000000ffff0f7224 */ /* 0x000fc400078e000d */
[----:B0-----:R-:W-:-:S03]  /*10750*/  VIADD R14, R12, 0x100 ;  /* 0x000001000c0e7836 */ /* 0x001fc60000000000 */
        /* <DEDUP_REMOVED lines=142> */
[----:B------:R-:W-:Y:S04]  /*11040*/  STL.128 [R1+0x400], R148 ;  /* 0x0004009401007387 */ /* 0x000fe80000100c00 */
        /* <DEDUP_REMOVED lines=10> */
[----:B0-----:R-:W4:Y:S04]  /*110f0*/  LDL R24, [R1+0x238] ;  /* 0x0002380001187983 */ /* 0x001f280000100800 */
[----:B------:R-:W4:Y:S04]  /*11100*/  LDL R25, [R1+0x23c] ;  /* 0x00023c0001197983 */ /* 0x000f280000100800 */
[----:B------:R-:W4:Y:S04]  /*11110*/  LDL R26, [R1+0x240] ;  /* 0x00024000011a7983 */ /* 0x000f280000100800 */
[----:B------:R-:W4:Y:S04]  /*11120*/  LDL R27, [R1+0x244] ;  /* 0x00024400011b7983 */ /* 0x000f280000100800 */
[----:B-1----:R-:W4:Y:S04]  /*11130*/  LDL R28, [R1+0x248] ;  /* 0x00024800011c7983 */ /* 0x002f280000100800 */
        /* <DEDUP_REMOVED lines=137> */
[----:B--2---:R2:W-:Y:S04]  /*119d0*/  STL [R1+0x258], R32 ;  /* 0x0002582001007387 */ /* 0x0045e80000100800 */
[----:B------:R2:W-:Y:S04]  /*119e0*/  STL [R1+0x25c], R33 ;  /* 0x00025c2101007387 */ /* 0x0005e80000100800 */
[----:B------:R2:W-:Y:S04]  /*119f0*/  STL [R1+0x260], R34 ;  /* 0x0002602201007387 */ /* 0x0005e80000100800 */
[----:B------:R2:W-:Y:S04]  /*11a00*/  STL [R1+0x264], R35 ;  /* 0x0002642301007387 */ /* 0x0005e80000100800 */
[----:B---3--:R2:W-:Y:S04]  /*11a10*/  STL [R1+0x268], R36 ;  /* 0x0002682401007387 */ /* 0x0085e80000100800 */
[----:B------:R2:W-:Y:S04]  /*11a20*/  STL [R1+0x26c], R37 ;  /* 0x00026c2501007387 */ /* 0x0005e80000100800 */
        /* <DEDUP_REMOVED lines=113> */
.L_x_3125:
[----:B------:R-:W-:Y:S05]  /*12140*/  BSYNC B0 ;  /* 0x0000000000007941 */ /* 0x000fea0003800000 */
.L_x_3124:
        /* <DEDUP_REMOVED lines=11> */
[----:B------:R-:W-:Y:S01]  /*12200*/  UIADD3 UR46, UR46, -0x2, URZ ;  /* 0xfffffffe2e2e7890 */ /* 0x000fe2000fffe03f */
[----:B--2---:R-:W-:-:S09]  /*12210*/  IMAD.SHL.U32 R4, R0, 0x40, RZ ;  /* 0x0000004000047824 */ /* 0x004fd200078e00ff */
[----:B------:R-:W-:Y:S01]  /*12220*/  @P0 IMAD.HI.U32 R5, R4, R5, RZ ;  /* 0x0000000504050227 */ /* 0x000fe200078e00ff */
[----:B------:R-:W-:-:S03]  /*12230*/  PLOP3.LUT P0, PT, PT, PT, UP0, 0x40, 0x0 ;  /* 0x000000000000781c */ /* 0x000fc60003f0e808 */
[----:B------:R-:W-:Y:S01]  /*12240*/  IMAD.MOV.U32 R0, RZ, RZ, R4 ;  /* 0x000000ffff007224 */ /* 0x000fe200078e0004 */
[----:B------:R-:W-:-:S05]  /*12250*/  @P1 SHF.R.U32.HI R0, RZ, R6, R5 ;  /* 0x00000006ff001219 */ /* 0x000fca0000011605 */
[----:B------:R-:W-:Y:S02]  /*12260*/  VIADD R3, R0, UR45 ;  /* 0x0000002d00037c36 */ /* 0x000fe40008000000 */
[----:B------:R-:W-:Y:S02]  /*12270*/  IMAD.U32 R0, RZ, RZ, UR46 ;  /* 0x0000002eff007e24 */ /* 0x000fe4000f8e00ff */
        /* <DEDUP_REMOVED lines=12> */
.L_x_3128:
[----:B------:R-:W-:-:S13]  /*12340*/  ISETP.NE.AND P0, PT, R9, 0x1, PT ;  /* 0x000000010900780c */ /* 0x000fda0003f05270 */
[----:B------:R-:W-:-:S05]  /*12350*/  @P0 IMAD.HI.U32 R10, R5, R10, RZ ;  /* 0x0000000a050a0227 */ /* 0x000fca00078e00ff */
[----:B------:R-:W-:-:S07]  /*12360*/  @P0 SHF.R.U32.HI R5, RZ, R11, R10 ;  /* 0x0000000bff050219 */ /* 0x000fce000001160a */
.L_x_3129:
[----:B------:R-:W-:Y:S05]  /*12370*/  BSYNC B0 ;  /* 0x0000000000007941 */ /* 0x000fea0003800000 */
.L_x_3127:
[----:B------:R-:W-:-:S05]  /*12380*/  IMAD R5, R5, R9, R9 ;  /* 0x0000000905057224 */ /* 0x000fca00078e0209 */
[----:B------:R-:W-:-:S07]  /*12390*/  VIMNMX R8, R8, R5, PT ;  /* 0x0000000508087248 */ /* 0x000fce0003fe0100 */
.L_x_3126:
[----:B------:R-:W-:Y:S01]  /*123a0*/  SHF.R.S32.HI R3, RZ, 0x1f, R8 ;  /* 0x0000001fff037819 */ /* 0x000fe20000011408 */
[----:B------:R-:W-:Y:S03]  /*123b0*/  BSSY B1, `(.L_x_3130) ;  /* 0x0000014000017945 */ /* 0x000fe60003800000 */
[----:B------:R-:W-:-:S04]  /*123c0*/  LEA.HI R3, R3, R8, RZ, 0x6 ;  /* 0x0000000803037211 */ /* 0x000fc800078f30ff */
[----:B------:R-:W-:-:S04]  /*123d0*/  SHF.R.S32.HI R3, RZ, 0x6, R3 ;  /* 0x00000006ff037819 */ /* 0x000fc80000011403 */
[----:B------:R-:W-:-:S04]  /*123e0*/  VIMNMX R3, R3, UR42, !PT ;  /* 0x0000002a03037c48 */ /* 0x000fc8000ffe0100 */
[----:B------:R-:W-:-:S13]  /*123f0*/  ISETP.GE.AND P0, PT, R0, R3, PT ;  /* 0x000000030000720c */ /* 0x000fda0003f06270 */
[----:B------:R-:W-:Y:S05]  /*12400*/  @!P0 BRA `(.L_x_3131) ;  /* 0x0000000000388947 */ /* 0x000fea0003800000 */
[----:B------:R-:W-:Y:S01]  /*12410*/  BSSY B0, `(.L_x_3132) ;  /* 0x000000b000007945 */ /* 0x000fe20003800000 */
.L_x_3133:
[C---:B------:R-:W-:Y:S01]  /*12420*/  IADD3 R6, P0, R2.reuse, 0x50, RZ ;  /* 0x0000005002067810 */ /* 0x040fe20007f1e0ff */
[C---:B------:R-:W-:Y:S01]  /*12430*/  VIADD R12, R2.reuse, 0x128 ;  /* 0x00000128020c7836 */ /* 0x040fe20000000000 */
[----:B------:R-:W-:Y:S02]  /*12440*/  IADD3 R28, P1, R2, 0xcc, RZ ;  /* 0x000000cc021c7810 */ /* 0x000fe40007f3e0ff */
[----:B------:R-:W-:Y:S01]  /*12450*/  MOV R13, 0x12490 ;  /* 0x00012490000d7802 */ /* 0x000fe20000000f00 */
[--C-:B------:R-:W-:Y:S02]  /*12460*/  IMAD.X R7, RZ, RZ, R18.reuse, P0 ;  /* 0x000000ffff077224 */ /* 0x100fe400000e0612 */
[----:B------:R-:W-:-:S08]  /*12470*/  IMAD.X R29, RZ, RZ, R18, P1 ;  /* 0x000000ffff1d7224 */ /* 0x000fd000008e0612 */
[----:B------:R-:W-:Y:S05]  /*12480*/  CALL.REL.NOINC `($_ZN7cutlass13device_kernelIN5flash11enable_sm90INS1_16FlashAttnFwdSm90INS1_25CollectiveMainloopFwdSm90ILi2EN4cute5tupleIJNS5_1CILi1EEES8_S8_EEENS6_IJNS7_ILi64EEESA_SA_EEELi512ENS_6half_tEfNS_4arch4Sm90ELb0ELb1ELb1ELb1ELb1ELb0ELb1ELb0ELb0ELb1ELb1ELb0EEENS1_21CollectiveEpilogueFwdINS6_IJSA_NS7_ILi512EEESA_EEES9_SC_SE_Li256ELb1ELb1ELb1ELb0EEENS1_36VarlenDynamicPersistentTileSchedulerILi64ELi64ELi256ELi128ELb1ELb1ELb1ELb1ELb0ELb1EEEEEEEEEvNT_6ParamsE$_ZZN5flash25CollectiveMainloopFwdSm90ILi2EN4cute5tupleIJNS1_1CILi1EEES4_S4_EEENS2_IJNS3_ILi64EEES6_S6_EEELi512EN7cutlass6half_tEfNS8_4arch4Sm90ELb0ELb1ELb1ELb1ELb1ELb0ELb1ELb0ELb0ELb1ELb1ELb0EE3mmaINS_16FlashAttnFwdSm90ISC_NS_21CollectiveEpilogueFwdINS2_IJS6_NS3_ILi512EEES6_EEES5_S9_SB_Li256ELb1ELb1ELb1ELb0EEENS_36VarlenDynamicPersistentTileSchedulerILi64ELi64ELi256ELi128ELb1ELb1ELb1ELb1ELb0ELb1EEEE13SharedStorageENS1_6TensorINS1_11ArrayEngineIfLm128EEENS1_6LayoutINS2_IJNS2_IJNS3_ILi2EEESR_NS3_ILi32EEEEEES4_S4_EEENS2_IJNS2_IJS4_SR_NS3_ILi4EEEEEENS3_ILi0EEESX_EEEEEEENS_7SoftmaxILi2ELi0EEEEEbRKNSC_6ParamsENS8_13PipelineAsyncILi2EEES17_RNS8_13PipelineStateILj2EEERT0_RT1_iRiRKNS_16SeqlenInfoQKNewKILb1ELb0EEENS2_IJiiiiEEERT_ENKUliT_T0_T1_E_clIZSD_ISM_S10_S12_EbS15_S17_S17_S1A_S1C_S1E_iS1F_S1J_S1K_S1M_EUlRS1N_iE1_NS3_ILb0EEENS3_ILb1EEEEEDaiS1N_S1O_S1P_) ;  /* 0x0000020400ec7944 */ /* 0x000fea0003c00000 */
[C---:B------:R-:W-:Y:S01]  /*12490*/  ISETP.GT.AND P0, PT, R0.reuse, R3, PT ;  /* 0x000000030000720c */ /* 0x040fe20003f04270 */
[----:B------:R-:W-:-:S12]  /*124a0*/  VIADD R0, R0, 0xffffffff ;  /* 0xffffffff00007836 */ /* 0x000fd80000000000 */
[----:B------:R-:W-:Y:S05]  /*124b0*/  @P0 BRA `(.L_x_3133) ;  /* 0xfffffffc00d80947 */ /* 0x000fea000383ffff */
[----:B------:R-:W-:Y:S05]  /*124c0*/  BSYNC B0 ;  /* 0x0000000000007941 */ /* 0x000fea0003800000 */
.L_x_3132:
[----:B------:R-:W2:Y:S02]  /*124d0*/  LDL R4, [R1+0x50] ;  /* 0x0000500001047983 */ /* 0x000ea40000100800 */
[----:B--2---:R-:W-:-:S07]  /*124e0*/  IMAD.SHL.U32 R4, R4, 0x40, RZ ;  /* 0x0000004004047824 */ /* 0x004fce00078e00ff */
.L_x_3131:
[----:B------:R-:W-:Y:S05]  /*124f0*/  BSYNC B1 ;  /* 0x0000000000017941 */ /* 0x000fea0003800000 */
.L_x_3130:
        /* <DEDUP_REMOVED lines=26> */
.L_x_3136:
[----:B------:R-:W-:Y:S02]  /*126a0*/  ULDC UR4, c[0x0][0xadc] ;  /* 0x0002b70000047ab9 */ /* 0x000fe40000000800 */
[----:B------:R-:W-:-:S05]  /*126b0*/  IMAD.U32 R7, RZ, RZ, UR4 ;  /* 0x00000004ff077e24 */ /* 0x000fca000f8e00ff */
[----:B------:R-:W-:-:S13]  /*126c0*/  ISETP.NE.AND P0, PT, R7, 0x1, PT ;  /* 0x000000010700780c */ /* 0x000fda0003f05270 */
[----:B------:R-:W0:Y:S02]  /*126d0*/  @P0 LDC.64 R8, c[0x0][0xae0] ;  /* 0x0002b800ff080b82 */ /* 0x000e240000000a00 */
[----:B0-----:R-:W-:-:S05]  /*126e0*/  @P0 IMAD.HI.U32 R6, R4, R8, RZ ;  /* 0x0000000804060227 */ /* 0x001fca00078e00ff */
[----:B------:R-:W-:-:S07]  /*126f0*/  @P0 SHF.R.U32.HI R4, RZ, R9, R6 ;  /* 0x00000009ff040219 */ /* 0x000fce0000011606 */
.L_x_3137:
[----:B------:R-:W-:Y:S05]  /*12700*/  BSYNC B0 ;  /* 0x0000000000007941 */ /* 0x000fea0003800000 */
.L_x_3135:
[----:B------:R-:W-:-:S05]  /*12710*/  IMAD R4, R4, R7, RZ ;  /* 0x0000000704047224 */ /* 0x000fca00078e02ff */
[----:B------:R-:W-:-:S07]  /*12720*/  VIMNMX R3, R3, R4, !PT ;  /* 0x0000000403037248 */ /* 0x000fce0007fe0100 */
.L_x_3134:
[----:B------:R-:W-:-:S05]  /*12730*/  VIADD R3, R3, 0x3f ;  /* 0x0000003f03037836 */ /* 0x000fca0000000000 */
[----:B------:R-:W-:-:S04]  /*12740*/  SHF.R.S32.HI R4, RZ, 0x1f, R3 ;  /* 0x0000001fff047819 */ /* 0x000fc80000011403 */
[----:B------:R-:W-:-:S04]  /*12750*/  LEA.HI R4, R4, R3, RZ, 0x6 ;  /* 0x0000000304047211 */ /* 0x000fc800078f30ff */
[----:B------:R-:W-:-:S04]  /*12760*/  SHF.R.S32.HI R4, RZ, 0x6, R4 ;  /* 0x00000006ff047819 */ /* 0x000fc80000011404 */
[----:B------:R-:W-:-:S04]  /*12770*/  VIMNMX R20, R4, UR42, !PT ;  /* 0x0000002a04147c48 */ /* 0x000fc8000ffe0100 */
[----:B------:R-:W-:-:S13]  /*12780*/  ISETP.GE.AND P0, PT, R0, R20, PT ;  /* 0x000000140000720c */ /* 0x000fda0003f06270 */
[----:B------:R-:W-:Y:S05]  /*12790*/  @!P0 BRA `(.L_x_3138) ;  /* 0x0000007000448947 */ /* 0x000fea0003800000 */
.L_x_3161:
        /* <DEDUP_REMOVED lines=20> */
.L_x_3140:
[----:B------:R-:W-:Y:S05]  /*128e0*/  BSYNC B0 ;  /* 0x0000000000007941 */ /* 0x000fea0003800000 */
.L_x_3139:
[----:B0-----:R-:W2:Y:S02]  /*128f0*/  LDL.64 R4, [R1+0x18] ;  /* 0x0000180001047983 */ /* 0x001ea40000100a00 */
[----:B--2---:R-:W-:Y:S02]  /*12900*/  MOV R3, R4 ;  /* 0x0000000400037202 */ /* 0x004fe40000000f00 */
[----:B-----5:R-:W-:-:S03]  /*12910*/  SHF.L.U32 R5, R8, 0x1f, RZ ;  /* 0x0000001f08057819 */ /* 0x020fc600000006ff */
[----:B------:R-:W-:-:S04]  /*12920*/  IMAD R6, R6, 0x8, R3 ;  /* 0x0000000806067824 */ /* 0x000fc800078e0203 */
[----:B------:R0:W1:Y:S01]  /*12930*/  SYNCS.PHASECHK.TRANS64.TRYWAIT P0, [R6+URZ], R5 ;  /* 0x00000005060075a7 */ /* 0x000062000800017f */
[----:B------:R0:W5:Y:S01]  /*12940*/  LDL.64 R8, [R1+0x1c8] ;  /* 0x0001c80001087983 */ /* 0x0001620000100a00 */
[----:B------:R-:W-:Y:S04]  /*12950*/  BSSY B0, `(.L_x_3141) ;  /* 0x0000003000007945 */ /* 0x000fe80003800000 */
[----:B------:R-:W-:Y:S05]  /*12960*/  @!P1 BRA `(.L_x_3142) ;  /* 0x0000000000049947 */ /* 0x000fea0003800000 */
[----:B------:R-:W-:Y:S01]  /*12970*/  BPT.TRAP 0x1 ;  /* 0x000000040000795c */ /* 0x000fe20000300000 */
.L_x_3142:
[----:B------:R-:W-:Y:S05]  /*12980*/  BSYNC B0 ;  /* 0x0000000000007941 */ /* 0x000fea0003800000 */
.L_x_3141:
[----:B------:R-:W-:Y:S04]  /*12990*/  BSSY B0, `(.L_x_3143) ;  /* 0x0000006000007945 */ /* 0x000fe80003800000 */
[----:B-1----:R-:W-:Y:S05]  /*129a0*/  @P0 BRA `(.L_x_3144) ;  /* 0x0000000000100947 */ /* 0x002fea0003800000 */
[----:B-----5:R-:W-:Y:S01]  /*129b0*/  IMAD R8, R8, 0x8, R3 ;  /* 0x0000000808087824 */ /* 0x020fe200078e0203 */
[----:B------:R-:W-:-:S04]  /*129c0*/  SHF.L.U32 R9, R9, 0x1f, RZ ;  /* 0x0000001f09097819 */ /* 0x000fc800000006ff */
[----:B------:R-:W1:Y:S02]  /*129d0*/  SYNCS.PHASECHK.TRANS64.TRYWAIT P0, [R8+URZ], R9 ;  /* 0x00000009080075a7 */ /* 0x000e64000800017f */
[----:B-1----:R-:W-:Y:S05]  /*129e0*/  @!P0 BRA `(.L_x_3145) ;  /* 0x000001c8000c8947 */ /* 0x002fea0003800000 */
.L_x_3144:
[----:B------:R-:W-:Y:S05]  /*129f0*/  BSYNC B0 ;  /* 0x0000000000007941 */ /* 0x000fea0003800000 */
.L_x_3143:
[----:B------:R-:W2:Y:S04]  /*12a00*/  LDL R3, [R1+0x1c8] ;  /* 0x0001c80001037983 */ /* 0x000ea80000100800 */
[----:B0-----:R-:W2:Y:S01]  /*12a10*/  LDL.64 R6, [R1+0x80] ;  /* 0x0000800001067983 */ /* 0x001ea20000100a00 */
[----:B------:R-:W-:Y:S05]  /*12a20*/  WARPSYNC.ALL ;  /* 0x0000000000007948 */ /* 0x000fea0003800000 */
[----:B------:R-:W3:Y:S04]  /*12a30*/  LDL.64 R4, [R1+0x78] ;  /* 0x0000780001047983 */ /* 0x000ee80000100a00 */
[----:B-1---5:R-:W4:Y:S04]  /*12a40*/  LDL.64 R8, [R1+0x78] ;  /* 0x0000780001087983 */ /* 0x022f280000100a00 */
        /* <DEDUP_REMOVED lines=52> */
.L_x_3147:
[----:B------:R-:W-:Y:S05]  /*12d90*/  BSYNC B0 ;  /* 0x0000000000007941 */ /* 0x000fea0003800000 */
.L_x_3146:
        /* <DEDUP_REMOVED lines=8> */
.L_x_3149:
[----:B------:R-:W-:Y:S05]  /*12e20*/  BSYNC B0 ;  /* 0x0000000000007941 */ /* 0x000fea0003800000 */
.L_x_3148:
[----:B------:R-:W-:Y:S04]  /*12e30*/  BSSY B0, `(.L_x_3150) ;  /* 0x0000004000007945 */ /* 0x000fe80003800000 */
[----:B-1----:R-:W-:Y:S05]  /*12e40*/  @P0 BRA `(.L_x_3151) ;  /* 0x0000000000080947 */ /* 0x002fea0003800000 */
[----:B------:R-:W1:Y:S02]  /*12e50*/  SYNCS.PHASECHK.TRANS64.TRYWAIT P0, [R4+URZ], R5 ;  /* 0x00000005040075a7 */ /* 0x000e64000800017f */
[----:B-1----:R-:W-:Y:S05]  /*12e60*/  @!P0 BRA `(.L_x_3152) ;  /* 0x000001c400008947 */ /* 0x002fea0003800000 */
.L_x_3151:
[----:B------:R-:W-:Y:S05]  /*12e70*/  BSYNC B0 ;  /* 0x0000000000007941 */ /* 0x000fea0003800000 */
.L_x_3150:
        /* <DEDUP_REMOVED lines=9> */
[----:B--2---:R-:W-:Y:S01]  /*12f10*/  ISETP.NE.U32.AND P0, PT, R12, RZ, PT ;  /* 0x000000ff0c00720c */ /* 0x004fe20003f05070 */
[----:B---3--:R-:W-:Y:S01]  /*12f20*/  IMAD R4, R13, 0x1000, R4 ;  /* 0x000010000d047824 */ /* 0x008fe200078e0204 */
[----:B------:R-:W-:Y:S01]  /*12f30*/  R2UR UR7, R5 ;  /* 0x00000000050772ca */ /* 0x000fe200000e0000 */
[----:B------:R-:W2:Y:S01]  /*12f40*/  LDL.64 R12, [R1+0x90] ;  /* 0x00009000010c7983 */ /* 0x000ea20000100a00 */
[----:B----4-:R-:W-:-:S09]  /*12f50*/  R2UR UR4, R14 ;  /* 0x000000000e0472ca */ /* 0x010fd200000e0000 */
[----:B------:R-:W-:Y:S01]  /*12f60*/  VOTEU.ANY UP0, P0 ;  /* 0x00000000003f7886 */ /* 0x000fe20000000100 */
[C---:B------:R-:W-:Y:S01]  /*12f70*/  R2UR UR6, R4.reuse ;  /* 0x00000000040672ca */ /* 0x040fe200000e0000 */
[----:B------:R-:W-:Y:S01]  /*12f80*/  VIADD R56, R4, 0x2 ;  /* 0x0000000204387836 */ /* 0x000fe20000000000 */
[----:B------:R-:W-:Y:S01]  /*12f90*/  R2UR UR5, R15 ;  /* 0x000000000f0572ca */ /* 0x000fe200000e0000 */
[----:B------:R-:W-:Y:S01]  /*12fa0*/  VIADD R6, R6, 0x2 ;  /* 0x0000000206067836 */ /* 0x000fe20000000000 */
[----:B------:R-:W3:Y:S11]  /*12fb0*/  LDL.64 R14, [R1+0x90] ;  /* 0x00009000010e7983 */ /* 0x000ef60000100a00 */
[----:B------:R-:W-:Y:S01]  /*12fc0*/  HGMMA.64x64x16.F32 R24, gdesc[UR4], R24, UP0, gsb0 ;  /* 0x00e00000041879f0 */ /* 0x000fe2000b800818 */
        /* <DEDUP_REMOVED lines=40> */
[----:B---3--:R-:W-:Y:S01]  /*13250*/  VIADD R14, R14, 0x202 ;  /* 0x000002020e0e7836 */ /* 0x008fe20000000000 */
        /* <DEDUP_REMOVED lines=109> */
[----:B----4-:R-:W-:-:S05]  /*13930*/  VIADD R14, R14, 0x606 ;  /* 0x000006060e0e7836 */ /* 0x010fca0000000000 */
[----:B------:R-:W0:Y:S04]  /*13940*/  S2R R58, SR_TID.X ;  /* 0x00000000003a7919 */ /* 0x000e280000002100 */
[----:B------:R-:W-:Y:S01]  /*13950*/  HGMMA.64x64x16.F32 R24, gdesc[UR4], R24, gsb0 ;  /* 0x00e00000041879f0 */ /* 0x000fe20008000818 */
[----:B------:R-:W-:Y:S01]  /*13960*/  VIADD R12, R4, 0x606 ;  /* 0x00000606040c7836 */ /* 0x000fe20000000000 */
[----:B------:R-:W4:Y:S01]  /*13970*/  LDL.64 R10, [R1+0x90] ;  /* 0x00009000010a7983 */ /* 0x000f220000100a00 */
[----:B------:R-:W-:Y:S01]  /*13980*/  IMAD.MOV.U32 R13, RZ, RZ, R5 ;  /* 0x000000ffff0d7224 */ /* 0x000fe200078e0005 */
[----:B------:R-:W-:Y:S02]  /*13990*/  R2UR UR4, R14 ;  /* 0x000000000e0472ca */ /* 0x000fe400000e0000 */
[----:B------:R-:W-:-:S02]  /*139a0*/  R2UR UR6, R12 ;  /* 0x000000000c0672ca */ /* 0x000fc400000e0000 */
[----:B------:R-:W-:Y:S02]  /*139b0*/  R2UR UR7, R13 ;  /* 0x000000000d0772ca */ /* 0x000fe400000e0000 */
[----:B------:R-:W-:Y:S02]  /*139c0*/  R2UR UR5, R15 ;  /* 0x000000000f0572ca */ /* 0x000fe400000e0000 */
[----:B0-----:R-:W-:Y:S01]  /*139d0*/  SHF.R.U32.HI R58, RZ, 0x7, R58 ;  /* 0x00000007ff3a7819 */ /* 0x001fe2000001163a */
[----:B------:R-:W-:Y:S02]  /*139e0*/  WARPGROUP.DEPBAR.LE gsb0, 0x0 ;  /* 0x00008000000079c5 */ /* 0x000fe40000010000 */
[----:B------:R-:W-:Y:S01]  /*139f0*/  WARPGROUP.ARRIVE ;  /* 0x00000000000079c5 */ /* 0x000fe20000000000 */
[----:B------:R-:W-:Y:S01]  /*13a00*/  IMAD.MOV.U32 R13, RZ, RZ, R5 ;  /* 0x000000ffff0d7224 */ /* 0x000fe200078e0005 */
[----:B------:R-:W-:Y:S01]  /*13a10*/  R2UR UR9, R57 ;  /* 0x00000000390972ca */ /* 0x000fe200000e0000 */
[----:B------:R-:W4:Y:S05]  /*13a20*/  LDL.64 R14, [R1+0x90] ;  /* 0x00009000010e7983 */ /* 0x000f2a0000100a00 */
[----:B------:R-:W-:Y:S01]  /*13a30*/  HGMMA.64x64x16.F32 R24, gdesc[UR4], R24, gsb0 ;  /* 0x00e00000041879f0 */ /* 0x000fe20008000818 */
[----:B------:R0:W1:Y:S02]  /*13a40*/  SHFL.IDX PT, R12, R58, RZ, 0x1f ;  /* 0x00001fff3a0c7589 */ /* 0x00006400000e0000 */
[----:B0-----:R-:W-:Y:S01]  /*13a50*/  VIADD R58, R4, 0x800 ;  /* 0x00000800043a7836 */ /* 0x001fe20000000000 */
[----:B------:R-:W-:Y:S01]  /*13a60*/  R2UR UR11, R13 ;  /* 0x000000000d0b72ca */ /* 0x000fe200000e0000 */
[----:B------:R-:W-:Y:S01]  /*13a70*/  UMOV UR4, 0x1 ;  /* 0x0000000100047882 */ /* 0x000fe20000000000 */
[----:B-1----:R-:W-:-:S04]  /*13a80*/  ISETP.GT.AND P0, PT, R12, 0x7f, PT ;  /* 0x0000007f0c00780c */ /* 0x002fc80003f04270 */
[----:B------:R-:W-:-:S04]  /*13a90*/  SEL R59, RZ, 0x2, !P0 ;  /* 0x00000002ff3b7807 */ /* 0x000fc80004000000 */
[----:B------:R-:W-:Y:S01]  /*13aa0*/  IADD3 R56, R56, 0x800, R59 ;  /* 0x0000080038387810 */ /* 0x000fe20007ffe03b */
[----:B------:R-:W-:Y:S01]  /*13ab0*/  IMAD.IADD R12, R59, 0x1, R58 ;  /* 0x000000013b0c7824 */ /* 0x000fe200078e023a */
[----:B------:R-:W-:Y:S02]  /*13ac0*/  UISETP.NE.U32.AND UP0, UPT, UR4, URZ, UPT ;  /* 0x0000003f0400728c */ /* 0x000fe4000bf05070 */
[----:B------:R-:W-:Y:S02]  /*13ad0*/  R2UR UR8, R56 ;  /* 0x00000000380872ca */ /* 0x000fe400000e0000 */
[----:B------:R-:W-:Y:S01]  /*13ae0*/  R2UR UR10, R12 ;  /* 0x000000000c0a72ca */ /* 0x000fe200000e0000 */
[----:B------:R-:W-:Y:S01]  /*13af0*/  IMAD.MOV.U32 R63, RZ, RZ, 0x4 ;  /* 0x00000004ff3f7424 */ /* 0x000fe200078e00ff */
[----:B------:R-:W4:Y:S01]  /*13b00*/  LDL.64 R12, [R1+0x90] ;  /* 0x00009000010c7983 */ /* 0x000f220000100a00 */
[----:B------:R-:W-:Y:S02]  /*13b10*/  WARPGROUP.DEPBAR.LE gsb0, 0x0 ;  /* 0x00008000000079c5 */ /* 0x000fe40000010000 */
[----:B------:R-:W-:-:S08]  /*13b20*/  WARPGROUP.ARRIVE ;  /* 0x00000000000079c5 */ /* 0x000fd00000000000 */
        /* <DEDUP_REMOVED lines=16> */
[----:B---3--:R-:W-:-:S02]  /*13c30*/  IADD3 R8, R63, 0x800, R8 ;  /* 0x000008003f087810 */ /* 0x008fc40007ffe008 */
[----:B------:R-:W-:Y:S02]  /*13c40*/  R2UR UR7, R57 ;  /* 0x00000000390772ca */ /* 0x000fe400000e0000 */
[----:B------:R-:W-:Y:S02]  /*13c50*/  R2UR UR6, R56 ;  /* 0x00000000380672ca */ /* 0x000fe400000e0000 */
[----:B------:R-:W-:Y:S02]  /*13c60*/  R2UR UR4, R8 ;  /* 0x00000000080472ca */ /* 0x000fe400000e0000 */
[----:B------:R-:W-:Y:S01]  /*13c70*/  R2UR UR5, R9 ;  /* 0x00000000090572ca */ /* 0x000fe200000e0000 */
[----:B------:R-:W-:Y:S01]  /*13c80*/  IMAD.MOV.U32 R8, RZ, RZ, 0x28 ;  /* 0x00000028ff087424 */ /* 0x000fe200078e00ff */
[----:B------:R-:W3:Y:S01]  /*13c90*/  LDL.64 R56, [R1+0x90] ;  /* 0x0000900001387983 */ /* 0x000ee20000100a00 */
        /* <DEDUP_REMOVED lines=31> */
[----:B------:R-:W4:Y:S07]  /*13e90*/  LDL.64 R10, [R1+0x90] ;  /* 0x00009000010a7983 */ /* 0x000f2e0000100a00 */
[----:B------:R-:W-:Y:S01]  /*13ea0*/  HGMMA.64x64x16.F32 R24, gdesc[UR4], R24, gsb0 ;  /* 0x00e00000041879f0 */ /* 0x000fe20008000818 */
[----:B------:R-:W-:Y:S01]  /*13eb0*/  IMAD.MOV.U32 R15, RZ, RZ, R5 ;  /* 0x000000ffff0f7224 */ /* 0x000fe200078e0005 */
        /* <DEDUP_REMOVED lines=91> */
[----:B------:R-:W-:-:S02]  /*14470*/  R2UR UR7, R11 ;  /* 0x000000000b0772ca */ /* 0x000fc400000e0000 */
[----:B------:R-:W-:Y:S01]  /*14480*/  R2UR UR4, R6 ;  /* 0x00000000060472ca */ /* 0x000fe200000e0000 */
[----:B------:R0:W5:Y:S01]  /*14490*/  LDL R11, [R1+0xc] ;  /* 0x00000c00010b7983 */ /* 0x0001620000100800 */
[----:B------:R-:W-:Y:S02]  /*144a0*/  R2UR UR6, R10 ;  /* 0x000000000a0672ca */ /* 0x000fe400000e0000 */
[----:B------:R-:W-:Y:S01]  /*144b0*/  R2UR UR5, R7 ;  /* 0x00000000070572ca */ /* 0x000fe200000e0000 */
[----:B------:R0:W5:Y:S01]  /*144c0*/  LDL R10, [R1+0x1c8] ;  /* 0x0001c800010a7983 */ /* 0x0001620000100800 */
[----:B------:R-:W-:Y:S02]  /*144d0*/  WARPGROUP.DEPBAR.LE gsb0, 0x0 ;  /* 0x00008000000079c5 */ /* 0x000fe40000010000 */
[----:B------:R-:W-:-:S09]  /*144e0*/  WARPGROUP.ARRIVE ;  /* 0x00000000000079c5 */ /* 0x000fd20000000000 */
        /* <DEDUP_REMOVED lines=74> */
.L_x_3154:
[----:B------:R-:W-:Y:S05]  /*14990*/  BSYNC B0 ;  /* 0x0000000000007941 */ /* 0x000fea0003800000 */
.L_x_3153:
[----:B------:R-:W2:Y:S02]  /*149a0*/  LDL.64 R4, [R1+0x20] ;  /* 0x0000200001047983 */ /* 0x000ea40000100a00 */
[----:B--2---:R-:W-:-:S05]  /*149b0*/  MOV R5, R4 ;  /* 0x0000000400057202 */ /* 0x004fca0000000f00 */
[----:B-----5:R-:W-:-:S05]  /*149c0*/  IMAD R10, R10, 0x8, R5 ;  /* 0x000000080a0a7824 */ /* 0x020fca00078e0205 */
[----:B------:R-:W-:-:S04]  /*149d0*/  PRMT R10, R11, 0x654, R10 ;  /* 0x000006540b0a7816 */ /* 0x000fc8000000000a */
[----:B------:R0:W-:Y:S01]  /*149e0*/  SYNCS.ARRIVE.TRANS64.RED.A1T0 RZ, [R10+URZ], RZ ;  /* 0x000000ff0aff79a7 */ /* 0x0001e2000810043f */
[----:B------:R-:W2:Y:S04]  /*149f0*/  LDL.64 R4, [R1+0x100] ;  /* 0x0001000001047983 */ /* 0x000ea80000100a00 */
[----:B------:R-:W3:Y:S04]  /*14a00*/  LDL R13, [R1+0x200] ;  /* 0x00020000010d7983 */ /* 0x000ee80000100800 */
[----:B--2---:R-:W2:Y:S04]  /*14a10*/  LD.E R6, desc[UR36][R4.64] ;  /* 0x0000002404067980 */ /* 0x004ea8000c101900 */
[----:B------:R-:W4:Y:S01]  /*14a20*/  LDL.64 R4, [R1+0x1e0] ;  /* 0x0001e00001047983 */ /* 0x000f220000100a00 */
[-C--:B--2---:R-:W-:Y:S01]  /*14a30*/  FMUL.FTZ R59, R24, R6.reuse ;  /* 0x00000006183b7220 */ /* 0x084fe20000410000 */
[-C--:B------:R-:W-:Y:S01]  /*14a40*/  FMUL.FTZ R56, R26, R6.reuse ;  /* 0x000000061a387220 */ /* 0x080fe20000410000 */
[-C--:B------:R-:W-:Y:S01]  /*14a50*/  FMUL.FTZ R57, R25, R6.reuse ;  /* 0x0000000619397220 */ /* 0x080fe20000410000 */
[-C--:B------:R-:W-:Y:S01]  /*14a60*/  FMUL.FTZ R3, R27, R6.reuse ;  /* 0x000000061b037220 */ /* 0x080fe20000410000 */
[-C--:B------:R-:W-:Y:S01]  /*14a70*/  FMUL.FTZ R58, R28, R6.reuse ;  /* 0x000000061c3a7220 */ /* 0x080fe20000410000 */
[-C--:B------:R-:W-:Y:S01]  /*14a80*/  FMUL.FTZ R60, R30, R6.reuse ;  /* 0x000000061e3c7220 */ /* 0x080fe20000410000 */
[----:B------:R-:W4:Y:S01]  /*14a90*/  MUFU.TANH R59, R59 ;  /* 0x0000003b003b7308 */ /* 0x000f220000002400 */
[-C--:B------:R-:W-:Y:S01]  /*14aa0*/  FMUL.FTZ R61, R29, R6.reuse ;  /* 0x000000061d3d7220 */ /* 0x080fe20000410000 */
[-C--:B------:R-:W-:Y:S01]  /*14ab0*/  FMUL.FTZ R30, R31, R6.reuse ;  /* 0x000000061f1e7220 */ /* 0x080fe20000410000 */
[-C--:B------:R-:W-:Y:S01]  /*14ac0*/  FMUL.FTZ R63, R32, R6.reuse ;  /* 0x00000006203f7220 */ /* 0x080fe20000410000 */
[-C--:B------:R-:W-:Y:S01]  /*14ad0*/  FMUL.FTZ R32, R34, R6.reuse ;  /* 0x0000000622207220 */ /* 0x080fe20000410000 */
[-C--:B------:R-:W-:Y:S01]  /*14ae0*/  FMUL.FTZ R62, R33, R6.reuse ;  /* 0x00000006213e7220 */ /* 0x080fe20000410000 */
[-C--:B------:R-:W-:Y:S01]  /*14af0*/  FMUL.FTZ R31, R35, R6.reuse ;  /* 0x00000006231f7220 */ /* 0x080fe20000410000 */
[-C--:B------:R-:W-:Y:S01]  /*14b00*/  FMUL.FTZ R65, R36, R6.reuse ;  /* 0x0000000624417220 */ /* 0x080fe20000410000 */
[----:B------:R-:W0:Y:S01]  /*14b10*/  MUFU.TANH R56, R56 ;  /* 0x0000003800387308 */ /* 0x000e220000002400 */
[-C--:B------:R-:W-:Y:S01]  /*14b20*/  FMUL.FTZ R35, R38, R6.reuse ;  /* 0x0000000626237220 */ /* 0x080fe20000410000 */
[-C--:B------:R-:W-:Y:S01]  /*14b30*/  FMUL.FTZ R64, R37, R6.reuse ;  /* 0x0000000625407220 */ /* 0x080fe20000410000 */
[-C--:B------:R-:W-:Y:S01]  /*14b40*/  FMUL.FTZ R34, R39, R6.reuse ;  /* 0x0000000627227220 */ /* 0x080fe20000410000 */
[-C--:B------:R-:W-:Y:S01]  /*14b50*/  FMUL.FTZ R67, R40, R6.reuse ;  /* 0x0000000628437220 */ /* 0x080fe20000410000 */
[-C--:B------:R-:W-:Y:S01]  /*14b60*/  FMUL.FTZ R38, R42, R6.reuse ;  /* 0x000000062a267220 */ /* 0x080fe20000410000 */
[-C--:B------:R-:W-:Y:S01]  /*14b70*/  FMUL.FTZ R66, R41, R6.reuse ;  /* 0x0000000629427220 */ /* 0x080fe20000410000 */
[----:B------:R-:W-:Y:S01]  /*14b80*/  FMUL.FTZ R39, R43, R6 ;  /* 0x000000062b277220 */ /* 0x000fe20000410000 */
[----:B------:R-:W1:Y:S01]  /*14b90*/  MUFU.TANH R57, R57 ;  /* 0x0000003900397308 */ /* 0x000e620000002400 */
[----:B----4-:R-:W-:Y:S01]  /*14ba0*/  FMNMX.FTZ R8, R59, R4, !PT ;  /* 0x000000043b087209 */ /* 0x010fe20007810000 */
[-C--:B------:R-:W-:Y:S01]  /*14bb0*/  FMUL.FTZ R44, R44, R6.reuse ;  /* 0x000000062c2c7220 */ /* 0x080fe20000410000 */
[-C--:B------:R-:W-:Y:S01]  /*14bc0*/  FMUL.FTZ R42, R46, R6.reuse ;  /* 0x000000062e2a7220 */ /* 0x080fe20000410000 */
[-C--:B------:R-:W-:Y:S01]  /*14bd0*/  FMUL.FTZ R43, R45, R6.reuse ;  /* 0x000000062d2b7220 */ /* 0x080fe20000410000 */
[-C--:B------:R-:W-:Y:S01]  /*14be0*/  FMUL.FTZ R40, R47, R6.reuse ;  /* 0x000000062f287220 */ /* 0x080fe20000410000 */
[-C--:B------:R-:W-:Y:S01]  /*14bf0*/  FMUL.FTZ R46, R48, R6.reuse ;  /* 0x00000006302e7220 */ /* 0x080fe20000410000 */
[-C--:B------:R-:W-:Y:S01]  /*14c00*/  FMUL.FTZ R41, R50, R6.reuse ;  /* 0x0000000632297220 */ /* 0x080fe20000410000 */
[----:B------:R-:W2:Y:S01]  /*14c10*/  MUFU.TANH R3, R3 ;  /* 0x0000000300037308 */ /* 0x000ea20000002400 */
[----:B0-----:R-:W-:Y:S01]  /*14c20*/  FMNMX.FTZ R10, R56, R5, !PT ;  /* 0x00000005380a7209 */ /* 0x001fe20007810000 */
[-C--:B------:R-:W-:Y:S01]  /*14c30*/  FMUL.FTZ R45, R49, R6.reuse ;  /* 0x00000006312d7220 */ /* 0x080fe20000410000 */
[-C--:B------:R-:W-:Y:S01]  /*14c40*/  FMUL.FTZ R36, R51, R6.reuse ;  /* 0x0000000633247220 */ /* 0x080fe20000410000 */
[-C--:B------:R-:W-:Y:S01]  /*14c50*/  FMUL.FTZ R47, R52, R6.reuse ;  /* 0x00000006342f7220 */ /* 0x080fe20000410000 */
[-C--:B------:R-:W-:Y:S01]  /*14c60*/  FMUL.FTZ R37, R54, R6.reuse ;  /* 0x0000000636257220 */ /* 0x080fe20000410000 */
[-C--:B------:R-:W-:Y:S01]  /*14c70*/  FMUL.FTZ R48, R53, R6.reuse ;  /* 0x0000000635307220 */ /* 0x080fe20000410000 */
[----:B------:R-:W-:Y:S01]  /*14c80*/  FMUL.FTZ R33, R55, R6 ;  /* 0x0000000637217220 */ /* 0x000fe20000410000 */
        /* <DEDUP_REMOVED lines=53> */
[----:B0-----:R-:W-:Y:S02]  /*14fe0*/  FMNMX.FTZ R7, R47, R8, !PT ;  /* 0x000000082f077209 */ /* 0x001fe40007810000 */
[----:B------:R-:W4:Y:S05]  /*14ff0*/  LDL.64 R8, [R1+0x1f0] ;  /* 0x0001f00001087983 */ /* 0x000f2a0000100a00 */
[----:B------:R-:W0:Y:S01]  /*15000*/  MUFU.TANH R33, R33 ;  /* 0x0000002100217308 */ /* 0x000e220000002400 */
[----:B-1----:R-:W-:Y:S02]  /*15010*/  FMNMX.FTZ R6, R37, R6, !PT ;  /* 0x0000000625067209 */ /* 0x002fe40007810000 */
[----:B--2---:R-:W-:-:S02]  /*15020*/  FMNMX.FTZ R10, R48, R7, !PT ;  /* 0x00000007300a7209 */ /* 0x004fc40007810000 */
[----:B0-----:R-:W-:-:S03]  /*15030*/  FMNMX.FTZ R11, R33, R6, !PT ;  /* 0x00000006210b7209 */ /* 0x001fc60007810000 */
[----:B------:R-:W0:Y:S04]  /*15040*/  SHFL.BFLY PT, R7, R10, 0x2, 0x1f ;  /* 0x0c401f000a077f89 */ /* 0x000e2800000e0000 */
[----:B------:R-:W-:Y:S04]  /*15050*/  STL.64 [R1+0x1e0], R10 ;  /* 0x0001e00a01007387 */ /* 0x000fe80000100a00 */
[----:B------:R-:W2:Y:S01]  /*15060*/  LDL R24, [R1+0x1e4] ;  /* 0x0001e40001187983 */ /* 0x000ea20000100800 */
[----:B0-----:R-:W-:-:S05]  /*15070*/  FMNMX.FTZ R12, R10, R7, !PT ;  /* 0x000000070a0c7209 */ /* 0x001fca0007810000 */
[----:B------:R-:W0:Y:S02]  /*15080*/  SHFL.BFLY PT, R7, R12, 0x1, 0x1f ;  /* 0x0c201f000c077f89 */ /* 0x000e2400000e0000 */
[----:B0-----:R-:W-:Y:S02]  /*15090*/  FMNMX.FTZ R14, R12, R7, !PT ;  /* 0x000000070c0e7209 */ /* 0x001fe40007810000 */
[----:B------:R-:W4:Y:S04]  /*150a0*/  LDL.64 R6, [R1+0xb8] ;  /* 0x0000b80001067983 */ /* 0x000f280000100a00 */
        /* <DEDUP_REMOVED lines=10> */
[----:B------:R-:W4:Y:S08]  /*15150*/  MUFU.EX2 R124, R4 ;  /* 0x00000004007c7308 */ /* 0x000f300000000800 */
[----:B------:R-:W0:Y:S01]  /*15160*/  MUFU.EX2 R123, R12 ;  /* 0x0000000c007b7308 */ /* 0x000e220000000800 */
[----:B------:R1:W-:Y:S01]  /*15170*/  STL [R1+0x1e4], R10 ;  /* 0x0001e40a01007387 */ /* 0x0003e20000100800 */
[----:B----4-:R-:W-:Y:S01]  /*15180*/  FMUL.FTZ R8, R124, R8 ;  /* 0x000000087c087220 */ /* 0x010fe20000410000 */
[----:B0-----:R-:W-:-:S05]  /*15190*/  FMUL.FTZ R9, R9, R123 ;  /* 0x0000007b09097220 */ /* 0x001fca0000410000 */
[----:B------:R1:W-:Y:S04]  /*151a0*/  STL.64 [R1+0x1f0], R8 ;  /* 0x0001f00801007387 */ /* 0x0003e80000100a00 */
[----:B------:R-:W2:Y:S01]  /*151b0*/  LD.E R5, desc[UR36][R6.64+0x4] ;  /* 0x0000042406057980 */ /* 0x000ea2000c101900 */
[----:B------:R-:W-:Y:S01]  /*151c0*/  BSSY B0, `(.L_x_3155) ;  /* 0x000000c000007945 */ /* 0x000fe20003800000 */
[----:B--2---:R-:W-:-:S13]  /*151d0*/  ISETP.NE.AND P0, PT, R5, RZ, PT ;  /* 0x000000ff0500720c */ /* 0x004fda0003f05270 */
[----:B-1----:R-:W-:Y:S05]  /*151e0*/  @P0 BRA `(.L_x_3156) ;  /* 0x0000000000240947 */ /* 0x002fea0003800000 */
        /* <DEDUP_REMOVED lines=9> */
.L_x_3156:
[----:B------:R-:W-:Y:S05]  /*15280*/  BSYNC B0 ;  /* 0x0000000000007941 */ /* 0x000fea0003800000 */
.L_x_3155:
        /* <DEDUP_REMOVED lines=9> */
.L_x_3158:
[----:B------:R-:W-:Y:S05]  /*15320*/  BSYNC B0 ;  /* 0x0000000000007941 */ /* 0x000fea0003800000 */
.L_x_3157:
        /* <DEDUP_REMOVED lines=35> */
[----:B------:R-:W4:Y:S01]  /*15560*/  LDL R146, [R1+0x1c8] ;  /* 0x0001c80001927983 */ /* 0x000f220000100800 */
[----:B--2---:R-:W-:-:S04]  /*15570*/  FMUL.FTZ R28, R28, R49 ;  /* 0x000000311c1c7220 */ /* 0x004fc80000410000 */
[-CC-:B------:R-:W-:Y:S01]  /*15580*/  FFMA.FTZ R174, R44, R49.reuse, -R28.reuse ;  /* 0x000000312cae7223 */ /* 0x180fe2000001081c */
[-C--:B------:R-:W-:Y:S01]  /*15590*/  FMUL.FTZ R44, R29, R49.reuse ;  /* 0x000000311d2c7220 */ /* 0x080fe20000410000 */
[----:B------:R-:W-:-:S03]  /*155a0*/  FFMA.FTZ R122, R59, R49, -R28 ;  /* 0x000000313b7a7223 */ /* 0x000fc6000001081c */
[-CC-:B------:R-:W-:Y:S01]  /*155b0*/  FFMA.FTZ R133, R56, R49.reuse, -R44.reuse ;  /* 0x0000003138857223 */ /* 0x180fe2000001082c */
[-C--:B------:R-:W-:Y:S01]  /*155c0*/  FFMA.FTZ R161, R3, R49.reuse, -R44 ;  /* 0x0000003103a17223 */ /* 0x080fe2000001082c */
[-C--:B------:R-:W-:Y:S01]  /*155d0*/  FFMA.FTZ R160, R57, R49.reuse, -R28 ;  /* 0x0000003139a07223 */ /* 0x080fe2000001081c */
[----:B------:R-:W3:Y:S01]  /*155e0*/  MUFU.EX2 R122, R122 ;  /* 0x0000007a007a7308 */ /* 0x000ee20000000800 */
[-C--:B------:R-:W-:Y:S01]  /*155f0*/  FFMA.FTZ R163, R60, R49.reuse, -R44 ;  /* 0x000000313ca37223 */ /* 0x080fe2000001082c */
[-C--:B------:R-:W-:Y:S01]  /*15600*/  FFMA.FTZ R121, R58, R49.reuse, -R28 ;  /* 0x000000313a797223 */ /* 0x080fe2000001081c */
[-C--:B------:R-:W-:Y:S01]  /*15610*/  FFMA.FTZ R132, R30, R49.reuse, -R44 ;  /* 0x000000311e847223 */ /* 0x080fe2000001082c */
[-C--:B------:R-:W-:Y:S01]  /*15620*/  FFMA.FTZ R162, R61, R49.reuse, -R28 ;  /* 0x000000313da27223 */ /* 0x080fe2000001081c */
[-C--:B------:R-:W-:Y:S01]  /*15630*/  FFMA.FTZ R165, R32, R49.reuse, -R44 ;  /* 0x0000003120a57223 */ /* 0x080fe2000001082c */
[-C--:B------:R-:W-:Y:S01]  /*15640*/  FFMA.FTZ R120, R63, R49.reuse, -R28 ;  /* 0x000000313f787223 */ /* 0x080fe2000001081c */
[-C--:B------:R-:W-:Y:S01]  /*15650*/  FFMA.FTZ R131, R31, R49.reuse, -R44 ;  /* 0x000000311f837223 */ /* 0x080fe2000001082c */
        /* <DEDUP_REMOVED lines=8> */
[----:B------:R-:W1:Y:S01]  /*156e0*/  MUFU.EX2 R161, R161 ;  /* 0x000000a100a17308 */ /* 0x000e620000000800 */
[-CC-:B------:R-:W-:Y:S01]  /*156f0*/  FFMA.FTZ R168, R45, R49.reuse, -R28.reuse ;  /* 0x000000312da87223 */ /* 0x180fe2000001081c */
[-CC-:B------:R-:W-:Y:S01]  /*15700*/  FFMA.FTZ R170, R47, R49.reuse, -R28.reuse ;  /* 0x000000312faa7223 */ /* 0x180fe2000001081c */
[-C--:B------:R-:W-:Y:S01]  /*15710*/  FFMA.FTZ R21, R48, R49.reuse, -R28 ;  /* 0x0000003130157223 */ /* 0x080fe2000001081c */
[-CC-:B------:R-:W-:Y:S01]  /*15720*/  FFMA.FTZ R167, R35, R49.reuse, -R44.reuse ;  /* 0x0000003123a77223 */ /* 0x180fe2000001082c */
[-CC-:B------:R-:W-:Y:S01]  /*15730*/  FFMA.FTZ R129, R34, R49.reuse, -R44.reuse ;  /* 0x0000003122817223 */ /* 0x180fe2000001082c */
[-CC-:B------:R-:W-:Y:S01]  /*15740*/  FFMA.FTZ R173, R38, R49.reuse, -R44.reuse ;  /* 0x0000003126ad7223 */ /* 0x180fe2000001082c */
[-C--:B------:R-:W-:Y:S01]  /*15750*/  FFMA.FTZ R127, R39, R49.reuse, -R44 ;  /* 0x00000031277f7223 */ /* 0x080fe2000001082c */
[----:B------:R-:W2:Y:S01]  /*15760*/  MUFU.EX2 R160, R160 ;  /* 0x000000a000a07308 */ /* 0x000ea20000000800 */
[----:B---3--:R-:W-:Y:S01]  /*15770*/  FADD.FTZ R3, R122, R8 ;  /* 0x000000087a037221 */ /* 0x008fe20000010000 */
[-CC-:B------:R-:W-:Y:S01]  /*15780*/  FFMA.FTZ R125, R42, R49.reuse, -R44.reuse ;  /* 0x000000312a7d7223 */ /* 0x180fe2000001082c */
[-CC-:B------:R-:W-:Y:S01]  /*15790*/  FFMA.FTZ R175, R40, R49.reuse, -R44.reuse ;  /* 0x0000003128af7223 */ /* 0x180fe2000001082c */
[----:B------:R-:W-:-:S04]  /*157a0*/  FFMA.FTZ R169, R41, R49, -R44 ;  /* 0x0000003129a97223 */ /* 0x000fc8000001082c */
[----:B------:R-:W-:Y:S01]  /*157b0*/  MUFU.EX2 R174, R174 ;  /* 0x000000ae00ae7308 */ /* 0x000fe20000000800 */
[----:B------:R-:W-:Y:S01]  /*157c0*/  FFMA.FTZ R171, R37, R49, -R44 ;  /* 0x0000003125ab7223 */ /* 0x000fe2000001082c */
[C---:B----4-:R-:W-:Y:S01]  /*157d0*/  FMUL.FTZ R25, R124.reuse, R25 ;  /* 0x000000197c197220 */ /* 0x050fe20000410000 */
[C---:B------:R-:W-:Y:S01]  /*157e0*/  FMUL.FTZ R24, R124.reuse, R24 ;  /* 0x000000187c187220 */ /* 0x040fe20000410000 */
[C---:B------:R-:W-:Y:S01]  /*157f0*/  FMUL.FTZ R27, R123.reuse, R27 ;  /* 0x0000001b7b1b7220 */ /* 0x040fe20000410000 */
[----:B------:R-:W-:Y:S01]  /*15800*/  FMUL.FTZ R26, R123, R26 ;  /* 0x0000001a7b1a7220 */ /* 0x000fe20000410000 */
[C---:B------:R-:W-:Y:S01]  /*15810*/  FMUL.FTZ R15, R124.reuse, R15 ;  /* 0x0000000f7c0f7220 */ /* 0x040fe20000410000 */
[C---:B------:R-:W-:Y:S01]  /*15820*/  FMUL.FTZ R14, R124.reuse, R14 ;  /* 0x0000000e7c0e7220 */ /* 0x040fe20000410000 */
[----:B------:R-:W3:Y:S01]  /*15830*/  MUFU.EX2 R163, R163 ;  /* 0x000000a300a37308 */ /* 0x000ee20000000800 */
[C---:B------:R-:W-:Y:S01]  /*15840*/  FMUL.FTZ R11, R124.reuse, R11 ;  /* 0x0000000b7c0b7220 */ /* 0x040fe20000410000 */
[C---:B------:R-:W-:Y:S01]  /*15850*/  FMUL.FTZ R10, R124.reuse, R10 ;  /* 0x0000000a7c0a7220 */ /* 0x040fe20000410000 */
[C---:B------:R-:W-:Y:S01]  /*15860*/  FMUL.FTZ R13, R124.reuse, R13 ;  /* 0x0000000d7c0d7220 */ /* 0x040fe20000410000 */
[C---:B------:R-:W-:Y:S01]  /*15870*/  FMUL.FTZ R12, R124.reuse, R12 ;  /* 0x0000000c7c0c7220 */ /* 0x040fe20000410000 */
[C---:B------:R-:W-:Y:S01]  /*15880*/  FMUL.FTZ R99, R124.reuse, R99 ;  /* 0x000000637c637220 */ /* 0x040fe20000410000 */
[C---:B------:R-:W-:Y:S01]  /*15890*/  FMUL.FTZ R98, R124.reuse, R98 ;  /* 0x000000627c627220 */ /* 0x040fe20000410000 */
[C---:B------:R-:W-:Y:S01]  /*158a0*/  FMUL.FTZ R97, R124.reuse, R97 ;  /* 0x000000617c617220 */ /* 0x040fe20000410000 */
[----:B------:R-:W4:Y:S01]  /*158b0*/  MUFU.EX2 R121, R121 ;  /* 0x0000007900797308 */ /* 0x000f220000000800 */
[----:B0-----:R-:W-:Y:S01]  /*158c0*/  FADD.FTZ R28, R133, R9 ;  /* 0x00000009851c7221 */ /* 0x001fe20000010000 */
[C---:B------:R-:W-:Y:S01]  /*158d0*/  FMUL.FTZ R96, R124.reuse, R96 ;  /* 0x000000607c607220 */ /* 0x040fe20000410000 */
[C---:B------:R-:W-:Y:S01]  /*158e0*/  FMUL.FTZ R101, R124.reuse, R93 ;  /* 0x0000005d7c657220 */ /* 0x040fe20000410000 */
[C---:B------:R-:W-:Y:S01]  /*158f0*/  FMUL.FTZ R100, R124.reuse, R92 ;  /* 0x0000005c7c647220 */ /* 0x040fe20000410000 */
[C---:B------:R-:W-:Y:S01]  /*15900*/  FMUL.FTZ R111, R124.reuse, R111 ;  /* 0x0000006f7c6f7220 */ /* 0x040fe20000410000 */
[C---:B------:R-:W-:Y:S01]  /*15910*/  FMUL.FTZ R110, R124.reuse, R110 ;  /* 0x0000006e7c6e7220 */ /* 0x040fe20000410000 */
[C---:B------:R-:W-:Y:S01]  /*15920*/  FMUL.FTZ R105, R124.reuse, R105 ;  /* 0x000000697c697220 */ /* 0x040fe20000410000 */
[----:B------:R-:W0:Y:S01]  /*15930*/  MUFU.EX2 R132, R132 ;  /* 0x0000008400847308 */ /* 0x000e220000000800 */
[C---:B------:R-:W-:Y:S01]  /*15940*/  FMUL.FTZ R104, R124.reuse, R104 ;  /* 0x000000687c687220 */ /* 0x040fe20000410000 */
[C---:B------:R-:W-:Y:S01]  /*15950*/  FMUL.FTZ R113, R124.reuse, R103 ;  /* 0x000000677c717220 */ /* 0x040fe20000410000 */
[----:B------:R-:W-:Y:S01]  /*15960*/  FMUL.FTZ R112, R124, R102 ;  /* 0x000000667c707220 */ /* 0x000fe20000410000 */
[C---:B------:R-:W-:Y:S01]  /*15970*/  FMUL.FTZ R109, R123.reuse, R109 ;  /* 0x0000006d7b6d7220 */ /* 0x040fe20000410000 */
[C---:B------:R-:W-:Y:S01]  /*15980*/  FMUL.FTZ R108, R123.reuse, R108 ;  /* 0x0000006c7b6c7220 */ /* 0x040fe20000410000 */
[C---:B------:R-:W-:Y:S01]  /*15990*/  FMUL.FTZ R115, R123.reuse, R107 ;  /* 0x0000006b7b737220 */ /* 0x040fe20000410000 */
[----:B------:R-:W-:Y:S01]  /*159a0*/  FMUL.FTZ R114, R123, R106 ;  /* 0x0000006a7b727220 */ /* 0x000fe20000410000 */
[----:B------:R-:W0:Y:S01]  /*159b0*/  MUFU.EX2 R162, R162 ;  /* 0x000000a200a27308 */ /* 0x000e220000000800 */
[----:B-1----:R-:W-:Y:S01]  /*159c0*/  FADD.FTZ R28, R161, R28 ;  /* 0x0000001ca11c7221 */ /* 0x002fe20000010000 */
[----:B--2---:R-:W-:Y:S01]  /*159d0*/  FADD.FTZ R8, R160, R3 ;  /* 0x00000003a0087221 */ /* 0x004fe20000010000 */
[C---:B------:R-:W-:Y:S01]  /*159e0*/  FMUL.FTZ R7, R123.reuse, R7 ;  /* 0x000000077b077220 */ /* 0x040fe20000410000 */
[----:B------:R-:W-:Y:S01]  /*159f0*/  FMUL.FTZ R6, R123, R6 ;  /* 0x000000067b067220 */ /* 0x000fe20000410000 */
[----:B------:R-:W2:Y:S03]  /*15a00*/  LDL.64 R62, [R1+0x3a0] ;  /* 0x0003a000013e7983 */ /* 0x000ea60000100a00 */
[----:B------:R-:W1:Y:S01]  /*15a10*/  MUFU.EX2 R165, R165 ;  /* 0x000000a500a57308 */ /* 0x000e620000000800 */
[----:B------:R-:W2:Y:S04]  /*15a20*/  LDL.64 R60, [R1+0x3b0] ;  /* 0x0003b000013c7983 */ /* 0x000ea80000100a00 */
[----:B------:R-:W2:Y:S03]  /*15a30*/  LDL.64 R58, [R1+0x3c0] ;  /* 0x0003c000013a7983 */ /* 0x000ea60000100a00 */
[----:B------:R-:W1:Y:S01]  /*15a40*/  MUFU.EX2 R120, R120 ;  /* 0x0000007800787308 */ /* 0x000e620000000800 */
[----:B---3--:R-:W-:Y:S01]  /*15a50*/  FADD.FTZ R9, R163, R28 ;  /* 0x0000001ca3097221 */ /* 0x008fe20000010000 */
[----:B----4-:R-:W-:Y:S01]  /*15a60*/  FADD.FTZ R3, R121, R8 ;  /* 0x0000000879037221 */ /* 0x010fe20000010000 */
[----:B------:R-:W3:Y:S04]  /*15a70*/  LDL.64 R64, [R1+0x340] ;  /* 0x0003400001407983 */ /* 0x000ee80000100a00 */
[----:B------:R-:W4:Y:S01]  /*15a80*/  LDL.64 R66, [R1+0x380] ;  /* 0x0003800001427983 */ /* 0x000f220000100a00 */
[----:B------:R-:W1:Y:S03]  /*15a90*/  MUFU.EX2 R131, R131 ;  /* 0x0000008300837308 */ /* 0x000e660000000800 */
[----:B------:R-:W2:Y:S04]  /*15aa0*/  LDL.64 R56, [R1+0x3d0] ;  /* 0x0003d00001387983 */ /* 0x000ea80000100a00 */
[----:B------:R-:W2:Y:S01]  /*15ab0*/  LDL.64 R46, [R1+0x268] ;  /* 0x00026800012e7983 */ /* 0x000ea20000100a00 */
[----:B------:R-:W1:Y:S01]  /*15ac0*/  MUFU.EX2 R164, R164 ;  /* 0x000000a400a47308 */ /* 0x000e620000000800 */
[----:B0-----:R-:W-:Y:S01]  /*15ad0*/  FADD.FTZ R8, R132, R9 ;  /* 0x0000000984087221 */ /* 0x001fe20000010000 */
[----:B------:R-:W-:Y:S01]  /*15ae0*/  FADD.FTZ R3, R162, R3 ;  /* 0x00000003a2037221 */ /* 0x000fe20000010000 */
[----:B------:R-:W2:Y:S05]  /*15af0*/  LDL.64 R34, [R1+0x278] ;  /* 0x0002780001227983 */ /* 0x000eaa0000100a00 */
[----:B------:R-:W0:Y:S08]  /*15b00*/  MUFU.EX2 R167, R167 ;  /* 0x000000a700a77308 */ /* 0x000e300000000800 */
[----:B------:R-:W0:Y:S01]  /*15b10*/  MUFU.EX2 R130, R130 ;  /* 0x0000008200827308 */ /* 0x000e220000000800 */
[----:B-1----:R-:W-:Y:S01]  /*15b20*/  FADD.FTZ R8, R165, R8 ;  /* 0x00000008a5087221 */ /* 0x002fe20000010000 */
[----:B------:R-:W-:Y:S01]  /*15b30*/  FADD.FTZ R3, R120, R3 ;  /* 0x0000000378037221 */ /* 0x000fe20000010000 */
[----:B------:R-:W2:Y:S05]  /*15b40*/  LDL.64 R42, [R1+0x288] ;  /* 0x00028800012a7983 */ /* 0x000eaa0000100a00 */
[----:B------:R-:W1:Y:S08]  /*15b50*/  MUFU.EX2 R129, R129 ;  /* 0x0000008100817308 */ /* 0x000e700000000800 */
[----:B------:R-:W1:Y:S01]  /*15b60*/  MUFU.EX2 R166, R166 ;  /* 0x000000a600a67308 */ /* 0x000e620000000800 */
[----:B------:R-:W-:Y:S01]  /*15b70*/  FADD.FTZ R8, R131, R8 ;  /* 0x0000000883087221 */ /* 0x000fe20000010000 */
[----:B------:R-:W-:Y:S01]  /*15b80*/  FADD.FTZ R3, R164, R3 ;  /* 0x00000003a4037221 */ /* 0x000fe20000010000 */
[----:B------:R-:W2:Y:S04]  /*15b90*/  LDL.64 R40, [R1+0x298] ;  /* 0x0002980001287983 */ /* 0x000ea80000100a00 */
[----:B------:R-:W2:Y:S01]  /*15ba0*/  LDL.64 R38, [R1+0x2a8] ;  /* 0x0002a80001267983 */ /* 0x000ea20000100a00 */
[----:B------:R-:W1:Y:S08]  /*15bb0*/  MUFU.EX2 R173, R173 ;  /* 0x000000ad00ad7308 */ /* 0x000e700000000800 */
[----:B------:R-:W1:Y:S01]  /*15bc0*/  MUFU.EX2 R128, R128 ;  /* 0x0000008000807308 */ /* 0x000e620000000800 */
[----:B0-----:R-:W-:Y:S01]  /*15bd0*/  FADD.FTZ R8, R167, R8 ;  /* 0x00000008a7087221 */ /* 0x001fe20000010000 */
[----:B------:R-:W-:-:S06]  /*15be0*/  FADD.FTZ R3, R130, R3 ;  /* 0x0000000382037221 */ /* 0x000fcc0000010000 */
[----:B------:R-:W0:Y:S08]  /*15bf0*/  MUFU.EX2 R127, R127 ;  /* 0x0000007f007f7308 */ /* 0x000e300000000800 */
[----:B------:R-:W0:Y:S01]  /*15c00*/  MUFU.EX2 R172, R172 ;  /* 0x000000ac00ac7308 */ /* 0x000e220000000800 */
[----:B-1----:R-:W-:Y:S01]  /*15c10*/  FADD.FTZ R8, R129, R8 ;  /* 0x0000000881087221 */ /* 0x002fe20000010000 */
[----:B------:R-:W-:-:S06]  /*15c20*/  FADD.FTZ R3, R166, R3 ;  /* 0x00000003a6037221 */ /* 0x000fcc0000010000 */
[----:B------:R-:W1:Y:S01]  /*15c30*/  MUFU.EX2 R125, R125 ;  /* 0x0000007d007d7308 */ /* 0x000e620000000800 */
[----:B------:R-:W-:Y:S01]  /*15c40*/  FFMA.FTZ R9, R36, R49, -R44 ;  /* 0x0000003124097223 */ /* 0x000fe2000001082c */
[----:B------:R-:W-:-:S06]  /*15c50*/  FADD.FTZ R8, R173, R8 ;  /* 0x00000008ad087221 */ /* 0x000fcc0000010000 */
[----:B------:R-:W1:Y:S01]  /*15c60*/  MUFU.EX2 R175, R175 ;  /* 0x000000af00af7308 */ /* 0x000e620000000800 */
[----:B------:R-:W-:-:S07]  /*15c70*/  FADD.FTZ R3, R128, R3 ;  /* 0x0000000380037221 */ /* 0x000fce0000010000 */
[----:B------:R-:W1:Y:S01]  /*15c80*/  MUFU.EX2 R126, R126 ;  /* 0x0000007e007e7308 */ /* 0x000e620000000800 */
[----:B0-----:R-:W-:Y:S01]  /*15c90*/  FADD.FTZ R28, R127, R8 ;  /* 0x000000087f1c7221 */ /* 0x001fe20000010000 */
[----:B------:R-:W-:-:S06]  /*15ca0*/  FADD.FTZ R3, R172, R3 ;  /* 0x00000003ac037221 */ /* 0x000fcc0000010000 */
[----:B------:R-:W-:Y:S01]  /*15cb0*/  MUFU.EX2 R193, R193 ;  /* 0x000000c100c17308 */ /* 0x000fe20000000800 */
[----:B------:R-:W-:-:S07]  /*15cc0*/  FFMA.FTZ R8, R33, R49, -R44 ;  /* 0x0000003121087223 */ /* 0x000fce000001082c */
[----:B------:R-:W0:Y:S01]  /*15cd0*/  MUFU.EX2 R169, R169 ;  /* 0x000000a900a97308 */ /* 0x000e220000000800 */
[----:B-1----:R-:W-:Y:S01]  /*15ce0*/  FADD.FTZ R28, R125, R28 ;  /* 0x0000001c7d1c7221 */ /* 0x002fe20000010000 */
[----:B------:R-:W-:Y:S01]  /*15cf0*/  FADD.FTZ R3, R174, R3 ;  /* 0x00000003ae037221 */ /* 0x000fe20000010000 */
[----:B------:R-:W2:Y:S04]  /*15d00*/  LDL.64 R44, [R1+0x3e0] ;  /* 0x0003e000012c7983 */ /* 0x000ea80000100a00 */
[----:B------:R-:W2:Y:S01]  /*15d10*/  LDL.64 R36, [R1+0x2b8] ;  /* 0x0002b80001247983 */ /* 0x000ea20000100a00 */
[----:B------:R-:W-:Y:S03]  /*15d20*/  MUFU.EX2 R168, R168 ;  /* 0x000000a800a87308 */ /* 0x000fe60000000800 */
[----:B------:R-:W2:Y:S04]  /*15d30*/  LDL.64 R92, [R1+0x348] ;  /* 0x00034800015c7983 */ /* 0x000ea80000100a00 */
[----:B------:R-:W2:Y:S01]  /*15d40*/  LDL.64 R102, [R1+0x388] ;  /* 0x0003880001667983 */ /* 0x000ea20000100a00 */
[----:B------:R-:W1:Y:S01]  /*15d50*/  MUFU.EX2 R9, R9 ;  /* 0x0000000900097308 */ /* 0x000e620000000800 */
[----:B------:R-:W-:Y:S01]  /*15d60*/  FADD.FTZ R30, R175, R28 ;  /* 0x0000001caf1e7221 */ /* 0x000fe20000010000 */
[----:B------:R-:W-:Y:S01]  /*15d70*/  FADD.FTZ R28, R126, R3 ;  /* 0x000000037e1c7221 */ /* 0x000fe20000010000 */
[----:B------:R-:W2:Y:S04]  /*15d80*/  LDL.64 R48, [R1+0x258] ;  /* 0x0002580001307983 */ /* 0x000ea80000100a00 */
[----:B------:R-:W2:Y:S01]  /*15d90*/  LDL.64 R32, [R1+0x2d8] ;  /* 0x0002d80001207983 */ /* 0x000ea20000100a00 */
[----:B------:R-:W-:Y:S08]  /*15da0*/  MUFU.EX2 R170, R170 ;  /* 0x000000aa00aa7308 */ /* 0x000ff00000000800 */
[----:B------:R-:W1:Y:S01]  /*15db0*/  MUFU.EX2 R171, R171 ;  /* 0x000000ab00ab7308 */ /* 0x000e620000000800 */
[----:B0-----:R-:W-:Y:S01]  /*15dc0*/  FADD.FTZ R30, R169, R30 ;  /* 0x0000001ea91e7221 */ /* 0x001fe20000010000 */
[----:B------:R-:W-:Y:S01]  /*15dd0*/  FADD.FTZ R3, R193, R28 ;  /* 0x0000001cc1037221 */ /* 0x000fe20000010000 */
[----:B------:R-:W2:Y:S05]  /*15de0*/  LDL.64 R106, [R1+0x3c8] ;  /* 0x0003c800016a7983 */ /* 0x000eaa0000100a00 */
[----:B------:R-:W0:Y:S08]  /*15df0*/  MUFU.EX2 R21, R21 ;  /* 0x0000001500157308 */ /* 0x000e300000000800 */
[----:B------:R-:W0:Y:S01]  /*15e00*/  MUFU.EX2 R8, R8 ;  /* 0x0000000800087308 */ /* 0x000e220000000800 */
[----:B-1----:R-:W-:Y:S01]  /*15e10*/  FADD.FTZ R30, R9, R30 ;  /* 0x0000001e091e7221 */ /* 0x002fe20000010000 */
[----:B------:R-:W-:-:S03]  /*15e20*/  FADD.FTZ R3, R168, R3 ;  /* 0x00000003a8037221 */ /* 0x000fc60000010000 */
[----:B------:R-:W-:Y:S01]  /*15e30*/  FADD.FTZ R29, R171, R30 ;  /* 0x0000001eab1d7221 */ /* 0x000fe20000010000 */
[----:B------:R-:W-:Y:S01]  /*15e40*/  FADD.FTZ R28, R170, R3 ;  /* 0x00000003aa1c7221 */ /* 0x000fe20000010000 */
[----:B------:R-:W2:Y:S03]  /*15e50*/  LDL.64 R30, [R1+0x2e8] ;  /* 0x0002e800011e7983 */ /* 0x000ea60000100a00 */
[----:B0-----:R-:W-:Y:S01]  /*15e60*/  FADD.FTZ R28, R21, R28 ;  /* 0x0000001c151c7221 */ /* 0x001fe20000010000 */
[----:B------:R-:W-:-:S05]  /*15e70*/  FADD.FTZ R29, R8, R29 ;  /* 0x0000001d081d7221 */ /* 0x000fca0000010000 */
[----:B------:R0:W-:Y:S01]  /*15e80*/  STL.64 [R1+0x1f0], R28 ;  /* 0x0001f01c01007387 */ /* 0x0001e20000100a00 */
[----:B------:R-:W-:Y:S06]  /*15e90*/  BAR.SYNC.DEFER_BLOCKING 0xf, 0x100 ;  /* 0x03c4000000007b1d */ /* 0x000fec0000010000 */
[----:B0-----:R-:W2:Y:S04]  /*15ea0*/  LDL.64 R28, [R1+0x2f8] ;  /* 0x0002f800011c7983 */ /* 0x001ea80000100a00 */
[----:B------:R-:W2:Y:S04]  /*15eb0*/  LD.E.64 R88, desc[UR36][R4.64+0x8] ;  /* 0x0000082404587980 */ /* 0x000ea8000c101b00 */
[----:B------:R-:W2:Y:S04]  /*15ec0*/  LD.E.64 R4, desc[UR36][R4.64] ;  /* 0x0000002404047980 */ /* 0x000ea8000c101b00 */
[----:B------:R0:W-:Y:S04]  /*15ed0*/  STL.64 [R1+0x400], R24 ;  /* 0x0004001801007387 */ /* 0x0001e80000100a00 */
[----:B------:R1:W-:Y:S04]  /*15ee0*/  STL.64 [R1+0x408], R26 ;  /* 0x0004081a01007387 */ /* 0x0003e80000100a00 */
[----:B------:R-:W-:Y:S04]  /*15ef0*/  STL.64 [R1+0x210], R14 ;  /* 0x0002100e01007387 */ /* 0x000fe80000100a00 */
        /* <DEDUP_REMOVED lines=8> */
[----:B------:R3:W-:Y:S04]  /*15f80*/  STL.64 [R1+0x218], R108 ;  /* 0x0002186c01007387 */ /* 0x0007e80000100a00 */
[----:B------:R3:W-:Y:S04]  /*15f90*/  STL.64 [R1+0x228], R114 ;  /* 0x0002287201007387 */ /* 0x0007e80000100a00 */
[----:B0-----:R-:W2:Y:S04]  /*15fa0*/  LDL.64 R24, [R1+0x2c8] ;  /* 0x0002c80001187983 */ /* 0x001ea80000100a00 */
[----:B-1----:R-:W2:Y:S04]  /*15fb0*/  LDL.64 R26, [R1+0x308] ;  /* 0x00030800011a7983 */ /* 0x002ea80000100a00 */
        /* <DEDUP_REMOVED lines=8> */
[----:B---3--:R-:W3:Y:S04]  /*16040*/  LDL.64 R112, [R1+0x3b8] ;  /* 0x0003b80001707983 */ /* 0x008ee80000100a00 */
[----:B------:R-:W3:Y:S04]  /*16050*/  LDL.64 R108, [R1+0x3d8] ;  /* 0x0003d800016c7983 */ /* 0x000ee80000100a00 */
[----:B------:R-:W3:Y:S04]  /*16060*/  LDL.64 R114, [R1+0x3e8] ;  /* 0x0003e80001727983 */ /* 0x000ee80000100a00 */
[----:B------:R0:W-:Y:S04]  /*16070*/  STL.64 [R1+0x238], R6 ;  /* 0x0002380601007387 */ /* 0x0001e80000100a00 */
        /* <DEDUP_REMOVED lines=11> */
[----:B------:R-:W3:Y:S01]  /*16130*/  LDL R145, [R1+0x23c] ;  /* 0x00023c0001917983 */ /* 0x000ee20000100800 */
        /* <DEDUP_REMOVED lines=28> */
[C---:B----4-:R-:W-:Y:S01]  /*16300*/  FMUL.FTZ R67, R124.reuse, R67 ;  /* 0x000000437c437220 */ /* 0x050fe20000410000 */
        /* <DEDUP_REMOVED lines=41> */
[----:B------:R-:W-:Y:S04]  /*165a0*/  STL.64 [R1+0x2a0], R118 ;  /* 0x0002a07601007387 */ /* 0x000fe80000100a00 */
[----:B------:R-:W-:Y:S04]  /*165b0*/  STL.64 [R1+0x2b0], R94 ;  /* 0x0002b05e01007387 */ /* 0x000fe80000100a00 */
[----:B------:R-:W-:Y:S04]  /*165c0*/  STL.64 [R1+0x2c0], R90 ;  /* 0x0002c05a01007387 */ /* 0x000fe80000100a00 */
[----:B------:R-:W-:Y:S01]  /*165d0*/  STL.64 [R1+0x2d0], R74 ;  /* 0x0002d04a01007387 */ /* 0x000fe20000100a00 */
[C---:B------:R-:W-:Y:S01]  /*165e0*/  FMUL.FTZ R31, R123.reuse, R31 ;  /* 0x0000001f7b1f7220 */ /* 0x040fe20000410000 */
[----:B------:R-:W-:-:S02]  /*165f0*/  FMUL.FTZ R30, R123, R30 ;  /* 0x0000001e7b1e7220 */ /* 0x000fc40000410000 */
[----:B------:R-:W-:Y:S04]  /*16600*/  STL.64 [R1+0x2e0], R76 ;  /* 0x0002e04c01007387 */ /* 0x000fe80000100a00 */
[----:B------:R-:W-:Y:S04]  /*16610*/  STL.64 [R1+0x2f0], R78 ;  /* 0x0002f04e01007387 */ /* 0x000fe80000100a00 */
        /* <DEDUP_REMOVED lines=9> */
[----:B------:R-:W-:Y:S01]  /*166b0*/  STL.64 [R1+0x370], R68 ;  /* 0x0003704401007387 */ /* 0x000fe20000100a00 */
[----:B------:R-:W-:-:S03]  /*166c0*/  MOV R3, R88 ;  /* 0x0000005800037202 */ /* 0x000fc60000000f00 */
        /* <DEDUP_REMOVED lines=35> */
[C---:B---3--:R-:W-:Y:S01]  /*16900*/  FMUL.FTZ R113, R123.reuse, R113 ;  /* 0x000000717b717220 */ /* 0x048fe20000410000 */
        /* <DEDUP_REMOVED lines=20> */
[----:B------:R-:W-:Y:S04]  /*16a50*/  STL.64 [R1+0x3a8], R110 ;  /* 0x0003a86e01007387 */ /* 0x000fe80000100a00 */
[----:B------:R-:W-:Y:S04]  /*16a60*/  STL.64 [R1+0x3b8], R112 ;  /* 0x0003b87001007387 */ /* 0x000fe80000100a00 */
[----:B------:R4:W-:Y:S04]  /*16a70*/  STL.64 [R1+0x3c8], R106 ;  /* 0x0003c86a01007387 */ /* 0x0009e80000100a00 */
[----:B------:R4:W-:Y:S04]  /*16a80*/  STL.64 [R1+0x3d8], R108 ;  /* 0x0003d86c01007387 */ /* 0x0009e80000100a00 */
[----:B------:R4:W-:Y:S04]  /*16a90*/  STL.64 [R1+0x3e8], R114 ;  /* 0x0003e87201007387 */ /* 0x0009e80000100a00 */
[----:B------:R4:W-:Y:S04]  /*16aa0*/  STL.64 [R1+0x3f8], R116 ;  /* 0x0003f87401007387 */ /* 0x0009e80000100a00 */
        /* <DEDUP_REMOVED lines=12> */
[----:B0-----:R-:W4:Y:S04]  /*16b70*/  LDL.64 R6, [R1+0x88] ;  /* 0x0000880001067983 */ /* 0x001f280000100a00 */
[----:B-1----:R-:W4:Y:S04]  /*16b80*/  LDL R10, [R1+0x240] ;  /* 0x00024000010a7983 */ /* 0x002f280000100800 */
        /* <DEDUP_REMOVED lines=115> */
[----:B------:R-:W-:Y:S01]  /*172c0*/  IMAD R6, R146, 0x1000, R6 ;  /* 0x0000100092067824 */ /* 0x000fe200078e0206 */
[----:B------:R-:W-:-:S02]  /*172d0*/  F2FP.F16.F32.PACK_AB R160, R160, R122 ;  /* 0x0000007aa0a0723e */ /* 0x000fc400000000ff */
[----:B------:R-:W-:Y:S01]  /*172e0*/  STL [R1+0x240], R10 ;  /* 0x0002400a01007387 */ /* 0x000fe20000100800 */
[----:B------:R-:W-:Y:S02]  /*172f0*/  F2FP.F16.F32.PACK_AB R161, R161, R133 ;  /* 0x00000085a1a1723e */ /* 0x000fe400000000ff */
[----:B------:R-:W-:Y:S01]  /*17300*/  F2FP.F16.F32.PACK_AB R162, R162, R121 ;  /* 0x00000079a2a2723e */ /* 0x000fe200000000ff */
[----:B------:R-:W-:Y:S01]  /*17310*/  STL [R1+0x244], R11 ;  /* 0x0002440b01007387 */ /* 0x000fe20000100800 */
[----:B------:R-:W-:Y:S02]  /*17320*/  F2FP.F16.F32.PACK_AB R163, R132, R163 ;  /* 0x000000a384a3723e */ /* 0x000fe400000000ff */
[----:B------:R-:W-:Y:S01]  /*17330*/  F2FP.F16.F32.PACK_AB R164, R164, R120 ;  /* 0x00000078a4a4723e */ /* 0x000fe200000000ff */
[----:B--2---:R-:W-:Y:S01]  /*17340*/  STL [R1+0x248], R12 ;  /* 0x0002480c01007387 */ /* 0x004fe20000100800 */
[----:B------:R-:W-:Y:S02]  /*17350*/  F2FP.F16.F32.PACK_AB R165, R131, R165 ;  /* 0x000000a583a5723e */ /* 0x000fe400000000ff */
[----:B------:R-:W-:Y:S01]  /*17360*/  F2FP.F16.F32.PACK_AB R166, R166, R130 ;  /* 0x00000082a6a6723e */ /* 0x000fe200000000ff */
[----:B------:R-:W-:Y:S01]  /*17370*/  STL [R1+0x24c], R13 ;  /* 0x00024c0d01007387 */ /* 0x000fe20000100800 */
[----:B------:R-:W-:-:S02]  /*17380*/  F2FP.F16.F32.PACK_AB R167, R129, R167 ;  /* 0x000000a781a7723e */ /* 0x000fc400000000ff */
[----:B------:R-:W-:Y:S01]  /*17390*/  F2FP.F16.F32.PACK_AB R172, R172, R128 ;  /* 0x00000080acac723e */ /* 0x000fe200000000ff */
[----:B------:R-:W-:Y:S01]  /*173a0*/  STL [R1+0x250], R14 ;  /* 0x0002500e01007387 */ /* 0x000fe20000100800 */
[----:B------:R-:W-:Y:S02]  /*173b0*/  F2FP.F16.F32.PACK_AB R173, R127, R173 ;  /* 0x000000ad7fad723e */ /* 0x000fe400000000ff */
[----:B------:R-:W-:Y:S01]  /*173c0*/  F2FP.F16.F32.PACK_AB R174, R126, R174 ;  /* 0x000000ae7eae723e */ /* 0x000fe200000000ff */
[----:B------:R-:W-:Y:S01]  /*173d0*/  STL [R1+0x254], R15 ;  /* 0x0002540f01007387 */ /* 0x000fe20000100800 */
[----:B------:R-:W-:-:S03]  /*173e0*/  F2FP.F16.F32.PACK_AB R175, R175, R125 ;  /* 0x0000007dafaf723e */ /* 0x000fc600000000ff */
[----:B------:R-:W-:Y:S04]  /*173f0*/  STL [R1+0x258], R24 ;  /* 0x0002581801007387 */ /* 0x000fe80000100800 */
[----:B------:R-:W-:Y:S04]  /*17400*/  STL [R1+0x25c], R25 ;  /* 0x00025c1901007387 */ /* 0x000fe80000100800 */
[----:B------:R-:W-:Y:S04]  /*17410*/  STL [R1+0x260], R26 ;  /* 0x0002601a01007387 */ /* 0x000fe80000100800 */
[----:B------:R0:W-:Y:S04]  /*17420*/  STL [R1+0x264], R27 ;  /* 0x0002641b01007387 */ /* 0x0001e80000100800 */
        /* <DEDUP_REMOVED lines=64> */
[----:B---3--:R-:W-:Y:S04]  /*17830*/  STL [R1+0x368], R92 ;  /* 0x0003685c01007387 */ /* 0x008fe80000100800 */
[----:B------:R-:W-:Y:S04]  /*17840*/  STL [R1+0x36c], R93 ;  /* 0x00036c5d01007387 */ /* 0x000fe80000100800 */
[----:B------:R-:W-:Y:S04]  /*17850*/  STL [R1+0x370], R94 ;  /* 0x0003705e01007387 */ /* 0x000fe80000100800 */
[----:B------:R3:W-:Y:S04]  /*17860*/  STL [R1+0x374], R95 ;  /* 0x0003745f01007387 */ /* 0x0007e80000100800 */
[----:B----4-:R-:W-:Y:S04]  /*17870*/  STL [R1+0x378], R96 ;  /* 0x0003786001007387 */ /* 0x010fe80000100800 */
        /* <DEDUP_REMOVED lines=23> */
[----:B------:R4:W-:Y:S04]  /*179f0*/  STL [R1+0x3d8], R123 ;  /* 0x0003d87b01007387 */ /* 0x0009e80000100800 */
[----:B------:R4:W-:Y:S04]  /*17a00*/  STL [R1+0x3dc], R124 ;  /* 0x0003dc7c01007387 */ /* 0x0009e80000100800 */
        /* <DEDUP_REMOVED lines=44> */
[----:B------:R-:W-:Y:S01]  /*17cd0*/  IMAD R5, R5, 0x2, R3 ;  /* 0x0000000205057824 */ /* 0x000fe200078e0203 */
[----:B------:R-:W-:-:S02]  /*17ce0*/  R2UR UR6, R6 ;  /* 0x00000000060672ca */ /* 0x000fc400000e0000 */
[----:B------:R0:W-:Y:S01]  /*17cf0*/  STSM.16.M88.4 [R3], R160 ;  /* 0x000000a003007844 */ /* 0x0001e20000000200 */
[----:B------:R-:W-:Y:S02]  /*17d00*/  R2UR UR7, R7 ;  /* 0x00000000070772ca */ /* 0x000fe400000e0000 */
[----:B------:R-:W-:Y:S02]  /*17d10*/  F2FP.F16.F32.PACK_AB R168, R168, R193 ;  /* 0x000000c1a8a8723e */ /* 0x000fe400000000ff */
[----:B------:R-:W-:Y:S02]  /*17d20*/  F2FP.F16.F32.PACK_AB R169, R9, R169 ;  /* 0x000000a909a9723e */ /* 0x000fe400000000ff */
[----:B------:R-:W-:Y:S02]  /*17d30*/  F2FP.F16.F32.PACK_AB R170, R21, R170 ;  /* 0x000000aa15aa723e */ /* 0x000fe400000000ff */
[----:B------:R-:W-:Y:S01]  /*17d40*/  F2FP.F16.F32.PACK_AB R171, R8, R171 ;  /* 0x000000ab08ab723e */ /* 0x000fe200000000ff */
[----:B0-----:R-:W-:-:S02]  /*17d50*/  IMAD R3, R4, 0x2, R3 ;  /* 0x0000000204037824 */ /* 0x001fc400078e0203 */
[----:B------:R-:W-:-:S03]  /*17d60*/  IMAD R4, R4, 0x2, R5 ;  /* 0x0000000204047824 */ /* 0x000fc600078e0205 */
[----:B------:R-:W-:Y:S04]  /*17d70*/  STSM.16.M88.4 [R3], R164 ;  /* 0x000000a403007844 */ /* 0x000fe80000000200 */
[----:B------:R0:W-:Y:S04]  /*17d80*/  STSM.16.M88.4 [R5], R172 ;  /* 0x000000ac05007844 */ /* 0x0001e80000000200 */
[----:B------:R1:W-:Y:S01]  /*17d90*/  STSM.16.M88.4 [R4], R168 ;  /* 0x000000a804007844 */ /* 0x0003e20000000200 */
[----:B0-----:R-:W-:Y:S02]  /*17da0*/  IMAD.MOV.U32 R5, RZ, RZ, R7 ;  /* 0x000000ffff057224 */ /* 0x001fe400078e0007 */
[----:B-1----:R-:W-:Y:S01]  /*17db0*/  VIADD R4, R6, 0x80 ;  /* 0x0000008006047836 */ /* 0x002fe20000000000 */
[----:B--2---:R-:W-:-:S06]  /*17dc0*/  WARPGROUP.ARRIVE ;  /* 0x00000000000079c5 */ /* 0x004fcc0000000000 */
[----:B------:R-:W-:Y:S01]  /*17dd0*/  HGMMA.64x256x16.F32 R24, R160, gdesc[UR4].tnspB, R24, gsb0 ;  /* 0x43e00004a0187df0 */ /* 0x000fe20008000818 */
[----:B------:R-:W-:Y:S02]  /*17de0*/  R2UR UR6, R4 ;  /* 0x00000000040672ca */ /* 0x000fe400000e0000 */
[----:B------:R-:W-:Y:S01]  /*17df0*/  R2UR UR7, R5 ;  /* 0x00000000050772ca */ /* 0x000fe200000e0000 */
[----:B------:R-:W-:Y:S02]  /*17e00*/  VIADD R4, R6, 0x100 ;  /* 0x0000010006047836 */ /* 0x000fe40000000000 */
        /* <DEDUP_REMOVED lines=279> */
[----:B------:R1:W-:Y:S04]  /*18f80*/  STL [R1+0x210], R4 ;  /* 0x0002100401007387 */ /* 0x0003e80000100800 */
        /* <DEDUP_REMOVED lines=128> */
[----:B-1----:R-:W4:Y:S04]  /*19790*/  LDL R4, [R1+0x28] ;  /* 0x0000280001047983 */ /* 0x002f280000100800 */
[----:B--2---:R3:W5:Y:S01]  /*197a0*/  LDL R3, [R1+0x1c8] ;  /* 0x0001c80001037983 */ /* 0x0047620000100800 */
[----:B------:R-:W-:Y:S01]  /*197b0*/  BSSY B0, `(.L_x_3159) ;  /* 0x0000006000007945 */ /* 0x000fe20003800000 */
[----:B------:R-:W-:Y:S06]  /*197c0*/  BAR.ARV 0xe, 0x100 ;  /* 0x0384000000007b1d */ /* 0x000fec0000002000 */
[----:B----4-:R-:W-:-:S04]  /*197d0*/  LOP3.LUT R4, R4, 0x1, RZ, 0xfc, !PT ;  /* 0x0000000104047812 */ /* 0x010fc800078efcff */
[----:B------:R-:W-:-:S13]  /*197e0*/  ISETP.NE.AND P0, PT, R4, 0x3, PT ;  /* 0x000000030400780c */ /* 0x000fda0003f05270 */
[----:B---3--:R-:W-:Y:S05]  /*197f0*/  @!P0 BRA `(.L_x_3160) ;  /* 0x0000000000048947 */ /* 0x008fea0003800000 */
[----:B------:R-:W-:Y:S01]  /*19800*/  BPT.TRAP 0x1 ;  /* 0x000000040000795c */ /* 0x000fe20000300000 */
.L_x_3160:
[----:B------:R-:W-:Y:S05]  /*19810*/  BSYNC B0 ;  /* 0x0000000000007941 */ /* 0x000fea0003800000 */
.L_x_3159:
        /* <DEDUP_REMOVED lines=9> */
.L_x_3138:
[----:B------:R-:W-:-:S13]  /*198b0*/  ISETP.GE.AND P0, PT, R0, UR42, PT ;  /* 0x0000002a00007c0c */ /* 0x000fda000bf06270 */
[----:B------:R-:W-:Y:S05]  /*198c0*/  @!P0 BRA `(.L_x_3162) ;  /* 0x0000007c00e08947 */ /* 0x000fea0003800000 */
.L_x_3195:
        /* <DEDUP_REMOVED lines=20> */
.L_x_3164:
[----:B------:R-:W-:Y:S05]  /*19a10*/  BSYNC B0 ;  /* 0x0000000000007941 */ /* 0x000fea0003800000 */
.L_x_3163:
        /* <DEDUP_REMOVED lines=9> */
.L_x_3166:
[----:B------:R-:W-:Y:S05]  /*19ab0*/  BSYNC B0 ;  /* 0x0000000000007941 */ /* 0x000fea0003800000 */
.L_x_3165:
[----:B------:R-:W-:Y:S04]  /*19ac0*/  BSSY B0, `(.L_x_3167) ;  /* 0x0000006000007945 */ /* 0x000fe80003800000 */
[----:B-1----:R-:W-:Y:S05]  /*19ad0*/  @P0 BRA `(.L_x_3168) ;  /* 0x0000000000100947 */ /* 0x002fea0003800000 */
[----:B-----5:R-:W-:Y:S01]  /*19ae0*/  IMAD R8, R8, 0x8, R3 ;  /* 0x0000000808087824 */ /* 0x020fe200078e0203 */
[----:B------:R-:W-:-:S04]  /*19af0*/  SHF.L.U32 R9, R9, 0x1f, RZ ;  /* 0x0000001f09097819 */ /* 0x000fc800000006ff */
[----:B------:R-:W1:Y:S02]  /*19b00*/  SYNCS.PHASECHK.TRANS64.TRYWAIT P0, [R8+URZ], R9 ;  /* 0x00000009080075a7 */ /* 0x000e64000800017f */
[----:B-1----:R-:W-:Y:S05]  /*19b10*/  @!P0 BRA `(.L_x_3169) ;  /* 0x0000015400e88947 */ /* 0x002fea0003800000 */
.L_x_3168:
[----:B------:R-:W-:Y:S05]  /*19b20*/  BSYNC B0 ;  /* 0x0000000000007941 */ /* 0x000fea0003800000 */
.L_x_3167:
        /* <DEDUP_REMOVED lines=57> */
.L_x_3171:
[----:B------:R-:W-:Y:S05]  /*19ec0*/  BSYNC B0 ;  /* 0x0000000000007941 */ /* 0x000fea0003800000 */
.L_x_3170:
        /* <DEDUP_REMOVED lines=8> */
.L_x_3173:
[----:B------:R-:W-:Y:S05]  /*19f50*/  BSYNC B0 ;  /* 0x0000000000007941 */ /* 0x000fea0003800000 */
.L_x_3172:
[----:B------:R-:W-:Y:S04]  /*19f60*/  BSSY B0, `(.L_x_3174) ;  /* 0x0000004000007945 */ /* 0x000fe80003800000 */
[----:B-1----:R-:W-:Y:S05]  /*19f70*/  @P0 BRA `(.L_x_3175) ;  /* 0x0000000000080947 */ /* 0x002fea0003800000 */
[----:B------:R-:W1:Y:S02]  /*19f80*/  SYNCS.PHASECHK.TRANS64.TRYWAIT P0, [R4+URZ], R5 ;  /* 0x00000005040075a7 */ /* 0x000e64000800017f */
[----:B-1----:R-:W-:Y:S05]  /*19f90*/  @!P0 BRA `(.L_x_3176) ;  /* 0x0000015000dc8947 */ /* 0x002fea0003800000 */
.L_x_3175:
[----:B------:R-:W-:Y:S05]  /*19fa0*/  BSYNC B0 ;  /* 0x0000000000007941 */ /* 0x000fea0003800000 */
.L_x_3174:
        /* <DEDUP_REMOVED lines=184> */
[----:B------:R-:W-:Y:S01]  /*1ab30*/  VIADD R58, R4, 0x800 ;  /* 0x00000800043a7836 */ /* 0x000fe20000000000 */
[----:B------:R-:W-:Y:S01]  /*1ab40*/  R2UR UR9, R21 ;  /* 0x00000000150972ca */ /* 0x000fe200000e0000 */
        /* <DEDUP_REMOVED lines=247> */
.L_x_3178:
[----:B------:R-:W-:Y:S05]  /*1bac0*/  BSYNC B0 ;  /* 0x0000000000007941 */ /* 0x000fea0003800000 */
.L_x_3177:
        /* <DEDUP_REMOVED lines=10> */
[----:B0-----:R-:W3:Y:S04]  /*1bb70*/  LDL.128 R8, [R1+0xe0] ;  /* 0x0000e00001087983 */ /* 0x001ee80000100c00 */
[----:B--2---:R-:W2:Y:S04]  /*1bb80*/  LD.E R57, desc[UR36][R4.64] ;  /* 0x0000002404397980 */ /* 0x004ea8000c101900 */
[----:B------:R-:W2:Y:S01]  /*1bb90*/  LDL.128 R4, [R1+0xd0] ;  /* 0x0000d00001047983 */ /* 0x000ea20000100c00 */
[----:B----4-:R-:W-:Y:S01]  /*1bba0*/  ISETP.NE.AND P0, PT, R12, 0x1, PT ;  /* 0x000000010c00780c */ /* 0x010fe20003f05270 */
[----:B------:R-:W-:Y:S01]  /*1bbb0*/  IMAD.SHL.U32 R69, R0, 0x40, RZ ;  /* 0x0000004000457824 */ /* 0x000fe200078e00ff */
[----:B---3--:R-:W-:Y:S01]  /*1bbc0*/  ISETP.GE.AND P1, PT, R9, 0x1, PT ;  /* 0x000000010900780c */ /* 0x008fe20003f26270 */
[----:B------:R-:W-:Y:S02]  /*1bbd0*/  BSSY B0, `(.L_x_3179) ;  /* 0x0000078000007945 */ /* 0x000fe40003800000 */
[----:B------:R-:W-:-:S02]  /*1bbe0*/  IMAD.IADD R68, R8, 0x1, -R69 ;  /* 0x0000000108447824 */ /* 0x000fc400078e0a45 */
[-C--:B--2---:R-:W-:Y:S01]  /*1bbf0*/  FMUL.FTZ R21, R28, R57.reuse ;  /* 0x000000391c157220 */ /* 0x084fe20000410000 */
[-C--:B------:R-:W-:Y:S01]  /*1bc00*/  FMUL.FTZ R28, R35, R57.reuse ;  /* 0x00000039231c7220 */ /* 0x080fe20000410000 */
[-C--:B------:R-:W-:Y:S01]  /*1bc10*/  FMUL.FTZ R35, R37, R57.reuse ;  /* 0x0000003925237220 */ /* 0x080fe20000410000 */
[----:B------:R-:W-:Y:S01]  /*1bc20*/  SHF.R.S32.HI R37, RZ, 0x1f, R58 ;  /* 0x0000001fff257819 */ /* 0x000fe2000001143a */
[-C--:B------:R-:W-:Y:S01]  /*1bc30*/  FMUL.FTZ R20, R25, R57.reuse ;  /* 0x0000003919147220 */ /* 0x080fe20000410000 */
[-C--:B------:R-:W-:Y:S02]  /*1bc40*/  FMUL.FTZ R25, R31, R57.reuse ;  /* 0x000000391f197220 */ /* 0x080fe40000410000 */
[----:B------:R-:W-:Y:S01]  /*1bc50*/  LEA.HI R31, R37, R58, RZ, 0x7 ;  /* 0x0000003a251f7211 */ /* 0x000fe200078f38ff */
[-C--:B------:R-:W-:Y:S01]  /*1bc60*/  FMUL.FTZ R62, R32, R57.reuse ;  /* 0x00000039203e7220 */ /* 0x080fe20000410000 */
[-C--:B------:R-:W-:Y:S02]  /*1bc70*/  FMUL.FTZ R32, R39, R57.reuse ;  /* 0x0000003927207220 */ /* 0x080fe40000410000 */
[----:B------:R-:W-:Y:S01]  /*1bc80*/  LOP3.LUT R39, R31, 0xffffff80, RZ, 0xc0, !PT ;  /* 0xffffff801f277812 */ /* 0x000fe200078ec0ff */
[-C--:B------:R-:W-:Y:S01]  /*1bc90*/  FMUL.FTZ R3, R26, R57.reuse ;  /* 0x000000391a037220 */ /* 0x080fe20000410000 */
[-C--:B------:R-:W-:Y:S01]  /*1bca0*/  FMUL.FTZ R44, R44, R57.reuse ;  /* 0x000000392c2c7220 */ /* 0x080fe20000410000 */
[----:B------:R-:W-:-:S02]  /*1bcb0*/  FMUL.FTZ R26, R34, R57 ;  /* 0x00000039221a7220 */ /* 0x000fc40000410000 */
[----:B------:R-:W-:Y:S02]  /*1bcc0*/  IMAD.IADD R39, R58, 0x1, -R39 ;  /* 0x000000013a277824 */ /* 0x000fe400078e0a27 */
[-C--:B------:R-:W-:Y:S01]  /*1bcd0*/  FMUL.FTZ R34, R36, R57.reuse ;  /* 0x0000003924227220 */ /* 0x080fe20000410000 */
[-C--:B------:R-:W-:Y:S01]  /*1bce0*/  FMUL.FTZ R36, R40, R57.reuse ;  /* 0x0000003928247220 */ /* 0x080fe20000410000 */
[----:B------:R0:W1:Y:S01]  /*1bcf0*/  MUFU.TANH R64, R44 ;  /* 0x0000002c00407308 */ /* 0x0000620000002400 */
[-C--:B------:R-:W-:Y:S01]  /*1bd00*/  FMUL.FTZ R45, R45, R57.reuse ;  /* 0x000000392d2d7220 */ /* 0x080fe20000410000 */
[----:B------:R-:W-:Y:S01]  /*1bd10*/  SHF.R.S32.HI R40, RZ, 0x1f, R39 ;  /* 0x0000001fff287819 */ /* 0x000fe20000011427 */
[-C--:B------:R-:W-:Y:S01]  /*1bd20*/  FMUL.FTZ R63, R33, R57.reuse ;  /* 0x00000039213f7220 */ /* 0x080fe20000410000 */
[-C--:B------:R-:W-:Y:S01]  /*1bd30*/  FMUL.FTZ R33, R38, R57.reuse ;  /* 0x0000003926217220 */ /* 0x080fe20000410000 */
[----:B------:R-:W-:Y:S01]  /*1bd40*/  FMUL.FTZ R38, R41, R57 ;  /* 0x0000003929267220 */ /* 0x000fe20000410000 */
[----:B------:R-:W-:-:S02]  /*1bd50*/  LEA.HI R41, R40, R39, RZ, 0x2 ;  /* 0x0000002728297211 */ /* 0x000fc400078f10ff */
[----:B0-----:R-:W-:Y:S01]  /*1bd60*/  LEA.HI R44, R37, R58, RZ, 0x2 ;  /* 0x0000003a252c7211 */ /* 0x001fe200078f10ff */
[----:B------:R0:W2:Y:S01]  /*1bd70*/  MUFU.TANH R66, R45 ;  /* 0x0000002d00427308 */ /* 0x0000a20000002400 */
[-C--:B------:R-:W-:Y:S01]  /*1bd80*/  FMUL.FTZ R14, R24, R57.reuse ;  /* 0x00000039180e7220 */ /* 0x080fe20000410000 */
[-C--:B------:R-:W-:Y:S01]  /*1bd90*/  FMUL.FTZ R24, R30, R57.reuse ;  /* 0x000000391e187220 */ /* 0x080fe20000410000 */
[----:B------:R-:W-:Y:S01]  /*1bda0*/  FMUL.FTZ R30, R42, R57 ;  /* 0x000000392a1e7220 */ /* 0x000fe20000410000 */
[--C-:B------:R-:W-:Y:S02]  /*1bdb0*/  SHF.R.S32.HI R37, RZ, 0x2, R41.reuse ;  /* 0x00000002ff257819 */ /* 0x100fe40000011429 */
[----:B------:R-:W-:Y:S02]  /*1bdc0*/  SHF.R.S32.HI R42, RZ, 0x1f, R41 ;  /* 0x0000001fff2a7819 */ /* 0x000fe40000011429 */
[----:B0-----:R-:W-:Y:S02]  /*1bdd0*/  LOP3.LUT R45, R44, 0xfffffffc, RZ, 0xc0, !PT ;  /* 0xfffffffc2c2d7812 */ /* 0x001fe400078ec0ff */
[----:B------:R-:W-:-:S03]  /*1bde0*/  LEA.HI R42, R42, R37, RZ, 0x3 ;  /* 0x000000252a2a7211 */ /* 0x000fc600078f18ff */
[----:B------:R-:W-:Y:S01]  /*1bdf0*/  IMAD.IADD R45, R58, 0x1, -R45 ;  /* 0x000000013a2d7824 */ /* 0x000fe200078e0a2d */
[----:B------:R-:W-:Y:S02]  /*1be00*/  LEA.HI R40, R40, R39, RZ, 0x5 ;  /* 0x0000002728287211 */ /* 0x000fe400078f28ff */
[----:B------:R-:W-:Y:S02]  /*1be10*/  LOP3.LUT R42, R42, 0xfffffff8, RZ, 0xc0, !PT ;  /* 0xfffffff82a2a7812 */ /* 0x000fe400078ec0ff */
[----:B------:R-:W-:Y:S02]  /*1be20*/  LEA.HI R44, R45, R45, RZ, 0x1 ;  /* 0x0000002d2d2c7211 */ /* 0x000fe400078f08ff */
[----:B------:R-:W-:Y:S02]  /*1be30*/  SHF.R.S32.HI R40, RZ, 0x5, R40 ;  /* 0x00000005ff287819 */ /* 0x000fe40000011428 */
[----:B------:R-:W-:Y:S01]  /*1be40*/  LOP3.LUT R44, R44, 0x1ffffffe, RZ, 0xc0, !PT ;  /* 0x1ffffffe2c2c7812 */ /* 0x000fe200078ec0ff */
[----:B------:R-:W-:-:S02]  /*1be50*/  IMAD.IADD R42, R37, 0x1, -R42 ;  /* 0x00000001252a7824 */ /* 0x000fc400078e0a2a */
[----:B------:R-:W-:Y:S02]  /*1be60*/  IMAD R59, R59, 0x4, R40 ;  /* 0x000000043b3b7824 */ /* 0x000fe400078e0228 */
[----:B------:R-:W-:Y:S02]  /*1be70*/  IMAD.IADD R44, R45, 0x1, -R44 ;  /* 0x000000012d2c7824 */ /* 0x000fe400078e0a2c */
[----:B------:R-:W-:-:S04]  /*1be80*/  IMAD.U32 R45, R59, 0x10, R42 ;  /* 0x000000103b2d7824 */ /* 0x000fc800078e002a */
[----:B------:R-:W-:-:S04]  /*1be90*/  IMAD R44, R44, 0x8, R45 ;  /* 0x000000082c2c7824 */ /* 0x000fc800078e022d */
[----:B------:R-:W-:Y:S01]  /*1bea0*/  @P0 IMAD.HI.U32 R13, R44, R13, RZ ;  /* 0x0000000d2c0d0227 */ /* 0x000fe200078e00ff */
[----:B------:R-:W-:-:S04]  /*1beb0*/  LOP3.LUT R40, R41, 0x7ffffffc, RZ, 0xc0, !PT ;  /* 0x7ffffffc29287812 */ /* 0x000fc800078ec0ff */
[----:B------:R-:W-:Y:S01]  /*1bec0*/  @P0 SHF.R.U32.HI R44, RZ, R60, R13 ;  /* 0x0000003cff2c0219 */ /* 0x000fe2000001160d */
[----:B------:R-:W-:-:S04]  /*1bed0*/  IMAD.IADD R40, R39, 0x1, -R40 ;  /* 0x0000000127287824 */ /* 0x000fc800078e0a28 */
[----:B------:R-:W0:Y:S01]  /*1bee0*/  SHFL.IDX PT, R41, R44, RZ, 0x1c1f ;  /* 0x001c1fff2c297589 */ /* 0x000e2200000e0000 */
[-C--:B------:R-:W-:Y:S01]  /*1bef0*/  FMUL.FTZ R15, R27, R57.reuse ;  /* 0x000000391b0f7220 */ /* 0x080fe20000410000 */
        /* <DEDUP_REMOVED lines=42> */
[----:B------:R-:W0:Y:S08]  /*1c1a0*/  MUFU.TANH R52, R52 ;  /* 0x0000003400347308 */ /* 0x000e300000002400 */
[----:B------:R0:W0:Y:S08]  /*1c1b0*/  MUFU.TANH R50, R53 ;  /* 0x0000003500327308 */ /* 0x0000300000002400 */
[----:B------:R-:W1:Y:S08]  /*1c1c0*/  MUFU.TANH R13, R13 ;  /* 0x0000000d000d7308 */ /* 0x000e700000002400 */
[----:B------:R-:W1:Y:S01]  /*1c1d0*/  MUFU.TANH R54, R54 ;  /* 0x0000003600367308 */ /* 0x000e620000002400 */
[----:B------:R-:W-:-:S02]  /*1c1e0*/  IMAD.IADD R58, R42, 0x1, R7 ;  /* 0x000000012a3a7824 */ /* 0x000fc400078e0207 */
[----:B------:R-:W-:Y:S02]  /*1c1f0*/  IMAD.IADD R60, R42, 0x1, R39 ;  /* 0x000000012a3c7824 */ /* 0x000fe400078e0227 */
[--C-:B0-----:R-:W-:Y:S02]  /*1c200*/  IMAD.IADD R6, R58, 0x1, R41.reuse ;  /* 0x000000013a067824 */ /* 0x101fe400078e0229 */
        /* <DEDUP_REMOVED lines=12> */
.L_x_3182:
[----:B------:R-:W-:-:S13]  /*1c2d0*/  ISETP.NE.AND P0, PT, R9, 0x1, PT ;  /* 0x000000010900780c */ /* 0x000fda0003f05270 */
[----:B------:R-:W-:-:S05]  /*1c2e0*/  @P0 IMAD.HI.U32 R42, R8, R10, RZ ;  /* 0x0000000a082a0227 */ /* 0x000fca00078e00ff */
[----:B------:R-:W-:-:S07]  /*1c2f0*/  @P0 SHF.R.U32.HI R8, RZ, R11, R42 ;  /* 0x0000000bff080219 */ /* 0x000fce000001162a */
.L_x_3183:
[----:B------:R-:W-:Y:S05]  /*1c300*/  BSYNC B1 ;  /* 0x0000000000017941 */ /* 0x000fea0003800000 */
.L_x_3181:
[----:B------:R-:W-:-:S04]  /*1c310*/  IMAD R39, R8, R9, -R69 ;  /* 0x0000000908277224 */ /* 0x000fc800078e0a45 */
[----:B------:R-:W-:-:S05]  /*1c320*/  IMAD R8, R40, -0x2, R39 ;  /* 0xfffffffe28087824 */ /* 0x000fca00078e0227 */
[----:B------:R-:W-:Y:S02]  /*1c330*/  VIMNMX R7, R7, R8, !PT ;  /* 0x0000000807077248 */ /* 0x000fe40007fe0100 */
[----:B------:R-:W-:-:S07]  /*1c340*/  VIADDMNMX R6, R8, R9, R6, PT ;  /* 0x0000000908067246 */ /* 0x000fce0003800106 */
.L_x_3180:
[----:B------:R-:W-:Y:S05]  /*1c350*/  BSYNC B0 ;  /* 0x0000000000007941 */ /* 0x000fea0003800000 */
.L_x_3179:
[C---:B------:R-:W-:Y:S01]  /*1c360*/  ISETP.GE.AND P1, PT, R68.reuse, 0x9, PT ;  /* 0x000000094400780c */ /* 0x040fe20003f26270 */
[----:B------:R-:W-:Y:S01]  /*1c370*/  BSSY B0, `(.L_x_3184) ;  /* 0x0000061000007945 */ /* 0x000fe20003800000 */
[----:B------:R-:W-:Y:S02]  /*1c380*/  ISETP.GE.AND P0, PT, R68, 0x2, PT ;  /* 0x000000024400780c */ /* 0x000fe40003f06270 */
[C---:B------:R-:W-:Y:S02]  /*1c390*/  ISETP.GT.AND P2, PT, R7.reuse, 0x8, !P1 ;  /* 0x000000080700780c */ /* 0x040fe40004f44270 */
[----:B------:R-:W-:Y:S02]  /*1c3a0*/  ISETP.GT.AND P3, PT, R7, 0x1, !P0 ;  /* 0x000000010700780c */ /* 0x000fe40004764270 */
[----:B------:R-:W-:Y:S02]  /*1c3b0*/  ISETP.LT.OR P2, PT, R6, 0x9, P2 ;  /* 0x000000090600780c */ /* 0x000fe40001741670 */
[----:B------:R-:W-:-:S02]  /*1c3c0*/  ISETP.GE.AND P4, PT, R68, 0x11, PT ;  /* 0x000000114400780c */ /* 0x000fc40003f86270 */
[----:B------:R-:W-:Y:S02]  /*1c3d0*/  FSEL R61, R21, -INF , !P2 ;  /* 0xff800000153d7808 */ /* 0x000fe40005000000 */
[----:B------:R-:W-:Y:S01]  /*1c3e0*/  ISETP.LT.OR P3, PT, R6, 0x2, P3 ;  /* 0x000000020600780c */ /* 0x000fe20001f61670 */
[----:B------:R-:W0:Y:S01]  /*1c3f0*/  SHFL.IDX PT, R21, R44, 0x1, 0x1c1f ;  /* 0x003c1f002c157f89 */ /* 0x000e2200000e0000 */
        /* <DEDUP_REMOVED lines=38> */
[----:B-1----:R-:W-:Y:S02]  /*1c660*/  FSEL R45, R64, -INF , !P2 ;  /* 0xff800000402d7808 */ /* 0x002fe40005000000 */
        /* <DEDUP_REMOVED lines=41> */
.L_x_3187:
[----:B------:R-:W-:-:S13]  /*1c900*/  ISETP.NE.AND P6, PT, R9, 0x1, PT ;  /* 0x000000010900780c */ /* 0x000fda0003fc5270 */
[----:B------:R-:W-:-:S05]  /*1c910*/  @P6 IMAD.HI.U32 R10, R4, R10, RZ ;  /* 0x0000000a040a6227 */ /* 0x000fca00078e00ff */
[----:B------:R-:W-:-:S07]  /*1c920*/  @P6 SHF.R.U32.HI R4, RZ, R11, R10 ;  /* 0x0000000bff046219 */ /* 0x000fce000001160a */
.L_x_3188:
[----:B------:R-:W-:Y:S05]  /*1c930*/  BSYNC B1 ;  /* 0x0000000000017941 */ /* 0x000fea0003800000 */
.L_x_3186:
[----:B------:R-:W-:-:S04]  /*1c940*/  IMAD R5, R4, R9, -R69 ;  /* 0x0000000904057224 */ /* 0x000fc800078e0a45 */
[----:B------:R-:W-:-:S05]  /*1c950*/  IMAD R40, R40, -0x2, R5 ;  /* 0xfffffffe28287824 */ /* 0x000fca00078e0205 */
[----:B------:R-:W-:Y:S02]  /*1c960*/  VIADDMNMX R6, R40, R9, R6, PT ;  /* 0x0000000928067246 */ /* 0x000fe40003800106 */
[----:B------:R-:W-:-:S07]  /*1c970*/  VIMNMX R7, R7, R40, !PT ;  /* 0x0000002807077248 */ /* 0x000fce0007fe0100 */
.L_x_3185:
[----:B------:R-:W-:Y:S05]  /*1c980*/  BSYNC B0 ;  /* 0x0000000000007941 */ /* 0x000fea0003800000 */
.L_x_3184:
[----:B------:R-:W2:Y:S01]  /*1c990*/  LDL.64 R10, [R1+0x1e0] ;  /* 0x0001e000010a7983 */ /* 0x000ea20000100a00 */
[C---:B------:R-:W-:Y:S02]  /*1c9a0*/  ISETP.GT.AND P0, PT, R7.reuse, 0x1, !P0 ;  /* 0x000000010700780c */ /* 0x040fe40004704270 */
[----:B------:R-:W-:Y:S02]  /*1c9b0*/  ISETP.GT.AND P1, PT, R7, 0x8, !P1 ;  /* 0x000000080700780c */ /* 0x000fe40004f24270 */
[C---:B------:R-:W-:Y:S02]  /*1c9c0*/  ISETP.LT.OR P0, PT, R6.reuse, 0x2, P0 ;  /* 0x000000020600780c */ /* 0x040fe40000701670 */
[----:B------:R-:W-:Y:S02]  /*1c9d0*/  ISETP.LT.OR P1, PT, R6, 0x9, P1 ;  /* 0x000000090600780c */ /* 0x000fe40000f21670 */
[----:B------:R-:W-:Y:S02]  /*1c9e0*/  FSEL R46, R15, -INF , !P0 ;  /* 0xff8000000f2e7808 */ /* 0x000fe40004000000 */
[----:B------:R-:W-:-:S02]  /*1c9f0*/  ISETP.NE.AND P0, PT, R20, RZ, PT ;  /* 0x000000ff1400720c */ /* 0x000fc40003f05270 */
[----:B------:R-:W-:Y:S02]  /*1ca00*/  FSEL R44, R24, -INF , !P1 ;  /* 0xff800000182c7808 */ /* 0x000fe40004800000 */
[----:B------:R-:W-:Y:S02]  /*1ca10*/  ISETP.GT.AND P0, PT, R7, 0x9, !P0 ;  /* 0x000000090700780c */ /* 0x000fe40004704270 */
[----:B------:R-:W-:Y:S02]  /*1ca20*/  ISETP.NE.AND P1, PT, R42, RZ, PT ;  /* 0x000000ff2a00720c */ /* 0x000fe40003f25270 */
[----:B------:R-:W-:Y:S02]  /*1ca30*/  ISETP.LT.OR P0, PT, R6, 0xa, P0 ;  /* 0x0000000a0600780c */ /* 0x000fe40000701670 */
[----:B------:R-:W-:Y:S02]  /*1ca40*/  ISETP.NE.AND P6, PT, R63, RZ, PT ;  /* 0x000000ff3f00720c */ /* 0x000fe40003fc5270 */
[----:B------:R-:W-:-:S02]  /*1ca50*/  FSEL R42, R25, -INF , !P0 ;  /* 0xff800000192a7808 */ /* 0x000fc40004000000 */
        /* <DEDUP_REMOVED lines=23> */
[----:B------:R-:W-:Y:S01]  /*1cbd0*/  FSEL R30, R30, -INF , !P0 ;  /* 0xff8000001e1e7808 */ /* 0x000fe20004000000 */
[----:B------:R-:W3:Y:S01]  /*1cbe0*/  LDL R14, [R1+0x200] ;  /* 0x00020000010e7983 */ /* 0x000ee20000100800 */
        /* <DEDUP_REMOVED lines=9> */
[C---:B------:R-:W-:Y:S02]  /*1cc80*/  ISETP.LT.OR P2, PT, R6.reuse, 0x2a, P2 ;  /* 0x0000002a0600780c */ /* 0x040fe40001741670 */
[----:B------:R-:W-:Y:S02]  /*1cc90*/  FSEL R50, R31, -INF , !P1 ;  /* 0xff8000001f327808 */ /* 0x000fe40004800000 */
[----:B------:R-:W-:-:S02]  /*1cca0*/  ISETP.LT.OR P3, PT, R6, 0x31, P3 ;  /* 0x000000310600780c */ /* 0x000fc40001f61670 */
[----:B------:R-:W-:Y:S02]  /*1ccb0*/  FSEL R43, R43, -INF , !P2 ;  /* 0xff8000002b2b7808 */ /* 0x000fe40005000000 */
[----:B------:R-:W-:Y:S02]  /*1ccc0*/  ISETP.GT.AND P5, PT, R7, 0x38, !P5 ;  /* 0x000000380700780c */ /* 0x000fe40006fa4270 */
[C---:B------:R-:W-:Y:S02]  /*1ccd0*/  ISETP.LT.OR P4, PT, R6.reuse, 0x32, P4 ;  /* 0x000000320600780c */ /* 0x040fe40002781670 */
[----:B------:R-:W-:Y:S02]  /*1cce0*/  FSEL R37, R37, -INF , !P3 ;  /* 0xff80000025257808 */ /* 0x000fe40005800000 */
[----:B------:R-:W-:Y:S02]  /*1ccf0*/  ISETP.GT.AND P6, PT, R7, 0x39, !P6 ;  /* 0x000000390700780c */ /* 0x000fe400077c4270 */
[----:B------:R-:W-:-:S02]  /*1cd00*/  ISETP.LT.OR P5, PT, R6, 0x39, P5 ;  /* 0x000000390600780c */ /* 0x000fc40002fa1670 */
[----:B------:R-:W-:Y:S02]  /*1cd10*/  FSEL R31, R12, -INF , !P4 ;  /* 0xff8000000c1f7808 */ /* 0x000fe40006000000 */
[----:B------:R-:W-:Y:S02]  /*1cd20*/  ISETP.LT.OR P6, PT, R6, 0x3a, P6 ;  /* 0x0000003a0600780c */ /* 0x000fe400037c1670 */
[----:B------:R-:W-:Y:S01]  /*1cd30*/  FSEL R29, R13, -INF , !P5 ;  /* 0xff8000000d1d7808 */ /* 0x000fe20006800000 */
[----:B------:R-:W4:Y:S01]  /*1cd40*/  LDL.64 R6, [R1+0x1f0] ;  /* 0x0001f00001067983 */ /* 0x000f220000100a00 */
[----:B------:R-:W-:Y:S02]  /*1cd50*/  FSEL R28, R54, -INF , !P6 ;  /* 0xff800000361c7808 */ /* 0x000fe40007000000 */
[----:B--2---:R-:W-:-:S04]  /*1cd60*/  FMNMX.FTZ R3, R67, R10, !PT ;  /* 0x0000000a43037209 */ /* 0x004fc80007810000 */
        /* <DEDUP_REMOVED lines=33> */
[----:B------:R-:W2:Y:S01]  /*1cf80*/  LDL R20, [R1+0x1e4] ;  /* 0x0001e40001147983 */ /* 0x000ea20000100800 */
[----:B0-----:R-:W-:-:S05]  /*1cf90*/  FMNMX.FTZ R3, R8, R3, !PT ;  /* 0x0000000308037209 */ /* 0x001fca0007810000 */
[----:B------:R-:W0:Y:S02]  /*1cfa0*/  SHFL.BFLY PT, R4, R3, 0x1, 0x1f ;  /* 0x0c201f0003047f89 */ /* 0x000e2400000e0000 */
[----:B0-----:R-:W-:Y:S02]  /*1cfb0*/  FMNMX.FTZ R12, R3, R4, !PT ;  /* 0x00000004030c7209 */ /* 0x001fe40007810000 */
[----:B------:R-:W5:Y:S04]  /*1cfc0*/  LDL.64 R4, [R1+0xb8] ;  /* 0x0000b80001047983 */ /* 0x000f680000100a00 */
[----:B------:R-:W-:Y:S04]  /*1cfd0*/  STL [R1+0x1e0], R12 ;  /* 0x0001e00c01007387 */ /* 0x000fe80000100800 */
[----:B------:R-:W3:Y:S04]  /*1cfe0*/  LDL R15, [R1+0x1e0] ;  /* 0x0001e000010f7983 */ /* 0x000ee80000100800 */
[----:B--2---:R-:W0:Y:S02]  /*1cff0*/  SHFL.BFLY PT, R13, R20, 0x2, 0x1f ;  /* 0x0c401f00140d7f89 */ /* 0x004e2400000e0000 */
[----:B0-----:R-:W-:-:S05]  /*1d000*/  FMNMX.FTZ R13, R13, R20, !PT ;  /* 0x000000140d0d7209 */ /* 0x001fca0007810000 */
[----:B------:R-:W0:Y:S01]  /*1d010*/  SHFL.BFLY PT, R8, R13, 0x1, 0x1f ;  /* 0x0c201f000d087f89 */ /* 0x000e2200000e0000 */
[----:B---3--:R-:W-:Y:S02]  /*1d020*/  FSETP.NEU.FTZ.AND P0, PT, R15, -INF , PT ;  /* 0xff8000000f00780b */ /* 0x008fe40003f1d000 */
[----:B0-----:R-:W-:Y:S02]  /*1d030*/  FMNMX.FTZ R8, R13, R8, !PT ;  /* 0x000000080d087209 */ /* 0x001fe40007810000 */
[----:B------:R-:W-:Y:S02]  /*1d040*/  FSEL R3, R15, RZ, P0 ;  /* 0x000000ff0f037208 */ /* 0x000fe40000000000 */
[----:B------:R-:W-:-:S03]  /*1d050*/  FSETP.NEU.FTZ.AND P0, PT, R8, -INF , PT ;  /* 0xff8000000800780b */ /* 0x000fc60003f1d000 */
[----:B------:R-:W-:Y:S01]  /*1d060*/  FADD.FTZ R3, R10, -R3 ;  /* 0x800000030a037221 */ /* 0x000fe20000010000 */
[----:B------:R-:W-:-:S05]  /*1d070*/  FSEL R10, R8, RZ, P0 ;  /* 0x000000ff080a7208 */ /* 0x000fca0000000000 */
        /* <DEDUP_REMOVED lines=9> */
[----:B-----5:R-:W2:Y:S01]  /*1d110*/  LD.E R9, desc[UR36][R4.64+0x4] ;  /* 0x0000042404097980 */ /* 0x020ea2000c101900 */
        /* <DEDUP_REMOVED lines=12> */
.L_x_3190:
[----:B------:R-:W-:Y:S05]  /*1d1e0*/  BSYNC B0 ;  /* 0x0000000000007941 */ /* 0x000fea0003800000 */
.L_x_3189:
        /* <DEDUP_REMOVED lines=9> */
.L_x_3192:
[----:B------:R-:W-:Y:S05]  /*1d280*/  BSYNC B0 ;  /* 0x0000000000007941 */ /* 0x000fea0003800000 */
.L_x_3191:
[----:B------:R-:W2:Y:S04]  /*1d290*/  LDL R63, [R1+0x200] ;  /* 0x00020000013f7983 */ /* 0x000ea80000100800 */
[----:B------:R-:W2:Y:S04]  /*1d2a0*/  LDL.64 R10, [R1+0x1e0] ;  /* 0x0001e000010a7983 */ /* 0x000ea80000100a00 */
[----:B------:R-:W3:Y:S04]  /*1d2b0*/  LDL.64 R8, [R1+0x1f0] ;  /* 0x0001f00001087983 */ /* 0x000ee80000100a00 */
[----:B------:R-:W4:Y:S04]  /*1d2c0*/  LDL.64 R24, [R1+0x400] ;  /* 0x0004000001187983 */ /* 0x000f280000100a00 */
[----:B------:R-:W3:Y:S04]  /*1d2d0*/  LDL.64 R26, [R1+0x408] ;  /* 0x00040800011a7983 */ /* 0x000ee80000100a00 */
        /* <DEDUP_REMOVED lines=12> */
[----:B0-----:R-:W3:Y:S04]  /*1d3a0*/  LDL.64 R6, [R1+0x238] ;  /* 0x0002380001067983 */ /* 0x001ee80000100a00 */
        /* <DEDUP_REMOVED lines=13> */
[----:B------:R-:W3:Y:S01]  /*1d480*/  LDL R144, [R1+0x1c8] ;  /* 0x0001c80001907983 */ /* 0x000ee20000100800 */
[C---:B--2---:R-:W-:Y:S01]  /*1d490*/  FMUL.FTZ R3, R10.reuse, R63 ;  /* 0x0000003f0a037220 */ /* 0x044fe20000410000 */
[----:B------:R-:W-:-:S04]  /*1d4a0*/  FSETP.NEU.FTZ.AND P0, PT, R10, -INF , PT ;  /* 0xff8000000a00780b */ /* 0x000fc80003f1d000 */
[----:B------:R-:W-:Y:S01]  /*1d4b0*/  FSEL R10, R3, RZ, P0 ;  /* 0x000000ff030a7208 */ /* 0x000fe20000000000 */
[C---:B------:R-:W-:Y:S01]  /*1d4c0*/  FMUL.FTZ R3, R11.reuse, R63 ;  /* 0x0000003f0b037220 */ /* 0x040fe20000410000 */
        /* <DEDUP_REMOVED lines=26> */
[-C--:B------:R-:W-:Y:S01]  /*1d670*/  FFMA.FTZ R193, R35, R63.reuse, -R10 ;  /* 0x0000003f23c17223 */ /* 0x080fe2000001080a */
        /* <DEDUP_REMOVED lines=8> */
[----:B------:R-:W-:Y:S01]  /*1d700*/  FFMA.FTZ R171, R29, R63, -R11 ;  /* 0x0000003f1dab7223 */ /* 0x000fe2000001080b */
[C---:B----4-:R-:W-:Y:S01]  /*1d710*/  FMUL.FTZ R25, R131.reuse, R25 ;  /* 0x0000001983197220 */ /* 0x050fe20000410000 */
[C---:B------:R-:W-:Y:S01]  /*1d720*/  FMUL.FTZ R24, R131.reuse, R24 ;  /* 0x0000001883187220 */ /* 0x040fe20000410000 */
[C---:B---3--:R-:W-:Y:S01]  /*1d730*/  FMUL.FTZ R27, R130.reuse, R27 ;  /* 0x0000001b821b7220 */ /* 0x048fe20000410000 */
[----:B------:R-:W-:Y:S01]  /*1d740*/  FMUL.FTZ R26, R130, R26 ;  /* 0x0000001a821a7220 */ /* 0x000fe20000410000 */
        /* <DEDUP_REMOVED lines=19> */
[C---:B------:R-:W-:Y:S01]  /*1d880*/  FMUL.FTZ R103, R131.reuse, R103 ;  /* 0x0000006783677220 */ /* 0x040fe20000410000 */
[C---:B------:R-:W-:Y:S01]  /*1d890*/  FMUL.FTZ R102, R131.reuse, R102 ;  /* 0x0000006683667220 */ /* 0x040fe20000410000 */
[C---:B------:R-:W-:Y:S01]  /*1d8a0*/  FMUL.FTZ R109, R131.reuse, R101 ;  /* 0x00000065836d7220 */ /* 0x040fe20000410000 */
[----:B------:R-:W-:Y:S01]  /*1d8b0*/  FMUL.FTZ R108, R131, R100 ;  /* 0x00000064836c7220 */ /* 0x000fe20000410000 */
[----:B------:R-:W-:Y:S01]  /*1d8c0*/  FMUL.FTZ R111, R130, R111 ;  /* 0x0000006f826f7220 */ /* 0x000fe20000410000 */
[----:B------:R-:W0:Y:S01]  /*1d8d0*/  MUFU.EX2 R162, R162 ;  /* 0x000000a200a27308 */ /* 0x000e220000000800 */
[----:B-1----:R-:W-:Y:S01]  /*1d8e0*/  FADD.FTZ R10, R161, R10 ;  /* 0x0000000aa10a7221 */ /* 0x002fe20000010000 */
[----:B--2---:R-:W-:Y:S01]  /*1d8f0*/  FADD.FTZ R8, R120, R3 ;  /* 0x0000000378087221 */ /* 0x004fe20000010000 */
[C---:B------:R-:W-:Y:S01]  /*1d900*/  FMUL.FTZ R110, R130.reuse, R110 ;  /* 0x0000006e826e7220 */ /* 0x040fe20000410000 */
[C---:B------:R-:W-:Y:S01]  /*1d910*/  FMUL.FTZ R113, R130.reuse, R105 ;  /* 0x0000006982717220 */ /* 0x040fe20000410000 */
[C---:B------:R-:W-:Y:S01]  /*1d920*/  FMUL.FTZ R112, R130.reuse, R104 ;  /* 0x0000006882707220 */ /* 0x040fe20000410000 */
[C---:B------:R-:W-:Y:S01]  /*1d930*/  FMUL.FTZ R7, R130.reuse, R7 ;  /* 0x0000000782077220 */ /* 0x040fe20000410000 */
[----:B------:R-:W-:Y:S01]  /*1d940*/  FMUL.FTZ R6, R130, R6 ;  /* 0x0000000682067220 */ /* 0x000fe20000410000 */
        /* <DEDUP_REMOVED lines=9> */
[----:B------:R-:W4:Y:S04]  /*1d9e0*/  LDL.64 R58, [R1+0x3c0] ;  /* 0x0003c000013a7983 */ /* 0x000f280000100a00 */
[----:B------:R-:W4:Y:S01]  /*1d9f0*/  LDL.64 R56, [R1+0x3d0] ;  /* 0x0003d00001387983 */ /* 0x000f220000100a00 */
[----:B------:R-:W1:Y:S01]  /*1da00*/  MUFU.EX2 R164, R164 ;  /* 0x000000a400a47308 */ /* 0x000e620000000800 */
[----:B0-----:R-:W-:Y:S01]  /*1da10*/  FADD.FTZ R8, R128, R9 ;  /* 0x0000000980087221 */ /* 0x001fe20000010000 */
[----:B------:R-:W-:Y:S01]  /*1da20*/  FADD.FTZ R3, R162, R3 ;  /* 0x00000003a2037221 */ /* 0x000fe20000010000 */
[----:B------:R-:W4:Y:S04]  /*1da30*/  LDL.64 R44, [R1+0x3e0] ;  /* 0x0003e000012c7983 */ /* 0x000f280000100a00 */
[----:B------:R-:W4:Y:S01]  /*1da40*/  LDL.64 R48, [R1+0x258] ;  /* 0x0002580001307983 */ /* 0x000f220000100a00 */
[----:B------:R-:W0:Y:S08]  /*1da50*/  MUFU.EX2 R167, R167 ;  /* 0x000000a700a77308 */ /* 0x000e300000000800 */
[----:B------:R-:W0:Y:S01]  /*1da60*/  MUFU.EX2 R166, R166 ;  /* 0x000000a600a67308 */ /* 0x000e220000000800 */
[----:B-1----:R-:W-:Y:S01]  /*1da70*/  FADD.FTZ R8, R165, R8 ;  /* 0x00000008a5087221 */ /* 0x002fe20000010000 */
[----:B------:R-:W-:Y:S01]  /*1da80*/  FADD.FTZ R3, R118, R3 ;  /* 0x0000000376037221 */ /* 0x000fe20000010000 */
[----:B------:R-:W4:Y:S04]  /*1da90*/  LDL.64 R52, [R1+0x3f0] ;  /* 0x0003f00001347983 */ /* 0x000f280000100a00 */
[----:B------:R-:W4:Y:S01]  /*1daa0*/  LDL.64 R46, [R1+0x268] ;  /* 0x00026800012e7983 */ /* 0x000f220000100a00 */
[----:B------:R-:W1:Y:S08]  /*1dab0*/  MUFU.EX2 R125, R125 ;  /* 0x0000007d007d7308 */ /* 0x000e700000000800 */
[----:B------:R-:W1:Y:S01]  /*1dac0*/  MUFU.EX2 R126, R126 ;  /* 0x0000007e007e7308 */ /* 0x000e620000000800 */
[----:B------:R-:W-:Y:S01]  /*1dad0*/  FADD.FTZ R8, R127, R8 ;  /* 0x000000087f087221 */ /* 0x000fe20000010000 */
[----:B------:R-:W-:Y:S01]  /*1dae0*/  FADD.FTZ R3, R164, R3 ;  /* 0x00000003a4037221 */ /* 0x000fe20000010000 */
[----:B------:R-:W4:Y:S04]  /*1daf0*/  LDL.64 R50, [R1+0x248] ;  /* 0x0002480001327983 */ /* 0x000f280000100a00 */
[----:B------:R-:W4:Y:S01]  /*1db00*/  LDL.64 R34, [R1+0x278] ;  /* 0x0002780001227983 */ /* 0x000f220000100a00 */
[----:B------:R-:W1:Y:S08]  /*1db10*/  MUFU.EX2 R173, R173 ;  /* 0x000000ad00ad7308 */ /* 0x000e700000000800 */
        /* <DEDUP_REMOVED lines=9> */
[----:B------:R-:W4:Y:S05]  /*1dbb0*/  LDL.64 R32, [R1+0x2d8] ;  /* 0x0002d80001207983 */ /* 0x000f2a0000100a00 */
[----:B------:R-:W1:Y:S01]  /*1dbc0*/  MUFU.EX2 R121, R121 ;  /* 0x0000007900797308 */ /* 0x000e620000000800 */
[----:B------:R-:W-:-:S07]  /*1dbd0*/  FFMA.FTZ R9, R31, R63, -R11 ;  /* 0x0000003f1f097223 */ /* 0x000fce000001080b */
        /* <DEDUP_REMOVED lines=14> */
[----:B------:R-:W4:Y:S04]  /*1dcc0*/  LDL.64 R62, [R1+0x3a0] ;  /* 0x0003a000013e7983 */ /* 0x000f280000100a00 */
[----:B------:R-:W4:Y:S01]  /*1dcd0*/  LDL.64 R30, [R1+0x2e8] ;  /* 0x0002e800011e7983 */ /* 0x000f220000100a00 */
[----:B------:R-:W-:Y:S03]  /*1dce0*/  MUFU.EX2 R168, R168 ;  /* 0x000000a800a87308 */ /* 0x000fe60000000800 */
[----:B------:R-:W4:Y:S04]  /*1dcf0*/  LDL.64 R92, [R1+0x348] ;  /* 0x00034800015c7983 */ /* 0x000f280000100a00 */
[----:B------:R-:W4:Y:S01]  /*1dd00*/  LDL.64 R100, [R1+0x388] ;  /* 0x0003880001647983 */ /* 0x000f220000100a00 */
[----:B------:R-:W1:Y:S01]  /*1dd10*/  MUFU.EX2 R9, R9 ;  /* 0x0000000900097308 */ /* 0x000e620000000800 */
[----:B------:R-:W-:Y:S01]  /*1dd20*/  FADD.FTZ R28, R175, R10 ;  /* 0x0000000aaf1c7221 */ /* 0x000fe20000010000 */
[----:B------:R-:W-:Y:S01]  /*1dd30*/  FADD.FTZ R10, R174, R3 ;  /* 0x00000003ae0a7221 */ /* 0x000fe20000010000 */
[----:B------:R-:W4:Y:S05]  /*1dd40*/  LDL.64 R104, [R1+0x3c8] ;  /* 0x0003c80001687983 */ /* 0x000f2a0000100a00 */
[----:B------:R-:W-:Y:S08]  /*1dd50*/  MUFU.EX2 R170, R170 ;  /* 0x000000aa00aa7308 */ /* 0x000ff00000000800 */
[----:B------:R-:W1:Y:S01]  /*1dd60*/  MUFU.EX2 R171, R171 ;  /* 0x000000ab00ab7308 */ /* 0x000e620000000800 */
[----:B0-----:R-:W-:Y:S01]  /*1dd70*/  FADD.FTZ R28, R169, R28 ;  /* 0x0000001ca91c7221 */ /* 0x001fe20000010000 */
[----:B------:R-:W-:-:S06]  /*1dd80*/  FADD.FTZ R3, R195, R10 ;  /* 0x0000000ac3037221 */ /* 0x000fcc0000010000 */
[----:B------:R-:W0:Y:S08]  /*1dd90*/  MUFU.EX2 R193, R193 ;  /* 0x000000c100c17308 */ /* 0x000e300000000800 */
[----:B------:R-:W0:Y:S01]  /*1dda0*/  MUFU.EX2 R8, R8 ;  /* 0x0000000800087308 */ /* 0x000e220000000800 */
[----:B-1----:R-:W-:Y:S01]  /*1ddb0*/  FADD.FTZ R28, R9, R28 ;  /* 0x0000001c091c7221 */ /* 0x002fe20000010000 */
[----:B------:R-:W-:-:S03]  /*1ddc0*/  FADD.FTZ R3, R168, R3 ;  /* 0x00000003a8037221 */ /* 0x000fc60000010000 */
[----:B------:R-:W-:Y:S01]  /*1ddd0*/  FADD.FTZ R11, R171, R28 ;  /* 0x0000001cab0b7221 */ /* 0x000fe20000010000 */
[----:B------:R-:W-:Y:S01]  /*1dde0*/  FADD.FTZ R10, R170, R3 ;  /* 0x00000003aa0a7221 */ /* 0x000fe20000010000 */
[----:B------:R-:W4:Y:S03]  /*1ddf0*/  LDL.64 R28, [R1+0x2f8] ;  /* 0x0002f800011c7983 */ /* 0x000f260000100a00 */
[----:B0-----:R-:W-:Y:S01]  /*1de00*/  FADD.FTZ R10, R193, R10 ;  /* 0x0000000ac10a7221 */ /* 0x001fe20000010000 */
[----:B------:R-:W-:-:S05]  /*1de10*/  FADD.FTZ R11, R8, R11 ;  /* 0x0000000b080b7221 */ /* 0x000fca0000010000 */
[----:B------:R0:W-:Y:S01]  /*1de20*/  STL.64 [R1+0x1f0], R10 ;  /* 0x0001f00a01007387 */ /* 0x0001e20000100a00 */
[----:B------:R-:W-:Y:S06]  /*1de30*/  BAR.SYNC.DEFER_BLOCKING 0xf, 0x100 ;  /* 0x03c4000000007b1d */ /* 0x000fec0000010000 */
[----:B0-----:R-:W4:Y:S04]  /*1de40*/  LDL.64 R10, [R1+0x350] ;  /* 0x00035000010a7983 */ /* 0x001f280000100a00 */
[----:B------:R-:W4:Y:S04]  /*1de50*/  LD.E.64 R88, desc[UR36][R4.64+0x8] ;  /* 0x0000082404587980 */ /* 0x000f28000c101b00 */
[----:B------:R-:W4:Y:S04]  /*1de60*/  LD.E.64 R4, desc[UR36][R4.64] ;  /* 0x0000002404047980 */ /* 0x000f28000c101b00 */
        /* <DEDUP_REMOVED lines=13> */
[----:B0-----:R-:W4:Y:S04]  /*1df40*/  LDL.64 R24, [R1+0x2c8] ;  /* 0x0002c80001187983 */ /* 0x001f280000100a00 */
[----:B-1----:R-:W4:Y:S04]  /*1df50*/  LDL.64 R26, [R1+0x308] ;  /* 0x00030800011a7983 */ /* 0x002f280000100a00 */
[----:B------:R-:W4:Y:S04]  /*1df60*/  LDL.64 R12, [R1+0x318] ;  /* 0x00031800010c7983 */ /* 0x000f280000100a00 */
[----:B------:R-:W4:Y:S04]  /*1df70*/  LDL.64 R20, [R1+0x328] ;  /* 0x0003280001147983 */ /* 0x000f280000100a00 */
[----:B------:R-:W4:Y:S04]  /*1df80*/  LDL.64 R14, [R1+0x338] ;  /* 0x00033800010e7983 */ /* 0x000f280000100a00 */
[----:B------:R-:W4:Y:S04]  /*1df90*/  LDL.64 R94, [R1+0x358] ;  /* 0x00035800015e7983 */ /* 0x000f280000100a00 */
[----:B------:R-:W4:Y:S04]  /*1dfa0*/  LDL.64 R96, [R1+0x368] ;  /* 0x0003680001607983 */ /* 0x000f280000100a00 */
[----:B------:R-:W4:Y:S04]  /*1dfb0*/  LDL.64 R98, [R1+0x378] ;  /* 0x0003780001627983 */ /* 0x000f280000100a00 */
[----:B--2---:R-:W2:Y:S04]  /*1dfc0*/  LDL.64 R102, [R1+0x398] ;  /* 0x0003980001667983 */ /* 0x004ea80000100a00 */
[----:B------:R-:W2:Y:S04]  /*1dfd0*/  LDL.64 R106, [R1+0x3a8] ;  /* 0x0003a800016a7983 */ /* 0x000ea80000100a00 */
[----:B------:R-:W2:Y:S04]  /*1dfe0*/  LDL.64 R108, [R1+0x3b8] ;  /* 0x0003b800016c7983 */ /* 0x000ea80000100a00 */
[----:B------:R-:W2:Y:S04]  /*1dff0*/  LDL.64 R110, [R1+0x3d8] ;  /* 0x0003d800016e7983 */ /* 0x000ea80000100a00 */
[----:B---3--:R-:W3:Y:S04]  /*1e000*/  LDL.64 R112, [R1+0x3e8] ;  /* 0x0003e80001707983 */ /* 0x008ee80000100a00 */
        /* <DEDUP_REMOVED lines=98> */
[----:B------:R1:W-:Y:S04]  /*1e630*/  STL.64 [R1+0x350], R10 ;  /* 0x0003500a01007387 */ /* 0x0003e80000100a00 */
        /* <DEDUP_REMOVED lines=208> */
[----:B---3--:R-:W-:Y:S01]  /*1f340*/  STL [R1+0x250], R14 ;  /* 0x0002500e01007387 */ /* 0x008fe20000100800 */
[----:B------:R-:W-:Y:S02]  /*1f350*/  F2FP.F16.F32.PACK_AB R173, R123, R173 ;  /* 0x000000ad7bad723e */ /* 0x000fe400000000ff */
[----:B------:R-:W-:Y:S01]  /*1f360*/  F2FP.F16.F32.PACK_AB R174, R174, R122 ;  /* 0x0000007aaeae723e */ /* 0x000fe200000000ff */
[----:B------:R-:W-:Y:S01]  /*1f370*/  STL [R1+0x254], R15 ;  /* 0x0002540f01007387 */ /* 0x000fe20000100800 */
[----:B------:R-:W-:-:S03]  /*1f380*/  F2FP.F16.F32.PACK_AB R175, R175, R121 ;  /* 0x00000079afaf723e */ /* 0x000fc600000000ff */
        /* <DEDUP_REMOVED lines=110> */
[----:B0-----:R-:W4:Y:S04]  /*1fa70*/  LDL.128 R24, [R1+0x210] ;  /* 0x0002100001187983 */ /* 0x001f280000100c00 */
[----:B-1----:R-:W4:Y:S04]  /*1fa80*/  LDL.128 R28, [R1+0x220] ;  /* 0x00022000011c7983 */ /* 0x002f280000100c00 */
[----:B--2---:R-:W2:Y:S04]  /*1fa90*/  LDL.128 R32, [R1+0x230] ;  /* 0x0002300001207983 */ /* 0x004ea80000100c00 */
[----:B---3--:R-:W2:Y:S04]  /*1faa0*/  LDL.128 R36, [R1+0x240] ;  /* 0x0002400001247983 */ /* 0x008ea80000100c00 */
        /* <DEDUP_REMOVED lines=464> */
.L_x_3194:
[----:B------:R-:W-:Y:S05]  /*217b0*/  BSYNC B0 ;  /* 0x0000000000007941 */ /* 0x000fea0003800000 */
.L_x_3193:
[----:B------:R-:W2:Y:S04]  /*217c0*/  LDL.64 R6, [R1+0x48] ;  /* 0x0000480001067983 */ /* 0x000ea80000100a00 */
[----:B------:R-:W3:Y:S01]  /*217d0*/  LDL R4, [R1+0x34] ;  /* 0x0000340001047983 */ /* 0x000ee20000100800 */
[C---:B------:R-:W-:Y:S01]  /*217e0*/  ISETP.GT.AND P0, PT, R0.reuse, UR42, PT ;  /* 0x0000002a00007c0c */ /* 0x040fe2000bf04270 */
[----:B------:R-:W-:Y:S01]  /*217f0*/  VIADD R0, R0, 0xffffffff ;  /* 0xffffffff00007836 */ /* 0x000fe20000000000 */
[----:B--2---:R-:W-:-:S05]  /*21800*/  MOV R6, R6 ;  /* 0x0000000600067202 */ /* 0x004fca0000000f00 */
[----:B-----5:R-:W-:-:S05]  /*21810*/  IMAD R3, R3, 0x8, R6 ;  /* 0x0000000803037824 */ /* 0x020fca00078e0206 */
[----:B---3--:R-:W-:-:S04]  /*21820*/  PRMT R3, R4, 0x654, R3 ;  /* 0x0000065404037816 */ /* 0x008fc80000000003 */
[----:B------:R1:W-:Y:S01]  /*21830*/  SYNCS.ARRIVE.TRANS64.RED.A1T0 RZ, [R3+URZ], RZ ;  /* 0x000000ff03ff79a7 */ /* 0x0003e2000810043f */
[----:B------:R-:W-:Y:S05]  /*21840*/  @P0 BRA `(.L_x_3195) ;  /* 0xffffff8000200947 */ /* 0x000fea000383ffff */
.L_x_3162:
[----:B------:R-:W-:Y:S05]  /*21850*/  WARPSYNC.ALL ;  /* 0x0000000000007948 */ /* 0x000fea0003800000 */
[----:B------:R-:W2:Y:S04]  /*21860*/  LDL R5, [R1+0x1f0] ;  /* 0x0001f00001057983 */ /* 0x000ea80000100800 */
[----:B------:R-:W3:Y:S04]  /*21870*/  LDL R8, [R1+0x1f4] ;  /* 0x0001f40001087983 */ /* 0x000ee80000100800 */
[----:B------:R-:W4:Y:S01]  /*21880*/  LDL.64 R10, [R1+0xb8] ;  /* 0x0000b800010a7983 */ /* 0x000f220000100a00 */
[----:B------:R-:W-:Y:S08]  /*21890*/  BAR.ARV 0x8, 0x100 ;  /* 0x0204000000007b1d */ /* 0x000ff00000002000 */
[----:B------:R-:W-:Y:S06]  /*218a0*/  BAR.SYNC.DEFER_BLOCKING 0xf, 0x100 ;  /* 0x03c4000000007b1d */ /* 0x000fec0000010000 */
[----:B--2---:R-:W2:Y:S02]  /*218b0*/  SHFL.BFLY PT, R0, R5, 0x2, 0x1f ;  /* 0x0c401f0005007f89 */ /* 0x004ea400000e0000 */
[----:B--2---:R-:W-:-:S05]  /*218c0*/  FADD.FTZ R0, R5, R0 ;  /* 0x0000000005007221 */ /* 0x004fca0000010000 */
[----:B01----:R-:W0:Y:S02]  /*218d0*/  SHFL.BFLY PT, R3, R0, 0x1, 0x1f ;  /* 0x0c201f0000037f89 */ /* 0x003e2400000e0000 */
[----:B0-----:R-:W-:-:S05]  /*218e0*/  FADD.FTZ R4, R0, R3 ;  /* 0x0000000300047221 */ /* 0x001fca0000010000 */
        /* <DEDUP_REMOVED lines=15> */
[----:B------:R-:W-:Y:S02]  /*219e0*/  IMAD.MOV.U32 R8, RZ, RZ, -0x800000 ;  /* 0xff800000ff087424 */ /* 0x000fe400078e00ff */
[----:B0-----:R-:W-:Y:S01]  /*219f0*/  @P2 FMUL.FTZ R20, R9, 0.69314718246459960938 ;  /* 0x3f31721809142820 */ /* 0x001fe20000410000 */
[----:B-1----:R-:W-:Y:S01]  /*21a00*/  @P1 FMUL.FTZ R6, R6, 0.69314718246459960938 ;  /* 0x3f31721806061820 */ /* 0x002fe20000410000 */
[----:B------:R-:W-:Y:S01]  /*21a10*/  STL [R1+0x1f4], R12 ;  /* 0x0001f40c01007387 */ /* 0x000fe20000100800 */
[----:B---3--:R-:W-:-:S04]  /*21a20*/  @P2 FMUL.FTZ R7, R7, 0.69314718246459960938 ;  /* 0x3f31721807072820 */ /* 0x008fc80000410000 */
[----:B-----5:R-:W-:-:S05]  /*21a30*/  @P2 FFMA.FTZ R8, R7, R14, R20 ;  /* 0x0000000e07082223 */ /* 0x020fca0000010014 */
[----:B------:R0:W-:Y:S01]  /*21a40*/  STL [R1+0x1f4], R8 ;  /* 0x0001f40801007387 */ /* 0x0001e20000100800 */
[----:B--2---:R-:W-:-:S04]  /*21a50*/  @P1 FMUL.FTZ R5, R5, 0.69314718246459960938 ;  /* 0x3f31721805051820 */ /* 0x004fc80000410000 */
[----:B----4-:R-:W-:Y:S02]  /*21a60*/  @P1 FFMA.FTZ R0, R5, R4, R6 ;  /* 0x0000000405001223 */ /* 0x010fe40000010006 */
[----:B------:R-:W2:Y:S04]  /*21a70*/  LDL R4, [R1+0x1c8] ;  /* 0x0001c80001047983 */ /* 0x000ea80000100800 */
[----:B------:R1:W-:Y:S04]  /*21a80*/  STL [R1+0x1f0], R0 ;  /* 0x0001f00001007387 */ /* 0x0003e80000100800 */
[----:B------:R-:W3:Y:S02]  /*21a90*/  LD.E R3, desc[UR36][R10.64+0x4] ;  /* 0x000004240a037980 */ /* 0x000ee4000c101900 */
[----:B---3--:R-:W-:-:S13]  /*21aa0*/  ISETP.NE.AND P0, PT, R3, RZ, PT ;  /* 0x000000ff0300720c */ /* 0x008fda0003f05270 */
        /* <DEDUP_REMOVED lines=21> */
[----:B0-----:R-:W3:Y:S04]  /*21c00*/  LDL.64 R8, [R1+0x400] ;  /* 0x0004000001087983 */ /* 0x001ee80000100a00 */
[----:B------:R-:W4:Y:S04]  /*21c10*/  LDL.64 R6, [R1+0x408] ;  /* 0x0004080001067983 */ /* 0x000f280000100a00 */
        /* <DEDUP_REMOVED lines=62> */
[----:B------:R-:W-:Y:S01]  /*22000*/  ISETP.NE.AND P0, PT, R134, 0x2, PT ;  /* 0x000000028600780c */ /* 0x000fe20003f05270 */
[-C--:B---3--:R-:W-:Y:S01]  /*22010*/  FMUL.FTZ R9, R9, R3.reuse ;  /* 0x0000000309097220 */ /* 0x088fe20000410000 */
[-C--:B------:R-:W-:Y:S01]  /*22020*/  FMUL.FTZ R8, R8, R3.reuse ;  /* 0x0000000308087220 */ /* 0x080fe20000410000 */
[-C--:B----4-:R-:W-:Y:S01]  /*22030*/  FMUL.FTZ R7, R7, R0.reuse ;  /* 0x0000000007077220 */ /* 0x090fe20000410000 */
[-C--:B------:R-:W-:Y:S01]  /*22040*/  FMUL.FTZ R6, R6, R0.reuse ;  /* 0x0000000006067220 */ /* 0x080fe20000410000 */
[-C--:B-----5:R-:W-:Y:S01]  /*22050*/  FMUL.FTZ R5, R5, R3.reuse ;  /* 0x0000000305057220 */ /* 0x0a0fe20000410000 */
[-C--:B------:R-:W-:Y:S01]  /*22060*/  FMUL.FTZ R4, R4, R3.reuse ;  /* 0x0000000304047220 */ /* 0x080fe20000410000 */
[----:B------:R0:W-:Y:S04]  /*22070*/  STL.64 [R1+0x400], R8 ;  /* 0x0004000801007387 */ /* 0x0001e80000100a00 */
[----:B------:R1:W-:Y:S04]  /*22080*/  STL.64 [R1+0x408], R6 ;  /* 0x0004080601007387 */ /* 0x0003e80000100a00 */
[----:B------:R2:W-:Y:S04]  /*22090*/  STL.64 [R1+0x210], R4 ;  /* 0x0002100401007387 */ /* 0x0005e80000100a00 */
[----:B0-----:R-:W3:Y:S04]  /*220a0*/  LDL.64 R8, [R1+0x3f8] ;  /* 0x0003f80001087983 */ /* 0x001ee80000100a00 */
[----:B-1----:R-:W4:Y:S04]  /*220b0*/  LDL.64 R6, [R1+0x3c8] ;  /* 0x0003c80001067983 */ /* 0x002f280000100a00 */
[----:B--2---:R-:W2:Y:S04]  /*220c0*/  LDL.64 R4, [R1+0x3e8] ;  /* 0x0003e80001047983 */ /* 0x004ea80000100a00 */
[----:B------:R-:W5:Y:S01]  /*220d0*/  @!P0 LDL R133, [R1+0x1cc] ;  /* 0x0001cc0001858983 */ /* 0x000f620000100800 */
[-C--:B------:R-:W-:Y:S01]  /*220e0*/  FMUL.FTZ R15, R15, R0.reuse ;  /* 0x000000000f0f7220 */ /* 0x080fe20000410000 */
[-C--:B------:R-:W-:Y:S01]  /*220f0*/  FMUL.FTZ R14, R14, R0.reuse ;  /* 0x000000000e0e7220 */ /* 0x080fe20000410000 */
[-C--:B------:R-:W-:Y:S01]  /*22100*/  FMUL.FTZ R21, R21, R0.reuse ;  /* 0x0000000015157220 */ /* 0x080fe20000410000 */
[-C--:B------:R-:W-:Y:S01]  /*22110*/  FMUL.FTZ R20, R20, R0.reuse ;  /* 0x0000000014147220 */ /* 0x080fe20000410000 */
[-C--:B------:R-:W-:Y:S01]  /*22120*/  FMUL.FTZ R131, R131, R3.reuse ;  /* 0x0000000383837220 */ /* 0x080fe20000410000 */
[-C--:B------:R-:W-:Y:S01]  /*22130*/  FMUL.FTZ R130, R130, R3.reuse ;  /* 0x0000000382827220 */ /* 0x080fe20000410000 */
[----:B------:R0:W-:Y:S01]  /*22140*/  STL.64 [R1+0x368], R14 ;  /* 0x0003680e01007387 */ /* 0x0001e20000100a00 */
[-C--:B------:R-:W-:Y:S01]  /*22150*/  FMUL.FTZ R129, R129, R3.reuse ;  /* 0x0000000381817220 */ /* 0x080fe20000410000 */
[-C--:B------:R-:W-:Y:S01]  /*22160*/  FMUL.FTZ R128, R128, R3.reuse ;  /* 0x0000000380807220 */ /* 0x080fe20000410000 */
[-C--:B------:R-:W-:Y:S01]  /*22170*/  FMUL.FTZ R127, R127, R3.reuse ;  /* 0x000000037f7f7220 */ /* 0x080fe20000410000 */
[----:B------:R5:W-:Y:S01]  /*22180*/  STL.64 [R1+0x3a8], R20 ;  /* 0x0003a81401007387 */ /* 0x000be20000100a00 */
        /* <DEDUP_REMOVED lines=107> */
[----:B0-----:R-:W-:-:S02]  /*22840*/  VIADD R14, R135, 0x1 ;  /* 0x00000001870e7836 */ /* 0x001fc40000000000 */
[----:B------:R-:W-:Y:S01]  /*22850*/  VIADD R132, R132, 0x1 ;  /* 0x0000000184847836 */ /* 0x000fe20000000000 */
[----:B------:R1:W-:Y:S04]  /*22860*/  STL [R1+0x1c8], R134 ;  /* 0x0001c88601007387 */ /* 0x0003e80000100800 */
        /* <DEDUP_REMOVED lines=17> */
[-C--:B---3--:R-:W-:Y:S01]  /*22980*/  FMUL.FTZ R9, R9, R0.reuse ;  /* 0x0000000009097220 */ /* 0x088fe20000410000 */
[-C--:B------:R-:W-:Y:S01]  /*22990*/  FMUL.FTZ R8, R8, R0.reuse ;  /* 0x0000000008087220 */ /* 0x080fe20000410000 */
[-C--:B----4-:R-:W-:Y:S01]  /*229a0*/  FMUL.FTZ R7, R7, R0.reuse ;  /* 0x0000000007077220 */ /* 0x090fe20000410000 */
[-C--:B------:R-:W-:Y:S01]  /*229b0*/  FMUL.FTZ R6, R6, R0.reuse ;  /* 0x0000000006067220 */ /* 0x080fe20000410000 */
[-C--:B--2---:R-:W-:Y:S01]  /*229c0*/  FMUL.FTZ R5, R5, R0.reuse ;  /* 0x0000000005057220 */ /* 0x084fe20000410000 */
[----:B------:R-:W-:Y:S01]  /*229d0*/  FMUL.FTZ R4, R4, R0 ;  /* 0x0000000004047220 */ /* 0x000fe20000410000 */
[----:B-----5:R-:W-:Y:S01]  /*229e0*/  @!P0 LOP3.LUT R20, R133, 0x1, RZ, 0x3c, !PT ;  /* 0x0000000185148812 */ /* 0x020fe200078e3cff */
        /* <DEDUP_REMOVED lines=43> */
[----:B------:R1:W-:Y:S04]  /*22ca0*/  @!P0 STL [R1+0x1cc], R20 ;  /* 0x0001cc1401008387 */ /* 0x0003e80000100800 */
[----:B------:R1:W-:Y:S04]  /*22cb0*/  STL [R1+0x1d4], R132 ;  /* 0x0001d48401007387 */ /* 0x0003e80000100800 */
[----:B------:R1:W-:Y:S01]  /*22cc0*/  @!P0 STL [R1+0x1c8], RZ ;  /* 0x0001c8ff01008387 */ /* 0x0003e20000100800 */
[----:B------:R-:W-:Y:S01]  /*22cd0*/  IMAD.MOV.U32 R0, RZ, RZ, 0x1 ;  /* 0x00000001ff007424 */ /* 0x000fe200078e00ff */
[----:B------:R-:W-:Y:S06]  /*22ce0*/  BAR.ARV 0xe, 0x100 ;  /* 0x0384000000007b1d */ /* 0x000fec0000002000 */
.L_x_3078:
[----:B------:R-:W2:Y:S08]  /*22cf0*/  S2UR UR21, SR_CgaCtaId ;  /* 0x00000000001579c3 */ /* 0x000eb00000008800 */
[----:B------:R-:W-:Y:S01]  /*22d00*/  BAR.SYNC.DEFER_BLOCKING 0x5, 0x180 ;  /* 0x0146000000007b1d */ /* 0x000fe20000010000 */
[----:B------:R-:W-:Y:S01]  /*22d10*/  PRMT R0, R0, 0x9910, RZ ;  /* 0x0000991000007816 */ /* 0x000fe200000000ff */
[----:B------:R-:W-:-:S03]  /*22d20*/  USHF.R.U32.HI UR8, URZ, 0x10, UR61 ;  /* 0x000000103f087899 */ /* 0x000fc6000801163d */
[----:B------:R-:W-:Y:S01]  /*22d30*/  ISETP.NE.AND P0, PT, R0, RZ, PT ;  /* 0x000000ff0000720c */ /* 0x000fe20003f05270 */
[----:B------:R-:W-:Y:S01]  /*22d40*/  UMOV UR44, 0x400 ;  /* 0x00000400002c7882 */ /* 0x000fe20000000000 */
[----:B------:R-:W-:Y:S01]  /*22d50*/  BSSY B0, `(.L_x_3196) ;  /* 0x00004e9000007945 */ /* 0x000fe20003800000 */
[----:B--2---:R-:W-:-:S09]  /*22d60*/  ULEA UR44, UR21, UR44, 0x18 ;  /* 0x0000002c152c7291 */ /* 0x004fd2000f8ec03f */
[----:B01----:R-:W0:Y:S02]  /*22d70*/  LDS.128 R4, [UR44+0x388d0] ;  /* 0x0388d02cff047984 */ /* 0x003e240008000c00 */
[----:B0-----:R-:W-:Y:S02]  /*22d80*/  R2UR UR5, R5 ;  /* 0x00000000050572ca */ /* 0x001fe400000e0000 */
[----:B------:R-:W-:Y:S02]  /*22d90*/  R2UR UR7, R6 ;  /* 0x00000000060772ca */ /* 0x000fe400000e0000 */
[----:B------:R-:W-:Y:S01]  /*22da0*/  R2UR UR6, R7 ;  /* 0x00000000070672ca */ /* 0x000fe200000e0000 */
[----:B------:R-:W-:Y:S06]  /*22db0*/  BAR.ARV 0x4, 0x180 ;  /* 0x0106000000007b1d */ /* 0x000fec0000002000 */
[----:B------:R-:W-:Y:S08]  /*22dc0*/  @!P0 BRA `(.L_x_3197) ;  /* 0x0000003c00908947 */ /* 0x000ff00003800000 */
[----:B------:R-:W2:Y:S04]  /*22dd0*/  LDL.128 R12, [R1+0x210] ;  /* 0x00021000010c7983 */ /* 0x000ea80000100c00 */
[----:B------:R-:W3:Y:S04]  /*22de0*/  LDL.128 R4, [R1+0x230] ;  /* 0x0002300001047983 */ /* 0x000ee80000100c00 */
[----:B------:R-:W4:Y:S04]  /*22df0*/  LDL.128 R24, [R1+0x220] ;  /* 0x0002200001187983 */ /* 0x000f280000100c00 */
[----:B------:R-:W4:Y:S01]  /*22e00*/  LDL.128 R8, [R1+0x240] ;  /* 0x0002400001087983 */ /* 0x000f220000100c00 */
[C---:B------:R-:W-:Y:S01]  /*22e10*/  IADD3 R35, P1, R16.reuse, 0x20, RZ ;  /* 0x0000002010237810 */ /* 0x040fe20007f3e0ff */
[----:B------:R-:W-:Y:S01]  /*22e20*/  ULDC.64 UR10, c[0x0][0xd00] ;  /* 0x00034000000a7ab9 */ /* 0x000fe20000000a00 */
[C---:B------:R-:W-:Y:S01]  /*22e30*/  LOP3.LUT R37, R16.reuse, 0x380, RZ, 0xc0, !PT ;  /* 0x0000038010257812 */ /* 0x040fe200078ec0ff */
[----:B------:R-:W4:Y:S01]  /*22e40*/  LDL.128 R120, [R1+0x250] ;  /* 0x0002500001787983 */ /* 0x000f220000100c00 */
[----:B------:R-:W-:Y:S01]  /*22e50*/  LOP3.LUT R34, R35, 0x380, RZ, 0xc0, !PT ;  /* 0x0000038023227812 */ /* 0x000fe200078ec0ff */
[----:B------:R-:W-:Y:S01]  /*22e60*/  ULDC.64 UR18, c[0x0][0xd00] ;  /* 0x0003400000127ab9 */ /* 0x000fe20000000a00 */
[C---:B------:R-:W-:Y:S01]  /*22e70*/  IADD3 R33, P0, R16.reuse, 0x40, RZ ;  /* 0x0000004010217810 */ /* 0x040fe20007f1e0ff */
[----:B------:R-:W4:Y:S01]  /*22e80*/  LDL.128 R112, [R1+0x270] ;  /* 0x0002700001707983 */ /* 0x000f220000100c00 */
[----:B------:R-:W-:-:S02]  /*22e90*/  IADD3 R30, P4, R16, 0x60, RZ ;  /* 0x00000060101e7810 */ /* 0x000fc40007f9e0ff */
[----:B------:R-:W-:Y:S01]  /*22ea0*/  IADD3 R28, P3, R16, 0x2000, RZ ;  /* 0x00002000101c7810 */ /* 0x000fe20007f7e0ff */
[----:B------:R-:W4:Y:S01]  /*22eb0*/  LDL.128 R116, [R1+0x260] ;  /* 0x0002600001747983 */ /* 0x000f220000100c00 */
[----:B------:R-:W-:-:S03]  /*22ec0*/  SHF.R.U64 R37, R37, 0x3, RZ ;  /* 0x0000000325257819 */ /* 0x000fc600000012ff */
[----:B------:R-:W4:Y:S01]  /*22ed0*/  LDL.128 R104, [R1+0x290] ;  /* 0x0002900001687983 */ /* 0x000f220000100c00 */
[----:B------:R-:W-:-:S03]  /*22ee0*/  SHF.R.U64 R34, R34, 0x3, RZ ;  /* 0x0000000322227819 */ /* 0x000fc600000012ff */
[----:B------:R-:W4:Y:S01]  /*22ef0*/  LDL.128 R108, [R1+0x280] ;  /* 0x00028000016c7983 */ /* 0x000f220000100c00 */
[----:B------:R-:W-:-:S03]  /*22f00*/  LOP3.LUT R32, R33, 0x380, RZ, 0xc0, !PT ;  /* 0x0000038021207812 */ /* 0x000fc600078ec0ff */
[----:B------:R-:W4:Y:S01]  /*22f10*/  LDL.128 R96, [R1+0x2b0] ;  /* 0x0002b00001607983 */ /* 0x000f220000100c00 */
[----:B------:R-:W-:-:S03]  /*22f20*/  LOP3.LUT R0, R30, 0x380, RZ, 0xc0, !PT ;  /* 0x000003801e007812 */ /* 0x000fc600078ec0ff */
[----:B------:R-:W4:Y:S01]  /*22f30*/  LDL.128 R100, [R1+0x2a0] ;  /* 0x0002a00001647983 */ /* 0x000f220000100c00 */
[----:B------:R-:W-:Y:S01]  /*22f40*/  LOP3.LUT R36, R37, R16, RZ, 0x3c, !PT ;  /* 0x0000001025247212 */ /* 0x000fe200078e3cff */
[--C-:B------:R-:W-:Y:S01]  /*22f50*/  IMAD.MOV.U32 R37, RZ, RZ, R17.reuse ;  /* 0x000000ffff257224 */ /* 0x100fe200078e0011 */
[----:B------:R-:W-:Y:S01]  /*22f60*/  LOP3.LUT R3, R28, 0x380, RZ, 0xc0, !PT ;  /* 0x000003801c037812 */ /* 0x000fe200078ec0ff */
[----:B------:R-:W4:Y:S01]  /*22f70*/  LDL.128 R88, [R1+0x2d0] ;  /* 0x0002d00001587983 */ /* 0x000f220000100c00 */
[----:B------:R-:W-:Y:S01]  /*22f80*/  LOP3.LUT R34, R34, R35, RZ, 0x3c, !PT ;  /* 0x0000002322227212 */ /* 0x000fe200078e3cff */
[----:B------:R-:W-:Y:S01]  /*22f90*/  IMAD.X R35, RZ, RZ, R17, P1 ;  /* 0x000000ffff237224 */ /* 0x000fe200008e0611 */
[----:B------:R-:W-:Y:S01]  /*22fa0*/  SHF.R.U64 R32, R32, 0x3, RZ ;  /* 0x0000000320207819 */ /* 0x000fe200000012ff */
[----:B------:R-:W4:Y:S01]  /*22fb0*/  LDL.128 R92, [R1+0x2c0] ;  /* 0x0002c000015c7983 */ /* 0x000f220000100c00 */
[----:B------:R-:W-:-:S03]  /*22fc0*/  SHF.R.U64 R31, R0, 0x3, RZ ;  /* 0x00000003001f7819 */ /* 0x000fc600000012ff */
[----:B------:R-:W4:Y:S01]  /*22fd0*/  LDL.128 R80, [R1+0x2f0] ;  /* 0x0002f00001507983 */ /* 0x000f220000100c00 */
[----:B------:R-:W-:-:S03]  /*22fe0*/  SHF.R.U64 R3, R3, 0x3, RZ ;  /* 0x0000000303037819 */ /* 0x000fc600000012ff */
[----:B------:R-:W4:Y:S01]  /*22ff0*/  LDL.128 R84, [R1+0x2e0] ;  /* 0x0002e00001547983 */ /* 0x000f220000100c00 */
[----:B------:R-:W-:Y:S01]  /*23000*/  LOP3.LUT R32, R32, R33, RZ, 0x3c, !PT ;  /* 0x0000002120207212 */ /* 0x000fe200078e3cff */
[--C-:B------:R-:W-:Y:S01]  /*23010*/  IMAD.X R33, RZ, RZ, R17.reuse, P0 ;  /* 0x000000ffff217224 */ /* 0x100fe200000e0611 */
[----:B------:R-:W-:Y:S01]  /*23020*/  MOV R36, R36 ;  /* 0x0000002400247202 */ /* 0x000fe20000000f00 */
[----:B------:R-:W4:Y:S01]  /*23030*/  LDL.128 R72, [R1+0x310] ;  /* 0x0003100001487983 */ /* 0x000f220000100c00 */
[----:B------:R-:W-:Y:S01]  /*23040*/  MOV R34, R34 ;  /* 0x0000002200227202 */ /* 0x000fe20000000f00 */
[--C-:B------:R-:W-:Y:S01]  /*23050*/  IMAD.X R29, RZ, RZ, R17.reuse, P3 ;  /* 0x000000ffff1d7224 */ /* 0x100fe200018e0611 */
[----:B------:R-:W-:Y:S01]  /*23060*/  LOP3.LUT R30, R31, R30, RZ, 0x3c, !PT ;  /* 0x0000001e1f1e7212 */ /* 0x000fe200078e3cff */
[----:B------:R-:W-:Y:S01]  /*23070*/  IMAD.X R31, RZ, RZ, R17, P4 ;  /* 0x000000ffff1f7224 */ /* 0x000fe200020e0611 */
[----:B------:R-:W-:Y:S01]  /*23080*/  LOP3.LUT R28, R3, R28, RZ, 0x3c, !PT ;  /* 0x0000001c031c7212 */ /* 0x000fe200078e3cff */
[----:B------:R-:W4:Y:S01]  /*23090*/  LDL.128 R76, [R1+0x300] ;  /* 0x00030000014c7983 */ /* 0x000f220000100c00 */
[----:B------:R-:W-:-:S03]  /*230a0*/  MOV R0, R32 ;  /* 0x0000002000007202 */ /* 0x000fc60000000f00 */
[----:B------:R-:W4:Y:S04]  /*230b0*/  LDL.128 R64, [R1+0x330] ;  /* 0x0003300001407983 */ /* 0x000f280000100c00 */
[----:B------:R-:W4:Y:S04]  /*230c0*/  LDL.128 R68, [R1+0x320] ;  /* 0x0003200001447983 */ /* 0x000f280000100c00 */
[----:B------:R-:W4:Y:S01]  /*230d0*/  LDL.128 R56, [R1+0x350] ;  /* 0x0003500001387983 */ /* 0x000f220000100c00 */
[----:B------:R-:W-:-:S03]  /*230e0*/  MOV R3, R30 ;  /* 0x0000001e00037202 */ /* 0x000fc60000000f00 */
[----:B------:R-:W4:Y:S01]  /*230f0*/  LDL.128 R60, [R1+0x340] ;  /* 0x00034000013c7983 */ /* 0x000f220000100c00 */
[----:B------:R-:W-:-:S03]  /*23100*/  MOV R144, R28 ;  /* 0x0000001c00907202 */ /* 0x000fc60000000f00 */
[----:B------:R-:W4:Y:S04]  /*23110*/  LDL.128 R48, [R1+0x370] ;  /* 0x0003700001307983 */ /* 0x000f280000100c00 */
[----:B------:R-:W4:Y:S04]  /*23120*/  LDL.128 R52, [R1+0x360] ;  /* 0x0003600001347983 */ /* 0x000f280000100c00 */
[----:B------:R-:W4:Y:S04]  /*23130*/  LDL.128 R40, [R1+0x390] ;  /* 0x0003900001287983 */ /* 0x000f280000100c00 */
[----:B------:R-:W4:Y:S01]  /*23140*/  LDL.128 R44, [R1+0x380] ;  /* 0x00038000012c7983 */ /* 0x000f220000100c00 */
[----:B------:R-:W-:Y:S01]  /*23150*/  BAR.SYNC.DEFER_BLOCKING 0x1, 0x100 ;  /* 0x0044000000007b1d */ /* 0x000fe20000010000 */
[----:B------:R-:W-:-:S02]  /*23160*/  IADD3 R143, P6, R16, 0x2020, RZ ;  /* 0x00002020108f7810 */ /* 0x000fc40007fde0ff */
[C---:B------:R-:W-:Y:S02]  /*23170*/  IADD3 R139, P5, R16.reuse, 0x2040, RZ ;  /* 0x00002040108b7810 */ /* 0x040fe40007fbe0ff */
[----:B------:R-:W-:Y:S01]  /*23180*/  IADD3 R141, P2, R16, 0x2060, RZ ;  /* 0x00002060108d7810 */ /* 0x000fe20007f5e0ff */
[----:B------:R-:W-:Y:S01]  /*23190*/  ULDC UR4, c[0x0][0xb88] ;  /* 0x0002e20000047ab9 */ /* 0x000fe20000000800 */
[----:B------:R-:W-:Y:S01]  /*231a0*/  ULDC UR9, c[0x0][0xbd4] ;  /* 0x0002f50000097ab9 */ /* 0x000fe20000000800 */
[----:B------:R-:W4:Y:S01]  /*231b0*/  LDL.128 R28, [R1+0x3c0] ;  /* 0x0003c000011c7983 */ /* 0x000f220000100c00 */
[----:B--2---:R-:W-:Y:S02]  /*231c0*/  F2FP.F16.F32.PACK_AB R12, R13, R12 ;  /* 0x0000000c0d0c723e */ /* 0x004fe400000000ff */
[----:B------:R-:W-:Y:S02]  /*231d0*/  F2FP.F16.F32.PACK_AB R13, R15, R14 ;  /* 0x0000000e0f0d723e */ /* 0x000fe400000000ff */
[----:B---3--:R-:W-:-:S02]  /*231e0*/  F2FP.F16.F32.PACK_AB R4, R5, R4 ;  /* 0x000000040504723e */ /* 0x008fc400000000ff */
[----:B------:R-:W-:Y:S02]  /*231f0*/  F2FP.F16.F32.PACK_AB R5, R7, R6 ;  /* 0x000000060705723e */ /* 0x000fe400000000ff */
[----:B----4-:R-:W-:Y:S02]  /*23200*/  F2FP.F16.F32.PACK_AB R14, R25, R24 ;  /* 0x00000018190e723e */ /* 0x010fe400000000ff */
[----:B------:R-:W-:Y:S02]  /*23210*/  F2FP.F16.F32.PACK_AB R15, R27, R26 ;  /* 0x0000001a1b0f723e */ /* 0x000fe400000000ff */
[----:B------:R-:W-:Y:S01]  /*23220*/  F2FP.F16.F32.PACK_AB R6, R9, R8 ;  /* 0x000000080906723e */ /* 0x000fe200000000ff */
[----:B------:R-:W2:Y:S01]  /*23230*/  LDL.128 R24, [R1+0x3d0] ;  /* 0x0003d00001187983 */ /* 0x000ea20000100c00 */
[----:B------:R-:W-:-:S03]  /*23240*/  F2FP.F16.F32.PACK_AB R7, R11, R10 ;  /* 0x0000000a0b07723e */ /* 0x000fc600000000ff */
[----:B------:R0:W-:Y:S04]  /*23250*/  STSM.16.M88.4 [R36], R12 ;  /* 0x0000000c24007844 */ /* 0x0001e80000000200 */
[----:B------:R1:W-:Y:S04]  /*23260*/  STSM.16.M88.4 [R34], R4 ;  /* 0x0000000422007844 */ /* 0x0003e80000000200 */
[----:B------:R-:W3:Y:S04]  /*23270*/  LDL.128 R8, [R1+0x3f0] ;  /* 0x0003f00001087983 */ /* 0x000ee80000100c00 */
[----:B0-----:R-:W4:Y:S04]  /*23280*/  LDL.128 R36, [R1+0x3a0] ;  /* 0x0003a00001247983 */ /* 0x001f280000100c00 */
[----:B-1----:R-:W4:Y:S04]  /*23290*/  LDL.128 R32, [R1+0x3b0] ;  /* 0x0003b00001207983 */ /* 0x002f280000100c00 */
[----:B------:R-:W4:Y:S04]  /*232a0*/  LDL.128 R4, [R1+0x400] ;  /* 0x0004000001047983 */ /* 0x000f280000100c00 */
[----:B------:R-:W4:Y:S01]  /*232b0*/  LDL.128 R12, [R1+0x3e0] ;  /* 0x0003e000010c7983 */ /* 0x000f220000100c00 */
[----:B------:R-:W-:-:S02]  /*232c0*/  IADD3 R21, P1, R16, 0x4000, RZ ;  /* 0x0000400010157810 */ /* 0x000fc40007f3e0ff */
[----:B------:R-:W-:Y:S02]  /*232d0*/  LOP3.LUT R142, R143, 0x380, RZ, 0xc0, !PT ;  /* 0x000003808f8e7812 */ /* 0x000fe400078ec0ff */
[----:B------:R-:W-:Y:S02]  /*232e0*/  LOP3.LUT R138, R139, 0x380, RZ, 0xc0, !PT ;  /* 0x000003808b8a7812 */ /* 0x000fe400078ec0ff */
[----:B------:R-:W-:Y:S02]  /*232f0*/  LOP3.LUT R140, R141, 0x380, RZ, 0xc0, !PT ;  /* 0x000003808d8c7812 */ /* 0x000fe400078ec0ff */
[----:B------:R-:W-:Y:S02]  /*23300*/  LOP3.LUT R20, R21, 0x380, RZ, 0xc0, !PT ;  /* 0x0000038015147812 */ /* 0x000fe400078ec0ff */
[----:B------:R-:W-:Y:S02]  /*23310*/  SHF.R.U64 R142, R142, 0x3, RZ ;  /* 0x000000038e8e7819 */ /* 0x000fe400000012ff */
[----:B------:R-:W-:-:S02]  /*23320*/  SHF.R.U64 R138, R138, 0x3, RZ ;  /* 0x000000038a8a7819 */ /* 0x000fc400000012ff */
[----:B------:R-:W-:Y:S02]  /*23330*/  SHF.R.U64 R140, R140, 0x3, RZ ;  /* 0x000000038c8c7819 */ /* 0x000fe400000012ff */
[----:B------:R-:W-:Y:S02]  /*23340*/  SHF.R.U64 R20, R20, 0x3, RZ ;  /* 0x0000000314147819 */ /* 0x000fe400000012ff */
[----:B------:R-:W-:Y:S02]  /*23350*/  IADD3 R125, P0, R16, 0x4020, RZ ;  /* 0x00004020107d7810 */ /* 0x000fe40007f1e0ff */
[----:B------:R-:W-:Y:S01]  /*23360*/  LOP3.LUT R142, R142, R143, RZ, 0x3c, !PT ;  /* 0x0000008f8e8e7212 */ /* 0x000fe200078e3cff */
[--C-:B------:R-:W-:Y:S01]  /*23370*/  IMAD.X R143, RZ, RZ, R17.reuse, P6 ;  /* 0x000000ffff8f7224 */ /* 0x100fe200030e0611 */
[----:B------:R-:W-:Y:S02]  /*23380*/  IADD3 R127, P4, R16, 0x4040, RZ ;  /* 0x00004040107f7810 */ /* 0x000fe40007f9e0ff */
[----:B------:R-:W-:Y:S01]  /*23390*/  LOP3.LUT R138, R138, R139, RZ, 0x3c, !PT ;  /* 0x0000008b8a8a7212 */ /* 0x000fe200078e3cff */
[----:B------:R-:W-:Y:S01]  /*233a0*/  IMAD.X R139, RZ, RZ, R17, P5 ;  /* 0x000000ffff8b7224 */ /* 0x000fe200028e0611 */
[----:B------:R-:W-:-:S02]  /*233b0*/  IADD3 R129, P3, R16, 0x4060, RZ ;  /* 0x0000406010817810 */ /* 0x000fc40007f7e0ff */
[----:B------:R-:W-:Y:S01]  /*233c0*/  LOP3.LUT R140, R140, R141, RZ, 0x3c, !PT ;  /* 0x0000008d8c8c7212 */ /* 0x000fe200078e3cff */
[--C-:B------:R-:W-:Y:S01]  /*233d0*/  IMAD.X R141, RZ, RZ, R17.reuse, P2 ;  /* 0x000000ffff8d7224 */ /* 0x100fe200010e0611 */
[----:B------:R-:W-:Y:S02]  /*233e0*/  IADD3 R131, P6, R16, 0x6000, RZ ;  /* 0x0000600010837810 */ /* 0x000fe40007fde0ff */
[----:B------:R-:W-:Y:S01]  /*233f0*/  LOP3.LUT R20, R20, R21, RZ, 0x3c, !PT ;  /* 0x0000001514147212 */ /* 0x000fe200078e3cff */
[----:B------:R-:W-:Y:S01]  /*23400*/  IMAD.X R21, RZ, RZ, R17, P1 ;  /* 0x000000ffff157224 */ /* 0x000fe200008e0611 */
[----:B------:R-:W-:Y:S02]  /*23410*/  LOP3.LUT R124, R125, 0x380, RZ, 0xc0, !PT ;  /* 0x000003807d7c7812 */ /* 0x000fe400078ec0ff */
[----:B------:R-:W-:Y:S02]  /*23420*/  IADD3 R133, P5, R16, 0x6020, RZ ;  /* 0x0000602010857810 */ /* 0x000fe40007fbe0ff */
[----:B------:R-:W-:-:S02]  /*23430*/  LOP3.LUT R126, R127, 0x380, RZ, 0xc0, !PT ;  /* 0x000003807f7e7812 */ /* 0x000fc400078ec0ff */
[C---:B------:R-:W-:Y:S02]  /*23440*/  IADD3 R135, P2, R16.reuse, 0x6040, RZ ;  /* 0x0000604010877810 */ /* 0x040fe40007f5e0ff */
[----:B------:R-:W-:Y:S02]  /*23450*/  LOP3.LUT R128, R129, 0x380, RZ, 0xc0, !PT ;  /* 0x0000038081807812 */ /* 0x000fe400078ec0ff */
[----:B------:R-:W-:Y:S02]  /*23460*/  IADD3 R137, P1, R16, 0x6060, RZ ;  /* 0x0000606010897810 */ /* 0x000fe40007f3e0ff */
[----:B------:R-:W-:Y:S02]  /*23470*/  LOP3.LUT R130, R131, 0x380, RZ, 0xc0, !PT ;  /* 0x0000038083827812 */ /* 0x000fe400078ec0ff */
[----:B------:R-:W-:Y:S02]  /*23480*/  SHF.R.U64 R124, R124, 0x3, RZ ;  /* 0x000000037c7c7819 */ /* 0x000fe400000012ff */
[----:B------:R-:W-:-:S02]  /*23490*/  LOP3.LUT R132, R133, 0x380, RZ, 0xc0, !PT ;  /* 0x0000038085847812 */ /* 0x000fc400078ec0ff */
[----:B------:R-:W-:Y:S02]  /*234a0*/  SHF.R.U64 R126, R126, 0x3, RZ ;  /* 0x000000037e7e7819 */ /* 0x000fe400000012ff */
[----:B------:R-:W-:Y:S02]  /*234b0*/  LOP3.LUT R134, R135, 0x380, RZ, 0xc0, !PT ;  /* 0x0000038087867812 */ /* 0x000fe400078ec0ff */
[----:B------:R-:W-:Y:S02]  /*234c0*/  F2FP.F16.F32.PACK_AB R120, R121, R120 ;  /* 0x000000787978723e */ /* 0x000fe400000000ff */
[----:B------:R-:W-:Y:S02]  /*234d0*/  SHF.R.U64 R128, R128, 0x3, RZ ;  /* 0x0000000380807819 */ /* 0x000fe400000012ff */
[----:B------:R-:W-:Y:S02]  /*234e0*/  LOP3.LUT R136, R137, 0x380, RZ, 0xc0, !PT ;  /* 0x0000038089887812 */ /* 0x000fe400078ec0ff */
[----:B------:R-:W-:-:S02]  /*234f0*/  F2FP.F16.F32.PACK_AB R121, R123, R122 ;  /* 0x0000007a7b79723e */ /* 0x000fc400000000ff */
[----:B------:R-:W-:Y:S02]  /*23500*/  F2FP.F16.F32.PACK_AB R112, R113, R112 ;  /* 0x000000707170723e */ /* 0x000fe400000000ff */
[----:B------:R-:W-:Y:S02]  /*23510*/  SHF.R.U64 R130, R130, 0x3, RZ ;  /* 0x0000000382827819 */ /* 0x000fe400000012ff */
[----:B------:R-:W-:Y:S02]  /*23520*/  F2FP.F16.F32.PACK_AB R122, R117, R116 ;  /* 0x00000074757a723e */ /* 0x000fe400000000ff */
[----:B------:R-:W-:Y:S02]  /*23530*/  F2FP.F16.F32.PACK_AB R123, R119, R118 ;  /* 0x00000076777b723e */ /* 0x000fe400000000ff */
[----:B------:R-:W-:Y:S02]  /*23540*/  F2FP.F16.F32.PACK_AB R113, R115, R114 ;  /* 0x000000727371723e */ /* 0x000fe400000000ff */
[----:B------:R-:W-:-:S02]  /*23550*/  F2FP.F16.F32.PACK_AB R104, R105, R104 ;  /* 0x000000686968723e */ /* 0x000fc400000000ff */
[----:B------:R-:W-:Y:S01]  /*23560*/  LOP3.LUT R124, R124, R125, RZ, 0x3c, !PT ;  /* 0x0000007d7c7c7212 */ /* 0x000fe200078e3cff */
[----:B------:R-:W-:Y:S01]  /*23570*/  IMAD.X R125, RZ, RZ, R17, P0 ;  /* 0x000000ffff7d7224 */ /* 0x000fe200000e0611 */
        /* <DEDUP_REMOVED lines=15> */
[----:B------:R-:W-:Y:S02]  /*23670*/  MOV R142, R142 ;  /* 0x0000008e008e7202 */ /* 0x000fe40000000f00 */
[----:B------:R-:W-:Y:S02]  /*23680*/  F2FP.F16.F32.PACK_AB R98, R93, R92 ;  /* 0x0000005c5d62723e */ /* 0x000fe400000000ff */
[----:B------:R-:W-:Y:S02]  /*23690*/  F2FP.F16.F32.PACK_AB R99, R95, R94 ;  /* 0x0000005e5f63723e */ /* 0x000fe400000000ff */
[----:B------:R-:W-:-:S02]  /*236a0*/  F2FP.F16.F32.PACK_AB R89, R91, R90 ;  /* 0x0000005a5b59723e */ /* 0x000fc400000000ff */
[----:B------:R-:W-:Y:S01]  /*236b0*/  F2FP.F16.F32.PACK_AB R80, R81, R80 ;  /* 0x000000505150723e */ /* 0x000fe200000000ff */
[----:B------:R0:W-:Y:S01]  /*236c0*/  STSM.16.M88.4 [R0], R120 ;  /* 0x0000007800007844 */ /* 0x0001e20000000200 */
[----:B------:R-:W-:Y:S01]  /*236d0*/  LOP3.LUT R130, R130, R131, RZ, 0x3c, !PT ;  /* 0x0000008382827212 */ /* 0x000fe200078e3cff */
[----:B------:R-:W-:Y:S01]  /*236e0*/  IMAD.X R131, RZ, RZ, R17, P6 ;  /* 0x000000ffff837224 */ /* 0x000fe200030e0611 */
        /* <DEDUP_REMOVED lines=8> */
[----:B------:R-:W-:Y:S01]  /*23770*/  MOV R140, R140 ;  /* 0x0000008c008c7202 */ /* 0x000fe20000000f00 */
[----:B------:R-:W-:Y:S01]  /*23780*/  UIMAD.WIDE UR10, UR60, 0x4, UR10 ;  /* 0x000000043c0a78a5 */ /* 0x000fe2000f8e020a */
        /* <DEDUP_REMOVED lines=21> */
[----:B------:R-:W-:Y:S02]  /*238e0*/  MOV R126, R126 ;  /* 0x0000007e007e7202 */ /* 0x000fe40000000f00 */
[----:B------:R-:W-:Y:S02]  /*238f0*/  F2FP.F16.F32.PACK_AB R58, R53, R52 ;  /* 0x00000034353a723e */ /* 0x000fe400000000ff */
[----:B------:R-:W-:Y:S02]  /*23900*/  F2FP.F16.F32.PACK_AB R59, R55, R54 ;  /* 0x00000036373b723e */ /* 0x000fe400000000ff */
[----:B------:R-:W-:Y:S02]  /*23910*/  F2FP.F16.F32.PACK_AB R49, R51, R50 ;  /* 0x000000323331723e */ /* 0x000fe400000000ff */
[----:B------:R-:W-:Y:S01]  /*23920*/  F2FP.F16.F32.PACK_AB R40, R41, R40 ;  /* 0x000000282928723e */ /* 0x000fe200000000ff */
[----:B------:R1:W-:Y:S01]  /*23930*/  STSM.16.M88.4 [R140], R80 ;  /* 0x000000508c007844 */ /* 0x0003e20000000200 */
[----:B------:R-:W-:-:S02]  /*23940*/  MOV R128, R128 ;  /* 0x0000008000807202 */ /* 0x000fc40000000f00 */
[----:B------:R-:W-:Y:S02]  /*23950*/  F2FP.F16.F32.PACK_AB R50, R45, R44 ;  /* 0x0000002c2d32723e */ /* 0x000fe400000000ff */
[----:B------:R-:W-:Y:S02]  /*23960*/  F2FP.F16.F32.PACK_AB R51, R47, R46 ;  /* 0x0000002e2f33723e */ /* 0x000fe400000000ff */
[----:B------:R-:W-:Y:S01]  /*23970*/  F2FP.F16.F32.PACK_AB R41, R43, R42 ;  /* 0x0000002a2b29723e */ /* 0x000fe200000000ff */
[----:B------:R1:W-:Y:S01]  /*23980*/  STSM.16.M88.4 [R20], R72 ;  /* 0x0000004814007844 */ /* 0x0003e20000000200 */
[----:B------:R-:W-:Y:S02]  /*23990*/  MOV R130, R130 ;  /* 0x0000008200827202 */ /* 0x000fe40000000f00 */
[----:B------:R-:W-:Y:S01]  /*239a0*/  MOV R132, R132 ;  /* 0x0000008400847202 */ /* 0x000fe20000000f00 */
[----:B------:R1:W-:Y:S01]  /*239b0*/  STSM.16.M88.4 [R124], R64 ;  /* 0x000000407c007844 */ /* 0x0003e20000000200 */
[----:B------:R-:W-:-:S02]  /*239c0*/  MOV R134, R134 ;  /* 0x0000008600867202 */ /* 0x000fc40000000f00 */
[----:B------:R-:W-:Y:S01]  /*239d0*/  MOV R136, R136 ;  /* 0x0000008800887202 */ /* 0x000fe20000000f00 */
[----:B------:R1:W-:Y:S04]  /*239e0*/  STSM.16.M88.4 [R126], R56 ;  /* 0x000000387e007844 */ /* 0x0003e80000000200 */
[----:B------:R1:W-:Y:S01]  /*239f0*/  STSM.16.M88.4 [R128], R48 ;  /* 0x0000003080007844 */ /* 0x0003e20000000200 */
[----:B------:R-:W-:-:S04]  /*23a00*/  ISETP.NE.U32.AND P0, PT, RZ, UR18, PT ;  /* 0x00000012ff007c0c */ /* 0x000fc8000bf05070 */
[----:B------:R-:W-:Y:S01]  /*23a10*/  ISETP.NE.AND.EX P0, PT, RZ, UR19, PT, P0 ;  /* 0x00000013ff007c0c */ /* 0x000fe2000bf05300 */
[----:B------:R-:W-:Y:S01]  /*23a20*/  IMAD.U32 R76, RZ, RZ, UR4 ;  /* 0x00000004ff4c7e24 */ /* 0x000fe2000f8e00ff */
[----:B--2---:R-:W-:Y:S02]  /*23a30*/  F2FP.F16.F32.PACK_AB R24, R25, R24 ;  /* 0x000000181918723e */ /* 0x004fe400000000ff */
[----:B------:R-:W-:Y:S02]  /*23a40*/  F2FP.F16.F32.PACK_AB R25, R27, R26 ;  /* 0x0000001a1b19723e */ /* 0x000fe400000000ff */
[----:B---3--:R-:W-:Y:S02]  /*23a50*/  F2FP.F16.F32.PACK_AB R8, R9, R8 ;  /* 0x000000080908723e */ /* 0x008fe400000000ff */
[----:B------:R-:W-:Y:S02]  /*23a60*/  F2FP.F16.F32.PACK_AB R9, R11, R10 ;  /* 0x0000000a0b09723e */ /* 0x000fe400000000ff */
[----:B----4-:R-:W-:-:S02]  /*23a70*/  F2FP.F16.F32.PACK_AB R42, R37, R36 ;  /* 0x00000024252a723e */ /* 0x010fc400000000ff */
[----:B------:R-:W-:Y:S02]  /*23a80*/  F2FP.F16.F32.PACK_AB R43, R39, R38 ;  /* 0x00000026272b723e */ /* 0x000fe400000000ff */
[----:B------:R-:W-:Y:S02]  /*23a90*/  F2FP.F16.F32.PACK_AB R32, R33, R32 ;  /* 0x000000202120723e */ /* 0x000fe400000000ff */
[----:B------:R-:W-:Y:S02]  /*23aa0*/  F2FP.F16.F32.PACK_AB R33, R35, R34 ;  /* 0x000000222321723e */ /* 0x000fe400000000ff */
[----:B------:R-:W-:Y:S02]  /*23ab0*/  F2FP.F16.F32.PACK_AB R34, R29, R28 ;  /* 0x0000001c1d22723e */ /* 0x000fe400000000ff */
[----:B------:R-:W-:Y:S02]  /*23ac0*/  F2FP.F16.F32.PACK_AB R35, R31, R30 ;  /* 0x0000001e1f23723e */ /* 0x000fe400000000ff */
[----:B------:R-:W-:Y:S01]  /*23ad0*/  F2FP.F16.F32.PACK_AB R10, R5, R4 ;  /* 0x00000004050a723e */ /* 0x000fe200000000ff */
[----:B------:R-:W-:Y:S01]  /*23ae0*/  IMAD.U32 R4, RZ, RZ, UR10 ;  /* 0x0000000aff047e24 */ /* 0x000fe2000f8e00ff */
[----:B------:R-:W-:Y:S01]  /*23af0*/  F2FP.F16.F32.PACK_AB R26, R13, R12 ;  /* 0x0000000c0d1a723e */ /* 0x000fe200000000ff */
[----:B------:R-:W-:Y:S01]  /*23b00*/  IMAD.U32 R5, RZ, RZ, UR11 ;  /* 0x0000000bff057e24 */ /* 0x000fe2000f8e00ff */
[----:B------:R-:W-:Y:S01]  /*23b10*/  F2FP.F16.F32.PACK_AB R27, R15, R14 ;  /* 0x0000000e0f1b723e */ /* 0x000fe200000000ff */
[----:B------:R-:W-:Y:S01]  /*23b20*/  ULDC.64 UR10, c[0x0][0xd08] ;  /* 0x00034200000a7ab9 */ /* 0x000fe20000000a00 */
[----:B------:R-:W-:Y:S01]  /*23b30*/  F2FP.F16.F32.PACK_AB R11, R7, R6 ;  /* 0x00000006070b723e */ /* 0x000fe200000000ff */
[----:B------:R1:W-:Y:S01]  /*23b40*/  STSM.16.M88.4 [R130], R40 ;  /* 0x0000002882007844 */ /* 0x0003e20000000200 */
[----:B------:R-:W-:-:S03]  /*23b50*/  UISETP.NE.U32.AND UP0, UPT, UR10, URZ, UPT ;  /* 0x0000003f0a00728c */ /* 0x000fc6000bf05070 */
[----:B------:R1:W-:Y:S01]  /*23b60*/  STSM.16.M88.4 [R132], R32 ;  /* 0x0000002084007844 */ /* 0x0003e20000000200 */
[----:B------:R-:W-:-:S03]  /*23b70*/  UISETP.NE.AND.EX UP0, UPT, UR11, URZ, UPT, UP0 ;  /* 0x0000003f0b00728c */ /* 0x000fc6000bf05300 */
[----:B------:R1:W-:Y:S04]  /*23b80*/  STSM.16.M88.4 [R134], R24 ;  /* 0x0000001886007844 */ /* 0x0003e80000000200 */
[----:B------:R1:W-:Y:S01]  /*23b90*/  STSM.16.M88.4 [R136], R8 ;  /* 0x0000000888007844 */ /* 0x0003e20000000200 */
[----:B------:R-:W-:Y:S01]  /*23ba0*/  BAR.SYNC.DEFER_BLOCKING 0x1, 0x100 ;  /* 0x0044000000007b1d */ /* 0x000fe20000010000 */
[----:B------:R-:W-:-:S05]  /*23bb0*/  PLOP3.LUT P1, PT, PT, PT, UP0, 0x80, 0x0 ;  /* 0x000000000000781c */ /* 0x000fca0003f2f008 */
[----:B------:R-:W-:Y:S02]  /*23bc0*/  @UP0 ULDC.64 UR10, c[0x0][0xd08] ;  /* 0x00034200000a0ab9 */ /* 0x000fe40000000a00 */
[----:B------:R-:W-:-:S06]  /*23bd0*/  @UP0 UIMAD.WIDE UR10, UR60, 0x4, UR10 ;  /* 0x000000043c0a08a5 */ /* 0x000fcc000f8e020a */
[----:B------:R-:W-:Y:S02]  /*23be0*/  IMAD.U32 R6, RZ, RZ, UR10 ;  /* 0x0000000aff067e24 */ /* 0x000fe4000f8e00ff */
[----:B------:R-:W-:Y:S01]  /*23bf0*/  IMAD.U32 R7, RZ, RZ, UR11 ;  /* 0x0000000bff077e24 */ /* 0x000fe2000f8e00ff */
[----:B0-----:R1:W5:Y:S04]  /*23c00*/  @P0 LDG.E R0, desc[UR36][R4.64] ;  /* 0x0000002404000981 */ /* 0x001368000c1e1900 */
[----:B------:R1:W5:Y:S01]  /*23c10*/  @P1 LDG.E R76, desc[UR36][R6.64] ;  /* 0x00000024064c1981 */ /* 0x000362000c1e1900 */
[----:B------:R-:W-:Y:S02]  /*23c20*/  UISETP.NE.AND UP0, UPT, UR8, URZ, UPT ;  /* 0x0000003f0800728c */ /* 0x000fe4000bf05270 */
[----:B------:R-:W-:Y:S01]  /*23c30*/  ULOP3.LUT UR61, UR61, 0xff, URZ, 0xc0, !UPT ;  /* 0x000000ff3d3d7892 */ /* 0x000fe2000f8ec03f */
[----:B------:R-:W-:Y:S01]  /*23c40*/  UMOV UR4, URZ ;  /* 0x0000003f00047c82 */ /* 0x000fe20008000000 */
[----:B------:R-:W-:Y:S01]  /*23c50*/  USEL UR23, UR8, UR9, UP0 ;  /* 0x0000000908177287 */ /* 0x000fe20008000000 */
[----:B------:R-:W-:Y:S11]  /*23c60*/  @P1 BRA `(.L_x_3198) ;  /* 0x0000000000101947 */ /* 0x000ff60003800000 */
[----:B------:R-:W-:Y:S05]  /*23c70*/  @!P0 BRA `(.L_x_3198) ;  /* 0x00000000000c8947 */ /* 0x000fea0003800000 */
[----:B-1----:R-:W2:Y:S04]  /*23c80*/  LDG.E R3, desc[UR36][R4.64] ;  /* 0x0000002404037981 */ /* 0x002ea8000c1e1900 */
[----:B-----5:R-:W2:Y:S02]  /*23c90*/  LDG.E R76, desc[UR36][R4.64+0x4] ;  /* 0x00000424044c7981 */ /* 0x020ea4000c1e1900 */
[----:B--2---:R-:W-:-:S07]  /*23ca0*/  IMAD.IADD R76, R76, 0x1, -R3 ;  /* 0x000000014c4c7824 */ /* 0x004fce00078e0a03 */
.L_x_3198:
[----:B-1----:R-:W0:Y:S01]  /*23cb0*/  SHFL.IDX PT, R3, R208, RZ, 0x1f ;  /* 0x00001fffd0037589 */ /* 0x002e2200000e0000 */
[----:B------:R-:W-:Y:S02]  /*23cc0*/  R2UR UR8, R211 ;  /* 0x00000000d30872ca */ /* 0x000fe400000e0000 */
[----:B-----5:R-:W-:-:S11]  /*23cd0*/  @P0 R2UR UR4, R0 ;  /* 0x00000000000402ca */ /* 0x020fd600000e0000 */
[----:B------:R-:W-:Y:S02]  /*23ce0*/  ULOP3.LUT UR8, UR8, 0xffff, URZ, 0xc0, !UPT ;  /* 0x0000ffff08087892 */ /* 0x000fe4000f8ec03f */
[----:B------:R-:W-:Y:S01]  /*23cf0*/  USHF.R.S32.HI UR26, URZ, 0x1f, UR4 ;  /* 0x0000001f3f1a7899 */ /* 0x000fe20008011404 */
[----:B0-----:R-:W-:-:S13]  /*23d00*/  ISETP.NE.AND P0, PT, R3, RZ, PT ;  /* 0x000000ff0300720c */ /* 0x001fda0003f05270 */
[----:B------:R-:W-:Y:S05]  /*23d10*/  @P0 BRA `(.L_x_3199) ;  /* 0x0000000400280947 */ /* 0x000fea0003800000 */
[----:B------:R-:W2:Y:S01]  /*23d20*/  LDL R6, [R1+0x448] ;  /* 0x0004480001067983 */ /* 0x000ea20000100800 */
[----:B------:R-:W0:Y:S03]  /*23d30*/  LDC R11, c[0x0][0xce8] ;  /* 0x00033a00ff0b7b82 */ /* 0x000e260000000800 */
[----:B------:R-:W3:Y:S04]  /*23d40*/  LDL R5, [R1+0x44c] ;  /* 0x00044c0001057983 */ /* 0x000ee80000100800 */
[----:B------:R-:W4:Y:S01]  /*23d50*/  LDL R4, [R1+0x438] ;  /* 0x0004380001047983 */ /* 0x000f220000100800 */
[----:B------:R-:W-:-:S04]  /*23d60*/  IMAD.U32 R3, RZ, RZ, UR59 ;  /* 0x0000003bff037e24 */ /* 0x000fc8000f8e00ff */
[----:B------:R-:W-:Y:S02]  /*23d70*/  IMAD R10, R3, 0x40, R22 ;  /* 0x00000040030a7824 */ /* 0x000fe400078e0216 */
[----:B0-----:R-:W-:Y:S01]  /*23d80*/  IMAD R15, R76, R11, RZ ;  /* 0x0000000b4c0f7224 */ /* 0x001fe200078e02ff */
[----:B------:R-:W-:Y:S01]  /*23d90*/  ISETP.NE.AND P2, PT, R11, 0x1, PT ;  /* 0x000000010b00780c */ /* 0x000fe20003f45270 */
[----:B------:R-:W-:Y:S01]  /*23da0*/  UISETP.GT.AND UP1, UPT, UR23, 0x1, UPT ;  /* 0x000000011700788c */ /* 0x000fe2000bf24270 */
[----:B------:R-:W-:-:S03]  /*23db0*/  UMOV UR22, 0xab8 ;  /* 0x00000ab800167882 */ /* 0x000fc60000000000 */
[----:B------:R-:W-:-:S08]  /*23dc0*/  USEL UR22, UR22, 0xa78, UP1 ;  /* 0x00000a7816167887 */ /* 0x000fd00008800000 */
[----:B------:R-:W0:Y:S01]  /*23dd0*/  @P2 LDC R3, c[0x0][0xcf0] ;  /* 0x00033c00ff032b82 */ /* 0x000e220000000800 */
[----:B------:R-:W-:Y:S01]  /*23de0*/  UISETP.NE.U32.AND UP0, UPT, UR18, URZ, UPT ;  /* 0x0000003f1200728c */ /* 0x000fe2000bf05070 */
[----:B------:R-:W-:-:S03]  /*23df0*/  IMAD.U32 R13, RZ, RZ, UR59 ;  /* 0x0000003bff0d7e24 */ /* 0x000fc6000f8e00ff */
[----:B------:R-:W-:Y:S01]  /*23e00*/  UISETP.NE.AND.EX UP0, UPT, UR19, URZ, UPT, UP0 ;  /* 0x0000003f1300728c */ /* 0x000fe2000bf05300 */
[----:B--2---:R-:W-:-:S05]  /*23e10*/  IMAD.MOV R0, RZ, RZ, -R6 ;  /* 0x000000ffff007224 */ /* 0x004fca00078e0a06 */
[----:B---3--:R-:W-:Y:S02]  /*23e20*/  ISETP.NE.AND P0, PT, R5, R0, PT ;  /* 0x000000000500720c */ /* 0x008fe40003f05270 */
[----:B------:R-:W1:Y:S02]  /*23e30*/  @P2 LDC R0, c[0x0][0xcec] ;  /* 0x00033b00ff002b82 */ /* 0x000e640000000800 */
[----:B------:R-:W-:-:S13]  /*23e40*/  ISETP.GE.OR P1, PT, R10, R15, P0 ;  /* 0x0000000f0a00720c */ /* 0x000fda0000726670 */
[----:B------:R-:W2:Y:S01]  /*23e50*/  @!P1 LDL R9, [R1+0x1f0] ;  /* 0x0001f00001099983 */ /* 0x000ea20000100800 */
[----:B----4-:R-:W-:Y:S01]  /*23e60*/  IMAD R13, R13, 0x40, R4 ;  /* 0x000000400d0d7824 */ /* 0x010fe200078e0204 */
[----:B------:R-:W-:Y:S01]  /*23e70*/  USHF.R.S32.HI UR16, URZ, 0x1f, UR60 ;  /* 0x0000001f3f107899 */ /* 0x000fe2000801143c */
[----:B------:R-:W-:Y:S01]  /*23e80*/  BSSY B1, `(.L_x_3199) ;  /* 0x0000033000017945 */ /* 0x000fe20003800000 */
[----:B------:R-:W-:Y:S01]  /*23e90*/  USEL UR9, UR61, URZ, UP1 ;  /* 0x0000003f3d097287 */ /* 0x000fe20008800000 */
[----:B------:R-:W-:Y:S01]  /*23ea0*/  IMAD.MOV.U32 R7, RZ, RZ, R13 ;  /* 0x000000ffff077224 */ /* 0x000fe200078e000d */
[----:B------:R-:W-:Y:S01]  /*23eb0*/  USEL UR17, UR60, URZ, !UP0 ;  /* 0x0000003f3c117287 */ /* 0x000fe2000c000000 */
[----:B------:R-:W-:Y:S01]  /*23ec0*/  ULDC.64 UR10, c[0x0][UR22+0x220] ;  /* 0x00008800160a7abb */ /* 0x000fe20008000a00 */
[----:B------:R-:W-:Y:S01]  /*23ed0*/  ULDC.64 UR14, c[0x0][UR22+0x228] ;  /* 0x00008a00160e7abb */ /* 0x000fe20008000a00 */
[----:B-1----:R-:W-:Y:S01]  /*23ee0*/  @P2 IMAD.HI.U32 R0, R13, R0, RZ ;  /* 0x000000000d002227 */ /* 0x002fe200078e00ff */
[----:B------:R-:W-:-:S02]  /*23ef0*/  USEL UR20, UR16, URZ, !UP0 ;  /* 0x0000003f10147287 */ /* 0x000fc4000c000000 */
[----:B------:R-:W-:Y:S02]  /*23f00*/  UIMAD.WIDE.U32 UR24, UR14, UR9, URZ ;  /* 0x000000090e1872a5 */ /* 0x000fe4000f8e003f */
[----:B------:R-:W-:Y:S01]  /*23f10*/  UIMAD UR11, UR11, UR17, URZ ;  /* 0x000000110b0b72a4 */ /* 0x000fe2000f8e023f */
[----:B0-----:R-:W-:Y:S01]  /*23f20*/  @P2 SHF.R.U32.HI R7, RZ, R3, R0 ;  /* 0x00000003ff072219 */ /* 0x001fe20000011600 */
[----:B------:R-:W-:Y:S01]  /*23f30*/  ULDC.64 UR12, c[0x0][UR22+0x218] ;  /* 0x00008600160c7abb */ /* 0x000fe20008000a00 */
[----:B------:R-:W-:Y:S01]  /*23f40*/  UIMAD UR9, UR15, UR9, URZ ;  /* 0x000000090f0972a4 */ /* 0x000fe2000f8e023f */
[----:B------:R-:W-:Y:S01]  /*23f50*/  IMAD.U32 R4, RZ, RZ, UR24 ;  /* 0x00000018ff047e24 */ /* 0x000fe2000f8e00ff */
[----:B------:R-:W-:Y:S01]  /*23f60*/  UIMAD.WIDE.U32 UR14, UR10, UR17, URZ ;  /* 0x000000110a0e72a5 */ /* 0x000fe2000f8e003f */
[----:B------:R-:W-:Y:S01]  /*23f70*/  IMAD.MOV R0, RZ, RZ, -R7 ;  /* 0x000000ffff007224 */ /* 0x000fe200078e0a07 */
[----:B------:R-:W-:Y:S01]  /*23f80*/  UIMAD.WIDE.U32 UR16, UR12, UR8, URZ ;  /* 0x000000080c1072a5 */ /* 0x000fe2000f8e003f */
[----:B------:R-:W-:Y:S01]  /*23f90*/  IMAD.U32 R5, RZ, RZ, UR25 ;  /* 0x00000019ff057e24 */ /* 0x000fe2000f8e00ff */
[----:B------:R-:W-:Y:S01]  /*23fa0*/  UIMAD UR12, UR13, UR8, URZ ;  /* 0x000000080d0c72a4 */ /* 0x000fe2000f8e023f */
[----:B------:R-:W-:Y:S01]  /*23fb0*/  IMAD R3, R11, R0, R13 ;  /* 0x000000000b037224 */ /* 0x000fe200078e020d */
[----:B------:R-:W-:-:S02]  /*23fc0*/  UIMAD UR11, UR10, UR20, UR11 ;  /* 0x000000140a0b72a4 */ /* 0x000fc4000f8e020b */
[----:B------:R-:W-:Y:S02]  /*23fd0*/  UIADD3 UR13, UR25, UR9, URZ ;  /* 0x00000009190d7290 */ /* 0x000fe4000fffe03f */
[----:B------:R-:W-:Y:S01]  /*23fe0*/  UIADD3 UR16, UP0, UP2, UR14, UR16, UR4 ;  /* 0x000000100e107290 */ /* 0x000fe2000fa1e004 */
[----:B------:R-:W-:Y:S01]  /*23ff0*/  SHF.R.S32.HI R0, RZ, 0x1f, R3 ;  /* 0x0000001fff007819 */ /* 0x000fe20000011403 */
[----:B------:R-:W-:Y:S02]  /*24000*/  UIADD3 UR12, UR17, UR12, URZ ;  /* 0x0000000c110c7290 */ /* 0x000fe4000fffe03f */
[----:B------:R-:W-:Y:S01]  /*24010*/  UIADD3 UR9, UR15, UR11, URZ ;  /* 0x0000000b0f097290 */ /* 0x000fe2000fffe03f */
[----:B------:R-:W-:Y:S01]  /*24020*/  IMAD.U32 R6, RZ, RZ, UR13 ;  /* 0x0000000dff067e24 */ /* 0x000fe2000f8e00ff */
[----:B------:R-:W-:Y:S01]  /*24030*/  IADD3 R4, P2, P3, R7, UR16, R4 ;  /* 0x0000001007047c10 */ /* 0x000fe2000fb5e004 */
[----:B------:R-:W-:Y:S01]  /*24040*/  ULDC.64 UR10, c[0x0][UR22+0x210] ;  /* 0x00008400160a7abb */ /* 0x000fe20008000a00 */
[----:B------:R-:W-:Y:S01]  /*24050*/  UIADD3.X UR9, UR9, UR12, UR26, UP0, UP2 ;  /* 0x0000000c09097290 */ /* 0x000fe200087e441a */
[----:B------:R-:W-:Y:S01]  /*24060*/  SHF.R.S32.HI R7, RZ, 0x1f, R7 ;  /* 0x0000001fff077819 */ /* 0x000fe20000011407 */
[----:B------:R-:W-:Y:S01]  /*24070*/  IMAD R11, R3, UR11, RZ ;  /* 0x0000000b030b7c24 */ /* 0x000fe2000f8e02ff */
[----:B------:R-:W-:Y:S01]  /*24080*/  ULDC.64 UR12, c[0x0][0xca8] ;  /* 0x00032a00000c7ab9 */ /* 0x000fe20000000a00 */
[----:B------:R-:W-:Y:S01]  /*24090*/  @!UP1 ULDC UR12, c[0x0][0xc50] ;  /* 0x00031400000c9ab9 */ /* 0x000fe20000000800 */
[----:B------:R-:W-:Y:S01]  /*240a0*/  @!UP1 ULDC UR13, c[0x0][0xc54] ;  /* 0x00031500000d9ab9 */ /* 0x000fe20000000800 */
[----:B------:R-:W-:Y:S01]  /*240b0*/  IADD3.X R5, R7, UR9, R6, P2, P3 ;  /* 0x0000000907057c10 */ /* 0x000fe200097e6406 */
[----:B------:R-:W-:-:S02]  /*240c0*/  IMAD R11, R0, UR10, R11 ;  /* 0x0000000a000b7c24 */ /* 0x000fc4000f8e020b */
[----:B------:R-:W-:Y:S02]  /*240d0*/  VIADD R0, R10, 0x8 ;  /* 0x000000080a007836 */ /* 0x000fe40000000000 */
[----:B------:R-:W-:-:S03]  /*240e0*/  IMAD.WIDE.U32 R4, R3, UR10, R4 ;  /* 0x0000000a03047c25 */ /* 0x000fc6000f8e0004 */
[----:B------:R-:W-:Y:S01]  /*240f0*/  ISETP.GE.OR P0, PT, R0, R15, P0 ;  /* 0x0000000f0000720c */ /* 0x000fe20000706670 */
[----:B------:R-:W-:Y:S01]  /*24100*/  IMAD.IADD R3, R5, 0x1, R11 ;  /* 0x0000000105037824 */ /* 0x000fe200078e020b */
[----:B------:R-:W-:-:S04]  /*24110*/  LEA R8, P2, R4, UR12, 0x2 ;  /* 0x0000000c04087c11 */ /* 0x000fc8000f8410ff */
[----:B------:R-:W-:Y:S01]  /*24120*/  LEA.HI.X R3, R4, UR13, R3, 0x2, P2 ;  /* 0x0000000d04037c11 */ /* 0x000fe200090f1403 */
[----:B------:R-:W-:Y:S04]  /*24130*/  SHFL.IDX PT, R6, R8, 0x1, 0x1c1f ;  /* 0x003c1f0008067f89 */ /* 0x000fe800000e0000 */
[----:B------:R-:W-:Y:S04]  /*24140*/  SHFL.IDX PT, R4, R8, RZ, 0x1c1f ;  /* 0x001c1fff08047589 */ /* 0x000fe800000e0000 */
[----:B------:R-:W2:Y:S04]  /*24150*/  SHFL.IDX PT, R5, R3, RZ, 0x1c1f ;  /* 0x001c1fff03057589 */ /* 0x000ea800000e0000 */
[----:B------:R0:W1:Y:S04]  /*24160*/  SHFL.IDX PT, R7, R3, 0x1, 0x1c1f ;  /* 0x003c1f0003077f89 */ /* 0x00006800000e0000 */
[----:B--2---:R0:W-:Y:S01]  /*24170*/  @!P1 ST.E desc[UR36][R4.64], R9 ;  /* 0x0000000904009985 */ /* 0x0041e2000c101924 */
[----:B-1----:R-:W-:Y:S05]  /*24180*/  @P0 BRA `(.L_x_3200) ;  /* 0x0000000000080947 */ /* 0x002fea0003800000 */
[----:B0-----:R-:W2:Y:S04]  /*24190*/  LDL R3, [R1+0x1f4] ;  /* 0x0001f40001037983 */ /* 0x001ea80000100800 */
[----:B--2---:R1:W-:Y:S02]  /*241a0*/  ST.E desc[UR36][R6.64], R3 ;  /* 0x0000000306007985 */ /* 0x0043e4000c101924 */
.L_x_3200:
[----:B------:R-:W-:Y:S05]  /*241b0*/  BSYNC B1 ;  /* 0x0000000000017941 */ /* 0x000fea0003800000 */
.L_x_3199:
[----:B------:R-:W-:Y:S02]  /*241c0*/  UISETP.GT.AND UP1, UPT, UR23, 0x1, UPT ;  /* 0x000000011700788c */ /* 0x000fe4000bf24270 */
[----:B------:R-:W-:-:S04]  /*241d0*/  UISETP.NE.U32.AND UP0, UPT, UR18, URZ, UPT ;  /* 0x0000003f1200728c */ /* 0x000fc8000bf05070 */
[----:B------:R-:W-:Y:S01]  /*241e0*/  PLOP3.LUT P0, PT, PT, PT, UP1, 0x80, 0x0 ;  /* 0x000000000000781c */ /* 0x000fe20003f0f018 */
[----:B------:R-:W-:-:S04]  /*241f0*/  UISETP.NE.AND.EX UP0, UPT, UR19, URZ, UPT, UP0 ;  /* 0x0000003f1300728c */ /* 0x000fc8000bf05300 */
[----:B------:R-:W-:-:S08]  /*24200*/  USEL UR14, UR60, URZ, !UP0 ;  /* 0x0000003f3c0e7287 */ /* 0x000fd0000c000000 */
[----:B------:R-:W-:Y:S05]  /*24210*/  @P0 BRA `(.L_x_3201) ;  /* 0x0000001000240947 */ /* 0x000fea0003800000 */
[----:B-1----:R-:W2:Y:S01]  /*24220*/  LDL.64 R6, [R1+0x440] ;  /* 0x0004400001067983 */ /* 0x002ea20000100a00 */
[----:B0-----:R-:W-:Y:S01]  /*24230*/  IMAD R4, R207, 0x40, R19 ;  /* 0x00000040cf047824 */ /* 0x001fe200078e0213 */
[----:B------:R-:W0:Y:S01]  /*24240*/  LDC R81, c[0x0][0xce8] ;  /* 0x00033a00ff517b82 */ /* 0x000e220000000800 */
[----:B------:R-:W-:Y:S02]  /*24250*/  ULDC.64 UR12, c[0x0][0xba0] ;  /* 0x0002e800000c7ab9 */ /* 0x000fe40000000a00 */
[----:B------:R-:W-:Y:S02]  /*24260*/  UIMAD UR9, UR26, UR12, URZ ;  /* 0x0000000c1a0972a4 */ /* 0x000fe4000f8e023f */
[----:B------:R-:W-:Y:S02]  /*24270*/  UIMAD.WIDE.U32 UR10, UR4, UR12, URZ ;  /* 0x0000000c040a72a5 */ /* 0x000fe4000f8e003f */
[----:B------:R-:W-:-:S03]  /*24280*/  UIMAD UR9, UR4, UR13, UR9 ;  /* 0x0000000d040972a4 */ /* 0x000fc6000f8e0209 */
[----:B------:R-:W-:Y:S01]  /*24290*/  ULDC.64 UR12, c[0x0][0xbe8] ;  /* 0x0002fa00000c7ab9 */ /* 0x000fe20000000a00 */
[----:B------:R-:W-:-:S04]  /*242a0*/  UIADD3 UR11, UR11, UR9, URZ ;  /* 0x000000090b0b7290 */ /* 0x000fc8000fffe03f */
[----:B------:R-:W-:-:S04]  /*242b0*/  UIMAD.WIDE.U32 UR10, UR8, UR12, UR10 ;  /* 0x0000000c080a72a5 */ /* 0x000fc8000f8e000a */
[----:B------:R-:W-:-:S03]  /*242c0*/  UIMAD UR9, UR8, UR13, UR11 ;  /* 0x0000000d080972a4 */ /* 0x000fc6000f8e020b */
[----:B------:R-:W-:Y:S01]  /*242d0*/  ULDC UR11, c[0x0][0xbc8] ;  /* 0x0002f200000b7ab9 */ /* 0x000fe20000000800 */
[----:B------:R-:W-:Y:S01]  /*242e0*/  IMAD.U32 R21, RZ, RZ, UR59 ;  /* 0x0000003bff157e24 */ /* 0x000fe2000f8e00ff */
[----:B------:R-:W-:Y:S01]  /*242f0*/  USHF.R.S32.HI UR4, URZ, 0x1f, UR14 ;  /* 0x0000001f3f047899 */ /* 0x000fe2000801140e */
[----:B------:R-:W-:-:S03]  /*24300*/  ULDC.64 UR12, c[0x0][0xbf0] ;  /* 0x0002fc00000c7ab9 */ /* 0x000fc60000000a00 */
[----:B------:R-:W-:Y:S01]  /*24310*/  UIMAD UR4, UR4, UR12, URZ ;  /* 0x0000000c040472a4 */ /* 0x000fe2000f8e023f */
[----:B------:R-:W-:-:S03]  /*24320*/  UMOV UR8, UR10 ;  /* 0x0000000a00087c82 */ /* 0x000fc60008000000 */
[----:B------:R-:W-:Y:S02]  /*24330*/  UIMAD UR4, UR14, UR13, UR4 ;  /* 0x0000000d0e0472a4 */ /* 0x000fe4000f8e0204 */
[----:B------:R-:W-:-:S04]  /*24340*/  UIMAD.WIDE.U32 UR8, UR14, UR12, UR8 ;  /* 0x0000000c0e0872a5 */ /* 0x000fc8000f8e0008 */
[----:B------:R-:W-:Y:S01]  /*24350*/  UIADD3 UR4, UR9, UR4, URZ ;  /* 0x0000000409047290 */ /* 0x000fe2000fffe03f */
[----:B------:R-:W-:Y:S01]  /*24360*/  BSSY B1, `(.L_x_3202) ;  /* 0x00000ce000017945 */ /* 0x000fe20003800000 */
[----:B------:R-:W-:Y:S02]  /*24370*/  SHF.R.S32.HI R84, RZ, 0x1f, R209 ;  /* 0x0000001fff547819 */ /* 0x000fe400000114d1 */
[----:B------:R-:W-:Y:S02]  /*24380*/  SHF.R.S32.HI R85, RZ, 0x1f, R210 ;  /* 0x0000001fff557819 */ /* 0x000fe400000114d2 */
[----:B------:R-:W-:Y:S02]  /*24390*/  SHF.R.S32.HI R86, RZ, 0x1f, R152 ;  /* 0x0000001fff567819 */ /* 0x000fe40000011498 */
[----:B------:R-:W-:Y:S02]  /*243a0*/  SHF.R.S32.HI R87, RZ, 0x1f, R153 ;  /* 0x0000001fff577819 */ /* 0x000fe40000011499 */
[----:B------:R-:W-:-:S02]  /*243b0*/  SHF.R.S32.HI R88, RZ, 0x1f, R154 ;  /* 0x0000001fff587819 */ /* 0x000fc4000001149a */
[----:B------:R-:W-:Y:S02]  /*243c0*/  SHF.R.S32.HI R89, RZ, 0x1f, R155 ;  /* 0x0000001fff597819 */ /* 0x000fe4000001149b */
[----:B------:R-:W-:Y:S01]  /*243d0*/  SHF.R.S32.HI R90, RZ, 0x1f, R156 ;  /* 0x0000001fff5a7819 */ /* 0x000fe2000001149c */
[----:B--2---:R-:W-:-:S03]  /*243e0*/  IMAD.WIDE R4, R4, 0x2, R6 ;  /* 0x0000000204047825 */ /* 0x004fc600078e0206 */
[C---:B------:R-:W-:Y:S02]  /*243f0*/  IADD3 R41, P2, R4.reuse, 0x7000, RZ ;  /* 0x0000700004297810 */ /* 0x040fe40007f5e0ff */
[----:B------:R-:W-:Y:S02]  /*24400*/  IADD3 R9, P3, R4, 0x1000, RZ ;  /* 0x0000100004097810 */ /* 0x000fe40007f7e0ff */
[----:B------:R-:W-:Y:S02]  /*24410*/  LOP3.LUT R40, R41, 0x380, RZ, 0xc0, !PT ;  /* 0x0000038029287812 */ /* 0x000fe400078ec0ff */
[----:B------:R-:W-:Y:S02]  /*24420*/  LOP3.LUT R8, R9, 0x380, RZ, 0xc0, !PT ;  /* 0x0000038009087812 */ /* 0x000fe400078ec0ff */
[----:B------:R-:W-:Y:S02]  /*24430*/  SHF.R.U64 R40, R40, 0x3, RZ ;  /* 0x0000000328287819 */ /* 0x000fe400000012ff */
[----:B------:R-:W-:-:S02]  /*24440*/  SHF.R.U64 R8, R8, 0x3, RZ ;  /* 0x0000000308087819 */ /* 0x000fc400000012ff */
[----:B------:R-:W-:Y:S01]  /*24450*/  LOP3.LUT R40, R40, R41, RZ, 0x3c, !PT ;  /* 0x0000002928287212 */ /* 0x000fe200078e3cff */
[----:B------:R-:W-:Y:S01]  /*24460*/  IMAD.X R41, RZ, RZ, R5, P2 ;  /* 0x000000ffff297224 */ /* 0x000fe200010e0605 */
[C---:B------:R-:W-:Y:S02]  /*24470*/  IADD3 R69, P2, R4.reuse, 0xe000, RZ ;  /* 0x0000e00004457810 */ /* 0x040fe40007f5e0ff */
[C---:B------:R-:W-:Y:S02]  /*24480*/  IADD3 R37, P1, R4.reuse, 0x6000, RZ ;  /* 0x0000600004257810 */ /* 0x040fe40007f3e0ff */
[----:B------:R-:W-:Y:S01]  /*24490*/  LOP3.LUT R68, R69, 0x380, RZ, 0xc0, !PT ;  /* 0x0000038045447812 */ /* 0x000fe200078ec0ff */
[----:B------:R-:W5:Y:S01]  /*244a0*/  LD.E.128 R40, desc[UR36][R40.64] ;  /* 0x0000002428287980 */ /* 0x000f62000c101d00 */
[----:B------:R-:W-:Y:S02]  /*244b0*/  IADD3 R33, P0, R4, 0x5000, RZ ;  /* 0x0000500004217810 */ /* 0x000fe40007f1e0ff */
[----:B------:R-:W-:-:S02]  /*244c0*/  SHF.R.U64 R68, R68, 0x3, RZ ;  /* 0x0000000344447819 */ /* 0x000fc400000012ff */
[----:B------:R-:W-:Y:S01]  /*244d0*/  LOP3.LUT R8, R8, R9, RZ, 0x3c, !PT ;  /* 0x0000000908087212 */ /* 0x000fe200078e3cff */
[--C-:B------:R-:W-:Y:S01]  /*244e0*/  IMAD.X R9, RZ, RZ, R5.reuse, P3 ;  /* 0x000000ffff097224 */ /* 0x100fe200018e0605 */
[----:B------:R-:W-:Y:S02]  /*244f0*/  LOP3.LUT R36, R37, 0x380, RZ, 0xc0, !PT ;  /* 0x0000038025247812 */ /* 0x000fe400078ec0ff */
[----:B------:R-:W-:Y:S01]  /*24500*/  LOP3.LUT R68, R68, R69, RZ, 0x3c, !PT ;  /* 0x0000004544447212 */ /* 0x000fe200078e3cff */
[----:B------:R-:W-:Y:S01]  /*24510*/  IMAD.X R69, RZ, RZ, R5, P2 ;  /* 0x000000ffff457224 */ /* 0x000fe200010e0605 */
[----:B------:R-:W-:Y:S01]  /*24520*/  LOP3.LUT R32, R33, 0x380, RZ, 0xc0, !PT ;  /* 0x0000038021207812 */ /* 0x000fe200078ec0ff */
[----:B------:R-:W5:Y:S01]  /*24530*/  LD.E.128 R8, desc[UR36][R8.64] ;  /* 0x0000002408087980 */ /* 0x000f62000c101d00 */
[----:B------:R-:W-:Y:S02]  /*24540*/  IADD3 R45, P3, R4, 0x8000, RZ ;  /* 0x00008000042d7810 */ /* 0x000fe40007f7e0ff */
[----:B0-----:R-:W-:Y:S01]  /*24550*/  ISETP.NE.AND P2, PT, R81, 0x1, PT ;  /* 0x000000015100780c */ /* 0x001fe20003f45270 */
[----:B------:R-:W5:Y:S01]  /*24560*/  LD.E.128 R68, desc[UR36][R68.64] ;  /* 0x0000002444447980 */ /* 0x000f62000c101d00 */
[----:B------:R-:W-:-:S02]  /*24570*/  SHF.R.U64 R36, R36, 0x3, RZ ;  /* 0x0000000324247819 */ /* 0x000fc400000012ff */
[----:B------:R-:W-:Y:S02]  /*24580*/  SHF.R.U64 R32, R32, 0x3, RZ ;  /* 0x0000000320207819 */ /* 0x000fe400000012ff */
[----:B------:R-:W-:Y:S02]  /*24590*/  LOP3.LUT R44, R45, 0x380, RZ, 0xc0, !PT ;  /* 0x000003802d2c7812 */ /* 0x000fe400078ec0ff */
[----:B------:R-:W-:Y:S01]  /*245a0*/  LOP3.LUT R36, R36, R37, RZ, 0x3c, !PT ;  /* 0x0000002524247212 */ /* 0x000fe200078e3cff */
[--C-:B------:R-:W-:Y:S01]  /*245b0*/  IMAD.X R37, RZ, RZ, R5.reuse, P1 ;  /* 0x000000ffff257224 */ /* 0x100fe200008e0605 */
[----:B------:R-:W-:Y:S01]  /*245c0*/  LOP3.LUT R32, R32, R33, RZ, 0x3c, !PT ;  /* 0x0000002120207212 */ /* 0x000fe200078e3cff */
[----:B------:R-:W-:Y:S01]  /*245d0*/  IMAD.X R33, RZ, RZ, R5, P0 ;  /* 0x000000ffff217224 */ /* 0x000fe200000e0605 */
[----:B------:R-:W-:Y:S01]  /*245e0*/  SHF.R.U64 R44, R44, 0x3, RZ ;  /* 0x000000032c2c7819 */ /* 0x000fe200000012ff */
[----:B------:R-:W0:Y:S01]  /*245f0*/  @P2 LDC R77, c[0x0][0xcec] ;  /* 0x00033b00ff4d2b82 */ /* 0x000e220000000800 */
[C---:B------:R-:W-:Y:S01]  /*24600*/  IADD3 R65, P1, R4.reuse, 0xd000, RZ ;  /* 0x0000d00004417810 */ /* 0x040fe20007f3e0ff */
[----:B------:R-:W5:Y:S01]  /*24610*/  LD.E.128 R36, desc[UR36][R36.64] ;  /* 0x0000002424247980 */ /* 0x000f62000c101d00 */
[----:B------:R-:W-:-:S02]  /*24620*/  IADD3 R61, P0, R4, 0xc000, RZ ;  /* 0x0000c000043d7810 */ /* 0x000fc40007f1e0ff */
[----:B------:R-:W-:Y:S01]  /*24630*/  LOP3.LUT R44, R44, R45, RZ, 0x3c, !PT ;  /* 0x0000002d2c2c7212 */ /* 0x000fe200078e3cff */
[--C-:B------:R-:W-:Y:S01]  /*24640*/  IMAD.X R45, RZ, RZ, R5.reuse, P3 ;  /* 0x000000ffff2d7224 */ /* 0x100fe200018e0605 */
[----:B------:R-:W-:Y:S01]  /*24650*/  LOP3.LUT R64, R65, 0x380, RZ, 0xc0, !PT ;  /* 0x0000038041407812 */ /* 0x000fe200078ec0ff */
[----:B------:R-:W1:Y:S01]  /*24660*/  @P2 LDC R79, c[0x0][0xcf0] ;  /* 0x00033c00ff4f2b82 */ /* 0x000e620000000800 */
[----:B------:R-:W-:Y:S01]  /*24670*/  LOP3.LUT R60, R61, 0x380, RZ, 0xc0, !PT ;  /* 0x000003803d3c7812 */ /* 0x000fe200078ec0ff */
[----:B------:R-:W5:Y:S01]  /*24680*/  LD.E.128 R32, desc[UR36][R32.64] ;  /* 0x0000002420207980 */ /* 0x000f62000c101d00 */
[----:B------:R-:W-:Y:S02]  /*24690*/  IADD3 R3, P3, R4, 0xf000, RZ ;  /* 0x0000f00004037810 */ /* 0x000fe40007f7e0ff */
[----:B------:R-:W-:Y:S01]  /*246a0*/  SHF.R.U64 R64, R64, 0x3, RZ ;  /* 0x0000000340407819 */ /* 0x000fe200000012ff */
[----:B------:R-:W5:Y:S01]  /*246b0*/  LD.E.128 R44, desc[UR36][R44.64] ;  /* 0x000000242c2c7980 */ /* 0x000f62000c101d00 */
[----:B------:R-:W-:Y:S01]  /*246c0*/  SHF.R.U64 R60, R60, 0x3, RZ ;  /* 0x000000033c3c7819 */ /* 0x000fe200000012ff */
[----:B------:R-:W-:Y:S01]  /*246d0*/  IMAD.X R73, RZ, RZ, R5, P3 ;  /* 0x000000ffff497224 */ /* 0x000fe200018e0605 */
[----:B------:R-:W-:-:S02]  /*246e0*/  LOP3.LUT R0, R3, 0x380, RZ, 0xc0, !PT ;  /* 0x0000038003007812 */ /* 0x000fc400078ec0ff */
[----:B------:R-:W-:Y:S01]  /*246f0*/  LOP3.LUT R64, R64, R65, RZ, 0x3c, !PT ;  /* 0x0000004140407212 */ /* 0x000fe200078e3cff */
[--C-:B------:R-:W-:Y:S01]  /*24700*/  IMAD.X R65, RZ, RZ, R5.reuse, P1 ;  /* 0x000000ffff417224 */ /* 0x100fe200008e0605 */
[----:B------:R-:W-:Y:S01]  /*24710*/  LOP3.LUT R60, R60, R61, RZ, 0x3c, !PT ;  /* 0x0000003d3c3c7212 */ /* 0x000fe200078e3cff */
[----:B------:R-:W-:Y:S01]  /*24720*/  IMAD.X R61, RZ, RZ, R5, P0 ;  /* 0x000000ffff3d7224 */ /* 0x000fe200000e0605 */
[----:B------:R-:W-:Y:S02]  /*24730*/  SHF.R.U64 R0, R0, 0x3, RZ ;  /* 0x0000000300007819 */ /* 0x000fe400000012ff */
[C---:B------:R-:W-:Y:S01]  /*24740*/  IADD3 R13, P4, R4.reuse, 0x2000, RZ ;  /* 0x00002000040d7810 */ /* 0x040fe20007f9e0ff */
[----:B------:R-:W5:Y:S01]  /*24750*/  LD.E.128 R64, desc[UR36][R64.64] ;  /* 0x0000002440407980 */ /* 0x000f62000c101d00 */
[C---:B------:R-:W-:Y:S02]  /*24760*/  IADD3 R25, P5, R4.reuse, 0x3000, RZ ;  /* 0x0000300004197810 */ /* 0x040fe40007fbe0ff */
[----:B------:R-:W-:Y:S01]  /*24770*/  IADD3 R29, P6, R4, 0x4000, RZ ;  /* 0x00004000041d7810 */ /* 0x000fe20007fde0ff */
[----:B------:R-:W5:Y:S01]  /*24780*/  LD.E.128 R60, desc[UR36][R60.64] ;  /* 0x000000243c3c7980 */ /* 0x000f62000c101d00 */
[----:B------:R-:W-:-:S02]  /*24790*/  ISETP.GE.AND P1, PT, R19, UR11, PT ;  /* 0x0000000b13007c0c */ /* 0x000fc4000bf26270 */
[----:B------:R-:W-:Y:S02]  /*247a0*/  ISETP.GE.AND P0, PT, R156, UR11, PT ;  /* 0x0000000b9c007c0c */ /* 0x000fe4000bf06270 */
[----:B------:R-:W-:Y:S01]  /*247b0*/  LOP3.LUT R72, R0, R3, RZ, 0x3c, !PT ;  /* 0x0000000300487212 */ /* 0x000fe200078e3cff */
[----:B------:R-:W-:Y:S01]  /*247c0*/  IMAD R0, R157, 0x20, R207 ;  /* 0x000000209d007824 */ /* 0x000fe200078e02cf */
[----:B------:R-:W-:Y:S02]  /*247d0*/  LOP3.LUT R12, R13, 0x380, RZ, 0xc0, !PT ;  /* 0x000003800d0c7812 */ /* 0x000fe400078ec0ff */
[----:B------:R-:W-:Y:S02]  /*247e0*/  LOP3.LUT R24, R25, 0x380, RZ, 0xc0, !PT ;  /* 0x0000038019187812 */ /* 0x000fe400078ec0ff */
[----:B------:R-:W-:Y:S02]  /*247f0*/  LOP3.LUT R28, R29, 0x380, RZ, 0xc0, !PT ;  /* 0x000003801d1c7812 */ /* 0x000fe400078ec0ff */
[----:B------:R-:W-:Y:S01]  /*24800*/  SEL R3, RZ, 0x1, P1 ;  /* 0x00000001ff037807 */ /* 0x000fe20000800000 */
[----:B------:R-:W5:Y:S01]  /*24810*/  LD.E.128 R72, desc[UR36][R72.64] ;  /* 0x0000002448487980 */ /* 0x000f62000c101d00 */
[----:B------:R-:W-:-:S02]  /*24820*/  SEL R20, RZ, 0xffffffff, P0 ;  /* 0xffffffffff147807 */ /* 0x000fc40000000000 */
[----:B------:R-:W-:Y:S01]  /*24830*/  ISETP.GE.AND P1, PT, R155, UR11, PT ;  /* 0x0000000b9b007c0c */ /* 0x000fe2000bf26270 */
[----:B------:R-:W-:Y:S01]  /*24840*/  IMAD R82, R21, 0x40, R0 ;  /* 0x0000004015527824 */ /* 0x000fe200078e0200 */
[----:B------:R-:W-:Y:S02]  /*24850*/  SHF.R.U64 R12, R12, 0x3, RZ ;  /* 0x000000030c0c7819 */ /* 0x000fe400000012ff */
[----:B------:R-:W-:Y:S02]  /*24860*/  SHF.R.U64 R24, R24, 0x3, RZ ;  /* 0x0000000318187819 */ /* 0x000fe400000012ff */
[----:B------:R-:W-:Y:S01]  /*24870*/  SHF.R.U64 R28, R28, 0x3, RZ ;  /* 0x000000031c1c7819 */ /* 0x000fe200000012ff */
[----:B------:R-:W-:Y:S01]  /*24880*/  IMAD.SHL.U32 R20, R20, 0x2, RZ ;  /* 0x0000000214147824 */ /* 0x000fe200078e00ff */
[----:B------:R-:W-:Y:S02]  /*24890*/  ISETP.GE.AND P0, PT, R154, UR11, PT ;  /* 0x0000000b9a007c0c */ /* 0x000fe4000bf06270 */
[----:B------:R-:W-:-:S02]  /*248a0*/  SEL R0, RZ, 0xffffffff, P1 ;  /* 0xffffffffff007807 */ /* 0x000fc40000800000 */
[----:B------:R-:W-:Y:S01]  /*248b0*/  LOP3.LUT R12, R12, R13, RZ, 0x3c, !PT ;  /* 0x0000000d0c0c7212 */ /* 0x000fe200078e3cff */
[--C-:B------:R-:W-:Y:S01]  /*248c0*/  IMAD.X R13, RZ, RZ, R5.reuse, P4 ;  /* 0x000000ffff0d7224 */ /* 0x100fe200020e0605 */
[----:B------:R-:W-:Y:S01]  /*248d0*/  LOP3.LUT R24, R24, R25, RZ, 0x3c, !PT ;  /* 0x0000001918187212 */ /* 0x000fe200078e3cff */
[--C-:B------:R-:W-:Y:S01]  /*248e0*/  IMAD.X R25, RZ, RZ, R5.reuse, P5 ;  /* 0x000000ffff197224 */ /* 0x100fe200028e0605 */
[----:B------:R-:W-:Y:S01]  /*248f0*/  LOP3.LUT R28, R28, R29, RZ, 0x3c, !PT ;  /* 0x0000001d1c1c7212 */ /* 0x000fe200078e3cff */
[----:B------:R-:W-:Y:S01]  /*24900*/  IMAD.X R29, RZ, RZ, R5, P6 ;  /* 0x000000ffff1d7224 */ /* 0x000fe200030e0605 */
[----:B------:R-:W-:Y:S01]  /*24910*/  SEL R21, RZ, 0xffffffff, P0 ;  /* 0xffffffffff157807 */ /* 0x000fe20000000000 */
[----:B------:R-:W-:Y:S01]  /*24920*/  IMAD.SHL.U32 R83, R0, 0x4, RZ ;  /* 0x0000000400537824 */ /* 0x000fe200078e00ff */
[----:B------:R-:W-:Y:S01]  /*24930*/  IADD3 R49, P4, R4, 0x9000, RZ ;  /* 0x0000900004317810 */ /* 0x000fe20007f9e0ff */
[----:B0-----:R-:W-:Y:S01]  /*24940*/  @P2 IMAD.HI.U32 R0, R82, R77, RZ ;  /* 0x0000004d52002227 */ /* 0x001fe200078e00ff */
[C---:B------:R-:W-:Y:S01]  /*24950*/  IADD3 R53, P5, R4.reuse, 0xa000, RZ ;  /* 0x0000a00004357810 */ /* 0x040fe20007fbe0ff */
[----:B------:R-:W5:Y:S01]  /*24960*/  LD.E.128 R12, desc[UR36][R12.64] ;  /* 0x000000240c0c7980 */ /* 0x000f62000c101d00 */
[----:B------:R-:W-:-:S02]  /*24970*/  IADD3 R57, P6, R4, 0xb000, RZ ;  /* 0x0000b00004397810 */ /* 0x000fc40007fde0ff */
[----:B------:R-:W-:Y:S01]  /*24980*/  LOP3.LUT R20, R20, 0x2, R3, 0xe2, !PT ;  /* 0x0000000214147812 */ /* 0x000fe200078ee203 */
[----:B------:R-:W-:Y:S01]  /*24990*/  IMAD.SHL.U32 R78, R21, 0x8, RZ ;  /* 0x00000008154e7824 */ /* 0x000fe200078e00ff */
[----:B------:R-:W-:Y:S01]  /*249a0*/  LOP3.LUT R48, R49, 0x380, RZ, 0xc0, !PT ;  /* 0x0000038031307812 */ /* 0x000fe200078ec0ff */
[----:B------:R-:W-:Y:S01]  /*249b0*/  IMAD.MOV.U32 R3, RZ, RZ, R82 ;  /* 0x000000ffff037224 */ /* 0x000fe200078e0052 */
[----:B------:R-:W-:Y:S01]  /*249c0*/  LOP3.LUT R52, R53, 0x380, RZ, 0xc0, !PT ;  /* 0x0000038035347812 */ /* 0x000fe200078ec0ff */
[----:B------:R-:W5:Y:S01]  /*249d0*/  LD.E.128 R24, desc[UR36][R24.64] ;  /* 0x0000002418187980 */ /* 0x000f62000c101d00 */
[----:B------:R-:W-:Y:S02]  /*249e0*/  LOP3.LUT R56, R57, 0x380, RZ, 0xc0, !PT ;  /* 0x0000038039387812 */ /* 0x000fe400078ec0ff */
[----:B------:R-:W-:Y:S01]  /*249f0*/  LOP3.LUT R7, R4, 0x380, RZ, 0xc0, !PT ;  /* 0x0000038004077812 */ /* 0x000fe200078ec0ff */
[----:B------:R-:W5:Y:S01]  /*24a00*/  LD.E.128 R28, desc[UR36][R28.64] ;  /* 0x000000241c1c7980 */ /* 0x000f62000c101d00 */
[----:B------:R-:W-:-:S02]  /*24a10*/  LOP3.LUT R77, R83, 0x4, R20, 0xe2, !PT ;  /* 0x00000004534d7812 */ /* 0x000fc400078ee214 */
[----:B-1----:R-:W-:Y:S02]  /*24a20*/  @P2 SHF.R.U32.HI R3, RZ, R79, R0 ;  /* 0x0000004fff032219 */ /* 0x002fe40000011600 */
[----:B------:R-:W-:Y:S02]  /*24a30*/  SHF.R.U64 R48, R48, 0x3, RZ ;  /* 0x0000000330307819 */ /* 0x000fe400000012ff */
[----:B------:R-:W-:Y:S02]  /*24a40*/  SHF.R.U64 R52, R52, 0x3, RZ ;  /* 0x0000000334347819 */ /* 0x000fe400000012ff */
[----:B------:R-:W-:Y:S02]  /*24a50*/  SHF.R.U64 R56, R56, 0x3, RZ ;  /* 0x0000000338387819 */ /* 0x000fe400000012ff */
[----:B------:R-:W-:Y:S02]  /*24a60*/  SHF.R.U64 R7, R7, 0x3, RZ ;  /* 0x0000000307077819 */ /* 0x000fe400000012ff */
[----:B------:R-:W-:-:S02]  /*24a70*/  LOP3.LUT R0, R78, 0x8, R77, 0xe2, !PT ;  /* 0x000000084e007812 */ /* 0x000fc400078ee24d */
[--C-:B------:R-:W-:Y:S01]  /*24a80*/  SHF.R.S32.HI R77, RZ, 0x1f, R3.reuse ;  /* 0x0000001fff4d7819 */ /* 0x100fe20000011403 */
[----:B------:R-:W-:Y:S01]  /*24a90*/  IMAD.U32 R20, RZ, RZ, UR8 ;  /* 0x00000008ff147e24 */ /* 0x000fe2000f8e00ff */
[----:B------:R-:W-:Y:S01]  /*24aa0*/  ISETP.GE.AND P0, PT, R153, UR11, PT ;  /* 0x0000000b99007c0c */ /* 0x000fe2000bf06270 */
[----:B------:R-:W-:Y:S01]  /*24ab0*/  IMAD.U32 R21, RZ, RZ, UR9 ;  /* 0x00000009ff157e24 */ /* 0x000fe2000f8e00ff */
[----:B------:R-:W-:Y:S01]  /*24ac0*/  LOP3.LUT R48, R48, R49, RZ, 0x3c, !PT ;  /* 0x0000003130307212 */ /* 0x000fe200078e3cff */
[----:B------:R-:W-:Y:S01]  /*24ad0*/  IMAD.MOV R79, RZ, RZ, -R3 ;  /* 0x000000ffff4f7224 */ /* 0x000fe200078e0a03 */
[----:B------:R-:W-:Y:S01]  /*24ae0*/  LOP3.LUT R52, R52, R53, RZ, 0x3c, !PT ;  /* 0x0000003534347212 */ /* 0x000fe200078e3cff */
[--C-:B------:R-:W-:Y:S01]  /*24af0*/  IMAD.X R49, RZ, RZ, R5.reuse, P4 ;  /* 0x000000ffff317224 */ /* 0x100fe200020e0605 */
[----:B------:R-:W-:Y:S01]  /*24b00*/  LOP3.LUT R56, R56, R57, RZ, 0x3c, !PT ;  /* 0x0000003938387212 */ /* 0x000fe200078e3cff */
[--C-:B------:R-:W-:Y:S01]  /*24b10*/  IMAD.X R53, RZ, RZ, R5.reuse, P5 ;  /* 0x000000ffff357224 */ /* 0x100fe200028e0605 */
[----:B------:R-:W-:Y:S01]  /*24b20*/  LOP3.LUT R4, R7, R4, RZ, 0x3c, !PT ;  /* 0x0000000407047212 */ /* 0x000fe200078e3cff */
[----:B------:R-:W-:Y:S01]  /*24b30*/  IMAD.X R57, RZ, RZ, R5, P6 ;  /* 0x000000ffff397224 */ /* 0x000fe200030e0605 */
[----:B------:R-:W-:Y:S01]  /*24b40*/  ULDC.64 UR8, c[0x0][0xbe0] ;  /* 0x0002f80000087ab9 */ /* 0x000fe20000000a00 */
[----:B------:R-:W-:Y:S01]  /*24b50*/  IMAD.U32 R21, RZ, RZ, UR4 ;  /* 0x00000004ff157e24 */ /* 0x000fe2000f8e00ff */
[----:B------:R-:W-:Y:S01]  /*24b60*/  SEL R78, RZ, 0xffffffff, P0 ;  /* 0xffffffffff4e7807 */ /* 0x000fe20000000000 */
[----:B------:R-:W-:Y:S01]  /*24b70*/  IMAD R80, R77, UR8, RZ ;  /* 0x000000084d507c24 */ /* 0x000fe2000f8e02ff */
[----:B------:R-:W-:Y:S01]  /*24b80*/  ISETP.GE.AND P0, PT, R152, UR11, PT ;  /* 0x0000000b98007c0c */ /* 0x000fe2000bf06270 */
[----:B------:R-:W-:Y:S01]  /*24b90*/  IMAD R77, R81, R79, R82 ;  /* 0x0000004f514d7224 */ /* 0x000fe200078e0252 */
[----:B------:R-:W5:Y:S01]  /*24ba0*/  LD.E.128 R4, desc[UR36][R4.64] ;  /* 0x0000002404047980 */ /* 0x000f62000c101d00 */
[----:B------:R-:W-:-:S02]  /*24bb0*/  IMAD R79, R3, UR9, R80 ;  /* 0x00000009034f7c24 */ /* 0x000fc4000f8e0250 */
[----:B------:R-:W-:Y:S01]  /*24bc0*/  IMAD.WIDE.U32 R20, R3, UR8, R20 ;  /* 0x0000000803147c25 */ /* 0x000fe2000f8e0014 */
[----:B------:R-:W5:Y:S01]  /*24bd0*/  LD.E.128 R48, desc[UR36][R48.64] ;  /* 0x0000002430307980 */ /* 0x000f62000c101d00 */
[----:B------:R-:W-:Y:S01]  /*24be0*/  SEL R3, RZ, 0xffffffff, P0 ;  /* 0xffffffffff037807 */ /* 0x000fe20000000000 */
[----:B------:R-:W-:Y:S01]  /*24bf0*/  ULDC.64 UR8, c[0x0][0xbd8] ;  /* 0x0002f60000087ab9 */ /* 0x000fe20000000a00 */
[----:B------:R-:W-:Y:S01]  /*24c00*/  IMAD.SHL.U32 R83, R78, 0x10, RZ ;  /* 0x000000104e537824 */ /* 0x000fe200078e00ff */
[----:B------:R-:W5:Y:S01]  /*24c10*/  LD.E.128 R52, desc[UR36][R52.64] ;  /* 0x0000002434347980 */ /* 0x000f62000c101d00 */
[----:B------:R-:W-:-:S03]  /*24c20*/  SHF.R.S32.HI R78, RZ, 0x1f, R77 ;  /* 0x0000001fff4e7819 */ /* 0x000fc6000001144d */
[----:B------:R-:W5:Y:S01]  /*24c30*/  LD.E.128 R56, desc[UR36][R56.64] ;  /* 0x0000002438387980 */ /* 0x000f62000c101d00 */
[----:B------:R-:W-:Y:S01]  /*24c40*/  IMAD.U32 R82, RZ, RZ, UR59 ;  /* 0x0000003bff527e24 */ /* 0x000fe2000f8e00ff */
[----:B------:R-:W-:Y:S01]  /*24c50*/  @!PT LDS RZ, [RZ] ;  /* 0x00000000fffff984 */ /* 0x000fe20000000800 */
[----:B------:R-:W-:Y:S01]  /*24c60*/  @!PT LDS RZ, [RZ] ;  /* 0x00000000fffff984 */ /* 0x000fe20000000800 */
[----:B------:R-:W-:Y:S01]  /*24c70*/  @!PT LDS RZ, [RZ] ;  /* 0x00000000fffff984 */ /* 0x000fe20000000800 */
[----:B------:R-:W-:Y:S01]  /*24c80*/  @!PT LDS RZ, [RZ] ;  /* 0x00000000fffff984 */ /* 0x000fe20000000800 */
[----:B------:R0:W-:Y:S06]  /*24c90*/  MEMBAR.ALL.CTA ;  /* 0x0000000000007992 */ /* 0x0001ec0000008000 */
[----:B0-----:R-:W0:Y:S01]  /*24ca0*/  FENCE.VIEW.ASYNC.S ;  /* 0x00000000000073c6 */ /* 0x001e220000000000 */
[----:B------:R-:W-:Y:S01]  /*24cb0*/  IMAD.SHL.U32 R3, R3, 0x20, RZ ;  /* 0x0000002003037824 */ /* 0x000fe200078e00ff */
[----:B------:R-:W-:Y:S01]  /*24cc0*/  LOP3.LUT R0, R83, 0x10, R0, 0xe2, !PT ;  /* 0x0000001053007812 */ /* 0x000fe200078ee200 */
[----:B------:R-:W-:Y:S01]  /*24cd0*/  IMAD.IADD R21, R21, 0x1, R79 ;  /* 0x0000000115157824 */ /* 0x000fe200078e024f */
[----:B------:R-:W-:Y:S01]  /*24ce0*/  ISETP.GE.AND P0, PT, R210, UR11, PT ;  /* 0x0000000bd2007c0c */ /* 0x000fe2000bf06270 */
[----:B------:R-:W-:-:S02]  /*24cf0*/  IMAD R78, R78, UR8, RZ ;  /* 0x000000084e4e7c24 */ /* 0x000fc4000f8e02ff */
[----:B------:R-:W-:Y:S02]  /*24d00*/  IMAD R83, R76, R81, RZ ;  /* 0x000000514c537224 */ /* 0x000fe400078e02ff */
[----:B------:R-:W-:Y:S01]  /*24d10*/  IMAD R82, R82, 0x40, R207 ;  /* 0x0000004052527824 */ /* 0x000fe200078e02cf */
[----:B------:R-:W-:Y:S01]  /*24d20*/  LOP3.LUT R0, R3, 0x20, R0, 0xe2, !PT ;  /* 0x0000002003007812 */ /* 0x000fe200078ee200 */
        /* <DEDUP_REMOVED lines=8> */
[----:B------:R-:W-:-:S02]  /*24db0*/  LEA R80, P2, R20, UR8, 0x1 ;  /* 0x0000000814507c11 */ /* 0x000fc4000f8408ff */
[----:B------:R-:W-:Y:S02]  /*24dc0*/  ISETP.GE.AND P1, PT, R209, UR11, PT ;  /* 0x0000000bd1007c0c */ /* 0x000fe4000bf26270 */
[----:B------:R-:W-:Y:S02]  /*24dd0*/  LEA.HI.X R81, R20, UR9, R21, 0x1, P2 ;  /* 0x0000000914517c11 */ /* 0x000fe400090f0c15 */
[----:B------:R-:W-:Y:S01]  /*24de0*/  LOP3.LUT R0, R0, R3, RZ, 0xfc, !PT ;  /* 0x0000000300007212 */ /* 0x000fe200078efcff */
[----:B0-----:R0:W1:Y:S01]  /*24df0*/  SHFL.IDX PT, R20, R80, RZ, 0x181f ;  /* 0x00181fff50147589 */ /* 0x00106200000e0000 */
[----:B------:R-:W-:Y:S01]  /*24e00*/  SEL R3, RZ, 0x80, P1 ;  /* 0x00000080ff037807 */ /* 0x000fe20000800000 */
[----:B------:R-:W-:Y:S02]  /*24e10*/  SYNCS.ARRIVE.TRANS64.RED.A1T0 RZ, [UR4], RZ ;  /* 0x000000ffffff79a7 */ /* 0x000fe40008100404 */
[----:B------:R0:W2:Y:S01]  /*24e20*/  SHFL.IDX PT, R21, R81, RZ, 0x181f ;  /* 0x00181fff51157589 */ /* 0x0000a200000e0000 */
[----:B------:R-:W-:Y:S01]  /*24e30*/  LOP3.LUT R3, R0, R3, RZ, 0xfc, !PT ;  /* 0x0000000300037212 */ /* 0x000fe200078efcff */
[----:B------:R-:W-:Y:S06]  /*24e40*/  @P0 BRA `(.L_x_3203) ;  /* 0x00000000007c0947 */ /* 0x000fec0003800000 */
[----:B------:R-:W-:Y:S02]  /*24e50*/  ISETP.GE.AND P1, PT, R156, UR11, PT ;  /* 0x0000000b9c007c0c */ /* 0x000fe4000bf26270 */
[----:B------:R-:W-:Y:S02]  /*24e60*/  ISETP.GE.AND P0, PT, R19, UR11, PT ;  /* 0x0000000b13007c0c */ /* 0x000fe4000bf06270 */
[----:B------:R-:W-:Y:S02]  /*24e70*/  ISETP.GE.AND P5, PT, R155, UR11, PT ;  /* 0x0000000b9b007c0c */ /* 0x000fe4000bfa6270 */
[----:B------:R-:W-:-:S07]  /*24e80*/  ISETP.GE.AND P3, PT, R154, UR11, PT ;  /* 0x0000000b9a007c0c */ /* 0x000fce000bf66270 */
[C---:B-1----:R-:W-:Y:S02]  /*24e90*/  @!P1 LEA R76, P2, R156.reuse, R20, 0x1 ;  /* 0x000000149c4c9211 */ /* 0x042fe400078408ff */
[----:B--2---:R-:W-:Y:S02]  /*24ea0*/  @!P0 IMAD.WIDE R78, R19, 0x2, R20 ;  /* 0x00000002134e8825 */ /* 0x004fe400078e0214 */
[----:B------:R-:W-:Y:S02]  /*24eb0*/  @!P1 LEA.HI.X R77, R156, R21, R90, 0x1, P2 ;  /* 0x000000159c4d9211 */ /* 0x000fe400010f0c5a */
[----:B------:R-:W-:Y:S01]  /*24ec0*/  ISETP.GE.AND P2, PT, R153, UR11, PT ;  /* 0x0000000b99007c0c */ /* 0x000fe2000bf46270 */
[----:B-----5:R1:W-:Y:S01]  /*24ed0*/  @!P0 ST.E.128 desc[UR36][R78.64], R4 ;  /* 0x000000044e008985 */ /* 0x0203e2000c101d24 */
[----:B------:R-:W-:-:S03]  /*24ee0*/  LOP3.LUT P0, RZ, R0, 0x40, RZ, 0xc0, !PT ;  /* 0x0000004000ff7812 */ /* 0x000fc6000780c0ff */
[----:B------:R2:W-:Y:S01]  /*24ef0*/  @!P1 ST.E.128 desc[UR36][R76.64], R12 ;  /* 0x0000000c4c009985 */ /* 0x0005e2000c101d24 */
[----:B------:R-:W-:Y:S02]  /*24f00*/  ISETP.GE.AND P1, PT, R152, UR11, PT ;  /* 0x0000000b98007c0c */ /* 0x000fe4000bf26270 */
[CC--:B-1----:R-:W-:Y:S02]  /*24f10*/  @!P5 LEA R4, P4, R155.reuse, R20.reuse, 0x1 ;  /* 0x000000149b04d211 */ /* 0x0c2fe400078808ff */
[CC--:B------:R-:W-:Y:S02]  /*24f20*/  @!P3 LEA R6, P6, R154.reuse, R20.reuse, 0x1 ;  /* 0x000000149a06b211 */ /* 0x0c0fe400078c08ff */
[-C--:B------:R-:W-:Y:S02]  /*24f30*/  @!P5 LEA.HI.X R5, R155, R21.reuse, R89, 0x1, P4 ;  /* 0x000000159b05d211 */ /* 0x080fe400020f0c59 */
[----:B------:R-:W-:Y:S02]  /*24f40*/  LOP3.LUT P4, RZ, R3, 0x80, RZ, 0xc0, !PT ;  /* 0x0000008003ff7812 */ /* 0x000fe4000788c0ff */
[----:B------:R-:W-:Y:S01]  /*24f50*/  @!P3 LEA.HI.X R7, R154, R21, R88, 0x1, P6 ;  /* 0x000000159a07b211 */ /* 0x000fe200030f0c58 */
[----:B------:R1:W-:Y:S02]  /*24f60*/  @!P5 ST.E.128 desc[UR36][R4.64], R28 ;  /* 0x0000001c0400d985 */ /* 0x0003e4000c101d24 */
[----:B--2---:R-:W-:-:S02]  /*24f70*/  @!P1 LEA R12, P6, R152, R20, 0x1 ;  /* 0x00000014980c9211 */ /* 0x004fc400078c08ff */
[----:B------:R2:W-:Y:S02]  /*24f80*/  @!P3 ST.E.128 desc[UR36][R6.64], R36 ;  /* 0x000000240600b985 */ /* 0x0005e4000c101d24 */
[-C--:B------:R-:W-:Y:S02]  /*24f90*/  @!P1 LEA.HI.X R13, R152, R21.reuse, R86, 0x1, P6 ;  /* 0x00000015980d9211 */ /* 0x080fe400030f0c56 */
[CC--:B-1----:R-:W-:Y:S02]  /*24fa0*/  @!P2 LEA R4, P5, R153.reuse, R20.reuse, 0x1 ;  /* 0x000000149904a211 */ /* 0x0c2fe400078a08ff */
[-C--:B--2---:R-:W-:Y:S02]  /*24fb0*/  @P0 LEA R6, P3, R210, R20.reuse, 0x1 ;  /* 0x00000014d2060211 */ /* 0x084fe400078608ff */
        /* <DEDUP_REMOVED lines=8> */
.L_x_3203:
[----:B------:R-:W-:Y:S05]  /*25040*/  BSYNC B1 ;  /* 0x0000000000017941 */ /* 0x000fea0003800000 */
.L_x_3202:
        /* <DEDUP_REMOVED lines=9> */
[----:B------:R-:W-:-:S05]  /*250e0*/  ISETP.GE.AND P1, PT, R153, UR11, PT ;  /* 0x0000000b99007c0c */ /* 0x000fca000bf26270 */
[----:B0---4-:R-:W-:Y:S02]  /*250f0*/  @!P0 IMAD.WIDE R6, R19, 0x2, R4 ;  /* 0x0000000213068825 */ /* 0x011fe400078e0204 */
[-C--:B------:R-:W-:Y:S02]  /*25100*/  @!P5 LEA R14, P4, R156, R4.reuse, 0x1 ;  /* 0x000000049c0ed211 */ /* 0x080fe400078808ff */
[----:B------:R-:W-:Y:S01]  /*25110*/  @!P3 LEA R12, P6, R155, R4, 0x1 ;  /* 0x000000049b0cb211 */ /* 0x000fe200078c08ff */
[----:B------:R0:W-:Y:S01]  /*25120*/  @!P0 ST.E.128 desc[UR36][R6.64], R8 ;  /* 0x0000000806008985 */ /* 0x0001e2000c101d24 */
[----:B------:R-:W-:Y:S02]  /*25130*/  ISETP.GE.AND P0, PT, R152, UR11, PT ;  /* 0x0000000b98007c0c */ /* 0x000fe4000bf06270 */
[----:B------:R-:W-:Y:S02]  /*25140*/  @!P5 LEA.HI.X R15, R156, R5, R90, 0x1, P4 ;  /* 0x000000059c0fd211 */ /* 0x000fe400020f0c5a */
[----:B------:R-:W-:-:S02]  /*25150*/  LOP3.LUT P4, RZ, R0, 0x40, RZ, 0xc0, !PT ;  /* 0x0000004000ff7812 */ /* 0x000fc4000788c0ff */
[----:B------:R-:W-:Y:S01]  /*25160*/  @!P3 LEA.HI.X R13, R155, R5, R89, 0x1, P6 ;  /* 0x000000059b0db211 */ /* 0x000fe200030f0c59 */
[----:B------:R3:W-:Y:S01]  /*25170*/  @!P5 ST.E.128 desc[UR36][R14.64], R24 ;  /* 0x000000180e00d985 */ /* 0x0007e2000c101d24 */
[----:B-1----:R-:W-:-:S03]  /*25180*/  @!P2 LEA R20, P5, R154, R4, 0x1 ;  /* 0x000000049a14a211 */ /* 0x002fc600078a08ff */
[----:B------:R3:W-:Y:S01]  /*25190*/  @!P3 ST.E.128 desc[UR36][R12.64], R32 ;  /* 0x000000200c00b985 */ /* 0x0007e2000c101d24 */
[----:B--2---:R-:W-:Y:S02]  /*251a0*/  @!P2 LEA.HI.X R21, R154, R5, R88, 0x1, P5 ;  /* 0x000000059a15a211 */ /* 0x004fe400028f0c58 */
[----:B0-----:R-:W-:-:S03]  /*251b0*/  @!P1 LEA R6, P6, R153, R4, 0x1 ;  /* 0x0000000499069211 */ /* 0x001fc600078c08ff */
[----:B------:R3:W-:Y:S01]  /*251c0*/  @!P2 ST.E.128 desc[UR36][R20.64], R40 ;  /* 0x000000281400a985 */ /* 0x0007e2000c101d24 */
[-C--:B------:R-:W-:Y:S02]  /*251d0*/  @!P0 LEA R8, P3, R152, R4.reuse, 0x1 ;  /* 0x0000000498088211 */ /* 0x080fe400078608ff */
[----:B------:R-:W-:Y:S02]  /*251e0*/  @P4 LEA R10, P5, R210, R4, 0x1 ;  /* 0x00000004d20a4211 */ /* 0x000fe400078a08ff */
[-C--:B------:R-:W-:Y:S02]  /*251f0*/  @!P1 LEA.HI.X R7, R153, R5.reuse, R87, 0x1, P6 ;  /* 0x0000000599079211 */ /* 0x080fe400030f0c57 */
[-C--:B------:R-:W-:Y:S02]  /*25200*/  @!P0 LEA.HI.X R9, R152, R5.reuse, R86, 0x1, P3 ;  /* 0x0000000598098211 */ /* 0x080fe400018f0c56 */
[----:B------:R-:W-:Y:S01]  /*25210*/  @P4 LEA.HI.X R11, R210, R5, R85, 0x1, P5 ;  /* 0x00000005d20b4211 */ /* 0x000fe200028f0c55 */
        /* <DEDUP_REMOVED lines=9> */
.L_x_3201:
[----:B------:R-:W2:Y:S01]  /*252b0*/  LDL R0, [R1+0x438] ;  /* 0x0004380001007983 */ /* 0x000ea20000100800 */
[----:B------:R-:W3:Y:S01]  /*252c0*/  LDC R21, c[0x0][0xce8] ;  /* 0x00033a00ff157b82 */ /* 0x000ee20000000800 */
[----:B------:R-:W-:Y:S01]  /*252d0*/  ULDC.64 UR12, c[0x0][0xc08] ;  /* 0x00030200000c7ab9 */ /* 0x000fe20000000a00 */
[----:B0-----:R-:W-:Y:S01]  /*252e0*/  IMAD.U32 R4, RZ, RZ, UR59 ;  /* 0x0000003bff047e24 */ /* 0x001fe2000f8e00ff */
[----:B------:R-:W-:Y:S01]  /*252f0*/  UIMAD UR9, UR26, UR12, URZ ;  /* 0x0000000c1a0972a4 */ /* 0x000fe2000f8e023f */
[----:B------:R-:W-:Y:S01]  /*25300*/  BSSY B1, `(.L_x_3205) ;  /* 0x00000e5000017945 */ /* 0x000fe20003800000 */
[----:B------:R-:W-:Y:S01]  /*25310*/  UIMAD.WIDE.U32 UR10, UR4, UR12, URZ ;  /* 0x0000000c040a72a5 */ /* 0x000fe2000f8e003f */
[----:B------:R-:W-:Y:S01]  /*25320*/  SHF.R.S32.HI R24, RZ, 0x1f, R192 ;  /* 0x0000001fff187819 */ /* 0x000fe200000114c0 */
[----:B------:R-:W-:Y:S01]  /*25330*/  UIMAD UR9, UR4, UR13, UR9 ;  /* 0x0000000d040972a4 */ /* 0x000fe2000f8e0209 */
[----:B------:R-:W-:Y:S01]  /*25340*/  SHF.R.S32.HI R26, RZ, 0x1f, R194 ;  /* 0x0000001fff1a7819 */ /* 0x000fe200000114c2 */
[----:B------:R-:W-:Y:S01]  /*25350*/  USHF.R.S32.HI UR4, URZ, 0x1f, UR14 ;  /* 0x0000001f3f047899 */ /* 0x000fe2000801140e */
[----:B------:R-:W-:Y:S01]  /*25360*/  SHF.R.S32.HI R28, RZ, 0x1f, R196 ;  /* 0x0000001fff1c7819 */ /* 0x000fe200000114c4 */
[----:B------:R-:W-:Y:S01]  /*25370*/  UIADD3 UR11, UR11, UR9, URZ ;  /* 0x000000090b0b7290 */ /* 0x000fe2000fffe03f */
[----:B------:R-:W-:Y:S01]  /*25380*/  SHF.R.S32.HI R29, RZ, 0x1f, R197 ;  /* 0x0000001fff1d7819 */ /* 0x000fe200000114c5 */
[----:B------:R-:W-:Y:S01]  /*25390*/  ULDC.64 UR12, c[0x0][0xc38] ;  /* 0x00030e00000c7ab9 */ /* 0x000fe20000000a00 */
[----:B------:R-:W-:Y:S01]  /*253a0*/  SHF.R.S32.HI R30, RZ, 0x1f, R198 ;  /* 0x0000001fff1e7819 */ /* 0x000fe200000114c6 */
[----:B------:R-:W-:Y:S01]  /*253b0*/  UIMAD.WIDE.U32 UR10, UR8, UR12, UR10 ;  /* 0x0000000c080a72a5 */ /* 0x000fe2000f8e000a */
[----:B------:R-:W-:-:S02]  /*253c0*/  SHF.R.S32.HI R31, RZ, 0x1f, R199 ;  /* 0x0000001fff1f7819 */ /* 0x000fc400000114c7 */
[----:B------:R-:W-:Y:S01]  /*253d0*/  SHF.R.S32.HI R32, RZ, 0x1f, R200 ;  /* 0x0000001fff207819 */ /* 0x000fe200000114c8 */
[----:B------:R-:W-:Y:S01]  /*253e0*/  UIMAD UR9, UR8, UR13, UR11 ;  /* 0x0000000d080972a4 */ /* 0x000fe2000f8e020b */
[----:B------:R-:W-:Y:S02]  /*253f0*/  SHF.R.S32.HI R33, RZ, 0x1f, R201 ;  /* 0x0000001fff217819 */ /* 0x000fe400000114c9 */
[----:B------:R-:W-:Y:S01]  /*25400*/  ULDC.64 UR12, c[0x0][0xc40] ;  /* 0x00031000000c7ab9 */ /* 0x000fe20000000a00 */
[----:B------:R-:W-:Y:S01]  /*25410*/  UMOV UR8, UR10 ;  /* 0x0000000a00087c82 */ /* 0x000fe20008000000 */
[----:B---3--:R-:W-:Y:S01]  /*25420*/  ISETP.NE.AND P0, PT, R21, 0x1, PT ;  /* 0x000000011500780c */ /* 0x008fe20003f05270 */
[----:B------:R-:W-:Y:S01]  /*25430*/  UIMAD UR4, UR4, UR12, URZ ;  /* 0x0000000c040472a4 */ /* 0x000fe2000f8e023f */
[----:B------:R-:W-:Y:S01]  /*25440*/  SHF.R.S32.HI R34, RZ, 0x1f, R202 ;  /* 0x0000001fff227819 */ /* 0x000fe200000114ca */
[----:B------:R-:W-:Y:S01]  /*25450*/  UIMAD.WIDE.U32 UR8, UR14, UR12, UR8 ;  /* 0x0000000c0e0872a5 */ /* 0x000fe2000f8e0008 */
[----:B------:R-:W-:Y:S01]  /*25460*/  SHF.R.S32.HI R35, RZ, 0x1f, R203 ;  /* 0x0000001fff237819 */ /* 0x000fe200000114cb */
[----:B------:R-:W-:Y:S01]  /*25470*/  UIMAD UR4, UR14, UR13, UR4 ;  /* 0x0000000d0e0472a4 */ /* 0x000fe2000f8e0204 */
[----:B------:R-:W-:Y:S01]  /*25480*/  SHF.R.S32.HI R36, RZ, 0x1f, R204 ;  /* 0x0000001fff247819 */ /* 0x000fe200000114cc */
[----:B------:R-:W-:Y:S01]  /*25490*/  ULDC.64 UR10, c[0x0][0xc48] ;  /* 0x00031200000a7ab9 */ /* 0x000fe20000000a00 */
[----:B------:R-:W-:Y:S01]  /*254a0*/  SHF.R.S32.HI R37, RZ, 0x1f, R205 ;  /* 0x0000001fff257819 */ /* 0x000fe200000114cd */
[----:B------:R-:W-:Y:S01]  /*254b0*/  UIADD3 UR9, UR9, UR4, URZ ;  /* 0x0000000409097290 */ /* 0x000fe2000fffe03f */
[----:B------:R-:W-:Y:S01]  /*254c0*/  SHF.R.S32.HI R38, RZ, 0x1f, R206 ;  /* 0x0000001fff267819 */ /* 0x000fe200000114ce */
[----:B------:R-:W-:Y:S01]  /*254d0*/  UIADD3 UR4, UR44, 0x38820, URZ ;  /* 0x000388202c047890 */ /* 0x000fe2000fffe03f */
[----:B------:R-:W-:Y:S01]  /*254e0*/  SHF.R.S32.HI R39, RZ, 0x1f, R23 ;  /* 0x0000001fff277819 */ /* 0x000fe20000011417 */
[----:B-1----:R-:W0:Y:S01]  /*254f0*/  @P0 LDC R3, c[0x0][0xcec] ;  /* 0x00033b00ff030b82 */ /* 0x002e220000000800 */
[----:B------:R-:W-:-:S02]  /*25500*/  UIMAD.WIDE.U32 UR8, UR61, UR10, UR8 ;  /* 0x0000000a3d0872a5 */ /* 0x000fc4000f8e0008 */
[----:B------:R-:W-:Y:S02]  /*25510*/  UPRMT UR4, URZ, 0x654, UR4 ;  /* 0x000006543f047896 */ /* 0x000fe40008000004 */
[----:B------:R-:W-:-:S03]  /*25520*/  UIMAD UR61, UR61, UR11, UR9 ;  /* 0x0000000b3d3d72a4 */ /* 0x000fc6000f8e0209 */
[----:B------:R-:W1:Y:S01]  /*25530*/  @P0 LDC R5, c[0x0][0xcf0] ;  /* 0x00033c00ff050b82 */ /* 0x000e620000000800 */
[----:B------:R-:W-:-:S03]  /*25540*/  ULDC.64 UR10, c[0x0][0xc30] ;  /* 0x00030c00000a7ab9 */ /* 0x000fc60000000a00 */
[----:B------:R-:W-:Y:S01]  /*25550*/  SYNCS.ARRIVE.TRANS64.RED.A1T0 RZ, [UR4], RZ ;  /* 0x000000ffffff79a7 */ /* 0x000fe20008100404 */
[----:B--2---:R-:W-:-:S04]  /*25560*/  IMAD R4, R4, 0x40, R0 ;  /* 0x0000004004047824 */ /* 0x004fc800078e0200 */
[----:B0-----:R-:W-:-:S04]  /*25570*/  @P0 IMAD.HI.U32 R0, R4, R3, RZ ;  /* 0x0000000304000227 */ /* 0x001fc800078e00ff */
[----:B------:R-:W-:Y:S01]  /*25580*/  IMAD.MOV.U32 R3, RZ, RZ, R4 ;  /* 0x000000ffff037224 */ /* 0x000fe200078e0004 */
[----:B-1----:R-:W-:Y:S01]  /*25590*/  @P0 SHF.R.U32.HI R3, RZ, R5, R0 ;  /* 0x00000005ff030219 */ /* 0x002fe20000011600 */
[----:B------:R-:W-:Y:S02]  /*255a0*/  IMAD.U32 R5, RZ, RZ, UR9 ;  /* 0x00000009ff057e24 */ /* 0x000fe4000f8e00ff */
[----:B------:R-:W-:Y:S01]  /*255b0*/  IMAD.U32 R5, RZ, RZ, UR61 ;  /* 0x0000003dff057e24 */ /* 0x000fe2000f8e00ff */
[--C-:B------:R-:W-:Y:S01]  /*255c0*/  SHF.R.S32.HI R0, RZ, 0x1f, R3.reuse ;  /* 0x0000001fff007819 */ /* 0x100fe20000011403 */
[----:B------:R-:W-:-:S04]  /*255d0*/  IMAD.MOV R7, RZ, RZ, -R3 ;  /* 0x000000ffff077224 */ /* 0x000fc800078e0a03 */
[----:B------:R-:W-:Y:S02]  /*255e0*/  IMAD R7, R21, R7, R4 ;  /* 0x0000000715077224 */ /* 0x000fe400078e0204 */
[----:B------:R-:W-:Y:S02]  /*255f0*/  IMAD R0, R0, UR10, RZ ;  /* 0x0000000a00007c24 */ /* 0x000fe4000f8e02ff */
[----:B------:R-:W-:Y:S01]  /*25600*/  IMAD.U32 R4, RZ, RZ, UR8 ;  /* 0x00000008ff047e24 */ /* 0x000fe2000f8e00ff */
[----:B------:R-:W-:Y:S01]  /*25610*/  ULDC.64 UR8, c[0x0][0xc28] ;  /* 0x00030a0000087ab9 */ /* 0x000fe20000000a00 */
[C---:B------:R-:W-:Y:S01]  /*25620*/  IMAD R9, R3.reuse, UR11, R0 ;  /* 0x0000000b03097c24 */ /* 0x040fe2000f8e0200 */
[----:B------:R-:W-:Y:S01]  /*25630*/  SHF.R.S32.HI R0, RZ, 0x1f, R7 ;  /* 0x0000001fff007819 */ /* 0x000fe20000011407 */
[----:B------:R-:W-:-:S04]  /*25640*/  IMAD.WIDE.U32 R4, R3, UR10, R4 ;  /* 0x0000000a03047c25 */ /* 0x000fc8000f8e0004 */
[----:B------:R-:W-:Y:S02]  /*25650*/  IMAD.IADD R5, R5, 0x1, R9 ;  /* 0x0000000105057824 */ /* 0x000fe400078e0209 */
[----:B------:R-:W-:Y:S02]  /*25660*/  IMAD.U32 R9, RZ, RZ, UR59 ;  /* 0x0000003bff097e24 */ /* 0x000fe4000f8e00ff */
[----:B------:R-:W-:Y:S02]  /*25670*/  IMAD R0, R0, UR8, RZ ;  /* 0x0000000800007c24 */ /* 0x000fe4000f8e02ff */
[----:B------:R-:W-:Y:S02]  /*25680*/  IMAD R21, R76, R21, RZ ;  /* 0x000000154c157224 */ /* 0x000fe400078e02ff */
[----:B------:R-:W-:Y:S02]  /*25690*/  IMAD R20, R9, 0x40, R22 ;  /* 0x0000004009147824 */ /* 0x000fe400078e0216 */
[----:B------:R-:W-:-:S02]  /*256a0*/  IMAD R3, R7, UR9, R0 ;  /* 0x0000000907037c24 */ /* 0x000fc4000f8e0200 */
[----:B------:R-:W-:Y:S01]  /*256b0*/  IMAD.WIDE.U32 R4, R7, UR8, R4 ;  /* 0x0000000807047c25 */ /* 0x000fe2000f8e0004 */
[----:B------:R-:W-:Y:S01]  /*256c0*/  ISETP.GE.AND P0, PT, R20, R21, PT ;  /* 0x000000151400720c */ /* 0x000fe20003f06270 */
[----:B------:R-:W-:Y:S02]  /*256d0*/  ULDC.64 UR8, c[0x0][0xc00] ;  /* 0x0003000000087ab9 */ /* 0x000fe40000000a00 */
[----:B------:R-:W-:Y:S01]  /*256e0*/  IMAD.IADD R5, R5, 0x1, R3 ;  /* 0x0000000105057824 */ /* 0x000fe200078e0203 */
[----:B------:R-:W-:-:S04]  /*256f0*/  LEA R3, P1, R4, UR8, 0x2 ;  /* 0x0000000804037c11 */ /* 0x000fc8000f8210ff */
[----:B------:R-:W-:Y:S01]  /*25700*/  LEA.HI.X R0, R4, UR9, R5, 0x2, P1 ;  /* 0x0000000904007c11 */ /* 0x000fe200088f1405 */
[----:B------:R0:W1:Y:S04]  /*25710*/  SHFL.IDX PT, R27, R3, RZ, 0x1c1f ;  /* 0x001c1fff031b7589 */ /* 0x00006800000e0000 */
[----:B------:R0:W2:Y:S01]  /*25720*/  SHFL.IDX PT, R25, R0, RZ, 0x1c1f ;  /* 0x001c1fff00197589 */ /* 0x0000a200000e0000 */
[----:B------:R-:W-:Y:S05]  /*25730*/  @P0 BRA `(.L_x_3206) ;  /* 0x0000000800840947 */ /* 0x000fea0003800000 */
[----:B------:R-:W-:Y:S02]  /*25740*/  ULDC UR4, c[0x0][0xbc8] ;  /* 0x0002f20000047ab9 */ /* 0x000fe40000000800 */
[----:B------:R-:W-:-:S13]  /*25750*/  ISETP.GE.AND P0, PT, R23, UR4, PT ;  /* 0x0000000417007c0c */ /* 0x000fda000bf06270 */
[----:B------:R-:W3:Y:S01]  /*25760*/  @!P0 LDL.64 R14, [R1+0x210] ;  /* 0x00021000010e8983 */ /* 0x000ee20000100a00 */
[----:B------:R-:W-:Y:S02]  /*25770*/  ISETP.GE.AND P1, PT, R206, UR4, PT ;  /* 0x00000004ce007c0c */ /* 0x000fe4000bf26270 */
[----:B-1----:R-:W-:-:S04]  /*25780*/  @!P0 LEA R8, P2, R23, R27, 0x2 ;  /* 0x0000001b17088211 */ /* 0x002fc800078410ff */
[----:B--2---:R-:W-:-:S05]  /*25790*/  @!P0 LEA.HI.X R9, R23, R25, R39, 0x2, P2 ;  /* 0x0000001917098211 */ /* 0x004fca00010f1427 */
[----:B---3--:R1:W-:Y:S04]  /*257a0*/  @!P0 ST.E.64 desc[UR36][R8.64], R14 ;  /* 0x0000000e08008985 */ /* 0x0083e8000c101b24 */
[----:B------:R-:W2:Y:S01]  /*257b0*/  @!P1 LDL.64 R4, [R1+0x220] ;  /* 0x0002200001049983 */ /* 0x000ea20000100a00 */
[----:B------:R-:W-:Y:S02]  /*257c0*/  ISETP.GE.AND P0, PT, R205, UR4, PT ;  /* 0x00000004cd007c0c */ /* 0x000fe4000bf06270 */
[----:B------:R-:W-:-:S04]  /*257d0*/  @!P1 LEA R10, P2, R206, R27, 0x2 ;  /* 0x0000001bce0a9211 */ /* 0x000fc800078410ff */
[----:B------:R-:W-:-:S05]  /*257e0*/  @!P1 LEA.HI.X R11, R206, R25, R38, 0x2, P2 ;  /* 0x00000019ce0b9211 */ /* 0x000fca00010f1426 */
[----:B--2---:R2:W-:Y:S04]  /*257f0*/  @!P1 ST.E.64 desc[UR36][R10.64], R4 ;  /* 0x000000040a009985 */ /* 0x0045e8000c101b24 */
[----:B------:R-:W3:Y:S01]  /*25800*/  @!P0 LDL.64 R6, [R1+0x230] ;  /* 0x0002300001068983 */ /* 0x000ee20000100a00 */
[----:B------:R-:W-:Y:S02]  /*25810*/  ISETP.GE.AND P1, PT, R204, UR4, PT ;  /* 0x00000004cc007c0c */ /* 0x000fe4000bf26270 */
[----:B------:R-:W-:-:S04]  /*25820*/  @!P0 LEA R12, P2, R205, R27, 0x2 ;  /* 0x0000001bcd0c8211 */ /* 0x000fc800078410ff */
[----:B------:R-:W-:-:S05]  /*25830*/  @!P0 LEA.HI.X R13, R205, R25, R37, 0x2, P2 ;  /* 0x00000019cd0d8211 */ /* 0x000fca00010f1425 */
[----:B---3--:R3:W-:Y:S04]  /*25840*/  @!P0 ST.E.64 desc[UR36][R12.64], R6 ;  /* 0x000000060c008985 */ /* 0x0087e8000c101b24 */
[----:B-1----:R-:W4:Y:S01]  /*25850*/  @!P1 LDL.64 R8, [R1+0x240] ;  /* 0x0002400001089983 */ /* 0x002f220000100a00 */
[----:B------:R-:W-:Y:S02]  /*25860*/  ISETP.GE.AND P0, PT, R203, UR4, PT ;  /* 0x00000004cb007c0c */ /* 0x000fe4000bf06270 */
[----:B------:R-:W-:-:S04]  /*25870*/  @!P1 LEA R14, P2, R204, R27, 0x2 ;  /* 0x0000001bcc0e9211 */ /* 0x000fc800078410ff */
[----:B------:R-:W-:-:S05]  /*25880*/  @!P1 LEA.HI.X R15, R204, R25, R36, 0x2, P2 ;  /* 0x00000019cc0f9211 */ /* 0x000fca00010f1424 */
[----:B----4-:R1:W-:Y:S04]  /*25890*/  @!P1 ST.E.64 desc[UR36][R14.64], R8 ;  /* 0x000000080e009985 */ /* 0x0103e8000c101b24 */
[----:B--2---:R-:W2:Y:S01]  /*258a0*/  @!P0 LDL.64 R4, [R1+0x250] ;  /* 0x0002500001048983 */ /* 0x004ea20000100a00 */
[----:B------:R-:W-:Y:S02]  /*258b0*/  ISETP.GE.AND P1, PT, R202, UR4, PT ;  /* 0x00000004ca007c0c */ /* 0x000fe4000bf26270 */
[----:B------:R-:W-:-:S04]  /*258c0*/  @!P0 LEA R10, P2, R203, R27, 0x2 ;  /* 0x0000001bcb0a8211 */ /* 0x000fc800078410ff */
[----:B------:R-:W-:-:S05]  /*258d0*/  @!P0 LEA.HI.X R11, R203, R25, R35, 0x2, P2 ;  /* 0x00000019cb0b8211 */ /* 0x000fca00010f1423 */
[----:B--2---:R2:W-:Y:S04]  /*258e0*/  @!P0 ST.E.64 desc[UR36][R10.64], R4 ;  /* 0x000000040a008985 */ /* 0x0045e8000c101b24 */
[----:B---3--:R-:W3:Y:S01]  /*258f0*/  @!P1 LDL.64 R6, [R1+0x260] ;  /* 0x0002600001069983 */ /* 0x008ee20000100a00 */
        /* <DEDUP_REMOVED lines=130> */
[----:B------:R-:W-:-:S04]  /*26120*/  @!P1 LEA R10, P0, R158, R27, 0x2 ;  /* 0x0000001b9e0a9211 */ /* 0x000fc800078010ff */
[----:B------:R-:W-:-:S05]  /*26130*/  @!P1 LEA.HI.X R11, R158, R25, R212, 0x2, P0 ;  /* 0x000000199e0b9211 */ /* 0x000fca00000f14d4 */
[----:B--2---:R3:W-:Y:S04]  /*26140*/  @!P1 ST.E.64 desc[UR36][R10.64], R4 ;  /* 0x000000040a009985 */ /* 0x0047e8000c101b24 */
.L_x_3206:
[----:B------:R-:W-:Y:S05]  /*26150*/  BSYNC B1 ;  /* 0x0000000000017941 */ /* 0x000fea0003800000 */
.L_x_3205:
[----:B------:R-:W-:Y:S01]  /*26160*/  VIADD R20, R20, 0x8 ;  /* 0x0000000814147836 */ /* 0x000fe20000000000 */
[----:B--2---:R2:W4:Y:S04]  /*26170*/  SHFL.IDX PT, R25, R0, 0x1, 0x1c1f ;  /* 0x003c1f0000197f89 */ /* 0x00452800000e0000 */
[----:B------:R-:W-:Y:S01]  /*26180*/  ISETP.GE.AND P0, PT, R20, R21, PT ;  /* 0x000000151400720c */ /* 0x000fe20003f06270 */
[----:B0-----:R-:W0:-:S12]  /*26190*/  SHFL.IDX PT, R3, R3, 0x1, 0x1c1f ;  /* 0x003c1f0003037f89 */ /* 0x001e1800000e0000 */
[----:B--2---:R-:W-:Y:S05]  /*261a0*/  @P0 BRA `(.L_x_3204) ;  /* 0x00000018008c0947 */ /* 0x004fea0003800000 */
[----:B------:R-:W2:Y:S02]  /*261b0*/  LDC R21, c[0x0][0xbc8] ;  /* 0x0002f200ff157b82 */ /* 0x000ea40000000800 */
[----:B--2---:R-:W-:-:S13]  /*261c0*/  ISETP.GE.AND P1, PT, R23, R21, PT ;  /* 0x000000151700720c */ /* 0x004fda0003f26270 */
[----:B---3--:R-:W2:Y:S01]  /*261d0*/  @!P1 LDL.64 R14, [R1+0x218] ;  /* 0x00021800010e9983 */ /* 0x008ea20000100a00 */
[----:B------:R-:W-:Y:S02]  /*261e0*/  ISETP.GE.AND P2, PT, R206, R21, PT ;  /* 0x00000015ce00720c */ /* 0x000fe40003f46270 */
[----:B0-----:R-:W-:-:S04]  /*261f0*/  @!P1 LEA R8, P0, R23, R3, 0x2 ;  /* 0x0000000317089211 */ /* 0x001fc800078010ff */
[----:B----4-:R-:W-:-:S05]  /*26200*/  @!P1 LEA.HI.X R9, R23, R25, R39, 0x2, P0 ;  /* 0x0000001917099211 */ /* 0x010fca00000f1427 */
[----:B--2---:R0:W-:Y:S04]  /*26210*/  @!P1 ST.E.64 desc[UR36][R8.64], R14 ;  /* 0x0000000e08009985 */ /* 0x0041e8000c101b24 */
[----:B------:R-:W2:Y:S01]  /*26220*/  @!P2 LDL.64 R4, [R1+0x228] ;  /* 0x000228000104a983 */ /* 0x000ea20000100a00 */
[----:B------:R-:W-:Y:S02]  /*26230*/  ISETP.GE.AND P1, PT, R205, R21, PT ;  /* 0x00000015cd00720c */ /* 0x000fe40003f26270 */
[----:B------:R-:W-:-:S04]  /*26240*/  @!P2 LEA R10, P0, R206, R3, 0x2 ;  /* 0x00000003ce0aa211 */ /* 0x000fc800078010ff */
[----:B------:R-:W-:-:S05]  /*26250*/  @!P2 LEA.HI.X R11, R206, R25, R38, 0x2, P0 ;  /* 0x00000019ce0ba211 */ /* 0x000fca00000f1426 */
[----:B--2---:R2:W-:Y:S04]  /*26260*/  @!P2 ST.E.64 desc[UR36][R10.64], R4 ;  /* 0x000000040a00a985 */ /* 0x0045e8000c101b24 */
[----:B------:R-:W3:Y:S01]  /*26270*/  @!P1 LDL.64 R6, [R1+0x238] ;  /* 0x0002380001069983 */ /* 0x000ee20000100a00 */
[----:B------:R-:W-:Y:S02]  /*26280*/  ISETP.GE.AND P2, PT, R204, R21, PT ;  /* 0x00000015cc00720c */ /* 0x000fe40003f46270 */
[----:B------:R-:W-:-:S04]  /*26290*/  @!P1 LEA R12, P0, R205, R3, 0x2 ;  /* 0x00000003cd0c9211 */ /* 0x000fc800078010ff */
[----:B------:R-:W-:-:S05]  /*262a0*/  @!P1 LEA.HI.X R13, R205, R25, R37, 0x2, P0 ;  /* 0x00000019cd0d9211 */ /* 0x000fca00000f1425 */
[----:B---3--:R3:W-:Y:S04]  /*262b0*/  @!P1 ST.E.64 desc[UR36][R12.64], R6 ;  /* 0x000000060c009985 */ /* 0x0087e8000c101b24 */
[----:B0-----:R-:W4:Y:S01]  /*262c0*/  @!P2 LDL.64 R8, [R1+0x248] ;  /* 0x000248000108a983 */ /* 0x001f220000100a00 */
[----:B------:R-:W-:Y:S02]  /*262d0*/  ISETP.GE.AND P1, PT, R203, R21, PT ;  /* 0x00000015cb00720c */ /* 0x000fe40003f26270 */
[----:B------:R-:W-:-:S04]  /*262e0*/  @!P2 LEA R14, P0, R204, R3, 0x2 ;  /* 0x00000003cc0ea211 */ /* 0x000fc800078010ff */
[----:B------:R-:W-:-:S05]  /*262f0*/  @!P2 LEA.HI.X R15, R204, R25, R36, 0x2, P0 ;  /* 0x00000019cc0fa211 */ /* 0x000fca00000f1424 */
[----:B----4-:R0:W-:Y:S04]  /*26300*/  @!P2 ST.E.64 desc[UR36][R14.64], R8 ;  /* 0x000000080e00a985 */ /* 0x0101e8000c101b24 */
[----:B--2---:R-:W2:Y:S01]  /*26310*/  @!P1 LDL.64 R4, [R1+0x258] ;  /* 0x0002580001049983 */ /* 0x004ea20000100a00 */
[----:B------:R-:W-:Y:S02]  /*26320*/  ISETP.GE.AND P2, PT, R202, R21, PT ;  /* 0x00000015ca00720c */ /* 0x000fe40003f46270 */
[----:B------:R-:W-:-:S04]  /*26330*/  @!P1 LEA R10, P0, R203, R3, 0x2 ;  /* 0x00000003cb0a9211 */ /* 0x000fc800078010ff */
[----:B------:R-:W-:-:S05]  /*26340*/  @!P1 LEA.HI.X R11, R203, R25, R35, 0x2, P0 ;  /* 0x00000019cb0b9211 */ /* 0x000fca00000f1423 */
[----:B--2---:R2:W-:Y:S04]  /*26350*/  @!P1 ST.E.64 desc[UR36][R10.64], R4 ;  /* 0x000000040a009985 */ /* 0x0045e8000c101b24 */
[----:B---3--:R-:W3:Y:S01]  /*26360*/  @!P2 LDL.64 R6, [R1+0x268] ;  /* 0x000268000106a983 */ /* 0x008ee20000100a00 */
        /* <DEDUP_REMOVED lines=119> */
[----:B---3--:R-:W2:Y:S01]  /*26ae0*/  @!P2 LDL.64 R6, [R1+0x3e8] ;  /* 0x0003e8000106a983 */ /* 0x008ea20000100a00 */
[----:B------:R-:W-:Y:S01]  /*26af0*/  @!P2 LEA R12, P0, R176, R3, 0x2 ;  /* 0x00000003b00ca211 */ /* 0x000fe200078010ff */
[----:B------:R-:W-:Y:S01]  /*26b00*/  BSSY B1, `(.L_x_3207) ;  /* 0x000000a000017945 */ /* 0x000fe20003800000 */
[----:B------:R-:W-:Y:S02]  /*26b10*/  ISETP.GE.AND P1, PT, R158, R21, PT ;  /* 0x000000159e00720c */ /* 0x000fe40003f26270 */
[----:B------:R-:W-:Y:S02]  /*26b20*/  @!P2 LEA.HI.X R13, R176, R25, R214, 0x2, P0 ;  /* 0x00000019b00da211 */ /* 0x000fe400000f14d6 */
[----:B------:R-:W-:-:S03]  /*26b30*/  ISETP.GE.AND P0, PT, R159, R21, PT ;  /* 0x000000159f00720c */ /* 0x000fc60003f06270 */
[----:B--2---:R0:W-:Y:S10]  /*26b40*/  @!P2 ST.E.64 desc[UR36][R12.64], R6 ;  /* 0x000000060c00a985 */ /* 0x0041f4000c101b24 */
[----:B------:R-:W-:Y:S05]  /*26b50*/  @P0 BRA `(.L_x_3208) ;  /* 0x0000000000100947 */ /* 0x000fea0003800000 */
[----:B0-----:R-:W2:Y:S01]  /*26b60*/  LDL.64 R6, [R1+0x3f8] ;  /* 0x0003f80001067983 */ /* 0x001ea20000100a00 */
[----:B------:R-:W-:-:S04]  /*26b70*/  LEA R4, P0, R159, R3, 0x2 ;  /* 0x000000039f047211 */ /* 0x000fc800078010ff */
[----:B------:R-:W-:-:S05]  /*26b80*/  LEA.HI.X R5, R159, R25, R213, 0x2, P0 ;  /* 0x000000199f057211 */ /* 0x000fca00000f14d5 */
[----:B--2---:R2:W-:Y:S04]  /*26b90*/  ST.E.64 desc[UR36][R4.64], R6 ;  /* 0x0000000604007985 */ /* 0x0045e8000c101b24 */
.L_x_3208:
[----:B------:R-:W-:Y:S05]  /*26ba0*/  BSYNC B1 ;  /* 0x0000000000017941 */ /* 0x000fea0003800000 */
.L_x_3207:
[----:B------:R-:W-:Y:S05]  /*26bb0*/  @P1 BRA `(.L_x_3204) ;  /* 0x0000001000081947 */ /* 0x000fea0003800000 */
[----:B0-2---:R-:W2:Y:S01]  /*26bc0*/  LDL.64 R6, [R1+0x408] ;  /* 0x0004080001067983 */ /* 0x005ea20000100a00 */
[----:B------:R-:W-:-:S04]  /*26bd0*/  LEA R4, P0, R158, R3, 0x2 ;  /* 0x000000039e047211 */ /* 0x000fc800078010ff */
[----:B------:R-:W-:-:S05]  /*26be0*/  LEA.HI.X R5, R158, R25, R212, 0x2, P0 ;  /* 0x000000199e057211 */ /* 0x000fca00000f14d4 */
[----:B--2---:R0:W-:Y:S01]  /*26bf0*/  ST.E.64 desc[UR36][R4.64], R6 ;  /* 0x0000000604007985 */ /* 0x0041e2000c101b24 */
[----:B------:R-:W-:Y:S05]  /*26c00*/  BRA `(.L_x_3204) ;  /* 0x0000000c00f47947 */ /* 0x000fea0003800000 */
.L_x_3197:
[----:B------:R-:W-:Y:S01]  /*26c10*/  ULDC.64 UR10, c[0x0][0xd00] ;  /* 0x00034000000a7ab9 */ /* 0x000fe20000000a00 */
[----:B------:R-:W-:Y:S01]  /*26c20*/  R2UR UR9, R211 ;  /* 0x00000000d30972ca */ /* 0x000fe200000e0000 */
        /* <DEDUP_REMOVED lines=12> */
[----:B------:R-:W-:Y:S01]  /*26cf0*/  IMAD.U32 R0, RZ, RZ, UR4 ;  /* 0x00000004ff007e24 */ /* 0x000fe2000f8e00ff */
[----:B------:R-:W0:Y:S04]  /*26d00*/  S2R R10, SR_TID.X ;  /* 0x00000000000a7919 */ /* 0x000e280000002100 */
        /* <DEDUP_REMOVED lines=8> */
[----:B------:R-:W-:Y:S01]  /*26d90*/  ULOP3.LUT UR15, UR9, 0xffff, URZ, 0xc0, !UPT ;  /* 0x0000ffff090f7892 */ /* 0x000fe2000f8ec03f */
[----:B0-----:R-:W-:-:S08]  /*26da0*/  VIADD R3, R10, 0xffffff80 ;  /* 0xffffff800a037836 */ /* 0x001fd00000000000 */
[----:B------:R-:W-:Y:S01]  /*26db0*/  @!UP1 ULDC UR8, c[0x0][0xbd4] ;  /* 0x0002f50000089ab9 */ /* 0x000fe20000000800 */
[----:B------:R-:W-:Y:S02]  /*26dc0*/  ISETP.GT.AND P0, PT, R3, 0x3f, PT ;  /* 0x0000003f0300780c */ /* 0x000fe40003f04270 */
[----:B--2---:R-:W-:Y:S01]  /*26dd0*/  @P1 R2UR UR4, R8 ;  /* 0x00000000080412ca */ /* 0x004fe200000e0000 */
[----:B-1----:R-:W-:-:S14]  /*26de0*/  @P2 BRA `(.L_x_3209) ;  /* 0x0000000000102947 */ /* 0x002fdc0003800000 */
[----:B------:R-:W-:Y:S05]  /*26df0*/  @!P1 BRA `(.L_x_3209) ;  /* 0x00000000000c9947 */ /* 0x000fea0003800000 */
[----:B------:R-:W2:Y:S04]  /*26e00*/  LDG.E R3, desc[UR36][R4.64] ;  /* 0x0000002404037981 */ /* 0x000ea8000c1e1900 */
[----:B-----5:R-:W2:Y:S02]  /*26e10*/  LDG.E R0, desc[UR36][R4.64+0x4] ;  /* 0x0000042404007981 */ /* 0x020ea4000c1e1900 */
[----:B--2---:R-:W-:-:S07]  /*26e20*/  IMAD.IADD R0, R0, 0x1, -R3 ;  /* 0x0000000100007824 */ /* 0x004fce00078e0a03 */
.L_x_3209:
[----:B------:R-:W-:Y:S01]  /*26e30*/  USHF.R.S32.HI UR14, URZ, 0x1f, UR60 ;  /* 0x0000001f3f0e7899 */ /* 0x000fe2000801143c */
[----:B------:R-:W-:Y:S01]  /*26e40*/  BSSY B1, `(.L_x_3210) ;  /* 0x000003b000017945 */ /* 0x000fe20003800000 */
[----:B------:R-:W-:Y:S02]  /*26e50*/  USHF.R.S32.HI UR24, URZ, 0x1f, UR4 ;  /* 0x0000001f3f187899 */ /* 0x000fe40008011404 */
[----:B------:R-:W-:Y:S02]  /*26e60*/  USEL UR9, UR60, URZ, !UP0 ;  /* 0x0000003f3c097287 */ /* 0x000fe4000c000000 */
[----:B------:R-:W-:Y:S01]  /*26e70*/  USEL UR14, UR14, URZ, !UP0 ;  /* 0x0000003f0e0e7287 */ /* 0x000fe2000c000000 */
[----:B------:R-:W-:Y:S11]  /*26e80*/  @P0 BRA `(.L_x_3211) ;  /* 0x0000000000d80947 */ /* 0x000ff60003800000 */
[----:B------:R-:W0:Y:S01]  /*26e90*/  LDC R9, c[0x0][0xce8] ;  /* 0x00033a00ff097b82 */ /* 0x000e220000000800 */
[----:B------:R-:W-:-:S04]  /*26ea0*/  IMAD.U32 R3, RZ, RZ, UR59 ;  /* 0x0000003bff037e24 */ /* 0x000fc8000f8e00ff */
[----:B------:R-:W-:-:S04]  /*26eb0*/  IMAD R3, R3, 0x40, R10 ;  /* 0x0000004003037824 */ /* 0x000fc800078e020a */
[----:B------:R-:W-:Y:S02]  /*26ec0*/  VIADD R6, R3, 0xffffff80 ;  /* 0xffffff8003067836 */ /* 0x000fe40000000000 */
        /* <DEDUP_REMOVED lines=50> */
.L_x_3211:
[----:B------:R-:W-:Y:S05]  /*271f0*/  BSYNC B1 ;  /* 0x0000000000017941 */ /* 0x000fea0003800000 */
.L_x_3210:
[----:B------:R-:W-:-:S06]  /*27200*/  UISETP.GT.AND UP0, UPT, UR8, 0x1, UPT ;  /* 0x000000010800788c */ /* 0x000fcc000bf04270 */
[----:B------:R-:W-:-:S13]  /*27210*/  PLOP3.LUT P0, PT, PT, PT, UP0, 0x80, 0x0 ;  /* 0x000000000000781c */ /* 0x000fda0003f0f008 */
[----:B------:R-:W-:Y:S05]  /*27220*/  @P0 BRA `(.L_x_3204) ;  /* 0x00000008006c0947 */ /* 0x000fea0003800000 */
[----:B------:R-:W1:Y:S01]  /*27230*/  LDC R11, c[0x0][0xce8] ;  /* 0x00033a00ff0b7b82 */ /* 0x000e620000000800 */
        /* <DEDUP_REMOVED lines=9> */
[----:B------:R-:W-:Y:S01]  /*272d0*/  IMAD R3, R157, 0x20, R207 ;  /* 0x000000209d037824 */ /* 0x000fe200078e02cf */
[----:B------:R-:W-:Y:S01]  /*272e0*/  ISETP.GE.AND P2, PT, R155, UR16, PT ;  /* 0x000000109b007c0c */ /* 0x000fe2000bf46270 */
[----:B------:R-:W-:Y:S01]  /*272f0*/  IMAD.SHL.U32 R9, R6, 0x2, RZ ;  /* 0x0000000206097824 */ /* 0x000fe200078e00ff */
[----:B------:R-:W-:Y:S01]  /*27300*/  UIADD3 UR11, UR11, UR8, URZ ;  /* 0x000000080b0b7290 */ /* 0x000fe2000fffe03f */
[----:B------:R-:W-:Y:S01]  /*27310*/  IMAD.U32 R8, RZ, RZ, UR59 ;  /* 0x0000003bff087e24 */ /* 0x000fe2000f8e00ff */
[----:B------:R-:W-:Y:S01]  /*27320*/  ULDC.64 UR12, c[0x0][0xbe8] ;  /* 0x0002fa00000c7ab9 */ /* 0x000fe20000000a00 */
[----:B------:R-:W-:Y:S01]  /*27330*/  ISETP.GE.AND P1, PT, R154, UR16, PT ;  /* 0x000000109a007c0c */ /* 0x000fe2000bf26270 */
[----:B------:R-:W-:Y:S01]  /*27340*/  UIMAD.WIDE.U32 UR10, UR15, UR12, UR10 ;  /* 0x0000000c0f0a72a5 */ /* 0x000fe2000f8e000a */
[----:B------:R-:W-:Y:S01]  /*27350*/  LOP3.LUT R6, R9, 0x2, R4, 0xe2, !PT ;  /* 0x0000000209067812 */ /* 0x000fe200078ee204 */
[----:B------:R-:W-:Y:S01]  /*27360*/  IMAD R8, R8, 0x40, R3 ;  /* 0x0000004008087824 */ /* 0x000fe200078e0203 */
[----:B------:R-:W-:Y:S01]  /*27370*/  SEL R4, RZ, 0xffffffff, P2 ;  /* 0xffffffffff047807 */ /* 0x000fe20001000000 */
[----:B------:R-:W-:Y:S01]  /*27380*/  UIMAD UR11, UR15, UR13, UR11 ;  /* 0x0000000d0f0b72a4 */ /* 0x000fe2000f8e020b */
[----:B------:R-:W-:Y:S01]  /*27390*/  SEL R9, RZ, 0xffffffff, P1 ;  /* 0xffffffffff097807 */ /* 0x000fe20000800000 */
[----:B------:R-:W-:Y:S01]  /*273a0*/  IMAD.MOV.U32 R3, RZ, RZ, R8 ;  /* 0x000000ffff037224 */ /* 0x000fe200078e0008 */
[----:B-1----:R-:W-:Y:S01]  /*273b0*/  ISETP.NE.AND P0, PT, R11, 0x1, PT ;  /* 0x000000010b00780c */ /* 0x002fe20003f05270 */
[----:B------:R-:W-:Y:S01]  /*273c0*/  ULDC.64 UR12, c[0x0][0xbf0] ;  /* 0x0002fc00000c7ab9 */ /* 0x000fe20000000a00 */
[----:B------:R-:W-:Y:S01]  /*273d0*/  IMAD.SHL.U32 R13, R4, 0x4, RZ ;  /* 0x00000004040d7824 */ /* 0x000fe200078e00ff */
[----:B------:R-:W-:Y:S01]  /*273e0*/  UIMAD UR14, UR14, UR12, URZ ;  /* 0x0000000c0e0e72a4 */ /* 0x000fe2000f8e023f */
[----:B------:R-:W-:Y:S01]  /*273f0*/  IMAD.SHL.U32 R9, R9, 0x8, RZ ;  /* 0x0000000809097824 */ /* 0x000fe200078e00ff */
[----:B------:R-:W-:Y:S01]  /*27400*/  ISETP.GE.AND P2, PT, R209, UR16, PT ;  /* 0x00000010d1007c0c */ /* 0x000fe2000bf46270 */
[----:B------:R-:W-:Y:S01]  /*27410*/  IMAD.U32 R26, RZ, RZ, UR59 ;  /* 0x0000003bff1a7e24 */ /* 0x000fe2000f8e00ff */
[----:B------:R-:W-:Y:S01]  /*27420*/  UIMAD UR4, UR9, UR13, UR14 ;  /* 0x0000000d090472a4 */ /* 0x000fe2000f8e020e */
[----:B------:R-:W-:Y:S01]  /*27430*/  LOP3.LUT R6, R13, 0x4, R6, 0xe2, !PT ;  /* 0x000000040d067812 */ /* 0x000fe200078ee206 */
[----:B------:R-:W-:Y:S01]  /*27440*/  UIMAD.WIDE.U32 UR8, UR9, UR12, UR10 ;  /* 0x0000000c090872a5 */ /* 0x000fe2000f8e000a */
[----:B-----5:R-:W-:Y:S01]  /*27450*/  IMAD R25, R0, R11, RZ ;  /* 0x0000000b00197224 */ /* 0x020fe200078e02ff */
[----:B------:R-:W-:Y:S01]  /*27460*/  SEL R0, RZ, 0x80, P2 ;  /* 0x00000080ff007807 */ /* 0x000fe20001000000 */
[----:B------:R-:W-:Y:S01]  /*27470*/  IMAD R26, R26, 0x40, R207 ;  /* 0x000000401a1a7824 */ /* 0x000fe200078e02cf */
[----:B------:R-:W0:Y:S01]  /*27480*/  @P0 LDC R5, c[0x0][0xcec] ;  /* 0x00033b00ff050b82 */ /* 0x000e220000000800 */
[----:B------:R-:W-:Y:S01]  /*27490*/  LOP3.LUT R10, R9, 0x8, R6, 0xe2, !PT ;  /* 0x00000008090a7812 */ /* 0x000fe200078ee206 */
[----:B------:R-:W-:Y:S01]  /*274a0*/  UIADD3 UR4, UR9, UR4, URZ ;  /* 0x0000000409047290 */ /* 0x000fe2000fffe03f */
[----:B------:R-:W-:Y:S01]  /*274b0*/  BSSY B1, `(.L_x_3212) ;  /* 0x000004e000017945 */ /* 0x000fe20003800000 */
[----:B------:R-:W-:-:S02]  /*274c0*/  SHF.R.S32.HI R27, RZ, 0x1f, R209 ;  /* 0x0000001fff1b7819 */ /* 0x000fc400000114d1 */
[----:B------:R-:W-:Y:S02]  /*274d0*/  SHF.R.S32.HI R28, RZ, 0x1f, R210 ;  /* 0x0000001fff1c7819 */ /* 0x000fe400000114d2 */
[----:B------:R-:W1:Y:S01]  /*274e0*/  @P0 LDC R7, c[0x0][0xcf0] ;  /* 0x00033c00ff070b82 */ /* 0x000e620000000800 */
[----:B------:R-:W-:Y:S02]  /*274f0*/  SHF.R.S32.HI R29, RZ, 0x1f, R152 ;  /* 0x0000001fff1d7819 */ /* 0x000fe40000011498 */
[----:B------:R-:W-:Y:S02]  /*27500*/  SHF.R.S32.HI R30, RZ, 0x1f, R153 ;  /* 0x0000001fff1e7819 */ /* 0x000fe40000011499 */
[----:B------:R-:W-:Y:S02]  /*27510*/  SHF.R.S32.HI R31, RZ, 0x1f, R154 ;  /* 0x0000001fff1f7819 */ /* 0x000fe4000001149a */
[----:B------:R-:W-:Y:S02]  /*27520*/  SHF.R.S32.HI R32, RZ, 0x1f, R155 ;  /* 0x0000001fff207819 */ /* 0x000fe4000001149b */
[----:B------:R-:W-:Y:S01]  /*27530*/  SHF.R.S32.HI R33, RZ, 0x1f, R156 ;  /* 0x0000001fff217819 */ /* 0x000fe2000001149c */
[----:B0-----:R-:W-:-:S04]  /*27540*/  @P0 IMAD.HI.U32 R4, R8, R5, RZ ;  /* 0x0000000508040227 */ /* 0x001fc800078e00ff */
[----:B------:R-:W-:Y:S02]  /*27550*/  IMAD.U32 R5, RZ, RZ, UR9 ;  /* 0x00000009ff057e24 */ /* 0x000fe4000f8e00ff */
[----:B------:R-:W-:Y:S01]  /*27560*/  IMAD.U32 R5, RZ, RZ, UR4 ;  /* 0x00000004ff057e24 */ /* 0x000fe2000f8e00ff */
[----:B-1----:R-:W-:Y:S01]  /*27570*/  @P0 SHF.R.U32.HI R3, RZ, R7, R4 ;  /* 0x00000007ff030219 */ /* 0x002fe20000011604 */
[----:B------:R-:W-:Y:S01]  /*27580*/  IMAD.U32 R4, RZ, RZ, UR8 ;  /* 0x00000008ff047e24 */ /* 0x000fe2000f8e00ff */
[----:B------:R-:W-:Y:S01]  /*27590*/  ISETP.GE.AND P0, PT, R153, UR16, PT ;  /* 0x0000001099007c0c */ /* 0x000fe2000bf06270 */
[----:B------:R-:W-:Y:S01]  /*275a0*/  ULDC.64 UR8, c[0x0][0xbe0] ;  /* 0x0002f80000087ab9 */ /* 0x000fe20000000a00 */
[--C-:B------:R-:W-:Y:S01]  /*275b0*/  SHF.R.S32.HI R6, RZ, 0x1f, R3.reuse ;  /* 0x0000001fff067819 */ /* 0x100fe20000011403 */
[----:B------:R-:W-:Y:S01]  /*275c0*/  IMAD.MOV R7, RZ, RZ, -R3 ;  /* 0x000000ffff077224 */ /* 0x000fe200078e0a03 */
[----:B------:R-:W-:Y:S01]  /*275d0*/  SEL R9, RZ, 0xffffffff, P0 ;  /* 0xffffffffff097807 */ /* 0x000fe20000000000 */
[----:B------:R-:W-:Y:S01]  /*275e0*/  IMAD.WIDE.U32 R4, R3, UR8, R4 ;  /* 0x0000000803047c25 */ /* 0x000fe2000f8e0004 */
[----:B------:R-:W-:-:S03]  /*275f0*/  ISETP.GE.AND P0, PT, R152, UR16, PT ;  /* 0x0000001098007c0c */ /* 0x000fc6000bf06270 */
[----:B------:R-:W-:Y:S02]  /*27600*/  IMAD R6, R6, UR8, RZ ;  /* 0x0000000806067c24 */ /* 0x000fe4000f8e02ff */
[----:B------:R-:W-:Y:S02]  /*27610*/  IMAD R7, R11, R7, R8 ;  /* 0x000000070b077224 */ /* 0x000fe400078e0208 */
[----:B------:R-:W-:Y:S02]  /*27620*/  IMAD.SHL.U32 R13, R9, 0x10, RZ ;  /* 0x00000010090d7824 */ /* 0x000fe400078e00ff */
[----:B------:R-:W-:Y:S01]  /*27630*/  IMAD R9, R3, UR9, R6 ;  /* 0x0000000903097c24 */ /* 0x000fe2000f8e0206 */
[----:B------:R-:W-:Y:S01]  /*27640*/  SEL R6, RZ, 0xffffffff, P0 ;  /* 0xffffffffff067807 */ /* 0x000fe20000000000 */
[----:B------:R-:W-:Y:S01]  /*27650*/  ULDC.64 UR8, c[0x0][0xbd8] ;  /* 0x0002f60000087ab9 */ /* 0x000fe20000000a00 */
[----:B------:R-:W-:Y:S01]  /*27660*/  SHF.R.S32.HI R3, RZ, 0x1f, R7 ;  /* 0x0000001fff037819 */ /* 0x000fe20000011407 */
[----:B------:R-:W-:Y:S01]  /*27670*/  IMAD.IADD R5, R5, 0x1, R9 ;  /* 0x0000000105057824 */ /* 0x000fe200078e0209 */
[----:B------:R-:W-:Y:S01]  /*27680*/  LOP3.LUT R10, R13, 0x10, R10, 0xe2, !PT ;  /* 0x000000100d0a7812 */ /* 0x000fe200078ee20a */
[----:B------:R-:W-:Y:S01]  /*27690*/  IMAD.SHL.U32 R13, R6, 0x20, RZ ;  /* 0x00000020060d7824 */ /* 0x000fe200078e00ff */
[----:B------:R-:W-:Y:S01]  /*276a0*/  ISETP.GE.AND P0, PT, R210, UR16, PT ;  /* 0x00000010d2007c0c */ /* 0x000fe2000bf06270 */
[----:B------:R-:W-:-:S02]  /*276b0*/  IMAD R6, R3, UR8, RZ ;  /* 0x0000000803067c24 */ /* 0x000fc4000f8e02ff */
[----:B------:R-:W-:Y:S01]  /*276c0*/  IMAD.WIDE.U32 R4, R7, UR8, R4 ;  /* 0x0000000807047c25 */ /* 0x000fe2000f8e0004 */
[----:B------:R-:W-:-:S03]  /*276d0*/  LOP3.LUT R10, R13, 0x20, R10, 0xe2, !PT ;  /* 0x000000200d0a7812 */ /* 0x000fc600078ee20a */
[----:B------:R-:W-:Y:S01]  /*276e0*/  IMAD R3, R7, UR9, R6 ;  /* 0x0000000907037c24 */ /* 0x000fe2000f8e0206 */
[----:B------:R-:W-:Y:S01]  /*276f0*/  SEL R7, RZ, 0x40, P0 ;  /* 0x00000040ff077807 */ /* 0x000fe20000000000 */
[----:B------:R-:W-:Y:S01]  /*27700*/  ULDC.64 UR8, c[0x0][0xb80] ;  /* 0x0002e00000087ab9 */ /* 0x000fe20000000a00 */
[----:B------:R-:W-:Y:S01]  /*27710*/  ISETP.GE.AND P0, PT, R26, R25, PT ;  /* 0x000000191a00720c */ /* 0x000fe20003f06270 */
[----:B------:R-:W-:Y:S01]  /*27720*/  IMAD.IADD R3, R5, 0x1, R3 ;  /* 0x0000000105037824 */ /* 0x000fe200078e0203 */
[----:B------:R-:W-:Y:S02]  /*27730*/  LEA R20, P1, R4, UR8, 0x1 ;  /* 0x0000000804147c11 */ /* 0x000fe4000f8208ff */
[----:B------:R-:W-:Y:S02]  /*27740*/  LOP3.LUT R21, R10, R7, RZ, 0xfc, !PT ;  /* 0x000000070a157212 */ /* 0x000fe400078efcff */
[----:B------:R-:W-:Y:S01]  /*27750*/  LEA.HI.X R3, R4, UR9, R3, 0x1, P1 ;  /* 0x0000000904037c11 */ /* 0x000fe200088f0c03 */
[----:B------:R0:W1:Y:S01]  /*27760*/  SHFL.IDX PT, R6, R20, RZ, 0x181f ;  /* 0x00181fff14067589 */ /* 0x00006200000e0000 */
[----:B------:R-:W-:-:S03]  /*27770*/  LOP3.LUT R24, R21, R0, RZ, 0xfc, !PT ;  /* 0x0000000015187212 */ /* 0x000fc600078efcff */
[----:B------:R0:W2:Y:S02]  /*27780*/  SHFL.IDX PT, R7, R3, RZ, 0x181f ;  /* 0x00181fff03077589 */ /* 0x0000a400000e0000 */
[----:B------:R-:W-:Y:S05]  /*27790*/  @P0 BRA `(.L_x_3213) ;  /* 0x00000000007c0947 */ /* 0x000fea0003800000 */
        /* <DEDUP_REMOVED lines=18> */
[----:B-1----:R-:W-:-:S02]  /*278c0*/  @!P1 LEA R8, P6, R152, R6, 0x1 ;  /* 0x0000000698089211 */ /* 0x002fc400078c08ff */
        /* <DEDUP_REMOVED lines=12> */
.L_x_3213:
[----:B------:R-:W-:Y:S05]  /*27990*/  BSYNC B1 ;  /* 0x0000000000017941 */ /* 0x000fea0003800000 */
.L_x_3212:
        /* <DEDUP_REMOVED lines=9> */
[----:B------:R-:W-:-:S05]  /*27a30*/  LOP3.LUT P1, RZ, R21, 0x40, RZ, 0xc0, !PT ;  /* 0x0000004015ff7812 */ /* 0x000fca000782c0ff */
[CC--:B-1----:R-:W-:Y:S02]  /*27a40*/  @!P2 LEA R8, P0, R156.reuse, R6.reuse, 0x1 ;  /* 0x000000069c08a211 */ /* 0x0c2fe400078008ff */
[----:B---3--:R-:W-:Y:S02]  /*27a50*/  @!P3 IMAD.WIDE R4, R19, 0x2, R6 ;  /* 0x000000021304b825 */ /* 0x008fe400078e0206 */
[-C--:B------:R-:W-:Y:S02]  /*27a60*/  @!P2 LEA.HI.X R9, R156, R7.reuse, R33, 0x1, P0 ;  /* 0x000000079c09a211 */ /* 0x080fe400000f0c21 */
[----:B------:R-:W-:Y:S01]  /*27a70*/  @!P5 LEA R10, P0, R155, R6, 0x1 ;  /* 0x000000069b0ad211 */ /* 0x000fe200078008ff */
[----:B------:R1:W-:Y:S01]  /*27a80*/  @!P3 ST.E.128 desc[UR36][R4.64], RZ ;  /* 0x000000ff0400b985 */ /* 0x0003e2000c101d24 */
[----:B------:R-:W-:Y:S02]  /*27a90*/  ISETP.GE.AND P3, PT, R153, UR16, PT ;  /* 0x0000001099007c0c */ /* 0x000fe4000bf66270 */
[----:B------:R-:W-:Y:S01]  /*27aa0*/  @!P5 LEA.HI.X R11, R155, R7, R32, 0x1, P0 ;  /* 0x000000079b0bd211 */ /* 0x000fe200000f0c20 */
[----:B------:R2:W-:Y:S01]  /*27ab0*/  @!P2 ST.E.128 desc[UR36][R8.64], RZ ;  /* 0x000000ff0800a985 */ /* 0x0005e2000c101d24 */
[----:B------:R-:W-:-:S02]  /*27ac0*/  ISETP.GE.AND P2, PT, R152, UR16, PT ;  /* 0x0000001098007c0c */ /* 0x000fc4000bf46270 */
[----:B------:R-:W-:Y:S01]  /*27ad0*/  LOP3.LUT P0, RZ, R24, 0x80, RZ, 0xc0, !PT ;  /* 0x0000008018ff7812 */ /* 0x000fe2000780c0ff */
[----:B------:R2:W-:Y:S01]  /*27ae0*/  @!P5 ST.E.128 desc[UR36][R10.64], RZ ;  /* 0x000000ff0a00d985 */ /* 0x0005e2000c101d24 */
[----:B------:R-:W-:-:S04]  /*27af0*/  @!P4 LEA R12, P6, R154, R6, 0x1 ;  /* 0x000000069a0cc211 */ /* 0x000fc800078c08ff */
[----:B------:R-:W-:Y:S02]  /*27b00*/  @!P4 LEA.HI.X R13, R154, R7, R31, 0x1, P6 ;  /* 0x000000079a0dc211 */ /* 0x000fe400030f0c1f */
[----:B------:R-:W-:-:S03]  /*27b10*/  @!P3 LEA R14, P5, R153, R6, 0x1 ;  /* 0x00000006990eb211 */ /* 0x000fc600078a08ff */
[----:B------:R2:W-:Y:S01]  /*27b20*/  @!P4 ST.E.128 desc[UR36][R12.64], RZ ;  /* 0x000000ff0c00c985 */ /* 0x0005e2000c101d24 */
[-C--:B-1----:R-:W-:Y:S02]  /*27b30*/  @!P2 LEA R4, P6, R152, R6.reuse, 0x1 ;  /* 0x000000069804a211 */ /* 0x082fe400078c08ff */
[-C--:B0-----:R-:W-:Y:S02]  /*27b40*/  @P1 LEA R20, P4, R210, R6.reuse, 0x1 ;  /* 0x00000006d2141211 */ /* 0x081fe400078808ff */
        /* <DEDUP_REMOVED lines=9> */
.L_x_3204:
[----:B------:R-:W-:Y:S05]  /*27be0*/  BSYNC B0 ;  /* 0x0000000000007941 */ /* 0x000fea0003800000 */
.L_x_3196:
[----:B------:R-:W-:Y:S02]  /*27bf0*/  ULDC UR4, c[0x0][0xd3c] ;  /* 0x00034f0000047ab9 */ /* 0x000fe40000000800 */
[----:B------:R-:W-:-:S06]  /*27c00*/  UISETP.GE.AND UP0, UPT, UR6, UR4, UPT ;  /* 0x000000040600728c */ /* 0x000fcc000bf06270 */
[----:B------:R-:W-:-:S13]  /*27c10*/  PLOP3.LUT P0, PT, PT, PT, UP0, 0x80, 0x0 ;  /* 0x000000000000781c */ /* 0x000fda0003f0f008 */
[----:B------:R-:W-:Y:S05]  /*27c20*/  @!P0 BRA `(.L_x_3214) ;  /* 0xfffffd9400c88947 */ /* 0x000fea000383ffff */
[----:B------:R-:W-:Y:S05]  /*27c30*/  EXIT ;  /* 0x000000000000794d */ /* 0x000fea0003800000 */
.L_x_3065:
[----:B------:R-:W-:-:S08]  /*27c40*/  NOP ;  /* 0x0000000000007918 */ /* 0x000fd00000000000 */
[----:B0-----:R-:W0:-:S00]  /*27c50*/  USETMAXREG.DEALLOC.CTAPOOL 0x28 ;  /* 0x00000028000079c8 */ /* 0x001e0000080e0500 */
[----:B0-----:R-:W-:Y:S02]  /*27c60*/  LOP3.LUT R0, R0, 0x3, RZ, 0xc0, !PT ;  /* 0x0000000300007812 */ /* 0x001fe400078ec0ff */
[----:B------:R-:W-:-:S04]  /*27c70*/  LOP3.LUT R16, R16, 0xffdfffff, RZ, 0xc0, !PT ;  /* 0xffdfffff10107812 */ /* 0x000fc800078ec0ff */
[----:B------:R-:W0:Y:S02]  /*27c80*/  SHFL.IDX PT, R0, R0, RZ, 0x1f ;  /* 0x00001fff00007589 */ /* 0x000e2400000e0000 */
[----:B0-----:R-:W-:Y:S01]  /*27c90*/  ISETP.NE.AND P0, PT, R0, RZ, PT ;  /* 0x000000ff0000720c */ /* 0x001fe20003f05270 */
[----:B------:R-:W-:-:S12]  /*27ca0*/  IMAD.MOV.U32 R0, RZ, RZ, RZ ;  /* 0x000000ffff007224 */ /* 0x000fd800078e00ff */
        /* <DEDUP_REMOVED lines=9> */
.L_x_3215:
[----:B------:R-:W0:Y:S01]  /*27d40*/  S2R R2, SR_TID.X ;  /* 0x0000000000027919 */ /* 0x000e220000002100 */
[----:B------:R-:W-:Y:S01]  /*27d50*/  ULDC UR4, c[0x0][0xd3c] ;  /* 0x00034f0000047ab9 */ /* 0x000fe20000000800 */
[----:B------:R-:W-:Y:S01]  /*27d60*/  IMAD.MOV.U32 R9, RZ, RZ, RZ ;  /* 0x000000ffff097224 */ /* 0x000fe200078e00ff */
[----:B------:R-:W1:Y:S01]  /*27d70*/  S2UR UR6, SR_CTAID.X ;  /* 0x00000000000679c3 */ /* 0x000e620000002500 */
[----:B------:R-:W-:Y:S01]  /*27d80*/  ULDC UR5, c[0x0][0xd38] ;  /* 0x00034e0000057ab9 */ /* 0x000fe20000000800 */
[----:B0-----:R-:W-:-:S04]  /*27d90*/  LOP3.LUT R7, R2, 0x1f, RZ, 0xc0, !PT ;  /* 0x0000001f02077812 */ /* 0x001fc800078ec0ff */
[----:B------:R-:W-:-:S04]  /*27da0*/  ISETP.NE.AND P0, PT, R7, 0x1f, PT ;  /* 0x0000001f0700780c */ /* 0x000fc80003f05270 */
[----:B------:R-:W-:-:S13]  /*27db0*/  ISETP.GE.OR P1, PT, R7, UR4, !P0 ;  /* 0x0000000407007c0c */ /* 0x000fda000c726670 */
[----:B------:R-:W0:Y:S08]  /*27dc0*/  @!P1 LDC.64 R4, c[0x0][0xd80] ;  /* 0x00036000ff049b82 */ /* 0x000e300000000a00 */
[----:B------:R-:W2:Y:S01]  /*27dd0*/  @!P1 LDC.64 R2, c[0x0][0xd78] ;  /* 0x00035e00ff029b82 */ /* 0x000ea20000000a00 */
[----:B0-----:R-:W-:-:S05]  /*27de0*/  @!P1 IMAD.WIDE.U32 R4, R7, 0x4, R4 ;  /* 0x0000000407049825 */ /* 0x001fca00078e0004 */
        /* <DEDUP_REMOVED lines=26> */
[----:B0-----:R-:W-:-:S05]  /*27f90*/  IMAD R6, R6, UR5, RZ ;  /* 0x0000000506067c24 */ /* 0x001fca000f8e02ff */
[----:B-1----:R-:W-:Y:S01]  /*27fa0*/  ISETP.GT.AND P6, PT, R6, UR6, PT ;  /* 0x0000000606007c0c */ /* 0x002fe2000bfc4270 */
[----:B------:R-:W-:-:S12]  /*27fb0*/  IMAD.MOV.U32 R3, RZ, RZ, R6 ;  /* 0x000000ffff037224 */ /* 0x000fd800078e0006 */
[----:B------:R-:W-:Y:S05]  /*27fc0*/  @P6 BRA `(.L_x_3217) ;  /* 0x0000000000986947 */ /* 0x000fea0003800000 */
[----:B------:R-:W-:Y:S01]  /*27fd0*/  IMAD.MOV.U32 R6, RZ, RZ, R3 ;  /* 0x000000ffff067224 */ /* 0x000fe200078e0003 */
[----:B------:R-:W-:Y:S01]  /*27fe0*/  UMOV UR4, URZ ;  /* 0x0000003f00047c82 */ /* 0x000fe20008000000 */
[----:B------:R-:W-:-:S05]  /*27ff0*/  ULDC UR5, c[0x0][0xd38] ;  /* 0x00034e0000057ab9 */ /* 0x000fca0000000800 */
.L_x_3219:
[----:B------:R-:W0:Y:S01]  /*28000*/  LDC R0, c[0x0][0xd3c] ;  /* 0x00034f00ff007b82 */ /* 0x000e220000000800 */
[----:B------:R-:W-:-:S06]  /*28010*/  UIADD3 UR4, UR4, 0x1f, URZ ;  /* 0x0000001f04047890 */ /* 0x000fcc000fffe03f */
[----:B0-----:R-:W-:-:S13]  /*28020*/  ISETP.LE.AND P6, PT, R0, UR4, PT ;  /* 0x0000000400007c0c */ /* 0x001fda000bfc3270 */
[----:B------:R-:W-:Y:S05]  /*28030*/  @P6 BRA `(.L_x_3218) ;  /* 0x0000000800a86947 */ /* 0x000fea0003800000 */
[----:B------:R-:W-:-:S05]  /*28040*/  VIADD R9, R7, UR4 ;  /* 0x0000000407097c36 */ /* 0x000fca0008000000 */
[----:B------:R-:W-:Y:S01]  /*28050*/  ISETP.GE.OR P6, PT, R9, R0, !P0 ;  /* 0x000000000900720c */ /* 0x000fe200047c6670 */
[----:B------:R-:W-:-:S12]  /*28060*/  IMAD.MOV.U32 R0, RZ, RZ, RZ ;  /* 0x000000ffff007224 */ /* 0x000fd800078e00ff */
        /* <DEDUP_REMOVED lines=28> */
.L_x_3217:
        /* <DEDUP_REMOVED lines=13> */
.L_x_3220:
        /* <DEDUP_REMOVED lines=62> */
.L_x_3221:
        /* <DEDUP_REMOVED lines=61> */
.L_x_3222:
[----:B------:R-:W-:-:S05]  /*28ab0*/  LOP3.LUT R25, RZ, R2, RZ, 0x33, !PT ;  /* 0x00000002ff197212 */ /* 0x000fca00078e33ff */
[----:B------:R-:W-:Y:S01]  /*28ac0*/  IMAD.IADD R25, R0, 0x1, R25 ;  /* 0x0000000100197824 */ /* 0x000fe200078e0219 */
[----:B------:R-:W-:Y:S06]  /*28ad0*/  BRA `(.L_x_3223) ;  /* 0x0000000000147947 */ /* 0x000fec0003800000 */
.L_x_3218:
[----:B------:R-:W-:Y:S01]  /*28ae0*/  ULDC UR4, c[0x0][0xd3c] ;  /* 0x00034f0000047ab9 */ /* 0x000fe20000000800 */
[----:B------:R-:W-:Y:S02]  /*28af0*/  IMAD.MOV.U32 R25, RZ, RZ, RZ ;  /* 0x000000ffff197224 */ /* 0x000fe400078e00ff */
[----:B------:R-:W-:Y:S02]  /*28b00*/  IMAD.U32 R24, RZ, RZ, UR6 ;  /* 0x00000006ff187e24 */ /* 0x000fe4000f8e00ff */
[----:B------:R-:W-:Y:S02]  /*28b10*/  IMAD.MOV.U32 R26, RZ, RZ, RZ ;  /* 0x000000ffff1a7224 */ /* 0x000fe400078e00ff */
[----:B------:R-:W-:-:S07]  /*28b20*/  IMAD.U32 R27, RZ, RZ, UR4 ;  /* 0x00000004ff1b7e24 */ /* 0x000fce000f8e00ff */
.L_x_3223:
[----:B------:R-:W-:-:S13]  /*28b30*/  ISETP.NE.AND P0, PT, R7, RZ, PT ;  /* 0x000000ff0700720c */ /* 0x000fda0003f05270 */
[----:B------:R-:W0:Y:S01]  /*28b40*/  @!P0 S2R R3, SR_CgaCtaId ;  /* 0x0000000000038919 */ /* 0x000e220000008800 */
[----:B------:R-:W-:-:S04]  /*28b50*/  @!P0 MOV R0, 0x400 ;  /* 0x0000040000008802 */ /* 0x000fc80000000f00 */
[----:B0-----:R-:W-:-:S05]  /*28b60*/  @!P0 LEA R0, R3, R0, 0x18 ;  /* 0x0000000003008211 */ /* 0x001fca00078ec0ff */
[----:B------:R1:W-:Y:S01]  /*28b70*/  @!P0 STS.128 [R0+0x388d0], R24 ;  /* 0x0388d01800008388 */ /* 0x0003e20000000c00 */
[----:B------:R-:W-:Y:S06]  /*28b80*/  BAR.ARV 0x5, 0x180 ;  /* 0x0146000000007b1d */ /* 0x000fec0000002000 */
.L_x_3216:
[----:B------:R2:W-:Y:S01]  /*28b90*/  STL [R1+0x430], RZ ;  /* 0x000430ff01007387 */ /* 0x0005e20000100800 */
[----:B------:R-:W-:Y:S01]  /*28ba0*/  ULDC UR4, c[0x0][0xd3c] ;  /* 0x00034f0000047ab9 */ /* 0x000fe20000000800 */
[----:B------:R-:W-:Y:S01]  /*28bb0*/  IMAD.MOV.U32 R23, RZ, RZ, 0x1 ;  /* 0x00000001ff177424 */ /* 0x000fe200078e00ff */
[----:B0-----:R-:W-:Y:S01]  /*28bc0*/  ISETP.GE.AND P0, PT, R27, UR4, PT ;  /* 0x000000041b007c0c */ /* 0x001fe2000bf06270 */
[----:B------:R-:W-:-:S12]  /*28bd0*/  IMAD.MOV.U32 R18, RZ, RZ, RZ ;  /* 0x000000ffff127224 */ /* 0x000fd800078e00ff */
[----:B--2---:R-:W-:Y:S05]  /*28be0*/  @P0 BRA `(.L_x_3224) ;  /* 0x0000006000440947 */ /* 0x004fea0003800000 */
[----:B-1----:R-:W2:Y:S01]  /*28bf0*/  LDL R0, [R1+0x454] ;  /* 0x0004540001007983 */ /* 0x002ea20000100800 */
[----:B------:R-:W0:Y:S01]  /*28c00*/  S2UR UR5, SR_CgaCtaId ;  /* 0x00000000000579c3 */ /* 0x000e220000008800 */
[----:B------:R-:W-:Y:S01]  /*28c10*/  BSSY B8, `(.L_x_3224) ;  /* 0x000060e000087945 */ /* 0x000fe20003800000 */
[----:B------:R-:W-:Y:S01]  /*28c20*/  IMAD.MOV.U32 R23, RZ, RZ, 0x1 ;  /* 0x00000001ff177424 */ /* 0x000fe200078e00ff */
[----:B------:R-:W1:Y:S01]  /*28c30*/  S2R R5, SR_TID.X ;  /* 0x0000000000057919 */ /* 0x000e620000002100 */
[----:B------:R-:W-:Y:S01]  /*28c40*/  IMAD.MOV.U32 R18, RZ, RZ, RZ ;  /* 0x000000ffff127224 */ /* 0x000fe200078e00ff */
[----:B------:R-:W-:Y:S01]  /*28c50*/  ULDC UR39, c[0x0][0xc] ;  /* 0x0000030000277ab9 */ /* 0x000fe20000000800 */
[----:B------:R3:W-:Y:S01]  /*28c60*/  STL [R1+0x430], RZ ;  /* 0x000430ff01007387 */ /* 0x0007e20000100800 */
[C---:B-1----:R-:W-:Y:S02]  /*28c70*/  LOP3.LUT R4, R5.reuse, 0x7f, RZ, 0xc0, !PT ;  /* 0x0000007f05047812 */ /* 0x042fe400078ec0ff */
[----:B--2---:R-:W-:Y:S01]  /*28c80*/  R2UR UR4, R0 ;  /* 0x00000000000472ca */ /* 0x004fe200000e0000 */
[----:B------:R-:W-:-:S05]  /*28c90*/  IMAD.SHL.U32 R0, R5, 0x8, RZ ;  /* 0x0000000805007824 */ /* 0x000fca00078e00ff */
[----:B------:R-:W-:-:S04]  /*28ca0*/  LOP3.LUT R2, R0, 0x1f8, RZ, 0xc0, !PT ;  /* 0x000001f800027812 */ /* 0x000fc800078ec0ff */
[----:B------:R-:W-:Y:S01]  /*28cb0*/  LOP3.LUT R3, R2, 0x38, R5, 0x78, !PT ;  /* 0x0000003802037812 */ /* 0x000fe200078e7805 */
[----:B------:R-:W-:Y:S01]  /*28cc0*/  IMAD.SHL.U32 R2, R5, 0x10, RZ ;  /* 0x0000001005027824 */ /* 0x000fe200078e00ff */
[----:B------:R-:W-:Y:S01]  /*28cd0*/  SHF.R.U32.HI R5, RZ, 0x3, R4 ;  /* 0x00000003ff057819 */ /* 0x000fe20000011604 */
[----:B------:R-:W-:Y:S01]  /*28ce0*/  ULOP3.LUT UR38, UR4, 0x2, URZ, 0xfc, !UPT ;  /* 0x0000000204267892 */ /* 0x000fe2000f8efc3f */
[----:B------:R-:W-:Y:S02]  /*28cf0*/  LOP3.LUT R4, R0, 0x38, RZ, 0xc0, !PT ;  /* 0x0000003800047812 */ /* 0x000fe400078ec0ff */
[----:B------:R-:W-:Y:S01]  /*28d00*/  UMOV UR4, 0x400 ;  /* 0x0000040000047882 */ /* 0x000fe20000000000 */
[----:B------:R-:W-:Y:S01]  /*28d10*/  LOP3.LUT R34, R3, 0x200, R0, 0xf8, !PT ;  /* 0x0000020003227812 */ /* 0x000fe200078ef800 */
[----:B0-----:R-:W-:Y:S01]  /*28d20*/  ULEA UR4, UR5, UR4, 0x18 ;  /* 0x0000000405047291 */ /* 0x001fe2000f8ec03f */
[----:B------:R-:W-:Y:S02]  /*28d30*/  LOP3.LUT R2, R5, 0x70, R2, 0xf8, !PT ;  /* 0x0000007005027812 */ /* 0x000fe400078ef802 */
[----:B------:R-:W-:-:S02]  /*28d40*/  LOP3.LUT R0, R4, 0x40, RZ, 0xfc, !PT ;  /* 0x0000004004007812 */ /* 0x000fc400078efcff */
[C---:B------:R-:W-:Y:S01]  /*28d50*/  LOP3.LUT R3, R4.reuse, 0x80, RZ, 0xfc, !PT ;  /* 0x0000008004037812 */ /* 0x040fe200078efcff */
[----:B------:R-:W-:Y:S01]  /*28d60*/  IMAD.U32 R17, RZ, RZ, UR4 ;  /* 0x00000004ff117e24 */ /* 0x000fe2000f8e00ff */
[C---:B------:R-:W-:Y:S02]  /*28d70*/  LOP3.LUT R2, R4.reuse, 0xc0, RZ, 0xfc, !PT ;  /* 0x000000c004027812 */ /* 0x040fe400078efcff */
[----:B------:R-:W-:Y:S01]  /*28d80*/  LOP3.LUT R0, R4, 0x100, RZ, 0xfc, !PT ;  /* 0x0000010004007812 */ /* 0x000fe200078efcff */
[----:B------:R-:W-:Y:S01]  /*28d90*/  IMAD R19, R34, 0x2, R17 ;  /* 0x0000000222137824 */ /* 0x000fe200078e0211 */
[C---:B------:R-:W-:Y:S02]  /*28da0*/  LOP3.LUT R3, R4.reuse, 0x140, RZ, 0xfc, !PT ;  /* 0x0000014004037812 */ /* 0x040fe400078efcff */
[C---:B------:R-:W-:Y:S02]  /*28db0*/  LOP3.LUT R2, R4.reuse, 0x180, RZ, 0xfc, !PT ;  /* 0x0000018004027812 */ /* 0x040fe400078efcff */
[----:B---3--:R-:W-:-:S07]  /*28dc0*/  LOP3.LUT R0, R4, 0x1c0, RZ, 0xfc, !PT ;  /* 0x000001c004007812 */ /* 0x008fce00078efcff */
.L_x_3301:
[----:B------:R-:W-:Y:S05]  /*28dd0*/  YIELD ;  /* 0x0000000000007946 */ /* 0x000fea0003800000 */
[----:B------:R-:W-:Y:S01]  /*28de0*/  ULDC.64 UR4, c[0x0][0xb20] ;  /* 0x0002c80000047ab9 */ /* 0x000fe20000000a00 */
[----:B------:R-:W-:Y:S01]  /*28df0*/  IMAD.MOV.U32 R32, RZ, RZ, RZ ;  /* 0x000000ffff207224 */ /* 0x000fe200078e00ff */
[----:B------:R-:W-:-:S04]  /*28e00*/  ISETP.NE.U32.AND P0, PT, RZ, UR4, PT ;  /* 0x00000004ff007c0c */ /* 0x000fc8000bf05070 */
[----:B------:R-:W-:Y:S01]  /*28e10*/  ISETP.NE.AND.EX P0, PT, RZ, UR5, PT, P0 ;  /* 0x00000005ff007c0c */ /* 0x000fe2000bf05300 */
[----:B------:R-:W-:-:S12]  /*28e20*/  ULDC.64 UR4, c[0x0][0xb10] ;  /* 0x0002c40000047ab9 */ /* 0x000fd80000000a00 */
[----:B------:R-:W0:Y:S02]  /*28e30*/  @P0 LDC.64 R2, c[0x0][0xb20] ;  /* 0x0002c800ff020b82 */ /* 0x000e240000000a00 */
[----:B0-----:R-:W-:-:S05]  /*28e40*/  @P0 IMAD.WIDE R2, R27, 0x4, R2 ;  /* 0x000000041b020825 */ /* 0x001fca00078e0202 */
[----:B------:R0:W5:Y:S01]  /*28e50*/  @P0 LDG.E R32, desc[UR36][R2.64] ;  /* 0x0000002402200981 */ /* 0x000162000c1e1900 */
[----:B------:R-:W-:Y:S01]  /*28e60*/  ISETP.NE.U32.AND P0, PT, RZ, UR4, PT ;  /* 0x00000004ff007c0c */ /* 0x000fe2000bf05070 */
[----:B------:R-:W-:Y:S01]  /*28e70*/  IMAD.MOV.U32 R35, RZ, RZ, RZ ;  /* 0x000000ffff237224 */ /* 0x000fe200078e00ff */
[----:B------:R-:W-:Y:S02]  /*28e80*/  LOP3.LUT R16, R16, 0xffffffbf, RZ, 0xc0, !PT ;  /* 0xffffffbf10107812 */ /* 0x000fe400078ec0ff */
[----:B------:R-:W-:Y:S01]  /*28e90*/  ISETP.NE.AND.EX P1, PT, RZ, UR5, PT, P0 ;  /* 0x00000005ff007c0c */ /* 0x000fe2000bf25300 */
[----:B------:R-:W-:Y:S02]  /*28ea0*/  ULDC.64 UR4, c[0x0][0xaf8] ;  /* 0x0002be0000047ab9 */ /* 0x000fe40000000a00 */
[----:B------:R-:W-:Y:S01]  /*28eb0*/  ISETP.NE.U32.AND P0, PT, RZ, UR4, PT ;  /* 0x00000004ff007c0c */ /* 0x000fe2000bf05070 */
[----:B0-----:R-:W0:Y:S03]  /*28ec0*/  LDC.64 R2, c[0x0][0xaf8] ;  /* 0x0002be00ff027b82 */ /* 0x001e260000000a00 */
[----:B------:R-:W-:Y:S01]  /*28ed0*/  ISETP.NE.AND.EX P2, PT, RZ, UR5, PT, P0 ;  /* 0x00000005ff007c0c */ /* 0x000fe2000bf45300 */
[----:B------:R-:W-:-:S05]  /*28ee0*/  ULDC.64 UR4, c[0x0][0x418] ;  /* 0x0001060000047ab9 */ /* 0x000fca0000000a00 */
[----:B-1----:R-:W1:Y:S07]  /*28ef0*/  @P1 LDC.64 R4, c[0x0][0xb10] ;  /* 0x0002c400ff041b82 */ /* 0x002e6e0000000a00 */
[----:B------:R-:W-:Y:S01]  /*28f00*/  @P2 LOP3.LUT R16, R16, 0x40, RZ, 0xfc, !PT ;  /* 0x0000004010102812 */ /* 0x000fe200078efcff */
[----:B0-----:R-:W-:-:S05]  /*28f10*/  IMAD.WIDE R2, R27, 0x4, R2 ;  /* 0x000000041b027825 */ /* 0x001fca00078e0202 */
[----:B------:R0:W5:Y:S01]  /*28f20*/  @P2 LDG.E R35, desc[UR36][R2.64] ;  /* 0x0000002402232981 */ /* 0x000162000c1e1900 */
[----:B-1----:R-:W-:-:S05]  /*28f30*/  @P1 IMAD.WIDE R4, R27, 0x4, R4 ;  /* 0x000000041b041825 */ /* 0x002fca00078e0204 */
[----:B--2---:R-:W2:Y:S01]  /*28f40*/  @P1 LDG.E R0, desc[UR36][R4.64] ;  /* 0x0000002404001981 */ /* 0x004ea2000c1e1900 */
        /* <DEDUP_REMOVED lines=10> */
[----:B0-----:R-:W-:-:S05]  /*28ff0*/  IMAD.U32 R0, RZ, RZ, UR4 ;  /* 0x00000004ff007e24 */ /* 0x001fca000f8e00ff */
[----:B------:R1:W-:Y:S01]  /*29000*/  STL [R1+0x410], R0 ;  /* 0x0004100001007387 */ /* 0x0003e20000100800 */
[----:B------:R-:W-:Y:S05]  /*29010*/  @!P2 BRA `(.L_x_3225) ;  /* 0x000000000010a947 */ /* 0x000fea0003800000 */
[----:B------:R-:W2:Y:S04]  /*29020*/  LDG.E R5, desc[UR36][R2.64] ;  /* 0x0000002402057981 */ /* 0x000ea8000c1e1900 */
[----:B-1----:R-:W2:Y:S02]  /*29030*/  LDG.E R0, desc[UR36][R2.64+0x4] ;  /* 0x0000042402007981 */ /* 0x002ea4000c1e1900 */
[----:B--2---:R-:W-:-:S05]  /*29040*/  IMAD.IADD R0, R0, 0x1, -R5 ;  /* 0x0000000100007824 */ /* 0x004fca00078e0a05 */
[----:B------:R2:W-:Y:S02]  /*29050*/  STL [R1+0x410], R0 ;  /* 0x0004100001007387 */ /* 0x0005e40000100800 */
.L_x_3225:
[----:B------:R-:W-:Y:S02]  /*29060*/  ULDC.64 UR4, c[0x0][0xb18] ;  /* 0x0002c60000047ab9 */ /* 0x000fe40000000a00 */
[----:B------:R-:W-:-:S04]  /*29070*/  ISETP.NE.U32.AND P0, PT, RZ, UR4, PT ;  /* 0x00000004ff007c0c */ /* 0x000fc8000bf05070 */
[----:B------:R-:W-:-:S13]  /*29080*/  ISETP.NE.AND.EX P0, PT, RZ, UR5, PT, P0 ;  /* 0x00000005ff007c0c */ /* 0x000fda000bf05300 */
[----:B------:R-:W-:Y:S05]  /*29090*/  @!P0 BRA `(.L_x_3226) ;  /* 0x0000000000108947 */ /* 0x000fea0003800000 */
[----:B0-----:R-:W0:Y:S02]  /*290a0*/  LDC.64 R2, c[0x0][0xb18] ;  /* 0x0002c600ff027b82 */ /* 0x001e240000000a00 */
[----:B0-----:R-:W-:-:S05]  /*290b0*/  IMAD.WIDE R2, R27, 0x4, R2 ;  /* 0x000000041b027825 */ /* 0x001fca00078e0202 */
[----:B------:R0:W5:Y:S01]  /*290c0*/  LDG.E R7, desc[UR36][R2.64] ;  /* 0x0000002402077981 */ /* 0x000162000c1e1900 */
[----:B------:R-:W-:Y:S05]  /*290d0*/  BRA `(.L_x_3227) ;  /* 0x0000000000247947 */ /* 0x000fea0003800000 */
.L_x_3226:
[----:B------:R-:W-:Y:S02]  /*290e0*/  ULDC.64 UR4, c[0x0][0xb00] ;  /* 0x0002c00000047ab9 */ /* 0x000fe40000000a00 */
[----:B------:R-:W-:-:S04]  /*290f0*/  ISETP.NE.U32.AND P0, PT, RZ, UR4, PT ;  /* 0x00000004ff007c0c */ /* 0x000fc8000bf05070 */
[----:B------:R-:W-:-:S13]  /*29100*/  ISETP.NE.AND.EX P0, PT, RZ, UR5, PT, P0 ;  /* 0x00000005ff007c0c */ /* 0x000fda000bf05300 */
[----:B------:R-:W-:Y:S05]  /*29110*/  @!P0 BRA `(.L_x_3227) ;  /* 0x0000000000148947 */ /* 0x000fea0003800000 */
[----:B0-----:R-:W0:Y:S02]  /*29120*/  LDC.64 R2, c[0x0][0xb00] ;  /* 0x0002c000ff027b82 */ /* 0x001e240000000a00 */
[----:B0-----:R-:W-:-:S05]  /*29130*/  IMAD.WIDE R2, R27, 0x4, R2 ;  /* 0x000000041b027825 */ /* 0x001fca00078e0202 */
[----:B------:R-:W3:Y:S04]  /*29140*/  LDG.E R7, desc[UR36][R2.64] ;  /* 0x0000002402077981 */ /* 0x000ee8000c1e1900 */
[----:B-12---:R-:W3:Y:S02]  /*29150*/  LDG.E R0, desc[UR36][R2.64+0x4] ;  /* 0x0000042402007981 */ /* 0x006ee4000c1e1900 */
[----:B---3--:R-:W-:-:S07]  /*29160*/  IMAD.IADD R7, R0, 0x1, -R7 ;  /* 0x0000000100077824 */ /* 0x008fce00078e0a07 */
.L_x_3227:
[----:B------:R-:W3:Y:S01]  /*29170*/  LDL R6, [R1+0x410] ;  /* 0x0004100001067983 */ /* 0x000ee20000100800 */
[----:B012---:R-:W0:Y:S01]  /*29180*/  LDC R0, c[0x0][0x448] ;  /* 0x00011200ff007b82 */ /* 0x007e220000000800 */
[----:B------:R-:W-:Y:S01]  /*29190*/  IMAD.SHL.U32 R37, R25, 0x40, RZ ;  /* 0x0000004019257824 */ /* 0x000fe200078e00ff */
[----:B------:R-:W-:Y:S01]  /*291a0*/  LOP3.LUT R16, R16, 0xffffefff, RZ, 0xc0, !PT ;  /* 0xffffefff10107812 */ /* 0x000fe200078ec0ff */
[----:B-----5:R-:W-:Y:S02]  /*291b0*/  IMAD.IADD R25, R7, 0x1, -R32 ;  /* 0x0000000107197824 */ /* 0x020fe400078e0a20 */
[----:B------:R-:W-:-:S03]  /*291c0*/  VIADD R4, R37, 0x3f ;  /* 0x0000003f25047836 */ /* 0x000fc60000000000 */
[----:B------:R-:W1:Y:S01]  /*291d0*/  LDC.64 R2, c[0x0][0xad8] ;  /* 0x0002b600ff027b82 */ /* 0x000e620000000a00 */
[----:B0-----:R-:W-:Y:S02]  /*291e0*/  ISETP.NE.AND P2, PT, R0, 0x1, PT ;  /* 0x000000010000780c */ /* 0x001fe40003f45270 */
[----:B-1----:R-:W-:-:S11]  /*291f0*/  ISETP.GE.AND P1, PT, R3, 0x1, PT ;  /* 0x000000010300780c */ /* 0x002fd60003f26270 */
[----:B------:R-:W0:Y:S01]  /*29200*/  @P2 LDC R5, c[0x0][0x44c] ;  /* 0x00011300ff052b82 */ /* 0x000e220000000800 */
[----:B------:R-:W-:-:S07]  /*29210*/  @P2 LOP3.LUT R16, R16, 0x1000, RZ, 0xfc, !PT ;  /* 0x0000100010102812 */ /* 0x000fce00078efcff */
[----:B------:R-:W1:Y:S01]  /*29220*/  @P2 LDC R0, c[0x0][0x450] ;  /* 0x00011400ff002b82 */ /* 0x000e620000000800 */
[----:B0-----:R-:W-:-:S05]  /*29230*/  @P2 IMAD.HI.U32 R5, R4, R5, RZ ;  /* 0x0000000504052227 */ /* 0x001fca00078e00ff */
[----:B-1----:R-:W-:Y:S02]  /*29240*/  @P2 SHF.R.U32.HI R4, RZ, R0, R5 ;  /* 0x00000000ff042219 */ /* 0x002fe40000011605 */
[----:B---3--:R-:W-:-:S05]  /*29250*/  IADD3 R5, R25, 0x1, -R6 ;  /* 0x0000000119057810 */ /* 0x008fca0007ffe806 */
        /* <DEDUP_REMOVED lines=14> */
.L_x_3230:
[----:B------:R-:W-:-:S13]  /*29340*/  ISETP.NE.AND P0, PT, R3, 0x1, PT ;  /* 0x000000010300780c */ /* 0x000fda0003f05270 */
[----:B------:R-:W0:Y:S02]  /*29350*/  @P0 LDC.64 R4, c[0x0][0xae0] ;  /* 0x0002b800ff040b82 */ /* 0x000e240000000a00 */
[----:B0-----:R-:W-:-:S05]  /*29360*/  @P0 IMAD.HI.U32 R4, R0, R4, RZ ;  /* 0x0000000400040227 */ /* 0x001fca00078e00ff */
[----:B------:R-:W-:-:S07]  /*29370*/  @P0 SHF.R.U32.HI R0, RZ, R5, R4 ;  /* 0x00000005ff000219 */ /* 0x000fce0000011604 */
.L_x_3231:
[----:B------:R-:W-:Y:S05]  /*29380*/  BSYNC B0 ;  /* 0x0000000000007941 */ /* 0x000fea0003800000 */
.L_x_3229:
[----:B------:R-:W-:-:S05]  /*29390*/  IMAD R5, R0, R3, R3 ;  /* 0x0000000300057224 */ /* 0x000fca00078e0203 */
[----:B------:R-:W-:-:S07]  /*293a0*/  VIMNMX R2, R2, R5, PT ;  /* 0x0000000502027248 */ /* 0x000fce0003fe0100 */
.L_x_3228:
[----:B------:R-:W0:Y:S01]  /*293b0*/  @P2 LDC R0, c[0x0][0x44c] ;  /* 0x00011300ff002b82 */ /* 0x000e220000000800 */
[----:B------:R-:W-:Y:S01]  /*293c0*/  VIADD R2, R2, 0x3f ;  /* 0x0000003f02027836 */ /* 0x000fe20000000000 */
[----:B------:R-:W-:Y:S01]  /*293d0*/  ULDC UR4, c[0x0][0xad4] ;  /* 0x0002b50000047ab9 */ /* 0x000fe20000000800 */
[----:B------:R-:W-:-:S05]  /*293e0*/  IMAD.MOV.U32 R4, RZ, RZ, R37 ;  /* 0x000000ffff047224 */ /* 0x000fca00078e0025 */
[----:B------:R-:W1:Y:S01]  /*293f0*/  @P2 LDC R5, c[0x0][0x450] ;  /* 0x00011400ff052b82 */ /* 0x000e620000000800 */
[----:B0-----:R-:W-:-:S05]  /*29400*/  @P2 IMAD.HI.U32 R0, R37, R0, RZ ;  /* 0x0000000025002227 */ /* 0x001fca00078e00ff */
        /* <DEDUP_REMOVED lines=22> */
.L_x_3234:
[----:B------:R-:W-:-:S13]  /*29570*/  ISETP.NE.AND P0, PT, R3, 0x1, PT ;  /* 0x000000010300780c */ /* 0x000fda0003f05270 */
[----:B------:R-:W0:Y:S02]  /*29580*/  @P0 LDC.64 R4, c[0x0][0xae0] ;  /* 0x0002b800ff040b82 */ /* 0x000e240000000a00 */
[----:B0-----:R-:W-:-:S05]  /*29590*/  @P0 IMAD.HI.U32 R4, R6, R4, RZ ;  /* 0x0000000406040227 */ /* 0x001fca00078e00ff */
[----:B------:R-:W-:-:S07]  /*295a0*/  @P0 SHF.R.U32.HI R6, RZ, R5, R4 ;  /* 0x00000005ff060219 */ /* 0x000fce0000011604 */
.L_x_3235:
[----:B------:R-:W-:Y:S05]  /*295b0*/  BSYNC B0 ;  /* 0x0000000000007941 */ /* 0x000fea0003800000 */
.L_x_3233:
[----:B------:R-:W-:-:S05]  /*295c0*/  IMAD R3, R6, R3, RZ ;  /* 0x0000000306037224 */ /* 0x000fca00078e02ff */
[----:B------:R-:W-:-:S07]  /*295d0*/  VIMNMX R2, R2, R3, !PT ;  /* 0x0000000302027248 */ /* 0x000fce0007fe0100 */
.L_x_3232:
        /* <DEDUP_REMOVED lines=43> */
.L_x_3237:
[----:B------:R-:W-:Y:S05]  /*29890*/  BSYNC B0 ;  /* 0x0000000000007941 */ /* 0x000fea0003800000 */
.L_x_3236:
        /* <DEDUP_REMOVED lines=23> */
.L_x_3239:
        /* <DEDUP_REMOVED lines=20> */
.L_x_3242:
[----:B------:R-:W-:Y:S05]  /*29b50*/  BSYNC B6 ;  /* 0x0000000000067941 */ /* 0x000fea0003800000 */
.L_x_3241:
        /* <DEDUP_REMOVED lines=20> */
.L_x_3245:
        /* <DEDUP_REMOVED lines=15> */
.L_x_3244:
[----:B------:R-:W-:Y:S05]  /*29d90*/  BSYNC B6 ;  /* 0x0000000000067941 */ /* 0x000fea0003800000 */
.L_x_3243:
[----:B------:R-:W-:Y:S01]  /*29da0*/  ULDC.64 UR4, c[0x0][0xaf0] ;  /* 0x0002bc0000047ab9 */ /* 0x000fe20000000a00 */
[----:B------:R-:W0:Y:S01]  /*29db0*/  S2R R21, SR_TID.X ;  /* 0x0000000000157919 */ /* 0x000e220000002100 */
[----:B------:R-:W-:Y:S01]  /*29dc0*/  ISETP.NE.U32.AND P0, PT, RZ, UR4, PT ;  /* 0x00000004ff007c0c */ /* 0x000fe2000bf05070 */
[----:B------:R-:W-:Y:S01]  /*29dd0*/  IMAD.MOV.U32 R28, RZ, RZ, R27 ;  /* 0x000000ffff1c7224 */ /* 0x000fe200078e001b */
[----:B------:R-:W-:Y:S01]  /*29de0*/  ULDC UR4, c[0x0][0x320] ;  /* 0x0000c80000047ab9 */ /* 0x000fe20000000800 */
[----:B------:R-:W1:Y:S01]  /*29df0*/  S2R R22, SR_TID.X ;  /* 0x0000000000167919 */ /* 0x000e620000002100 */
[----:B------:R-:W-:Y:S01]  /*29e00*/  ISETP.NE.AND.EX P0, PT, RZ, UR5, PT, P0 ;  /* 0x00000005ff007c0c */ /* 0x000fe2000bf05300 */
[----:B------:R-:W2:-:S12]  /*29e10*/  LDC R20, c[0x0][0x430] ;  /* 0x00010c00ff147b82 */ /* 0x000e980000000800 */
[----:B------:R-:W3:Y:S01]  /*29e20*/  @P0 LDC.64 R2, c[0x0][0xaf0] ;  /* 0x0002bc00ff020b82 */ /* 0x000ee20000000a00 */
[----:B0-----:R-:W-:-:S05]  /*29e30*/  IMAD.SHL.U32 R29, R21, 0x8, RZ ;  /* 0x00000008151d7824 */ /* 0x001fca00078e00ff */
[----:B------:R-:W-:Y:S01]  /*29e40*/  LOP3.LUT R29, R29, 0x38, RZ, 0xc0, !PT ;  /* 0x000000381d1d7812 */ /* 0x000fe200078ec0ff */
[----:B-1----:R-:W-:-:S03]  /*29e50*/  IMAD.SHL.U32 R21, R22, 0x8, RZ ;  /* 0x0000000816157824 */ /* 0x002fc600078e00ff */
[----:B------:R-:W-:Y:S01]  /*29e60*/  LOP3.LUT R33, R29, 0x40, RZ, 0xfc, !PT ;  /* 0x000000401d217812 */ /* 0x000fe200078efcff */
[----:B---3--:R-:W-:Y:S01]  /*29e70*/  @P0 IMAD.WIDE R2, R27, 0x4, R2 ;  /* 0x000000041b020825 */ /* 0x008fe200078e0202 */
[C---:B------:R-:W-:Y:S02]  /*29e80*/  LOP3.LUT R0, R29.reuse, 0x180, RZ, 0xfc, !PT ;  /* 0x000001801d007812 */ /* 0x040fe400078efcff */
[----:B------:R-:W-:Y:S02]  /*29e90*/  LOP3.LUT R29, R29, 0x1c0, RZ, 0xfc, !PT ;  /* 0x000001c01d1d7812 */ /* 0x000fe400078efcff */
[----:B------:R-:W-:Y:S01]  /*29ea0*/  ISETP.GE.AND P3, PT, R33, UR4, PT ;  /* 0x0000000421007c0c */ /* 0x000fe2000bf66270 */
[----:B------:R0:W5:Y:S01]  /*29eb0*/  @P0 LDG.E R28, desc[UR36][R2.64] ;  /* 0x00000024021c0981 */ /* 0x000162000c1e1900 */
[----:B------:R-:W-:Y:S01]  /*29ec0*/  ISETP.GE.AND P0, PT, R29, UR4, PT ;  /* 0x000000041d007c0c */ /* 0x000fe2000bf06270 */
[C---:B------:R-:W-:Y:S01]  /*29ed0*/  IMAD.SHL.U32 R29, R22.reuse, 0x8, RZ ;  /* 0x00000008161d7824 */ /* 0x040fe200078e00ff */
[----:B------:R-:W-:Y:S01]  /*29ee0*/  LOP3.LUT R21, R21, 0x38, RZ, 0xc0, !PT ;  /* 0x0000003815157812 */ /* 0x000fe200078ec0ff */
[----:B------:R-:W-:Y:S01]  /*29ef0*/  IMAD.SHL.U32 R22, R22, 0x8, RZ ;  /* 0x0000000816167824 */ /* 0x000fe200078e00ff */
[----:B------:R-:W-:Y:S01]  /*29f00*/  LOP3.LUT R16, R16, 0xfffffdff, RZ, 0xc0, !PT ;  /* 0xfffffdff10107812 */ /* 0x000fe200078ec0ff */
[----:B------:R-:W-:Y:S01]  /*29f10*/  UMOV UR5, 0xffffffff ;  /* 0xffffffff00057882 */ /* 0x000fe20000000000 */
[----:B------:R-:W-:-:S02]  /*29f20*/  LOP3.LUT R29, R29, 0x38, RZ, 0xc0, !PT ;  /* 0x000000381d1d7812 */ /* 0x000fc400078ec0ff */
[----:B------:R-:W-:Y:S02]  /*29f30*/  ISETP.GE.AND P2, PT, R21, UR4, PT ;  /* 0x0000000415007c0c */ /* 0x000fe4000bf46270 */
[----:B------:R-:W-:Y:S02]  /*29f40*/  LOP3.LUT R29, R29, 0x80, RZ, 0xfc, !PT ;  /* 0x000000801d1d7812 */ /* 0x000fe400078efcff */
[----:B------:R-:W-:Y:S02]  /*29f50*/  @P3 LOP3.LUT R16, R16, 0x200, RZ, 0xfc, !PT ;  /* 0x0000020010103812 */ /* 0x000fe400078efcff */
[----:B------:R-:W-:Y:S02]  /*29f60*/  LOP3.LUT R22, R22, 0x38, RZ, 0xc0, !PT ;  /* 0x0000003816167812 */ /* 0x000fe400078ec0ff */
[----:B------:R-:W-:Y:S02]  /*29f70*/  ISETP.GE.AND P5, PT, R29, UR4, PT ;  /* 0x000000041d007c0c */ /* 0x000fe4000bfa6270 */
[----:B------:R-:W-:-:S02]  /*29f80*/  LOP3.LUT R16, R16, 0xfffffbff, RZ, 0xc0, !PT ;  /* 0xfffffbff10107812 */ /* 0x000fc400078ec0ff */
[----:B------:R-:W-:Y:S02]  /*29f90*/  LOP3.LUT R22, R22, 0xc0, RZ, 0xfc, !PT ;  /* 0x000000c016167812 */ /* 0x000fe400078efcff */
[----:B------:R-:W-:Y:S02]  /*29fa0*/  @P2 LOP3.LUT R16, R16, 0x400, RZ, 0xfc, !PT ;  /* 0x0000040010102812 */ /* 0x000fe400078efcff */
[----:B------:R-:W-:Y:S02]  /*29fb0*/  ISETP.GE.AND P4, PT, R22, UR4, PT ;  /* 0x0000000416007c0c */ /* 0x000fe4000bf86270 */
[----:B------:R-:W-:Y:S02]  /*29fc0*/  LOP3.LUT R16, R16, 0xffffffdf, RZ, 0xc0, !PT ;  /* 0xffffffdf10107812 */ /* 0x000fe400078ec0ff */
[C---:B------:R-:W-:Y:S02]  /*29fd0*/  LOP3.LUT R22, R21.reuse, 0x100, RZ, 0xfc, !PT ;  /* 0x0000010015167812 */ /* 0x040fe400078efcff */
[----:B------:R-:W-:-:S02]  /*29fe0*/  LOP3.LUT R21, R21, 0x140, RZ, 0xfc, !PT ;  /* 0x0000014015157812 */ /* 0x000fc400078efcff */
[----:B------:R-:W-:Y:S02]  /*29ff0*/  @P5 LOP3.LUT R16, R16, 0x20, RZ, 0xfc, !PT ;  /* 0x0000002010105812 */ /* 0x000fe400078efcff */
[----:B------:R-:W-:Y:S02]  /*2a000*/  ISETP.GE.AND P2, PT, R21, UR4, PT ;  /* 0x0000000415007c0c */ /* 0x000fe4000bf46270 */
[----:B------:R-:W-:Y:S02]  /*2a010*/  LOP3.LUT R16, R16, 0xffffffef, RZ, 0xc0, !PT ;  /* 0xffffffef10107812 */ /* 0x000fe400078ec0ff */
[----:B------:R-:W-:Y:S02]  /*2a020*/  ISETP.GE.AND P3, PT, R22, UR4, PT ;  /* 0x0000000416007c0c */ /* 0x000fe4000bf66270 */
[----:B------:R-:W-:Y:S02]  /*2a030*/  @P4 LOP3.LUT R16, R16, 0x10, RZ, 0xfc, !PT ;  /* 0x0000001010104812 */ /* 0x000fe400078efcff */
[----:B------:R-:W-:-:S02]  /*2a040*/  ISETP.GE.AND P1, PT, R0, UR4, PT ;  /* 0x0000000400007c0c */ /* 0x000fc4000bf26270 */
[----:B------:R-:W-:Y:S02]  /*2a050*/  LOP3.LUT R16, R16, 0xfffffffb, RZ, 0xc0, !PT ;  /* 0xfffffffb10107812 */ /* 0x000fe400078ec0ff */
[----:B------:R-:W-:Y:S02]  /*2a060*/  SEL R6, RZ, 0x40, P1 ;  /* 0x00000040ff067807 */ /* 0x000fe40000800000 */
[----:B------:R-:W-:Y:S02]  /*2a070*/  @P2 LOP3.LUT R16, R16, 0x4, RZ, 0xfc, !PT ;  /* 0x0000000410102812 */ /* 0x000fe400078efcff */
[----:B------:R-:W-:Y:S02]  /*2a080*/  SEL R29, RZ, 0x80, P0 ;  /* 0x00000080ff1d7807 */ /* 0x000fe40000000000 */
[----:B------:R-:W-:Y:S02]  /*2a090*/  LOP3.LUT R16, R16, 0xfffffff7, RZ, 0xc0, !PT ;  /* 0xfffffff710107812 */ /* 0x000fe400078ec0ff */
[----:B------:R-:W-:-:S02]  /*2a0a0*/  LEA R0, R30, 0xffffffc0, 0x6 ;  /* 0xffffffc01e007811 */ /* 0x000fc400078e30ff */
[----:B------:R-:W-:Y:S01]  /*2a0b0*/  @P3 LOP3.LUT R16, R16, 0x8, RZ, 0xfc, !PT ;  /* 0x0000000810103812 */ /* 0x000fe200078efcff */
[----:B0-2---:R-:W-:Y:S06]  /*2a0c0*/  BRA.DIV UR5, `(.L_x_3246) ;  /* 0x0000005205a47947 */ /* 0x005fec000b800000 */
.L_x_3319:
[----:B------:R-:W0:Y:S01]  /*2a0d0*/  S2R R2, SR_TID.X ;  /* 0x0000000000027919 */ /* 0x000e220000002100 */
[----:B------:R-:W-:Y:S01]  /*2a0e0*/  ISETP.NE.AND P1, PT, R20, 0x1, PT ;  /* 0x000000011400780c */ /* 0x000fe20003f25270 */
[----:B------:R-:W-:Y:S01]  /*2a0f0*/  IMAD.MOV.U32 R36, RZ, RZ, RZ ;  /* 0x000000ffff247224 */ /* 0x000fe200078e00ff */
[----:B-----5:R-:W-:Y:S01]  /*2a100*/  SHF.R.S32.HI R33, RZ, 0x1f, R28 ;  /* 0x0000001fff217819 */ /* 0x020fe2000001141c */
[----:B------:R-:W1:Y:S01]  /*2a110*/  S2R R3, SR_TID.X ;  /* 0x0000000000037919 */ /* 0x000e620000002100 */
[C---:B------:R-:W-:Y:S02]  /*2a120*/  LOP3.LUT P6, RZ, R16.reuse, 0x400, RZ, 0xc0, !PT ;  /* 0x0000040010ff7812 */ /* 0x040fe400078cc0ff */
[----:B------:R-:W-:-:S07]  /*2a130*/  LOP3.LUT R16, R16, 0xffffdfff, RZ, 0xc0, !PT ;  /* 0xffffdfff10107812 */ /* 0x000fce00078ec0ff */
[----:B------:R-:W-:Y:S02]  /*2a140*/  @P1 LOP3.LUT R16, R16, 0x2000, RZ, 0xfc, !PT ;  /* 0x0000200010101812 */ /* 0x000fe400078efcff */
[----:B0-----:R-:W-:Y:S01]  /*2a150*/  LOP3.LUT R2, R2, 0x7f, RZ, 0xc0, !PT ;  /* 0x0000007f02027812 */ /* 0x001fe200078ec0ff */
[----:B-1----:R-:W-:-:S03]  /*2a160*/  IMAD.SHL.U32 R10, R3, 0x10, RZ ;  /* 0x00000010030a7824 */ /* 0x002fc600078e00ff */
[----:B------:R-:W-:Y:S01]  /*2a170*/  SHF.R.U32.HI R2, RZ, 0x3, R2 ;  /* 0x00000003ff027819 */ /* 0x000fe20000011602 */
[----:B------:R-:W0:Y:S03]  /*2a180*/  @P1 LDC R3, c[0x0][0x434] ;  /* 0x00010d00ff031b82 */ /* 0x000e260000000800 */
[----:B------:R-:W-:-:S05]  /*2a190*/  LOP3.LUT R10, R2, 0x70, R10, 0xf8, !PT ;  /* 0x00000070020a7812 */ /* 0x000fca00078ef80a */
[----:B------:R-:W-:Y:S01]  /*2a1a0*/  IMAD.IADD R7, R10, 0x1, R0 ;  /* 0x000000010a077824 */ /* 0x000fe200078e0200 */
[----:B------:R-:W1:Y:S04]  /*2a1b0*/  @P1 LDC R2, c[0x0][0x438] ;  /* 0x00010e00ff021b82 */ /* 0x000e680000000800 */
[C---:B------:R-:W-:Y:S01]  /*2a1c0*/  ISETP.GE.AND P0, PT, R7.reuse, R25, PT ;  /* 0x000000190700720c */ /* 0x040fe20003f06270 */
[----:B------:R-:W-:-:S03]  /*2a1d0*/  IMAD.IADD R7, R7, 0x1, R32 ;  /* 0x0000000107077824 */ /* 0x000fc600078e0220 */
[----:B------:R-:W-:Y:S01]  /*2a1e0*/  ISETP.GT.U32.OR P0, PT, R10, 0x3f, P0 ;  /* 0x0000003f0a00780c */ /* 0x000fe20000704470 */
[----:B------:R-:W-:Y:S02]  /*2a1f0*/  IMAD.MOV.U32 R8, RZ, RZ, R7 ;  /* 0x000000ffff087224 */ /* 0x000fe400078e0007 */
[----:B0-----:R-:W-:-:S10]  /*2a200*/  @P1 IMAD.HI.U32 R3, R7, R3, RZ ;  /* 0x0000000307031227 */ /* 0x001fd400078e00ff */
[----:B------:R-:W0:Y:S01]  /*2a210*/  @!P0 LDC.64 R4, c[0x0][0x428] ;  /* 0x00010a00ff048b82 */ /* 0x000e220000000a00 */
[----:B-1----:R-:W-:-:S04]  /*2a220*/  @P1 SHF.R.U32.HI R8, RZ, R2, R3 ;  /* 0x00000002ff081219 */ /* 0x002fc80000011603 */
        /* <DEDUP_REMOVED lines=23> */
[----:B------:R-:W-:-:S04]  /*2a3a0*/  LOP3.LUT R2, R4, R2, R3, 0xfe, !PT ;  /* 0x0000000204027212 */ /* 0x000fc800078efe03 */
[----:B------:R-:W-:Y:S01]  /*2a3b0*/  LOP3.LUT R6, R2, R6, RZ, 0xfc, !PT ;  /* 0x0000000602067212 */ /* 0x000fe200078efcff */
[----:B------:R-:W-:-:S03]  /*2a3c0*/  IMAD.MOV R2, RZ, RZ, -R8 ;  /* 0x000000ffff027224 */ /* 0x000fc600078e0a08 */
[----:B------:R-:W-:Y:S01]  /*2a3d0*/  LOP3.LUT R29, R6, R29, RZ, 0xfc, !PT ;  /* 0x0000001d061d7212 */ /* 0x000fe200078efcff */
[----:B------:R-:W-:Y:S01]  /*2a3e0*/  IMAD R3, R20, R2, R7 ;  /* 0x0000000214037224 */ /* 0x000fe200078e0207 */
[----:B------:R0:W-:Y:S01]  /*2a3f0*/  STL [R1+0x434], R6 ;  /* 0x0004340601007387 */ /* 0x0001e20000100800 */
[----:B------:R-:W-:-:S03]  /*2a400*/  IMAD.U32 R2, RZ, RZ, UR38 ;  /* 0x00000026ff027e24 */ /* 0x000fc6000f8e00ff */
[----:B------:R0:W-:Y:S02]  /*2a410*/  STL [R1+0x414], R3 ;  /* 0x0004140301007387 */ /* 0x0001e40000100800 */
[----:B------:R-:W-:-:S13]  /*2a420*/  ISETP.NE.AND P0, PT, R2, 0x3, PT ;  /* 0x000000030200780c */ /* 0x000fda0003f05270 */
[----:B------:R-:W-:-:S04]  /*2a430*/  @P0 LOP3.LUT R16, R16, 0x800, RZ, 0xfc, !PT ;  /* 0x0000080010100812 */ /* 0x000fc800078efcff */
[----:B------:R-:W-:-:S04]  /*2a440*/  LOP3.LUT R16, R16, 0xfffffffe, RZ, 0xc0, !PT ;  /* 0xfffffffe10107812 */ /* 0x000fc800078ec0ff */
[----:B------:R-:W-:Y:S01]  /*2a450*/  @P1 LOP3.LUT R16, R16, 0x1, RZ, 0xfc, !PT ;  /* 0x0000000110101812 */ /* 0x000fe200078efcff */
[----:B0-----:R-:W-:Y:S06]  /*2a460*/  @!P0 BRA `(.L_x_3247) ;  /* 0x0000000000048947 */ /* 0x001fec0003800000 */
[----:B------:R-:W-:Y:S01]  /*2a470*/  BPT.TRAP 0x1 ;  /* 0x000000040000795c */ /* 0x000fe20000300000 */
.L_x_3247:
        /* <DEDUP_REMOVED lines=9> */
.L_x_3320:
[----:B------:R-:W-:Y:S05]  /*2a510*/  BSYNC B0 ;  /* 0x0000000000007941 */ /* 0x000fea0003800000 */
.L_x_3248:
[----:B------:R-:W0:Y:S01]  /*2a520*/  LDL R2, [R1+0x414] ;  /* 0x0004140001027983 */ /* 0x000e220000100800 */
[----:B------:R-:W-:Y:S01]  /*2a530*/  ULDC.64 UR4, c[0x0][0x300] ;  /* 0x0000c00000047ab9 */ /* 0x000fe20000000a00 */
[----:B-----5:R-:W-:Y:S01]  /*2a540*/  SHF.R.S32.HI R4, RZ, 0x1f, R36 ;  /* 0x0000001fff047819 */ /* 0x020fe20000011424 */
[----:B------:R-:W-:Y:S01]  /*2a550*/  ULDC.64 UR6, c[0x0][0x2e8] ;  /* 0x0000ba0000067ab9 */ /* 0x000fe20000000a00 */
[----:B------:R-:W-:-:S03]  /*2a560*/  LOP3.LUT R16, R16, 0xfffffffd, RZ, 0xc0, !PT ;  /* 0xfffffffd10107812 */ /* 0x000fc600078ec0ff */
[----:B------:R-:W-:Y:S01]  /*2a570*/  STL [R1+0x42c], R4 ;  /* 0x00042c0401007387 */ /* 0x000fe20000100800 */
[----:B0-----:R-:W-:-:S05]  /*2a580*/  SHF.R.S32.HI R0, RZ, 0x1f, R2 ;  /* 0x0000001fff007819 */ /* 0x001fca0000011402 */
[----:B------:R0:W-:Y:S02]  /*2a590*/  STL [R1+0x428], R0 ;  /* 0x0004280001007387 */ /* 0x0001e40000100800 */
[----:B0-----:R-:W-:-:S04]  /*2a5a0*/  IMAD R0, R0, UR4, RZ ;  /* 0x0000000400007c24 */ /* 0x001fc8000f8e02ff */
[C---:B------:R-:W-:Y:S02]  /*2a5b0*/  IMAD R0, R2.reuse, UR5, R0 ;  /* 0x0000000502007c24 */ /* 0x040fe4000f8e0200 */
[----:B------:R-:W-:Y:S01]  /*2a5c0*/  IMAD.WIDE.U32 R2, R2, UR4, RZ ;  /* 0x0000000402027c25 */ /* 0x000fe2000f8e00ff */
[----:B------:R-:W-:-:S03]  /*2a5d0*/  ULDC.64 UR4, c[0x0][0x310] ;  /* 0x0000c40000047ab9 */ /* 0x000fc60000000a00 */
[----:B------:R-:W-:Y:S02]  /*2a5e0*/  IMAD.IADD R3, R3, 0x1, R0 ;  /* 0x0000000103037824 */ /* 0x000fe400078e0200 */
[----:B------:R-:W-:Y:S02]  /*2a5f0*/  IMAD R0, R4, UR4, RZ ;  /* 0x0000000404007c24 */ /* 0x000fe4000f8e02ff */
[----:B------:R-:W0:Y:S01]  /*2a600*/  S2R R4, SR_TID.X ;  /* 0x0000000000047919 */ /* 0x000e220000002100 */
[----:B------:R-:W-:-:S04]  /*2a610*/  IMAD.WIDE.U32 R2, R36, UR4, R2 ;  /* 0x0000000424027c25 */ /* 0x000fc8000f8e0002 */
[----:B------:R-:W-:Y:S01]  /*2a620*/  IMAD R0, R36, UR5, R0 ;  /* 0x0000000524007c24 */ /* 0x000fe2000f8e0200 */
[----:B------:R-:W-:-:S03]  /*2a630*/  ULDC.64 UR4, c[0x0][0x308] ;  /* 0x0000c20000047ab9 */ /* 0x000fc60000000a00 */
[----:B------:R-:W-:Y:S02]  /*2a640*/  IMAD.IADD R3, R3, 0x1, R0 ;  /* 0x0000000103037824 */ /* 0x000fe400078e0200 */
[----:B------:R-:W-:Y:S01]  /*2a650*/  IMAD.WIDE.U32 R2, R26, UR4, R2 ;  /* 0x000000041a027c25 */ /* 0x000fe2000f8e0002 */
[----:B------:R-:W-:-:S03]  /*2a660*/  ULDC UR4, c[0x0][0x2f4] ;  /* 0x0000bd0000047ab9 */ /* 0x000fc60000000800 */
[----:B------:R-:W-:Y:S01]  /*2a670*/  IMAD R5, R26, UR5, R3 ;  /* 0x000000051a057c24 */ /* 0x000fe2000f8e0203 */
[----:B------:R-:W-:Y:S01]  /*2a680*/  LEA R0, P0, R2, UR6, 0x1 ;  /* 0x0000000602007c11 */ /* 0x000fe2000f8008ff */
[----:B------:R-:W-:-:S03]  /*2a690*/  UMOV UR5, 0xffffffff ;  /* 0xffffffff00057882 */ /* 0x000fc60000000000 */
[----:B------:R-:W-:Y:S02]  /*2a6a0*/  LEA.HI.X R5, R2, UR7, R5, 0x1, P0 ;  /* 0x0000000702057c11 */ /* 0x000fe400080f0c05 */
[----:B------:R-:W-:Y:S01]  /*2a6b0*/  ISETP.GE.AND P0, PT, R25, 0x1, PT ;  /* 0x000000011900780c */ /* 0x000fe20003f06270 */
[----:B0-----:R-:W-:Y:S02]  /*2a6c0*/  IMAD.SHL.U32 R7, R4, 0x8, RZ ;  /* 0x0000000804077824 */ /* 0x001fe400078e00ff */
[----:B------:R-:W-:-:S03]  /*2a6d0*/  IMAD R4, R18, 0x1000, R34 ;  /* 0x0000100012047824 */ /* 0x000fc600078e0222 */
[----:B------:R-:W-:-:S04]  /*2a6e0*/  LOP3.LUT R7, R7, 0x38, RZ, 0xc0, !PT ;  /* 0x0000003807077812 */ /* 0x000fc800078ec0ff */
[----:B------:R-:W-:-:S13]  /*2a6f0*/  ISETP.GE.AND P2, PT, R7, UR4, PT ;  /* 0x0000000407007c0c */ /* 0x000fda000bf46270 */
[----:B------:R-:W-:Y:S01]  /*2a700*/  @P2 LOP3.LUT R16, R16, 0x2, RZ, 0xfc, !PT ;  /* 0x0000000210102812 */ /* 0x000fe200078efcff */
[----:B------:R-:W-:Y:S06]  /*2a710*/  BRA.DIV UR5, `(.L_x_3250) ;  /* 0x0000004e05587947 */ /* 0x000fec000b800000 */
        /* <DEDUP_REMOVED lines=32> */
.L_x_3330:
        /* <DEDUP_REMOVED lines=10> */
.L_x_3251:
        /* <DEDUP_REMOVED lines=10> */
.L_x_3252:
[----:B------:R-:W-:Y:S01]  /*2aa60*/  VIADD R0, R17, 0x20400 ;  /* 0x0002040011007836 */ /* 0x000fe20000000000 */
[----:B------:R-:W-:Y:S01]  /*2aa70*/  LOP3.LUT P1, RZ, R16, 0x40, RZ, 0xc0, !PT ;  /* 0x0000004010ff7812 */ /* 0x000fe2000782c0ff */
[----:B------:R1:W-:-:S12]  /*2aa80*/  SYNCS.ARRIVE.TRANS64.A1T0 RZ, [R22+URZ+0x38830], RZ ;  /* 0x038830ff16ff79a7 */ /* 0x0003d8000810003f */
[----:B------:R-:W-:Y:S05]  /*2aa90*/  WARPSYNC.ALL ;  /* 0x0000000000007948 */ /* 0x000fea0003800000 */
[----:B------:R-:W-:Y:S01]  /*2aaa0*/  BAR.SYNC.DEFER_BLOCKING 0x8, 0x100 ;  /* 0x0204000000007b1d */ /* 0x000fe20000010000 */
[----:B------:R-:W-:Y:S02]  /*2aab0*/  LOP3.LUT P0, RZ, R0, 0x3ff, RZ, 0xc0, !PT ;  /* 0x000003ff00ff7812 */ /* 0x000fe4000780c0ff */
[----:B------:R-:W-:-:S03]  /*2aac0*/  SHF.R.S32.HI R0, RZ, 0x1f, R27 ;  /* 0x0000001fff007819 */ /* 0x000fc6000001141b */
[----:B------:R-:W-:Y:S01]  /*2aad0*/  BSSY B6, `(.L_x_3253) ;  /* 0x0000018000067945 */ /* 0x000fe20003800000 */
[----:B------:R-:W-:Y:S02]  /*2aae0*/  SEL R30, R0, RZ, !P1 ;  /* 0x000000ff001e7207 */ /* 0x000fe40004800000 */
[----:B------:R-:W-:-:S03]  /*2aaf0*/  SEL R0, R27, RZ, !P1 ;  /* 0x000000ff1b007207 */ /* 0x000fc60004800000 */
[----:B------:R-:W-:Y:S04]  /*2ab00*/  STL [R1+0x424], R30 ;  /* 0x0004241e01007387 */ /* 0x000fe80000100800 */
[----:B------:R2:W-:Y:S02]  /*2ab10*/  STL [R1+0x418], R0 ;  /* 0x0004180001007387 */ /* 0x0005e40000100800 */
[----:B--2---:R-:W-:-:S05]  /*2ab20*/  SHF.R.S32.HI R0, RZ, 0x1f, R35 ;  /* 0x0000001fff007819 */ /* 0x004fca0000011423 */
[----:B------:R2:W-:Y:S01]  /*2ab30*/  STL [R1+0x41c], R0 ;  /* 0x00041c0001007387 */ /* 0x0005e20000100800 */
        /* <DEDUP_REMOVED lines=16> */
[----:B012---:R-:W-:Y:S05]  /*2ac40*/  CALL.ABS.NOINC R2 ;  /* 0x0000000002007343 */ /* 0x007fea0003c00000 */
.L_x_3254:
[----:B------:R-:W-:Y:S05]  /*2ac50*/  BSYNC B6 ;  /* 0x0000000000067941 */ /* 0x000fea0003800000 */
.L_x_3253:
[----:B------:R-:W3:Y:S01]  /*2ac60*/  LDL R20, [R1+0x41c] ;  /* 0x00041c0001147983 */ /* 0x000ee20000100800 */
[----:B------:R-:W-:Y:S01]  /*2ac70*/  IMAD.MOV.U32 R21, RZ, RZ, R30 ;  /* 0x000000ffff157224 */ /* 0x000fe200078e001e */
[----:B------:R-:W-:Y:S01]  /*2ac80*/  ULDC.64 UR4, c[0x0][0x298] ;  /* 0x0000a60000047ab9 */ /* 0x000fe20000000a00 */
[----:B------:R-:W4:Y:S01]  /*2ac90*/  LDC R5, c[0x0][0x448] ;  /* 0x00011200ff057b82 */ /* 0x000f220000000800 */
[----:B------:R1:W5:Y:S01]  /*2aca0*/  LDL R9, [R1+0x410] ;  /* 0x0004100001097983 */ /* 0x0003620000100800 */
[----:B0-----:R-:W0:Y:S01]  /*2acb0*/  S2R R2, SR_TID.X ;  /* 0x0000000000027919 */ /* 0x001e220000002100 */
[----:B------:R-:W1:Y:S01]  /*2acc0*/  S2R R30, SR_TID.X ;  /* 0x00000000001e7919 */ /* 0x000e620000002100 */
[----:B0-----:R-:W-:-:S04]  /*2acd0*/  LOP3.LUT R2, R2, 0x7f, RZ, 0xc0, !PT ;  /* 0x0000007f02027812 */ /* 0x001fc800078ec0ff */
[----:B--2---:R-:W-:Y:S02]  /*2ace0*/  SHF.R.U32.HI R0, RZ, 0x3, R2 ;  /* 0x00000003ff007819 */ /* 0x004fe40000011602 */
[----:B------:R-:W0:Y:S01]  /*2acf0*/  LDC R2, c[0x0][0x448] ;  /* 0x00011200ff027b82 */ /* 0x000e220000000800 */
[----:B---3--:R-:W-:Y:S02]  /*2ad00*/  IMAD.MOV.U32 R4, RZ, RZ, R20 ;  /* 0x000000ffff047224 */ /* 0x008fe400078e0014 */
[----:B------:R-:W2:Y:S01]  /*2ad10*/  LDL R20, [R1+0x418] ;  /* 0x0004180001147983 */ /* 0x000ea20000100800 */
[----:B0-----:R-:W-:Y:S01]  /*2ad20*/  ISETP.NE.AND P6, PT, R2, 0x1, PT ;  /* 0x000000010200780c */ /* 0x001fe20003fc5270 */
[----:B-1----:R-:W-:Y:S02]  /*2ad30*/  IMAD.SHL.U32 R30, R30, 0x10, RZ ;  /* 0x000000101e1e7824 */ /* 0x002fe400078e00ff */
[----:B------:R-:W-:-:S03]  /*2ad40*/  IMAD R4, R4, UR4, RZ ;  /* 0x0000000404047c24 */ /* 0x000fc6000f8e02ff */
[----:B------:R-:W-:Y:S01]  /*2ad50*/  LOP3.LUT R30, R0, 0x70, R30, 0xf8, !PT ;  /* 0x00000070001e7812 */ /* 0x000fe200078ef81e */
[----:B------:R-:W-:-:S04]  /*2ad60*/  IMAD R4, R35, UR5, R4 ;  /* 0x0000000523047c24 */ /* 0x000fc8000f8e0204 */
[----:B------:R-:W-:Y:S02]  /*2ad70*/  IMAD.IADD R30, R30, 0x1, R37 ;  /* 0x000000011e1e7824 */ /* 0x000fe400078e0225 */
[----:B------:R-:W0:Y:S02]  /*2ad80*/  @P6 LDC R3, c[0x0][0x44c] ;  /* 0x00011300ff036b82 */ /* 0x000e240000000800 */
[----:B------:R-:W-:-:S06]  /*2ad90*/  IMAD.MOV.U32 R0, RZ, RZ, R30 ;  /* 0x000000ffff007224 */ /* 0x000fcc00078e001e */
[----:B------:R-:W1:Y:S01]  /*2ada0*/  @P6 LDC R2, c[0x0][0x450] ;  /* 0x00011400ff026b82 */ /* 0x000e620000000800 */
[----:B0-----:R-:W-:-:S05]  /*2adb0*/  @P6 IMAD.HI.U32 R3, R30, R3, RZ ;  /* 0x000000031e036227 */ /* 0x001fca00078e00ff */
[----:B-1----:R-:W-:Y:S01]  /*2adc0*/  @P6 SHF.R.U32.HI R0, RZ, R2, R3 ;  /* 0x00000002ff006219 */ /* 0x002fe20000011603 */
        /* <DEDUP_REMOVED lines=14> */
[----:B------:R-:W-:-:S05]  /*2aeb0*/  SHF.R.S32.HI R4, RZ, 0x1f, R0 ;  /* 0x0000001fff047819 */ /* 0x000fca0000011400 */
[----:B------:R-:W-:Y:S02]  /*2aec0*/  IMAD R4, R4, UR4, RZ ;  /* 0x0000000404047c24 */ /* 0x000fe4000f8e02ff */
[----:B------:R-:W-:-:S04]  /*2aed0*/  IMAD.WIDE.U32 R2, R0, UR4, R2 ;  /* 0x0000000400027c25 */ /* 0x000fc8000f8e0002 */
[----:B------:R-:W-:Y:S01]  /*2aee0*/  IMAD R4, R0, UR5, R4 ;  /* 0x0000000500047c24 */ /* 0x000fe2000f8e0204 */
[----:B------:R-:W-:Y:S01]  /*2aef0*/  ULDC.64 UR4, c[0x0][0x2c8] ;  /* 0x0000b20000047ab9 */ /* 0x000fe20000000a00 */
[----:B------:R-:W-:-:S04]  /*2af00*/  IMAD.MOV R0, RZ, RZ, -R0 ;  /* 0x000000ffff007224 */ /* 0x000fc800078e0a00 */
[----:B----4-:R-:W-:Y:S02]  /*2af10*/  IMAD R0, R5, R0, R30 ;  /* 0x0000000005007224 */ /* 0x010fe400078e021e */
        /* <DEDUP_REMOVED lines=9> */
[----:B------:R-:W-:-:S03]  /*2afb0*/  LOP3.LUT R20, R6, 0x7f, RZ, 0xc0, !PT ;  /* 0x0000007f06147812 */ /* 0x000fc600078ec0ff */
[----:B------:R-:W-:Y:S01]  /*2afc0*/  LEA.HI.X R2, R2, UR5, R3, 0x1, P0 ;  /* 0x0000000502027c11 */ /* 0x000fe200080f0c03 */
[----:B------:R-:W-:Y:S01]  /*2afd0*/  UMOV UR5, 0xffffffff ;  /* 0xffffffff00057882 */ /* 0x000fe20000000000 */
[----:B------:R-:W-:Y:S02]  /*2afe0*/  ISETP.GE.AND P0, PT, R7, UR4, PT ;  /* 0x0000000407007c0c */ /* 0x000fe4000bf06270 */
[----:B------:R-:W-:Y:S01]  /*2aff0*/  SHF.R.U32.HI R8, RZ, 0x3, R20 ;  /* 0x00000003ff087819 */ /* 0x000fe20000011614 */
[----:B------:R-:W-:Y:S10]  /*2b000*/  BRA.DIV UR5, `(.L_x_3255) ;  /* 0x0000004a056c7947 */ /* 0x000ff4000b800000 */
[----:B-----5:R-:W-:Y:S01]  /*2b010*/  IMAD R3, R9, R5, RZ ;  /* 0x0000000509037224 */ /* 0x020fe200078e02ff */
[----:B------:R-:W-:Y:S01]  /*2b020*/  SHFL.IDX PT, R4, R2, RZ, 0x181f ;  /* 0x00181fff02047589 */ /* 0x000fe200000e0000 */
[----:B------:R-:W-:Y:S01]  /*2b030*/  IMAD.IADD R37, R8, 0x1, R37 ;  /* 0x0000000108257824 */ /* 0x000fe200078e0225 */
[----:B------:R-:W-:Y:S02]  /*2b040*/  LOP3.LUT R16, R16, 0xfffffeff, RZ, 0xc0, !PT ;  /* 0xfffffeff10107812 */ /* 0x000fe400078ec0ff */
[----:B------:R-:W0:Y:S02]  /*2b050*/  SHFL.IDX PT, R5, R0, RZ, 0x181f ;  /* 0x00181fff00057589 */ /* 0x000e2400000e0000 */
[----:B------:R-:W-:-:S13]  /*2b060*/  ISETP.GE.AND P2, PT, R37, R3, PT ;  /* 0x000000032500720c */ /* 0x000fda0003f46270 */
[----:B------:R-:W-:-:S04]  /*2b070*/  @P2 LOP3.LUT R16, R16, 0x100, RZ, 0xfc, !PT ;  /* 0x0000010010102812 */ /* 0x000fc800078efcff */
[----:B------:R-:W-:Y:S02]  /*2b080*/  LOP3.LUT R16, R16, 0xffffff7f, RZ, 0xc0, !PT ;  /* 0xffffff7f10107812 */ /* 0x000fe400078ec0ff */
[----:B0-----:R-:W-:-:S05]  /*2b090*/  @!P2 LEA R5, P1, R7, R5, 0x1 ;  /* 0x000000050705a211 */ /* 0x001fca00078208ff */
[----:B------:R-:W-:-:S05]  /*2b0a0*/  @!P2 IMAD.X R4, RZ, RZ, R4, P1 ;  /* 0x000000ffff04a224 */ /* 0x000fca00008e0604 */
        /* <DEDUP_REMOVED lines=30> */
.L_x_3339:
        /* <DEDUP_REMOVED lines=12> */
.L_x_3256:
        /* <DEDUP_REMOVED lines=28> */
.L_x_3258:
[----:B------:R-:W-:Y:S05]  /*2b510*/  BSYNC B6 ;  /* 0x0000000000067941 */ /* 0x000fea0003800000 */
.L_x_3257:
        /* <DEDUP_REMOVED lines=8> */
[----:B------:R-:W-:Y:S01]  /*2b5a0*/  IMAD.MOV.U32 R0, RZ, RZ, R30 ;  /* 0x000000ffff007224 */ /* 0x000fe200078e001e */
[----:B------:R-:W5:Y:S01]  /*2b5b0*/  S2R R7, SR_TID.X ;  /* 0x0000000000077919 */ /* 0x000f620000002100 */
[----:B0-----:R-:W-:-:S05]  /*2b5c0*/  @P6 IMAD.HI.U32 R3, R30, R3, RZ ;  /* 0x000000031e036227 */ /* 0x001fca00078e00ff */
[----:B-1----:R-:W-:Y:S01]  /*2b5d0*/  @P6 SHF.R.U32.HI R0, RZ, R2, R3 ;  /* 0x00000002ff006219 */ /* 0x002fe20000011603 */
[----:B------:R-:W-:Y:S01]  /*2b5e0*/  IMAD.WIDE.U32 R2, R35, UR4, RZ ;  /* 0x0000000423027c25 */ /* 0x000fe2000f8e00ff */
[----:B------:R-:W0:Y:S02]  /*2b5f0*/  S2R R10, SR_TID.X ;  /* 0x00000000000a7919 */ /* 0x000e240000002100 */
[----:B------:R-:W-:Y:S01]  /*2b600*/  SHF.R.S32.HI R5, RZ, 0x1f, R0 ;  /* 0x0000001fff057819 */ /* 0x000fe20000011400 */
[----:B------:R-:W1:Y:S01]  /*2b610*/  S2R R9, SR_TID.X ;  /* 0x0000000000097919 */ /* 0x000e620000002100 */
[----:B------:R-:W-:Y:S01]  /*2b620*/  LOP3.LUT R16, R16, 0xffffefff, RZ, 0xc0, !PT ;  /* 0xffffefff10107812 */ /* 0x000fe200078ec0ff */
[----:B-1----:R-:W-:-:S05]  /*2b630*/  IMAD.SHL.U32 R8, R9, 0x8, RZ ;  /* 0x0000000809087824 */ /* 0x002fca00078e00ff */
        /* <DEDUP_REMOVED lines=9> */
[----:B----4-:R-:W-:Y:S01]  /*2b6d0*/  IMAD.WIDE.U32 R2, R20, UR4, R2 ;  /* 0x0000000414027c25 */ /* 0x010fe2000f8e0002 */
[----:B------:R-:W-:-:S03]  /*2b6e0*/  ULDC UR4, c[0x0][0x448] ;  /* 0x0001120000047ab9 */ /* 0x000fc60000000800 */
[----:B------:R-:W-:-:S04]  /*2b6f0*/  IMAD R4, R20, UR5, R4 ;  /* 0x0000000514047c24 */ /* 0x000fc8000f8e0204 */
        /* <DEDUP_REMOVED lines=8> */
[----:B------:R-:W-:Y:S01]  /*2b780*/  ULDC.64 UR4, c[0x0][0x3c8] ;  /* 0x0000f20000047ab9 */ /* 0x000fe20000000a00 */
[----:B-----5:R-:W-:Y:S02]  /*2b790*/  IMAD.SHL.U32 R21, R7, 0x8, RZ ;  /* 0x0000000807157824 */ /* 0x020fe400078e00ff */
[----:B------:R-:W-:Y:S02]  /*2b7a0*/  IMAD.IADD R3, R3, 0x1, R5 ;  /* 0x0000000103037824 */ /* 0x000fe400078e0205 */
[----:B------:R-:W-:Y:S01]  /*2b7b0*/  IMAD R0, R0, UR4, RZ ;  /* 0x0000000400007c24 */ /* 0x000fe2000f8e02ff */
[----:B------:R-:W-:Y:S01]  /*2b7c0*/  LOP3.LUT R21, R21, 0x38, RZ, 0xc0, !PT ;  /* 0x0000003815157812 */ /* 0x000fe200078ec0ff */
[----:B------:R-:W-:-:S04]  /*2b7d0*/  IMAD.WIDE.U32 R2, R4, UR4, R2 ;  /* 0x0000000404027c25 */ /* 0x000fc8000f8e0002 */
[----:B------:R-:W-:Y:S01]  /*2b7e0*/  IMAD R0, R4, UR5, R0 ;  /* 0x0000000504007c24 */ /* 0x000fe2000f8e0200 */
[----:B------:R-:W-:Y:S01]  /*2b7f0*/  ULDC.64 UR4, c[0x0][0x390] ;  /* 0x0000e40000047ab9 */ /* 0x000fe20000000a00 */
[----:B------:R-:W-:Y:S01]  /*2b800*/  IMAD.SHL.U32 R20, R7, 0x8, RZ ;  /* 0x0000000807147824 */ /* 0x000fe200078e00ff */
[----:B------:R-:W-:Y:S01]  /*2b810*/  LOP3.LUT R7, R21, 0x80, RZ, 0xfc, !PT ;  /* 0x0000008015077812 */ /* 0x000fe200078efcff */
[----:B------:R-:W-:Y:S01]  /*2b820*/  IMAD.IADD R6, R3, 0x1, R0 ;  /* 0x0000000103067824 */ /* 0x000fe200078e0200 */
[----:B------:R-:W-:Y:S01]  /*2b830*/  LEA R0, P0, R2, UR4, 0x1 ;  /* 0x0000000402007c11 */ /* 0x000fe2000f8008ff */
[----:B------:R-:W-:Y:S01]  /*2b840*/  ULDC UR4, c[0x0][0x3b8] ;  /* 0x0000ee0000047ab9 */ /* 0x000fe20000000800 */
[----:B------:R-:W-:Y:S02]  /*2b850*/  LOP3.LUT R20, R20, 0x38, RZ, 0xc0, !PT ;  /* 0x0000003814147812 */ /* 0x000fe400078ec0ff */
[----:B------:R-:W-:Y:S02]  /*2b860*/  ISETP.GE.AND P4, PT, R7, UR4, PT ;  /* 0x0000000407007c0c */ /* 0x000fe4000bf86270 */
[----:B------:R-:W-:Y:S01]  /*2b870*/  LOP3.LUT R7, R20, 0x40, RZ, 0xfc, !PT ;  /* 0x0000004014077812 */ /* 0x000fe200078efcff */
[----:B0-----:R-:W-:-:S05]  /*2b880*/  IMAD.SHL.U32 R20, R10, 0x8, RZ ;  /* 0x000000080a147824 */ /* 0x001fca00078e00ff */
[----:B------:R-:W-:Y:S02]  /*2b890*/  LOP3.LUT R20, R20, 0x38, RZ, 0xc0, !PT ;  /* 0x0000003814147812 */ /* 0x000fe400078ec0ff */
[----:B------:R-:W-:Y:S02]  /*2b8a0*/  ISETP.GE.AND P5, PT, R7, UR4, PT ;  /* 0x0000000407007c0c */ /* 0x000fe4000bfa6270 */
[----:B------:R-:W-:Y:S01]  /*2b8b0*/  LOP3.LUT R7, R20, 0x100, RZ, 0xfc, !PT ;  /* 0x0000010014077812 */ /* 0x000fe200078efcff */
[----:B------:R-:W-:Y:S01]  /*2b8c0*/  IMAD.SHL.U32 R20, R10, 0x8, RZ ;  /* 0x000000080a147824 */ /* 0x000fe200078e00ff */
[----:B------:R-:W-:-:S04]  /*2b8d0*/  ISETP.GE.AND P1, PT, R8, UR4, PT ;  /* 0x0000000408007c0c */ /* 0x000fc8000bf26270 */
[----:B------:R-:W-:Y:S01]  /*2b8e0*/  LOP3.LUT R20, R20, 0x38, RZ, 0xc0, !PT ;  /* 0x0000003814147812 */ /* 0x000fe200078ec0ff */
[----:B------:R-:W-:Y:S01]  /*2b8f0*/  IMAD.SHL.U32 R21, R9, 0x8, RZ ;  /* 0x0000000809157824 */ /* 0x000fe200078e00ff */
[----:B------:R-:W-:Y:S02]  /*2b900*/  ISETP.GE.AND P2, PT, R7, UR4, PT ;  /* 0x0000000407007c0c */ /* 0x000fe4000bf46270 */
[----:B------:R-:W-:Y:S01]  /*2b910*/  LOP3.LUT R7, R20, 0xc0, RZ, 0xfc, !PT ;  /* 0x000000c014077812 */ /* 0x000fe200078efcff */
[----:B------:R-:W-:Y:S01]  /*2b920*/  IMAD.SHL.U32 R20, R9, 0x8, RZ ;  /* 0x0000000809147824 */ /* 0x000fe200078e00ff */
[----:B------:R-:W-:Y:S02]  /*2b930*/  LOP3.LUT R21, R21, 0x38, RZ, 0xc0, !PT ;  /* 0x0000003815157812 */ /* 0x000fe400078ec0ff */
[----:B------:R-:W-:Y:S02]  /*2b940*/  LEA.HI.X R6, R2, UR5, R6, 0x1, P0 ;  /* 0x0000000502067c11 */ /* 0x000fe400080f0c06 */
[----:B------:R-:W-:-:S02]  /*2b950*/  LOP3.LUT R20, R20, 0x38, RZ, 0xc0, !PT ;  /* 0x0000003814147812 */ /* 0x000fc400078ec0ff */
[----:B------:R-:W-:Y:S02]  /*2b960*/  SEL R2, RZ, 0x1, P1 ;  /* 0x00000001ff027807 */ /* 0x000fe40000800000 */
[----:B------:R-:W-:Y:S02]  /*2b970*/  SEL R3, RZ, 0x4, P4 ;  /* 0x00000004ff037807 */ /* 0x000fe40002000000 */
[----:B------:R-:W-:Y:S02]  /*2b980*/  SEL R4, RZ, 0x2, P5 ;  /* 0x00000002ff047807 */ /* 0x000fe40002800000 */
[----:B------:R-:W-:Y:S02]  /*2b990*/  ISETP.GE.AND P3, PT, R7, UR4, PT ;  /* 0x0000000407007c0c */ /* 0x000fe4000bf66270 */
[----:B------:R-:W-:Y:S02]  /*2b9a0*/  LOP3.LUT R7, R21, 0x180, RZ, 0xfc, !PT ;  /* 0x0000018015077812 */ /* 0x000fe400078efcff */
[----:B------:R-:W-:-:S02]  /*2b9b0*/  LOP3.LUT R9, R20, 0x140, RZ, 0xfc, !PT ;  /* 0x0000014014097812 */ /* 0x000fc400078efcff */
[----:B------:R-:W-:Y:S02]  /*2b9c0*/  IADD3 R2, R3, R4, R2 ;  /* 0x0000000403027210 */ /* 0x000fe40007ffe002 */
[----:B------:R-:W-:Y:S02]  /*2b9d0*/  SEL R3, RZ, 0x10, P2 ;  /* 0x00000010ff037807 */ /* 0x000fe40001000000 */
[----:B------:R-:W-:Y:S02]  /*2b9e0*/  SEL R4, RZ, 0x8, P3 ;  /* 0x00000008ff047807 */ /* 0x000fe40001800000 */
[----:B------:R-:W-:Y:S02]  /*2b9f0*/  @P1 LOP3.LUT R16, R16, 0x1000, RZ, 0xfc, !PT ;  /* 0x0000100010101812 */ /* 0x000fe400078efcff */
[----:B------:R-:W-:Y:S02]  /*2ba00*/  ISETP.GE.AND P0, PT, R7, UR4, PT ;  /* 0x0000000407007c0c */ /* 0x000fe4000bf06270 */
[----:B------:R-:W-:-:S02]  /*2ba10*/  LOP3.LUT R7, R20, 0x1c0, RZ, 0xfc, !PT ;  /* 0x000001c014077812 */ /* 0x000fc400078efcff */
[----:B------:R-:W-:Y:S02]  /*2ba20*/  ISETP.GE.AND P1, PT, R9, UR4, PT ;  /* 0x0000000409007c0c */ /* 0x000fe4000bf26270 */
[----:B------:R-:W-:Y:S02]  /*2ba30*/  IADD3 R4, R3, R2, R4 ;  /* 0x0000000203047210 */ /* 0x000fe40007ffe004 */
[----:B------:R-:W-:Y:S02]  /*2ba40*/  SEL R2, RZ, 0x40, P0 ;  /* 0x00000040ff027807 */ /* 0x000fe40000000000 */
[----:B------:R-:W-:Y:S02]  /*2ba50*/  SEL R3, RZ, 0x20, P1 ;  /* 0x00000020ff037807 */ /* 0x000fe40000800000 */
[----:B------:R-:W-:Y:S01]  /*2ba60*/  ISETP.GE.AND P0, PT, R7, UR4, PT ;  /* 0x0000000407007c0c */ /* 0x000fe2000bf06270 */
[----:B------:R-:W-:Y:S01]  /*2ba70*/  UMOV UR4, 0xffffffff ;  /* 0xffffffff00047882 */ /* 0x000fe20000000000 */
[----:B------:R-:W-:-:S02]  /*2ba80*/  IADD3 R4, R2, R4, R3 ;  /* 0x0000000402047210 */ /* 0x000fc40007ffe003 */
        /* <DEDUP_REMOVED lines=75> */
.L_x_3349:
        /* <DEDUP_REMOVED lines=23> */
.L_x_3261:
[----:B------:R-:W-:Y:S05]  /*2c0b0*/  BSYNC B0 ;  /* 0x0000000000007941 */ /* 0x000fea0003800000 */
.L_x_3260:
[----:B------:R-:W-:Y:S01]  /*2c0c0*/  NOP ;  /* 0x0000000000007918 */ /* 0x000fe20000000000 */
[----:B------:R-:W-:-:S13]  /*2c0d0*/  PLOP3.LUT P0, PT, PT, PT, PT, 0x80, 0x0 ;  /* 0x000000000000781c */ /* 0x000fda0003f0f070 */
.L_x_3262:
        /* <DEDUP_REMOVED lines=18> */
.L_x_3350:
[----:B------:R-:W-:Y:S05]  /*2c200*/  BSYNC B0 ;  /* 0x0000000000007941 */ /* 0x000fea0003800000 */
.L_x_3263:
[----:B------:R-:W-:-:S13]  /*2c210*/  LOP3.LUT P0, RZ, R16, 0x800, RZ, 0xc0, !PT ;  /* 0x0000080010ff7812 */ /* 0x000fda000780c0ff */
[----:B------:R-:W-:Y:S05]  /*2c220*/  @!P0 BRA `(.L_x_3265) ;  /* 0x0000000000048947 */ /* 0x000fea0003800000 */
[----:B------:R-:W-:Y:S01]  /*2c230*/  BPT.TRAP 0x1 ;  /* 0x000000040000795c */ /* 0x000fe20000300000 */
.L_x_3265:
[----:B0-----:R-:W-:Y:S01]  /*2c240*/  SHF.L.U32 R0, R23, 0x1f, RZ ;  /* 0x0000001f17007819 */ /* 0x001fe200000006ff */
[----:B------:R-:W-:Y:S03]  /*2c250*/  BSSY B0, `(.L_x_3266) ;  /* 0x0000003000007945 */ /* 0x000fe60003800000 */
[----:B------:R-:W0:Y:S02]  /*2c260*/  SYNCS.PHASECHK.TRANS64.TRYWAIT P0, [R22+URZ+0x38860], R0 ;  /* 0x03886000160075a7 */ /* 0x000e24000800017f */
[----:B0-----:R-:W-:Y:S05]  /*2c270*/  @!P0 BRA `(.L_x_3267) ;  /* 0x0000004400fc8947 */ /* 0x001fea0003800000 */
.L_x_3351:
[----:B------:R-:W-:Y:S05]  /*2c280*/  BSYNC B0 ;  /* 0x0000000000007941 */ /* 0x000fea0003800000 */
.L_x_3266:
[----:B------:R-:W0:Y:S01]  /*2c290*/  LDL.LU R3, [R1+0x428] ;  /* 0x0004280001037983 */ /* 0x000e220000300800 */
[----:B------:R-:W-:Y:S01]  /*2c2a0*/  ULDC.64 UR4, c[0x0][0x328] ;  /* 0x0000ca0000047ab9 */ /* 0x000fe20000000a00 */
[----:B------:R-:W-:Y:S02]  /*2c2b0*/  ULDC.64 UR6, c[0x0][0x318] ;  /* 0x0000c60000067ab9 */ /* 0x000fe40000000a00 */
[----:B------:R-:W2:Y:S04]  /*2c2c0*/  LDL.LU R2, [R1+0x414] ;  /* 0x0004140001027983 */ /* 0x000ea80000300800 */
[----:B------:R-:W3:Y:S01]  /*2c2d0*/  LDL.LU R4, [R1+0x42c] ;  /* 0x00042c0001047983 */ /* 0x000ee20000300800 */
        /* <DEDUP_REMOVED lines=22> */
[C---:B------:R-:W-:Y:S02]  /*2c440*/  LOP3.LUT P3, RZ, R29.reuse, 0x8, RZ, 0xc0, !PT ;  /* 0x000000081dff7812 */ /* 0x040fe4000786c0ff */
[----:B------:R-:W-:Y:S02]  /*2c450*/  LOP3.LUT P2, RZ, R29, 0x10, RZ, 0xc0, !PT ;  /* 0x000000101dff7812 */ /* 0x000fe4000784c0ff */
[----:B------:R-:W-:Y:S01]  /*2c460*/  LOP3.LUT R16, R16, 0xffffffbf, RZ, 0xc0, !PT ;  /* 0xffffffbf10107812 */ /* 0x000fe200078ec0ff */
[----:B0-----:R-:W-:-:S02]  /*2c470*/  IMAD.SHL.U32 R7, R3, 0x8, RZ ;  /* 0x0000000803077824 */ /* 0x001fc400078e00ff */
[----:B------:R-:W0:Y:S03]  /*2c480*/  SHFL.IDX PT, R3, R6, RZ, 0x181f ;  /* 0x00181fff06037589 */ /* 0x000e2600000e0000 */
[----:B------:R-:W-:-:S05]  /*2c490*/  LOP3.LUT R7, R7, 0x38, RZ, 0xc0, !PT ;  /* 0x0000003807077812 */ /* 0x000fca00078ec0ff */
[----:B------:R-:W-:Y:S01]  /*2c4a0*/  IMAD.SHL.U32 R0, R7, 0x2, RZ ;  /* 0x0000000207007824 */ /* 0x000fe200078e00ff */
[----:B------:R-:W-:-:S04]  /*2c4b0*/  LOP3.LUT R7, R29, 0x1, RZ, 0xc0, !PT ;  /* 0x000000011d077812 */ /* 0x000fc800078ec0ff */
[----:B-1----:R-:W-:Y:S02]  /*2c4c0*/  IADD3 R2, P0, R2, R0, RZ ;  /* 0x0000000002027210 */ /* 0x002fe40007f1e0ff */
[----:B------:R-:W-:Y:S02]  /*2c4d0*/  ISETP.NE.U32.AND P1, PT, R7, 0x1, PT ;  /* 0x000000010700780c */ /* 0x000fe40003f25070 */
[----:B------:R-:W-:Y:S01]  /*2c4e0*/  PRMT R7, R29, 0x8880, RZ ;  /* 0x000088801d077816 */ /* 0x000fe200000000ff */
[----:B0-----:R-:W-:Y:S01]  /*2c4f0*/  IMAD.X R3, RZ, RZ, R3, P0 ;  /* 0x000000ffff037224 */ /* 0x001fe200000e0603 */
[----:B------:R-:W-:-:S09]  /*2c500*/  ISETP.LT.OR P0, PT, R25, 0x1, P1 ;  /* 0x000000011900780c */ /* 0x000fd20000f01670 */
[----:B------:R-:W-:Y:S02]  /*2c510*/  @P1 LOP3.LUT R16, R16, 0x40, RZ, 0xfc, !PT ;  /* 0x0000004010101812 */ /* 0x000fe400078efcff */
[----:B------:R-:W-:Y:S02]  /*2c520*/  LOP3.LUT P1, RZ, R29, 0x20, RZ, 0xc0, !PT ;  /* 0x000000201dff7812 */ /* 0x000fe4000782c0ff */
[----:B------:R-:W-:Y:S01]  /*2c530*/  LOP3.LUT R16, R16, 0xffffff7f, RZ, 0xc0, !PT ;  /* 0xffffff7f10107812 */ /* 0x000fe200078ec0ff */
        /* <DEDUP_REMOVED lines=65> */
.L_x_3361:
        /* <DEDUP_REMOVED lines=34> */
.L_x_3269:
        /* <DEDUP_REMOVED lines=10> */
.L_x_3270:
[----:B-1----:R-:W2:Y:S01]  /*2cc10*/  LDL.LU R2, [R1+0x420] ;  /* 0x0004200001027983 */ /* 0x002ea20000300800 */
        /* <DEDUP_REMOVED lines=10> */
.L_x_3285:
[----:B01----:R-:W1:Y:S01]  /*2ccc0*/  S2R R2, SR_TID.X ;  /* 0x0000000000027919 */ /* 0x003e620000002100 */
[----:B0-----:R-:W0:Y:S01]  /*2ccd0*/  LDC R4, c[0x0][0x430] ;  /* 0x00010c00ff047b82 */ /* 0x001e220000000800 */
[----:B---34-:R-:W-:Y:S01]  /*2cce0*/  IMAD R6, R7, 0x40, R32 ;  /* 0x0000004007067824 */ /* 0x018fe200078e0220 */
[----:B------:R-:W-:Y:S01]  /*2ccf0*/  LOP3.LUT P1, RZ, R16, 0x800, RZ, 0xc0, !PT ;  /* 0x0000080010ff7812 */ /* 0x000fe2000782c0ff */
[----:B------:R-:W2:Y:S01]  /*2cd00*/  S2R R3, SR_TID.X ;  /* 0x0000000000037919 */ /* 0x000ea20000002100 */
[----:B------:R-:W-:Y:S01]  /*2cd10*/  VIADD R18, R18, 0x1 ;  /* 0x0000000112127836 */ /* 0x000fe20000000000 */
[----:B------:R-:W-:Y:S05]  /*2cd20*/  YIELD ;  /* 0x0000000000007946 */ /* 0x000fea0003800000 */
[----:B------:R-:W-:Y:S01]  /*2cd30*/  ULDC UR4, c[0x0][0x430] ;  /* 0x00010c0000047ab9 */ /* 0x000fe20000000800 */
[----:B0-----:R-:W-:-:S02]  /*2cd40*/  ISETP.NE.AND P0, PT, R4, 0x1, PT ;  /* 0x000000010400780c */ /* 0x001fc40003f05270 */
[----:B-1----:R-:W-:Y:S01]  /*2cd50*/  LOP3.LUT R2, R2, 0x7f, RZ, 0xc0, !PT ;  /* 0x0000007f02027812 */ /* 0x002fe200078ec0ff */
[----:B--2---:R-:W-:-:S03]  /*2cd60*/  IMAD.SHL.U32 R4, R3, 0x10, RZ ;  /* 0x0000001003047824 */ /* 0x004fc600078e00ff */
[----:B------:R-:W-:-:S07]  /*2cd70*/  SHF.R.U32.HI R2, RZ, 0x3, R2 ;  /* 0x00000003ff027819 */ /* 0x000fce0000011602 */
[----:B------:R-:W0:Y:S01]  /*2cd80*/  @P0 LDC R3, c[0x0][0x434] ;  /* 0x00010d00ff030b82 */ /* 0x000e220000000800 */
[----:B------:R-:W-:-:S04]  /*2cd90*/  LOP3.LUT R4, R2, 0x70, R4, 0xf8, !PT ;  /* 0x0000007002047812 */ /* 0x000fc800078ef804 */
[----:B------:R-:W-:-:S03]  /*2cda0*/  ISETP.GT.U32.AND P2, PT, R4, 0x3f, PT ;  /* 0x0000003f0400780c */ /* 0x000fc60003f44070 */
[----:B------:R-:W1:Y:S01]  /*2cdb0*/  @P0 LDC R2, c[0x0][0x438] ;  /* 0x00010e00ff020b82 */ /* 0x000e620000000800 */
[----:B------:R-:W-:-:S04]  /*2cdc0*/  IMAD.IADD R6, R4, 0x1, R6 ;  /* 0x0000000104067824 */ /* 0x000fc800078e0206 */
[----:B------:R-:W-:-:S05]  /*2cdd0*/  IMAD.MOV.U32 R10, RZ, RZ, R6 ;  /* 0x000000ffff0a7224 */ /* 0x000fca00078e0006 */
        /* <DEDUP_REMOVED lines=25> */
.L_x_3273:
[----:B------:R-:W-:Y:S01]  /*2cf70*/  IMAD R6, R18, 0x8, R17 ;  /* 0x0000000812067824 */ /* 0x000fe200078e0211 */
[----:B------:R-:W-:Y:S01]  /*2cf80*/  SHF.L.U32 R20, R23, 0x1f, RZ ;  /* 0x0000001f17147819 */ /* 0x000fe200000006ff */
[----:B------:R-:W-:Y:S01]  /*2cf90*/  BSSY B1, `(.L_x_3274) ;  /* 0x0000004000017945 */ /* 0x000fe20003800000 */
[----:B------:R-:W-:Y:S02]  /*2cfa0*/  SHF.R.S32.HI R9, RZ, 0x1f, R5 ;  /* 0x0000001fff097819 */ /* 0x000fe40000011405 */
[----:B------:R-:W0:Y:S02]  /*2cfb0*/  SYNCS.PHASECHK.TRANS64.TRYWAIT P0, [R6+URZ+0x38840], R20 ;  /* 0x03884014060075a7 */ /* 0x000e24000800017f */
[----:B0-----:R-:W-:Y:S05]  /*2cfc0*/  @!P0 BRA `(.L_x_3275) ;  /* 0x0000004000e48947 */ /* 0x001fea0003800000 */
.L_x_3362:
[----:B------:R-:W-:Y:S05]  /*2cfd0*/  BSYNC B1 ;  /* 0x0000000000017941 */ /* 0x000fea0003800000 */
.L_x_3274:
        /* <DEDUP_REMOVED lines=40> */
.L_x_3372:
        /* <DEDUP_REMOVED lines=8> */
.L_x_3277:
        /* <DEDUP_REMOVED lines=10> */
.L_x_3278:
[----:B------:R3:W-:Y:S01]  /*2d380*/  SYNCS.ARRIVE.TRANS64.A1T0 RZ, [R6+URZ+0x38830], RZ ;  /* 0x038830ff06ff79a7 */ /* 0x0007e2000810003f */
[----:B------:R-:W-:Y:S05]  /*2d390*/  @!P2 BRA `(.L_x_3279) ;  /* 0x000000000004a947 */ /* 0x000fea0003800000 */
[----:B------:R-:W-:Y:S01]  /*2d3a0*/  BPT.TRAP 0x1 ;  /* 0x000000040000795c */ /* 0x000fe20000300000 */
.L_x_3279:
[----:B------:R-:W4:Y:S01]  /*2d3b0*/  SYNCS.PHASECHK.TRANS64.TRYWAIT P0, [R6+URZ+0x38860], R20 ;  /* 0x03886014060075a7 */ /* 0x000f22000800017f */
[----:B------:R-:W-:Y:S04]  /*2d3c0*/  BSSY B1, `(.L_x_3280) ;  /* 0x0000002000017945 */ /* 0x000fe80003800000 */
[----:B----4-:R-:W-:Y:S05]  /*2d3d0*/  @!P0 BRA `(.L_x_3281) ;  /* 0x0000004400108947 */ /* 0x010fea0003800000 */
.L_x_3373:
[----:B------:R-:W-:Y:S05]  /*2d3e0*/  BSYNC B1 ;  /* 0x0000000000017941 */ /* 0x000fea0003800000 */
.L_x_3280:
[----:B------:R-:W-:Y:S01]  /*2d3f0*/  ULDC.64 UR4, c[0x0][0x328] ;  /* 0x0000ca0000047ab9 */ /* 0x000fe20000000a00 */
[----:B------:R-:W-:Y:S01]  /*2d400*/  ULDC.64 UR6, c[0x0][0x318] ;  /* 0x0000c60000067ab9 */ /* 0x000fe20000000a00 */
[----:B------:R-:W-:Y:S01]  /*2d410*/  IMAD R9, R9, UR4, RZ ;  /* 0x0000000409097c24 */ /* 0x000fe2000f8e02ff */
[C---:B------:R-:W-:Y:S01]  /*2d420*/  LOP3.LUT P5, RZ, R16.reuse, 0x8, RZ, 0xc0, !PT ;  /* 0x0000000810ff7812 */ /* 0x040fe200078ac0ff */
[----:B--2---:R-:W-:Y:S01]  /*2d430*/  IMAD.WIDE.U32 R2, R5, UR4, RZ ;  /* 0x0000000405027c25 */ /* 0x004fe2000f8e00ff */
        /* <DEDUP_REMOVED lines=20> */
[----:B------:R-:W2:Y:S01]  /*2d580*/  SHFL.IDX PT, R3, R10, RZ, 0x181f ;  /* 0x00181fff0a037589 */ /* 0x000ea200000e0000 */
        /* <DEDUP_REMOVED lines=11> */
[----:B--2---:R-:W-:Y:S01]  /*2d640*/  IMAD.X R3, RZ, RZ, R3, P0 ;  /* 0x000000ffff037224 */ /* 0x004fe200000e0603 */
        /* <DEDUP_REMOVED lines=41> */
.L_x_3383:
        /* <DEDUP_REMOVED lines=25> */
.L_x_3283:
        /* <DEDUP_REMOVED lines=10> */
.L_x_3284:
[----:B------:R1:W-:Y:S01]  /*2db10*/  SYNCS.ARRIVE.TRANS64.A1T0 RZ, [R6+URZ+0x38850], RZ ;  /* 0x038850ff06ff79a7 */ /* 0x0003e2000810003f */
[----:B------:R-:W-:Y:S05]  /*2db20*/  @P3 BRA `(.L_x_3285) ;  /* 0xfffffff000643947 */ /* 0x000fea000383ffff */
.L_x_3272:
[----:B------:R-:W-:Y:S05]  /*2db30*/  BSYNC B0 ;  /* 0x0000000000007941 */ /* 0x000fea0003800000 */
.L_x_3271:
[----:B0-----:R-:W0:Y:S01]  /*2db40*/  S2R R2, SR_TID.X ;  /* 0x0000000000027919 */ /* 0x001e220000002100 */
[----:B------:R-:W-:Y:S01]  /*2db50*/  VIADD R18, R18, 0x1 ;  /* 0x0000000112127836 */ /* 0x000fe20000000000 */
[----:B------:R-:W-:Y:S04]  /*2db60*/  BSSY B0, `(.L_x_3286) ;  /* 0x0000013000007945 */ /* 0x000fe80003800000 */
[----:B------:R-:W-:-:S04]  /*2db70*/  ISETP.NE.AND P0, PT, R18, 0x2, PT ;  /* 0x000000021200780c */ /* 0x000fc80003f05270 */
[----:B------:R-:W-:-:S04]  /*2db80*/  SEL R0, RZ, 0x1, P0 ;  /* 0x00000001ff007807 */ /* 0x000fc80000000000 */
[----:B------:R-:W-:Y:S02]  /*2db90*/  LOP3.LUT R23, R23, R0, RZ, 0x3c, !PT ;  /* 0x0000000017177212 */ /* 0x000fe400078e3cff */
[----:B0-----:R-:W-:-:S04]  /*2dba0*/  LOP3.LUT R2, R2, 0x7f, RZ, 0xc0, !PT ;  /* 0x0000007f02027812 */ /* 0x001fc800078ec0ff */
[----:B------:R-:W-:-:S13]  /*2dbb0*/  ISETP.NE.AND P1, PT, R2, RZ, PT ;  /* 0x000000ff0200720c */ /* 0x000fda0003f25270 */
[----:B------:R-:W-:Y:S05]  /*2dbc0*/  @P1 BRA `(.L_x_3287) ;  /* 0x0000000000301947 */ /* 0x000fea0003800000 */
[----:B------:R-:W0:Y:S01]  /*2dbd0*/  S2R R5, SR_LANEID ;  /* 0x0000000000057919 */ /* 0x000e220000000000 */
[----:B------:R-:W-:Y:S01]  /*2dbe0*/  VOTEU.ANY UR4, UPT, PT ;  /* 0x0000000000047886 */ /* 0x000fe200038e0100 */
[----:B------:R-:W2:Y:S01]  /*2dbf0*/  LDC.64 R2, c[0x0][0xd60] ;  /* 0x00035800ff027b82 */ /* 0x000ea20000000a00 */
[----:B------:R-:W0:Y:S02]  /*2dc00*/  FLO.U32 R0, UR4 ;  /* 0x0000000400007d00 */ /* 0x000e2400080e0000 */
[----:B0-----:R-:W-:-:S06]  /*2dc10*/  ISETP.EQ.U32.AND P1, PT, R0, R5, PT ;  /* 0x000000050000720c */ /* 0x001fcc0003f22070 */
[----:B------:R-:W2:Y:S07]  /*2dc20*/  POPC R5, UR4 ;  /* 0x0000000400057d09 */ /* 0x000eae0008000000 */
[----:B--2---:R-:W2:Y:S01]  /*2dc30*/  @P1 ATOMG.E.ADD.STRONG.GPU PT, R3, desc[UR36][R2.64], R5 ;  /* 0x00000005020319a8 */ /* 0x004ea200081ee1e4 */
[----:B------:R-:W0:Y:S02]  /*2dc40*/  S2R R4, SR_LTMASK ;  /* 0x0000000000047919 */ /* 0x000e240000003900 */
[----:B0-----:R-:W-:-:S04]  /*2dc50*/  LOP3.LUT R4, R4, UR4, RZ, 0xc0, !PT ;  /* 0x0000000404047c12 */ /* 0x001fc8000f8ec0ff */
[----:B------:R-:W0:Y:S01]  /*2dc60*/  POPC R7, R4 ;  /* 0x0000000400077309 */ /* 0x000e220000000000 */
[----:B--2---:R-:W0:Y:S02]  /*2dc70*/  SHFL.IDX PT, R0, R3, R0, 0x1f ;  /* 0x00001f0003007589 */ /* 0x004e2400000e0000 */
[----:B0-----:R-:W-:-:S07]  /*2dc80*/  IADD3 R24, R0, UR39, R7 ;  /* 0x0000002700187c10 */ /* 0x001fce000fffe007 */
.L_x_3287:
[----:B------:R-:W-:Y:S05]  /*2dc90*/  BSYNC B0 ;  /* 0x0000000000007941 */ /* 0x000fea0003800000 */
.L_x_3286:
[----:B------:R-:W-:-:S07]  /*2dca0*/  SEL R18, R18, RZ, P0 ;  /* 0x000000ff12127207 */ /* 0x000fce0000000000 */
.L_x_3240:
[----:B------:R-:W-:Y:S05]  /*2dcb0*/  BSYNC B7 ;  /* 0x0000000000077941 */ /* 0x000fea0003800000 */
.L_x_3238:
[----:B------:R-:W-:-:S13]  /*2dcc0*/  LOP3.LUT P0, RZ, R16, 0x200000, RZ, 0xc0, !PT ;  /* 0x0020000010ff7812 */ /* 0x000fda000780c0ff */
[----:B------:R-:W-:Y:S05]  /*2dcd0*/  @!P0 BRA `(.L_x_3288) ;  /* 0x0000000000248947 */ /* 0x000fea0003800000 */
[----:B------:R-:W-:Y:S05]  /*2dce0*/  WARPSYNC.ALL ;  /* 0x0000000000007948 */ /* 0x000fea0003800000 */
[----:B------:R-:W0:Y:S08]  /*2dcf0*/  S2UR UR5, SR_CgaCtaId ;  /* 0x00000000000579c3 */ /* 0x000e300000008800 */
[----:B------:R-:W-:Y:S06]  /*2dd00*/  BAR.SYNC.DEFER_BLOCKING 0x5, 0x180 ;  /* 0x0146000000007b1d */ /* 0x000fec0000010000 */
[----:B------:R-:W-:-:S02]  /*2dd10*/  UMOV UR4, 0x400 ;  /* 0x0000040000047882 */ /* 0x000fc40000000000 */
[----:B0-----:R-:W-:-:S06]  /*2dd20*/  ULEA UR4, UR5, UR4, 0x18 ;  /* 0x0000000405047291 */ /* 0x001fcc000f8ec03f */
[----:B------:R-:W-:-:S05]  /*2dd30*/  IMAD.U32 R17, RZ, RZ, UR4 ;  /* 0x00000004ff117e24 */ /* 0x000fca000f8e00ff */
[----:B------:R2:W0:Y:S01]  /*2dd40*/  LDS.128 R24, [R17+0x388d0] ;  /* 0x0388d00011187984 */ /* 0x0004220000000c00 */
[----:B------:R-:W-:Y:S06]  /*2dd50*/  BAR.ARV 0x4, 0x180 ;  /* 0x0106000000007b1d */ /* 0x000fec0000002000 */
[----:B------:R-:W-:Y:S05]  /*2dd60*/  BRA `(.L_x_3289) ;  /* 0x0000000c00d47947 */ /* 0x000fea0003800000 */
.L_x_3288:
[----:B------:R-:W0:Y:S01]  /*2dd70*/  S2R R0, SR_TID.X ;  /* 0x0000000000007919 */ /* 0x000e220000002100 */
[----:B------:R-:W-:Y:S01]  /*2dd80*/  UMOV UR4, 0xffffffff ;  /* 0xffffffff00047882 */ /* 0x000fe20000000000 */
[----:B0-----:R-:W-:-:S04]  /*2dd90*/  LOP3.LUT R8, R0, 0x1f, RZ, 0xc0, !PT ;  /* 0x0000001f00087812 */ /* 0x001fc800078ec0ff */
[----:B------:R-:W-:Y:S01]  /*2dda0*/  ISETP.NE.AND P0, PT, R8, 0x1f, PT ;  /* 0x0000001f0800780c */ /* 0x000fe20003f05270 */
[----:B------:R-:W-:-:S12]  /*2ddb0*/  BRA.DIV UR4, `(.L_x_3290) ;  /* 0x0000004204887947 */ /* 0x000fd8000b800000 */
[----:B------:R-:W-:Y:S01]  /*2ddc0*/  IMAD.IADD R9, R27, 0x1, R8 ;  /* 0x000000011b097824 */ /* 0x000fe200078e0208 */
[----:B------:R-:W-:-:S04]  /*2ddd0*/  ULDC UR4, c[0x0][0xd3c] ;  /* 0x00034f0000047ab9 */ /* 0x000fc80000000800 */
[----:B------:R-:W-:-:S13]  /*2dde0*/  ISETP.GE.OR P1, PT, R9, UR4, !P0 ;  /* 0x0000000409007c0c */ /* 0x000fda000c726670 */
[----:B------:R-:W0:Y:S08]  /*2ddf0*/  @!P1 LDC.64 R2, c[0x0][0xd80] ;  /* 0x00036000ff029b82 */ /* 0x000e300000000a00 */
[----:B------:R-:W2:Y:S01]  /*2de00*/  @!P1 LDC.64 R4, c[0x0][0xd78] ;  /* 0x00035e00ff049b82 */ /* 0x000ea20000000a00 */
[----:B0-----:R-:W-:-:S05]  /*2de10*/  @!P1 IMAD.WIDE R2, R9, 0x4, R2 ;  /* 0x0000000409029825 */ /* 0x001fca00078e0202 */
[----:B------:R2:W5:Y:S02]  /*2de20*/  @!P1 LDG.E R7, desc[UR36][R2.64] ;  /* 0x0000002402079981 */ /* 0x000564000c1e1900 */
[----:B--2---:R-:W-:-:S05]  /*2de30*/  @!P1 IMAD.WIDE R2, R9, 0x4, R4 ;  /* 0x0000000409029825 */ /* 0x004fca00078e0204 */
[----:B------:R-:W2:Y:S01]  /*2de40*/  @!P1 LDG.E R4, desc[UR36][R2.64] ;  /* 0x0000002402049981 */ /* 0x000ea2000c1e1900 */
[----:B------:R-:W-:Y:S01]  /*2de50*/  IMAD.MOV.U32 R25, RZ, RZ, RZ ;  /* 0x000000ffff197224 */ /* 0x000fe200078e00ff */
[C---:B------:R-:W-:Y:S01]  /*2de60*/  ISETP.GE.U32.AND P2, PT, R8.reuse, 0x2, PT ;  /* 0x000000020800780c */ /* 0x040fe20003f46070 */
[----:B------:R-:W-:Y:S01]  /*2de70*/  IMAD.MOV.U32 R5, RZ, RZ, RZ ;  /* 0x000000ffff057224 */ /* 0x000fe200078e00ff */
[C---:B------:R-:W-:Y:S01]  /*2de80*/  ISETP.GE.U32.AND P3, PT, R8.reuse, 0x4, PT ;  /* 0x000000040800780c */ /* 0x040fe20003f66070 */
[----:B------:R-:W-:Y:S01]  /*2de90*/  SHFL.IDX PT, R0, R24, RZ, 0x1f ;  /* 0x00001fff18007589 */ /* 0x000fe200000e0000 */
[C---:B------:R-:W-:Y:S02]  /*2dea0*/  ISETP.GE.U32.AND P4, PT, R8.reuse, 0x8, PT ;  /* 0x000000080800780c */ /* 0x040fe40003f86070 */
[----:B------:R-:W-:Y:S01]  /*2deb0*/  ISETP.GE.U32.AND P5, PT, R8, 0x10, PT ;  /* 0x000000100800780c */ /* 0x000fe20003fa6070 */
[----:B-1-34-:R0:W-:Y:S02]  /*2dec0*/  SHFL.IDX PT, R6, R24, 0x1, 0x1f ;  /* 0x00201f0018067f89 */ /* 0x01a1e400000e0000 */
[----:B0-----:R-:W-:-:S02]  /*2ded0*/  IMAD.MOV.U32 R24, RZ, RZ, RZ ;  /* 0x000000ffff187224 */ /* 0x001fc400078e00ff */
[----:B-----5:R-:W-:Y:S02]  /*2dee0*/  @!P1 IMAD.MOV.U32 R25, RZ, RZ, R7 ;  /* 0x000000ffff199224 */ /* 0x020fe400078e0007 */
[----:B--2---:R-:W-:Y:S01]  /*2def0*/  @!P1 IMAD.MOV.U32 R5, RZ, RZ, R4 ;  /* 0x000000ffff059224 */ /* 0x004fe200078e0004 */
        /* <DEDUP_REMOVED lines=18> */
.L_x_3393:
[----:B------:R-:W-:Y:S02]  /*2e020*/  ULDC UR4, c[0x0][0xd38] ;  /* 0x00034e0000047ab9 */ /* 0x000fe40000000800 */
[----:B------:R-:W-:-:S04]  /*2e030*/  IMAD.U32 R4, RZ, RZ, UR4 ;  /* 0x00000004ff047e24 */ /* 0x000fc8000f8e00ff */
[----:B-1----:R-:W-:-:S04]  /*2e040*/  IMAD R7, R14, R4, RZ ;  /* 0x000000040e077224 */ /* 0x002fc800078e02ff */
[----:B------:R-:W-:-:S05]  /*2e050*/  IMAD.IADD R6, R6, 0x1, R7 ;  /* 0x0000000106067824 */ /* 0x000fca00078e0207 */
[----:B------:R-:W-:-:S13]  /*2e060*/  ISETP.GT.AND P6, PT, R6, R0, PT ;  /* 0x000000000600720c */ /* 0x000fda0003fc4270 */
[----:B------:R-:W-:Y:S05]  /*2e070*/  @P6 BRA `(.L_x_3291) ;  /* 0x0000000000a46947 */ /* 0x000fea0003800000 */
.L_x_3294:
        /* <DEDUP_REMOVED lines=35> */
.L_x_3401:
[----:B------:R-:W-:Y:S02]  /*2e2b0*/  ULDC UR4, c[0x0][0xd38] ;  /* 0x00034e0000047ab9 */ /* 0x000fe40000000800 */
[----:B------:R-:W-:-:S04]  /*2e2c0*/  IMAD.U32 R4, RZ, RZ, UR4 ;  /* 0x00000004ff047e24 */ /* 0x000fc8000f8e00ff */
[----:B-1----:R-:W-:-:S04]  /*2e2d0*/  IMAD R7, R14, R4, RZ ;  /* 0x000000040e077224 */ /* 0x002fc800078e02ff */
[----:B------:R-:W-:-:S05]  /*2e2e0*/  IMAD.IADD R6, R7, 0x1, R6 ;  /* 0x0000000107067824 */ /* 0x000fca00078e0206 */
[----:B------:R-:W-:-:S13]  /*2e2f0*/  ISETP.GT.AND P6, PT, R6, R0, PT ;  /* 0x000000000600720c */ /* 0x000fda0003fc4270 */
[----:B------:R-:W-:Y:S05]  /*2e300*/  @!P6 BRA `(.L_x_3294) ;  /* 0xfffffffc005ce947 */ /* 0x000fea000383ffff */
.L_x_3291:
        /* <DEDUP_REMOVED lines=10> */
.L_x_3406:
[----:B------:R-:W-:-:S13]  /*2e3b0*/  ISETP.NE.AND P0, PT, R2, RZ, PT ;  /* 0x000000ff0200720c */ /* 0x000fda0003f05270 */
[----:B------:R-:W-:Y:S05]  /*2e3c0*/  @!P0 BRA `(.L_x_3296) ;  /* 0x0000000000108947 */ /* 0x000fea0003800000 */
[----:B------:R-:W-:Y:S01]  /*2e3d0*/  UMOV UR4, 0xffffffff ;  /* 0xffffffff00047882 */ /* 0x000fe20000000000 */
[----:B-1----:R-:W-:Y:S02]  /*2e3e0*/  VIADD R12, R12, 0xffffffff ;  /* 0xffffffff0c0c7836 */ /* 0x002fe40000000000 */
[----:B------:R-:W-:Y:S05]  /*2e3f0*/  BRA.DIV UR4, `(.L_x_3297) ;  /* 0x0000004604447947 */ /* 0x000fea000b800000 */
[----:B------:R4:W1:Y:S02]  /*2e400*/  SHFL.IDX PT, R24, R3, R12, 0x1f ;  /* 0x00001f0c03187589 */ /* 0x00086400000e0000 */
.L_x_3296:
        /* <DEDUP_REMOVED lines=10> */
[----:B-1----:R-:W-:Y:S01]  /*2e4b0*/  VIADD R2, R7, 0xffffffe ;  /* 0x0ffffffe07027836 */ /* 0x002fe20000000000 */
[----:B------:R-:W-:-:S06]  /*2e4c0*/  IABS R7, R25 ;  /* 0x0000001900077213 */ /* 0x000fcc0000000000 */
[----:B0---4-:R0:W1:Y:S02]  /*2e4d0*/  F2I.FTZ.U32.TRUNC.NTZ R3, R2 ;  /* 0x0000000200037305 */ /* 0x011064000021f000 */
[----:B0-----:R-:W-:Y:S02]  /*2e4e0*/  IMAD.MOV.U32 R2, RZ, RZ, RZ ;  /* 0x000000ffff027224 */ /* 0x001fe400078e00ff */
[----:B-1----:R-:W-:-:S04]  /*2e4f0*/  IMAD.MOV R9, RZ, RZ, -R3 ;  /* 0x000000ffff097224 */ /* 0x002fc800078e0a03 */
[----:B------:R-:W-:-:S04]  /*2e500*/  IMAD R9, R9, R4, RZ ;  /* 0x0000000409097224 */ /* 0x000fc800078e02ff */
[----:B------:R-:W-:Y:S01]  /*2e510*/  IMAD.HI.U32 R3, R3, R9, R2 ;  /* 0x0000000903037227 */ /* 0x000fe200078e0002 */
[----:B------:R-:W-:-:S03]  /*2e520*/  IABS R2, R0 ;  /* 0x0000000000027213 */ /* 0x000fc60000000000 */
[----:B------:R-:W-:Y:S02]  /*2e530*/  IMAD.MOV R9, RZ, RZ, -R7 ;  /* 0x000000ffff097224 */ /* 0x000fe400078e0a07 */
[----:B------:R-:W-:-:S04]  /*2e540*/  IMAD.HI.U32 R7, R3, R2, RZ ;  /* 0x0000000203077227 */ /* 0x000fc800078e00ff */
[----:B------:R-:W-:Y:S02]  /*2e550*/  IMAD R9, R7, R9, R2 ;  /* 0x0000000907097224 */ /* 0x000fe400078e0202 */
[----:B------:R-:W-:Y:S02]  /*2e560*/  VIADD R3, R8, 0xffffffe ;  /* 0x0ffffffe08037836 */ /* 0x000fe40000000000 */
[----:B------:R-:W-:Y:S01]  /*2e570*/  IMAD.MOV.U32 R2, RZ, RZ, RZ ;  /* 0x000000ffff027224 */ /* 0x000fe200078e00ff */
[----:B------:R-:W-:-:S03]  /*2e580*/  ISETP.GT.U32.AND P1, PT, R4, R9, PT ;  /* 0x000000090400720c */ /* 0x000fc60003f24070 */
        /* <DEDUP_REMOVED lines=13> */
[----:B------:R-:W-:Y:S01]  /*2e660*/  @!P2 IMAD.MOV R7, RZ, RZ, -R7 ;  /* 0x000000ffff07a224 */ /* 0x000fe200078e0a07 */
        /* <DEDUP_REMOVED lines=21> */
.L_x_3298:
        /* <DEDUP_REMOVED lines=60> */
.L_x_3299:
[----:B------:R-:W-:-:S05]  /*2eb80*/  LOP3.LUT R0, RZ, R3, RZ, 0x33, !PT ;  /* 0x00000003ff007212 */ /* 0x000fca00078e33ff */
[----:B------:R-:W-:Y:S01]  /*2eb90*/  IMAD.IADD R25, R25, 0x1, R0 ;  /* 0x0000000119197824 */ /* 0x000fe200078e0200 */
[----:B------:R-:W-:Y:S06]  /*2eba0*/  BRA `(.L_x_3300) ;  /* 0x00000000001c7947 */ /* 0x000fec0003800000 */
.L_x_3292:
[----:B------:R-:W-:Y:S01]  /*2ebb0*/  UMOV UR4, URZ ;  /* 0x0000003f00047c82 */ /* 0x000fe20008000000 */
[----:B------:R-:W-:Y:S01]  /*2ebc0*/  UMOV UR5, URZ ;  /* 0x0000003f00057c82 */ /* 0x000fe20008000000 */
[----:B------:R-:W-:Y:S01]  /*2ebd0*/  ULDC UR6, c[0x0][0xd3c] ;  /* 0x00034f0000067ab9 */ /* 0x000fe20000000800 */
[----:B------:R-:W-:Y:S02]  /*2ebe0*/  IMAD.MOV.U32 R24, RZ, RZ, R0 ;  /* 0x000000ffff187224 */ /* 0x000fe400078e0000 */
[----:B------:R-:W-:Y:S02]  /*2ebf0*/  IMAD.U32 R25, RZ, RZ, UR4 ;  /* 0x00000004ff197e24 */ /* 0x000fe4000f8e00ff */
[----:B------:R-:W-:Y:S02]  /*2ec00*/  IMAD.U32 R26, RZ, RZ, UR5 ;  /* 0x00000005ff1a7e24 */ /* 0x000fe4000f8e00ff */
[----:B------:R-:W-:-:S07]  /*2ec10*/  IMAD.U32 R27, RZ, RZ, UR6 ;  /* 0x00000006ff1b7e24 */ /* 0x000fce000f8e00ff */
.L_x_3300:
        /* <DEDUP_REMOVED lines=10> */
.L_x_3289:
[----:B------:R-:W-:Y:S02]  /*2ecc0*/  ULDC UR4, c[0x0][0xd3c] ;  /* 0x00034f0000047ab9 */ /* 0x000fe40000000800 */
[----:B0-----:R-:W-:-:S13]  /*2ecd0*/  ISETP.GE.AND P0, PT, R27, UR4, PT ;  /* 0x000000041b007c0c */ /* 0x001fda000bf06270 */
[----:B------:R-:W-:Y:S05]  /*2ece0*/  @!P0 BRA `(.L_x_3301) ;  /* 0xffffffa000388947 */ /* 0x000fea000383ffff */
[----:B------:R-:W-:Y:S05]  /*2ecf0*/  BSYNC B8 ;  /* 0x0000000000087941 */ /* 0x000fea0003800000 */
.L_x_3224:
[----:B-1----:R-:W5:Y:S01]  /*2ed00*/  LDL.LU R0, [R1+0x430] ;  /* 0x0004300001007983 */ /* 0x002f620000300800 */
[----:B------:R-:W-:Y:S01]  /*2ed10*/  BSSY B0, `(.L_x_3302) ;  /* 0x000000b000007945 */ /* 0x000fe20003800000 */
[----:B------:R-:W0:Y:S01]  /*2ed20*/  S2R R5, SR_CgaCtaId ;  /* 0x0000000000057919 */ /* 0x000e220000008800 */
[----:B-----5:R-:W-:-:S05]  /*2ed30*/  VIADD R0, R0, 0x1 ;  /* 0x0000000100007836 */ /* 0x020fca0000000000 */
[----:B------:R-:W-:-:S04]  /*2ed40*/  LEA.HI R2, R0, R0, RZ, 0x1 ;  /* 0x0000000000027211 */ /* 0x000fc800078f08ff */
[----:B------:R-:W-:Y:S02]  /*2ed50*/  LOP3.LUT R3, R2, 0xfffffffe, RZ, 0xc0, !PT ;  /* 0xfffffffe02037812 */ /* 0x000fe400078ec0ff */
[----:B------:R-:W-:-:S03]  /*2ed60*/  MOV R2, 0x400 ;  /* 0x0000040000027802 */ /* 0x000fc60000000f00 */
[----:B------:R-:W-:Y:S01]  /*2ed70*/  IMAD.IADD R0, R0, 0x1, -R3 ;  /* 0x0000000100007824 */ /* 0x000fe200078e0a03 */
[----:B0-----:R-:W-:-:S04]  /*2ed80*/  LEA R5, R5, R2, 0x18 ;  /* 0x0000000205057211 */ /* 0x001fc800078ec0ff */
[----:B------:R-:W-:-:S04]  /*2ed90*/  SHF.L.U32 R0, R0, 0x1f, RZ ;  /* 0x0000001f00007819 */ /* 0x000fc800000006ff */
[----:B------:R-:W0:Y:S02]  /*2eda0*/  SYNCS.PHASECHK.TRANS64.TRYWAIT P0, [R5+URZ+0x38820], R0 ;  /* 0x03882000050075a7 */ /* 0x000e24000800017f */
[----:B0-----:R-:W-:Y:S05]  /*2edb0*/  @!P0 BRA `(.L_x_3303) ;  /* 0x0000003800fc8947 */ /* 0x001fea0003800000 */
.L_x_3409:
[----:B------:R-:W-:Y:S05]  /*2edc0*/  BSYNC B0 ;  /* 0x0000000000007941 */ /* 0x000fea0003800000 */
.L_x_3302:
[----:B------:R-:W-:-:S03]  /*2edd0*/  UMOV UR4, 0xffffffff ;  /* 0xffffffff00047882 */ /* 0x000fc60000000000 */
[----:B------:R-:W-:Y:S05]  /*2ede0*/  BRA.DIV UR4, `(.L_x_3304) ;  /* 0x0000003e04047947 */ /* 0x000fea000b800000 */
[----:B0-----:R-:W0:Y:S02]  /*2edf0*/  S2R R0, SR_TID.X ;  /* 0x0000000000007919 */ /* 0x001e240000002100 */
[----:B0-----:R-:W-:-:S04]  /*2ee00*/  SHF.R.U32.HI R0, RZ, 0x5, R0 ;  /* 0x00000005ff007819 */ /* 0x001fc80000011600 */
[----:B------:R-:W-:-:S05]  /*2ee10*/  LOP3.LUT R0, R0, 0x3, RZ, 0xc0, !PT ;  /* 0x0000000300007812 */ /* 0x000fca00078ec0ff */
[----:B------:R0:W1:Y:S02]  /*2ee20*/  SHFL.IDX PT, R14, R0, RZ, 0x1f ;  /* 0x00001fff000e7589 */ /* 0x00006400000e0000 */
.L_x_3412:
[----:B-1----:R-:W-:Y:S01]  /*2ee30*/  ISETP.NE.AND P0, PT, R14, RZ, PT ;  /* 0x000000ff0e00720c */ /* 0x002fe20003f05270 */
[----:B------:R-:W-:-:S12]  /*2ee40*/  BSSY B0, `(.L_x_3305) ;  /* 0x0000026000007945 */ /* 0x000fd80003800000 */
[----:B------:R-:W-:Y:S05]  /*2ee50*/  @P0 BRA `(.L_x_3306) ;  /* 0x0000000000900947 */ /* 0x000fea0003800000 */
[----:B------:R-:W-:-:S03]  /*2ee60*/  UMOV UR4, 0xffffffff ;  /* 0xffffffff00047882 */ /* 0x000fc60000000000 */
[----:B------:R-:W-:Y:S05]  /*2ee70*/  BRA.DIV UR4, `(.L_x_3307) ;  /* 0x0000003e04147947 */ /* 0x000fea000b800000 */
[----:B------:R-:W-:-:S13]  /*2ee80*/  ELECT P6, URZ, PT ;  /* 0x00000000003f782f */ /* 0x000fda00038c0000 */
.L_x_3415:
[----:B------:R-:W-:Y:S05]  /*2ee90*/  @!P6 BRA `(.L_x_3306) ;  /* 0x000000000080e947 */ /* 0x000fea0003800000 */
[----:B0-----:R-:W5:Y:S02]  /*2eea0*/  LDL R0, [R1+0x454] ;  /* 0x0004540001007983 */ /* 0x001f640000100800 */
[----:B-----5:R-:W-:-:S13]  /*2eeb0*/  R2UR UR4, R0 ;  /* 0x00000000000472ca */ /* 0x020fda00000e0000 */
[----:B------:R-:W-:-:S06]  /*2eec0*/  ULOP3.LUT UR4, UR4, 0x2, URZ, 0xfc, !UPT ;  /* 0x0000000204047892 */ /* 0x000fcc000f8efc3f */
[----:B------:R-:W-:-:S05]  /*2eed0*/  IMAD.U32 R0, RZ, RZ, UR4 ;  /* 0x00000004ff007e24 */ /* 0x000fca000f8e00ff */
[----:B------:R-:W-:-:S13]  /*2eee0*/  ISETP.NE.AND P0, PT, R0, 0x3, PT ;  /* 0x000000030000780c */ /* 0x000fda0003f05270 */
[----:B------:R-:W-:Y:S05]  /*2eef0*/  @!P0 BRA `(.L_x_3308) ;  /* 0x0000000000048947 */ /* 0x000fea0003800000 */
[----:B------:R-:W-:Y:S01]  /*2ef00*/  BPT.TRAP 0x1 ;  /* 0x000000040000795c */ /* 0x000fe20000300000 */
.L_x_3308:
[C---:B------:R-:W-:Y:S01]  /*2ef10*/  IMAD R3, R18.reuse, 0x8, R5 ;  /* 0x0000000812037824 */ /* 0x040fe200078e0205 */
[----:B------:R-:W-:Y:S01]  /*2ef20*/  SHF.L.U32 R2, R23, 0x1f, RZ ;  /* 0x0000001f17027819 */ /* 0x000fe200000006ff */
[----:B------:R-:W-:-:S03]  /*2ef30*/  VIADD R18, R18, 0x1 ;  /* 0x0000000112127836 */ /* 0x000fc60000000000 */
[----:B------:R-:W0:Y:S02]  /*2ef40*/  SYNCS.PHASECHK.TRANS64.TRYWAIT P1, [R3+URZ+0x38840], R2 ;  /* 0x03884002030075a7 */ /* 0x000e24000802017f */
[----:B------:R-:W-:-:S04]  /*2ef50*/  ISETP.NE.AND P2, PT, R18, 0x2, PT ;  /* 0x000000021200780c */ /* 0x000fc80003f45270 */
[----:B------:R-:W-:Y:S01]  /*2ef60*/  SEL R0, RZ, 0x1, P2 ;  /* 0x00000001ff007807 */ /* 0x000fe20001000000 */
[----:B0-----:R-:W-:Y:S08]  /*2ef70*/  @!P1 BRA `(.L_x_3309) ;  /* 0x0000003800f49947 */ /* 0x001ff00003800000 */
.L_x_3416:
[----:B------:R-:W-:Y:S02]  /*2ef80*/  SEL R18, R18, RZ, P2 ;  /* 0x000000ff12127207 */ /* 0x000fe40001000000 */
[----:B------:R-:W-:Y:S01]  /*2ef90*/  LOP3.LUT R0, R23, R0, RZ, 0x3c, !PT ;  /* 0x0000000017007212 */ /* 0x000fe200078e3cff */
[----:B------:R-:W-:Y:S06]  /*2efa0*/  @!P0 BRA `(.L_x_3310) ;  /* 0x0000000000048947 */ /* 0x000fec0003800000 */
[----:B------:R-:W-:Y:S01]  /*2efb0*/  BPT.TRAP 0x1 ;  /* 0x000000040000795c */ /* 0x000fe20000300000 */
.L_x_3310:
[----:B------:R-:W-:Y:S01]  /*2efc0*/  IMAD R5, R18, 0x8, R5 ;  /* 0x0000000812057824 */ /* 0x000fe200078e0205 */
[----:B------:R-:W-:-:S04]  /*2efd0*/  SHF.L.U32 R0, R0, 0x1f, RZ ;  /* 0x0000001f00007819 */ /* 0x000fc800000006ff */
[----:B------:R-:W1:Y:S02]  /*2efe0*/  SYNCS.PHASECHK.TRANS64.TRYWAIT P1, [R5+URZ+0x38840], R0 ;  /* 0x03884000050075a7 */ /* 0x000e64000802017f */
[----:B-1----:R-:W-:Y:S05]  /*2eff0*/  @!P1 BRA `(.L_x_3311) ;  /* 0x0000003800e89947 */ /* 0x002fea0003800000 */
.L_x_3417:
[----:B------:R-:W-:Y:S05]  /*2f000*/  @!P0 BRA `(.L_x_3312) ;  /* 0x0000000000048947 */ /* 0x000fea0003800000 */
[----:B------:R-:W-:Y:S01]  /*2f010*/  BPT.TRAP 0x1 ;  /* 0x000000040000795c */ /* 0x000fe20000300000 */
.L_x_3312:
[----:B------:R-:W5:Y:S02]  /*2f020*/  SYNCS.PHASECHK.TRANS64.TRYWAIT P1, [R3+URZ+0x38860], R2 ;  /* 0x03886002030075a7 */ /* 0x000f64000802017f */
[----:B-----5:R-:W-:Y:S05]  /*2f030*/  @!P1 BRA `(.L_x_3313) ;  /* 0x0000003800ec9947 */ /* 0x020fea0003800000 */
.L_x_3418:
[----:B------:R-:W-:Y:S05]  /*2f040*/  @!P0 BRA `(.L_x_3314) ;  /* 0x0000000000048947 */ /* 0x000fea0003800000 */
[----:B------:R-:W-:Y:S01]  /*2f050*/  BPT.TRAP 0x1 ;  /* 0x000000040000795c */ /* 0x000fe20000300000 */
.L_x_3314:
[----:B------:R0:W0:Y:S02]  /*2f060*/  SYNCS.PHASECHK.TRANS64.TRYWAIT P0, [R5+URZ+0x38860], R0 ;  /* 0x03886000050075a7 */ /* 0x000024000800017f */
[----:B0-----:R-:W-:Y:S05]  /*2f070*/  @!P0 NANOSLEEP.SYNCS 0x989680 ;  /* 0x009896800000895d */ /* 0x001fea0003900000 */
[----:B------:R-:W0:Y:S02]  /*2f080*/  @!P0 SYNCS.PHASECHK.TRANS64 P0, [R5+URZ+0x38860], R0 ;  /* 0x03886000050085a7 */ /* 0x000e24000800007f */
[----:B0-----:R-:W-:Y:S05]  /*2f090*/  @!P0 BRA `(.L_x_3314) ;  /* 0xfffffffc00f08947 */ /* 0x001fea000383ffff */
.L_x_3306:
[----:B------:R-:W-:Y:S05]  /*2f0a0*/  BSYNC B0 ;  /* 0x0000000000007941 */ /* 0x000fea0003800000 */
.L_x_3305:
[----:B------:R-:W-:Y:S05]  /*2f0b0*/  EXIT ;  /* 0x000000000000794d */ /* 0x000fea0003800000 */
.L_x_3095:
[----:B0-----:R-:W-:-:S04]  /*2f0c0*/  IMAD.U32 R3, RZ, RZ, UR44 ;  /* 0x0000002cff037e24 */ /* 0x001fc8000f8e00ff */
[----:B------:R0:W1:Y:S03]  /*2f0d0*/  SYNCS.PHASECHK.TRANS64.TRYWAIT P0, [R3+URZ+0x38800], R0 ;  /* 0x03880000030075a7 */ /* 0x000066000800017f */
[----:B-1----:R-:W-:Y:S05]  /*2f0e0*/  @!P0 NANOSLEEP.SYNCS 0x989680 ;  /* 0x009896800000895d */ /* 0x002fea0003900000 */
[----:B------:R-:W1:Y:S02]  /*2f0f0*/  @!P0 SYNCS.PHASECHK.TRANS64 P0, [R3+URZ+0x38800], R0 ;  /* 0x03880000030085a7 */ /* 0x000e64000800007f */
[----:B-1----:R-:W-:Y:S05]  /*2f100*/  @!P0 BRA `(.L_x_3095) ;  /* 0xfffffffc00ec8947 */ /* 0x002fea000383ffff */
[----:B------:R-:W-:Y:S05]  /*2f110*/  BRA `(.L_x_3315) ;  /* 0xfffffdc000ac7947 */ /* 0x000fea000383ffff */
.L_x_3102:
[----:B-1----:R1:W2:Y:S02]  /*2f120*/  SYNCS.PHASECHK.TRANS64.TRYWAIT P0, [R20+URZ], R21 ;  /* 0x00000015140075a7 */ /* 0x0022a4000800017f */
[----:B--2---:R-:W-:Y:S05]  /*2f130*/  @!P0 NANOSLEEP.SYNCS 0x989680 ;  /* 0x009896800000895d */ /* 0x004fea0003900000 */
[----:B------:R-:W2:Y:S02]  /*2f140*/  @!P0 SYNCS.PHASECHK.TRANS64 P0, [R20+URZ], R21 ;  /* 0x00000015140085a7 */ /* 0x000ea4000800007f */
[----:B--2---:R-:W-:Y:S05]  /*2f150*/  @!P0 BRA `(.L_x_3102) ;  /* 0xfffffffc00f08947 */ /* 0x004fea000383ffff */
[----:B------:R-:W-:Y:S05]  /*2f160*/  BRA `(.L_x_3101) ;  /* 0xfffffdc400dc7947 */ /* 0x000fea000383ffff */
.L_x_3104:
[----:B0-----:R-:W-:-:S04]  /*2f170*/  IMAD.U32 R4, RZ, RZ, UR44 ;  /* 0x0000002cff047e24 */ /* 0x001fc8000f8e00ff */
[----:B------:R0:W1:Y:S03]  /*2f180*/  SYNCS.PHASECHK.TRANS64.TRYWAIT P0, [R4+URZ+0x38810], R3 ;  /* 0x03881003040075a7 */ /* 0x000066000800017f */
[----:B-1----:R-:W-:Y:S05]  /*2f190*/  @!P0 NANOSLEEP.SYNCS 0x989680 ;  /* 0x009896800000895d */ /* 0x002fea0003900000 */
[----:B------:R-:W1:Y:S02]  /*2f1a0*/  @!P0 SYNCS.PHASECHK.TRANS64 P0, [R4+URZ+0x38810], R3 ;  /* 0x03881003040085a7 */ /* 0x000e64000800007f */
[----:B-1----:R-:W-:Y:S05]  /*2f1b0*/  @!P0 BRA `(.L_x_3104) ;  /* 0xfffffffc00ec8947 */ /* 0x002fea000383ffff */
[----:B------:R-:W-:Y:S05]  /*2f1c0*/  BRA `(.L_x_3316) ;  /* 0xfffffdc800b07947 */ /* 0x000fea000383ffff */
.L_x_3111:
[----:B-1----:R1:W2:Y:S02]  /*2f1d0*/  SYNCS.PHASECHK.TRANS64.TRYWAIT P0, [R12+URZ], R13 ;  /* 0x0000000d0c0075a7 */ /* 0x0022a4000800017f */
[----:B--2---:R-:W-:Y:S05]  /*2f1e0*/  @!P0 NANOSLEEP.SYNCS 0x989680 ;  /* 0x009896800000895d */ /* 0x004fea0003900000 */
[----:B------:R-:W2:Y:S02]  /*2f1f0*/  @!P0 SYNCS.PHASECHK.TRANS64 P0, [R12+URZ], R13 ;  /* 0x0000000d0c0085a7 */ /* 0x000ea4000800007f */
[----:B--2---:R-:W-:Y:S05]  /*2f200*/  @!P0 BRA `(.L_x_3111) ;  /* 0xfffffffc00f08947 */ /* 0x004fea000383ffff */
[----:B------:R-:W-:Y:S05]  /*2f210*/  BRA `(.L_x_3110) ;  /* 0xfffffdc800f47947 */ /* 0x000fea000383ffff */
.L_x_3145:
[----:B-1----:R1:W2:Y:S02]  /*2f220*/  SYNCS.PHASECHK.TRANS64.TRYWAIT P0, [R8+URZ], R9 ;  /* 0x00000009080075a7 */ /* 0x0022a4000800017f */
[----:B--2---:R-:W-:Y:S05]  /*2f230*/  @!P0 NANOSLEEP.SYNCS 0x989680 ;  /* 0x009896800000895d */ /* 0x004fea0003900000 */
[----:B------:R-:W2:Y:S02]  /*2f240*/  @!P0 SYNCS.PHASECHK.TRANS64 P0, [R8+URZ], R9 ;  /* 0x00000009080085a7 */ /* 0x000ea4000800007f */
[----:B--2---:R-:W-:Y:S05]  /*2f250*/  @!P0 BRA `(.L_x_3145) ;  /* 0xfffffffc00f08947 */ /* 0x004fea000383ffff */
[----:B------:R-:W-:Y:S05]  /*2f260*/  BRA `(.L_x_3144) ;  /* 0xfffffe3400e07947 */ /* 0x000fea000383ffff */
.L_x_3152:
[----:B-1----:R1:W2:Y:S02]  /*2f270*/  SYNCS.PHASECHK.TRANS64.TRYWAIT P0, [R4+URZ], R5 ;  /* 0x00000005040075a7 */ /* 0x0022a4000800017f */
[----:B--2---:R-:W-:Y:S05]  /*2f280*/  @!P0 NANOSLEEP.SYNCS 0x989680 ;  /* 0x009896800000895d */ /* 0x004fea0003900000 */
[----:B------:R-:W2:Y:S02]  /*2f290*/  @!P0 SYNCS.PHASECHK.TRANS64 P0, [R4+URZ], R5 ;  /* 0x00000005040085a7 */ /* 0x000ea4000800007f */
[----:B--2---:R-:W-:Y:S05]  /*2f2a0*/  @!P0 BRA `(.L_x_3152) ;  /* 0xfffffffc00f08947 */ /* 0x004fea000383ffff */
[----:B------:R-:W-:Y:S05]  /*2f2b0*/  BRA `(.L_x_3151) ;  /* 0xfffffe3800ec7947 */ /* 0x000fea000383ffff */
.L_x_3169:
[----:B-1----:R1:W2:Y:S02]  /*2f2c0*/  SYNCS.PHASECHK.TRANS64.TRYWAIT P0, [R8+URZ], R9 ;  /* 0x00000009080075a7 */ /* 0x0022a4000800017f */
[----:B--2---:R-:W-:Y:S05]  /*2f2d0*/  @!P0 NANOSLEEP.SYNCS 0x989680 ;  /* 0x009896800000895d */ /* 0x004fea0003900000 */
[----:B------:R-:W2:Y:S02]  /*2f2e0*/  @!P0 SYNCS.PHASECHK.TRANS64 P0, [R8+URZ], R9 ;  /* 0x00000009080085a7 */ /* 0x000ea4000800007f */
[----:B--2---:R-:W-:Y:S05]  /*2f2f0*/  @!P0 BRA `(.L_x_3169) ;  /* 0xfffffffc00f08947 */ /* 0x004fea000383ffff */
[----:B------:R-:W-:Y:S05]  /*2f300*/  BRA `(.L_x_3168) ;  /* 0xfffffea800047947 */ /* 0x000fea000383ffff */
.L_x_3176:
[----:B-1----:R1:W2:Y:S02]  /*2f310*/  SYNCS.PHASECHK.TRANS64.TRYWAIT P0, [R4+URZ], R5 ;  /* 0x00000005040075a7 */ /* 0x0022a4000800017f */
[----:B--2---:R-:W-:Y:S05]  /*2f320*/  @!P0 NANOSLEEP.SYNCS 0x989680 ;  /* 0x009896800000895d */ /* 0x004fea0003900000 */
[----:B------:R-:W2:Y:S02]  /*2f330*/  @!P0 SYNCS.PHASECHK.TRANS64 P0, [R4+URZ], R5 ;  /* 0x00000005040085a7 */ /* 0x000ea4000800007f */
[----:B--2---:R-:W-:Y:S05]  /*2f340*/  @!P0 BRA `(.L_x_3176) ;  /* 0xfffffffc00f08947 */ /* 0x004fea000383ffff */
[----:B------:R-:W-:Y:S05]  /*2f350*/  BRA `(.L_x_3175) ;  /* 0xfffffeac00107947 */ /* 0x000fea000383ffff */
.L_x_3246:
        /* <DEDUP_REMOVED lines=11> */
.L_x_3318:
[----:B------:R-:W-:Y:S05]  /*2f410*/  BSYNC B0 ;  /* 0x0000000000007941 */ /* 0x000fea0003800000 */
.L_x_3317:
[----:B------:R-:W-:Y:S05]  /*2f420*/  BRA `(.L_x_3319) ;  /* 0xffffffac00287947 */ /* 0x000fea000383ffff */
.L_x_3249:
[----:B0-----:R0:W1:Y:S02]  /*2f430*/  SYNCS.PHASECHK.TRANS64.TRYWAIT P0, [R22+URZ+0x38840], R0 ;  /* 0x03884000160075a7 */ /* 0x001064000800017f */
[----:B-1----:R-:W-:Y:S05]  /*2f440*/  @!P0 NANOSLEEP.SYNCS 0x989680 ;  /* 0x009896800000895d */ /* 0x002fea0003900000 */
[----:B------:R-:W1:Y:S02]  /*2f450*/  @!P0 SYNCS.PHASECHK.TRANS64 P0, [R22+URZ+0x38840], R0 ;  /* 0x03884000160085a7 */ /* 0x000e64000800007f */
[----:B-1----:R-:W-:Y:S05]  /*2f460*/  @!P0 BRA `(.L_x_3249) ;  /* 0xfffffffc00f08947 */ /* 0x002fea000383ffff */
[----:B------:R-:W-:Y:S05]  /*2f470*/  BRA `(.L_x_3320) ;  /* 0xffffffb000247947 */ /* 0x000fea000383ffff */
.L_x_3250:
        /* <DEDUP_REMOVED lines=8> */
.L_x_3322:
[----:B------:R-:W-:Y:S05]  /*2f500*/  BSYNC B0 ;  /* 0x0000000000007941 */ /* 0x000fea0003800000 */
.L_x_3321:
        /* <DEDUP_REMOVED lines=9> */
.L_x_3323:
[----:B------:R-:W-:Y:S02]  /*2f5a0*/  IMAD.MOV.U32 R13, RZ, RZ, R5 ;  /* 0x000000ffff0d7224 */ /* 0x000fe400078e0005 */
[----:B------:R-:W-:Y:S02]  /*2f5b0*/  IMAD.MOV.U32 R12, RZ, RZ, 0x1 ;  /* 0x00000001ff0c7424 */ /* 0x000fe400078e00ff */
[----:B------:R-:W-:-:S07]  /*2f5c0*/  IMAD.MOV.U32 R3, RZ, RZ, R14 ;  /* 0x000000ffff037224 */ /* 0x000fce00078e000e */
[----:B------:R-:W-:Y:S05]  /*2f5d0*/  WARPSYNC.COLLECTIVE R15, `(.L_x_3324) ;  /* 0x000000000f087348 */ /* 0x000fea0003c00000 */
[----:B------:R0:W1:Y:S02]  /*2f5e0*/  SHFL.IDX P6, R14, R13, R12, R11 ;  /* 0x0000000c0d0e7389 */ /* 0x00006400000c000b */
[----:B01----:R-:W-:Y:S01]  /*2f5f0*/  ENDCOLLECTIVE ;  /* 0x000000000000791b */ /* 0x003fe20003800000 */
.L_x_3324:
        /* <DEDUP_REMOVED lines=15> */
.L_x_3325:
[----:B------:R-:W-:Y:S02]  /*2f6f0*/  @P0 IMAD R6, R4, 0x2, R17 ;  /* 0x0000000204060824 */ /* 0x000fe400078e0211 */
[----:B------:R-:W-:Y:S02]  /*2f700*/  IMAD.MOV.U32 R13, RZ, RZ, R5 ;  /* 0x000000ffff0d7224 */ /* 0x000fe400078e0005 */
[----:B------:R-:W-:Y:S02]  /*2f710*/  IMAD.MOV.U32 R12, RZ, RZ, 0x2 ;  /* 0x00000002ff0c7424 */ /* 0x000fe400078e00ff */
[----:B------:R-:W-:-:S07]  /*2f720*/  IMAD.MOV.U32 R3, RZ, RZ, R14 ;  /* 0x000000ffff037224 */ /* 0x000fce00078e000e */
[----:B------:R-:W-:Y:S05]  /*2f730*/  WARPSYNC.COLLECTIVE R15, `(.L_x_3326) ;  /* 0x000000000f087348 */ /* 0x000fea0003c00000 */
[----:B------:R0:W1:Y:S02]  /*2f740*/  SHFL.IDX P6, R14, R13, R12, R11 ;  /* 0x0000000c0d0e7389 */ /* 0x00006400000c000b */
[----:B01----:R-:W-:Y:S01]  /*2f750*/  ENDCOLLECTIVE ;  /* 0x000000000000791b */ /* 0x003fe20003800000 */
.L_x_3326:
        /* <DEDUP_REMOVED lines=15> */
.L_x_3327:
[----:B------:R-:W-:Y:S02]  /*2f850*/  @P0 IMAD R6, R4, 0x2, R17 ;  /* 0x0000000204060824 */ /* 0x000fe400078e0211 */
[----:B------:R-:W-:Y:S02]  /*2f860*/  IMAD.MOV.U32 R13, RZ, RZ, R5 ;  /* 0x000000ffff0d7224 */ /* 0x000fe400078e0005 */
[----:B------:R-:W-:Y:S02]  /*2f870*/  IMAD.MOV.U32 R12, RZ, RZ, 0x3 ;  /* 0x00000003ff0c7424 */ /* 0x000fe400078e00ff */
[----:B------:R-:W-:-:S07]  /*2f880*/  IMAD.MOV.U32 R3, RZ, RZ, R14 ;  /* 0x000000ffff037224 */ /* 0x000fce00078e000e */
[----:B------:R-:W-:Y:S05]  /*2f890*/  WARPSYNC.COLLECTIVE R15, `(.L_x_3328) ;  /* 0x000000000f087348 */ /* 0x000fea0003c00000 */
[----:B------:R0:W1:Y:S02]  /*2f8a0*/  SHFL.IDX P6, R14, R13, R12, R11 ;  /* 0x0000000c0d0e7389 */ /* 0x00006400000c000b */
[----:B01----:R-:W-:Y:S01]  /*2f8b0*/  ENDCOLLECTIVE ;  /* 0x000000000000791b */ /* 0x003fe20003800000 */
.L_x_3328:
        /* <DEDUP_REMOVED lines=10> */
.L_x_3329:
[----:B------:R-:W-:Y:S01]  /*2f960*/  @!PT LDS RZ, [RZ] ;  /* 0x00000000fffff984 */ /* 0x000fe20000000800 */
[----:B------:R-:W-:Y:S01]  /*2f970*/  @!PT LDS RZ, [RZ] ;  /* 0x00000000fffff984 */ /* 0x000fe20000000800 */
[----:B------:R-:W-:Y:S01]  /*2f980*/  @!PT LDS RZ, [RZ] ;  /* 0x00000000fffff984 */ /* 0x000fe20000000800 */
[----:B------:R0:W-:Y:S01]  /*2f990*/  @P0 LDGSTS.E.BYPASS.LTC128B.128 [R6+0x23400], desc[UR36][R2.64], !P2 ;  /* 0x2340000002060fae */ /* 0x0001e2000d101d64 */
[----:B------:R-:W-:Y:S01]  /*2f9a0*/  IMAD.MOV.U32 R0, RZ, RZ, R14 ;  /* 0x000000ffff007224 */ /* 0x000fe200078e000e */
[----:B------:R-:W-:Y:S06]  /*2f9b0*/  BRA `(.L_x_3330) ;  /* 0xffffffac00d87947 */ /* 0x000fec000383ffff */
.L_x_3255:
[----:B------:R-:W-:Y:S01]  /*2f9c0*/  IMAD.MOV.U32 R13, RZ, RZ, R2 ;  /* 0x000000ffff0d7224 */ /* 0x000fe200078e0002 */
[----:B------:R-:W-:Y:S01]  /*2f9d0*/  LOP3.LUT R16, R16, 0xfffffeff, RZ, 0xc0, !PT ;  /* 0xfffffeff10107812 */ /* 0x000fe200078ec0ff */
        /* <DEDUP_REMOVED lines=8> */
.L_x_3331:
        /* <DEDUP_REMOVED lines=9> */
.L_x_3332:
[----:B------:R-:W-:Y:S02]  /*2faf0*/  IMAD.MOV.U32 R13, RZ, RZ, R2 ;  /* 0x000000ffff0d7224 */ /* 0x000fe400078e0002 */
[----:B------:R-:W-:Y:S02]  /*2fb00*/  IMAD.MOV.U32 R12, RZ, RZ, 0x1 ;  /* 0x00000001ff0c7424 */ /* 0x000fe400078e00ff */
[----:B------:R-:W-:-:S07]  /*2fb10*/  IMAD.MOV.U32 R5, RZ, RZ, R14 ;  /* 0x000000ffff057224 */ /* 0x000fce00078e000e */
[----:B------:R-:W-:Y:S05]  /*2fb20*/  WARPSYNC.COLLECTIVE R15, `(.L_x_3333) ;  /* 0x000000000f087348 */ /* 0x000fea0003c00000 */
[----:B------:R0:W1:Y:S02]  /*2fb30*/  SHFL.IDX P6, R14, R13, R12, R11 ;  /* 0x0000000c0d0e7389 */ /* 0x00006400000c000b */
[----:B01----:R-:W-:Y:S01]  /*2fb40*/  ENDCOLLECTIVE ;  /* 0x000000000000791b */ /* 0x003fe20003800000 */
.L_x_3333:
        /* <DEDUP_REMOVED lines=15> */
.L_x_3334:
        /* <DEDUP_REMOVED lines=8> */
.L_x_3335:
        /* <DEDUP_REMOVED lines=16> */
.L_x_3336:
[----:B------:R-:W-:Y:S01]  /*2fdc0*/  @P2 LOP3.LUT R16, R16, 0x40, RZ, 0xfc, !PT ;  /* 0x0000004010102812 */ /* 0x000fe200078efcff */
[----:B------:R-:W-:Y:S02]  /*2fdd0*/  IMAD.MOV.U32 R13, RZ, RZ, R2 ;  /* 0x000000ffff0d7224 */ /* 0x000fe400078e0002 */
[----:B------:R-:W-:Y:S02]  /*2fde0*/  IMAD.MOV.U32 R12, RZ, RZ, 0x3 ;  /* 0x00000003ff0c7424 */ /* 0x000fe400078e00ff */
[----:B------:R-:W-:-:S07]  /*2fdf0*/  IMAD.MOV.U32 R5, RZ, RZ, R14 ;  /* 0x000000ffff057224 */ /* 0x000fce00078e000e */
[----:B------:R-:W-:Y:S05]  /*2fe00*/  WARPSYNC.COLLECTIVE R15, `(.L_x_3337) ;  /* 0x000000000f087348 */ /* 0x000fea0003c00000 */
[----:B------:R0:W1:Y:S02]  /*2fe10*/  SHFL.IDX P6, R14, R13, R12, R11 ;  /* 0x0000000c0d0e7389 */ /* 0x00006400000c000b */
[----:B01----:R-:W-:Y:S01]  /*2fe20*/  ENDCOLLECTIVE ;  /* 0x000000000000791b */ /* 0x003fe20003800000 */
.L_x_3337:
        /* <DEDUP_REMOVED lines=14> */
.L_x_3338:
[----:B------:R-:W-:Y:S01]  /*2ff10*/  IMAD.MOV.U32 R0, RZ, RZ, R14 ;  /* 0x000000ffff007224 */ /* 0x000fe200078e000e */
[----:B------:R-:W-:Y:S06]  /*2ff20*/  BRA `(.L_x_3339) ;  /* 0xffffffb000d87947 */ /* 0x000fec000383ffff */
.L_x_3259:
        /* <DEDUP_REMOVED lines=47> */
.L_x_3341:
[----:B------:R-:W-:Y:S05]  /*30220*/  BSYNC B0 ;  /* 0x0000000000007941 */ /* 0x000fea0003800000 */
.L_x_3340:
        /* <DEDUP_REMOVED lines=11> */
.L_x_3342:
        /* <DEDUP_REMOVED lines=39> */
.L_x_3343:
[----:B------:R-:W-:Y:S02]  /*30550*/  IMAD.MOV.U32 R13, RZ, RZ, R0 ;  /* 0x000000ffff0d7224 */ /* 0x000fe400078e0000 */
[----:B------:R-:W-:-:S07]  /*30560*/  IMAD.MOV.U32 R7, RZ, RZ, R14 ;  /* 0x000000ffff077224 */ /* 0x000fce00078e000e */
[----:B------:R-:W-:Y:S05]  /*30570*/  WARPSYNC.COLLECTIVE R15, `(.L_x_3344) ;  /* 0x000000000f087348 */ /* 0x000fea0003c00000 */
[----:B------:R0:W1:Y:S02]  /*30580*/  SHFL.IDX P6, R14, R13, R12, R11 ;  /* 0x0000000c0d0e7389 */ /* 0x00006400000c000b */
[----:B01----:R-:W-:Y:S01]  /*30590*/  ENDCOLLECTIVE ;  /* 0x000000000000791b */ /* 0x003fe20003800000 */
.L_x_3344:
        /* <DEDUP_REMOVED lines=33> */
.L_x_3345:
[----:B------:R-:W-:Y:S02]  /*307b0*/  IMAD.MOV.U32 R13, RZ, RZ, R0 ;  /* 0x000000ffff0d7224 */ /* 0x000fe400078e0000 */
[----:B------:R-:W-:-:S07]  /*307c0*/  IMAD.MOV.U32 R7, RZ, RZ, R14 ;  /* 0x000000ffff077224 */ /* 0x000fce00078e000e */
[----:B------:R-:W-:Y:S05]  /*307d0*/  WARPSYNC.COLLECTIVE R15, `(.L_x_3346) ;  /* 0x000000000f087348 */ /* 0x000fea0003c00000 */
[----:B------:R0:W1:Y:S02]  /*307e0*/  SHFL.IDX P6, R14, R13, R12, R11 ;  /* 0x0000000c0d0e7389 */ /* 0x00006400000c000b */
[----:B01----:R-:W-:Y:S01]  /*307f0*/  ENDCOLLECTIVE ;  /* 0x000000000000791b */ /* 0x003fe20003800000 */
.L_x_3346:
        /* <DEDUP_REMOVED lines=27> */
.L_x_3347:
[----:B------:R-:W-:Y:S02]  /*309b0*/  IMAD.MOV.U32 R13, RZ, RZ, R0 ;  /* 0x000000ffff0d7224 */ /* 0x000fe400078e0000 */
[----:B------:R-:W-:-:S07]  /*309c0*/  IMAD.MOV.U32 R6, RZ, RZ, R14 ;  /* 0x000000ffff067224 */ /* 0x000fce00078e000e */
[----:B------:R-:W-:Y:S05]  /*309d0*/  WARPSYNC.COLLECTIVE R15, `(.L_x_3348) ;  /* 0x000000000f087348 */ /* 0x000fea0003c00000 */
[----:B------:R0:W1:Y:S02]  /*309e0*/  SHFL.IDX P6, R14, R13, R12, R11 ;  /* 0x0000000c0d0e7389 */ /* 0x00006400000c000b */
[----:B01----:R-:W-:Y:S01]  /*309f0*/  ENDCOLLECTIVE ;  /* 0x000000000000791b */ /* 0x003fe20003800000 */
.L_x_3348:
[----:B------:R-:W-:Y:S01]  /*30a00*/  IMAD.MOV.U32 R0, RZ, RZ, R14 ;  /* 0x000000ffff007224 */ /* 0x000fe200078e000e */
[----:B------:R-:W-:Y:S06]  /*30a10*/  BRA `(.L_x_3349) ;  /* 0xffffffb400487947 */ /* 0x000fec000383ffff */
.L_x_3264:
[----:B0-----:R0:W1:Y:S02]  /*30a20*/  SYNCS.PHASECHK.TRANS64.TRYWAIT P0, [R17+URZ+0x38820], R0 ;  /* 0x03882000110075a7 */ /* 0x001064000800017f */
[----:B-1----:R-:W-:Y:S05]  /*30a30*/  @!P0 NANOSLEEP.SYNCS 0x989680 ;  /* 0x009896800000895d */ /* 0x002fea0003900000 */
[----:B------:R-:W1:Y:S02]  /*30a40*/  @!P0 SYNCS.PHASECHK.TRANS64 P0, [R17+URZ+0x38820], R0 ;  /* 0x03882000110085a7 */ /* 0x000e64000800007f */
[----:B-1----:R-:W-:Y:S05]  /*30a50*/  @!P0 BRA `(.L_x_3264) ;  /* 0xfffffffc00f08947 */ /* 0x002fea000383ffff */
[----:B------:R-:W-:Y:S05]  /*30a60*/  BRA `(.L_x_3350) ;  /* 0xffffffb400e47947 */ /* 0x000fea000383ffff */
.L_x_3267:
[----:B0-----:R0:W1:Y:S02]  /*30a70*/  SYNCS.PHASECHK.TRANS64.TRYWAIT P0, [R22+URZ+0x38860], R0 ;  /* 0x03886000160075a7 */ /* 0x001064000800017f */
[----:B-1----:R-:W-:Y:S05]  /*30a80*/  @!P0 NANOSLEEP.SYNCS 0x989680 ;  /* 0x009896800000895d */ /* 0x002fea0003900000 */
[----:B------:R-:W1:Y:S02]  /*30a90*/  @!P0 SYNCS.PHASECHK.TRANS64 P0, [R22+URZ+0x38860], R0 ;  /* 0x03886000160085a7 */ /* 0x000e64000800007f */
[----:B-1----:R-:W-:Y:S05]  /*30aa0*/  @!P0 BRA `(.L_x_3267) ;  /* 0xfffffffc00f08947 */ /* 0x002fea000383ffff */
[----:B------:R-:W-:Y:S05]  /*30ab0*/  BRA `(.L_x_3351) ;  /* 0xffffffb400f07947 */ /* 0x000fea000383ffff */
.L_x_3268:
        /* <DEDUP_REMOVED lines=8> */
.L_x_3353:
[----:B------:R-:W-:Y:S05]  /*30b40*/  BSYNC B0 ;  /* 0x0000000000007941 */ /* 0x000fea0003800000 */
.L_x_3352:
        /* <DEDUP_REMOVED lines=15> */
.L_x_3354:
        /* <DEDUP_REMOVED lines=39> */
.L_x_3355:
[----:B------:R-:W-:Y:S02]  /*30eb0*/  IMAD.MOV.U32 R13, RZ, RZ, R4 ;  /* 0x000000ffff0d7224 */ /* 0x000fe400078e0004 */
[----:B------:R-:W-:-:S07]  /*30ec0*/  IMAD.MOV.U32 R3, RZ, RZ, R14 ;  /* 0x000000ffff037224 */ /* 0x000fce00078e000e */
[----:B------:R-:W-:Y:S05]  /*30ed0*/  WARPSYNC.COLLECTIVE R15, `(.L_x_3356) ;  /* 0x000000000f087348 */ /* 0x000fea0003c00000 */
[----:B------:R0:W1:Y:S02]  /*30ee0*/  SHFL.IDX P6, R14, R13, R12, R11 ;  /* 0x0000000c0d0e7389 */ /* 0x00006400000c000b */
[----:B01----:R-:W-:Y:S01]  /*30ef0*/  ENDCOLLECTIVE ;  /* 0x000000000000791b */ /* 0x003fe20003800000 */
.L_x_3356:
        /* <DEDUP_REMOVED lines=29> */
.L_x_3357:
[----:B------:R-:W-:Y:S02]  /*310d0*/  IMAD.MOV.U32 R13, RZ, RZ, R4 ;  /* 0x000000ffff0d7224 */ /* 0x000fe400078e0004 */
[----:B------:R-:W-:-:S07]  /*310e0*/  IMAD.MOV.U32 R7, RZ, RZ, R14 ;  /* 0x000000ffff077224 */ /* 0x000fce00078e000e */
[----:B------:R-:W-:Y:S05]  /*310f0*/  WARPSYNC.COLLECTIVE R15, `(.L_x_3358) ;  /* 0x000000000f087348 */ /* 0x000fea0003c00000 */
[----:B------:R0:W1:Y:S02]  /*31100*/  SHFL.IDX P6, R14, R13, R12, R11 ;  /* 0x0000000c0d0e7389 */ /* 0x00006400000c000b */
[----:B01----:R-:W-:Y:S01]  /*31110*/  ENDCOLLECTIVE ;  /* 0x000000000000791b */ /* 0x003fe20003800000 */
.L_x_3358:
        /* <DEDUP_REMOVED lines=29> */
.L_x_3359:
[----:B------:R-:W-:Y:S02]  /*312f0*/  IMAD.MOV.U32 R13, RZ, RZ, R4 ;  /* 0x000000ffff0d7224 */ /* 0x000fe400078e0004 */
[----:B------:R-:W-:-:S07]  /*31300*/  IMAD.MOV.U32 R6, RZ, RZ, R14 ;  /* 0x000000ffff067224 */ /* 0x000fce00078e000e */
[----:B------:R-:W-:Y:S05]  /*31310*/  WARPSYNC.COLLECTIVE R15, `(.L_x_3360) ;  /* 0x000000000f087348 */ /* 0x000fea0003c00000 */
[----:B------:R0:W1:Y:S02]  /*31320*/  SHFL.IDX P6, R14, R13, R12, R11 ;  /* 0x0000000c0d0e7389 */ /* 0x00006400000c000b */
[----:B01----:R-:W-:Y:S01]  /*31330*/  ENDCOLLECTIVE ;  /* 0x000000000000791b */ /* 0x003fe20003800000 */
.L_x_3360:
[----:B------:R-:W-:Y:S01]  /*31340*/  IMAD.MOV.U32 R2, RZ, RZ, R14 ;  /* 0x000000ffff027224 */ /* 0x000fe200078e000e */
[----:B------:R-:W-:Y:S06]  /*31350*/  BRA `(.L_x_3361) ;  /* 0xffffffb4007c7947 */ /* 0x000fec000383ffff */
.L_x_3275:
[----:B0-----:R0:W1:Y:S02]  /*31360*/  SYNCS.PHASECHK.TRANS64.TRYWAIT P0, [R6+URZ+0x38840], R20 ;  /* 0x03884014060075a7 */ /* 0x001064000800017f */
[----:B-1----:R-:W-:Y:S05]  /*31370*/  @!P0 NANOSLEEP.SYNCS 0x989680 ;  /* 0x009896800000895d */ /* 0x002fea0003900000 */
[----:B------:R-:W1:Y:S02]  /*31380*/  @!P0 SYNCS.PHASECHK.TRANS64 P0, [R6+URZ+0x38840], R20 ;  /* 0x03884014060085a7 */ /* 0x000e64000800007f */
[----:B-1----:R-:W-:Y:S05]  /*31390*/  @!P0 BRA `(.L_x_3275) ;  /* 0xfffffffc00f08947 */ /* 0x002fea000383ffff */
[----:B------:R-:W-:Y:S05]  /*313a0*/  BRA `(.L_x_3362) ;  /* 0xffffffbc00087947 */ /* 0x000fea000383ffff */
.L_x_3276:
        /* <DEDUP_REMOVED lines=8> */
.L_x_3364:
[----:B------:R-:W-:Y:S05]  /*31430*/  BSYNC B1 ;  /* 0x0000000000017941 */ /* 0x000fea0003800000 */
.L_x_3363:
        /* <DEDUP_REMOVED lines=9> */
.L_x_3365:
[----:B------:R-:W-:Y:S02]  /*314d0*/  IMAD.MOV.U32 R13, RZ, RZ, R25 ;  /* 0x000000ffff0d7224 */ /* 0x000fe400078e0019 */
[----:B------:R-:W-:Y:S02]  /*314e0*/  IMAD.MOV.U32 R12, RZ, RZ, 0x1 ;  /* 0x00000001ff0c7424 */ /* 0x000fe400078e00ff */
[----:B------:R-:W-:-:S07]  /*314f0*/  IMAD.MOV.U32 R2, RZ, RZ, R14 ;  /* 0x000000ffff027224 */ /* 0x000fce00078e000e */
[----:B------:R-:W-:Y:S05]  /*31500*/  WARPSYNC.COLLECTIVE R15, `(.L_x_3366) ;  /* 0x000000000f087348 */ /* 0x000fea0003c00000 */
[----:B------:R0:W1:Y:S02]  /*31510*/  SHFL.IDX P6, R14, R13, R12, R11 ;  /* 0x0000000c0d0e7389 */ /* 0x00006400000c000b */
[----:B01----:R-:W-:Y:S01]  /*31520*/  ENDCOLLECTIVE ;  /* 0x000000000000791b */ /* 0x003fe20003800000 */
.L_x_3366:
        /* <DEDUP_REMOVED lines=11> */
.L_x_3367:
[----:B------:R-:W-:Y:S02]  /*315e0*/  IMAD.MOV.U32 R13, RZ, RZ, R25 ;  /* 0x000000ffff0d7224 */ /* 0x000fe400078e0019 */
[----:B------:R-:W-:Y:S02]  /*315f0*/  IMAD.MOV.U32 R12, RZ, RZ, 0x2 ;  /* 0x00000002ff0c7424 */ /* 0x000fe400078e00ff */
[----:B------:R-:W-:-:S07]  /*31600*/  IMAD.MOV.U32 R2, RZ, RZ, R14 ;  /* 0x000000ffff027224 */ /* 0x000fce00078e000e */
[----:B------:R-:W-:Y:S05]  /*31610*/  WARPSYNC.COLLECTIVE R15, `(.L_x_3368) ;  /* 0x000000000f087348 */ /* 0x000fea0003c00000 */
[----:B------:R0:W1:Y:S02]  /*31620*/  SHFL.IDX P6, R14, R13, R12, R11 ;  /* 0x0000000c0d0e7389 */ /* 0x00006400000c000b */
[----:B01----:R-:W-:Y:S01]  /*31630*/  ENDCOLLECTIVE ;  /* 0x000000000000791b */ /* 0x003fe20003800000 */
.L_x_3368:
        /* <DEDUP_REMOVED lines=11> */
.L_x_3369:
[----:B------:R-:W-:Y:S02]  /*316f0*/  IMAD.MOV.U32 R13, RZ, RZ, R25 ;  /* 0x000000ffff0d7224 */ /* 0x000fe400078e0019 */
[----:B------:R-:W-:Y:S02]  /*31700*/  IMAD.MOV.U32 R12, RZ, RZ, 0x3 ;  /* 0x00000003ff0c7424 */ /* 0x000fe400078e00ff */
[----:B------:R-:W-:-:S07]  /*31710*/  IMAD.MOV.U32 R2, RZ, RZ, R14 ;  /* 0x000000ffff027224 */ /* 0x000fce00078e000e */
[----:B------:R-:W-:Y:S05]  /*31720*/  WARPSYNC.COLLECTIVE R15, `(.L_x_3370) ;  /* 0x000000000f087348 */ /* 0x000fea0003c00000 */
[----:B------:R0:W1:Y:S02]  /*31730*/  SHFL.IDX P6, R14, R13, R12, R11 ;  /* 0x0000000c0d0e7389 */ /* 0x00006400000c000b */
[----:B01----:R-:W-:Y:S01]  /*31740*/  ENDCOLLECTIVE ;  /* 0x000000000000791b */ /* 0x003fe20003800000 */
.L_x_3370:
        /* <DEDUP_REMOVED lines=11> */
.L_x_3371:
[----:B------:R-:W-:Y:S01]  /*31800*/  IMAD.MOV.U32 R2, RZ, RZ, R14 ;  /* 0x000000ffff027224 */ /* 0x000fe200078e000e */
[----:B------:R-:W-:Y:S06]  /*31810*/  BRA `(.L_x_3372) ;  /* 0xffffffb800907947 */ /* 0x000fec000383ffff */
.L_x_3281:
[----:B----4-:R4:W0:Y:S02]  /*31820*/  SYNCS.PHASECHK.TRANS64.TRYWAIT P0, [R6+URZ+0x38860], R20 ;  /* 0x03886014060075a7 */ /* 0x010824000800017f */
[----:B0-----:R-:W-:Y:S05]  /*31830*/  @!P0 NANOSLEEP.SYNCS 0x989680 ;  /* 0x009896800000895d */ /* 0x001fea0003900000 */
[----:B------:R-:W0:Y:S02]  /*31840*/  @!P0 SYNCS.PHASECHK.TRANS64 P0, [R6+URZ+0x38860], R20 ;  /* 0x03886014060085a7 */ /* 0x000e24000800007f */
[----:B0-----:R-:W-:Y:S05]  /*31850*/  @!P0 BRA `(.L_x_3281) ;  /* 0xfffffffc00f08947 */ /* 0x001fea000383ffff */
[----:B------:R-:W-:Y:S05]  /*31860*/  BRA `(.L_x_3373) ;  /* 0xffffffb800dc7947 */ /* 0x000fea000383ffff */
.L_x_3282:
[----:B------:R-:W-:Y:S01]  /*31870*/  BSSY B1, `(.L_x_3374) ;  /* 0x0000008000017945 */ /* 0x000fe20003800000 */
[----:B------:R-:W-:Y:S02]  /*31880*/  IMAD.MOV.U32 R13, RZ, RZ, R10 ;  /* 0x000000ffff0d7224 */ /* 0x000fe400078e000a */
[----:B------:R-:W-:Y:S02]  /*31890*/  IMAD.MOV.U32 R12, RZ, RZ, RZ ;  /* 0x000000ffff0c7224 */ /* 0x000fe400078e00ff */
[----:B------:R-:W-:Y:S02]  /*318a0*/  IMAD.MOV.U32 R11, RZ, RZ, 0x181f ;  /* 0x0000181fff0b7424 */ /* 0x000fe400078e00ff */
[----:B------:R-:W-:-:S07]  /*318b0*/  IMAD.MOV.U32 R15, RZ, RZ, -0x1 ;  /* 0xffffffffff0f7424 */ /* 0x000fce00078e00ff */
[----:B0--34-:R-:W-:Y:S05]  /*318c0*/  WARPSYNC.COLLECTIVE R15, `(.L_x_3375) ;  /* 0x000000000f087348 */ /* 0x019fea0003c00000 */
[----:B------:R1:W2:Y:S02]  /*318d0*/  SHFL.IDX P6, R14, R13, R12, R11 ;  /* 0x0000000c0d0e7389 */ /* 0x0002a400000c000b */
[----:B01234-:R-:W-:Y:S01]  /*318e0*/  ENDCOLLECTIVE ;  /* 0x000000000000791b */ /* 0x01ffe20003800000 */
.L_x_3375:
[----:B------:R-:W-:Y:S05]  /*318f0*/  BSYNC B1 ;  /* 0x0000000000017941 */ /* 0x000fea0003800000 */
.L_x_3374:
        /* <DEDUP_REMOVED lines=13> */
.L_x_3376:
        /* <DEDUP_REMOVED lines=17> */
.L_x_3377:
        /* <DEDUP_REMOVED lines=16> */
.L_x_3378:
        /* <DEDUP_REMOVED lines=19> */
.L_x_3379:
        /* <DEDUP_REMOVED lines=14> */
.L_x_3380:
        /* <DEDUP_REMOVED lines=16> */
.L_x_3381:
        /* <DEDUP_REMOVED lines=14> */
.L_x_3382:
[----:B------:R-:W-:Y:S05]  /*31fd0*/  BRA `(.L_x_3383) ;  /* 0xffffffb800407947 */ /* 0x000fea000383ffff */
.L_x_3290:
[----:B------:R-:W-:Y:S01]  /*31fe0*/  BSSY B0, `(.L_x_3384) ;  /* 0x0000008000007945 */ /* 0x000fe20003800000 */
[----:B------:R-:W-:Y:S02]  /*31ff0*/  IMAD.MOV.U32 R13, RZ, RZ, R24 ;  /* 0x000000ffff0d7224 */ /* 0x000fe400078e0018 */
[----:B------:R-:W-:Y:S02]  /*32000*/  IMAD.MOV.U32 R12, RZ, RZ, RZ ;  /* 0x000000ffff0c7224 */ /* 0x000fe400078e00ff */
[----:B------:R-:W-:Y:S02]  /*32010*/  IMAD.MOV.U32 R11, RZ, RZ, 0x1f ;  /* 0x0000001fff0b7424 */ /* 0x000fe400078e00ff */
[----:B------:R-:W-:-:S07]  /*32020*/  IMAD.MOV.U32 R15, RZ, RZ, -0x1 ;  /* 0xffffffffff0f7424 */ /* 0x000fce00078e00ff */
[----:B-1-34-:R-:W-:Y:S05]  /*32030*/  WARPSYNC.COLLECTIVE R15, `(.L_x_3385) ;  /* 0x000000000f087348 */ /* 0x01afea0003c00000 */
[----:B------:R0:W2:Y:S02]  /*32040*/  SHFL.IDX P6, R14, R13, R12, R11 ;  /* 0x0000000c0d0e7389 */ /* 0x0000a400000c000b */
[----:B01234-:R-:W-:Y:S01]  /*32050*/  ENDCOLLECTIVE ;  /* 0x000000000000791b */ /* 0x01ffe20003800000 */
.L_x_3385:
[----:B------:R-:W-:Y:S05]  /*32060*/  BSYNC B0 ;  /* 0x0000000000007941 */ /* 0x000fea0003800000 */
.L_x_3384:
        /* <DEDUP_REMOVED lines=9> */
.L_x_3386:
[----:B------:R-:W-:Y:S02]  /*32100*/  ULDC UR4, c[0x0][0xd3c] ;  /* 0x00034f0000047ab9 */ /* 0x000fe40000000800 */
[----:B------:R-:W-:-:S13]  /*32110*/  ISETP.GE.OR P1, PT, R9, UR4, !P0 ;  /* 0x0000000409007c0c */ /* 0x000fda000c726670 */
[----:B------:R-:W0:Y:S08]  /*32120*/  @!P1 LDC.64 R2, c[0x0][0xd80] ;  /* 0x00036000ff029b82 */ /* 0x000e300000000a00 */
[----:B------:R-:W1:Y:S01]  /*32130*/  @!P1 LDC.64 R4, c[0x0][0xd78] ;  /* 0x00035e00ff049b82 */ /* 0x000e620000000a00 */
[----:B------:R-:W-:Y:S01]  /*32140*/  CS2R R24, SRZ ;  /* 0x0000000000187805 */ /* 0x000fe2000001ff00 */
[----:B------:R-:W-:-:S02]  /*32150*/  IMAD.MOV.U32 R11, RZ, RZ, RZ ;  /* 0x000000ffff0b7224 */ /* 0x000fc400078e00ff */
[----:B------:R-:W-:Y:S02]  /*32160*/  IMAD.MOV.U32 R6, RZ, RZ, R14 ;  /* 0x000000ffff067224 */ /* 0x000fe400078e000e */
        /* <DEDUP_REMOVED lines=16> */
.L_x_3387:
[----:B------:R-:W-:Y:S01]  /*32270*/  IMAD.MOV.U32 R12, RZ, RZ, 0x2 ;  /* 0x00000002ff0c7424 */ /* 0x000fe200078e00ff */
[----:B------:R-:W-:-:S05]  /*32280*/  SEL R4, R14, RZ, P1 ;  /* 0x000000ff0e047207 */ /* 0x000fca0000800000 */
[----:B------:R-:W-:-:S04]  /*32290*/  IMAD.IADD R4, R13, 0x1, R4 ;  /* 0x000000010d047824 */ /* 0x000fc800078e0204 */
[----:B------:R-:W-:-:S07]  /*322a0*/  IMAD.MOV.U32 R13, RZ, RZ, R4 ;  /* 0x000000ffff0d7224 */ /* 0x000fce00078e0004 */
[----:B------:R-:W-:Y:S05]  /*322b0*/  WARPSYNC.COLLECTIVE R15, `(.L_x_3388) ;  /* 0x000000000f087348 */ /* 0x000fea0003c00000 */
[----:B------:R0:W1:Y:S02]  /*322c0*/  SHFL.UP P6, R14, R13, R12, R11 ;  /* 0x0400000c0d0e7389 */ /* 0x00006400000c000b */
[----:B01----:R-:W-:Y:S01]  /*322d0*/  ENDCOLLECTIVE ;  /* 0x000000000000791b */ /* 0x003fe20003800000 */
.L_x_3388:
[----:B------:R-:W-:Y:S01]  /*322e0*/  IMAD.MOV.U32 R12, RZ, RZ, 0x4 ;  /* 0x00000004ff0c7424 */ /* 0x000fe200078e00ff */
[----:B------:R-:W-:-:S05]  /*322f0*/  SEL R3, R14, RZ, P2 ;  /* 0x000000ff0e037207 */ /* 0x000fca0001000000 */
[----:B------:R-:W-:-:S04]  /*32300*/  IMAD.IADD R2, R4, 0x1, R3 ;  /* 0x0000000104027824 */ /* 0x000fc800078e0203 */
[----:B------:R-:W-:-:S07]  /*32310*/  IMAD.MOV.U32 R13, RZ, RZ, R2 ;  /* 0x000000ffff0d7224 */ /* 0x000fce00078e0002 */
[----:B------:R-:W-:Y:S05]  /*32320*/  WARPSYNC.COLLECTIVE R15, `(.L_x_3389) ;  /* 0x000000000f087348 */ /* 0x000fea0003c00000 */
[----:B------:R0:W1:Y:S02]  /*32330*/  SHFL.UP P6, R14, R13, R12, R11 ;  /* 0x0400000c0d0e7389 */ /* 0x00006400000c000b */
[----:B01----:R-:W-:Y:S01]  /*32340*/  ENDCOLLECTIVE ;  /* 0x000000000000791b */ /* 0x003fe20003800000 */
.L_x_3389:
[----:B------:R-:W-:Y:S01]  /*32350*/  IMAD.MOV.U32 R12, RZ, RZ, 0x8 ;  /* 0x00000008ff0c7424 */ /* 0x000fe200078e00ff */
[----:B------:R-:W-:-:S05]  /*32360*/  SEL R3, R14, RZ, P3 ;  /* 0x000000ff0e037207 */ /* 0x000fca0001800000 */
[----:B------:R-:W-:-:S04]  /*32370*/  IMAD.IADD R3, R2, 0x1, R3 ;  /* 0x0000000102037824 */ /* 0x000fc800078e0203 */
[----:B------:R-:W-:-:S07]  /*32380*/  IMAD.MOV.U32 R13, RZ, RZ, R3 ;  /* 0x000000ffff0d7224 */ /* 0x000fce00078e0003 */
[----:B------:R-:W-:Y:S05]  /*32390*/  WARPSYNC.COLLECTIVE R15, `(.L_x_3390) ;  /* 0x000000000f087348 */ /* 0x000fea0003c00000 */
[----:B------:R0:W1:Y:S02]  /*323a0*/  SHFL.UP P6, R14, R13, R12, R11 ;  /* 0x0400000c0d0e7389 */ /* 0x00006400000c000b */
[----:B01----:R-:W-:Y:S01]  /*323b0*/  ENDCOLLECTIVE ;  /* 0x000000000000791b */ /* 0x003fe20003800000 */
.L_x_3390:
[----:B------:R-:W-:Y:S01]  /*323c0*/  IMAD.MOV.U32 R12, RZ, RZ, 0x10 ;  /* 0x00000010ff0c7424 */ /* 0x000fe200078e00ff */
[----:B------:R-:W-:-:S05]  /*323d0*/  SEL R4, R14, RZ, P4 ;  /* 0x000000ff0e047207 */ /* 0x000fca0002000000 */
[----:B------:R-:W-:-:S04]  /*323e0*/  IMAD.IADD R4, R3, 0x1, R4 ;  /* 0x0000000103047824 */ /* 0x000fc800078e0204 */
[----:B------:R-:W-:-:S07]  /*323f0*/  IMAD.MOV.U32 R13, RZ, RZ, R4 ;  /* 0x000000ffff0d7224 */ /* 0x000fce00078e0004 */
[----:B------:R-:W-:Y:S05]  /*32400*/  WARPSYNC.COLLECTIVE R15, `(.L_x_3391) ;  /* 0x000000000f087348 */ /* 0x000fea0003c00000 */
[----:B------:R0:W1:Y:S02]  /*32410*/  SHFL.UP P6, R14, R13, R12, R11 ;  /* 0x0400000c0d0e7389 */ /* 0x00006400000c000b */
[----:B01----:R-:W-:Y:S01]  /*32420*/  ENDCOLLECTIVE ;  /* 0x000000000000791b */ /* 0x003fe20003800000 */
.L_x_3391:
        /* <DEDUP_REMOVED lines=8> */
.L_x_3392:
[----:B------:R-:W-:Y:S05]  /*324b0*/  BRA `(.L_x_3393) ;  /* 0xffffffb800d87947 */ /* 0x000fea000383ffff */
.L_x_3293:
[----:B------:R-:W-:Y:S01]  /*324c0*/  BSSY B0, `(.L_x_3394) ;  /* 0x0000007000007945 */ /* 0x000fe20003800000 */
[----:B------:R-:W-:Y:S02]  /*324d0*/  IMAD.MOV.U32 R12, RZ, RZ, 0x1 ;  /* 0x00000001ff0c7424 */ /* 0x000fe400078e00ff */
[----:B------:R-:W-:Y:S02]  /*324e0*/  IMAD.MOV.U32 R11, RZ, RZ, RZ ;  /* 0x000000ffff0b7224 */ /* 0x000fe400078e00ff */
[----:B------:R-:W-:-:S07]  /*324f0*/  IMAD.MOV.U32 R15, RZ, RZ, -0x1 ;  /* 0xffffffffff0f7424 */ /* 0x000fce00078e00ff */
[----:B------:R-:W-:Y:S05]  /*32500*/  WARPSYNC.COLLECTIVE R15, `(.L_x_3395) ;  /* 0x000000000f087348 */ /* 0x000fea0003c00000 */
[----:B------:R0:W1:Y:S02]  /*32510*/  SHFL.UP P6, R14, R13, R12, R11 ;  /* 0x0400000c0d0e7389 */ /* 0x00006400000c000b */
[----:B01----:R-:W-:Y:S01]  /*32520*/  ENDCOLLECTIVE ;  /* 0x000000000000791b */ /* 0x003fe20003800000 */
.L_x_3395:
[----:B------:R-:W-:Y:S05]  /*32530*/  BSYNC B0 ;  /* 0x0000000000007941 */ /* 0x000fea0003800000 */
.L_x_3394:
        /* <DEDUP_REMOVED lines=8> */
.L_x_3396:
[----:B------:R-:W-:Y:S01]  /*325c0*/  IMAD.MOV.U32 R12, RZ, RZ, 0x4 ;  /* 0x00000004ff0c7424 */ /* 0x000fe200078e00ff */
[----:B------:R-:W-:-:S05]  /*325d0*/  SEL R2, R14, RZ, P2 ;  /* 0x000000ff0e027207 */ /* 0x000fca0001000000 */
[----:B------:R-:W-:-:S04]  /*325e0*/  IMAD.IADD R2, R13, 0x1, R2 ;  /* 0x000000010d027824 */ /* 0x000fc800078e0202 */
[----:B------:R-:W-:-:S07]  /*325f0*/  IMAD.MOV.U32 R13, RZ, RZ, R2 ;  /* 0x000000ffff0d7224 */ /* 0x000fce00078e0002 */
[----:B------:R-:W-:Y:S05]  /*32600*/  WARPSYNC.COLLECTIVE R15, `(.L_x_3397) ;  /* 0x000000000f087348 */ /* 0x000fea0003c00000 */
[----:B------:R0:W1:Y:S02]  /*32610*/  SHFL.UP P6, R14, R13, R12, R11 ;  /* 0x0400000c0d0e7389 */ /* 0x00006400000c000b */
[----:B01----:R-:W-:Y:S01]  /*32620*/  ENDCOLLECTIVE ;  /* 0x000000000000791b */ /* 0x003fe20003800000 */
.L_x_3397:
[----:B------:R-:W-:Y:S01]  /*32630*/  IMAD.MOV.U32 R12, RZ, RZ, 0x8 ;  /* 0x00000008ff0c7424 */ /* 0x000fe200078e00ff */
[----:B------:R-:W-:-:S05]  /*32640*/  SEL R3, R14, RZ, P3 ;  /* 0x000000ff0e037207 */ /* 0x000fca0001800000 */
[----:B------:R-:W-:-:S04]  /*32650*/  IMAD.IADD R3, R2, 0x1, R3 ;  /* 0x0000000102037824 */ /* 0x000fc800078e0203 */
[----:B------:R-:W-:-:S07]  /*32660*/  IMAD.MOV.U32 R13, RZ, RZ, R3 ;  /* 0x000000ffff0d7224 */ /* 0x000fce00078e0003 */
[----:B------:R-:W-:Y:S05]  /*32670*/  WARPSYNC.COLLECTIVE R15, `(.L_x_3398) ;  /* 0x000000000f087348 */ /* 0x000fea0003c00000 */
[----:B------:R0:W1:Y:S02]  /*32680*/  SHFL.UP P6, R14, R13, R12, R11 ;  /* 0x0400000c0d0e7389 */ /* 0x00006400000c000b */
[----:B01----:R-:W-:Y:S01]  /*32690*/  ENDCOLLECTIVE ;  /* 0x000000000000791b */ /* 0x003fe20003800000 */
.L_x_3398:
[----:B------:R-:W-:Y:S01]  /*326a0*/  IMAD.MOV.U32 R12, RZ, RZ, 0x10 ;  /* 0x00000010ff0c7424 */ /* 0x000fe200078e00ff */
[----:B------:R-:W-:-:S05]  /*326b0*/  SEL R4, R14, RZ, P4 ;  /* 0x000000ff0e047207 */ /* 0x000fca0002000000 */
[----:B------:R-:W-:-:S04]  /*326c0*/  IMAD.IADD R4, R3, 0x1, R4 ;  /* 0x0000000103047824 */ /* 0x000fc800078e0204 */
[----:B------:R-:W-:-:S07]  /*326d0*/  IMAD.MOV.U32 R13, RZ, RZ, R4 ;  /* 0x000000ffff0d7224 */ /* 0x000fce00078e0004 */
[----:B------:R-:W-:Y:S05]  /*326e0*/  WARPSYNC.COLLECTIVE R15, `(.L_x_3399) ;  /* 0x000000000f087348 */ /* 0x000fea0003c00000 */
[----:B------:R0:W1:Y:S02]  /*326f0*/  SHFL.UP P6, R14, R13, R12, R11 ;  /* 0x0400000c0d0e7389 */ /* 0x00006400000c000b */
[----:B01----:R-:W-:Y:S01]  /*32700*/  ENDCOLLECTIVE ;  /* 0x000000000000791b */ /* 0x003fe20003800000 */
.L_x_3399:
        /* <DEDUP_REMOVED lines=8> */
.L_x_3400:
[----:B------:R-:W-:Y:S05]  /*32790*/  BRA `(.L_x_3401) ;  /* 0xffffffb800c47947 */ /* 0x000fea000383ffff */
.L_x_3295:
[----:B------:R-:W-:Y:S01]  /*327a0*/  BSSY B0, `(.L_x_3402) ;  /* 0x0000006000007945 */ /* 0x000fe20003800000 */
[----:B------:R-:W-:Y:S01]  /*327b0*/  PLOP3.LUT P6, PT, P6, PT, PT, 0x8, 0x0 ;  /* 0x000000000000781c */ /* 0x000fe200037ce170 */
[----:B------:R-:W-:-:S12]  /*327c0*/  IMAD.MOV.U32 R15, RZ, RZ, -0x1 ;  /* 0xffffffffff0f7424 */ /* 0x000fd800078e00ff */
[----:B0-----:R-:W-:Y:S05]  /*327d0*/  WARPSYNC.COLLECTIVE R15, `(.L_x_3403) ;  /* 0x000000000f087348 */ /* 0x001fea0003c00000 */
[----:B------:R-:W-:Y:S01]  /*327e0*/  VOTE.ANY R14, PT, P6 ;  /* 0x00000000000e7806 */ /* 0x000fe200030e0100 */
[----:B0-----:R-:W-:Y:S06]  /*327f0*/  ENDCOLLECTIVE ;  /* 0x000000000000791b */ /* 0x001fec0003800000 */
.L_x_3403:
[----:B------:R-:W-:Y:S05]  /*32800*/  BSYNC B0 ;  /* 0x0000000000007941 */ /* 0x000fea0003800000 */
.L_x_3402:
        /* <DEDUP_REMOVED lines=8> */
.L_x_3404:
[----:B------:R-:W-:Y:S02]  /*32890*/  IMAD.IADD R27, R12, 0x1, R27 ;  /* 0x000000010c1b7824 */ /* 0x000fe400078e021b */
[----:B------:R-:W-:Y:S02]  /*328a0*/  IMAD.MOV.U32 R13, RZ, RZ, R5 ;  /* 0x000000ffff0d7224 */ /* 0x000fe400078e0005 */
[----:B------:R-:W-:-:S07]  /*328b0*/  IMAD.MOV.U32 R25, RZ, RZ, R14 ;  /* 0x000000ffff197224 */ /* 0x000fce00078e000e */
[----:B------:R-:W-:Y:S05]  /*328c0*/  WARPSYNC.COLLECTIVE R15, `(.L_x_3405) ;  /* 0x000000000f087348 */ /* 0x000fea0003c00000 */
[----:B------:R0:W1:Y:S02]  /*328d0*/  SHFL.IDX P6, R14, R13, R12, R11 ;  /* 0x0000000c0d0e7389 */ /* 0x00006400000c000b */
[----:B01----:R-:W-:Y:S01]  /*328e0*/  ENDCOLLECTIVE ;  /* 0x000000000000791b */ /* 0x003fe20003800000 */
.L_x_3405:
[----:B------:R-:W-:Y:S01]  /*328f0*/  IMAD.MOV.U32 R5, RZ, RZ, R14 ;  /* 0x000000ffff057224 */ /* 0x000fe200078e000e */
[----:B------:R-:W-:Y:S06]  /*32900*/  BRA `(.L_x_3406) ;  /* 0xffffffb800a87947 */ /* 0x000fec000383ffff */
.L_x_3297:
[----:B------:R-:W-:Y:S01]  /*32910*/  BSSY B0, `(.L_x_3407) ;  /* 0x0000007000007945 */ /* 0x000fe20003800000 */
[----:B------:R-:W-:Y:S02]  /*32920*/  IMAD.MOV.U32 R13, RZ, RZ, R3 ;  /* 0x000000ffff0d7224 */ /* 0x000fe400078e0003 */
[----:B------:R-:W-:Y:S02]  /*32930*/  IMAD.MOV.U32 R11, RZ, RZ, 0x1f ;  /* 0x0000001fff0b7424 */ /* 0x000fe400078e00ff */
[----:B------:R-:W-:-:S07]  /*32940*/  IMAD.MOV.U32 R15, RZ, RZ, -0x1 ;  /* 0xffffffffff0f7424 */ /* 0x000fce00078e00ff */
[----:B0-23--:R-:W-:Y:S05]  /*32950*/  WARPSYNC.COLLECTIVE R15, `(.L_x_3408) ;  /* 0x000000000f087348 */ /* 0x00dfea0003c00000 */
[----:B------:R1:W4:Y:S02]  /*32960*/  SHFL.IDX P6, R14, R13, R12, R11 ;  /* 0x0000000c0d0e7389 */ /* 0x00032400000c000b */
[----:B01234-:R-:W-:Y:S01]  /*32970*/  ENDCOLLECTIVE ;  /* 0x000000000000791b */ /* 0x01ffe20003800000 */
.L_x_3408:
[----:B------:R-:W-:Y:S05]  /*32980*/  BSYNC B0 ;  /* 0x0000000000007941 */ /* 0x000fea0003800000 */
.L_x_3407:
[----:B------:R-:W-:Y:S01]  /*32990*/  IMAD.MOV.U32 R24, RZ, RZ, R14 ;  /* 0x000000ffff187224 */ /* 0x000fe200078e000e */
[----:B------:R-:W-:Y:S06]  /*329a0*/  BRA `(.L_x_3296) ;  /* 0xffffffb800987947 */ /* 0x000fec000383ffff */
.L_x_3303:
[----:B0-----:R0:W1:Y:S02]  /*329b0*/  SYNCS.PHASECHK.TRANS64.TRYWAIT P0, [R5+URZ+0x38820], R0 ;  /* 0x03882000050075a7 */ /* 0x001064000800017f */
[----:B-1----:R-:W-:Y:S05]  /*329c0*/  @!P0 NANOSLEEP.SYNCS 0x989680 ;  /* 0x009896800000895d */ /* 0x002fea0003900000 */
[----:B------:R-:W1:Y:S02]  /*329d0*/  @!P0 SYNCS.PHASECHK.TRANS64 P0, [R5+URZ+0x38820], R0 ;  /* 0x03882000050085a7 */ /* 0x000e64000800007f */
[----:B-1----:R-:W-:Y:S05]  /*329e0*/  @!P0 BRA `(.L_x_3303) ;  /* 0xfffffffc00f08947 */ /* 0x002fea000383ffff */
[----:B------:R-:W-:Y:S05]  /*329f0*/  BRA `(.L_x_3409) ;  /* 0xffffffc000f07947 */ /* 0x000fea000383ffff */
.L_x_3304:
        /* <DEDUP_REMOVED lines=11> */
.L_x_3411:
[----:B------:R-:W-:Y:S05]  /*32ab0*/  BSYNC B0 ;  /* 0x0000000000007941 */ /* 0x000fea0003800000 */
.L_x_3410:
[----:B------:R-:W-:Y:S05]  /*32ac0*/  BRA `(.L_x_3412) ;  /* 0xffffffc000d87947 */ /* 0x000fea000383ffff */
.L_x_3307:
[----:B------:R-:W-:Y:S01]  /*32ad0*/  BSSY B1, `(.L_x_3413) ;  /* 0x0000006000017945 */ /* 0x000fe20003800000 */
[----:B------:R-:W-:-:S07]  /*32ae0*/  IMAD.MOV.U32 R15, RZ, RZ, -0x1 ;  /* 0xffffffffff0f7424 */ /* 0x000fce00078e00ff */
[----:B0-234-:R-:W-:Y:S05]  /*32af0*/  WARPSYNC.COLLECTIVE R15, `(.L_x_3414) ;  /* 0x000000000f0c7348 */ /* 0x01dfea0003c00000 */
[----:B------:R-:W-:Y:S02]  /*32b00*/  ELECT P6, UR62, PT ;  /* 0x00000000003e782f */ /* 0x000fe400038c0000 */
[----:B------:R-:W-:Y:S01]  /*32b10*/  MOV R14, UR62 ;  /* 0x0000003e000e7c02 */ /* 0x000fe20008000f00 */
[----:B0-234-:R-:W-:Y:S10]  /*32b20*/  ENDCOLLECTIVE ;  /* 0x000000000000791b */ /* 0x01dff40003800000 */
.L_x_3414:
[----:B------:R-:W-:Y:S05]  /*32b30*/  BSYNC B1 ;  /* 0x0000000000017941 */ /* 0x000fea0003800000 */
.L_x_3413:
[----:B------:R-:W-:Y:S05]  /*32b40*/  BRA `(.L_x_3415) ;  /* 0xffffffc000d07947 */ /* 0x000fea000383ffff */
.L_x_3309:
[----:B0-----:R0:W1:Y:S02]  /*32b50*/  SYNCS.PHASECHK.TRANS64.TRYWAIT P1, [R3+URZ+0x38840], R2 ;  /* 0x03884002030075a7 */ /* 0x001064000802017f */
[----:B-1----:R-:W-:Y:S05]  /*32b60*/  @!P1 NANOSLEEP.SYNCS 0x989680 ;  /* 0x009896800000995d */ /* 0x002fea0003900000 */
[----:B------:R-:W1:Y:S02]  /*32b70*/  @!P1 SYNCS.PHASECHK.TRANS64 P1, [R3+URZ+0x38840], R2 ;  /* 0x03884002030095a7 */ /* 0x000e64000802007f */
[----:B-1----:R-:W-:Y:S05]  /*32b80*/  @!P1 BRA `(.L_x_3309) ;  /* 0xfffffffc00f09947 */ /* 0x002fea000383ffff */
[----:B------:R-:W-:Y:S05]  /*32b90*/  BRA `(.L_x_3416) ;  /* 0xffffffc000f87947 */ /* 0x000fea000383ffff */
.L_x_3311:
[----:B-1----:R1:W0:Y:S02]  /*32ba0*/  SYNCS.PHASECHK.TRANS64.TRYWAIT P1, [R5+URZ+0x38840], R0 ;  /* 0x03884000050075a7 */ /* 0x002224000802017f */
[----:B0-----:R-:W-:Y:S05]  /*32bb0*/  @!P1 NANOSLEEP.SYNCS 0x989680 ;  /* 0x009896800000995d */ /* 0x001fea0003900000 */
[----:B------:R-:W0:Y:S02]  /*32bc0*/  @!P1 SYNCS.PHASECHK.TRANS64 P1, [R5+URZ+0x38840], R0 ;  /* 0x03884000050095a7 */ /* 0x000e24000802007f */
[----:B0-----:R-:W-:Y:S05]  /*32bd0*/  @!P1 BRA `(.L_x_3311) ;  /* 0xfffffffc00f09947 */ /* 0x001fea000383ffff */
[----:B------:R-:W-:Y:S05]  /*32be0*/  BRA `(.L_x_3417) ;  /* 0xffffffc400047947 */ /* 0x000fea000383ffff */
.L_x_3313:
[----:B------:R0:W0:Y:S02]  /*32bf0*/  SYNCS.PHASECHK.TRANS64.TRYWAIT P1, [R3+URZ+0x38860], R2 ;  /* 0x03886002030075a7 */ /* 0x000024000802017f */
[----:B0-----:R-:W-:Y:S05]  /*32c00*/  @!P1 NANOSLEEP.SYNCS 0x989680 ;  /* 0x009896800000995d */ /* 0x001fea0003900000 */
[----:B------:R-:W0:Y:S02]  /*32c10*/  @!P1 SYNCS.PHASECHK.TRANS64 P1, [R3+URZ+0x38860], R2 ;  /* 0x03886002030095a7 */ /* 0x000e24000802007f */
[----:B0-----:R-:W-:Y:S05]  /*32c20*/  @!P1 BRA `(.L_x_3313) ;  /* 0xfffffffc00f09947 */ /* 0x001fea000383ffff */
[----:B------:R-:W-:Y:S05]  /*32c30*/  BRA `(.L_x_3418) ;  /* 0xffffffc400007947 */ /* 0x000fea000383ffff */
        .type           $_ZN7cutlass13device_kernelIN5flash11enable_sm90INS1_16FlashAttnFwdSm90INS1_25CollectiveMainloopFwdSm90ILi2EN4cute5tupleIJNS5_1CILi1EEES8_S8_EEENS6_IJNS7_ILi64EEESA_SA_EEELi512ENS_6half_tEfNS_4arch4Sm90ELb0ELb1ELb1ELb1ELb1ELb0ELb1ELb0ELb0ELb1ELb1ELb0EEENS1_21CollectiveEpilogueFwdINS6_IJSA_NS7_ILi512EEESA_EEES9_SC_SE_Li256ELb1ELb1ELb1ELb0EEENS1_36VarlenDynamicPersistentTileSchedulerILi64ELi64ELi256ELi128ELb1ELb1ELb1ELb1ELb0ELb1EEEEEEEEEvNT_6ParamsE$_ZZN5flash25CollectiveMainloopFwdSm90ILi2EN4cute5tupleIJNS1_1CILi1EEES4_S4_EEENS2_IJNS3_ILi64EEES6_S6_EEELi512EN7cutlass6half_tEfNS8_4arch4Sm90ELb0ELb1ELb1ELb1ELb1ELb0ELb1ELb0ELb0ELb1ELb1ELb0EE3mmaINS_16FlashAttnFwdSm90ISC_NS_21CollectiveEpilogueFwdINS2_IJS6_NS3_ILi512EEES6_EEES5_S9_SB_Li256ELb1ELb1ELb1ELb0EEENS_36VarlenDynamicPersistentTileSchedulerILi64ELi64ELi256ELi128ELb1ELb1ELb1ELb1ELb0ELb1EEEE13SharedStorageENS1_6TensorINS1_11ArrayEngineIfLm128EEENS1_6LayoutINS2_IJNS2_IJNS3_ILi2EEESR_NS3_ILi32EEEEEES4_S4_EEENS2_IJNS2_IJS4_SR_NS3_ILi4EEEEEENS3_ILi0EEESX_EEEEEEENS_7SoftmaxILi2ELi0EEEEEbRKNSC_6ParamsENS8_13PipelineAsyncILi2EEES17_RNS8_13PipelineStateILj2EEERT0_RT1_iRiRKNS_16SeqlenInfoQKNewKILb1ELb0EEENS2_IJiiiiEEERT_ENKUliT_T0_T1_E_clIZSD_ISM_S10_S12_EbS15_S17_S17_S1A_S1C_S1E_iS1F_S1J_S1K_S1M_EUlRS1N_iE1_NS3_ILb0EEENS3_ILb1EEEEEDaiS1N_S1O_S1P_,@function
        .size           $_ZN7cutlass13device_kernelIN5flash11enable_sm90INS1_16FlashAttnFwdSm90INS1_25CollectiveMainloopFwdSm90ILi2EN4cute5tupleIJNS5_1CILi1EEES8_S8_EEENS6_IJNS7_ILi64EEESA_SA_EEELi512ENS_6half_tEfNS_4arch4Sm90ELb0ELb1ELb1ELb1ELb1ELb0ELb1ELb0ELb0ELb1ELb1ELb0EEENS1_21CollectiveEpilogueFwdINS6_IJSA_NS7_ILi512EEESA_EEES9_SC_SE_Li256ELb1ELb1ELb1ELb0EEENS1_36VarlenDynamicPersistentTileSchedulerILi64ELi64ELi256ELi128ELb1ELb1ELb1ELb1ELb0ELb1EEEEEEEEEvNT_6ParamsE$_ZZN5flash25CollectiveMainloopFwdSm90ILi2EN4cute5tupleIJNS1_1CILi1EEES4_S4_EEENS2_IJNS3_ILi64EEES6_S6_EEELi512EN7cutlass6half_tEfNS8_4arch4Sm90ELb0ELb1ELb1ELb1ELb1ELb0ELb1ELb0ELb0ELb1ELb1ELb0EE3mmaINS_16FlashAttnFwdSm90ISC_NS_21CollectiveEpilogueFwdINS2_IJS6_NS3_ILi512EEES6_EEES5_S9_SB_Li256ELb1ELb1ELb1ELb0EEENS_36VarlenDynamicPersistentTileSchedulerILi64ELi64ELi256ELi128ELb1ELb1ELb1ELb1ELb0ELb1EEEE13SharedStorageENS1_6TensorINS1_11ArrayEngineIfLm128EEENS1_6LayoutINS2_IJNS2_IJNS3_ILi2EEESR_NS3_ILi32EEEEEES4_S4_EEENS2_IJNS2_IJS4_SR_NS3_ILi4EEEEEENS3_ILi0EEESX_EEEEEEENS_7SoftmaxILi2ELi0EEEEEbRKNSC_6ParamsENS8_13PipelineAsyncILi2EEES17_RNS8_13PipelineStateILj2EEERT0_RT1_iRiRKNS_16SeqlenInfoQKNewKILb1ELb0EEENS2_IJiiiiEEERT_ENKUliT_T0_T1_E_clIZSD_ISM_S10_S12_EbS15_S17_S17_S1A_S1C_S1E_iS1F_S1J_S1K_S1M_EUlRS1N_iE1_NS3_ILb0EEENS3_ILb1EEEEEDaiS1N_S1O_S1P_,(.L_x_5837 - $_ZN7cutlass13device_kernelIN5flash11enable_sm90INS1_16FlashAttnFwdSm90INS1_25CollectiveMainloopFwdSm90ILi2EN4cute5tupleIJNS5_1CILi1EEES8_S8_EEENS6_IJNS7_ILi64EEESA_SA_EEELi512ENS_6half_tEfNS_4arch4Sm90ELb0ELb1ELb1ELb1ELb1ELb0ELb1ELb0ELb0ELb1ELb1ELb0EEENS1_21CollectiveEpilogueFwdINS6_IJSA_NS7_ILi512EEESA_EEES9_SC_SE_Li256ELb1ELb1ELb1ELb0EEENS1_36VarlenDynamicPersistentTileSchedulerILi64ELi64ELi256ELi128ELb1ELb1ELb1ELb1ELb0ELb1EEEEEEEEEvNT_6ParamsE$_ZZN5flash25CollectiveMainloopFwdSm90ILi2EN4cute5tupleIJNS1_1CILi1EEES4_S4_EEENS2_IJNS3_ILi64EEES6_S6_EEELi512EN7cutlass6half_tEfNS8_4arch4Sm90ELb0ELb1ELb1ELb1ELb1ELb0ELb1ELb0ELb0ELb1ELb1ELb0EE3mmaINS_16FlashAttnFwdSm90ISC_NS_21CollectiveEpilogueFwdINS2_IJS6_NS3_ILi512EEES6_EEES5_S9_SB_Li256ELb1ELb1ELb1ELb0EEENS_36VarlenDynamicPersistentTileSchedulerILi64ELi64ELi256ELi128ELb1ELb1ELb1ELb1ELb0ELb1EEEE13SharedStorageENS1_6TensorINS1_11ArrayEngineIfLm128EEENS1_6LayoutINS2_IJNS2_IJNS3_ILi2EEESR_NS3_ILi32EEEEEES4_S4_EEENS2_IJNS2_IJS4_SR_NS3_ILi4EEEEEENS3_ILi0EEESX_EEEEEEENS_7SoftmaxILi2ELi0EEEEEbRKNSC_6ParamsENS8_13PipelineAsyncILi2EEES17_RNS8_13PipelineStateILj2EEERT0_RT1_iRiRKNS_16SeqlenInfoQKNewKILb1ELb0EEENS2_IJiiiiEEERT_ENKUliT_T0_T1_E_clIZSD_ISM_S10_S12_EbS15_S17_S17_S1A_S1C_S1E_iS1F_S1J_S1K_S1M_EUlRS1N_iE1_NS3_ILb0EEENS3_ILb1EEEEEDaiS1N_S1O_S1P_)
$_ZN7cutlass13device_kernelIN5flash11enable_sm90INS1_16FlashAttnFwdSm90INS1_25CollectiveMainloopFwdSm90ILi2EN4cute5tupleIJNS5_1CILi1EEES8_S8_EEENS6_IJNS7_ILi64EEESA_SA_EEELi512ENS_6half_tEfNS_4arch4Sm90ELb0ELb1ELb1ELb1ELb1ELb0ELb1ELb0ELb0ELb1ELb1ELb0EEENS1_21CollectiveEpilogueFwdINS6_IJSA_NS7_ILi512EEESA_EEES9_SC_SE_Li256ELb1ELb1ELb1ELb0EEENS1_36VarlenDynamicPersistentTileSchedulerILi64ELi64ELi256ELi128ELb1ELb1ELb1ELb1ELb0ELb1EEEEEEEEEvNT_6ParamsE$_ZZN5flash25CollectiveMainloopFwdSm90ILi2EN4cute5tupleIJNS1_1CILi1EEES4_S4_EEENS2_IJNS3_ILi64EEES6_S6_EEELi512EN7cutlass6half_tEfNS8_4arch4Sm90ELb0ELb1ELb1ELb1ELb1ELb0ELb1ELb0ELb0ELb1ELb1ELb0EE3mmaINS_16FlashAttnFwdSm90ISC_NS_21CollectiveEpilogueFwdINS2_IJS6_NS3_ILi512EEES6_EEES5_S9_SB_Li256ELb1ELb1ELb1ELb0EEENS_36VarlenDynamicPersistentTileSchedulerILi64ELi64ELi256ELi128ELb1ELb1ELb1ELb1ELb0ELb1EEEE13SharedStorageENS1_6TensorINS1_11ArrayEngineIfLm128EEENS1_6LayoutINS2_IJNS2_IJNS3_ILi2EEESR_NS3_ILi32EEEEEES4_S4_EEENS2_IJNS2_IJS4_SR_NS3_ILi4EEEEEENS3_ILi0EEESX_EEEEEEENS_7SoftmaxILi2ELi0EEEEEbRKNSC_6ParamsENS8_13PipelineAsyncILi2EEES17_RNS8_13PipelineStateILj2EEERT0_RT1_iRiRKNS_16SeqlenInfoQKNewKILb1ELb0EEENS2_IJiiiiEEERT_ENKUliT_T0_T1_E_clIZSD_ISM_S10_S12_EbS15_S17_S17_S1A_S1C_S1E_iS1F_S1J_S1K_S1M_EUlRS1N_iE1_NS3_ILb0EEENS3_ILb1EEEEEDaiS1N_S1O_S1P_:
        /* <DEDUP_REMOVED lines=48> */
.L_x_3420:
[----:B------:R-:W-:Y:S05]  /*32f40*/  BSYNC B2 ;  /* 0x0000000000027941 */ /* 0x000fea0003800000 */
.L_x_3419:
        /* <DEDUP_REMOVED lines=17> */
.L_x_3422:
[----:B------:R-:W-:Y:S05]  /*33060*/  BSYNC B2 ;  /* 0x0000000000027941 */ /* 0x000fea0003800000 */
.L_x_3421:
        /* <DEDUP_REMOVED lines=10> */
.L_x_3424:
[----:B------:R-:W-:Y:S05]  /*33110*/  BSYNC B2 ;  /* 0x0000000000027941 */ /* 0x000fea0003800000 */
.L_x_3423:
        /* <DEDUP_REMOVED lines=15> */
[----:B----4-:R-:W-:Y:S04]  /*33210*/  ST.E desc[UR4][R20.64], RZ ;  /* 0x000000ff14007985 */ /* 0x010fe8000c101904 */
[----:B------:R-:W3:Y:S01]  /*33220*/  LD.E.64 R24, desc[UR6][R56.64] ;  /* 0x0000000638187980 */ /* 0x000ee2000c101b00 */
[----:B--2---:R-:W-:Y:S01]  /*33230*/  IMAD R10, R9, 0x200, R10 ;  /* 0x00000200090a7824 */ /* 0x004fe200078e020a */
[----:B------:R-:W-:Y:S01]  /*33240*/  R2UR UR7, R11 ;  /* 0x000000000b0772ca */ /* 0x000fe200000e0000 */
[----:B------:R-:W-:Y:S01]  /*33250*/  IMAD.MOV.U32 R9, RZ, RZ, 0x1 ;  /* 0x00000001ff097424 */ /* 0x000fe200078e00ff */
[----:B------:R-:W-:Y:S02]  /*33260*/  R2UR UR8, R4 ;  /* 0x00000000040872ca */ /* 0x000fe400000e0000 */
[----:B------:R-:W-:-:S02]  /*33270*/  R2UR UR6, R10 ;  /* 0x000000000a0672ca */ /* 0x000fc400000e0000 */
[C---:B------:R-:W-:Y:S02]  /*33280*/  R2UR UR9, R5.reuse ;  /* 0x00000000050972ca */ /* 0x040fe400000e0000 */
[----:B------:R-:W-:Y:S02]  /*33290*/  R2UR UR10, R4 ;  /* 0x00000000040a72ca */ /* 0x000fe400000e0000 */
[----:B------:R-:W-:Y:S02]  /*332a0*/  R2UR UR11, R5 ;  /* 0x00000000050b72ca */ /* 0x000fe400000e0000 */
[----:B---3--:R-:W-:Y:S02]  /*332b0*/  R2UR UR4, R24 ;  /* 0x00000000180472ca */ /* 0x008fe400000e0000 */
[----:B------:R-:W-:Y:S02]  /*332c0*/  R2UR UR5, R25 ;  /* 0x00000000190572ca */ /* 0x000fe400000e0000 */
[----:B------:R-:W-:-:S11]  /*332d0*/  WARPGROUP.ARRIVE ;  /* 0x00000000000079c5 */ /* 0x000fd60000000000 */
[----:B------:R-:W-:Y:S03]  /*332e0*/  HGMMA.64x64x16.F32 R24, gdesc[UR4], RZ, !UPT, gsb0 ;  /* 0x00e00000041879f0 */ /* 0x000fe6000c0008ff */
        /* <DEDUP_REMOVED lines=36> */
[----:B------:R-:W-:Y:S01]  /*33530*/  R2UR UR7, R11 ;  /* 0x000000000b0772ca */ /* 0x000fe200000e0000 */
[----:B------:R-:W-:Y:S01]  /*33540*/  WARPGROUP.ARRIVE ;  /* 0x00000000000079c5 */ /* 0x000fe20000000000 */
[----:B------:R-:W-:-:S02]  /*33550*/  R2UR UR8, R4 ;  /* 0x00000000040872ca */ /* 0x000fc400000e0000 */
        /* <DEDUP_REMOVED lines=11> */
[----:B0-----:R-:W3:-:S12]  /*33610*/  LDL.64 R20, [R12] ;  /* 0x000000000c147983 */ /* 0x001ed80000100a00 */
        /* <DEDUP_REMOVED lines=12> */
.L_x_3427:
[----:B------:R-:W-:Y:S05]  /*336e0*/  BSYNC B2 ;  /* 0x0000000000027941 */ /* 0x000fea0003800000 */
.L_x_3426:
        /* <DEDUP_REMOVED lines=17> */
.L_x_3429:
[----:B------:R-:W-:Y:S05]  /*33800*/  BSYNC B2 ;  /* 0x0000000000027941 */ /* 0x000fea0003800000 */
.L_x_3428:
        /* <DEDUP_REMOVED lines=10> */
.L_x_3431:
[----:B------:R-:W-:Y:S05]  /*338b0*/  BSYNC B2 ;  /* 0x0000000000027941 */ /* 0x000fea0003800000 */
.L_x_3430:
        /* <DEDUP_REMOVED lines=295> */
[----:B------:R-:W-:Y:S04]  /*34b30*/  ST.E desc[UR10][R20.64], R9 ;  /* 0x0000000914007985 */ /* 0x000fe8000c10190a */
        /* <DEDUP_REMOVED lines=17> */
[----:B------:R-:W-:Y:S04]  /*34c50*/  ST.E desc[UR8][R20.64], R9 ;  /* 0x0000000914007985 */ /* 0x000fe8000c101908 */
        /* <DEDUP_REMOVED lines=16> */
[----:B------:R-:W-:Y:S04]  /*34d60*/  ST.E desc[UR8][R20.64], R9 ;  /* 0x0000000914007985 */ /* 0x000fe8000c101908 */
[----:B------:R-:W2:Y:S01]  /*34d70*/  LD.E.64 R58, desc[UR10][R56.64] ;  /* 0x0000000a383a7980 */ /* 0x000ea2000c101b00 */
[----:B------:R-:W-:Y:S01]  /*34d80*/  IMAD.MOV.U32 R60, RZ, RZ, 0x28 ;  /* 0x00000028ff3c7424 */ /* 0x000fe200078e00ff */
[----:B------:R-:W-:Y:S01]  /*34d90*/  WARPGROUP.ARRIVE ;  /* 0x00000000000079c5 */ /* 0x000fe20000000000 */
[----:B------:R-:W-:Y:S01]  /*34da0*/  IMAD.MOV.U32 R61, RZ, RZ, 0xa00 ;  /* 0x00000a00ff3d7424 */ /* 0x000fe200078e00ff */
[----:B------:R-:W-:-:S02]  /*34db0*/  R2UR UR8, R4 ;  /* 0x00000000040872ca */ /* 0x000fc400000e0000 */
[----:B------:R-:W-:Y:S02]  /*34dc0*/  SEL R60, R60, 0x26, P0 ;  /* 0x000000263c3c7807 */ /* 0x000fe40000000000 */
[----:B------:R-:W-:Y:S02]  /*34dd0*/  SEL R61, R61, 0x980, P0 ;  /* 0x000009803d3d7807 */ /* 0x000fe40000000000 */
[C---:B------:R-:W-:Y:S02]  /*34de0*/  R2UR UR9, R5.reuse ;  /* 0x00000000050972ca */ /* 0x040fe400000e0000 */
[----:B------:R-:W-:Y:S01]  /*34df0*/  R2UR UR10, R4 ;  /* 0x00000000040a72ca */ /* 0x000fe200000e0000 */
[----:B------:R-:W-:Y:S01]  /*34e00*/  IMAD.IADD R60, R60, 0x1, R61 ;  /* 0x000000013c3c7824 */ /* 0x000fe200078e023d */
[----:B------:R-:W-:-:S04]  /*34e10*/  R2UR UR11, R5 ;  /* 0x00000000050b72ca */ /* 0x000fc800000e0000 */
[----:B------:R-:W-:-:S05]  /*34e20*/  LOP3.LUT R61, R60, 0xa06, RZ, 0xc0, !PT ;  /* 0x00000a063c3d7812 */ /* 0x000fca00078ec0ff */
[----:B------:R-:W-:-:S05]  /*34e30*/  IMAD.IADD R60, R10, 0x1, R61 ;  /* 0x000000010a3c7824 */ /* 0x000fca00078e023d */
[----:B------:R-:W-:Y:S01]  /*34e40*/  R2UR UR6, R60 ;  /* 0x000000003c0672ca */ /* 0x000fe200000e0000 */
[----:B--2---:R-:W-:Y:S01]  /*34e50*/  IMAD.IADD R58, R61, 0x1, R58 ;  /* 0x000000013d3a7824 */ /* 0x004fe200078e023a */
[----:B------:R-:W-:Y:S01]  /*34e60*/  R2UR UR5, R59 ;  /* 0x000000003b0572ca */ /* 0x000fe200000e0000 */
[----:B------:R-:W-:-:S03]  /*34e70*/  IMAD.MOV.U32 R61, RZ, RZ, R11 ;  /* 0x000000ffff3d7224 */ /* 0x000fc600078e000b */
[----:B------:R-:W-:Y:S02]  /*34e80*/  R2UR UR4, R58 ;  /* 0x000000003a0472ca */ /* 0x000fe400000e0000 */
        /* <DEDUP_REMOVED lines=20> */
[----:B------:R-:W-:Y:S04]  /*34fd0*/  ST.E desc[UR8][R20.64], R9 ;  /* 0x0000000914007985 */ /* 0x000fe8000c101908 */
        /* <DEDUP_REMOVED lines=176> */
[----:B------:R-:W-:Y:S01]  /*35ae0*/  R2UR UR7, R11 ;  /* 0x000000000b0772ca */ /* 0x000fe200000e0000 */
[----:B------:R-:W-:Y:S01]  /*35af0*/  IMAD.MOV.U32 R59, RZ, RZ, 0x1000 ;  /* 0x00001000ff3b7424 */ /* 0x000fe200078e00ff */
[----:B------:R-:W-:Y:S01]  /*35b00*/  WARPGROUP.ARRIVE ;  /* 0x00000000000079c5 */ /* 0x000fe20000000000 */
        /* <DEDUP_REMOVED lines=8> */
[----:B--2---:R-:W-:Y:S01]  /*35b90*/  IMAD.IADD R56, R59, 0x1, R56 ;  /* 0x000000013b387824 */ /* 0x004fe200078e0238 */
        /* <DEDUP_REMOVED lines=18> */
.L_x_3434:
[----:B------:R-:W-:Y:S05]  /*35cc0*/  BSYNC B2 ;  /* 0x0000000000027941 */ /* 0x000fea0003800000 */
.L_x_3433:
        /* <DEDUP_REMOVED lines=12> */
[----:B0-----:R-:W4:Y:S04]  /*35d90*/  LD.E R9, desc[UR4][R14.64+0x24] ;  /* 0x000024040e097980 */ /* 0x001f28000c101900 */
[----:B------:R0:W3:Y:S04]  /*35da0*/  LD.E R69, desc[UR4][R6.64] ;  /* 0x0000000406457980 */ /* 0x0000e8000c101900 */
[----:B--2---:R-:W2:Y:S01]  /*35db0*/  LD.E.64 R10, desc[UR4][R10.64] ;  /* 0x000000040a0a7980 */ /* 0x004ea2000c101b00 */
[----:B----4-:R-:W-:-:S13]  /*35dc0*/  ISETP.NE.AND P0, PT, R9, 0x1, PT ;  /* 0x000000010900780c */ /* 0x010fda0003f05270 */
[C---:B------:R-:W-:Y:S02]  /*35dd0*/  @P0 R2UR UR6, R4.reuse ;  /* 0x00000000040602ca */ /* 0x040fe400000e0000 */
[C---:B------:R-:W-:Y:S02]  /*35de0*/  @P0 R2UR UR7, R5.reuse ;  /* 0x00000000050702ca */ /* 0x040fe400000e0000 */
[C---:B------:R-:W-:Y:S02]  /*35df0*/  R2UR UR14, R4.reuse ;  /* 0x00000000040e72ca */ /* 0x040fe400000e0000 */
[----:B------:R-:W-:Y:S02]  /*35e00*/  R2UR UR15, R5 ;  /* 0x00000000050f72ca */ /* 0x000fe400000e0000 */
[----:B------:R-:W-:-:S07]  /*35e10*/  R2UR UR10, R4 ;  /* 0x00000000040a72ca */ /* 0x000fce00000e0000 */
[----:B------:R-:W4:Y:S01]  /*35e20*/  @P0 LD.E R63, desc[UR6][R14.64+0x2c] ;  /* 0x00002c060e3f0980 */ /* 0x000f22000c101900 */
[C---:B------:R-:W-:Y:S02]  /*35e30*/  R2UR UR6, R4.reuse ;  /* 0x00000000040672ca */ /* 0x040fe400000e0000 */
[C---:B------:R-:W-:Y:S01]  /*35e40*/  R2UR UR7, R5.reuse ;  /* 0x00000000050772ca */ /* 0x040fe200000e0000 */
[----:B------:R-:W3:Y:S01]  /*35e50*/  LD.E R9, desc[UR14][R14.64+0x18] ;  /* 0x0000180e0e097980 */ /* 0x000ee2000c101900 */
[C---:B------:R-:W-:Y:S02]  /*35e60*/  R2UR UR11, R5.reuse ;  /* 0x00000000050b72ca */ /* 0x040fe400000e0000 */
[C---:B------:R-:W-:Y:S02]  /*35e70*/  R2UR UR8, R4.reuse ;  /* 0x00000000040872ca */ /* 0x040fe400000e0000 */
[----:B------:R-:W-:Y:S02]  /*35e80*/  R2UR UR9, R5 ;  /* 0x00000000050972ca */ /* 0x000fe400000e0000 */
[----:B------:R-:W-:-:S02]  /*35e90*/  R2UR UR12, R4 ;  /* 0x00000000040c72ca */ /* 0x000fc400000e0000 */
[----:B------:R-:W-:-:S05]  /*35ea0*/  R2UR UR13, R5 ;  /* 0x00000000050d72ca */ /* 0x000fca00000e0000 */
[----:B------:R-:W4:Y:S04]  /*35eb0*/  LD.E R57, desc[UR10][R14.64+0xc] ;  /* 0x00000c0a0e397980 */ /* 0x000f28000c101900 */
[----:B------:R-:W4:Y:S04]  /*35ec0*/  LD.E R58, desc[UR8][R14.64+0x10] ;  /* 0x000010080e3a7980 */ /* 0x000f28000c101900 */
[----:B------:R-:W4:Y:S04]  /*35ed0*/  LD.E R59, desc[UR12][R14.64+0x14] ;  /* 0x0000140c0e3b7980 */ /* 0x000f28000c101900 */
[----:B--2---:R-:W2:Y:S01]  /*35ee0*/  LD.E R56, desc[UR4][R10.64] ;  /* 0x000000040a387980 */ /* 0x004ea2000c101900 */
[----:B------:R-:W-:-:S02]  /*35ef0*/  @P0 R2UR UR4, R4 ;  /* 0x00000000040402ca */ /* 0x000fc400000e0000 */
[----:B------:R-:W-:Y:S01]  /*35f00*/  @P0 R2UR UR5, R5 ;  /* 0x00000000050502ca */ /* 0x000fe200000e0000 */
[----:B------:R-:W2:-:S12]  /*35f10*/  LD.E R10, desc[UR6][R14.64+0x4] ;  /* 0x000004060e0a7980 */ /* 0x000e98000c101900 */
[----:B------:R-:W2:Y:S01]  /*35f20*/  @P0 LD.E R65, desc[UR4][R14.64+0x28] ;  /* 0x000028040e410980 */ /* 0x000ea2000c101900 */
[----:B------:R-:W-:Y:S02]  /*35f30*/  R2UR UR4, R4 ;  /* 0x00000000040472ca */ /* 0x000fe400000e0000 */
[----:B------:R-:W-:-:S13]  /*35f40*/  R2UR UR5, R5 ;  /* 0x00000000050572ca */ /* 0x000fda00000e0000 */
[----:B------:R-:W2:Y:S01]  /*35f50*/  LD.E R7, desc[UR4][R14.64+0x8] ;  /* 0x000008040e077980 */ /* 0x000ea2000c101900 */
[----:B------:R-:W-:Y:S01]  /*35f60*/  IMAD.SHL.U32 R70, R0, 0x40, RZ ;  /* 0x0000004000467824 */ /* 0x000fe200078e00ff */
[----:B---3--:R-:W-:Y:S01]  /*35f70*/  ISETP.GE.AND P1, PT, R9, 0x1, PT ;  /* 0x000000010900780c */ /* 0x008fe20003f26270 */
[----:B------:R-:W-:Y:S02]  /*35f80*/  BSSY B2, `(.L_x_3435) ;  /* 0x0000088000027945 */ /* 0x000fe40003800000 */
[----:B----4-:R-:W-:Y:S02]  /*35f90*/  IMAD.IADD R59, R59, 0x1, -R70 ;  /* 0x000000013b3b7824 */ /* 0x010fe400078e0a46 */
[-C--:B--2---:R-:W-:Y:S01]  /*35fa0*/  FMUL.FTZ R64, R37, R56.reuse ;  /* 0x0000003825407220 */ /* 0x084fe20000410000 */
[----:B------:R-:W-:Y:S01]  /*35fb0*/  SHF.R.S32.HI R37, RZ, 0x1f, R68 ;  /* 0x0000001fff257819 */ /* 0x000fe20000011444 */
[-C--:B0-----:R-:W-:Y:S01]  /*35fc0*/  FMUL.FTZ R6, R26, R56.reuse ;  /* 0x000000381a067220 */ /* 0x081fe20000410000 */
[----:B------:R-:W-:-:S02]  /*35fd0*/  FMUL.FTZ R26, R35, R56 ;  /* 0x00000038231a7220 */ /* 0x000fc40000410000 */
[----:B------:R-:W-:Y:S01]  /*35fe0*/  LEA.HI R35, R37, R68, RZ, 0x7 ;  /* 0x0000004425237211 */ /* 0x000fe200078f38ff */
[-C--:B------:R-:W-:Y:S01]  /*35ff0*/  FMUL.FTZ R61, R29, R56.reuse ;  /* 0x000000381d3d7220 */ /* 0x080fe20000410000 */
[-C--:B------:R-:W-:Y:S02]  /*36000*/  FMUL.FTZ R29, R39, R56.reuse ;  /* 0x00000038271d7220 */ /* 0x080fe40000410000 */
[----:B------:R-:W-:Y:S01]  /*36010*/  LOP3.LUT R39, R35, 0xffffff80, RZ, 0xc0, !PT ;  /* 0xffffff8023277812 */ /* 0x000fe200078ec0ff */
[----:B------:R-:W-:-:S04]  /*36020*/  FMUL.FTZ R62, R36, R56 ;  /* 0x00000038243e7220 */ /* 0x000fc80000410000 */
[----:B------:R-:W-:Y:S02]  /*36030*/  IMAD.IADD R39, R68, 0x1, -R39 ;  /* 0x0000000144277824 */ /* 0x000fe400078e0a27 */
[----:B------:R-:W-:Y:S01]  /*36040*/  FMUL.FTZ R20, R27, R56 ;  /* 0x000000381b147220 */ /* 0x000fe20000410000 */
[----:B------:R-:W-:Y:S01]  /*36050*/  LEA.HI R37, R37, R68, RZ, 0x2 ;  /* 0x0000004425257211 */ /* 0x000fe200078f10ff */
[-C--:B------:R-:W-:Y:S01]  /*36060*/  FMUL.FTZ R27, R28, R56.reuse ;  /* 0x000000381c1b7220 */ /* 0x080fe20000410000 */
[----:B------:R-:W-:Y:S01]  /*36070*/  SHF.R.S32.HI R36, RZ, 0x1f, R39 ;  /* 0x0000001fff247819 */ /* 0x000fe20000011427 */
[-C--:B------:R-:W-:Y:S01]  /*36080*/  FMUL.FTZ R28, R38, R56.reuse ;  /* 0x00000038261c7220 */ /* 0x080fe20000410000 */
[-C--:B------:R-:W-:Y:S01]  /*36090*/  FMUL.FTZ R67, R41, R56.reuse ;  /* 0x0000003829437220 */ /* 0x080fe20000410000 */
[----:B------:R-:W-:Y:S02]  /*360a0*/  LOP3.LUT R41, R37, 0xfffffffc, RZ, 0xc0, !PT ;  /* 0xfffffffc25297812 */ /* 0x000fe400078ec0ff */
[----:B------:R-:W-:Y:S01]  /*360b0*/  LEA.HI R38, R36, R39, RZ, 0x2 ;  /* 0x0000002724267211 */ /* 0x000fe200078f10ff */
[----:B------:R-:W-:-:S03]  /*360c0*/  FMUL.FTZ R66, R40, R56 ;  /* 0x0000003828427220 */ /* 0x000fc60000410000 */
[--C-:B------:R-:W-:Y:S02]  /*360d0*/  SHF.R.S32.HI R37, RZ, 0x2, R38.reuse ;  /* 0x00000002ff257819 */ /* 0x100fe40000011426 */
[----:B------:R-:W-:Y:S01]  /*360e0*/  SHF.R.S32.HI R40, RZ, 0x1f, R38 ;  /* 0x0000001fff287819 */ /* 0x000fe20000011426 */
[----:B------:R-:W-:Y:S02]  /*360f0*/  IMAD.IADD R41, R68, 0x1, -R41 ;  /* 0x0000000144297824 */ /* 0x000fe400078e0a29 */
[-C--:B------:R-:W-:Y:S01]  /*36100*/  FMUL.FTZ R11, R24, R56.reuse ;  /* 0x00000038180b7220 */ /* 0x080fe20000410000 */
[-C--:B------:R-:W-:Y:S01]  /*36110*/  FMUL.FTZ R24, R31, R56.reuse ;  /* 0x000000381f187220 */ /* 0x080fe20000410000 */
[----:B------:R-:W-:Y:S01]  /*36120*/  LEA.HI R36, R36, R39, RZ, 0x5 ;  /* 0x0000002724247211 */ /* 0x000fe200078f28ff */
[-C--:B------:R-:W-:Y:S01]  /*36130*/  FMUL.FTZ R31, R32, R56.reuse ;  /* 0x00000038201f7220 */ /* 0x080fe20000410000 */
[----:B------:R-:W-:Y:S01]  /*36140*/  LEA.HI R40, R40, R37, RZ, 0x3 ;  /* 0x0000002528287211 */ /* 0x000fe200078f18ff */
[----:B------:R-:W-:Y:S01]  /*36150*/  FMUL.FTZ R32, R42, R56 ;  /* 0x000000382a207220 */ /* 0x000fe20000410000 */
[----:B------:R-:W-:-:S02]  /*36160*/  LEA.HI R42, R41, R41, RZ, 0x1 ;  /* 0x00000029292a7211 */ /* 0x000fc400078f08ff */
[----:B------:R-:W-:Y:S02]  /*36170*/  SHF.R.S32.HI R36, RZ, 0x5, R36 ;  /* 0x00000005ff247819 */ /* 0x000fe40000011424 */
[----:B------:R-:W-:Y:S02]  /*36180*/  LOP3.LUT R40, R40, 0xfffffff8, RZ, 0xc0, !PT ;  /* 0xfffffff828287812 */ /* 0x000fe400078ec0ff */
[----:B------:R-:W-:Y:S01]  /*36190*/  LOP3.LUT R42, R42, 0x1ffffffe, RZ, 0xc0, !PT ;  /* 0x1ffffffe2a2a7812 */ /* 0x000fe200078ec0ff */
[----:B------:R-:W-:Y:S02]  /*361a0*/  IMAD R69, R69, 0x4, R36 ;  /* 0x0000000445457824 */ /* 0x000fe400078e0224 */
[----:B------:R-:W-:Y:S02]  /*361b0*/  IMAD.IADD R40, R37, 0x1, -R40 ;  /* 0x0000000125287824 */ /* 0x000fe400078e0a28 */
[----:B------:R-:W-:Y:S02]  /*361c0*/  IMAD.IADD R42, R41, 0x1, -R42 ;  /* 0x00000001292a7824 */ /* 0x000fe400078e0a2a */
[----:B------:R-:W-:-:S04]  /*361d0*/  IMAD.U32 R41, R69, 0x10, R40 ;  /* 0x0000001045297824 */ /* 0x000fc800078e0028 */
[----:B------:R-:W-:-:S04]  /*361e0*/  IMAD R68, R42, 0x8, R41 ;  /* 0x000000082a447824 */ /* 0x000fc800078e0229 */
[----:B------:R-:W-:-:S04]  /*361f0*/  @P0 IMAD.HI.U32 R40, R68, R65, RZ ;  /* 0x0000004144280227 */ /* 0x000fc800078e00ff */
[-C--:B------:R-:W-:Y:S01]  /*36200*/  FMUL.FTZ R21, R30, R56.reuse ;  /* 0x000000381e157220 */ /* 0x080fe20000410000 */
[-C--:B------:R-:W-:Y:S01]  /*36210*/  FMUL.FTZ R30, R43, R56.reuse ;  /* 0x000000382b1e7220 */ /* 0x080fe20000410000 */
[----:B------:R-:W-:Y:S01]  /*36220*/  @P0 SHF.R.U32.HI R68, RZ, R63, R40 ;  /* 0x0000003fff440219 */ /* 0x000fe20000011628 */
[-C--:B------:R-:W-:Y:S01]  /*36230*/  FMUL.FTZ R43, R44, R56.reuse ;  /* 0x000000382c2b7220 */ /* 0x080fe20000410000 */
[-C--:B------:R-:W-:Y:S01]  /*36240*/  FMUL.FTZ R44, R45, R56.reuse ;  /* 0x000000382d2c7220 */ /* 0x080fe20000410000 */
[----:B------:R-:W-:Y:S02]  /*36250*/  LOP3.LUT R38, R38, 0x7ffffffc, RZ, 0xc0, !PT ;  /* 0x7ffffffc26267812 */ /* 0x000fe400078ec0ff */
[----:B------:R-:W0:Y:S01]  /*36260*/  SHFL.IDX PT, R45, R68, RZ, 0x1c1f ;  /* 0x001c1fff442d7589 */ /* 0x000e2200000e0000 */
[-C--:B------:R-:W-:Y:S01]  /*36270*/  FMUL.FTZ R36, R50, R56.reuse ;  /* 0x0000003832247220 */ /* 0x080fe20000410000 */
[----:B------:R-:W-:Y:S01]  /*36280*/  FMUL.FTZ R60, R25, R56 ;  /* 0x00000038193c7220 */ /* 0x000fe20000410000 */
[----:B------:R-:W-:-:S02]  /*36290*/  IMAD.IADD R50, R39, 0x1, -R38 ;  /* 0x0000000127327824 */ /* 0x000fc400078e0a26 */
[-C--:B------:R-:W-:Y:S01]  /*362a0*/  FMUL.FTZ R25, R34, R56.reuse ;  /* 0x0000003822197220 */ /* 0x080fe20000410000 */
        /* <DEDUP_REMOVED lines=9> */
[----:B------:R-:W-:Y:S01]  /*36340*/  IMAD R41, R50, -0x2, R41 ;  /* 0xfffffffe32297824 */ /* 0x000fe200078e0229 */
[----:B------:R-:W1:Y:S01]  /*36350*/  MUFU.TANH R11, R11 ;  /* 0x0000000b000b7308 */ /* 0x000e620000002400 */
[----:B------:R-:W-:Y:S01]  /*36360*/  FMUL.FTZ R52, R52, R56 ;  /* 0x0000003834347220 */ /* 0x000fe20000410000 */
[----:B------:R-:W-:-:S02]  /*36370*/  LOP3.LUT R38, RZ, R57, RZ, 0x33, !PT ;  /* 0x00000039ff267212 */ /* 0x000fc400078e33ff */
[----:B------:R-:W-:-:S04]  /*36380*/  IADD3 R41, -R10, R41, R7 ;  /* 0x000000290a297210 */ /* 0x000fc80007ffe107 */
[----:B------:R-:W2:Y:S01]  /*36390*/  MUFU.TANH R60, R60 ;  /* 0x0000003c003c7308 */ /* 0x000ea20000002400 */
[----:B------:R-:W-:-:S07]  /*363a0*/  FMUL.FTZ R48, R48, R56 ;  /* 0x0000003830307220 */ /* 0x000fce0000410000 */
[----:B------:R-:W3:Y:S08]  /*363b0*/  MUFU.TANH R6, R6 ;  /* 0x0000000600067308 */ /* 0x000ef00000002400 */
        /* <DEDUP_REMOVED lines=27> */
[----:B------:R-:W-:-:S07]  /*36570*/  IMAD.IADD R58, R41, 0x1, R58 ;  /* 0x00000001293a7824 */ /* 0x000fce00078e023a */
[----:B------:R1:W2:Y:S02]  /*36580*/  MUFU.TANH R47, R52 ;  /* 0x00000034002f7308 */ /* 0x0002a40000002400 */
[----:B-1----:R-:W-:-:S06]  /*36590*/  IMAD.IADD R52, R41, 0x1, R38 ;  /* 0x0000000129347824 */ /* 0x002fcc00078e0226 */
[----:B------:R1:W2:Y:S01]  /*365a0*/  MUFU.TANH R46, R48 ;  /* 0x00000030002e7308 */ /* 0x0002a20000002400 */
[--C-:B0-----:R-:W-:Y:S02]  /*365b0*/  IMAD.IADD R51, R52, 0x1, R45.reuse ;  /* 0x0000000134337824 */ /* 0x101fe400078e022d */
[----:B-1----:R-:W-:Y:S01]  /*365c0*/  IMAD.IADD R48, R58, 0x1, R45 ;  /* 0x000000013a307824 */ /* 0x002fe200078e022d */
[----:B---34-:R-:W-:Y:S06]  /*365d0*/  @!P1 BRA `(.L_x_3436) ;  /* 0x0000000000889947 */ /* 0x018fec0003800000 */
        /* <DEDUP_REMOVED lines=12> */
[----:B------:R-:W3:Y:S04]  /*366a0*/  LD.E R41, desc[UR4][R14.64+0x1c] ;  /* 0x00001c040e297980 */ /* 0x000ee8000c101900 */
[----:B------:R-:W4:Y:S01]  /*366b0*/  LD.E R45, desc[UR6][R14.64+0x20] ;  /* 0x000020060e2d7980 */ /* 0x000f22000c101900 */
[----:B---3--:R-:W-:-:S05]  /*366c0*/  IMAD.HI.U32 R38, R38, R41, RZ ;  /* 0x0000002926267227 */ /* 0x008fca00078e00ff */
[----:B----4-:R-:W-:-:S07]  /*366d0*/  SHF.R.U32.HI R38, RZ, R45, R38 ;  /* 0x0000002dff267219 */ /* 0x010fce0000011626 */
.L_x_3440:
[----:B------:R-:W-:Y:S05]  /*366e0*/  BSYNC B4 ;  /* 0x0000000000047941 */ /* 0x000fea0003800000 */
.L_x_3439:
[----:B------:R-:W-:Y:S01]  /*366f0*/  LOP3.LUT R38, RZ, R38, RZ, 0x33, !PT ;  /* 0x00000026ff267212 */ /* 0x000fe200078e33ff */
[----:B------:R-:W-:Y:S06]  /*36700*/  BRA `(.L_x_3441) ;  /* 0x0000000000287947 */ /* 0x000fec0003800000 */
.L_x_3438:
[----:B------:R-:W-:-:S13]  /*36710*/  ISETP.NE.AND P0, PT, R9, 0x1, PT ;  /* 0x000000010900780c */ /* 0x000fda0003f05270 */
        /* <DEDUP_REMOVED lines=9> */
.L_x_3441:
[----:B------:R-:W-:Y:S05]  /*367b0*/  BSYNC B3 ;  /* 0x0000000000037941 */ /* 0x000fea0003800000 */
.L_x_3437:
[----:B------:R-:W-:-:S04]  /*367c0*/  IMAD R41, R9, R38, -R70 ;  /* 0x0000002609297224 */ /* 0x000fc800078e0a46 */
[----:B------:R-:W-:-:S05]  /*367d0*/  IMAD R38, R50, -0x2, R41 ;  /* 0xfffffffe32267824 */ /* 0x000fca00078e0229 */
[----:B------:R-:W-:Y:S02]  /*367e0*/  VIMNMX R51, R51, R38, !PT ;  /* 0x0000002633337248 */ /* 0x000fe40007fe0100 */
[----:B------:R-:W-:-:S07]  /*367f0*/  VIADDMNMX R48, R38, R9, R48, PT ;  /* 0x0000000926307246 */ /* 0x000fce0003800130 */
.L_x_3436:
[----:B------:R-:W-:Y:S05]  /*36800*/  BSYNC B2 ;  /* 0x0000000000027941 */ /* 0x000fea0003800000 */
.L_x_3435:
        /* <DEDUP_REMOVED lines=11> */
[----:B--2---:R-:W-:Y:S02]  /*368c0*/  FSEL R60, R60, -INF , !P3 ;  /* 0xff8000003c3c7808 */ /* 0x004fe40005800000 */
[----:B------:R-:W-:-:S02]  /*368d0*/  P2R R63, PR, RZ, 0x10 ;  /* 0x00000010ff3f7803 */ /* 0x000fc40000000000 */
[C---:B------:R-:W-:Y:S02]  /*368e0*/  ISETP.LT.OR P2, PT, R48.reuse, 0x11, P2 ;  /* 0x000000113000780c */ /* 0x040fe40001741670 */
        /* <DEDUP_REMOVED lines=56> */
[----:B------:R-:W-:Y:S01]  /*36c70*/  ISETP.GE.AND P6, PT, R59, 0x3a, PT ;  /* 0x0000003a3b00780c */ /* 0x000fe20003fc6270 */
[----:B------:R-:W0:Y:S03]  /*36c80*/  SHFL.IDX PT, R11, R68, 0x1, 0x1c1f ;  /* 0x003c1f00440b7f89 */ /* 0x000e2600000e0000 */
[----:B------:R-:W-:Y:S02]  /*36c90*/  P2R R59, PR, RZ, 0x40 ;  /* 0x00000040ff3b7803 */ /* 0x000fe40000000000 */
[----:B------:R-:W-:-:S04]  /*36ca0*/  ISETP.GT.AND P6, PT, R51, 0x39, !P6 ;  /* 0x000000393300780c */ /* 0x000fc800077c4270 */
[----:B------:R-:W-:-:S04]  /*36cb0*/  ISETP.LT.OR P6, PT, R48, 0x3a, P6 ;  /* 0x0000003a3000780c */ /* 0x000fc800037c1670 */
[----:B------:R-:W-:Y:S02]  /*36cc0*/  FSEL R48, R53, -INF , !P6 ;  /* 0xff80000035307808 */ /* 0x000fe40007000000 */
[----:B------:R-:W-:Y:S01]  /*36cd0*/  ISETP.GE.AND P6, PT, R9, 0x1, PT ;  /* 0x000000010900780c */ /* 0x000fe20003fc6270 */
[--C-:B0-----:R-:W-:Y:S02]  /*36ce0*/  IMAD.IADD R56, R58, 0x1, R11.reuse ;  /* 0x000000013a387824 */ /* 0x101fe400078e020b */
[----:B------:R-:W-:-:S10]  /*36cf0*/  IMAD.IADD R51, R52, 0x1, R11 ;  /* 0x0000000134337824 */ /* 0x000fd400078e020b */
        /* <DEDUP_REMOVED lines=17> */
.L_x_3447:
[----:B------:R-:W-:Y:S05]  /*36e10*/  BSYNC B4 ;  /* 0x0000000000047941 */ /* 0x000fea0003800000 */
.L_x_3446:
[----:B------:R-:W-:Y:S01]  /*36e20*/  LOP3.LUT R10, RZ, R10, RZ, 0x33, !PT ;  /* 0x0000000aff0a7212 */ /* 0x000fe200078e33ff */
[----:B------:R-:W-:Y:S06]  /*36e30*/  BRA `(.L_x_3448) ;  /* 0x0000000000287947 */ /* 0x000fec0003800000 */
.L_x_3445:
        /* <DEDUP_REMOVED lines=10> */
.L_x_3448:
[----:B------:R-:W-:Y:S05]  /*36ee0*/  BSYNC B3 ;  /* 0x0000000000037941 */ /* 0x000fea0003800000 */
.L_x_3444:
[----:B------:R-:W-:-:S04]  /*36ef0*/  IMAD R7, R9, R10, -R70 ;  /* 0x0000000a09077224 */ /* 0x000fc800078e0a46 */
[----:B------:R-:W-:-:S05]  /*36f00*/  IMAD R50, R50, -0x2, R7 ;  /* 0xfffffffe32327824 */ /* 0x000fca00078e0207 */
[----:B------:R-:W-:Y:S02]  /*36f10*/  VIADDMNMX R56, R50, R9, R56, PT ;  /* 0x0000000932387246 */ /* 0x000fe40003800138 */
[----:B------:R-:W-:-:S07]  /*36f20*/  VIMNMX R51, R51, R50, !PT ;  /* 0x0000003233337248 */ /* 0x000fce0007fe0100 */
.L_x_3443:
[----:B------:R-:W-:Y:S05]  /*36f30*/  BSYNC B2 ;  /* 0x0000000000027941 */ /* 0x000fea0003800000 */
.L_x_3442:
[C---:B------:R-:W-:Y:S02]  /*36f40*/  ISETP.GT.AND P0, PT, R51.reuse, 0x1, !P0 ;  /* 0x000000013300780c */ /* 0x040fe40004704270 */
[----:B------:R-:W-:Y:S02]  /*36f50*/  ISETP.NE.AND P6, PT, R62, RZ, PT ;  /* 0x000000ff3e00720c */ /* 0x000fe40003fc5270 */
[----:B------:R-:W-:Y:S02]  /*36f60*/  ISETP.LT.OR P0, PT, R56, 0x2, P0 ;  /* 0x000000023800780c */ /* 0x000fe40000701670 */
[----:B------:R-:W-:Y:S02]  /*36f70*/  ISETP.GT.AND P1, PT, R51, 0x8, !P1 ;  /* 0x000000083300780c */ /* 0x000fe40004f24270 */
[----:B------:R-:W-:Y:S02]  /*36f80*/  FSEL R9, R20, -INF , !P0 ;  /* 0xff80000014097808 */ /* 0x000fe40004000000 */
[----:B------:R-:W-:-:S02]  /*36f90*/  ISETP.NE.AND P0, PT, R57, RZ, PT ;  /* 0x000000ff3900720c */ /* 0x000fc40003f05270 */
[----:B------:R-:W-:Y:S02]  /*36fa0*/  R2UR UR4, R4 ;  /* 0x00000000040472ca */ /* 0x000fe400000e0000 */
[----:B------:R-:W-:Y:S02]  /*36fb0*/  ISETP.GT.AND P0, PT, R51, 0x9, !P0 ;  /* 0x000000093300780c */ /* 0x000fe40004704270 */
[----:B------:R-:W-:Y:S02]  /*36fc0*/  R2UR UR5, R5 ;  /* 0x00000000050572ca */ /* 0x000fe400000e0000 */
[C---:B------:R-:W-:Y:S02]  /*36fd0*/  ISETP.LT.OR P0, PT, R56.reuse, 0xa, P0 ;  /* 0x0000000a3800780c */ /* 0x040fe40000701670 */
[----:B------:R-:W-:Y:S02]  /*36fe0*/  ISETP.LT.OR P1, PT, R56, 0x9, P1 ;  /* 0x000000093800780c */ /* 0x000fe40000f21670 */
[----:B------:R-:W-:-:S02]  /*36ff0*/  FSEL R24, R24, -INF , !P0 ;  /* 0xff80000018187808 */ /* 0x000fc40004000000 */
[----:B------:R-:W-:Y:S02]  /*37000*/  ISETP.NE.AND P0, PT, R63, RZ, PT ;  /* 0x000000ff3f00720c */ /* 0x000fe40003f05270 */
        /* <DEDUP_REMOVED lines=19> */
[----:B------:R-:W-:Y:S02]  /*37140*/  ISETP.NE.AND P6, PT, R59, RZ, PT ;  /* 0x000000ff3b00720c */ /* 0x000fe40003fc5270 */
[----:B------:R-:W-:-:S04]  /*37150*/  ISETP.GT.AND P0, PT, R51, 0x20, !P0 ;  /* 0x000000203300780c */ /* 0x000fc80004704270 */
[----:B------:R-:W-:-:S04]  /*37160*/  ISETP.LT.OR P0, PT, R56, 0x21, P0 ;  /* 0x000000213800780c */ /* 0x000fc80000701670 */
[----:B------:R-:W-:Y:S02]  /*37170*/  FSEL R32, R32, -INF , !P0 ;  /* 0xff80000020207808 */ /* 0x000fe40004000000 */
[----:B------:R-:W-:-:S04]  /*37180*/  ISETP.NE.AND P0, PT, R55, RZ, PT ;  /* 0x000000ff3700720c */ /* 0x000fc80003f05270 */
[----:B------:R-:W-:-:S04]  /*37190*/  ISETP.GT.AND P0, PT, R51, RZ, !P0 ;  /* 0x000000ff3300720c */ /* 0x000fc80004704270 */
[----:B------:R-:W-:-:S04]  /*371a0*/  ISETP.LT.OR P0, PT, R56, 0x1, P0 ;  /* 0x000000013800780c */ /* 0x000fc80000701670 */
[----:B------:R-:W-:Y:S02]  /*371b0*/  FSEL R52, R6, -INF , !P0 ;  /* 0xff80000006347808 */ /* 0x000fe40004000000 */
[----:B------:R-:W2:Y:S01]  /*371c0*/  LDL.64 R6, [R12+0x70] ;  /* 0x000070000c067983 */ /* 0x000ea20000100a00 */
[----:B------:R-:W-:-:S03]  /*371d0*/  ISETP.NE.AND P0, PT, R66, RZ, PT ;  /* 0x000000ff4200720c */ /* 0x000fc60003f05270 */
[----:B--2---:R-:W2:Y:S01]  /*371e0*/  LD.E.64 R10, desc[UR4][R6.64] ;  /* 0x00000004060a7980 */ /* 0x004ea2000c101b00 */
[----:B------:R-:W-:-:S04]  /*371f0*/  ISETP.GT.AND P0, PT, R51, 0x21, !P0 ;  /* 0x000000213300780c */ /* 0x000fc80004704270 */
[C---:B------:R-:W-:Y:S02]  /*37200*/  ISETP.LT.OR P0, PT, R56.reuse, 0x22, P0 ;  /* 0x000000223800780c */ /* 0x040fe40000701670 */
[----:B------:R-:W-:Y:S02]  /*37210*/  ISETP.LT.OR P1, PT, R56, 0x29, P1 ;  /* 0x000000293800780c */ /* 0x000fe40000f21670 */
[----:B------:R-:W-:Y:S02]  /*37220*/  FSEL R30, R30, -INF , !P0 ;  /* 0xff8000001e1e7808 */ /* 0x000fe40004000000 */
[----:B------:R-:W-:Y:S02]  /*37230*/  ISETP.GT.AND P3, PT, R51, 0x30, !P3 ;  /* 0x000000303300780c */ /* 0x000fe40005f64270 */
[----:B------:R-:W-:Y:S02]  /*37240*/  ISETP.LT.OR P2, PT, R56, 0x2a, P2 ;  /* 0x0000002a3800780c */ /* 0x000fe40001741670 */
[----:B------:R-:W-:-:S02]  /*37250*/  FSEL R34, R34, -INF , !P1 ;  /* 0xff80000022227808 */ /* 0x000fc40004800000 */
[C---:B------:R-:W-:Y:S02]  /*37260*/  ISETP.GT.AND P4, PT, R51.reuse, 0x31, !P4 ;  /* 0x000000313300780c */ /* 0x040fe40006784270 */
[C---:B------:R-:W-:Y:S02]  /*37270*/  ISETP.GT.AND P5, PT, R51.reuse, 0x38, !P5 ;  /* 0x000000383300780c */ /* 0x040fe40006fa4270 */
[----:B------:R-:W-:Y:S02]  /*37280*/  ISETP.GT.AND P6, PT, R51, 0x39, !P6 ;  /* 0x000000393300780c */ /* 0x000fe400077c4270 */
[C---:B------:R-:W-:Y:S02]  /*37290*/  ISETP.LT.OR P3, PT, R56.reuse, 0x31, P3 ;  /* 0x000000313800780c */ /* 0x040fe40001f61670 */
[----:B------:R-:W-:Y:S02]  /*372a0*/  FSEL R51, R35, -INF , !P2 ;  /* 0xff80000023337808 */ /* 0x000fe40005000000 */
[----:B------:R-:W-:-:S02]  /*372b0*/  ISETP.LT.OR P4, PT, R56, 0x32, P4 ;  /* 0x000000323800780c */ /* 0x000fc40002781670 */
[----:B------:R-:W-:Y:S02]  /*372c0*/  FSEL R36, R36, -INF , !P3 ;  /* 0xff80000024247808 */ /* 0x000fe40005800000 */
[C---:B------:R-:W-:Y:S02]  /*372d0*/  ISETP.LT.OR P5, PT, R56.reuse, 0x39, P5 ;  /* 0x000000393800780c */ /* 0x040fe40002fa1670 */
[----:B------:R-:W-:Y:S02]  /*372e0*/  FSEL R53, R37, -INF , !P4 ;  /* 0xff80000025357808 */ /* 0x000fe40006000000 */
[----:B------:R-:W-:Y:S02]  /*372f0*/  ISETP.LT.OR P6, PT, R56, 0x3a, P6 ;  /* 0x0000003a3800780c */ /* 0x000fe400037c1670 */
[----:B------:R-:W-:Y:S01]  /*37300*/  FSEL R39, R39, -INF , !P5 ;  /* 0xff80000027277808 */ /* 0x000fe20006800000 */
[----:B------:R-:W3:Y:S01]  /*37310*/  LD.E R56, desc[UR4][R6.64+0x10] ;  /* 0x0000100406387980 */ /* 0x000ee2000c101900 */
[----:B------:R-:W-:-:S02]  /*37320*/  R2UR UR6, R4 ;  /* 0x00000000040672ca */ /* 0x000fc400000e0000 */
        /* <DEDUP_REMOVED lines=57> */
[----:B------:R-:W-:Y:S02]  /*376c0*/  FMUL.FTZ R37, R20, R11 ;  /* 0x0000000b14257220 */ /* 0x000fe40000410000 */
        /* <DEDUP_REMOVED lines=26> */
.L_x_3450:
[----:B------:R-:W-:Y:S05]  /*37870*/  BSYNC B2 ;  /* 0x0000000000027941 */ /* 0x000fea0003800000 */
.L_x_3449:
        /* <DEDUP_REMOVED lines=13> */
.L_x_3452:
[----:B------:R-:W-:Y:S05]  /*37950*/  BSYNC B2 ;  /* 0x0000000000027941 */ /* 0x000fea0003800000 */
.L_x_3451:
        /* <DEDUP_REMOVED lines=23> */
[-CC-:B------:R-:W-:Y:S01]  /*37ad0*/  FFMA.FTZ R9, R9, R11.reuse, -R14.reuse ;  /* 0x0000000b09097223 */ /* 0x180fe2000001080e */
[----:B------:R-:W0:Y:S01]  /*37ae0*/  MUFU.EX2 R49, R49 ;  /* 0x0000003100317308 */ /* 0x000e220000000800 */
[-CC-:B------:R-:W-:Y:S01]  /*37af0*/  FFMA.FTZ R50, R50, R11.reuse, -R14.reuse ;  /* 0x0000000b32327223 */ /* 0x180fe2000001080e */
[-C--:B------:R-:W-:Y:S01]  /*37b00*/  FFMA.FTZ R24, R24, R11.reuse, -R14 ;  /* 0x0000000b18187223 */ /* 0x080fe2000001080e */
[-C--:B------:R-:W-:Y:S01]  /*37b10*/  FFMA.FTZ R31, R31, R11.reuse, -R10 ;  /* 0x0000000b1f1f7223 */ /* 0x080fe2000001080a */
[-C--:B------:R-:W-:Y:S01]  /*37b20*/  FFMA.FTZ R8, R25, R11.reuse, -R14 ;  /* 0x0000000b19087223 */ /* 0x080fe2000001080e */
        /* <DEDUP_REMOVED lines=10> */
[-C--:B------:R-:W-:Y:S01]  /*37bd0*/  FFMA.FTZ R47, R47, R11.reuse, -R10 ;  /* 0x0000000b2f2f7223 */ /* 0x080fe2000001080a */
[----:B------:R-:W2:Y:S01]  /*37be0*/  MUFU.EX2 R60, R60 ;  /* 0x0000003c003c7308 */ /* 0x000ea20000000800 */
[-C--:B------:R-:W-:Y:S01]  /*37bf0*/  FFMA.FTZ R26, R26, R11.reuse, -R14 ;  /* 0x0000000b1a1a7223 */ /* 0x080fe2000001080e */
[-C--:B------:R-:W-:Y:S01]  /*37c00*/  FFMA.FTZ R10, R48, R11.reuse, -R10 ;  /* 0x0000000b300a7223 */ /* 0x080fe2000001080a */
        /* <DEDUP_REMOVED lines=9> */
[-CC-:B------:R-:W-:Y:S01]  /*37ca0*/  FFMA.FTZ R39, R39, R11.reuse, -R14.reuse ;  /* 0x0000000b27277223 */ /* 0x180fe2000001080e */
[----:B------:R-:W-:Y:S01]  /*37cb0*/  FFMA.FTZ R11, R54, R11, -R14 ;  /* 0x0000000b360b7223 */ /* 0x000fe2000001080e */
[----:B0-----:R-:W-:Y:S01]  /*37cc0*/  FADD.FTZ R15, R49, R20 ;  /* 0x00000014310f7221 */ /* 0x001fe20000010000 */
[----:B-1----:R-:W-:Y:S01]  /*37cd0*/  FADD.FTZ R14, R52, R21 ;  /* 0x00000015340e7221 */ /* 0x002fe20000010000 */
[----:B------:R-:W0:Y:S02]  /*37ce0*/  MUFU.EX2 R27, R27 ;  /* 0x0000001b001b7308 */ /* 0x000e240000000800 */
[----:B--2---:R-:W-:-:S06]  /*37cf0*/  FADD.FTZ R20, R60, R15 ;  /* 0x0000000f3c147221 */ /* 0x004fcc0000010000 */
[----:B------:R-:W-:Y:S01]  /*37d00*/  MUFU.EX2 R50, R50 ;  /* 0x0000003200327308 */ /* 0x000fe20000000800 */
[----:B---3--:R-:W-:-:S07]  /*37d10*/  FADD.FTZ R15, R161, R14 ;  /* 0x0000000ea10f7221 */ /* 0x008fce0000010000 */
[----:B------:R-:W1:Y:S01]  /*37d20*/  MUFU.EX2 R162, R61 ;  /* 0x0000003d00a27308 */ /* 0x000e620000000800 */
[----:B0-----:R-:W-:-:S07]  /*37d30*/  FADD.FTZ R21, R27, R20 ;  /* 0x000000141b157221 */ /* 0x001fce0000010000 */
[----:B------:R-:W-:Y:S08]  /*37d40*/  MUFU.EX2 R163, R24 ;  /* 0x0000001800a37308 */ /* 0x000ff00000000800 */
[----:B------:R-:W0:Y:S01]  /*37d50*/  MUFU.EX2 R31, R31 ;  /* 0x0000001f001f7308 */ /* 0x000e220000000800 */
[----:B-1----:R-:W-:-:S07]  /*37d60*/  FADD.FTZ R14, R162, R21 ;  /* 0x00000015a20e7221 */ /* 0x002fce0000010000 */
[----:B------:R-:W-:Y:S08]  /*37d70*/  MUFU.EX2 R165, R8 ;  /* 0x0000000800a57308 */ /* 0x000ff00000000800 */
[----:B------:R-:W1:Y:S01]  /*37d80*/  MUFU.EX2 R164, R33 ;  /* 0x0000002100a47308 */ /* 0x000e620000000800 */
[----:B0-----:R-:W-:-:S07]  /*37d90*/  FADD.FTZ R9, R31, R14 ;  /* 0x0000000e1f097221 */ /* 0x001fce0000010000 */
[----:B------:R-:W-:Y:S08]  /*37da0*/  MUFU.EX2 R26, R26 ;  /* 0x0000001a001a7308 */ /* 0x000ff00000000800 */
[----:B------:R-:W0:Y:S01]  /*37db0*/  MUFU.EX2 R38, R38 ;  /* 0x0000002600267308 */ /* 0x000e220000000800 */
[----:B-1----:R-:W-:-:S07]  /*37dc0*/  FADD.FTZ R9, R164, R9 ;  /* 0x00000009a4097221 */ /* 0x002fce0000010000 */
[----:B------:R1:W-:Y:S08]  /*37dd0*/  MUFU.EX2 R174, R10 ;  /* 0x0000000a00ae7308 */ /* 0x0003f00000000800 */
[----:B------:R-:W2:Y:S01]  /*37de0*/  MUFU.EX2 R28, R28 ;  /* 0x0000001c001c7308 */ /* 0x000ea20000000800 */
[----:B-1----:R-:W-:Y:S01]  /*37df0*/  FADD.FTZ R10, R50, R15 ;  /* 0x0000000f320a7221 */ /* 0x002fe20000010000 */
[----:B0-----:R-:W-:-:S03]  /*37e00*/  FADD.FTZ R8, R38, R9 ;  /* 0x0000000926087221 */ /* 0x001fc60000010000 */
[----:B------:R-:W-:-:S03]  /*37e10*/  FADD.FTZ R10, R163, R10 ;  /* 0x0000000aa30a7221 */ /* 0x000fc60000010000 */
[----:B------:R-:W0:Y:S01]  /*37e20*/  MUFU.EX2 R25, R40 ;  /* 0x0000002800197308 */ /* 0x000e220000000800 */
[----:B------:R-:W-:-:S04]  /*37e30*/  FADD.FTZ R15, R165, R10 ;  /* 0x0000000aa50f7221 */ /* 0x000fc80000010000 */
[----:B------:R-:W-:-:S03]  /*37e40*/  FADD.FTZ R15, R26, R15 ;  /* 0x0000000f1a0f7221 */ /* 0x000fc60000010000 */
        /* <DEDUP_REMOVED lines=63> */
[----:B------:R3:W-:Y:S04]  /*38240*/  STSM.16.M88.4 [R14], R160 ;  /* 0x000000a00e007844 */ /* 0x0007e80000000200 */
        /* <DEDUP_REMOVED lines=195> */
[----:B--2---:R-:W-:Y:S02]  /*38e80*/  FMUL.FTZ R35, R35, R6 ;  /* 0x0000000623237220 */ /* 0x004fe40000410000 */
        /* <DEDUP_REMOVED lines=70> */
[----:B------:R2:W-:Y:S04]  /*392f0*/  ST.E desc[UR4][R8.64+0xa8], R15 ;  /* 0x0000a80f08007985 */ /* 0x0005e8000c101904 */
[----:B------:R-:W-:Y:S04]  /*39300*/  ST.E desc[UR18][R8.64+0xf4], R31 ;  /* 0x0000f41f08007985 */ /* 0x000fe8000c101912 */
[----:B------:R-:W-:Y:S04]  /*39310*/  ST.E desc[UR10][R8.64+0x114], R21 ;  /* 0x0001141508007985 */ /* 0x000fe8000c10190a */
[----:B------:R-:W-:Y:S04]  /*39320*/  ST.E desc[UR12][R8.64+0x120], R25 ;  /* 0x0001201908007985 */ /* 0x000fe8000c10190c */
[----:B------:R-:W-:Y:S04]  /*39330*/  ST.E desc[UR14][R8.64+0x124], R27 ;  /* 0x0001241b08007985 */ /* 0x000fe8000c10190e */
[----:B------:R-:W-:Y:S04]  /*39340*/  ST.E desc[UR16][R8.64+0x130], R29 ;  /* 0x0001301d08007985 */ /* 0x000fe8000c101910 */
[----:B------:R-:W-:Y:S04]  /*39350*/  ST.E desc[UR4][R8.64+0x1f4], R35 ;  /* 0x0001f42308007985 */ /* 0x000fe8000c101904 */
[----:B------:R0:W-:Y:S04]  /*39360*/  ST.E desc[UR4][R8.64+0xac], R7 ;  /* 0x0000ac0708007985 */ /* 0x0001e8000c101904 */
[----:B------:R1:W-:Y:S01]  /*39370*/  ST.E desc[UR4][R8.64+0xb8], R11 ;  /* 0x0000b80b08007985 */ /* 0x0003e2000c101904 */
[----:B--2---:R-:W-:-:S05]  /*39380*/  FMUL.FTZ R15, R37, R6 ;  /* 0x00000006250f7220 */ /* 0x004fca0000410000 */
[----:B------:R2:W-:Y:S04]  /*39390*/  ST.E desc[UR4][R8.64+0xbc], R15 ;  /* 0x0000bc0f08007985 */ /* 0x0005e8000c101904 */
[----:B------:R-:W0:Y:S02]  /*393a0*/  LD.E R6, desc[UR6][R8.64+0xc8] ;  /* 0x0000c80608067980 */ /* 0x000e24000c101900 */
[----:B0-----:R-:W-:-:S05]  /*393b0*/  FMUL.FTZ R7, R37, R6 ;  /* 0x0000000625077220 */ /* 0x001fca0000410000 */
[----:B------:R0:W-:Y:S04]  /*393c0*/  ST.E desc[UR4][R8.64+0xc8], R7 ;  /* 0x0000c80708007985 */ /* 0x0001e8000c101904 */
[----:B------:R-:W1:Y:S02]  /*393d0*/  LD.E R6, desc[UR6][R8.64+0xcc] ;  /* 0x0000cc0608067980 */ /* 0x000e64000c101900 */
[----:B-1----:R-:W-:-:S05]  /*393e0*/  FMUL.FTZ R11, R37, R6 ;  /* 0x00000006250b7220 */ /* 0x002fca0000410000 */
[----:B------:R1:W-:Y:S04]  /*393f0*/  ST.E desc[UR4][R8.64+0xcc], R11 ;  /* 0x0000cc0b08007985 */ /* 0x0003e8000c101904 */
[----:B------:R-:W2:Y:S02]  /*39400*/  LD.E R6, desc[UR6][R8.64+0xd8] ;  /* 0x0000d80608067980 */ /* 0x000ea4000c101900 */
        /* <DEDUP_REMOVED lines=100> */
[----:B------:R-:W-:Y:S04]  /*39a50*/  ST.E desc[UR4][R8.64+0x1dc], R15 ;  /* 0x0001dc0f08007985 */ /* 0x000fe8000c101904 */
        /* <DEDUP_REMOVED lines=9> */
[----:B------:R-:W2:Y:S02]  /*39af0*/  LD.E R6, desc[UR6][R8.64+0x1fc] ;  /* 0x0001fc0608067980 */ /* 0x000ea4000c101900 */
[----:B--2---:R-:W-:-:S05]  /*39b00*/  FMUL.FTZ R37, R37, R6 ;  /* 0x0000000625257220 */ /* 0x004fca0000410000 */
[----:B------:R2:W-:Y:S04]  /*39b10*/  ST.E desc[UR4][R8.64+0x1fc], R37 ;  /* 0x0001fc2508007985 */ /* 0x0005e8000c101904 */
[----:B0-----:R-:W3:Y:S04]  /*39b20*/  LDL.64 R6, [R12+0x88] ;  /* 0x000088000c067983 */ /* 0x001ee80000100a00 */
[----:B-1----:R-:W4:Y:S04]  /*39b30*/  LDL.64 R10, [R12] ;  /* 0x000000000c0a7983 */ /* 0x002f280000100a00 */
[----:B------:R-:W2:Y:S04]  /*39b40*/  LDL.64 R14, [R12+0x90] ;  /* 0x000090000c0e7983 */ /* 0x000ea80000100a00 */
[----:B---3--:R-:W3:Y:S04]  /*39b50*/  LD.E R25, desc[UR4][R6.64] ;  /* 0x0000000406197980 */ /* 0x008ee8000c101900 */
[----:B----4-:R-:W4:Y:S04]  /*39b60*/  LD.E R11, desc[UR6][R10.64] ;  /* 0x000000060a0b7980 */ /* 0x010f28000c101900 */
[----:B--2---:R-:W4:Y:S04]  /*39b70*/  LD.E.64 R8, desc[UR4][R14.64] ;  /* 0x000000040e087980 */ /* 0x004f28000c101b00 */
[----:B---3--:R-:W-:Y:S04]  /*39b80*/  ST.E desc[UR8][R6.64], R25 ;  /* 0x0000001906007985 */ /* 0x008fe8000c101908 */
[----:B------:R-:W2:Y:S04]  /*39b90*/  LD.E R21, desc[UR10][R6.64+0x4] ;  /* 0x0000040a06157980 */ /* 0x000ea8000c101900 */
[----:B--2---:R0:W-:Y:S04]  /*39ba0*/  ST.E desc[UR4][R6.64+0x4], R21 ;  /* 0x0000041506007985 */ /* 0x0041e8000c101904 */
[----:B------:R-:W2:Y:S04]  /*39bb0*/  LD.E R27, desc[UR6][R6.64+0x8] ;  /* 0x00000806061b7980 */ /* 0x000ea8000c101900 */
[----:B--2---:R1:W-:Y:S04]  /*39bc0*/  ST.E desc[UR4][R6.64+0x8], R27 ;  /* 0x0000081b06007985 */ /* 0x0043e8000c101904 */
[----:B------:R-:W2:Y:S04]  /*39bd0*/  LD.E R29, desc[UR6][R6.64+0xc] ;  /* 0x00000c06061d7980 */ /* 0x000ea8000c101900 */
[----:B--2---:R-:W-:Y:S04]  /*39be0*/  ST.E desc[UR4][R6.64+0xc], R29 ;  /* 0x00000c1d06007985 */ /* 0x004fe8000c101904 */
[----:B------:R-:W2:Y:S04]  /*39bf0*/  LD.E R15, desc[UR6][R6.64+0x10] ;  /* 0x00001006060f7980 */ /* 0x000ea8000c101900 */
[----:B--2---:R2:W-:Y:S04]  /*39c00*/  ST.E desc[UR4][R6.64+0x10], R15 ;  /* 0x0000100f06007985 */ /* 0x0045e8000c101904 */
[----:B0-----:R-:W3:Y:S04]  /*39c10*/  LD.E R21, desc[UR6][R6.64+0x14] ;  /* 0x0000140606157980 */ /* 0x001ee8000c101900 */
[----:B---3--:R0:W-:Y:S04]  /*39c20*/  ST.E desc[UR4][R6.64+0x14], R21 ;  /* 0x0000141506007985 */ /* 0x0081e8000c101904 */
[----:B------:R-:W3:Y:S04]  /*39c30*/  LD.E R25, desc[UR6][R6.64+0x18] ;  /* 0x0000180606197980 */ /* 0x000ee8000c101900 */
[----:B---3--:R3:W-:Y:S04]  /*39c40*/  ST.E desc[UR4][R6.64+0x18], R25 ;  /* 0x0000181906007985 */ /* 0x0087e8000c101904 */
[----:B-1----:R-:W4:Y:S04]  /*39c50*/  LD.E R27, desc[UR6][R6.64+0x1c] ;  /* 0x00001c06061b7980 */ /* 0x002f28000c101900 */
[----:B----4-:R1:W-:Y:S04]  /*39c60*/  ST.E desc[UR4][R6.64+0x1c], R27 ;  /* 0x00001c1b06007985 */ /* 0x0103e8000c101904 */
[----:B--2---:R-:W2:Y:S04]  /*39c70*/  LD.E R15, desc[UR6][R6.64+0x20] ;  /* 0x00002006060f7980 */ /* 0x004ea8000c101900 */
[----:B--2---:R2:W-:Y:S04]  /*39c80*/  ST.E desc[UR4][R6.64+0x20], R15 ;  /* 0x0000200f06007985 */ /* 0x0045e8000c101904 */
[----:B0-----:R-:W4:Y:S04]  /*39c90*/  LD.E R21, desc[UR6][R6.64+0x24] ;  /* 0x0000240606157980 */ /* 0x001f28000c101900 */
[----:B----4-:R0:W-:Y:S04]  /*39ca0*/  ST.E desc[UR4][R6.64+0x24], R21 ;  /* 0x0000241506007985 */ /* 0x0101e8000c101904 */
[----:B---3--:R-:W3:Y:S04]  /*39cb0*/  LD.E R25, desc[UR6][R6.64+0x28] ;  /* 0x0000280606197980 */ /* 0x008ee8000c101900 */
        /* <DEDUP_REMOVED lines=228> */
[----:B--2---:R-:W-:Y:S04]  /*3ab00*/  ST.E desc[UR4][R6.64+0x1f0], R15 ;  /* 0x0001f00f06007985 */ /* 0x004fe8000c101904 */
[----:B0-----:R-:W2:Y:S04]  /*3ab10*/  LD.E R21, desc[UR6][R6.64+0x1f4] ;  /* 0x0001f40606157980 */ /* 0x001ea8000c101900 */
[----:B--2---:R-:W-:Y:S04]  /*3ab20*/  ST.E desc[UR4][R6.64+0x1f4], R21 ;  /* 0x0001f41506007985 */ /* 0x004fe8000c101904 */
[----:B---3--:R-:W2:Y:S01]  /*3ab30*/  LD.E R25, desc[UR6][R6.64+0x1f8] ;  /* 0x0001f80606197980 */ /* 0x008ea2000c101900 */
[----:B------:R-:W-:-:S02]  /*3ab40*/  R2UR UR30, R4 ;  /* 0x00000000041e72ca */ /* 0x000fc400000e0000 */
[C---:B------:R-:W-:Y:S02]  /*3ab50*/  R2UR UR31, R5.reuse ;  /* 0x00000000051f72ca */ /* 0x040fe400000e0000 */
[C---:B------:R-:W-:Y:S02]  /*3ab60*/  R2UR UR28, R4.reuse ;  /* 0x00000000041c72ca */ /* 0x040fe400000e0000 */
[C---:B------:R-:W-:Y:S02]  /*3ab70*/  R2UR UR29, R5.reuse ;  /* 0x00000000051d72ca */ /* 0x040fe400000e0000 */
[C---:B------:R-:W-:Y:S02]  /*3ab80*/  R2UR UR26, R4.reuse ;  /* 0x00000000041a72ca */ /* 0x040fe400000e0000 */
[----:B------:R-:W-:Y:S01]  /*3ab90*/  R2UR UR27, R5 ;  /* 0x00000000051b72ca */ /* 0x000fe200000e0000 */
[----:B--2---:R0:W-:Y:S04]  /*3aba0*/  ST.E desc[UR4][R6.64+0x1f8], R25 ;  /* 0x0001f81906007985 */ /* 0x0041e8000c101904 */
[----:B-1----:R-:W2:Y:S01]  /*3abb0*/  LD.E R27, desc[UR6][R6.64+0x1fc] ;  /* 0x0001fc06061b7980 */ /* 0x002ea2000c101900 */
        /* <DEDUP_REMOVED lines=26> */
[----:B0-----:R-:W2:Y:S04]  /*3ad60*/  LD.E R25, desc[UR28][R6.64+0x4] ;  /* 0x0000041c06197980 */ /* 0x001ea8000c101900 */
[----:B------:R-:W2:Y:S04]  /*3ad70*/  LD.E R26, desc[UR26][R6.64+0x8] ;  /* 0x0000081a061a7980 */ /* 0x000ea8000c101900 */
[----:B-1----:R-:W2:Y:S04]  /*3ad80*/  LD.E R27, desc[UR24][R6.64+0xc] ;  /* 0x00000c18061b7980 */ /* 0x002ea8000c101900 */
        /* <DEDUP_REMOVED lines=2475> */
.L_x_3454:
[----:B------:R-:W-:Y:S05]  /*44840*/  BSYNC B2 ;  /* 0x0000000000027941 */ /* 0x000fea0003800000 */
.L_x_3453:
[C---:B------:R-:W-:Y:S02]  /*44850*/  R2UR UR6, R4.reuse ;  /* 0x00000000040672ca */ /* 0x040fe400000e0000 */
[C---:B------:R-:W-:Y:S02]  /*44860*/  R2UR UR7, R5.reuse ;  /* 0x00000000050772ca */ /* 0x040fe400000e0000 */
[----:B------:R-:W-:Y:S02]  /*44870*/  R2UR UR4, R4 ;  /* 0x00000000040472ca */ /* 0x000fe400000e0000 */
[----:B------:R-:W-:-:S09]  /*44880*/  R2UR UR5, R5 ;  /* 0x00000000050572ca */ /* 0x000fd200000e0000 */
[----:B------:R-:W2:Y:S04]  /*44890*/  LD.E.64 R4, desc[UR6][R10.64+0x20] ;  /* 0x000020060a047980 */ /* 0x000ea8000c101b00 */
[----:B------:R-:W3:Y:S01]  /*448a0*/  LD.E R6, desc[UR4][R10.64+0xc] ;  /* 0x00000c040a067980 */ /* 0x000ee2000c101900 */
[----:B--2---:R-:W-:Y:S01]  /*448b0*/  MOV R5, R4 ;  /* 0x0000000400057202 */ /* 0x004fe20000000f00 */
[----:B------:R-:W-:-:S04]  /*448c0*/  IMAD.MOV.U32 R4, RZ, RZ, R13 ;  /* 0x000000ffff047224 */ /* 0x000fc800078e000d */
[----:B-----5:R-:W-:-:S05]  /*448d0*/  IMAD R5, R8, 0x8, R5 ;  /* 0x0000000808057824 */ /* 0x020fca00078e0205 */
[----:B---3--:R-:W-:-:S04]  /*448e0*/  PRMT R5, R6, 0x654, R5 ;  /* 0x0000065406057816 */ /* 0x008fc80000000005 */
[----:B------:R0:W-:Y:S02]  /*448f0*/  SYNCS.ARRIVE.TRANS64.RED.A1T0 RZ, [R5+URZ], RZ ;  /* 0x000000ff05ff79a7 */ /* 0x0001e4000810043f */
[----:B0-----:R-:W-:-:S04]  /*44900*/  IMAD.MOV.U32 R5, RZ, RZ, 0x0 ;  /* 0x00000000ff057424 */ /* 0x001fc800078e00ff */
[----:B------:R-:W-:Y:S05]  /*44910*/  RET.REL.NODEC R4 `(_ZN7cutlass13device_kernelIN5flash11enable_sm90INS1_16FlashAttnFwdSm90INS1_25CollectiveMainloopFwdSm90ILi2EN4cute5tupleIJNS5_1CILi1EEES8_S8_EEENS6_IJNS7_ILi64EEESA_SA_EEELi512ENS_6half_tEfNS_4arch4Sm90ELb0ELb1ELb1ELb1ELb1ELb0ELb1ELb0ELb0ELb1ELb1ELb0EEENS1_21CollectiveEpilogueFwdINS6_IJSA_NS7_ILi512EEESA_EEES9_SC_SE_Li256ELb1ELb1ELb1ELb0EEENS1_36VarlenDynamicPersistentTileSchedulerILi64ELi64ELi256ELi128ELb1ELb1ELb1ELb1ELb0ELb1EEEEEEEEEvNT_6ParamsE) ;  /* 0xfffffbb404b87950 */ /* 0x000fea0003c3ffff */
.L_x_3425:
[----:B0-----:R0:W1:Y:S02]  /*44920*/  SYNCS.PHASECHK.TRANS64.TRYWAIT P0, [R9+URZ], R24 ;  /* 0x00000018090075a7 */ /* 0x001064000800017f */
[----:B-1----:R-:W-:Y:S05]  /*44930*/  @!P0 NANOSLEEP.SYNCS 0x989680 ;  /* 0x009896800000895d */ /* 0x002fea0003900000 */
[----:B------:R-:W1:Y:S02]  /*44940*/  @!P0 SYNCS.PHASECHK.TRANS64 P0, [R9+URZ], R24 ;  /* 0x00000018090085a7 */ /* 0x000e64000800007f */
[----:B-1----:R-:W-:Y:S05]  /*44950*/  @!P0 BRA `(.L_x_3425) ;  /* 0xfffffffc00f08947 */ /* 0x002fea000383ffff */
[----:B------:R-:W-:Y:S05]  /*44960*/  BRA `(.L_x_3424) ;  /* 0xfffffee400e87947 */ /* 0x000fea000383ffff */
.L_x_3432:
[----:B0-----:R0:W1:Y:S02]  /*44970*/  SYNCS.PHASECHK.TRANS64.TRYWAIT P0, [R56+URZ], R57 ;  /* 0x00000039380075a7 */ /* 0x001064000800017f */
[----:B-1----:R-:W-:Y:S05]  /*44980*/  @!P0 NANOSLEEP.SYNCS 0x989680 ;  /* 0x009896800000895d */ /* 0x002fea0003900000 */
[----:B------:R-:W1:Y:S02]  /*44990*/  @!P0 SYNCS.PHASECHK.TRANS64 P0, [R56+URZ], R57 ;  /* 0x00000039380085a7 */ /* 0x000e64000800007f */
[----:B-1----:R-:W-:Y:S05]  /*449a0*/  @!P0 BRA `(.L_x_3432) ;  /* 0xfffffffc00f08947 */ /* 0x002fea000383ffff */
[----:B------:R-:W-:Y:S05]  /*449b0*/  BRA `(.L_x_3431) ;  /* 0xfffffeec00bc7947 */ /* 0x000fea000383ffff */
.L_x_3455:
        /* <DEDUP_REMOVED lines=12> */
.L_x_5837:


//--------------------- .text._ZN7cutlass13device_kernelIN5flash11enable_sm90INS1_16FlashAttnFwdSm90INS1_25CollectiveMainloopFwdSm90ILi2EN4cute5tupleIJNS5_1CILi1EEES8_S8_EEENS6_IJNS7_ILi64EEESA_SA_EEELi512ENS_6half_tEfNS_4arch4Sm90ELb0ELb1ELb1ELb1ELb1ELb1ELb1ELb0ELb0ELb1ELb1ELb0EEENS1_21CollectiveEpilogueFwdINS6_IJSA_NS7_ILi512EEESA_EEES9_SC_SE_Li256ELb1ELb1ELb1ELb0EEENS1_36VarlenDynamicPersistentTileSchedulerILi64ELi64ELi256ELi128ELb1ELb1ELb1ELb1ELb0ELb1EEEEEEEEEvNT_6ParamsE --------------------------
	.section	.text._ZN7cutlass13device_kernelIN5flash11enable_sm90INS1_16FlashAttnFwdSm90INS1_25CollectiveMainloopFwdSm90ILi2EN4cute5tupleIJNS5_1CILi1EEES8_S8_EEENS6_IJNS7_ILi64EEESA_SA_EEELi512ENS_6half_tEfNS_4arch4Sm90ELb0ELb1ELb1ELb1ELb1ELb1ELb1ELb0ELb0ELb1ELb1ELb0EEENS1_21CollectiveEpilogueFwdINS6_IJSA_NS7_ILi512EEESA_EEES9_SC_SE_Li256ELb1ELb1ELb1ELb0EEENS1_36VarlenDynamicPersistentTileSchedulerILi64ELi64ELi256ELi128ELb1ELb1ELb1ELb1ELb0ELb1EEEEEEEEEvNT_6ParamsE,"ax",@progbits
	.align	128
.text._ZN7cutlass13device_kernelIN5flash11enable_sm90INS1_16FlashAttnFwdSm90INS1_25CollectiveMainloopFwdSm90ILi2EN4cute5tupleIJNS5_1CILi1EEES8_S8_EEENS6_IJNS7_ILi64EEESA_SA_EEELi512ENS_6half_tEfNS_4arch4Sm90ELb0ELb1ELb1ELb1ELb1ELb1ELb1ELb0ELb0ELb1ELb1ELb0EEENS1_21CollectiveEpilogueFwdINS6_IJSA_NS7_ILi512EEESA_EEES9_SC_SE_Li256ELb1ELb1ELb1ELb0EEENS1_36VarlenDynamicPersistentTileSchedulerILi64ELi64ELi256ELi128ELb1ELb1ELb1ELb1ELb0ELb1EEEEEEEEEvNT_6ParamsE:
        .type           _ZN7cutlass13device_kernelIN5flash11enable_sm90INS1_16FlashAttnFwdSm90INS1_25CollectiveMainloopFwdSm90ILi2EN4cute5tupleIJNS5_1CILi1EEES8_S8_EEENS6_IJNS7_ILi64EEESA_SA_EEELi512ENS_6half_tEfNS_4arch4Sm90ELb0ELb1ELb1ELb1ELb1ELb1ELb1ELb0ELb0ELb1ELb1ELb0EEENS1_21CollectiveEpilogueFwdINS6_IJSA_NS7_ILi512EEESA_EEES9_SC_SE_Li256ELb1ELb1ELb1ELb0EEENS1_36VarlenDynamicPersistentTileSchedulerILi64ELi64ELi256ELi128ELb1ELb1ELb1ELb1ELb0ELb1EEEEEEEEEvNT_6ParamsE,@function
        .size           _ZN7cutlass13device_kernelIN5flash11enable_sm90INS1_16FlashAttnFwdSm90INS1_25CollectiveMainloopFwdSm90ILi2EN4cute5tupleIJNS5_1CILi1EEES8_S8_EEENS6_IJNS7_ILi64EEESA_SA_EEELi512ENS_6half_tEfNS_4arch4Sm90ELb0ELb1ELb1ELb1ELb1ELb1ELb1ELb0ELb0ELb1ELb1ELb0EEENS1_21CollectiveEpilogueFwdINS6_IJSA_NS7_ILi512EEESA_EEES9_SC_SE_Li256ELb1ELb1ELb1ELb0EEENS1_36VarlenDynamicPersistentTileSchedulerILi64ELi64ELi256ELi128ELb1ELb1ELb1ELb1ELb0ELb1EEEEEEEEEvNT_6ParamsE,(.L_x_5839 - _ZN7cutlass13device_kernelIN5flash11enable_sm90INS1_16FlashAttnFwdSm90INS1_25CollectiveMainloopFwdSm90ILi2EN4cute5tupleIJNS5_1CILi1EEES8_S8_EEENS6_IJNS7_ILi64EEESA_SA_EEELi512ENS_6half_tEfNS_4arch4Sm90ELb0ELb1ELb1ELb1ELb1ELb1ELb1ELb0ELb0ELb1ELb1ELb0EEENS1_21CollectiveEpilogueFwdINS6_IJSA_NS7_ILi512EEESA_EEES9_SC_SE_Li256ELb1ELb1ELb1ELb0EEENS1_36VarlenDynamicPersistentTileSchedulerILi64ELi64ELi256ELi128ELb1ELb1ELb1ELb1ELb0ELb1EEEEEEEEEvNT_6ParamsE)
        .other          _ZN7cutlass13device_kernelIN5flash11enable_sm90INS1_16FlashAttnFwdSm90INS1_25CollectiveMainloopFwdSm90ILi2EN4cute5tupleIJNS5_1CILi1EEES8_S8_EEENS6_IJNS7_ILi64EEESA_SA_EEELi512ENS_6half_tEfNS_4arch4Sm90ELb0ELb1ELb1ELb1ELb1ELb1ELb1ELb0ELb0ELb1ELb1ELb0EEENS1_21CollectiveEpilogueFwdINS6_IJSA_NS7_ILi512EEESA_EEES9_SC_SE_Li256ELb1ELb1ELb1ELb0EEENS1_36VarlenDynamicPersistentTileSchedulerILi64ELi64ELi256ELi128ELb1ELb1ELb1ELb1ELb0ELb1EEEEEEEEEvNT_6ParamsE,@"STO_CUDA_ENTRY STV_DEFAULT"
_ZN7cutlass13device_kernelIN5flash11enable_sm90INS1_16FlashAttnFwdSm90INS1_25CollectiveMainloopFwdSm90ILi2EN4cute5tupleIJNS5_1CILi1EEES8_S8_EEENS6_IJNS7_ILi64EEESA_SA_EEELi512ENS_6half_tEfNS_4arch4Sm90ELb0ELb1ELb1ELb1ELb1ELb1ELb1ELb0ELb0ELb1ELb1ELb0EEENS1_21CollectiveEpilogueFwdINS6_IJSA_NS7_ILi512EEESA_EEES9_SC_SE_Li256ELb1ELb1ELb1ELb0EEENS1_36VarlenDynamicPersistentTileSchedulerILi64ELi64ELi256ELi128ELb1ELb1ELb1ELb1ELb0ELb1EEEEEEEEEvNT_6ParamsE:
[----:B------:R-:W0:Y:S02]  /*0000*/  LDC R1, c[0x0][0x28] ;  /* 0x00000a00ff017b82 */ /* 0x000e240000000800 */
[----:B0-----:R-:W-:-:S05]  /*0010*/  VIADD R1, R1, 0xfffffb90 ;  /* 0xfffffb9001017836 */ /* 0x001fca0000000000 */
[----:B------:R-:W-:Y:S01]  /*0020*/  R2UR UR4, R1 ;  /* 0x00000000010472ca */ /* 0x000fe200000e0000 */
[----:B------:R-:W0:Y:S01]  /*0030*/  S2R R3, SR_TID.X ;  /* 0x0000000000037919 */ /* 0x000e220000002100 */
[----:B------:R-:W-:Y:S01]  /*0040*/  ELECT P0, URZ, PT ;  /* 0x00000000003f782f */ /* 0x000fe20003800000 */
[----:B------:R-:W-:Y:S01]  /*0050*/  BSSY B0, `(.L_x_3456) ;  /* 0x0000012000007945 */ /* 0x000fe20003800000 */
[----:B------:R-:W-:Y:S01]  /*0060*/  ULDC UR39, c[0x0][0x20] ;  /* 0x0000080000277ab9 */ /* 0x000fe20000000800 */
[----:B------:R-:W-:-:S08]  /*0070*/  ULDC UR42, c[0x0][0x24] ;  /* 0x00000900002a7ab9 */ /* 0x000fd00000000800 */
[----:B------:R-:W-:-:S04]  /*0080*/  UIADD3 UR39, UP0, UR4, UR39, URZ ;  /* 0x0000002704277290 */ /* 0x000fc8000ff1e03f */
[----:B------:R-:W-:Y:S01]  /*0090*/  UIADD3.X UR42, URZ, UR42, URZ, UP0, !UPT ;  /* 0x0000002a3f2a7290 */ /* 0x000fe200087fe43f */
        /* <DEDUP_REMOVED lines=13> */
.L_x_3457:
[----:B------:R-:W-:Y:S05]  /*0170*/  BSYNC B0 ;  /* 0x0000000000007941 */ /* 0x000fea0003800000 */
.L_x_3456:
        /* <DEDUP_REMOVED lines=17> */
[----:B------:R-:W-:Y:S01]  /*0290*/  @UP0 USHF.L.U32 UR6, UR6, 0x1, URZ ;  /* 0x0000000106060899 */ /* 0x000fe2000800063f */
[----:B------:R-:W-:-:S03]  /*02a0*/  VOTEU.ANY UP0, P0 ;  /* 0x00000000003f7886 */ /* 0x000fc60000000100 */
[----:B------:R-:W-:Y:S01]  /*02b0*/  UISETP.NE.AND UP3, UPT, UR38, URZ, UPT ;  /* 0x0000003f2600728c */ /* 0x000fe2000bf65270 */
[----:B------:R-:W0:Y:S02]  /*02c0*/  FENCE.VIEW.ASYNC.S ;  /* 0x00000000000073c6 */ /* 0x000e240000000000 */
[----:B0-----:R0:W1:Y:S01]  /*02d0*/  @UP0 SYNCS.EXCH.64 URZ, [UR8+0x38800], UR4 ;  /* 0x03880004083f05b2 */ /* 0x0010620008000100 */
[----:B------:R-:W-:Y:S01]  /*02e0*/  UP2UR UR61, UPR, URZ, 0x8 ;  /* 0x000000083f3d7883 */ /* 0x000fe20008000000 */
[----:B------:R0:W2:Y:S03]  /*02f0*/  @UP1 SYNCS.EXCH.64 URZ, [UR8+0x38810], UR4 ;  /* 0x03881004083f15b2 */ /* 0x0000a60008000100 */
[----:B------:R0:W3:Y:S01]  /*0300*/  @UP2 SYNCS.EXCH.64 URZ, [UR8+0x38820], UR6 ;  /* 0x03882006083f25b2 */ /* 0x0000e20008000100 */
[----:B------:R-:W-:Y:S07]  /*0310*/  @P1 BRA `(.L_x_3458) ;  /* 0x0000000000381947 */ /* 0x000fee0003800000 */
        /* <DEDUP_REMOVED lines=14> */
.L_x_3458:
        /* <DEDUP_REMOVED lines=22> */
.L_x_3459:
        /* <DEDUP_REMOVED lines=18> */
.L_x_3460:
        /* <DEDUP_REMOVED lines=22> */
.L_x_3461:
        /* <DEDUP_REMOVED lines=22> */
.L_x_3462:
[----:B------:R-:W-:Y:S01]  /*0940*/  UISETP.NE.AND UP0, UPT, UR38, URZ, UPT ;  /* 0x0000003f2600728c */ /* 0x000fe2000bf05270 */
[----:B------:R-:W-:Y:S01]  /*0950*/  NOP ;  /* 0x0000000000007918 */ /* 0x000fe20000000000 */
[----:B------:R-:W-:Y:S01]  /*0960*/  UMOV UR60, 0x1 ;  /* 0x00000001003c7882 */ /* 0x000fe20000000000 */
[----:B------:R-:W-:Y:S01]  /*0970*/  ULDC.64 UR36, c[0x0][0x208] ;  /* 0x0000820000247ab9 */ /* 0x000fe20000000a00 */
[----:B------:R-:W-:Y:S01]  /*0980*/  USEL UR60, UR60, 0x2, !UP0 ;  /* 0x000000023c3c7887 */ /* 0x000fe2000c000000 */
[----:B------:R-:W-:Y:S01]  /*0990*/  BSSY B9, `(.L_x_3463) ;  /* 0x000387f000097945 */ /* 0x000fe20003800000 */
[----:B0123--:R-:W-:Y:S01]  /*09a0*/  BAR.SYNC.DEFER_BLOCKING 0x0 ;  /* 0x0000000000007b1d */ /* 0x00ffe20000010000 */
[----:B------:R-:W-:-:S13]  /*09b0*/  PLOP3.LUT P0, PT, PT, PT, UP0, 0x40, 0x0 ;  /* 0x000000000000781c */ /* 0x000fda0003f0e808 */
[----:B------:R-:W-:Y:S05]  /*09c0*/  @P0 BRA `(.L_x_3464) ;  /* 0x000002f000080947 */ /* 0x000fea0003800000 */
.L_x_3465:
[----:B------:R-:W-:-:S08]  /*09d0*/  NOP ;  /* 0x0000000000007918 */ /* 0x000fd00000000000 */
[----:B------:R-:W0:Y:S02]  /*09e0*/  USETMAXREG.TRY_ALLOC.CTAPOOL UP0, 0xe8 ;  /* 0x000000e8000079c8 */ /* 0x000e240008000600 */
[----:B0-----:R-:W-:-:S13]  /*09f0*/  PLOP3.LUT P0, PT, PT, PT, UP0, 0x80, 0x0 ;  /* 0x000000000000781c */ /* 0x001fda0003f0f008 */
[----:B------:R-:W-:Y:S05]  /*0a00*/  @!P0 BRA `(.L_x_3465) ;  /* 0xfffffffc00f08947 */ /* 0x000fea000383ffff */
[----:B------:R-:W0:Y:S01]  /*0a10*/  S2R R0, SR_TID.X ;  /* 0x0000000000007919 */ /* 0x000e220000002100 */
[----:B------:R-:W1:Y:S01]  /*0a20*/  S2UR UR4, SR_CgaCtaId ;  /* 0x00000000000479c3 */ /* 0x000e620000008800 */
[----:B------:R-:W-:Y:S04]  /*0a30*/  STL.64 [R1+0x1c8], RZ ;  /* 0x0001c8ff01007387 */ /* 0x000fe80000100a00 */
[----:B------:R-:W-:Y:S04]  /*0a40*/  STL [R1+0x1d0], RZ ;  /* 0x0001d0ff01007387 */ /* 0x000fe80000100800 */
[----:B------:R-:W-:Y:S01]  /*0a50*/  STL [R1+0x1d4], RZ ;  /* 0x0001d4ff01007387 */ /* 0x000fe20000100800 */
[----:B-1----:R-:W-:Y:S01]  /*0a60*/  IMAD.U32 R155, RZ, RZ, UR4 ;  /* 0x00000004ff9b7e24 */ /* 0x002fe2000f8e00ff */
[----:B------:R-:W-:Y:S01]  /*0a70*/  ULDC UR4, c[0x0][0xd3c] ;  /* 0x00034f0000047ab9 */ /* 0x000fe20000000800 */
[----:B0-----:R-:W-:-:S04]  /*0a80*/  SHF.R.U32.HI R2, RZ, 0x7, R0 ;  /* 0x00000007ff027819 */ /* 0x001fc80000011600 */
[----:B------:R-:W-:Y:S02]  /*0a90*/  ISETP.NE.AND P0, PT, R2, 0x1, PT ;  /* 0x000000010200780c */ /* 0x000fe40003f05270 */
[----:B------:R-:W-:-:S04]  /*0aa0*/  MOV R2, 0x400 ;  /* 0x0000040000027802 */ /* 0x000fc80000000f00 */
[----:B------:R-:W-:-:S07]  /*0ab0*/  LEA R2, R155, R2, 0x18 ;  /* 0x000000029b027211 */ /* 0x000fce00078ec0ff */
[----:B------:R-:W-:Y:S06]  /*0ac0*/  @!P0 BAR.ARV 0x8, 0x100 ;  /* 0x0204000000008b1d */ /* 0x000fec0000002000 */
[----:B------:R-:W-:-:S13]  /*0ad0*/  ISETP.GE.U32.AND P0, PT, R0, 0x100, PT ;  /* 0x000001000000780c */ /* 0x000fda0003f06070 */
[----:B------:R-:W-:Y:S08]  /*0ae0*/  @P0 BAR.ARV 0xf, 0x100 ;  /* 0x03c4000000000b1d */ /* 0x000ff00000002000 */
[----:B------:R-:W-:Y:S06]  /*0af0*/  BAR.SYNC.DEFER_BLOCKING 0x5, 0x180 ;  /* 0x0146000000007b1d */ /* 0x000fec0000010000 */
[----:B------:R-:W0:Y:S02]  /*0b00*/  LDS.128 R84, [R2+0x388d0] ;  /* 0x0388d00002547984 */ /* 0x000e240000000c00 */
[----:B------:R-:W-:Y:S06]  /*0b10*/  BAR.ARV 0x4, 0x180 ;  /* 0x0106000000007b1d */ /* 0x000fec0000002000 */
[----:B0-----:R-:W-:-:S13]  /*0b20*/  ISETP.GE.AND P0, PT, R87, UR4, PT ;  /* 0x0000000457007c0c */ /* 0x001fda000bf06270 */
[----:B------:R-:W-:Y:S05]  /*0b30*/  @P0 BRA `(.L_x_3466) ;  /* 0x0000038400900947 */ /* 0x000fea0003800000 */
[----:B------:R-:W-:Y:S01]  /*0b40*/  VIADD R221, R0, 0xffffff80 ;  /* 0xffffff8000dd7836 */ /* 0x000fe20000000000 */
[----:B------:R-:W0:Y:S01]  /*0b50*/  S2UR UR4, SR_SWINHI ;  /* 0x00000000000479c3 */ /* 0x000e220000002f00 */
[----:B------:R-:W-:Y:S01]  /*0b60*/  R2UR UR40, R2 ;  /* 0x00000000022872ca */ /* 0x000fe200000e0000 */
[----:B------:R-:W-:Y:S02]  /*0b70*/  IMAD.MOV.U32 R161, RZ, RZ, 0x2 ;  /* 0x00000002ffa17424 */ /* 0x000fe400078e00ff */
[----:B------:R-:W-:Y:S01]  /*0b80*/  SHF.R.S32.HI R0, RZ, 0x1f, R221 ;  /* 0x0000001fff007819 */ /* 0x000fe200000114dd */
[----:B------:R-:W-:Y:S02]  /*0b90*/  IMAD.MOV.U32 R156, RZ, RZ, RZ ;  /* 0x000000ffff9c7224 */ /* 0x000fe400078e00ff */
[----:B------:R-:W-:Y:S01]  /*0ba0*/  IMAD.MOV.U32 R158, RZ, RZ, RZ ;  /* 0x000000ffff9e7224 */ /* 0x000fe200078e00ff */
[CC--:B------:R-:W-:Y:S02]  /*0bb0*/  LEA.HI R5, R0.reuse, R221.reuse, RZ, 0x7 ;  /* 0x000000dd00057211 */ /* 0x0c0fe400078f38ff */
[----:B------:R-:W-:-:S02]  /*0bc0*/  LEA.HI R3, R0, R221, RZ, 0x4 ;  /* 0x000000dd00037211 */ /* 0x000fc400078f20ff */
[----:B------:R-:W-:Y:S02]  /*0bd0*/  LOP3.LUT R4, R5, 0xffffff80, RZ, 0xc0, !PT ;  /* 0xffffff8005047812 */ /* 0x000fe400078ec0ff */
[CC--:B------:R-:W-:Y:S02]  /*0be0*/  LEA.HI R11, R0.reuse, R221.reuse, RZ, 0x2 ;  /* 0x000000dd000b7211 */ /* 0x0c0fe400078f10ff */
[CC--:B------:R-:W-:Y:S01]  /*0bf0*/  LEA.HI R13, R0.reuse, R221.reuse, RZ, 0x3 ;  /* 0x000000dd000d7211 */ /* 0x0c0fe200078f18ff */
[----:B------:R-:W-:Y:S01]  /*0c00*/  IMAD.IADD R6, R221, 0x1, -R4 ;  /* 0x00000001dd067824 */ /* 0x000fe200078e0a04 */
[----:B------:R-:W-:Y:S02]  /*0c10*/  LEA.HI R4, R0, R221, RZ, 0x5 ;  /* 0x000000dd00047211 */ /* 0x000fe400078f28ff */
[----:B------:R-:W-:Y:S02]  /*0c20*/  LOP3.LUT R0, R3, 0xfffffff0, RZ, 0xc0, !PT ;  /* 0xfffffff003007812 */ /* 0x000fe400078ec0ff */
[----:B------:R-:W-:-:S02]  /*0c30*/  SHF.R.S32.HI R7, RZ, 0x1f, R6 ;  /* 0x0000001fff077819 */ /* 0x000fc40000011406 */
[----:B------:R-:W-:Y:S01]  /*0c40*/  SHF.R.S32.HI R167, RZ, 0x5, R4 ;  /* 0x00000005ffa77819 */ /* 0x000fe20000011404 */
[----:B------:R-:W-:Y:S01]  /*0c50*/  IMAD.IADD R15, R221, 0x1, -R0 ;  /* 0x00000001dd0f7824 */ /* 0x000fe200078e0a00 */
[CC--:B------:R-:W-:Y:S01]  /*0c60*/  LEA.HI R8, R7.reuse, R6.reuse, RZ, 0x2 ;  /* 0x0000000607087211 */ /* 0x0c0fe200078f10ff */
[----:B------:R-:W-:Y:S01]  /*0c70*/  UMOV UR40, UR40 ;  /* 0x0000002800287c82 */ /* 0x000fe20008000000 */
[----:B0-----:R-:W-:Y:S01]  /*0c80*/  UMOV UR41, UR4 ;  /* 0x0000000400297c82 */ /* 0x001fe20008000000 */
[----:B------:R-:W-:Y:S02]  /*0c90*/  SHF.R.S32.HI R0, RZ, 0x4, R3 ;  /* 0x00000004ff007819 */ /* 0x000fe40000011403 */
[--C-:B------:R-:W-:Y:S01]  /*0ca0*/  SHF.R.S32.HI R9, RZ, 0x2, R8.reuse ;  /* 0x00000002ff097819 */ /* 0x100fe20000011408 */
[----:B------:R0:W-:Y:S01]  /*0cb0*/  STL [R1+0x468], R15 ;  /* 0x0004680f01007387 */ /* 0x0001e20000100800 */
[----:B------:R-:W-:Y:S02]  /*0cc0*/  SHF.R.S32.HI R10, RZ, 0x1f, R8 ;  /* 0x0000001fff0a7819 */ /* 0x000fe40000011408 */
[----:B------:R-:W-:-:S02]  /*0cd0*/  LEA.HI R7, R7, R6, RZ, 0x5 ;  /* 0x0000000607077211 */ /* 0x000fc400078f28ff */
[----:B------:R-:W-:Y:S02]  /*0ce0*/  LEA.HI R10, R10, R9, RZ, 0x3 ;  /* 0x000000090a0a7211 */ /* 0x000fe400078f18ff */
[----:B------:R-:W-:Y:S02]  /*0cf0*/  SHF.R.S32.HI R4, RZ, 0x1f, R4 ;  /* 0x0000001fff047819 */ /* 0x000fe40000011404 */
[----:B------:R-:W-:Y:S02]  /*0d00*/  LOP3.LUT R10, R10, 0xfffffff8, RZ, 0xc0, !PT ;  /* 0xfffffff80a0a7812 */ /* 0x000fe400078ec0ff */
[----:B------:R-:W-:Y:S02]  /*0d10*/  LEA.HI R3, R3, R0, RZ, 0x1 ;  /* 0x0000000003037211 */ /* 0x000fe400078f08ff */
[----:B------:R-:W-:Y:S01]  /*0d20*/  LOP3.LUT R12, R11, 0xfffffffc, RZ, 0xc0, !PT ;  /* 0xfffffffc0b0c7812 */ /* 0x000fe200078ec0ff */
[----:B------:R-:W-:Y:S01]  /*0d30*/  IMAD.IADD R10, R9, 0x1, -R10 ;  /* 0x00000001090a7824 */ /* 0x000fe200078e0a0a */
[----:B------:R-:W-:-:S02]  /*0d40*/  SHF.R.S32.HI R7, RZ, 0x5, R7 ;  /* 0x00000005ff077819 */ /* 0x000fc40000011407 */
[----:B------:R-:W-:Y:S01]  /*0d50*/  SHF.R.S32.HI R18, RZ, 0x2, R11 ;  /* 0x00000002ff127819 */ /* 0x000fe2000001140b */
[----:B------:R-:W-:Y:S01]  /*0d60*/  IMAD.IADD R20, R221, 0x1, -R12 ;  /* 0x00000001dd147824 */ /* 0x000fe200078e0a0c */
[----:B------:R-:W-:Y:S01]  /*0d70*/  LEA.HI R4, R4, R167, RZ, 0x2 ;  /* 0x000000a704047211 */ /* 0x000fe200078f10ff */
[----:B------:R-:W-:Y:S01]  /*0d80*/  IMAD R162, R7, 0x10, R10 ;  /* 0x0000001007a27824 */ /* 0x000fe200078e020a */
[----:B------:R-:W-:Y:S01]  /*0d90*/  LOP3.LUT R3, R3, 0x1ffffffe, RZ, 0xc0, !PT ;  /* 0x1ffffffe03037812 */ /* 0x000fe200078ec0ff */
[----:B------:R-:W-:Y:S01]  /*0da0*/  VIADD R7, R18, 0x20 ;  /* 0x0000002012077836 */ /* 0x000fe20000000000 */
[----:B------:R-:W-:Y:S01]  /*0db0*/  LOP3.LUT R9, R8, 0x7ffffffc, RZ, 0xc0, !PT ;  /* 0x7ffffffc08097812 */ /* 0x000fe200078ec0ff */
[----:B------:R-:W-:Y:S01]  /*0dc0*/  IMAD.SHL.U32 R16, R20, 0x8, RZ ;  /* 0x0000000814107824 */ /* 0x000fe200078e00ff */
[----:B------:R-:W-:Y:S01]  /*0dd0*/  SHF.R.S32.HI R19, RZ, 0x7, R5 ;  /* 0x00000007ff137819 */ /* 0x000fe20000011405 */
[----:B------:R-:W-:Y:S01]  /*0de0*/  IMAD.IADD R3, R0, 0x1, -R3 ;  /* 0x0000000100037824 */ /* 0x000fe200078e0a03 */
[----:B------:R-:W-:Y:S01]  /*0df0*/  LOP3.LUT R4, R4, 0x3ffffc, RZ, 0xc0, !PT ;  /* 0x003ffffc04047812 */ /* 0x000fe200078ec0ff */
[----:B------:R-:W-:Y:S01]  /*0e00*/  IMAD.IADD R9, R6, 0x1, -R9 ;  /* 0x0000000106097824 */ /* 0x000fe200078e0a09 */
[----:B------:R-:W-:Y:S01]  /*0e10*/  SHF.R.S32.HI R0, RZ, 0x3, R13 ;  /* 0x00000003ff007819 */ /* 0x000fe2000001140d */
[----:B0-----:R-:W-:Y:S01]  /*0e20*/  IMAD R15, R19, 0x100, R15 ;  /* 0x00000100130f7824 */ /* 0x001fe200078e020f */
[----:B------:R-:W-:Y:S01]  /*0e30*/  LEA.HI R5, R5, R19, RZ, 0x1 ;  /* 0x0000001305057211 */ /* 0x000fe200078f08ff */
[----:B------:R-:W-:Y:S01]  /*0e40*/  IMAD.IADD R4, R167, 0x1, -R4 ;  /* 0x00000001a7047824 */ /* 0x000fe200078e0a04 */
[----:B------:R-:W-:Y:S01]  /*0e50*/  LEA.HI R0, R20, R20, RZ, 0x1 ;  /* 0x0000001414007211 */ /* 0x000fe200078f08ff */
[----:B------:R-:W-:Y:S01]  /*0e60*/  VIADD R192, R16, 0xc0 ;  /* 0x000000c010c07836 */ /* 0x000fe20000000000 */
[----:B------:R-:W-:Y:S01]  /*0e70*/  SHF.R.S32.HI R6, RZ, 0x1f, R7 ;  /* 0x0000001fff067819 */ /* 0x000fe20000011407 */
[----:B------:R-:W-:Y:S01]  /*0e80*/  IMAD R15, R4, 0x10, R15 ;  /* 0x00000010040f7824 */ /* 0x000fe200078e020f */
[----:B------:R-:W-:Y:S01]  /*0e90*/  LOP3.LUT R5, R5, 0xfffffe, RZ, 0xc0, !PT ;  /* 0x00fffffe05057812 */ /* 0x000fe200078ec0ff */
[----:B------:R-:W-:Y:S01]  /*0ea0*/  IMAD.SHL.U32 R4, R7, 0x40, RZ ;  /* 0x0000004007047824 */ /* 0x000fe200078e00ff */
[----:B------:R-:W-:Y:S01]  /*0eb0*/  LOP3.LUT R0, R0, 0x1ffffffe, RZ, 0xc0, !PT ;  /* 0x1ffffffe00007812 */ /* 0x000fe200078ec0ff */
[----:B------:R-:W-:Y:S01]  /*0ec0*/  IMAD.SHL.U32 R22, R20, 0x4, RZ ;  /* 0x0000000414167824 */ /* 0x000fe200078e00ff */
[----:B------:R-:W-:Y:S01]  /*0ed0*/  LEA.HI R6, R6, R7, RZ, 0x3 ;  /* 0x0000000706067211 */ /* 0x000fe200078f18ff */
[----:B------:R-:W-:Y:S01]  /*0ee0*/  IMAD.SHL.U32 R7, R3, 0x8, RZ ;  /* 0x0000000803077824 */ /* 0x000fe200078e00ff */
[----:B------:R-:W-:Y:S01]  /*0ef0*/  LOP3.LUT R14, R13, 0xfffffff8, RZ, 0xc0, !PT ;  /* 0xfffffff80d0e7812 */ /* 0x000fe200078ec0ff */
[----:B------:R-:W-:Y:S01]  /*0f00*/  IMAD.IADD R5, R19, 0x1, -R5 ;  /* 0x0000000113057824 */ /* 0x000fe200078e0a05 */
[----:B------:R-:W-:Y:S01]  /*0f10*/  SHF.R.S32.HI R11, RZ, 0x1f, R11 ;  /* 0x0000001fff0b7819 */ /* 0x000fe2000001140b */
[----:B------:R-:W-:Y:S01]  /*0f20*/  IMAD.IADD R3, R20, 0x1, -R0 ;  /* 0x0000000114037824 */ /* 0x000fe200078e0a00 */
[----:B------:R-:W-:Y:S01]  /*0f30*/  LOP3.LUT R4, R4, 0x1c0, RZ, 0xc0, !PT ;  /* 0x000001c004047812 */ /* 0x000fe200078ec0ff */
[----:B------:R-:W-:Y:S01]  /*0f40*/  IMAD.SHL.U32 R6, R6, 0x40, RZ ;  /* 0x0000004006067824 */ /* 0x000fe200078e00ff */
[----:B------:R-:W-:Y:S01]  /*0f50*/  LEA.HI R11, R11, R18, RZ, 0x3 ;  /* 0x000000120b0b7211 */ /* 0x000fe200078f18ff */
[----:B------:R-:W-:Y:S01]  /*0f60*/  IMAD.IADD R221, R221, 0x1, -R14 ;  /* 0x00000001dddd7824 */ /* 0x000fe200078e0a0e */
[----:B------:R-:W-:Y:S01]  /*0f70*/  LOP3.LUT R0, R4, 0x38, R16, 0xf8, !PT ;  /* 0x0000003804007812 */ /* 0x000fe200078ef810 */
[----:B------:R-:W-:Y:S01]  /*0f80*/  IMAD.SHL.U32 R8, R5, 0x100, RZ ;  /* 0x0000010005087824 */ /* 0x000fe200078e00ff */
[----:B------:R-:W-:Y:S01]  /*0f90*/  SHF.R.S32.HI R5, RZ, 0x1f, R192 ;  /* 0x0000001fff057819 */ /* 0x000fe200000114c0 */
[----:B------:R-:W-:Y:S01]  /*0fa0*/  IMAD R25, R3, 0x8, R162 ;  /* 0x0000000803197824 */ /* 0x000fe200078e02a2 */
[----:B------:R-:W-:Y:S01]  /*0fb0*/  LOP3.LUT R11, R11, 0xfffffff8, RZ, 0xc0, !PT ;  /* 0xfffffff80b0b7812 */ /* 0x000fe200078ec0ff */
[----:B------:R-:W-:Y:S01]  /*0fc0*/  IMAD.SHL.U32 R166, R221, 0x8, RZ ;  /* 0x00000008dda67824 */ /* 0x000fe200078e00ff */
[----:B------:R-:W-:Y:S01]  /*0fd0*/  SHF.R.U32.HI R10, RZ, 0x3, R4 ;  /* 0x00000003ff0a7819 */ /* 0x000fe20000011604 */
[----:B------:R0:W-:Y:S01]  /*0fe0*/  STL [R1+0x464], R7 ;  /* 0x0004640701007387 */ /* 0x0001e20000100800 */
[----:B------:R-:W-:Y:S01]  /*0ff0*/  LOP3.LUT R6, R6, 0xfffffe00, RZ, 0xc0, !PT ;  /* 0xfffffe0006067812 */ /* 0x000fe200078ec0ff */
[----:B------:R-:W-:Y:S01]  /*1000*/  IMAD.U32 R160, R15, 0x40, R7 ;  /* 0x000000400fa07824 */ /* 0x000fe200078e0007 */
[----:B------:R-:W-:Y:S01]  /*1010*/  SHF.L.U64.HI R202, R192, 0x1, R5 ;  /* 0x00000001c0ca7819 */ /* 0x000fe20000010205 */
[----:B------:R-:W-:Y:S01]  /*1020*/  STL [R1+0x454], R25 ;  /* 0x0004541901007387 */ /* 0x000fe20000100800 */
[----:B------:R-:W-:Y:S01]  /*1030*/  VIADD R191, R16, 0xe0 ;  /* 0x000000e010bf7836 */ /* 0x000fe20000000000 */
[----:B------:R-:W-:Y:S01]  /*1040*/  LOP3.LUT R5, R6, R0, R10, 0xf6, !PT ;  /* 0x0000000006057212 */ /* 0x000fe200078ef60a */
[----:B------:R-:W-:Y:S01]  /*1050*/  VIADD R218, R166, 0x80 ;  /* 0x00000080a6da7836 */ /* 0x000fe20000000000 */
[----:B------:R-:W-:Y:S01]  /*1060*/  STL [R1+0x45c], R8 ;  /* 0x00045c0801007387 */ /* 0x000fe20000100800 */
[----:B------:R-:W-:Y:S01]  /*1070*/  IMAD.IADD R159, R18, 0x1, -R11 ;  /* 0x00000001129f7824 */ /* 0x000fe200078e0a0b */
[----:B------:R-:W-:Y:S01]  /*1080*/  SHF.R.S32.HI R4, RZ, 0x1f, R191 ;  /* 0x0000001fff047819 */ /* 0x000fe200000114bf */
[----:B0-----:R-:W-:Y:S01]  /*1090*/  IMAD.SHL.U32 R7, R9, 0x2, RZ ;  /* 0x0000000209077824 */ /* 0x001fe200078e00ff */
[----:B------:R-:W-:Y:S01]  /*10a0*/  SHF.R.S32.HI R14, RZ, 0x1f, R218 ;  /* 0x0000001fff0e7819 */ /* 0x000fe200000114da */
[C---:B------:R-:W-:Y:S01]  /*10b0*/  VIADD R215, R166.reuse, 0x140 ;  /* 0x00000140a6d77836 */ /* 0x040fe20000000000 */
[----:B------:R-:W-:Y:S01]  /*10c0*/  SHF.L.U64.HI R203, R191, 0x1, R4 ;  /* 0x00000001bfcb7819 */ /* 0x000fe20000010204 */
[C---:B------:R-:W-:Y:S01]  /*10d0*/  VIADD R217, R166.reuse, 0xc0 ;  /* 0x000000c0a6d97836 */ /* 0x040fe20000000000 */
[----:B------:R-:W-:Y:S01]  /*10e0*/  STL [R1+0x458], R6 ;  /* 0x0004580601007387 */ /* 0x000fe20000100800 */
[----:B------:R-:W-:Y:S01]  /*10f0*/  VIADD R11, R166, 0x1c0 ;  /* 0x000001c0a60b7836 */ /* 0x000fe20000000000 */
[----:B------:R-:W-:Y:S01]  /*1100*/  SHF.R.S32.HI R14, RZ, 0x1f, R215 ;  /* 0x0000001fff0e7819 */ /* 0x000fe200000114d7 */
[----:B------:R-:W-:Y:S01]  /*1110*/  IMAD.IADD R163, R7, 0x1, R8 ;  /* 0x0000000107a37824 */ /* 0x000fe200078e0208 */
[----:B------:R-:W-:Y:S01]  /*1120*/  SHF.R.S32.HI R13, RZ, 0x1f, R217 ;  /* 0x0000001fff0d7819 */ /* 0x000fe200000114d9 */
[----:B------:R-:W-:Y:S01]  /*1130*/  VIADD R165, R22, 0x10 ;  /* 0x0000001016a57836 */ /* 0x000fe20000000000 */
[----:B------:R-:W-:Y:S01]  /*1140*/  SHF.R.S32.HI R11, RZ, 0x1f, R11 ;  /* 0x0000001fff0b7819 */ /* 0x000fe2000001140b */
[C---:B------:R-:W-:Y:S01]  /*1150*/  VIADD R12, R166.reuse, 0x180 ;  /* 0x00000180a60c7836 */ /* 0x040fe20000000000 */
[----:B------:R0:W-:Y:S01]  /*1160*/  STL [R1+0x448], R20 ;  /* 0x0004481401007387 */ /* 0x0001e20000100800 */
[----:B------:R-:W-:Y:S01]  /*1170*/  IMAD R0, R5, 0x2, R2 ;  /* 0x0000000205007824 */ /* 0x000fe200078e0202 */
        /* <DEDUP_REMOVED lines=63> */
[C---:B------:R-:W-:Y:S01]  /*1570*/  VIADD R20, R163.reuse, 0x58 ;  /* 0x00000058a3147836 */ /* 0x040fe20000000000 */
[----:B------:R-:W-:Y:S01]  /*1580*/  SHF.R.S32.HI R4, RZ, 0x1f, R227 ;  /* 0x0000001fff047819 */ /* 0x000fe200000114e3 */
[C---:B0-----:R-:W-:Y:S01]  /*1590*/  VIADD R13, R163.reuse, 0x70 ;  /* 0x00000070a30d7836 */ /* 0x041fe20000000000 */
[----:B------:R-:W-:Y:S01]  /*15a0*/  SHF.R.S32.HI R3, RZ, 0x1f, R226 ;  /* 0x0000001fff037819 */ /* 0x000fe200000114e2 */
[C---:B------:R-:W-:Y:S01]  /*15b0*/  VIADD R10, R163.reuse, 0x88 ;  /* 0x00000088a30a7836 */ /* 0x040fe20000000000 */
[----:B------:R-:W-:Y:S01]  /*15c0*/  SHF.R.S32.HI R0, RZ, 0x1f, R225 ;  /* 0x0000001fff007819 */ /* 0x000fe200000114e1 */
[C---:B--2---:R-:W-:Y:S01]  /*15d0*/  VIADD R7, R163.reuse, 0xa0 ;  /* 0x000000a0a3077836 */ /* 0x044fe20000000000 */
[----:B------:R-:W-:Y:S01]  /*15e0*/  SHF.R.S32.HI R17, RZ, 0x1f, R16 ;  /* 0x0000001fff117819 */ /* 0x000fe20000011410 */
[C---:B------:R-:W-:Y:S01]  /*15f0*/  VIADD R224, R163.reuse, 0xe8 ;  /* 0x000000e8a3e07836 */ /* 0x040fe20000000000 */
[----:B------:R-:W-:Y:S01]  /*1600*/  SHF.R.S32.HI R164, RZ, 0x1f, R19 ;  /* 0x0000001fffa47819 */ /* 0x000fe20000011413 */
[----:B------:R-:W-:Y:S01]  /*1610*/  VIADD R223, R163, 0xf0 ;  /* 0x000000f0a3df7836 */ /* 0x000fe20000000000 */
[----:B------:R-:W-:Y:S01]  /*1620*/  SHF.L.U64.HI R198, R197, 0x1, R198 ;  /* 0x00000001c5c67819 */ /* 0x000fe200000102c6 */
[----:B------:R-:W-:Y:S01]  /*1630*/  VIADD R222, R163, 0xf8 ;  /* 0x000000f8a3de7836 */ /* 0x000fe20000000000 */
[----:B------:R-:W-:Y:S01]  /*1640*/  SHF.L.U64.HI R199, R196, 0x1, R199 ;  /* 0x00000001c4c77819 */ /* 0x000fe200000102c7 */
[----:B------:R-:W-:Y:S01]  /*1650*/  IMAD.WIDE R160, R160, R161, UR40 ;  /* 0x00000028a0a07e25 */ /* 0x000fe2000f8e02a1 */
[----:B------:R-:W-:-:S02]  /*1660*/  SHF.L.U64.HI R200, R195, 0x1, R200 ;  /* 0x00000001c3c87819 */ /* 0x000fc400000102c8 */
[----:B------:R-:W-:Y:S02]  /*1670*/  SHF.L.U64.HI R201, R194, 0x1, R201 ;  /* 0x00000001c2c97819 */ /* 0x000fe400000102c9 */
[----:B------:R-:W-:Y:S02]  /*1680*/  SHF.L.U64.HI R204, R189, 0x1, R204 ;  /* 0x00000001bdcc7819 */ /* 0x000fe400000102cc */
[----:B------:R-:W-:Y:S02]  /*1690*/  SHF.L.U64.HI R205, R188, 0x1, R205 ;  /* 0x00000001bccd7819 */ /* 0x000fe400000102cd */
[----:B------:R-:W-:Y:S02]  /*16a0*/  SHF.L.U64.HI R206, R187, 0x1, R206 ;  /* 0x00000001bbce7819 */ /* 0x000fe400000102ce */
[----:B------:R-:W-:Y:S02]  /*16b0*/  SHF.L.U64.HI R207, R186, 0x1, R207 ;  /* 0x00000001bacf7819 */ /* 0x000fe400000102cf */
[----:B------:R-:W-:-:S02]  /*16c0*/  SHF.L.U64.HI R208, R185, 0x1, R208 ;  /* 0x00000001b9d07819 */ /* 0x000fc400000102d0 */
[----:B------:R-:W-:Y:S02]  /*16d0*/  SHF.L.U64.HI R209, R184, 0x1, R209 ;  /* 0x00000001b8d17819 */ /* 0x000fe400000102d1 */
[----:B------:R-:W-:Y:S02]  /*16e0*/  SHF.L.U64.HI R210, R183, 0x1, R210 ;  /* 0x00000001b7d27819 */ /* 0x000fe400000102d2 */
[----:B------:R-:W-:Y:S02]  /*16f0*/  SHF.L.U64.HI R211, R182, 0x1, R211 ;  /* 0x00000001b6d37819 */ /* 0x000fe400000102d3 */
[----:B------:R-:W-:Y:S02]  /*1700*/  SHF.R.S32.HI R20, RZ, 0x1f, R20 ;  /* 0x0000001fff147819 */ /* 0x000fe40000011414 */
[----:B------:R-:W-:Y:S02]  /*1710*/  SHF.R.S32.HI R13, RZ, 0x1f, R13 ;  /* 0x0000001fff0d7819 */ /* 0x000fe4000001140d */
[----:B------:R-:W-:-:S02]  /*1720*/  SHF.R.S32.HI R10, RZ, 0x1f, R10 ;  /* 0x0000001fff0a7819 */ /* 0x000fc4000001140a */
[----:B------:R-:W-:Y:S02]  /*1730*/  SHF.R.S32.HI R7, RZ, 0x1f, R7 ;  /* 0x0000001fff077819 */ /* 0x000fe40000011407 */
[----:B------:R-:W-:Y:S02]  /*1740*/  SHF.R.S32.HI R4, RZ, 0x1f, R224 ;  /* 0x0000001fff047819 */ /* 0x000fe400000114e0 */
[----:B------:R-:W-:Y:S02]  /*1750*/  SHF.R.S32.HI R3, RZ, 0x1f, R223 ;  /* 0x0000001fff037819 */ /* 0x000fe400000114df */
[----:B------:R-:W-:-:S07]  /*1760*/  SHF.R.S32.HI R0, RZ, 0x1f, R222 ;  /* 0x0000001fff007819 */ /* 0x000fce00000114de */
.L_x_3700:
[----:B------:R-:W-:Y:S01]  /*1770*/  ULDC.64 UR4, c[0x0][0xb20] ;  /* 0x0002c80000047ab9 */ /* 0x000fe20000000a00 */
[----:B0-234-:R-:W0:Y:S01]  /*1780*/  LDC.64 R4, c[0x0][0xb00] ;  /* 0x0002c000ff047b82 */ /* 0x01de220000000a00 */
        /* <DEDUP_REMOVED lines=10> */
[----:B------:R-:W1:Y:S01]  /*1830*/  @P0 LDC.64 R8, c[0x0][0xb20] ;  /* 0x0002c800ff080b82 */ /* 0x000e620000000a00 */
[----:B------:R-:W-:Y:S01]  /*1840*/  ISETP.NE.AND.EX P3, PT, RZ, UR5, PT, P3 ;  /* 0x00000005ff007c0c */ /* 0x000fe2000bf65330 */
[----:B0-----:R-:W-:-:S06]  /*1850*/  IMAD.WIDE R4, R87, 0x4, R4 ;  /* 0x0000000457047825 */ /* 0x001fcc00078e0204 */
[----:B------:R-:W0:Y:S01]  /*1860*/  @P1 LDC.64 R6, c[0x0][0xb10] ;  /* 0x0002c400ff061b82 */ /* 0x000e220000000a00 */
[----:B------:R-:W-:Y:S02]  /*1870*/  ULDC UR4, c[0x0][0x288] ;  /* 0x0000a20000047ab9 */ /* 0x000fe40000000800 */
[----:B------:R-:W-:Y:S01]  /*1880*/  IMAD.U32 R24, RZ, RZ, UR4 ;  /* 0x00000004ff187e24 */ /* 0x000fe2000f8e00ff */
[----:B------:R-:W-:Y:S02]  /*1890*/  ULDC.64 UR4, c[0x0][0x418] ;  /* 0x0001060000047ab9 */ /* 0x000fe40000000a00 */
        /* <DEDUP_REMOVED lines=17> */
[----:B------:R-:W-:Y:S01]  /*19b0*/  LEA.HI R213, R0, R3, RZ, 0x10 ;  /* 0x0000000300d57211 */ /* 0x000fe200078f80ff */
[----:B------:R-:W-:Y:S01]  /*19c0*/  IMAD.MOV.U32 R214, RZ, RZ, R87 ;  /* 0x000000ffffd67224 */ /* 0x000fe200078e0057 */
        /* <DEDUP_REMOVED lines=11> */
.L_x_3467:
[----:B------:R-:W-:Y:S02]  /*1a80*/  IMAD.U32 R27, RZ, RZ, UR5 ;  /* 0x00000005ff1b7e24 */ /* 0x000fe4000f8e00ff */
[----:B------:R-:W-:Y:S01]  /*1a90*/  IMAD.U32 R29, RZ, RZ, UR4 ;  /* 0x00000004ff1d7e24 */ /* 0x000fe2000f8e00ff */
[----:B------:R-:W-:Y:S06]  /*1aa0*/  @!P2 BRA `(.L_x_3468) ;  /* 0x000000000010a947 */ /* 0x000fec0003800000 */
[----:B------:R-:W0:Y:S02]  /*1ab0*/  LDC.64 R4, c[0x0][0xb18] ;  /* 0x0002c600ff047b82 */ /* 0x000e240000000a00 */
[----:B0-----:R-:W-:-:S05]  /*1ac0*/  IMAD.WIDE R4, R87, 0x4, R4 ;  /* 0x0000000457047825 */ /* 0x001fca00078e0204 */
[----:B------:R0:W5:Y:S01]  /*1ad0*/  LDG.E R29, desc[UR36][R4.64] ;  /* 0x00000024041d7981 */ /* 0x000162000c1e1900 */
[----:B------:R-:W-:Y:S05]  /*1ae0*/  BRA `(.L_x_3469) ;  /* 0x0000000000107947 */ /* 0x000fea0003800000 */
.L_x_3468:
[----:B------:R-:W-:Y:S05]  /*1af0*/  @!P3 BRA `(.L_x_3469) ;  /* 0x00000000000cb947 */ /* 0x000fea0003800000 */
[----:B------:R-:W2:Y:S04]  /*1b00*/  LDG.E R0, desc[UR36][R4.64] ;  /* 0x0000002404007981 */ /* 0x000ea8000c1e1900 */
[----:B------:R-:W2:Y:S02]  /*1b10*/  LDG.E R29, desc[UR36][R4.64+0x4] ;  /* 0x00000424041d7981 */ /* 0x000ea4000c1e1900 */
[----:B--2---:R-:W-:-:S07]  /*1b20*/  IMAD.IADD R29, R29, 0x1, -R0 ;  /* 0x000000011d1d7824 */ /* 0x004fce00078e0a00 */
.L_x_3469:
        /* <DEDUP_REMOVED lines=28> */
[----:B---3--:R-:W-:Y:S01]  /*1cf0*/  @P1 SHF.R.U32.HI R7, RZ, R8, R3 ;  /* 0x00000008ff071219 */ /* 0x008fe20000011603 */
[----:B------:R-:W-:-:S04]  /*1d00*/  VIADD R0, R25, 0x3f ;  /* 0x0000003f19007836 */ /* 0x000fc80000000000 */
[----:B------:R-:W-:Y:S01]  /*1d10*/  IMAD.IADD R9, R212, 0x1, R7 ;  /* 0x00000001d4097824 */ /* 0x000fe200078e0207 */
[----:B------:R-:W-:-:S03]  /*1d20*/  SHF.R.S32.HI R3, RZ, 0x1f, R0 ;  /* 0x0000001fff037819 */ /* 0x000fc60000011400 */
[----:B------:R-:W-:Y:S01]  /*1d30*/  IMAD.IADD R4, R9, 0x1, R4 ;  /* 0x0000000109047824 */ /* 0x000fe200078e0204 */
[----:B------:R-:W-:-:S04]  /*1d40*/  LEA.HI R3, R3, R0, RZ, 0x6 ;  /* 0x0000000003037211 */ /* 0x000fc800078f30ff */
        /* <DEDUP_REMOVED lines=13> */
.L_x_3472:
[----:B------:R-:W-:-:S13]  /*1e20*/  ISETP.NE.AND P0, PT, R5, 0x1, PT ;  /* 0x000000010500780c */ /* 0x000fda0003f05270 */
[----:B------:R-:W0:Y:S02]  /*1e30*/  @P0 LDC.64 R6, c[0x0][0xae0] ;  /* 0x0002b800ff060b82 */ /* 0x000e240000000a00 */
[----:B0-----:R-:W-:-:S05]  /*1e40*/  @P0 IMAD.HI.U32 R6, R0, R6, RZ ;  /* 0x0000000600060227 */ /* 0x001fca00078e00ff */
[----:B------:R-:W-:-:S07]  /*1e50*/  @P0 SHF.R.U32.HI R0, RZ, R7, R6 ;  /* 0x00000007ff000219 */ /* 0x000fce0000011606 */
.L_x_3473:
[----:B------:R-:W-:Y:S05]  /*1e60*/  BSYNC B0 ;  /* 0x0000000000007941 */ /* 0x000fea0003800000 */
.L_x_3471:
[----:B------:R-:W-:-:S05]  /*1e70*/  IMAD R3, R0, R5, R5 ;  /* 0x0000000500037224 */ /* 0x000fca00078e0205 */
[----:B------:R-:W-:-:S07]  /*1e80*/  VIMNMX R4, R4, R3, PT ;  /* 0x0000000304047248 */ /* 0x000fce0003fe0100 */
.L_x_3470:
        /* <DEDUP_REMOVED lines=25> */
.L_x_3476:
[----:B------:R-:W-:-:S13]  /*2020*/  ISETP.NE.AND P0, PT, R5, 0x1, PT ;  /* 0x000000010500780c */ /* 0x000fda0003f05270 */
[----:B------:R-:W0:Y:S02]  /*2030*/  @P0 LDC.64 R6, c[0x0][0xae0] ;  /* 0x0002b800ff060b82 */ /* 0x000e240000000a00 */
[----:B0-----:R-:W-:-:S05]  /*2040*/  @P0 IMAD.HI.U32 R6, R0, R6, RZ ;  /* 0x0000000600060227 */ /* 0x001fca00078e00ff */
[----:B------:R-:W-:-:S07]  /*2050*/  @P0 SHF.R.U32.HI R0, RZ, R7, R6 ;  /* 0x00000007ff000219 */ /* 0x000fce0000011606 */
.L_x_3477:
[----:B------:R-:W-:Y:S05]  /*2060*/  BSYNC B0 ;  /* 0x0000000000007941 */ /* 0x000fea0003800000 */
.L_x_3475:
[----:B------:R-:W-:-:S05]  /*2070*/  IMAD R0, R0, R5, RZ ;  /* 0x0000000500007224 */ /* 0x000fca00078e02ff */
[----:B------:R-:W-:-:S07]  /*2080*/  VIMNMX R3, R3, R0, !PT ;  /* 0x0000000003037248 */ /* 0x000fce0007fe0100 */
.L_x_3474:
[----:B------:R-:W-:Y:S01]  /*2090*/  SHF.R.S32.HI R0, RZ, 0x1f, R3 ;  /* 0x0000001fff007819 */ /* 0x000fe20000011403 */
[----:B------:R-:W-:Y:S01]  /*20a0*/  BSSY B0, `(.L_x_3478) ;  /* 0x0000028000007945 */ /* 0x000fe20003800000 */
[----:B------:R-:W-:Y:S02]  /*20b0*/  LOP3.LUT R220, R213, 0xff, RZ, 0xc0, !PT ;  /* 0x000000ffd5dc7812 */ /* 0x000fe400078ec0ff */
[----:B------:R-:W-:Y:S01]  /*20c0*/  LEA.HI R0, R0, R3, RZ, 0x6 ;  /* 0x0000000300007211 */ /* 0x000fe200078f30ff */
[----:B------:R-:W-:Y:S01]  /*20d0*/  IMAD.MOV.U32 R3, RZ, RZ, RZ ;  /* 0x000000ffff037224 */ /* 0x000fe200078e00ff */
        /* <DEDUP_REMOVED lines=36> */
.L_x_3479:
[----:B------:R-:W-:Y:S05]  /*2320*/  BSYNC B0 ;  /* 0x0000000000007941 */ /* 0x000fea0003800000 */
.L_x_3478:
        /* <DEDUP_REMOVED lines=36> */
.L_x_3482:
[----:B------:R-:W-:Y:S05]  /*2570*/  BSYNC B6 ;  /* 0x0000000000067941 */ /* 0x000fea0003800000 */
.L_x_3481:
        /* <DEDUP_REMOVED lines=20> */
.L_x_3484:
[----:B------:R-:W-:Y:S05]  /*26c0*/  BSYNC B6 ;  /* 0x0000000000067941 */ /* 0x000fea0003800000 */
.L_x_3483:
[----:B------:R-:W-:Y:S01]  /*26d0*/  ULDC.64 UR4, c[0x0][0xaf0] ;  /* 0x0002bc0000047ab9 */ /* 0x000fe20000000a00 */
[----:B------:R-:W-:Y:S01]  /*26e0*/  IMAD.MOV.U32 R39, RZ, RZ, R87 ;  /* 0x000000ffff277224 */ /* 0x000fe200078e0057 */
[----:B------:R-:W-:Y:S01]  /*26f0*/  ISETP.NE.U32.AND P0, PT, RZ, UR4, PT ;  /* 0x00000004ff007c0c */ /* 0x000fe2000bf05070 */
[----:B------:R-:W2:Y:S01]  /*2700*/  LDL R20, [R1+0x448] ;  /* 0x0004480001147983 */ /* 0x000ea20000100800 */
[----:B------:R-:W0:Y:S02]  /*2710*/  LDC R3, c[0x0][0x3f4] ;  /* 0x0000fd00ff037b82 */ /* 0x000e240000000800 */
[----:B------:R-:W-:-:S13]  /*2720*/  ISETP.NE.AND.EX P0, PT, RZ, UR5, PT, P0 ;  /* 0x00000005ff007c0c */ /* 0x000fda000bf05300 */
[----:B------:R-:W1:Y:S02]  /*2730*/  @P0 LDC.64 R4, c[0x0][0xaf0] ;  /* 0x0002bc00ff040b82 */ /* 0x000e640000000a00 */
[----:B-1----:R-:W-:-:S05]  /*2740*/  @P0 IMAD.WIDE R4, R87, 0x4, R4 ;  /* 0x0000000457040825 */ /* 0x002fca00078e0204 */
[----:B------:R-:W3:Y:S01]  /*2750*/  @P0 LDG.E R39, desc[UR36][R4.64] ;  /* 0x0000002404270981 */ /* 0x000ee2000c1e1900 */
[----:B0-----:R-:W-:Y:S01]  /*2760*/  ISETP.GE.AND P1, PT, R16, R3, PT ;  /* 0x000000031000720c */ /* 0x001fe20003f26270 */
[----:B------:R-:W-:-:S03]  /*2770*/  IMAD.IADD R38, R38, 0x1, R29 ;  /* 0x0000000126267824 */ /* 0x000fc600078e021d */
[----:B------:R-:W-:-:S05]  /*2780*/  SEL R3, R3, RZ, P1 ;  /* 0x000000ff03037207 */ /* 0x000fca0000800000 */
[----:B------:R-:W-:-:S05]  /*2790*/  IMAD.IADD R3, R16, 0x1, R3 ;  /* 0x0000000110037824 */ /* 0x000fca00078e0203 */
[----:B------:R-:W-:-:S04]  /*27a0*/  SHF.R.S32.HI R0, RZ, 0x1f, R3 ;  /* 0x0000001fff007819 */ /* 0x000fc80000011403 */
[----:B------:R-:W-:-:S04]  /*27b0*/  LEA.HI R0, R0, R3, RZ, 0x3 ;  /* 0x0000000300007211 */ /* 0x000fc800078f18ff */
[----:B------:R-:W-:Y:S01]  /*27c0*/  SHF.R.S32.HI R0, RZ, 0x3, R0 ;  /* 0x00000003ff007819 */ /* 0x000fe20000011400 */
[----:B--2---:R-:W-:Y:S01]  /*27d0*/  IMAD R35, R20, 0x40, R18 ;  /* 0x0000004014237824 */ /* 0x004fe200078e0212 */
[----:B---3--:R-:W-:-:S07]  /*27e0*/  SHF.R.S32.HI R3, RZ, 0x1f, R39 ;  /* 0x0000001fff037819 */ /* 0x008fce0000011427 */
.L_x_3517:
[----:B0-----:R-:W0:Y:S01]  /*27f0*/  LDC R43, c[0x0][0x430] ;  /* 0x00010c00ff2b7b82 */ /* 0x001e220000000800 */
[----:B------:R-:W-:Y:S02]  /*2800*/  VIADD R33, R33, 0xffffffff ;  /* 0xffffffff21217836 */ /* 0x000fe40000000000 */
[----:B------:R-:W-:Y:S02]  /*2810*/  IMAD.MOV.U32 R41, RZ, RZ, RZ ;  /* 0x000000ffff297224 */ /* 0x000fe400078e00ff */
[----:B------:R-:W-:-:S03]  /*2820*/  IMAD R4, R33, 0x40, R35 ;  /* 0x0000004021047824 */ /* 0x000fc600078e0223 */
[----:B------:R-:W1:Y:S01]  /*2830*/  LDC R37, c[0x0][0x3f4] ;  /* 0x0000fd00ff257b82 */ /* 0x000e620000000800 */
        /* <DEDUP_REMOVED lines=16> */
[----:B--2---:R-:W-:Y:S01]  /*2940*/  @!P0 LEA R4, P2, R6, R4, 0x2 ;  /* 0x0000000406048211 */ /* 0x004fe200078410ff */
[----:B------:R-:W-:-:S03]  /*2950*/  IMAD.SHL.U32 R52, R159, 0x40, RZ ;  /* 0x000000409f347824 */ /* 0x000fc600078e00ff */
[----:B------:R-:W-:Y:S02]  /*2960*/  @!P0 LEA.HI.X R5, R6, R5, R7, 0x2, P2 ;  /* 0x0000000506058211 */ /* 0x000fe400010f1407 */
[----:B------:R-:W-:Y:S01]  /*2970*/  LOP3.LUT R52, R52, 0x1c0, RZ, 0xc0, !PT ;  /* 0x000001c034347812 */ /* 0x000fe200078ec0ff */
[----:B------:R-:W-:Y:S02]  /*2980*/  IMAD.SHL.U32 R50, R167, 0x200, RZ ;  /* 0x00000200a7327824 */ /* 0x000fe400078e00ff */
[----:B-----5:R0:W5:Y:S01]  /*2990*/  @!P0 LDG.E R41, desc[UR36][R4.64] ;  /* 0x0000002404298981 */ /* 0x020162000c1e1900 */
[----:B-1----:R-:W-:Y:S01]  /*29a0*/  ISETP.GE.AND P0, PT, R37, 0x1, PT ;  /* 0x000000012500780c */ /* 0x002fe20003f06270 */
[----:B------:R-:W-:Y:S01]  /*29b0*/  IMAD.SHL.U32 R36, R156, 0x1000, RZ ;  /* 0x000010009c247824 */ /* 0x000fe200078e00ff */
[----:B------:R-:W-:Y:S01]  /*29c0*/  LOP3.LUT R42, R52, 0x18, R16, 0xf8, !PT ;  /* 0x00000018342a7812 */ /* 0x000fe200078ef810 */
[----:B------:R-:W-:Y:S01]  /*29d0*/  IMAD.MOV R6, RZ, RZ, -R8 ;  /* 0x000000ffff067224 */ /* 0x000fe200078e0a08 */
[----:B------:R-:W-:Y:S01]  /*29e0*/  SHF.R.U32.HI R55, RZ, 0x3, R52 ;  /* 0x00000003ff377819 */ /* 0x000fe20000011634 */
[----:B------:R-:W-:Y:S05]  /*29f0*/  YIELD ;  /* 0x0000000000007946 */ /* 0x000fea0003800000 */
[----:B------:R-:W-:Y:S01]  /*2a00*/  LOP3.LUT R42, R50, R42, R55, 0xf6, !PT ;  /* 0x0000002a322a7212 */ /* 0x000fe200078ef637 */
[----:B------:R-:W-:Y:S01]  /*2a10*/  BSSY B0, `(.L_x_3485) ;  /* 0x00001cc000007945 */ /* 0x000fe20003800000 */
[----:B------:R-:W-:Y:S01]  /*2a20*/  IMAD R43, R43, R6, R12 ;  /* 0x000000062b2b7224 */ /* 0x000fe200078e020c */
[----:B------:R-:W-:-:S02]  /*2a30*/  ISETP.GT.AND P2, PT, R33, R32, PT ;  /* 0x000000202100720c */ /* 0x000fc40003f44270 */
[----:B0-----:R-:W-:-:S04]  /*2a40*/  IMAD.IADD R5, R42, 0x1, R36 ;  /* 0x000000012a057824 */ /* 0x001fc800078e0224 */
[----:B------:R-:W-:Y:S01]  /*2a50*/  IMAD R48, R5, 0x2, R2 ;  /* 0x0000000205307824 */ /* 0x000fe200078e0202 */
[----:B------:R-:W-:Y:S06]  /*2a60*/  @!P0 BRA `(.L_x_3486) ;  /* 0x0000001800448947 */ /* 0x000fec0003800000 */
[----:B------:R-:W-:Y:S01]  /*2a70*/  SHF.R.S32.HI R44, RZ, 0x1f, R43 ;  /* 0x0000001fff2c7819 */ /* 0x000fe2000001142b */
[----:B------:R-:W-:Y:S01]  /*2a80*/  ULDC.64 UR4, c[0x0][0x300] ;  /* 0x0000c00000047ab9 */ /* 0x000fe20000000a00 */
[----:B-----5:R-:W-:Y:S01]  /*2a90*/  SHF.R.S32.HI R45, RZ, 0x1f, R41 ;  /* 0x0000001fff2d7819 */ /* 0x020fe20000011429 */
[----:B------:R-:W-:Y:S01]  /*2aa0*/  IMAD.WIDE.U32 R6, R43, UR4, RZ ;  /* 0x000000042b067c25 */ /* 0x000fe2000f8e00ff */
[----:B------:R-:W-:Y:S01]  /*2ab0*/  SHF.R.S32.HI R11, RZ, 0x1f, R33 ;  /* 0x0000001fff0b7819 */ /* 0x000fe20000011421 */
[----:B------:R-:W-:Y:S02]  /*2ac0*/  ULDC.U8 UR6, c[0x0][0x410] ;  /* 0x0001040000067ab9 */ /* 0x000fe40000000000 */
[----:B------:R-:W-:Y:S01]  /*2ad0*/  IMAD R4, R44, UR4, RZ ;  /* 0x000000042c047c24 */ /* 0x000fe2000f8e02ff */
[----:B------:R-:W-:-:S03]  /*2ae0*/  ISETP.NE.AND P0, PT, RZ, UR6, PT ;  /* 0x00000006ff007c0c */ /* 0x000fc6000bf05270 */
[----:B------:R-:W-:Y:S01]  /*2af0*/  IMAD R9, R43, UR5, R4 ;  /* 0x000000052b097c24 */ /* 0x000fe2000f8e0204 */
[----:B------:R-:W-:Y:S01]  /*2b00*/  ULDC.64 UR4, c[0x0][0x310] ;  /* 0x0000c40000047ab9 */ /* 0x000fe20000000a00 */
[----:B------:R-:W0:Y:S01]  /*2b10*/  LDC.64 R4, c[0x0][0x3f8] ;  /* 0x0000fe00ff047b82 */ /* 0x000e220000000a00 */
        /* <DEDUP_REMOVED lines=8> */
[----:B------:R-:W-:Y:S02]  /*2ba0*/  ULDC.64 UR4, c[0x0][0x2e8] ;  /* 0x0000ba0000047ab9 */ /* 0x000fe40000000a00 */
[C---:B------:R-:W-:Y:S01]  /*2bb0*/  LEA R47, P3, R6.reuse, UR4, 0x1 ;  /* 0x00000004062f7c11 */ /* 0x040fe2000f8608ff */
[-C--:B0-----:R-:W-:Y:S02]  /*2bc0*/  IMAD R10, R11, R4.reuse, RZ ;  /* 0x000000040b0a7224 */ /* 0x081fe400078e02ff */
[----:B------:R-:W-:Y:S01]  /*2bd0*/  IMAD.WIDE.U32 R8, R33, R4, RZ ;  /* 0x0000000421087225 */ /* 0x000fe200078e00ff */
[----:B------:R-:W-:-:S03]  /*2be0*/  LEA.HI.X R49, R6, UR5, R49, 0x1, P3 ;  /* 0x0000000506317c11 */ /* 0x000fc600098f0c31 */
[----:B------:R-:W-:Y:S02]  /*2bf0*/  IMAD R7, R33, R5, R10 ;  /* 0x0000000521077224 */ /* 0x000fe400078e020a */
[----:B------:R-:W-:Y:S02]  /*2c00*/  IMAD.SHL.U32 R57, R8, 0x40, RZ ;  /* 0x0000004008397824 */ /* 0x000fe400078e00ff */
[----:B------:R-:W-:-:S05]  /*2c10*/  IMAD.IADD R7, R9, 0x1, R7 ;  /* 0x0000000109077824 */ /* 0x000fca00078e0207 */
[----:B------:R-:W-:Y:S01]  /*2c20*/  SHF.L.U64.HI R53, R8, 0x6, R7 ;  /* 0x0000000608357819 */ /* 0x000fe20000010207 */
[----:B------:R-:W-:Y:S06]  /*2c30*/  @!P0 BRA `(.L_x_3487) ;  /* 0x0000000800f88947 */ /* 0x000fec0003800000 */
[----:B------:R-:W0:Y:S01]  /*2c40*/  LDC.64 R6, c[0x0][0x408] ;  /* 0x00010200ff067b82 */ /* 0x000e220000000a00 */
[----:B------:R-:W-:Y:S01]  /*2c50*/  IMAD R46, R33, -0x40, R27 ;  /* 0xffffffc0212e7824 */ /* 0x000fe200078e021b */
[----:B------:R-:W-:Y:S01]  /*2c60*/  BSSY B1, `(.L_x_3488) ;  /* 0x0000031000017945 */ /* 0x000fe20003800000 */
[----:B------:R-:W-:Y:S02]  /*2c70*/  CS2R R8, SRZ ;  /* 0x0000000000087805 */ /* 0x000fe4000001ff00 */
[----:B------:R-:W-:Y:S02]  /*2c80*/  CS2R R28, SRZ ;  /* 0x00000000001c7805 */ /* 0x000fe4000001ff00 */
[----:B------:R-:W-:Y:S02]  /*2c90*/  CS2R R20, SRZ ;  /* 0x0000000000147805 */ /* 0x000fe4000001ff00 */
[----:B------:R-:W-:Y:S02]  /*2ca0*/  VIMNMX R46, R46, 0x40, PT ;  /* 0x000000402e2e7848 */ /* 0x000fe40003fe0100 */
[----:B------:R-:W-:-:S02]  /*2cb0*/  CS2R R30, SRZ ;  /* 0x00000000001e7805 */ /* 0x000fc4000001ff00 */
[----:B------:R-:W-:Y:S01]  /*2cc0*/  ISETP.GE.AND P0, PT, R18, R46, PT ;  /* 0x0000002e1200720c */ /* 0x000fe20003f06270 */
[----:B0-----:R-:W-:-:S04]  /*2cd0*/  IMAD R10, R11, R6, RZ ;  /* 0x000000060b0a7224 */ /* 0x001fc800078e02ff */
[----:B------:R-:W-:-:S08]  /*2ce0*/  IMAD R15, R33, R7, R10 ;  /* 0x00000007210f7224 */ /* 0x000fd000078e020a */
[----:B------:R-:W-:Y:S05]  /*2cf0*/  @P0 BRA `(.L_x_3489) ;  /* 0x00000000009c0947 */ /* 0x000fea0003800000 */
[----:B------:R-:W-:Y:S01]  /*2d00*/  SHF.R.S32.HI R9, RZ, 0x1f, R18 ;  /* 0x0000001fff097819 */ /* 0x000fe20000011412 */
[----:B------:R-:W-:Y:S01]  /*2d10*/  ULDC.64 UR4, c[0x0][0x3e8] ;  /* 0x0000fa0000047ab9 */ /* 0x000fe20000000a00 */
[----:B------:R-:W-:Y:S01]  /*2d20*/  SHF.R.S32.HI R23, RZ, 0x1f, R22 ;  /* 0x0000001fff177819 */ /* 0x000fe20000011416 */
[----:B------:R-:W-:Y:S01]  /*2d30*/  ULDC.64 UR6, c[0x0][0x400] ;  /* 0x0001000000067ab9 */ /* 0x000fe20000000a00 */
[----:B------:R-:W-:Y:S01]  /*2d40*/  SHF.R.S32.HI R13, RZ, 0x1f, R34 ;  /* 0x0000001fff0d7819 */ /* 0x000fe20000011422 */
[C---:B------:R-:W-:Y:S01]  /*2d50*/  IMAD R8, R9.reuse, R6, RZ ;  /* 0x0000000609087224 */ /* 0x040fe200078e02ff */
[-C--:B------:R-:W-:Y:S01]  /*2d60*/  ISETP.GE.AND P3, PT, R22, R37.reuse, PT ;  /* 0x000000251600720c */ /* 0x080fe20003f66270 */
[----:B------:R-:W-:Y:S01]  /*2d70*/  IMAD R10, R9, R4, RZ ;  /* 0x00000004090a7224 */ /* 0x000fe200078e02ff */
[----:B------:R-:W-:Y:S01]  /*2d80*/  ISETP.GE.AND P5, PT, R165, R37, PT ;  /* 0x00000025a500720c */ /* 0x000fe20003fa6270 */
[C---:B------:R-:W-:Y:S02]  /*2d90*/  IMAD R51, R18.reuse, R7, R8 ;  /* 0x0000000712337224 */ /* 0x040fe400078e0208 */
[----:B------:R-:W-:-:S04]  /*2da0*/  IMAD.WIDE.U32 R8, R18, R6, R22 ;  /* 0x0000000612087225 */ /* 0x000fc800078e0016 */
[----:B------:R-:W-:Y:S02]  /*2db0*/  IMAD R12, R13, R6, RZ ;  /* 0x000000060d0c7224 */ /* 0x000fe400078e02ff */
[C---:B------:R-:W-:Y:S02]  /*2dc0*/  IMAD R21, R18.reuse, R5, R10 ;  /* 0x0000000512157224 */ /* 0x040fe400078e020a */
[----:B------:R-:W-:-:S04]  /*2dd0*/  IMAD.WIDE.U32 R10, R18, R4, R22 ;  /* 0x00000004120a7225 */ /* 0x000fc800078e0016 */
[----:B------:R-:W-:Y:S02]  /*2de0*/  IMAD.IADD R9, R9, 0x1, R51 ;  /* 0x0000000109097824 */ /* 0x000fe400078e0233 */
[C---:B------:R-:W-:Y:S02]  /*2df0*/  IMAD R51, R34.reuse, R7, R12 ;  /* 0x0000000722337224 */ /* 0x040fe400078e020c */
[----:B------:R-:W-:Y:S01]  /*2e00*/  IMAD.IADD R7, R11, 0x1, R21 ;  /* 0x000000010b077824 */ /* 0x000fe200078e0215 */
[----:B------:R-:W-:Y:S01]  /*2e10*/  CS2R R20, SRZ ;  /* 0x0000000000147805 */ /* 0x000fe2000001ff00 */
[----:B------:R-:W-:Y:S02]  /*2e20*/  IMAD R11, R13, R4, RZ ;  /* 0x000000040d0b7224 */ /* 0x000fe400078e02ff */
[----:B------:R-:W-:-:S04]  /*2e30*/  IMAD.WIDE.U32 R8, R34, R6, R8 ;  /* 0x0000000622087225 */ /* 0x000fc800078e0008 */
[----:B------:R-:W-:-:S04]  /*2e40*/  IMAD.WIDE.U32 R12, R33, R6, RZ ;  /* 0x00000006210c7225 */ /* 0x000fc800078e00ff */
[----:B------:R-:W-:Y:S01]  /*2e50*/  IMAD.MOV.U32 R6, RZ, RZ, R10 ;  /* 0x000000ffff067224 */ /* 0x000fe200078e000a */
[----:B------:R-:W-:Y:S01]  /*2e60*/  LEA R10, P4, R12, R8, 0x6 ;  /* 0x000000080c0a7211 */ /* 0x000fe200078830ff */
[C---:B------:R-:W-:Y:S02]  /*2e70*/  IMAD R11, R34.reuse, R5, R11 ;  /* 0x00000005220b7224 */ /* 0x040fe400078e020b */
[----:B------:R-:W-:-:S04]  /*2e80*/  IMAD.WIDE.U32 R6, R34, R4, R6 ;  /* 0x0000000422067225 */ /* 0x000fc800078e0006 */
[----:B------:R-:W-:Y:S01]  /*2e90*/  IMAD.IADD R5, R9, 0x1, R51 ;  /* 0x0000000109057824 */ /* 0x000fe200078e0233 */
[----:B------:R-:W-:Y:S01]  /*2ea0*/  IADD3 R8, P6, R57, R6, RZ ;  /* 0x0000000639087210 */ /* 0x000fe20007fde0ff */
[----:B------:R-:W-:-:S03]  /*2eb0*/  IMAD.IADD R13, R13, 0x1, R15 ;  /* 0x000000010d0d7824 */ /* 0x000fc600078e020f */
[----:B------:R-:W-:Y:S02]  /*2ec0*/  IADD3.X R7, R53, R7, R11, P6, !PT ;  /* 0x0000000735077210 */ /* 0x000fe400037fe40b */
[----:B------:R-:W-:Y:S02]  /*2ed0*/  LEA R4, P6, R8, UR4, 0x1 ;  /* 0x0000000408047c11 */ /* 0x000fe4000f8c08ff */
[----:B------:R-:W-:Y:S02]  /*2ee0*/  LEA.HI.X R13, R12, R5, R13, 0x6, P4 ;  /* 0x000000050c0d7211 */ /* 0x000fe400020f340d */
[----:B------:R-:W-:Y:S02]  /*2ef0*/  LEA R6, P4, R10, UR6, 0x1 ;  /* 0x000000060a067c11 */ /* 0x000fe4000f8808ff */
[----:B------:R-:W-:Y:S02]  /*2f00*/  LEA.HI.X R5, R8, UR5, R7, 0x1, P6 ;  /* 0x0000000508057c11 */ /* 0x000fe4000b0f0c07 */
[----:B------:R-:W-:-:S02]  /*2f10*/  CS2R R8, SRZ ;  /* 0x0000000000087805 */ /* 0x000fc4000001ff00 */
[----:B------:R-:W-:Y:S01]  /*2f20*/  LEA.HI.X R7, R10, UR7, R13, 0x1, P4 ;  /* 0x000000070a077c11 */ /* 0x000fe2000a0f0c0d */
[----:B------:R0:W5:Y:S04]  /*2f30*/  @!P3 LDG.E.64 R28, desc[UR36][R4.64] ;  /* 0x00000024041cb981 */ /* 0x000168000c1e1b00 */
[----:B------:R0:W5:Y:S04]  /*2f40*/  @!P5 LDG.E.64 R8, desc[UR36][R4.64+0x20] ;  /* 0x000020240408d981 */ /* 0x000168000c1e1b00 */
[----:B------:R0:W5:Y:S04]  /*2f50*/  @!P3 LDG.E.64 R30, desc[UR36][R6.64] ;  /* 0x00000024061eb981 */ /* 0x000168000c1e1b00 */
[----:B------:R0:W5:Y:S02]  /*2f60*/  @!P5 LDG.E.64 R20, desc[UR36][R6.64+0x20] ;  /* 0x000020240614d981 */ /* 0x000164000c1e1b00 */
.L_x_3489:
[----:B------:R-:W-:Y:S05]  /*2f70*/  BSYNC B1 ;  /* 0x0000000000017941 */ /* 0x000fea0003800000 */
.L_x_3488:
[----:B------:R-:W-:Y:S01]  /*2f80*/  UISETP.NE.AND UP0, UPT, UR38, URZ, UPT ;  /* 0x0000003f2600728c */ /* 0x000fe2000bf05270 */
        /* <DEDUP_REMOVED lines=13> */
[----:B------:R-:W-:Y:S06]  /*3060*/  @P3 BRA `(.L_x_3490) ;  /* 0x0000000000043947 */ /* 0x000fec0003800000 */
[----:B------:R-:W-:Y:S01]  /*3070*/  BPT.TRAP 0x1 ;  /* 0x000000040000795c */ /* 0x000fe20000300000 */
.L_x_3490:
[----:B------:R-:W-:Y:S01]  /*3080*/  IMAD R40, R156, 0x8, R2 ;  /* 0x000000089c287824 */ /* 0x000fe200078e0202 */
[----:B------:R-:W-:Y:S01]  /*3090*/  SHF.L.U32 R51, R158, 0x1f, RZ ;  /* 0x0000001f9e337819 */ /* 0x000fe200000006ff */
[----:B------:R-:W-:Y:S03]  /*30a0*/  BSSY B1, `(.L_x_3491) ;  /* 0x0000003000017945 */ /* 0x000fe60003800000 */
[----:B------:R-:W0:Y:S02]  /*30b0*/  SYNCS.PHASECHK.TRANS64.TRYWAIT P4, [R40+URZ+0x38890], R51 ;  /* 0x03889033280075a7 */ /* 0x000e24000808017f */
[----:B0-----:R-:W-:Y:S05]  /*30c0*/  @!P4 BRA `(.L_x_3492) ;  /* 0x000003600034c947 */ /* 0x001fea0003800000 */
.L_x_3855:
[----:B------:R-:W-:Y:S05]  /*30d0*/  BSYNC B1 ;  /* 0x0000000000017941 */ /* 0x000fea0003800000 */
.L_x_3491:
[----:B------:R-:W-:-:S03]  /*30e0*/  UMOV UR4, 0xffffffff ;  /* 0xffffffff00047882 */ /* 0x000fc60000000000 */
[----:B------:R-:W-:Y:S05]  /*30f0*/  BRA.DIV UR4, `(.L_x_3493) ;  /* 0x00000362043c7947 */ /* 0x000fea000b800000 */
[----:B------:R-:W1:Y:S04]  /*3100*/  SHFL.IDX PT, R49, R49, RZ, 0x1c1f ;  /* 0x001c1fff31317589 */ /* 0x000e6800000e0000 */
[----:B------:R2:W3:Y:S02]  /*3110*/  SHFL.IDX PT, R14, R47, RZ, 0x1c1f ;  /* 0x001c1fff2f0e7589 */ /* 0x0004e400000e0000 */
.L_x_3859:
[----:B------:R-:W-:Y:S05]  /*3120*/  @P0 BRA `(.L_x_3494) ;  /* 0x0000001400680947 */ /* 0x000fea0003800000 */
[----:B------:R-:W4:Y:S01]  /*3130*/  LDC R52, c[0x0][0x2f4] ;  /* 0x0000bd00ff347b82 */ /* 0x000f220000000800 */
[----:B------:R-:W-:Y:S01]  /*3140*/  BSSY B1, `(.L_x_3495) ;  /* 0x0000034000017945 */ /* 0x000fe20003800000 */
[----:B----4-:R-:W-:-:S13]  /*3150*/  ISETP.GE.AND P0, PT, R16, R52, PT ;  /* 0x000000341000720c */ /* 0x010fda0003f06270 */
[----:B------:R-:W-:Y:S05]  /*3160*/  @P0 BRA `(.L_x_3496) ;  /* 0x0000000000c40947 */ /* 0x000fea0003800000 */
[----:B------:R4:W0:Y:S01]  /*3170*/  LDS.128 R4, [R48+0x22400] ;  /* 0x0224000030047984 */ /* 0x0008220000000c00 */
[----:B------:R-:W-:Y:S01]  /*3180*/  ISETP.GE.AND P4, PT, R22, R37, PT ;  /* 0x000000251600720c */ /* 0x000fe20003f86270 */
[----:B------:R-:W-:Y:S01]  /*3190*/  BSSY B2, `(.L_x_3497) ;  /* 0x000002d000027945 */ /* 0x000fe20003800000 */
[----:B---3--:R-:W-:-:S04]  /*31a0*/  LEA R10, P0, R16, R14, 0x1 ;  /* 0x0000000e100a7211 */ /* 0x008fc800078008ff */
[----:B-1----:R-:W-:-:S07]  /*31b0*/  LEA.HI.X R11, R16, R49, R17, 0x1, P0 ;  /* 0x00000031100b7211 */ /* 0x002fce00000f0c11 */
[----:B----4-:R-:W-:Y:S05]  /*31c0*/  @P4 BRA `(.L_x_3498) ;  /* 0x0000000000a44947 */ /* 0x010fea0003800000 */
[--C-:B------:R-:W-:Y:S01]  /*31d0*/  SHF.R.U64 R15, R28, 0x10, R29.reuse ;  /* 0x000000101c0f7819 */ /* 0x100fe2000000121d */
[----:B0-----:R-:W-:Y:S01]  /*31e0*/  IMAD.MOV.U32 R12, RZ, RZ, R6 ;  /* 0x000000ffff0c7224 */ /* 0x001fe200078e0006 */
[----:B------:R-:W-:Y:S01]  /*31f0*/  SHF.R.U32.HI R28, RZ, 0x10, R29 ;  /* 0x00000010ff1c7819 */ /* 0x000fe2000001161d */
[--C-:B------:R-:W-:Y:S01]  /*3200*/  HADD2.F32 R6, -RZ, R5.reuse.H1_H1 ;  /* 0x30000005ff067230 */ /* 0x100fe20000004100 */
[--C-:B------:R-:W-:Y:S01]  /*3210*/  SHF.R.U64 R29, R30, 0x10, R31.reuse ;  /* 0x000000101e1d7819 */ /* 0x100fe2000000121f */
[----:B------:R-:W-:Y:S01]  /*3220*/  HADD2.F32 R5, -RZ, R5.H0_H0 ;  /* 0x20000005ff057230 */ /* 0x000fe20000004100 */
[----:B------:R-:W-:Y:S01]  /*3230*/  SHF.R.U32.HI R30, RZ, 0x10, R31 ;  /* 0x00000010ff1e7819 */ /* 0x000fe2000001161f */
[----:B------:R-:W-:Y:S02]  /*3240*/  HADD2.F32 R15, -RZ, R15.H0_H0 ;  /* 0x2000000fff0f7230 */ /* 0x000fe40000004100 */
[----:B------:R-:W-:Y:S02]  /*3250*/  HADD2.F32 R29, -RZ, R29.H0_H0 ;  /* 0x2000001dff1d7230 */ /* 0x000fe40000004100 */
[----:B------:R-:W-:-:S02]  /*3260*/  HADD2.F32 R30, -RZ, R30.H0_H0 ;  /* 0x2000001eff1e7230 */ /* 0x000fc40000004100 */
[--C-:B------:R-:W-:Y:S02]  /*3270*/  HADD2.F32 R13, -RZ, R7.reuse.H1_H1 ;  /* 0x30000007ff0d7230 */ /* 0x100fe40000004100 */
[CC--:B------:R-:W-:Y:S01]  /*3280*/  FMUL.FTZ R48, R6.reuse, R29.reuse ;  /* 0x0000001d06307220 */ /* 0x0c0fe20000410000 */
[----:B------:R-:W-:Y:S02]  /*3290*/  HADD2.F32 R7, -RZ, R7.H0_H0 ;  /* 0x20000007ff077230 */ /* 0x000fe40000004100 */
[C---:B------:R-:W-:Y:S01]  /*32a0*/  FMUL.FTZ R29, R5.reuse, R29 ;  /* 0x0000001d051d7220 */ /* 0x040fe20000410000 */
[----:B------:R-:W-:Y:S02]  /*32b0*/  HADD2.F32 R28, -RZ, R28.H0_H0 ;  /* 0x2000001cff1c7230 */ /* 0x000fe40000004100 */
[-C--:B------:R-:W-:Y:S01]  /*32c0*/  FFMA.FTZ R48, R5, R15.reuse, -R48 ;  /* 0x0000000f05307223 */ /* 0x080fe20000010830 */
[----:B------:R-:W-:Y:S01]  /*32d0*/  FMUL.FTZ R50, R13, R30 ;  /* 0x0000001e0d327220 */ /* 0x000fe20000410000 */
[----:B--2---:R-:W-:Y:S01]  /*32e0*/  FFMA.FTZ R47, R6, R15, R29 ;  /* 0x0000000f062f7223 */ /* 0x004fe2000001001d */
[----:B------:R-:W-:-:S02]  /*32f0*/  HADD2.F32 R5, -RZ, R4.H1_H1 ;  /* 0x30000004ff057230 */ /* 0x000fc40000004100 */
[C---:B------:R-:W-:Y:S01]  /*3300*/  FMUL.FTZ R30, R7.reuse, R30 ;  /* 0x0000001e071e7220 */ /* 0x040fe20000410000 */
[--C-:B------:R-:W-:Y:S02]  /*3310*/  HADD2.F32 R15, -RZ, R57.reuse.H0_H0 ;  /* 0x20000039ff0f7230 */ /* 0x100fe40000004100 */
[-C--:B------:R-:W-:Y:S01]  /*3320*/  FFMA.FTZ R50, R7, R28.reuse, -R50 ;  /* 0x0000001c07327223 */ /* 0x080fe20000010832 */
[----:B------:R-:W-:Y:S02]  /*3330*/  HADD2.F32 R4, -RZ, R4.H0_H0 ;  /* 0x20000004ff047230 */ /* 0x000fe40000004100 */
[----:B------:R-:W-:Y:S01]  /*3340*/  FFMA.FTZ R53, R13, R28, R30 ;  /* 0x0000001c0d357223 */ /* 0x000fe2000001001e */
[----:B------:R-:W-:Y:S02]  /*3350*/  HADD2.F32 R29, -RZ, R57.H1_H1 ;  /* 0x30000039ff1d7230 */ /* 0x000fe40000004100 */
[----:B------:R-:W-:Y:S01]  /*3360*/  FMUL.FTZ R31, R5, R15 ;  /* 0x0000000f051f7220 */ /* 0x000fe20000410000 */
[----:B------:R-:W-:-:S02]  /*3370*/  HADD2.F32 R6, -RZ, R12.H1_H1 ;  /* 0x3000000cff067230 */ /* 0x000fc40000004100 */
[----:B------:R-:W-:Y:S01]  /*3380*/  FMUL.FTZ R28, R4, R15 ;  /* 0x0000000f041c7220 */ /* 0x000fe20000410000 */
[----:B------:R-:W-:Y:S02]  /*3390*/  HADD2.F32 R12, -RZ, R12.H0_H0 ;  /* 0x2000000cff0c7230 */ /* 0x000fe40000004100 */
[--C-:B------:R-:W-:Y:S02]  /*33a0*/  HADD2.F32 R7, -RZ, R55.reuse.H0_H0 ;  /* 0x20000037ff077230 */ /* 0x100fe40000004100 */
[-C--:B------:R-:W-:Y:S01]  /*33b0*/  FMUL.FTZ R15, R6, R29.reuse ;  /* 0x0000001d060f7220 */ /* 0x080fe20000410000 */
        /* <DEDUP_REMOVED lines=10> */
.L_x_3498:
[----:B------:R-:W-:Y:S05]  /*3460*/  BSYNC B2 ;  /* 0x0000000000027941 */ /* 0x000fea0003800000 */
.L_x_3497:
[----:B0-----:R4:W-:Y:S02]  /*3470*/  ST.E.128 desc[UR36][R10.64], R4 ;  /* 0x000000040a007985 */ /* 0x0019e4000c101d24 */
.L_x_3496:
[----:B------:R-:W-:Y:S05]  /*3480*/  BSYNC B1 ;  /* 0x0000000000017941 */ /* 0x000fea0003800000 */
.L_x_3495:
[----:B------:R-:W-:-:S13]  /*3490*/  ISETP.GE.AND P0, PT, R19, R52, PT ;  /* 0x000000341300720c */ /* 0x000fda0003f06270 */
        /* <DEDUP_REMOVED lines=8> */
[----:B-1----:R-:W-:-:S03]  /*3520*/  LEA.HI.X R11, R19, R49, R164, 0x1, P0 ;  /* 0x00000031130b7211 */ /* 0x002fc600000f0ca4 */
[----:B------:R-:W-:-:S06]  /*3530*/  IMAD R4, R5, 0x2, R2 ;  /* 0x0000000205047824 */ /* 0x000fcc00078e0202 */
[----:B------:R-:W1:Y:S01]  /*3540*/  LDS.128 R4, [R4+0x22400] ;  /* 0x0224000004047984 */ /* 0x000e620000000c00 */
[----:B------:R-:W-:Y:S05]  /*3550*/  @P4 BRA `(.L_x_3500) ;  /* 0x0000000000a44947 */ /* 0x000fea0003800000 */
[----:B------:R-:W-:Y:S02]  /*3560*/  SHF.R.U64 R13, R20, 0x10, R21 ;  /* 0x00000010140d7819 */ /* 0x000fe40000001215 */
[----:B------:R-:W-:Y:S01]  /*3570*/  SHF.R.U64 R12, R8, 0x10, R9 ;  /* 0x00000010080c7819 */ /* 0x000fe20000001209 */
[----:B-1----:R-:W-:Y:S01]  /*3580*/  IMAD.MOV.U32 R8, RZ, RZ, R6 ;  /* 0x000000ffff087224 */ /* 0x002fe200078e0006 */
        /* <DEDUP_REMOVED lines=38> */
.L_x_3500:
[----:B------:R-:W-:Y:S05]  /*37f0*/  BSYNC B1 ;  /* 0x0000000000017941 */ /* 0x000fea0003800000 */
.L_x_3499:
[----:B-1----:R1:W-:Y:S01]  /*3800*/  ST.E.128 desc[UR36][R10.64], R4 ;  /* 0x000000040a007985 */ /* 0x0023e2000c101d24 */
[----:B------:R-:W-:Y:S05]  /*3810*/  BRA `(.L_x_3494) ;  /* 0x0000000c00ac7947 */ /* 0x000fea0003800000 */
.L_x_3487:
[----:B------:R-:W-:Y:S01]  /*3820*/  SHF.R.S32.HI R7, RZ, 0x1f, R18 ;  /* 0x0000001fff077819 */ /* 0x000fe20000011412 */
[-C--:B------:R-:W-:Y:S01]  /*3830*/  IMAD.WIDE.U32 R8, R18, R4.reuse, R16 ;  /* 0x0000000412087225 */ /* 0x080fe200078e0010 */
[----:B------:R-:W-:Y:S01]  /*3840*/  ULDC.64 UR6, c[0x0][0x408] ;  /* 0x0001020000067ab9 */ /* 0x000fe20000000a00 */
[----:B------:R-:W-:Y:S01]  /*3850*/  ULDC.64 UR4, c[0x0][0x3e8] ;  /* 0x0000fa0000047ab9 */ /* 0x000fe20000000a00 */
[----:B------:R-:W-:Y:S01]  /*3860*/  ISETP.GE.AND P4, PT, R16, R37, PT ;  /* 0x000000251000720c */ /* 0x000fe20003f86270 */
[C---:B------:R-:W-:Y:S02]  /*3870*/  IMAD R6, R7.reuse, R4, RZ ;  /* 0x0000000407067224 */ /* 0x040fe400078e02ff */
[----:B------:R-:W-:Y:S02]  /*3880*/  IMAD R15, R7, UR6, RZ ;  /* 0x00000006070f7c24 */ /* 0x000fe4000f8e02ff */
[C---:B------:R-:W-:Y:S02]  /*3890*/  IMAD R13, R18.reuse, R5, R6 ;  /* 0x00000005120d7224 */ /* 0x040fe400078e0206 */
[----:B------:R-:W-:-:S04]  /*38a0*/  IMAD.WIDE.U32 R6, R18, UR6, R16 ;  /* 0x0000000612067c25 */ /* 0x000fc8000f8e0010 */
[----:B------:R-:W-:Y:S01]  /*38b0*/  IMAD.IADD R9, R13, 0x1, R9 ;  /* 0x000000010d097824 */ /* 0x000fe200078e0209 */
[----:B------:R-:W-:Y:S01]  /*38c0*/  SHF.R.S32.HI R13, RZ, 0x1f, R34 ;  /* 0x0000001fff0d7819 */ /* 0x000fe20000011422 */
[----:B------:R-:W-:Y:S02]  /*38d0*/  IMAD R15, R18, UR7, R15 ;  /* 0x00000007120f7c24 */ /* 0x000fe4000f8e020f */
[----:B------:R-:W-:-:S04]  /*38e0*/  IMAD.WIDE.U32 R8, R34, R4, R8 ;  /* 0x0000000422087225 */ /* 0x000fc800078e0008 */
[----:B------:R-:W-:Y:S02]  /*38f0*/  IMAD R4, R13, R4, RZ ;  /* 0x000000040d047224 */ /* 0x000fe400078e02ff */
[----:B------:R-:W-:Y:S02]  /*3900*/  IMAD.IADD R7, R15, 0x1, R7 ;  /* 0x000000010f077824 */ /* 0x000fe400078e0207 */
[----:B------:R-:W-:Y:S01]  /*3910*/  IMAD R5, R34, R5, R4 ;  /* 0x0000000522057224 */ /* 0x000fe200078e0204 */
[----:B------:R-:W-:Y:S01]  /*3920*/  IADD3 R4, P0, R57, R8, RZ ;  /* 0x0000000839047210 */ /* 0x000fe20007f1e0ff */
[----:B------:R-:W-:Y:S02]  /*3930*/  IMAD R13, R13, UR6, RZ ;  /* 0x000000060d0d7c24 */ /* 0x000fe4000f8e02ff */
[----:B------:R-:W-:Y:S01]  /*3940*/  IMAD R10, R11, UR6, RZ ;  /* 0x000000060b0a7c24 */ /* 0x000fe2000f8e02ff */
[----:B------:R-:W-:Y:S01]  /*3950*/  IADD3.X R5, R53, R5, R9, P0, !PT ;  /* 0x0000000535057210 */ /* 0x000fe200007fe409 */
[----:B------:R-:W-:-:S02]  /*3960*/  IMAD R46, R33, -0x40, R27 ;  /* 0xffffffc0212e7824 */ /* 0x000fc400078e021b */
[----:B------:R-:W-:-:S03]  /*3970*/  IMAD.WIDE.U32 R8, R33, UR6, RZ ;  /* 0x0000000621087c25 */ /* 0x000fc6000f8e00ff */
[----:B------:R-:W-:Y:S01]  /*3980*/  VIMNMX R46, R46, 0x40, PT ;  /* 0x000000402e2e7848 */ /* 0x000fe20003fe0100 */
[C---:B------:R-:W-:Y:S02]  /*3990*/  IMAD R13, R34.reuse, UR7, R13 ;  /* 0x00000007220d7c24 */ /* 0x040fe4000f8e020d */
[----:B------:R-:W-:Y:S01]  /*39a0*/  IMAD.WIDE.U32 R6, R34, UR6, R6 ;  /* 0x0000000622067c25 */ /* 0x000fe2000f8e0006 */
[----:B------:R-:W-:-:S03]  /*39b0*/  ISETP.GE.OR P0, PT, R18, R46, P4 ;  /* 0x0000002e1200720c */ /* 0x000fc60002706670 */
[----:B------:R-:W-:Y:S01]  /*39c0*/  IMAD R15, R33, UR7, R10 ;  /* 0x00000007210f7c24 */ /* 0x000fe2000f8e020a */
[----:B------:R-:W-:Y:S01]  /*39d0*/  LEA R10, P3, R4, UR4, 0x1 ;  /* 0x00000004040a7c11 */ /* 0x000fe2000f8608ff */
[----:B------:R-:W-:Y:S01]  /*39e0*/  IMAD.IADD R13, R13, 0x1, R7 ;  /* 0x000000010d0d7824 */ /* 0x000fe200078e0207 */
[----:B------:R-:W-:Y:S01]  /*39f0*/  LEA R12, P5, R8, R6, 0x6 ;  /* 0x00000006080c7211 */ /* 0x000fe200078a30ff */
[----:B------:R-:W-:Y:S01]  /*3a00*/  IMAD.IADD R9, R15, 0x1, R9 ;  /* 0x000000010f097824 */ /* 0x000fe200078e0209 */
[----:B------:R-:W-:Y:S01]  /*3a10*/  LEA.HI.X R11, R4, UR5, R5, 0x1, P3 ;  /* 0x00000005040b7c11 */ /* 0x000fe200098f0c05 */
[----:B------:R-:W-:Y:S01]  /*3a20*/  ULDC.64 UR4, c[0x0][0x400] ;  /* 0x0001000000047ab9 */ /* 0x000fe20000000a00 */
[----:B------:R-:W-:Y:S02]  /*3a30*/  CS2R R6, SRZ ;  /* 0x0000000000067805 */ /* 0x000fe4000001ff00 */
[----:B------:R-:W-:Y:S02]  /*3a40*/  CS2R R4, SRZ ;  /* 0x0000000000047805 */ /* 0x000fe4000001ff00 */
[----:B------:R-:W-:-:S02]  /*3a50*/  LEA.HI.X R9, R8, R13, R9, 0x6, P5 ;  /* 0x0000000d08097211 */ /* 0x000fc400028f3409 */
[C---:B------:R-:W-:Y:S02]  /*3a60*/  LEA R8, P3, R12.reuse, UR4, 0x1 ;  /* 0x000000040c087c11 */ /* 0x040fe4000f8608ff */
[----:B------:R-:W-:Y:S02]  /*3a70*/  CS2R R30, SRZ ;  /* 0x00000000001e7805 */ /* 0x000fe4000001ff00 */
[----:B------:R-:W-:Y:S01]  /*3a80*/  CS2R R28, SRZ ;  /* 0x00000000001c7805 */ /* 0x000fe2000001ff00 */
[----:B------:R-:W2:Y:S01]  /*3a90*/  @!P0 LDG.E.128 R4, desc[UR36][R10.64] ;  /* 0x000000240a048981 */ /* 0x000ea2000c1e1d00 */
[----:B------:R-:W-:-:S05]  /*3aa0*/  LEA.HI.X R9, R12, UR5, R9, 0x1, P3 ;  /* 0x000000050c097c11 */ /* 0x000fca00098f0c09 */
[----:B------:R-:W3:Y:S01]  /*3ab0*/  @!P0 LDG.E.128 R28, desc[UR36][R8.64] ;  /* 0x00000024081c8981 */ /* 0x000ee2000c1e1d00 */
[----:B------:R-:W-:-:S06]  /*3ac0*/  UISETP.NE.AND UP0, UPT, UR38, URZ, UPT ;  /* 0x0000003f2600728c */ /* 0x000fcc000bf05270 */
[----:B------:R-:W-:Y:S01]  /*3ad0*/  PLOP3.LUT P3, PT, PT, PT, UP0, 0x80, 0x0 ;  /* 0x000000000000781c */ /* 0x000fe20003f6f008 */
[----:B--2---:R-:W-:Y:S02]  /*3ae0*/  IMAD.MOV.U32 R12, RZ, RZ, R6 ;  /* 0x000000ffff0c7224 */ /* 0x004fe400078e0006 */
[----:B------:R-:W-:Y:S02]  /*3af0*/  IMAD.MOV.U32 R13, RZ, RZ, R7 ;  /* 0x000000ffff0d7224 */ /* 0x000fe400078e0007 */
[----:B------:R-:W-:Y:S02]  /*3b00*/  IMAD.MOV.U32 R14, RZ, RZ, R4 ;  /* 0x000000ffff0e7224 */ /* 0x000fe400078e0004 */
[----:B------:R-:W-:Y:S01]  /*3b10*/  IMAD.MOV.U32 R15, RZ, RZ, R5 ;  /* 0x000000ffff0f7224 */ /* 0x000fe200078e0005 */
[----:B------:R-:W-:Y:S01]  /*3b20*/  PRMT R59, R12, 0x5410, R13 ;  /* 0x000054100c3b7816 */ /* 0x000fe2000000000d */
[----:B---3--:R-:W-:Y:S02]  /*3b30*/  IMAD.MOV.U32 R8, RZ, RZ, R30 ;  /* 0x000000ffff087224 */ /* 0x008fe400078e001e */
[----:B------:R-:W-:Y:S01]  /*3b40*/  IMAD.MOV.U32 R9, RZ, RZ, R31 ;  /* 0x000000ffff097224 */ /* 0x000fe200078e001f */
[----:B------:R-:W-:Y:S01]  /*3b50*/  PRMT R60, R14, 0x5410, R15 ;  /* 0x000054100e3c7816 */ /* 0x000fe2000000000f */
[----:B------:R-:W-:-:S02]  /*3b60*/  IMAD.MOV.U32 R10, RZ, RZ, R28 ;  /* 0x000000ffff0a7224 */ /* 0x000fc400078e001c */
[----:B------:R-:W-:-:S03]  /*3b70*/  IMAD.MOV.U32 R11, RZ, RZ, R29 ;  /* 0x000000ffff0b7224 */ /* 0x000fc600078e001d */
[----:B------:R-:W-:Y:S02]  /*3b80*/  PRMT R58, R8, 0x5410, R10 ;  /* 0x00005410083a7816 */ /* 0x000fe4000000000a */
[----:B------:R-:W-:Y:S01]  /*3b90*/  PRMT R57, R9, 0x5410, R11 ;  /* 0x0000541009397816 */ /* 0x000fe2000000000b */
[----:B------:R-:W-:Y:S06]  /*3ba0*/  @P3 BRA `(.L_x_3501) ;  /* 0x0000000000043947 */ /* 0x000fec0003800000 */
[----:B------:R-:W-:Y:S01]  /*3bb0*/  BPT.TRAP 0x1 ;  /* 0x000000040000795c */ /* 0x000fe20000300000 */
.L_x_3501:
[----:B------:R-:W-:Y:S01]  /*3bc0*/  IMAD R40, R156, 0x8, R2 ;  /* 0x000000089c287824 */ /* 0x000fe200078e0202 */
[----:B------:R-:W-:Y:S01]  /*3bd0*/  SHF.L.U32 R51, R158, 0x1f, RZ ;  /* 0x0000001f9e337819 */ /* 0x000fe200000006ff */
[----:B------:R-:W0:Y:S01]  /*3be0*/  LDC R53, c[0x0][0x2f4] ;  /* 0x0000bd00ff357b82 */ /* 0x000e220000000800 */
[----:B------:R-:W-:Y:S02]  /*3bf0*/  BSSY B1, `(.L_x_3502) ;  /* 0x0000004000017945 */ /* 0x000fe40003800000 */
[----:B------:R-:W1:Y:S01]  /*3c00*/  SYNCS.PHASECHK.TRANS64.TRYWAIT P5, [R40+URZ+0x38890], R51 ;  /* 0x03889033280075a7 */ /* 0x000e6200080a017f */
[----:B0-----:R-:W-:Y:S01]  /*3c10*/  ISETP.GE.AND P0, PT, R16, R53, PT ;  /* 0x000000351000720c */ /* 0x001fe20003f06270 */
[----:B-1----:R-:W-:-:S12]  /*3c20*/  @!P5 BRA `(.L_x_3503) ;  /* 0x0000035400b8d947 */ /* 0x002fd80003800000 */
.L_x_3860:
[----:B------:R-:W-:Y:S05]  /*3c30*/  BSYNC B1 ;  /* 0x0000000000017941 */ /* 0x000fea0003800000 */
.L_x_3502:
[----:B------:R-:W-:-:S03]  /*3c40*/  UMOV UR4, 0xffffffff ;  /* 0xffffffff00047882 */ /* 0x000fc60000000000 */
[----:B------:R-:W-:Y:S05]  /*3c50*/  BRA.DIV UR4, `(.L_x_3504) ;  /* 0x0000035604c07947 */ /* 0x000fea000b800000 */
[----:B------:R1:W2:Y:S04]  /*3c60*/  SHFL.IDX PT, R21, R49, RZ, 0x1c1f ;  /* 0x001c1fff31157589 */ /* 0x0002a800000e0000 */
[----:B------:R1:W3:Y:S02]  /*3c70*/  SHFL.IDX PT, R20, R47, RZ, 0x1c1f ;  /* 0x001c1fff2f147589 */ /* 0x0002e400000e0000 */
.L_x_3864:
[----:B------:R-:W-:-:S13]  /*3c80*/  ISETP.GE.OR P0, PT, R18, R46, P0 ;  /* 0x0000002e1200720c */ /* 0x000fda0000706670 */
[----:B------:R-:W-:Y:S05]  /*3c90*/  @P0 BRA `(.L_x_3494) ;  /* 0x00000008008c0947 */ /* 0x000fea0003800000 */
[----:B------:R-:W-:Y:S01]  /*3ca0*/  IMAD.SHL.U32 R8, R37, 0x2, RZ ;  /* 0x0000000225087824 */ /* 0x000fe200078e00ff */
[----:B------:R-:W-:Y:S01]  /*3cb0*/  BSSY B1, `(.L_x_3505) ;  /* 0x0000066000017945 */ /* 0x000fe20003800000 */
[----:B------:R-:W-:Y:S02]  /*3cc0*/  IMAD.SHL.U32 R37, R0, 0x8, RZ ;  /* 0x0000000800257824 */ /* 0x000fe400078e00ff */
[----:B------:R-:W-:-:S05]  /*3cd0*/  @P1 IMAD.IADD R8, R53, 0x1, -R8 ;  /* 0x0000000135081824 */ /* 0x000fca00078e0a08 */
[----:B------:R-:W-:-:S04]  /*3ce0*/  SHF.R.S32.HI R9, RZ, 0x1f, R8 ;  /* 0x0000001fff097819 */ /* 0x000fc80000011408 */
[----:B------:R-:W-:Y:S02]  /*3cf0*/  LEA.HI R9, R9, R8, RZ, 0x4 ;  /* 0x0000000809097211 */ /* 0x000fe400078f20ff */
[----:B------:R-:W-:Y:S02]  /*3d00*/  LOP3.LUT R8, R52, 0x38, R37, 0xf8, !PT ;  /* 0x0000003834087812 */ /* 0x000fe400078ef825 */
[----:B------:R-:W-:-:S05]  /*3d10*/  LEA.HI.SX32 R9, R9, R0, 0x1c ;  /* 0x0000000009097211 */ /* 0x000fca00078fe2ff */
[----:B-1----:R-:W-:Y:S01]  /*3d20*/  IMAD.SHL.U32 R47, R9, 0x8, RZ ;  /* 0x00000008092f7824 */ /* 0x002fe200078e00ff */
[----:B------:R-:W-:-:S04]  /*3d30*/  LOP3.LUT R9, R50, R8, R55, 0xf6, !PT ;  /* 0x0000000832097212 */ /* 0x000fc800078ef637 */
[----:B------:R-:W-:Y:S01]  /*3d40*/  LOP3.LUT R52, R52, 0x38, R47, 0xf8, !PT ;  /* 0x0000003834347812 */ /* 0x000fe200078ef82f */
[----:B------:R-:W-:-:S03]  /*3d50*/  IMAD.IADD R9, R36, 0x1, R9 ;  /* 0x0000000124097824 */ /* 0x000fc600078e0209 */
[----:B------:R-:W-:Y:S01]  /*3d60*/  LOP3.LUT R55, R50, R52, R55, 0xf6, !PT ;  /* 0x0000003432377212 */ /* 0x000fe200078ef637 */
[----:B------:R-:W-:-:S04]  /*3d70*/  IMAD R9, R9, 0x2, R2 ;  /* 0x0000000209097824 */ /* 0x000fc800078e0202 */
[----:B------:R-:W-:Y:S02]  /*3d80*/  IMAD.IADD R55, R36, 0x1, R55 ;  /* 0x0000000124377824 */ /* 0x000fe400078e0237 */
[----:B------:R-:W1:Y:S01]  /*3d90*/  LDS.128 R8, [R9+0x22400] ;  /* 0x0224000009087984 */ /* 0x000e620000000c00 */
[----:B--23--:R-:W-:-:S04]  /*3da0*/  IMAD.WIDE R36, R37, 0x2, R20 ;  /* 0x0000000225247825 */ /* 0x00cfc800078e0214 */
[----:B------:R-:W-:-:S05]  /*3db0*/  IMAD R55, R55, 0x2, R2 ;  /* 0x0000000237377824 */ /* 0x000fca00078e0202 */
[----:B------:R2:W3:Y:S01]  /*3dc0*/  LDS.128 R12, [R55+0x22400] ;  /* 0x02240000370c7984 */ /* 0x0004e20000000c00 */
[----:B------:R-:W-:Y:S05]  /*3dd0*/  @P4 BRA `(.L_x_3506) ;  /* 0x00000004004c4947 */ /* 0x000fea0003800000 */
[----:B------:R-:W-:Y:S02]  /*3de0*/  SHF.R.U32.HI R49, RZ, 0x10, R29 ;  /* 0x00000010ff317819 */ /* 0x000fe4000001161d */
[----:B------:R-:W-:Y:S02]  /*3df0*/  SHF.R.U64 R48, R4, 0x10, R5 ;  /* 0x0000001004307819 */ /* 0x000fe40000001205 */
[----:B------:R-:W-:Y:S01]  /*3e00*/  SHF.R.U64 R28, R28, 0x10, R29 ;  /* 0x000000101c1c7819 */ /* 0x000fe2000000121d */
[----:B-1----:R-:W-:Y:S01]  /*3e10*/  IMAD.MOV.U32 R29, RZ, RZ, R8 ;  /* 0x000000ffff1d7224 */ /* 0x002fe200078e0008 */
[----:B------:R-:W-:Y:S01]  /*3e20*/  SHF.R.U64 R4, R6, 0x10, R7 ;  /* 0x0000001006047819 */ /* 0x000fe20000001207 */
[----:B---3--:R-:W-:Y:S01]  /*3e30*/  HADD2.F32 R8, -RZ, R13.H1_H1 ;  /* 0x3000000dff087230 */ /* 0x008fe20000004100 */
[----:B------:R-:W-:Y:S01]  /*3e40*/  SHF.R.U32.HI R50, RZ, 0x10, R5 ;  /* 0x00000010ff327819 */ /* 0x000fe20000011605 */
[----:B------:R-:W-:Y:S01]  /*3e50*/  HADD2.F32 R6, -RZ, R9.H0_H0 ;  /* 0x20000009ff067230 */ /* 0x000fe20000004100 */
[----:B------:R-:W-:Y:S01]  /*3e60*/  SHF.R.U32.HI R56, RZ, 0x10, R7 ;  /* 0x00000010ff387819 */ /* 0x000fe20000011607 */
[----:B------:R-:W-:Y:S01]  /*3e70*/  HADD2.F32 R49, -RZ, R49.H0_H0 ;  /* 0x20000031ff317230 */ /* 0x000fe20000004100 */
[--C-:B------:R-:W-:Y:S01]  /*3e80*/  SHF.R.U64 R5, R30, 0x10, R31.reuse ;  /* 0x000000101e057819 */ /* 0x100fe2000000121f */
[----:B------:R-:W-:Y:S01]  /*3e90*/  HADD2.F32 R9, -RZ, R9.H1_H1 ;  /* 0x30000009ff097230 */ /* 0x000fe20000004100 */
[----:B------:R-:W-:Y:S01]  /*3ea0*/  SHF.R.U32.HI R54, RZ, 0x10, R31 ;  /* 0x00000010ff367819 */ /* 0x000fe2000001161f */
[----:B------:R-:W-:-:S02]  /*3eb0*/  HADD2.F32 R31, -RZ, R57.H1_H1 ;  /* 0x30000039ff1f7230 */ /* 0x000fc40000004100 */
[-C--:B------:R-:W-:Y:S01]  /*3ec0*/  FMUL.FTZ R52, R8, R49.reuse ;  /* 0x0000003108347220 */ /* 0x080fe20000410000 */
[----:B------:R-:W-:Y:S02]  /*3ed0*/  HADD2.F32 R7, -RZ, R13.H0_H0 ;  /* 0x2000000dff077230 */ /* 0x000fe40000004100 */
[----:B------:R-:W-:Y:S01]  /*3ee0*/  FMUL.FTZ R49, R9, R49 ;  /* 0x0000003109317220 */ /* 0x000fe20000410000 */
[----:B------:R-:W-:Y:S02]  /*3ef0*/  IMAD.MOV.U32 R30, RZ, RZ, R12 ;  /* 0x000000ffff1e7224 */ /* 0x000fe400078e000c */
[----:B------:R-:W-:Y:S02]  /*3f00*/  HADD2.F32 R13, -RZ, R50.H0_H0 ;  /* 0x20000032ff0d7230 */ /* 0x000fe40000004100 */
[-C--:B--2---:R-:W-:Y:S01]  /*3f10*/  FMUL.FTZ R55, R7, R31.reuse ;  /* 0x0000001f07377220 */ /* 0x084fe20000410000 */
[----:B------:R-:W-:Y:S02]  /*3f20*/  HADD2.F32 R12, -RZ, R60.H1_H1 ;  /* 0x3000003cff0c7230 */ /* 0x000fe40000004100 */
[----:B------:R-:W-:Y:S01]  /*3f30*/  FMUL.FTZ R50, R6, R31 ;  /* 0x0000001f06327220 */ /* 0x000fe20000410000 */
[----:B------:R-:W-:-:S02]  /*3f40*/  HADD2.F32 R31, -RZ, R59.H1_H1 ;  /* 0x3000003bff1f7230 */ /* 0x000fc40000004100 */
[-C--:B------:R-:W-:Y:S01]  /*3f50*/  FFMA.FTZ R9, R9, R13.reuse, -R52 ;  /* 0x0000000d09097223 */ /* 0x080fe20000010834 */
[----:B------:R-:W-:Y:S01]  /*3f60*/  FFMA.FTZ R8, R8, R13, R49 ;  /* 0x0000000d08087223 */ /* 0x000fe20000010031 */
[-C--:B------:R-:W-:Y:S01]  /*3f70*/  FFMA.FTZ R6, R6, R12.reuse, -R55 ;  /* 0x0000000c06067223 */ /* 0x080fe20000010837 */
[----:B------:R-:W-:Y:S01]  /*3f80*/  FFMA.FTZ R7, R7, R12, R50 ;  /* 0x0000000c07077223 */ /* 0x000fe20000010032 */
[--C-:B------:R-:W-:Y:S02]  /*3f90*/  HADD2.F32 R13, -RZ, R15.reuse.H0_H0 ;  /* 0x2000000fff0d7230 */ /* 0x100fe40000004100 */
[----:B------:R-:W-:Y:S01]  /*3fa0*/  HADD2.F32 R15, -RZ, R15.H1_H1 ;  /* 0x3000000fff0f7230 */ /* 0x000fe20000004100 */
[----:B------:R-:W-:Y:S01]  /*3fb0*/  F2FP.F16.F32.PACK_AB R9, R9, R6 ;  /* 0x000000060909723e */ /* 0x000fe200000000ff */
[----:B------:R-:W-:Y:S02]  /*3fc0*/  HADD2.F32 R12, -RZ, R11.H0_H0 ;  /* 0x2000000bff0c7230 */ /* 0x000fe40000004100 */
[----:B------:R-:W-:-:S02]  /*3fd0*/  HADD2.F32 R52, -RZ, R54.H0_H0 ;  /* 0x20000036ff347230 */ /* 0x000fc40000004100 */
[----:B------:R-:W-:Y:S02]  /*3fe0*/  HADD2.F32 R49, -RZ, R57.H0_H0 ;  /* 0x20000039ff317230 */ /* 0x000fe40000004100 */
[----:B------:R-:W-:Y:S02]  /*3ff0*/  HADD2.F32 R11, -RZ, R11.H1_H1 ;  /* 0x3000000bff0b7230 */ /* 0x000fe40000004100 */
[----:B------:R-:W-:Y:S02]  /*4000*/  HADD2.F32 R50, -RZ, R56.H0_H0 ;  /* 0x20000038ff327230 */ /* 0x000fe40000004100 */
[-C--:B------:R-:W-:Y:S01]  /*4010*/  FMUL.FTZ R56, R15, R52.reuse ;  /* 0x000000340f387220 */ /* 0x080fe20000410000 */
[-C--:B------:R-:W-:Y:S01]  /*4020*/  FMUL.FTZ R55, R13, R49.reuse ;  /* 0x000000310d377220 */ /* 0x080fe20000410000 */
[C---:B------:R-:W-:Y:S01]  /*4030*/  FMUL.FTZ R52, R11.reuse, R52 ;  /* 0x000000340b347220 */ /* 0x040fe20000410000 */
[C---:B------:R-:W-:Y:S01]  /*4040*/  FMUL.FTZ R54, R12.reuse, R49 ;  /* 0x000000310c367220 */ /* 0x040fe20000410000 */
[-C--:B------:R-:W-:Y:S01]  /*4050*/  FFMA.FTZ R56, R11, R50.reuse, -R56 ;  /* 0x000000320b387223 */ /* 0x080fe20000010838 */
[----:B------:R-:W-:Y:S01]  /*4060*/  FFMA.FTZ R55, R12, R31, -R55 ;  /* 0x0000001f0c377223 */ /* 0x000fe20000010837 */
[----:B------:R-:W-:Y:S01]  /*4070*/  FFMA.FTZ R57, R15, R50, R52 ;  /* 0x000000320f397223 */ /* 0x000fe20000010034 */
[----:B------:R-:W-:-:S02]  /*4080*/  HADD2.F32 R15, -RZ, R58.H1_H1 ;  /* 0x3000003aff0f7230 */ /* 0x000fc40000004100 */
[----:B------:R-:W-:Y:S01]  /*4090*/  FFMA.FTZ R54, R13, R31, R54 ;  /* 0x0000001f0d367223 */ /* 0x000fe20000010036 */
[----:B------:R-:W-:Y:S02]  /*40a0*/  HADD2.F32 R12, -RZ, R30.H0_H0 ;  /* 0x2000001eff0c7230 */ /* 0x000fe40000004100 */
[----:B------:R-:W-:Y:S02]  /*40b0*/  HADD2.F32 R11, -RZ, R29.H0_H0 ;  /* 0x2000001dff0b7230 */ /* 0x000fe40000004100 */
[----:B------:R-:W-:Y:S02]  /*40c0*/  HADD2.F32 R13, -RZ, R60.H0_H0 ;  /* 0x2000003cff0d7230 */ /* 0x000fe40000004100 */
[-C--:B------:R-:W-:Y:S01]  /*40d0*/  FMUL.FTZ R50, R12, R15.reuse ;  /* 0x0000000f0c327220 */ /* 0x080fe20000410000 */
[----:B------:R-:W-:Y:S02]  /*40e0*/  HADD2.F32 R28, -RZ, R28.H0_H0 ;  /* 0x2000001cff1c7230 */ /* 0x000fe40000004100 */
[----:B------:R-:W-:Y:S01]  /*40f0*/  FMUL.FTZ R15, R11, R15 ;  /* 0x0000000f0b0f7220 */ /* 0x000fe20000410000 */
[----:B------:R-:W-:-:S02]  /*4100*/  HADD2.F32 R30, -RZ, R30.H1_H1 ;  /* 0x3000001eff1e7230 */ /* 0x000fc40000004100 */
[-C--:B------:R-:W-:Y:S01]  /*4110*/  FFMA.FTZ R50, R11, R13.reuse, -R50 ;  /* 0x0000000d0b327223 */ /* 0x080fe20000010832 */
[----:B------:R-:W-:Y:S02]  /*4120*/  HADD2.F32 R29, -RZ, R29.H1_H1 ;  /* 0x3000001dff1d7230 */ /* 0x000fe40000004100 */
[----:B------:R-:W-:Y:S01]  /*4130*/  FFMA.FTZ R31, R12, R13, R15 ;  /* 0x0000000d0c1f7223 */ /* 0x000fe2000001000f */
[----:B------:R-:W-:Y:S02]  /*4140*/  HADD2.F32 R48, -RZ, R48.H0_H0 ;  /* 0x20000030ff307230 */ /* 0x000fe40000004100 */
[-C--:B------:R-:W-:Y:S01]  /*4150*/  FMUL.FTZ R52, R30, R28.reuse ;  /* 0x0000001c1e347220 */ /* 0x080fe20000410000 */
[----:B------:R-:W-:Y:S02]  /*4160*/  HADD2.F32 R15, -RZ, R5.H0_H0 ;  /* 0x20000005ff0f7230 */ /* 0x000fe40000004100 */
[----:B------:R-:W-:Y:S01]  /*4170*/  FMUL.FTZ R49, R29, R28 ;  /* 0x0000001c1d317220 */ /* 0x000fe20000410000 */
[----:B------:R-:W-:-:S02]  /*4180*/  HADD2.F32 R11, -RZ, R14.H0_H0 ;  /* 0x2000000eff0b7230 */ /* 0x000fc40000004100 */
[-C--:B------:R-:W-:Y:S01]  /*4190*/  FFMA.FTZ R29, R29, R48.reuse, -R52 ;  /* 0x000000301d1d7223 */ /* 0x080fe20000010834 */
[----:B------:R-:W-:Y:S02]  /*41a0*/  HADD2.F32 R28, -RZ, R58.H0_H0 ;  /* 0x2000003aff1c7230 */ /* 0x000fe40000004100 */
[----:B------:R-:W-:Y:S01]  /*41b0*/  FFMA.FTZ R30, R30, R48, R49 ;  /* 0x000000301e1e7223 */ /* 0x000fe20000010031 */
[----:B------:R-:W-:Y:S01]  /*41c0*/  HADD2.F32 R5, -RZ, R10.H0_H0 ;  /* 0x2000000aff057230 */ /* 0x000fe20000004100 */
[----:B------:R-:W-:Y:S01]  /*41d0*/  F2FP.F16.F32.PACK_AB R54, R57, R54 ;  /* 0x000000363936723e */ /* 0x000fe200000000ff */
[----:B------:R-:W-:Y:S02]  /*41e0*/  HADD2.F32 R14, -RZ, R14.H1_H1 ;  /* 0x3000000eff0e7230 */ /* 0x000fe40000004100 */
[----:B------:R-:W-:Y:S02]  /*41f0*/  HADD2.F32 R10, -RZ, R10.H1_H1 ;  /* 0x3000000aff0a7230 */ /* 0x000fe40000004100 */
[----:B------:R-:W-:-:S02]  /*4200*/  HADD2.F32 R13, -RZ, R4.H0_H0 ;  /* 0x20000004ff0d7230 */ /* 0x000fc40000004100 */
[-C--:B------:R-:W-:Y:S01]  /*4210*/  FMUL.FTZ R4, R11, R28.reuse ;  /* 0x0000001c0b047220 */ /* 0x080fe20000410000 */
[----:B------:R-:W-:Y:S02]  /*4220*/  HADD2.F32 R12, -RZ, R59.H0_H0 ;  /* 0x2000003bff0c7230 */ /* 0x000fe40000004100 */
[-C--:B------:R-:W-:Y:S01]  /*4230*/  FMUL.FTZ R49, R14, R15.reuse ;  /* 0x0000000f0e317220 */ /* 0x080fe20000410000 */
[C---:B------:R-:W-:Y:S01]  /*4240*/  FMUL.FTZ R28, R5.reuse, R28 ;  /* 0x0000001c051c7220 */ /* 0x040fe20000410000 */
[----:B------:R-:W-:Y:S01]  /*4250*/  FMUL.FTZ R15, R10, R15 ;  /* 0x0000000f0a0f7220 */ /* 0x000fe20000410000 */
[-C--:B------:R-:W-:Y:S02]  /*4260*/  FFMA.FTZ R4, R5, R12.reuse, -R4 ;  /* 0x0000000c05047223 */ /* 0x080fe40000010804 */
[----:B------:R-:W-:Y:S01]  /*4270*/  FFMA.FTZ R28, R11, R12, R28 ;  /* 0x0000000c0b1c7223 */ /* 0x000fe2000001001c */
[-C--:B------:R-:W-:Y:S01]  /*4280*/  FFMA.FTZ R15, R14, R13.reuse, R15 ;  /* 0x0000000d0e0f7223 */ /* 0x080fe2000001000f */
[----:B------:R-:W-:Y:S01]  /*4290*/  FFMA.FTZ R49, R10, R13, -R49 ;  /* 0x0000000d0a317223 */ /* 0x000fe20000010831 */
[----:B------:R-:W-:-:S02]  /*42a0*/  F2FP.F16.F32.PACK_AB R13, R8, R7 ;  /* 0x00000007080d723e */ /* 0x000fc400000000ff */
[----:B------:R-:W-:Y:S02]  /*42b0*/  F2FP.F16.F32.PACK_AB R11, R56, R55 ;  /* 0x00000037380b723e */ /* 0x000fe400000000ff */
[----:B------:R-:W-:Y:S01]  /*42c0*/  F2FP.F16.F32.PACK_AB R14, R15, R28 ;  /* 0x0000001c0f0e723e */ /* 0x000fe200000000ff */
[----:B------:R-:W-:Y:S01]  /*42d0*/  IMAD.MOV.U32 R15, RZ, RZ, R54 ;  /* 0x000000ffff0f7224 */ /* 0x000fe200078e0036 */
[----:B------:R-:W-:Y:S02]  /*42e0*/  F2FP.F16.F32.PACK_AB R8, R29, R50 ;  /* 0x000000321d08723e */ /* 0x000fe400000000ff */
[----:B------:R-:W-:Y:S02]  /*42f0*/  F2FP.F16.F32.PACK_AB R12, R30, R31 ;  /* 0x0000001f1e0c723e */ /* 0x000fe400000000ff */
[----:B------:R-:W-:-:S07]  /*4300*/  F2FP.F16.F32.PACK_AB R10, R49, R4 ;  /* 0x00000004310a723e */ /* 0x000fce00000000ff */
.L_x_3506:
[----:B------:R-:W-:Y:S05]  /*4310*/  BSYNC B1 ;  /* 0x0000000000017941 */ /* 0x000fea0003800000 */
.L_x_3505:
[----:B-1----:R1:W-:Y:S01]  /*4320*/  ST.E.128 desc[UR36][R36.64], R8 ;  /* 0x0000000824007985 */ /* 0x0023e2000c101d24 */
[----:B------:R-:W-:-:S13]  /*4330*/  ISETP.GE.AND P0, PT, R47, R53, PT ;  /* 0x000000352f00720c */ /* 0x000fda0003f06270 */
[----:B------:R-:W-:Y:S05]  /*4340*/  @P0 BRA `(.L_x_3494) ;  /* 0x0000000000e00947 */ /* 0x000fea0003800000 */
[----:B------:R-:W-:-:S05]  /*4350*/  IMAD.WIDE R20, R47, 0x2, R20 ;  /* 0x000000022f147825 */ /* 0x000fca00078e0214 */
[----:B---3--:R3:W-:Y:S01]  /*4360*/  ST.E.128 desc[UR36][R20.64], R12 ;  /* 0x0000000c14007985 */ /* 0x0087e2000c101d24 */
[----:B------:R-:W-:Y:S05]  /*4370*/  BRA `(.L_x_3494) ;  /* 0x0000000000d47947 */ /* 0x000fea0003800000 */
.L_x_3486:
[----:B------:R-:W-:-:S06]  /*4380*/  UISETP.NE.AND UP0, UPT, UR38, URZ, UPT ;  /* 0x0000003f2600728c */ /* 0x000fcc000bf05270 */
[----:B------:R-:W-:-:S13]  /*4390*/  PLOP3.LUT P3, PT, PT, PT, UP0, 0x80, 0x0 ;  /* 0x000000000000781c */ /* 0x000fda0003f6f008 */
[----:B------:R-:W-:Y:S05]  /*43a0*/  @P3 BRA `(.L_x_3507) ;  /* 0x0000000000043947 */ /* 0x000fea0003800000 */
[----:B------:R-:W-:Y:S01]  /*43b0*/  BPT.TRAP 0x1 ;  /* 0x000000040000795c */ /* 0x000fe20000300000 */
.L_x_3507:
[----:B------:R-:W-:Y:S01]  /*43c0*/  IMAD R40, R156, 0x8, R2 ;  /* 0x000000089c287824 */ /* 0x000fe200078e0202 */
[----:B------:R-:W-:Y:S01]  /*43d0*/  SHF.L.U32 R51, R158, 0x1f, RZ ;  /* 0x0000001f9e337819 */ /* 0x000fe200000006ff */
[----:B------:R-:W-:Y:S01]  /*43e0*/  BSSY B1, `(.L_x_3508) ;  /* 0x0000004000017945 */ /* 0x000fe20003800000 */
[----:B------:R-:W-:Y:S02]  /*43f0*/  SHF.R.S32.HI R44, RZ, 0x1f, R43 ;  /* 0x0000001fff2c7819 */ /* 0x000fe4000001142b */
[----:B------:R-:W0:Y:S02]  /*4400*/  SYNCS.PHASECHK.TRANS64.TRYWAIT P0, [R40+URZ+0x38890], R51 ;  /* 0x03889033280075a7 */ /* 0x000e24000800017f */
[----:B0-----:R-:W-:Y:S05]  /*4410*/  @!P0 BRA `(.L_x_3509) ;  /* 0x00000350001c8947 */ /* 0x001fea0003800000 */
.L_x_3865:
[----:B------:R-:W-:Y:S05]  /*4420*/  BSYNC B1 ;  /* 0x0000000000017941 */ /* 0x000fea0003800000 */
.L_x_3508:
        /* <DEDUP_REMOVED lines=24> */
.L_x_3869:
[----:B------:R-:W-:Y:S05]  /*45b0*/  @!P0 BRA `(.L_x_3494) ;  /* 0x0000000000448947 */ /* 0x000fea0003800000 */
[----:B------:R-:W-:Y:S02]  /*45c0*/  ULDC UR4, c[0x0][0x2f4] ;  /* 0x0000bd0000047ab9 */ /* 0x000fe40000000800 */
[----:B------:R-:W-:-:S13]  /*45d0*/  ISETP.GE.AND P4, PT, R16, UR4, PT ;  /* 0x0000000410007c0c */ /* 0x000fda000bf86270 */
[----:B-1----:R-:W1:Y:S01]  /*45e0*/  @!P4 LDS.128 R4, [R48+0x22400] ;  /* 0x022400003004c984 */ /* 0x002e620000000c00 */
[----:B---3--:R-:W-:-:S04]  /*45f0*/  @!P4 LEA R8, P0, R16, R14, 0x1 ;  /* 0x0000000e1008c211 */ /* 0x008fc800078008ff */
[----:B--2---:R-:W-:Y:S02]  /*4600*/  @!P4 LEA.HI.X R9, R16, R21, R17, 0x1, P0 ;  /* 0x000000151009c211 */ /* 0x004fe400000f0c11 */
[----:B------:R-:W-:-:S03]  /*4610*/  ISETP.GE.AND P0, PT, R19, UR4, PT ;  /* 0x0000000413007c0c */ /* 0x000fc6000bf06270 */
[----:B-1----:R4:W-:Y:S10]  /*4620*/  @!P4 ST.E.128 desc[UR36][R8.64], R4 ;  /* 0x000000040800c985 */ /* 0x0029f4000c101d24 */
        /* <DEDUP_REMOVED lines=8> */
[----:B------:R-:W1:Y:S04]  /*46b0*/  LDS.128 R4, [R5+0x22400] ;  /* 0x0224000005047984 */ /* 0x000e680000000c00 */
[----:B-1----:R1:W-:Y:S02]  /*46c0*/  ST.E.128 desc[UR36][R8.64], R4 ;  /* 0x0000000408007985 */ /* 0x0023e4000c101d24 */
.L_x_3494:
[----:B------:R-:W-:Y:S05]  /*46d0*/  BSYNC B0 ;  /* 0x0000000000007941 */ /* 0x000fea0003800000 */
.L_x_3485:
[----:B-1--4-:R-:W1:Y:S01]  /*46e0*/  S2R R4, SR_TID.X ;  /* 0x0000000000047919 */ /* 0x012e620000002100 */
[----:B------:R-:W-:Y:S01]  /*46f0*/  @!PT LDS RZ, [RZ] ;  /* 0x00000000fffff984 */ /* 0x000fe20000000800 */
[----:B------:R-:W-:Y:S01]  /*4700*/  @!PT LDS RZ, [RZ] ;  /* 0x00000000fffff984 */ /* 0x000fe20000000800 */
[----:B------:R-:W-:Y:S01]  /*4710*/  @!PT LDS RZ, [RZ] ;  /* 0x00000000fffff984 */ /* 0x000fe20000000800 */
[----:B------:R-:W-:Y:S01]  /*4720*/  @!PT LDS RZ, [RZ] ;  /* 0x00000000fffff984 */ /* 0x000fe20000000800 */
[----:B------:R4:W-:Y:S06]  /*4730*/  MEMBAR.ALL.CTA ;  /* 0x0000000000007992 */ /* 0x0009ec0000008000 */
[----:B----4-:R-:W4:Y:S01]  /*4740*/  FENCE.VIEW.ASYNC.S ;  /* 0x00000000000073c6 */ /* 0x010f220000000000 */
[----:B------:R-:W-:Y:S05]  /*4750*/  WARPSYNC.ALL ;  /* 0x0000000000007948 */ /* 0x000fea0003800000 */
[----:B------:R-:W-:Y:S01]  /*4760*/  BSSY B0, `(.L_x_3511) ;  /* 0x000000a000007945 */ /* 0x000fe20003800000 */
[----:B-1----:R-:W-:-:S02]  /*4770*/  SHF.R.U32.HI R5, RZ, 0x7, R4 ;  /* 0x00000007ff057819 */ /* 0x002fc40000011604 */
[----:B------:R-:W-:-:S03]  /*4780*/  LOP3.LUT P0, RZ, R4, 0x7f, RZ, 0xc0, !PT ;  /* 0x0000007f04ff7812 */ /* 0x000fc6000780c0ff */
[----:B------:R-:W-:-:S10]  /*4790*/  VIADD R10, R5, 0x8 ;  /* 0x00000008050a7836 */ /* 0x000fd40000000000 */
[----:B------:R-:W-:-:S05]  /*47a0*/  @!P0 VIADD R4, R40, 0x388a0 ;  /* 0x000388a028048836 */ /* 0x000fca0000000000 */
[----:B------:R-:W-:Y:S01]  /*47b0*/  @!P0 PRMT R4, RZ, 0x654, R4 ;  /* 0x00000654ff048816 */ /* 0x000fe20000000004 */
[----:B----4-:R1:W-:Y:S06]  /*47c0*/  BAR.SYNC.DEFER_BLOCKING R10, 0x80 ;  /* 0x0002000a0000751d */ /* 0x0103ec0000010000 */
[----:B------:R1:W-:Y:S01]  /*47d0*/  @!P0 SYNCS.ARRIVE.TRANS64.RED.A1T0 RZ, [R4+URZ], RZ ;  /* 0x000000ff04ff89a7 */ /* 0x0003e2000810043f */
[----:B------:R-:W-:Y:S05]  /*47e0*/  @P3 BRA `(.L_x_3512) ;  /* 0x0000000000043947 */ /* 0x000fea0003800000 */
[----:B------:R-:W-:Y:S01]  /*47f0*/  BPT.TRAP 0x1 ;  /* 0x000000040000795c */ /* 0x000fe20000300000 */
.L_x_3512:
[----:B------:R-:W-:Y:S05]  /*4800*/  BSYNC B0 ;  /* 0x0000000000007941 */ /* 0x000fea0003800000 */
.L_x_3511:
[----:B------:R-:W4:Y:S01]  /*4810*/  SYNCS.PHASECHK.TRANS64.TRYWAIT P3, [R40+URZ+0x388b0], R51 ;  /* 0x0388b033280075a7 */ /* 0x000f22000806017f */
[----:B------:R-:W-:Y:S04]  /*4820*/  BSSY B0, `(.L_x_3513) ;  /* 0x0000002000007945 */ /* 0x000fe80003800000 */
[----:B----4-:R-:W-:Y:S05]  /*4830*/  @!P3 BRA `(.L_x_3514) ;  /* 0x0000034c006cb947 */ /* 0x010fea0003800000 */
.L_x_3870:
[----:B------:R-:W-:Y:S05]  /*4840*/  BSYNC B0 ;  /* 0x0000000000007941 */ /* 0x000fea0003800000 */
.L_x_3513:
[----:B------:R-:W-:Y:S01]  /*4850*/  ULDC.64 UR4, c[0x0][0x328] ;  /* 0x0000ca0000047ab9 */ /* 0x000fe20000000a00 */
[----:B------:R-:W-:Y:S01]  /*4860*/  ULDC.64 UR6, c[0x0][0x318] ;  /* 0x0000c60000067ab9 */ /* 0x000fe20000000a00 */
[----:B------:R-:W-:Y:S01]  /*4870*/  IMAD R44, R44, UR4, RZ ;  /* 0x000000042c2c7c24 */ /* 0x000fe2000f8e02ff */
[----:B------:R-:W-:Y:S01]  /*4880*/  BSSY B0, `(.L_x_3515) ;  /* 0x0000077000007945 */ /* 0x000fe20003800000 */
[----:B-1----:R-:W-:-:S04]  /*4890*/  IMAD.WIDE.U32 R4, R43, UR4, RZ ;  /* 0x000000042b047c25 */ /* 0x002fc8000f8e00ff */
[----:B------:R-:W-:Y:S01]  /*48a0*/  IMAD R43, R43, UR5, R44 ;  /* 0x000000052b2b7c24 */ /* 0x000fe2000f8e022c */
[----:B------:R-:W-:Y:S01]  /*48b0*/  ULDC.64 UR4, c[0x0][0x338] ;  /* 0x0000ce0000047ab9 */ /* 0x000fe20000000a00 */
[----:B------:R-:W-:Y:S02]  /*48c0*/  IMAD R9, R156, 0x8000, R42 ;  /* 0x000080009c097824 */ /* 0x000fe400078e022a */
        /* <DEDUP_REMOVED lines=8> */
[----:B---3--:R-:W-:-:S04]  /*4950*/  LEA R12, P3, R4, UR6, 0x1 ;  /* 0x00000006040c7c11 */ /* 0x008fc8000f8608ff */
[----:B------:R-:W-:Y:S02]  /*4960*/  LEA.HI.X R11, R4, UR7, R11, 0x1, P3 ;  /* 0x00000007040b7c11 */ /* 0x000fe400098f0c0b */
[----:B------:R-:W-:Y:S01]  /*4970*/  ISETP.GT.AND P3, PT, R46, R18, PT ;  /* 0x000000122e00720c */ /* 0x000fe20003f64270 */
[----:B------:R-:W1:Y:S04]  /*4980*/  SHFL.IDX PT, R12, R12, RZ, 0x1c1f ;  /* 0x001c1fff0c0c7589 */ /* 0x000e6800000e0000 */
[----:B------:R-:W3:Y:S08]  /*4990*/  SHFL.IDX PT, R11, R11, RZ, 0x1c1f ;  /* 0x001c1fff0b0b7589 */ /* 0x000ef000000e0000 */
[----:B------:R-:W-:Y:S05]  /*49a0*/  @!P3 BRA `(.L_x_3516) ;  /* 0x000000040090b947 */ /* 0x000fea0003800000 */
[----:B------:R-:W-:Y:S01]  /*49b0*/  ULDC UR4, c[0x0][0x320] ;  /* 0x0000c80000047ab9 */ /* 0x000fe20000000800 */
[C---:B------:R-:W-:Y:S01]  /*49c0*/  IMAD R14, R9.reuse, 0x2, R2 ;  /* 0x00000002090e7824 */ /* 0x040fe200078e0202 */
[C---:B------:R-:W-:Y:S01]  /*49d0*/  ISETP.GE.AND P4, PT, R16.reuse, UR4, PT ;  /* 0x0000000410007c0c */ /* 0x040fe2000bf86270 */
[----:B------:R-:W-:Y:S01]  /*49e0*/  VIADD R13, R9, 0x20 ;  /* 0x00000020090d7836 */ /* 0x000fe20000000000 */
[----:B------:R-:W-:Y:S01]  /*49f0*/  LOP3.LUT P6, RZ, R159, 0x4, RZ, 0xc0, !PT ;  /* 0x000000049fff7812 */ /* 0x000fe200078cc0ff */
[----:B------:R-:W-:Y:S01]  /*4a00*/  VIADD R15, R16, 0x40 ;  /* 0x00000040100f7836 */ /* 0x000fe20000000000 */
[----:B------:R-:W-:-:S09]  /*4a10*/  ISETP.GE.AND P3, PT, R19, UR4, PT ;  /* 0x0000000413007c0c */ /* 0x000fd2000bf66270 */
[----:B------:R-:W5:Y:S01]  /*4a20*/  @!P4 LDS.128 R4, [R14+0x400] ;  /* 0x000400000e04c984 */ /* 0x000f620000000c00 */
[----:B-1----:R-:W-:Y:S01]  /*4a30*/  @!P4 LEA R8, P5, R16, R12, 0x1 ;  /* 0x0000000c1008c211 */ /* 0x002fe200078a08ff */
[----:B------:R-:W-:-:S03]  /*4a40*/  @P6 VIADD R13, R9, 0xffffffe0 ;  /* 0xffffffe0090d6836 */ /* 0x000fc60000000000 */
[----:B---3--:R-:W-:Y:S01]  /*4a50*/  @!P4 LEA.HI.X R9, R16, R11, R17, 0x1, P5 ;  /* 0x0000000b1009c211 */ /* 0x008fe200028f0c11 */
[----:B------:R-:W-:-:S04]  /*4a60*/  IMAD R13, R13, 0x2, R2 ;  /* 0x000000020d0d7824 */ /* 0x000fc800078e0202 */
[----:B-----5:R1:W-:Y:S01]  /*4a70*/  @!P4 ST.E.128 desc[UR36][R8.64], R4 ;  /* 0x000000040800c985 */ /* 0x0203e2000c101d24 */
[----:B------:R-:W-:Y:S01]  /*4a80*/  ISETP.GE.AND P4, PT, R15, UR4, PT ;  /* 0x000000040f007c0c */ /* 0x000fe2000bf86270 */
[----:B------:R-:W-:Y:S02]  /*4a90*/  VIADD R15, R16, 0x60 ;  /* 0x00000060100f7836 */ /* 0x000fe40000000000 */
[----:B------:R-:W3:Y:S01]  /*4aa0*/  @!P3 LDS.128 R4, [R13+0x400] ;  /* 0x000400000d04b984 */ /* 0x000ee20000000c00 */
[----:B-1----:R-:W-:-:S04]  /*4ab0*/  @!P3 LEA R8, P5, R19, R12, 0x1 ;  /* 0x0000000c1308b211 */ /* 0x002fc800078a08ff */
[----:B------:R-:W-:-:S05]  /*4ac0*/  @!P3 LEA.HI.X R9, R19, R11, R164, 0x1, P5 ;  /* 0x0000000b1309b211 */ /* 0x000fca00028f0ca4 */
[----:B---3--:R1:W-:Y:S01]  /*4ad0*/  @!P3 ST.E.128 desc[UR36][R8.64], R4 ;  /* 0x000000040800b985 */ /* 0x0083e2000c101d24 */
[----:B------:R-:W-:Y:S01]  /*4ae0*/  ISETP.GE.AND P3, PT, R15, UR4, PT ;  /* 0x000000040f007c0c */ /* 0x000fe2000bf66270 */
[----:B------:R-:W-:Y:S02]  /*4af0*/  VIADD R15, R16, 0x80 ;  /* 0x00000080100f7836 */ /* 0x000fe40000000000 */
[----:B------:R-:W3:Y:S01]  /*4b00*/  @!P4 LDS.128 R4, [R14+0x2400] ;  /* 0x002400000e04c984 */ /* 0x000ee20000000c00 */
[----:B-1----:R-:W-:-:S05]  /*4b10*/  @!P4 LEA R8, P5, R197, R12, 0x1 ;  /* 0x0000000cc508c211 */ /* 0x002fca00078a08ff */
[----:B------:R-:W-:-:S05]  /*4b20*/  @!P4 IMAD.X R9, R11, 0x1, R198, P5 ;  /* 0x000000010b09c824 */ /* 0x000fca00028e06c6 */
        /* <DEDUP_REMOVED lines=67> */
[----:B------:R-:W-:-:S03]  /*4f60*/  ISETP.GE.AND P3, PT, R15, UR4, PT ;  /* 0x000000040f007c0c */ /* 0x000fc6000bf66270 */
[----:B------:R-:W3:Y:S01]  /*4f70*/  @!P4 LDS.128 R4, [R14+0xe400] ;  /* 0x00e400000e04c984 */ /* 0x000ee20000000c00 */
[----:B-1----:R-:W-:-:S05]  /*4f80*/  @!P4 LEA R8, P5, R183, R12, 0x1 ;  /* 0x0000000cb708c211 */ /* 0x002fca00078a08ff */
[----:B------:R-:W-:-:S05]  /*4f90*/  @!P4 IMAD.X R9, R11, 0x1, R210, P5 ;  /* 0x000000010b09c824 */ /* 0x000fca00028e06d2 */
[----:B---3--:R1:W-:Y:S04]  /*4fa0*/  @!P4 ST.E.128 desc[UR36][R8.64], R4 ;  /* 0x000000040800c985 */ /* 0x0083e8000c101d24 */
[----:B------:R-:W3:Y:S01]  /*4fb0*/  @!P3 LDS.128 R4, [R13+0xe400] ;  /* 0x00e400000d04b984 */ /* 0x000ee20000000c00 */
[----:B-1----:R-:W-:-:S05]  /*4fc0*/  @!P3 LEA R8, P4, R182, R12, 0x1 ;  /* 0x0000000cb608b211 */ /* 0x002fca00078808ff */
[----:B------:R-:W-:-:S05]  /*4fd0*/  @!P3 IMAD.X R9, R11, 0x1, R211, P4 ;  /* 0x000000010b09b824 */ /* 0x000fca00020e06d3 */
[----:B---3--:R1:W-:Y:S03]  /*4fe0*/  @!P3 ST.E.128 desc[UR36][R8.64], R4 ;  /* 0x000000040800b985 */ /* 0x0083e6000c101d24 */
.L_x_3516:
[----:B------:R-:W-:Y:S05]  /*4ff0*/  BSYNC B0 ;  /* 0x0000000000007941 */ /* 0x000fea0003800000 */
.L_x_3515:
[----:B------:R-:W-:Y:S01]  /*5000*/  @!PT LDS RZ, [RZ] ;  /* 0x00000000fffff984 */ /* 0x000fe20000000800 */
[----:B------:R-:W-:Y:S01]  /*5010*/  @!PT LDS RZ, [RZ] ;  /* 0x00000000fffff984 */ /* 0x000fe20000000800 */
[----:B------:R-:W-:Y:S01]  /*5020*/  @!PT LDS RZ, [RZ] ;  /* 0x00000000fffff984 */ /* 0x000fe20000000800 */
[----:B------:R-:W-:Y:S01]  /*5030*/  @!PT LDS RZ, [RZ] ;  /* 0x00000000fffff984 */ /* 0x000fe20000000800 */
[----:B------:R5:W-:Y:S06]  /*5040*/  MEMBAR.ALL.CTA ;  /* 0x0000000000007992 */ /* 0x000bec0000008000 */
[----:B-----5:R-:W5:Y:S01]  /*5050*/  FENCE.VIEW.ASYNC.S ;  /* 0x00000000000073c6 */ /* 0x020f620000000000 */
[----:B------:R-:W-:Y:S02]  /*5060*/  VIADD R156, R156, 0x1 ;  /* 0x000000019c9c7836 */ /* 0x000fe40000000000 */
[----:B0---4-:R-:W-:Y:S01]  /*5070*/  @!P0 VIADD R40, R40, 0x388c0 ;  /* 0x000388c028288836 */ /* 0x011fe20000000000 */
[----:B-----5:R0:W-:Y:S02]  /*5080*/  BAR.SYNC.DEFER_BLOCKING R10, 0x80 ;  /* 0x0002000a0000751d */ /* 0x0201e40000010000 */
[----:B------:R-:W-:-:S02]  /*5090*/  ISETP.NE.AND P3, PT, R156, 0x2, PT ;  /* 0x000000029c00780c */ /* 0x000fc40003f65270 */
[----:B------:R-:W-:Y:S02]  /*50a0*/  @!P0 PRMT R40, RZ, 0x654, R40 ;  /* 0x00000654ff288816 */ /* 0x000fe40000000028 */
[----:B-1----:R-:W-:Y:S02]  /*50b0*/  SEL R5, RZ, 0x1, P3 ;  /* 0x00000001ff057807 */ /* 0x002fe40001800000 */
[----:B------:R-:W-:Y:S02]  /*50c0*/  SEL R156, R156, RZ, P3 ;  /* 0x000000ff9c9c7207 */ /* 0x000fe40001800000 */
[----:B------:R-:W-:Y:S01]  /*50d0*/  LOP3.LUT R158, R158, R5, RZ, 0x3c, !PT ;  /* 0x000000059e9e7212 */ /* 0x000fe200078e3cff */
[----:B------:R0:W-:Y:S01]  /*50e0*/  @!P0 SYNCS.ARRIVE.TRANS64.RED.A1T0 RZ, [R40+URZ], RZ ;  /* 0x000000ff28ff89a7 */ /* 0x0001e2000810043f */
[----:B------:R-:W-:Y:S01]  /*50f0*/  PLOP3.LUT P0, PT, PT, PT, PT, 0x8, 0x0 ;  /* 0x000000000000781c */ /* 0x000fe20003f0e170 */
[----:B------:R-:W-:-:S12]  /*5100*/  @P2 BRA `(.L_x_3517) ;  /* 0xffffffd400b82947 */ /* 0x000fd8000383ffff */
.L_x_3480:
[----:B------:R-:W1:Y:S01]  /*5110*/  LDC R0, c[0x0][0xa80] ;  /* 0x0002a000ff007b82 */ /* 0x000e620000000800 */
[----:B------:R4:W-:Y:S01]  /*5120*/  STL.128 [R1+0x1e0], RZ ;  /* 0x0001e0ff01007387 */ /* 0x0009e20000100c00 */
[----:B------:R-:W-:Y:S01]  /*5130*/  BSSY B0, `(.L_x_3518) ;  /* 0x0000027000007945 */ /* 0x000fe20003800000 */
[----:B------:R-:W-:Y:S02]  /*5140*/  IMAD.U32 R37, RZ, RZ, UR39 ;  /* 0x00000027ff257e24 */ /* 0x000fe4000f8e00ff */
[----:B------:R4:W-:Y:S04]  /*5150*/  STL.128 [R1+0x1f0], RZ ;  /* 0x0001f0ff01007387 */ /* 0x0009e80000100c00 */
[----:B------:R4:W-:Y:S04]  /*5160*/  STL.128 [R1+0x210], RZ ;  /* 0x000210ff01007387 */ /* 0x0009e80000100c00 */
[----:B------:R4:W-:Y:S04]  /*5170*/  STL.128 [R1+0x220], RZ ;  /* 0x000220ff01007387 */ /* 0x0009e80000100c00 */
[----:B------:R4:W-:Y:S04]  /*5180*/  STL.128 [R1+0x230], RZ ;  /* 0x000230ff01007387 */ /* 0x0009e80000100c00 */
[----:B------:R4:W-:Y:S04]  /*5190*/  STL.128 [R1+0x240], RZ ;  /* 0x000240ff01007387 */ /* 0x0009e80000100c00 */
[----:B-1----:R4:W-:Y:S04]  /*51a0*/  STL [R1+0x200], R0 ;  /* 0x0002000001007387 */ /* 0x0029e80000100800 */
        /* <DEDUP_REMOVED lines=28> */
[----:B------:R-:W-:Y:S05]  /*5370*/  @P0 BRA `(.L_x_3519) ;  /* 0x0000000000080947 */ /* 0x000fea0003800000 */
[----:B------:R-:W1:Y:S02]  /*5380*/  FENCE.VIEW.ASYNC.G ;  /* 0x00000000000073c6 */ /* 0x000e640000000100 */
[----:B-1----:R-:W-:Y:S06]  /*5390*/  BAR.ARV 0xc, 0x180 ;  /* 0x0306000000007b1d */ /* 0x002fec0000002000 */
.L_x_3519:
[----:B------:R-:W-:Y:S05]  /*53a0*/  BSYNC B0 ;  /* 0x0000000000007941 */ /* 0x000fea0003800000 */
.L_x_3518:
[----:B------:R-:W-:Y:S01]  /*53b0*/  UISETP.NE.AND UP0, UPT, UR38, 0x1, UPT ;  /* 0x000000012600788c */ /* 0x000fe2000bf05270 */
[----:B------:R-:W-:Y:S01]  /*53c0*/  IMAD.U32 R32, RZ, RZ, UR39 ;  /* 0x00000027ff207e24 */ /* 0x000fe2000f8e00ff */
[----:B------:R-:W-:Y:S01]  /*53d0*/  IADD3 R37, P0, R37, 0x1e0, RZ ;  /* 0x000001e025257810 */ /* 0x000fe20007f1e0ff */
[----:B------:R-:W-:Y:S03]  /*53e0*/  BSSY B7, `(.L_x_3520) ;  /* 0x000254d000077945 */ /* 0x000fe60003800000 */
[----:B------:R-:W-:Y:S01]  /*53f0*/  PLOP3.LUT P2, PT, PT, PT, UP0, 0x80, 0x0 ;  /* 0x000000000000781c */ /* 0x000fe20003f4f008 */
[----:B------:R-:W-:Y:S01]  /*5400*/  IMAD.X R38, RZ, RZ, UR42, P0 ;  /* 0x0000002aff267e24 */ /* 0x000fe200080e06ff */
[----:B------:R-:W-:-:S05]  /*5410*/  IADD3 R32, P1, R32, 0x210, RZ ;  /* 0x0000021020207810 */ /* 0x000fca0007f3e0ff */
[----:B------:R-:W-:-:S06]  /*5420*/  IMAD.X R31, RZ, RZ, UR42, P1 ;  /* 0x0000002aff1f7e24 */ /* 0x000fcc00088e06ff */
[----:B------:R-:W-:Y:S05]  /*5430*/  @!P2 BRA `(.L_x_3521) ;  /* 0x0000008000b8a947 */ /* 0x000fea0003800000 */
[----:B----4-:R-:W1:Y:S01]  /*5440*/  LDC R0, c[0x0][0x448] ;  /* 0x00011200ff007b82 */ /* 0x010e620000000800 */
[----:B------:R-:W-:-:S07]  /*5450*/  VIADD R3, R181, 0x3f ;  /* 0x0000003fb5037836 */ /* 0x000fce0000000000 */
[----:B------:R-:W4:Y:S01]  /*5460*/  LDC.64 R4, c[0x0][0xad8] ;  /* 0x0002b600ff047b82 */ /* 0x000f220000000a00 */
[----:B-1----:R-:W-:Y:S02]  /*5470*/  ISETP.NE.AND P1, PT, R0, 0x1, PT ;  /* 0x000000010000780c */ /* 0x002fe40003f25270 */
[----:B----4-:R-:W-:-:S11]  /*5480*/  ISETP.GE.AND P2, PT, R5, 0x1, PT ;  /* 0x000000010500780c */ /* 0x010fd60003f46270 */
[----:B------:R-:W1:Y:S08]  /*5490*/  @P1 LDC R0, c[0x0][0x44c] ;  /* 0x00011300ff001b82 */ /* 0x000e700000000800 */
[----:B------:R-:W4:Y:S01]  /*54a0*/  @P1 LDC R7, c[0x0][0x450] ;  /* 0x00011400ff071b82 */ /* 0x000f220000000800 */
[----:B-1----:R-:W-:-:S05]  /*54b0*/  @P1 IMAD.HI.U32 R0, R3, R0, RZ ;  /* 0x0000000003001227 */ /* 0x002fca00078e00ff */
[----:B----4-:R-:W-:-:S05]  /*54c0*/  @P1 SHF.R.U32.HI R3, RZ, R7, R0 ;  /* 0x00000007ff031219 */ /* 0x010fca0000011600 */
        /* <DEDUP_REMOVED lines=9> */
[----:B------:R-:W1:Y:S02]  /*5560*/  @P0 LDC.64 R6, c[0x0][0xae0] ;  /* 0x0002b800ff060b82 */ /* 0x000e640000000a00 */
[----:B-1----:R-:W-:-:S05]  /*5570*/  @P0 IMAD.HI.U32 R6, R3, R6, RZ ;  /* 0x0000000603060227 */ /* 0x002fca00078e00ff */
[----:B------:R-:W-:-:S04]  /*5580*/  @P0 SHF.R.U32.HI R3, RZ, R7, R6 ;  /* 0x00000007ff030219 */ /* 0x000fc80000011606 */
[----:B------:R-:W-:Y:S01]  /*5590*/  LOP3.LUT R0, RZ, R3, RZ, 0x33, !PT ;  /* 0x00000003ff007212 */ /* 0x000fe200078e33ff */
[----:B------:R-:W-:Y:S06]  /*55a0*/  BRA `(.L_x_3525) ;  /* 0x0000000000107947 */ /* 0x000fec0003800000 */
.L_x_3524:
[----:B------:R-:W-:-:S13]  /*55b0*/  ISETP.NE.AND P0, PT, R5, 0x1, PT ;  /* 0x000000010500780c */ /* 0x000fda0003f05270 */
[----:B------:R-:W1:Y:S02]  /*55c0*/  @P0 LDC.64 R6, c[0x0][0xae0] ;  /* 0x0002b800ff060b82 */ /* 0x000e640000000a00 */
[----:B-1----:R-:W-:-:S05]  /*55d0*/  @P0 IMAD.HI.U32 R6, R0, R6, RZ ;  /* 0x0000000600060227 */ /* 0x002fca00078e00ff */
[----:B------:R-:W-:-:S07]  /*55e0*/  @P0 SHF.R.U32.HI R0, RZ, R7, R6 ;  /* 0x00000007ff000219 */ /* 0x000fce0000011606 */
.L_x_3525:
[----:B------:R-:W-:Y:S05]  /*55f0*/  BSYNC B0 ;  /* 0x0000000000007941 */ /* 0x000fea0003800000 */
.L_x_3523:
[----:B------:R-:W-:-:S05]  /*5600*/  IMAD R3, R0, R5, R5 ;  /* 0x0000000500037224 */ /* 0x000fca00078e0205 */
[----:B------:R-:W-:-:S07]  /*5610*/  VIMNMX R4, R4, R3, PT ;  /* 0x0000000304047248 */ /* 0x000fce0003fe0100 */
.L_x_3522:
[----:B------:R-:W1:Y:S01]  /*5620*/  @P1 LDC R0, c[0x0][0x44c] ;  /* 0x00011300ff001b82 */ /* 0x000e620000000800 */
[----:B------:R-:W-:Y:S01]  /*5630*/  VIADD R4, R4, 0x3f ;  /* 0x0000003f04047836 */ /* 0x000fe20000000000 */
[----:B------:R-:W-:Y:S01]  /*5640*/  ULDC UR4, c[0x0][0xad4] ;  /* 0x0002b50000047ab9 */ /* 0x000fe20000000800 */
[----:B------:R-:W-:-:S03]  /*5650*/  IMAD.MOV.U32 R7, RZ, RZ, R181 ;  /* 0x000000ffff077224 */ /* 0x000fc600078e00b5 */
[----:B------:R-:W-:Y:S02]  /*5660*/  SHF.R.S32.HI R3, RZ, 0x1f, R4 ;  /* 0x0000001fff037819 */ /* 0x000fe40000011404 */
[----:B------:R-:W4:Y:S02]  /*5670*/  @P1 LDC R9, c[0x0][0x450] ;  /* 0x00011400ff091b82 */ /* 0x000f240000000800 */
[----:B------:R-:W-:-:S04]  /*5680*/  LEA.HI R3, R3, R4, RZ, 0x6 ;  /* 0x0000000403037211 */ /* 0x000fc800078f30ff */
[----:B------:R-:W-:-:S04]  /*5690*/  SHF.R.S32.HI R3, RZ, 0x6, R3 ;  /* 0x00000006ff037819 */ /* 0x000fc80000011403 */
[----:B------:R-:W-:Y:S01]  /*56a0*/  VIMNMX R12, R26, R3, PT ;  /* 0x000000031a0c7248 */ /* 0x000fe20003fe0100 */
[----:B-1----:R-:W-:-:S05]  /*56b0*/  @P1 IMAD.HI.U32 R0, R181, R0, RZ ;  /* 0x00000000b5001227 */ /* 0x002fca00078e00ff */
[----:B----4-:R-:W-:-:S05]  /*56c0*/  @P1 SHF.R.U32.HI R7, RZ, R9, R0 ;  /* 0x00000009ff071219 */ /* 0x010fca0000011600 */
        /* <DEDUP_REMOVED lines=8> */
[----:B------:R-:W1:Y:S02]  /*5750*/  @P0 LDC.64 R6, c[0x0][0xae0] ;  /* 0x0002b800ff060b82 */ /* 0x000e640000000a00 */
[----:B-1----:R-:W-:-:S05]  /*5760*/  @P0 IMAD.HI.U32 R6, R3, R6, RZ ;  /* 0x0000000603060227 */ /* 0x002fca00078e00ff */
[----:B------:R-:W-:-:S04]  /*5770*/  @P0 SHF.R.U32.HI R3, RZ, R7, R6 ;  /* 0x00000007ff030219 */ /* 0x000fc80000011606 */
[----:B------:R-:W-:Y:S01]  /*5780*/  LOP3.LUT R190, RZ, R3, RZ, 0x33, !PT ;  /* 0x00000003ffbe7212 */ /* 0x000fe200078e33ff */
[----:B------:R-:W-:Y:S06]  /*5790*/  BRA `(.L_x_3529) ;  /* 0x0000000000107947 */ /* 0x000fec0003800000 */
.L_x_3528:
[----:B------:R-:W-:-:S13]  /*57a0*/  ISETP.NE.AND P0, PT, R5, 0x1, PT ;  /* 0x000000010500780c */ /* 0x000fda0003f05270 */
[----:B------:R-:W1:Y:S02]  /*57b0*/  @P0 LDC.64 R6, c[0x0][0xae0] ;  /* 0x0002b800ff060b82 */ /* 0x000e640000000a00 */
[----:B-1----:R-:W-:-:S05]  /*57c0*/  @P0 IMAD.HI.U32 R6, R190, R6, RZ ;  /* 0x00000006be060227 */ /* 0x002fca00078e00ff */
[----:B------:R-:W-:-:S07]  /*57d0*/  @P0 SHF.R.U32.HI R190, RZ, R7, R6 ;  /* 0x00000007ffbe0219 */ /* 0x000fce0000011606 */
.L_x_3529:
[----:B------:R-:W-:Y:S05]  /*57e0*/  BSYNC B0 ;  /* 0x0000000000007941 */ /* 0x000fea0003800000 */
.L_x_3527:
[----:B------:R-:W-:-:S05]  /*57f0*/  IMAD R5, R190, R5, RZ ;  /* 0x00000005be057224 */ /* 0x000fca00078e02ff */
[----:B------:R-:W-:-:S07]  /*5800*/  VIMNMX R0, R0, R5, !PT ;  /* 0x0000000500007248 */ /* 0x000fce0007fe0100 */
.L_x_3526:
        /* <DEDUP_REMOVED lines=8> */
[----:B------:R-:W-:Y:S01]  /*5890*/  ISETP.NE.AND P0, PT, R213, RZ, PT ;  /* 0x000000ffd500720c */ /* 0x000fe20003f05270 */
[----:B------:R-:W-:-:S03]  /*58a0*/  ULDC UR4, c[0x0][0xae8] ;  /* 0x0002ba0000047ab9 */ /* 0x000fc60000000800 */
[----:B---3--:R-:W-:-:S04]  /*58b0*/  SEL R11, R213, UR4, P0 ;  /* 0x00000004d50b7c07 */ /* 0x008fc80008000000 */
[-C--:B------:R-:W-:Y:S02]  /*58c0*/  IABS R6, R11.reuse ;  /* 0x0000000b00067213 */ /* 0x080fe40000000000 */
[----:B------:R-:W-:Y:S02]  /*58d0*/  IADD3 R0, R11, -0x1, R12 ;  /* 0xffffffff0b007810 */ /* 0x000fe40007ffe00c */
[----:B------:R-:W1:Y:S01]  /*58e0*/  I2F.RP R3, R6 ;  /* 0x0000000600037306 */ /* 0x000e620000209400 */
[----:B0-----:R-:W-:Y:S02]  /*58f0*/  IABS R10, R11 ;  /* 0x0000000b000a7213 */ /* 0x001fe40000000000 */
[----:B------:R-:W-:-:S05]  /*5900*/  IMAD.IADD R0, R0, 0x1, -R9 ;  /* 0x0000000100007824 */ /* 0x000fca00078e0a09 */
[----:B------:R-:W-:Y:S02]  /*5910*/  IABS R8, R0 ;  /* 0x0000000000087213 */ /* 0x000fe40000000000 */
[----:B------:R-:W-:-:S04]  /*5920*/  LOP3.LUT R0, R0, R11, RZ, 0x3c, !PT ;  /* 0x0000000b00007212 */ /* 0x000fc800078e3cff */
[----:B------:R-:W-:Y:S01]  /*5930*/  ISETP.GE.AND P2, PT, R0, RZ, PT ;  /* 0x000000ff0000720c */ /* 0x000fe20003f46270 */
[----:B-1----:R-:W0:Y:S02]  /*5940*/  MUFU.RCP R3, R3 ;  /* 0x0000000300037308 */ /* 0x002e240000001000 */
        /* <DEDUP_REMOVED lines=19> */
.L_x_3531:
[----:B------:R-:W-:Y:S05]  /*5a80*/  BSYNC B0 ;  /* 0x0000000000007941 */ /* 0x000fea0003800000 */
.L_x_3530:
[----:B------:R-:W-:Y:S01]  /*5a90*/  IMAD R0, R220, R3, R9 ;  /* 0x00000003dc007224 */ /* 0x000fe200078e0209 */
[----:B------:R-:W-:-:S04]  /*5aa0*/  PRMT R4, RZ, 0x7610, R4 ;  /* 0x00007610ff047816 */ /* 0x000fc80000000004 */
[----:B------:R-:W-:-:S04]  /*5ab0*/  VIADDMNMX R12, R0, R3, R12, PT ;  /* 0x00000003000c7246 */ /* 0x000fc8000380010c */
[----:B------:R-:W-:-:S13]  /*5ac0*/  ISETP.GT.AND P0, PT, R12, R0, PT ;  /* 0x000000000c00720c */ /* 0x000fda0003f04270 */
[----:B------:R-:W-:Y:S05]  /*5ad0*/  @!P0 BRA `(.L_x_3532) ;  /* 0x0000024c00748947 */ /* 0x000fea0003800000 */
[----:B0-----:R-:W4:Y:S04]  /*5ae0*/  LDL R10, [R1+0x214] ;  /* 0x00021400010a7983 */ /* 0x001f280000100800 */
[----:B------:R-:W4:Y:S04]  /*5af0*/  LDL R9, [R1+0x210] ;  /* 0x0002100001097983 */ /* 0x000f280000100800 */
[----:B------:R-:W4:Y:S04]  /*5b00*/  LDL R8, [R1+0x218] ;  /* 0x0002180001087983 */ /* 0x000f280000100800 */
[----:B-----5:R-:W4:Y:S04]  /*5b10*/  LDL R34, [R1+0x228] ;  /* 0x0002280001227983 */ /* 0x020f280000100800 */
        /* <DEDUP_REMOVED lines=114> */
[----:B---3--:R-:W0:Y:S03]  /*6240*/  S2R R11, SR_TID.X ;  /* 0x00000000000b7919 */ /* 0x008e260000002100 */
[----:B------:R-:W3:Y:S04]  /*6250*/  LDL R14, [R1+0x3f4] ;  /* 0x0003f400010e7983 */ /* 0x000ee80000100800 */
[----:B------:R-:W3:Y:S04]  /*6260*/  LDL R15, [R1+0x3f8] ;  /* 0x0003f800010f7983 */ /* 0x000ee80000100800 */
[----:B------:R-:W3:Y:S04]  /*6270*/  LDL R20, [R1+0x3fc] ;  /* 0x0003fc0001147983 */ /* 0x000ee80000100800 */
[----:B------:R-:W3:Y:S04]  /*6280*/  LDL R21, [R1+0x400] ;  /* 0x0004000001157983 */ /* 0x000ee80000100800 */
[----:B------:R-:W3:Y:S04]  /*6290*/  LDL R152, [R1+0x404] ;  /* 0x0004040001987983 */ /* 0x000ee80000100800 */
[----:B------:R-:W3:Y:S01]  /*62a0*/  LDL R153, [R1+0x408] ;  /* 0x0004080001997983 */ /* 0x000ee20000100800 */
[----:B0-----:R-:W-:-:S02]  /*62b0*/  VIADD R13, R11, 0xffffff80 ;  /* 0xffffff800b0d7836 */ /* 0x001fc40000000000 */
[----:B------:R-:W-:-:S05]  /*62c0*/  VIADD R11, R11, 0xffffff80 ;  /* 0xffffff800b0b7836 */ /* 0x000fca0000000000 */
[----:B------:R-:W-:-:S04]  /*62d0*/  SHF.R.S32.HI R11, RZ, 0x1f, R11 ;  /* 0x0000001fff0b7819 */ /* 0x000fc8000001140b */
[----:B------:R-:W-:Y:S01]  /*62e0*/  LEA.HI R11, R11, R13, RZ, 0x7 ;  /* 0x0000000d0b0b7211 */ /* 0x000fe200078f38ff */
[----:B----4-:R0:W-:Y:S03]  /*62f0*/  STL [R1+0x214], R10 ;  /* 0x0002140a01007387 */ /* 0x0101e60000100800 */
[----:B------:R-:W-:Y:S01]  /*6300*/  SHF.R.S32.HI R11, RZ, 0x7, R11 ;  /* 0x00000007ff0b7819 */ /* 0x000fe2000001140b */
[----:B------:R1:W-:Y:S04]  /*6310*/  STL [R1+0x210], R9 ;  /* 0x0002100901007387 */ /* 0x0003e80000100800 */
[----:B------:R-:W4:Y:S04]  /*6320*/  SHFL.IDX PT, R132, R11, RZ, 0x1f ;  /* 0x00001fff0b847589 */ /* 0x000f2800000e0000 */
[----:B0-----:R-:W3:Y:S04]  /*6330*/  LDL R10, [R1+0x3e8] ;  /* 0x0003e800010a7983 */ /* 0x001ee80000100800 */
[----:B------:R0:W-:Y:S04]  /*6340*/  STL [R1+0x218], R8 ;  /* 0x0002180801007387 */ /* 0x0001e80000100800 */
[----:B-1----:R-:W3:Y:S04]  /*6350*/  LDL R9, [R1+0x3e4] ;  /* 0x0003e40001097983 */ /* 0x002ee80000100800 */
[----:B------:R-:W3:Y:S04]  /*6360*/  LDL R13, [R1+0x3f0] ;  /* 0x0003f000010d7983 */ /* 0x000ee80000100800 */
[----:B0-----:R-:W3:Y:S01]  /*6370*/  LDL R8, [R1+0x40c] ;  /* 0x00040c0001087983 */ /* 0x001ee20000100800 */
[----:B----4-:R-:W-:-:S04]  /*6380*/  LEA.HI R11, R132, R132, RZ, 0x1 ;  /* 0x00000084840b7211 */ /* 0x010fc800078f08ff */
[----:B------:R-:W-:-:S05]  /*6390*/  LOP3.LUT R11, R11, 0x1fffe, RZ, 0xc0, !PT ;  /* 0x0001fffe0b0b7812 */ /* 0x000fca00078ec0ff */
[----:B------:R-:W-:Y:S02]  /*63a0*/  IMAD.IADD R132, R132, 0x1, -R11 ;  /* 0x0000000184847824 */ /* 0x000fe400078e0a0b */
[----:B------:R-:W4:Y:S02]  /*63b0*/  LDL R11, [R1+0x3ec] ;  /* 0x0003ec00010b7983 */ /* 0x000f240000100800 */
[----:B------:R-:W-:-:S04]  /*63c0*/  IMAD R132, R132, 0x8000, R2 ;  /* 0x0000800084847824 */ /* 0x000fc800078e0202 */
[----:B------:R-:W-:Y:S01]  /*63d0*/  VIADD R132, R132, 0x400 ;  /* 0x0000040084847836 */ /* 0x000fe20000000000 */
[----:B------:R0:W-:Y:S04]  /*63e0*/  STL [R1+0x228], R34 ;  /* 0x0002282201007387 */ /* 0x0001e80000100800 */
[----:B------:R-:W-:Y:S01]  /*63f0*/  SHF.R.U32.HI R132, RZ, 0x4, R132 ;  /* 0x00000004ff847819 */ /* 0x000fe20000011684 */
[----:B------:R1:W-:Y:S01]  /*6400*/  STL [R1+0x224], R3 ;  /* 0x0002240301007387 */ /* 0x0003e20000100800 */
[----:B0-----:R-:W-:Y:S02]  /*6410*/  VIADD R34, R2, 0x36400 ;  /* 0x0003640002227836 */ /* 0x001fe40000000000 */
[----:B-1----:R-:W-:-:S03]  /*6420*/  LOP3.LUT R3, R132, 0x3fff, RZ, 0xc0, !PT ;  /* 0x00003fff84037812 */ /* 0x002fc600078ec0ff */
[----:B------:R-:W-:Y:S02]  /*6430*/  SHF.R.U32.HI R34, RZ, 0x4, R34 ;  /* 0x00000004ff227819 */ /* 0x000fe40000011622 */
[----:B------:R-:W-:Y:S02]  /*6440*/  LOP3.LUT R3, R3, 0x2000000, RZ, 0xfc, !PT ;  /* 0x0200000003037812 */ /* 0x000fe400078efcff */
[----:B------:R-:W-:Y:S01]  /*6450*/  LOP3.LUT R34, R34, 0x3fff, RZ, 0xc0, !PT ;  /* 0x00003fff22227812 */ /* 0x000fe200078ec0ff */
[----:B------:R0:W-:Y:S04]  /*6460*/  STL [R1+0x3b0], R6 ;  /* 0x0003b00601007387 */ /* 0x0001e80000100800 */
[----:B------:R1:W-:Y:S04]  /*6470*/  STL [R1+0x3bc], R5 ;  /* 0x0003bc0501007387 */ /* 0x0003e80000100800 */
[----:B------:R1:W-:Y:S01]  /*6480*/  STL [R1+0x3c0], R7 ;  /* 0x0003c00701007387 */ /* 0x0003e20000100800 */
[----:B0-----:R-:W-:-:S03]  /*6490*/  IMAD R6, R33, 0x1000, R3 ;  /* 0x0000100021067824 */ /* 0x001fc600078e0203 */
[----:B------:R0:W-:Y:S01]  /*64a0*/  STL [R1+0x3b8], R4 ;  /* 0x0003b80401007387 */ /* 0x0001e20000100800 */
[----:B-1----:R-:W-:Y:S02]  /*64b0*/  IMAD.MOV.U32 R5, RZ, RZ, 0x40000040 ;  /* 0x40000040ff057424 */ /* 0x002fe400078e00ff */
[----:B------:R-:W-:Y:S01]  /*64c0*/  IMAD.MOV.U32 R7, RZ, RZ, 0x40000040 ;  /* 0x40000040ff077424 */ /* 0x000fe200078e00ff */
[----:B0-----:R-:W-:Y:S01]  /*64d0*/  LOP3.LUT R4, R34, 0x10000, RZ, 0xfc, !PT ;  /* 0x0001000022047812 */ /* 0x001fe200078efcff */
[----:B------:R0:W-:Y:S01]  /*64e0*/  STL [R1+0x3c4], R24 ;  /* 0x0003c41801007387 */ /* 0x0001e20000100800 */
[----:B------:R-:W-:Y:S02]  /*64f0*/  R2UR UR6, R6 ;  /* 0x00000000060672ca */ /* 0x000fe400000e0000 */
[----:B------:R-:W-:Y:S01]  /*6500*/  R2UR UR7, R7 ;  /* 0x00000000070772ca */ /* 0x000fe200000e0000 */
[----:B------:R1:W-:Y:S01]  /*6510*/  STL [R1+0x3d4], R25 ;  /* 0x0003d41901007387 */ /* 0x0003e20000100800 */
[----:B------:R-:W-:-:S02]  /*6520*/  R2UR UR4, R4 ;  /* 0x00000000040472ca */ /* 0x000fc400000e0000 */
[----:B------:R-:W-:Y:S01]  /*6530*/  R2UR UR5, R5 ;  /* 0x00000000050572ca */ /* 0x000fe200000e0000 */
[----:B0-----:R-:W-:Y:S02]  /*6540*/  VIADD R24, R6, 0x80 ;  /* 0x0000008006187836 */ /* 0x001fe40000000000 */
        /* <DEDUP_REMOVED lines=110> */
[----:B0-----:R-:W-:-:S06]  /*6c30*/  WARPGROUP.ARRIVE ;  /* 0x00000000000079c5 */ /* 0x001fcc0000000000 */
[----:B------:R-:W-:Y:S01]  /*6c40*/  HGMMA.64x256x16.F32 R24, gdesc[UR4].tnspB, RZ, !UPT, gsb0 ;  /* 0x43e00000041879f0 */ /* 0x000fe2000c0008ff */
[----:B---3--:R0:W-:Y:S04]  /*6c50*/  STL [R1+0x3e8], R10 ;  /* 0x0003e80a01007387 */ /* 0x0081e80000100800 */
[----:B----4-:R1:W-:Y:S01]  /*6c60*/  STL [R1+0x3ec], R11 ;  /* 0x0003ec0b01007387 */ /* 0x0103e20000100800 */
[----:B0-----:R-:W-:Y:S02]  /*6c70*/  VIADD R10, R4, 0x2 ;  /* 0x00000002040a7836 */ /* 0x001fe40000000000 */
[----:B-1----:R-:W-:-:S03]  /*6c80*/  IMAD.MOV.U32 R11, RZ, RZ, 0x40000040 ;  /* 0x40000040ff0b7424 */ /* 0x002fc600078e00ff */
[----:B------:R-:W-:Y:S02]  /*6c90*/  R2UR UR8, R10 ;  /* 0x000000000a0872ca */ /* 0x000fe400000e0000 */
[----:B------:R-:W-:Y:S01]  /*6ca0*/  R2UR UR9, R11 ;  /* 0x000000000b0972ca */ /* 0x000fe200000e0000 */
[----:B------:R0:W-:Y:S04]  /*6cb0*/  STL [R1+0x3e4], R9 ;  /* 0x0003e40901007387 */ /* 0x0001e80000100800 */
[----:B------:R1:W-:Y:S04]  /*6cc0*/  STL [R1+0x3f0], R13 ;  /* 0x0003f00d01007387 */ /* 0x0003e80000100800 */
[----:B------:R-:W-:Y:S04]  /*6cd0*/  STL [R1+0x3f4], R14 ;  /* 0x0003f40e01007387 */ /* 0x000fe80000100800 */
[----:B------:R-:W-:Y:S04]  /*6ce0*/  STL [R1+0x3f8], R15 ;  /* 0x0003f80f01007387 */ /* 0x000fe80000100800 */
[----:B------:R-:W-:Y:S04]  /*6cf0*/  STL [R1+0x3fc], R20 ;  /* 0x0003fc1401007387 */ /* 0x000fe80000100800 */
[----:B------:R-:W-:Y:S04]  /*6d00*/  STL [R1+0x400], R21 ;  /* 0x0004001501007387 */ /* 0x000fe80000100800 */
[----:B------:R-:W-:Y:S04]  /*6d10*/  STL [R1+0x404], R152 ;  /* 0x0004049801007387 */ /* 0x000fe80000100800 */
[----:B------:R-:W-:Y:S04]  /*6d20*/  STL [R1+0x408], R153 ;  /* 0x0004089901007387 */ /* 0x000fe80000100800 */
[----:B------:R2:W-:Y:S01]  /*6d30*/  STL [R1+0x40c], R8 ;  /* 0x00040c0801007387 */ /* 0x0005e20000100800 */
[----:B0-----:R-:W-:-:S02]  /*6d40*/  IMAD.MOV.U32 R9, RZ, RZ, 0x40000040 ;  /* 0x40000040ff097424 */ /* 0x001fc400078e00ff */
[----:B------:R-:W-:Y:S01]  /*6d50*/  IMAD.MOV.U32 R7, RZ, RZ, 0x40000040 ;  /* 0x40000040ff077424 */ /* 0x000fe200078e00ff */
[----:B-1----:R0:W5:Y:S01]  /*6d60*/  LDL R13, [R1+0x1c8] ;  /* 0x0001c800010d7983 */ /* 0x0021620000100800 */
[----:B--2---:R-:W-:Y:S01]  /*6d70*/  VIADD R8, R6, 0x100 ;  /* 0x0000010006087836 */ /* 0x004fe20000000000 */
[----:B------:R-:W-:Y:S01]  /*6d80*/  R2UR UR7, R9 ;  /* 0x00000000090772ca */ /* 0x000fe200000e0000 */
[----:B------:R-:W-:-:S03]  /*6d90*/  IMAD.MOV.U32 R9, RZ, RZ, 0x40000040 ;  /* 0x40000040ff097424 */ /* 0x000fc600078e00ff */
        /* <DEDUP_REMOVED lines=38> */
[----:B------:R-:W-:Y:S01]  /*7000*/  HGMMA.64x256x16.F32 R24, gdesc[UR8].tnspB, R24, gsb0 ;  /* 0x43e00000081879f0 */ /* 0x000fe20008000818 */
        /* <DEDUP_REMOVED lines=36> */
[----:B------:R-:W-:Y:S01]  /*7250*/  R2UR UR6, R6 ;  /* 0x00000000060672ca */ /* 0x000fe200000e0000 */
[----:B------:R-:W-:Y:S01]  /*7260*/  VIADD R6, R4, 0x6 ;  /* 0x0000000604067836 */ /* 0x000fe20000000000 */
[----:B------:R-:W-:Y:S01]  /*7270*/  R2UR UR7, R7 ;  /* 0x00000000070772ca */ /* 0x000fe200000e0000 */
[----:B------:R-:W-:-:S03]  /*7280*/  IMAD.MOV.U32 R7, RZ, RZ, 0x40000040 ;  /* 0x40000040ff077424 */ /* 0x000fc600078e00ff */
        /* <DEDUP_REMOVED lines=330> */
.L_x_3533:
[----:B------:R-:W-:Y:S01]  /*8730*/  VIADD R20, R12, 0xfffffffe ;  /* 0xfffffffe0c147836 */ /* 0x000fe20000000000 */
[----:B------:R-:W-:Y:S01]  /*8740*/  BSSY B0, `(.L_x_3534) ;  /* 0x00003e8000007945 */ /* 0x000fe20003800000 */
[----:B-----5:R-:W-:-:S03]  /*8750*/  IMAD R13, R13, 0x8, R2 ;  /* 0x000000080d0d7824 */ /* 0x020fc600078e0202 */
[----:B------:R-:W-:Y:S01]  /*8760*/  ISETP.GE.AND P0, PT, R20, R0, PT ;  /* 0x000000001400720c */ /* 0x000fe20003f06270 */
[----:B------:R-:W-:-:S05]  /*8770*/  VIADD R14, R13, 0x38860 ;  /* 0x000388600d0e7836 */ /* 0x000fca0000000000 */
[----:B------:R-:W-:-:S04]  /*8780*/  PRMT R14, R155, 0x654, R14 ;  /* 0x000006549b0e7816 */ /* 0x000fc8000000000e */
[----:B------:R0:W-:Y:S03]  /*8790*/  SYNCS.ARRIVE.TRANS64.RED.A1T0 RZ, [R14+URZ], RZ ;  /* 0x000000ff0eff79a7 */ /* 0x0001e6000810043f */
[----:B------:R-:W-:Y:S05]  /*87a0*/  @!P0 BRA `(.L_x_3535) ;  /* 0x0000003c00848947 */ /* 0x000fea0003800000 */
.L_x_3537:
[----:B0-----:R-:W2:Y:S04]  /*87b0*/  LDL R21, [R1+0x1c8] ;  /* 0x0001c80001157983 */ /* 0x001ea80000100800 */
        /* <DEDUP_REMOVED lines=63> */
[----:B01----:R-:W4:Y:S01]  /*8bb0*/  LDL.64 R14, [R1+0x408] ;  /* 0x00040800010e7983 */ /* 0x003f220000100a00 */
[----:B--2---:R-:W-:-:S04]  /*8bc0*/  IMAD R148, R21, 0x40, R162 ;  /* 0x0000004015947824 */ /* 0x004fc800078e02a2 */
[----:B------:R-:W-:Y:S01]  /*8bd0*/  IMAD R148, R148, 0x4, R2 ;  /* 0x0000000494947824 */ /* 0x000fe200078e0202 */
[----:B------:R-:W-:Y:S06]  /*8be0*/  BAR.SYNC.DEFER_BLOCKING 0xe, 0x100 ;  /* 0x0384000000007b1d */ /* 0x000fec0000010000 */
[----:B------:R-:W3:Y:S04]  /*8bf0*/  LDS R149, [R148+0x38400] ;  /* 0x0384000094957984 */ /* 0x000ee80000000800 */
        /* <DEDUP_REMOVED lines=193> */
[----:B0-----:R-:W2:Y:S04]  /*9810*/  LDL R12, [R1+0x214] ;  /* 0x00021400010c7983 */ /* 0x001ea80000100800 */
[----:B------:R-:W3:Y:S04]  /*9820*/  LDL R13, [R1+0x218] ;  /* 0x00021800010d7983 */ /* 0x000ee80000100800 */
        /* <DEDUP_REMOVED lines=126> */
[----:B--2---:R-:W-:Y:S04]  /*a010*/  STL [R1+0x214], R12 ;  /* 0x0002140c01007387 */ /* 0x004fe80000100800 */
[----:B---3--:R-:W-:Y:S04]  /*a020*/  STL [R1+0x218], R13 ;  /* 0x0002180d01007387 */ /* 0x008fe80000100800 */
[----:B----4-:R-:W-:Y:S04]  /*a030*/  STL [R1+0x21c], R14 ;  /* 0x00021c0e01007387 */ /* 0x010fe80000100800 */
        /* <DEDUP_REMOVED lines=156> */
[----:B------:R-:W-:Y:S01]  /*aa00*/  VIADD R12, R21, 0x1 ;  /* 0x00000001150c7836 */ /* 0x000fe20000000000 */
[----:B------:R-:W-:Y:S01]  /*aa10*/  R2UR UR4, R4 ;  /* 0x00000000040472ca */ /* 0x000fe200000e0000 */
[----:B------:R-:W-:Y:S01]  /*aa20*/  IMAD.MOV.U32 R13, RZ, RZ, 0x40000040 ;  /* 0x40000040ff0d7424 */ /* 0x000fe200078e00ff */
[----:B------:R-:W-:Y:S01]  /*aa30*/  R2UR UR5, R5 ;  /* 0x00000000050572ca */ /* 0x000fe200000e0000 */
[----:B------:R-:W-:Y:S01]  /*aa40*/  IMAD.MOV.U32 R15, RZ, RZ, 0x40000040 ;  /* 0x40000040ff0f7424 */ /* 0x000fe200078e00ff */
[----:B------:R-:W-:Y:S01]  /*aa50*/  ISETP.NE.AND P0, PT, R12, 0x2, PT ;  /* 0x000000020c00780c */ /* 0x000fe20003f05270 */
[----:B------:R0:W-:Y:S01]  /*aa60*/  STL [R1+0x1c8], R12 ;  /* 0x0001c80c01007387 */ /* 0x0001e20000100800 */
[----:B------:R-:W-:Y:S01]  /*aa70*/  R2UR UR7, R13 ;  /* 0x000000000d0772ca */ /* 0x000fe200000e0000 */
[----:B------:R-:W-:-:S10]  /*aa80*/  IMAD.MOV.U32 R13, RZ, RZ, 0x40000040 ;  /* 0x40000040ff0d7424 */ /* 0x000fd400078e00ff */
[----:B0-----:R-:W-:-:S04]  /*aa90*/  @!P0 IMAD.MOV.U32 R12, RZ, RZ, RZ ;  /* 0x000000ffff0c8224 */ /* 0x001fc800078e00ff */
[----:B------:R-:W-:-:S04]  /*aaa0*/  IMAD R12, R12, 0x1000, R3 ;  /* 0x000010000c0c7824 */ /* 0x000fc800078e0203 */
[C---:B------:R-:W-:Y:S01]  /*aab0*/  VIADD R14, R12.reuse, 0x80 ;  /* 0x000000800c0e7836 */ /* 0x040fe20000000000 */
[----:B------:R-:W-:Y:S01]  /*aac0*/  R2UR UR6, R12 ;  /* 0x000000000c0672ca */ /* 0x000fe200000e0000 */
[----:B--2---:R-:W-:-:S12]  /*aad0*/  WARPGROUP.ARRIVE ;  /* 0x00000000000079c5 */ /* 0x004fd80000000000 */
        /* <DEDUP_REMOVED lines=43> */
[----:B------:R-:W-:Y:S02]  /*ad90*/  R2UR UR6, R14 ;  /* 0x000000000e0672ca */ /* 0x000fe400000e0000 */
[----:B------:R-:W-:Y:S02]  /*ada0*/  R2UR UR7, R15 ;  /* 0x000000000f0772ca */ /* 0x000fe400000e0000 */
        /* <DEDUP_REMOVED lines=38> */
[----:B------:R-:W-:Y:S01]  /*b010*/  R2UR UR7, R13 ;  /* 0x000000000d0772ca */ /* 0x000fe200000e0000 */
[----:B------:R-:W2:Y:S01]  /*b020*/  @!P0 LDL R12, [R1+0x1cc] ;  /* 0x0001cc00010c8983 */ /* 0x000ea20000100800 */
[----:B------:R-:W-:Y:S02]  /*b030*/  R2UR UR4, R6 ;  /* 0x00000000060472ca */ /* 0x000fe400000e0000 */
[----:B------:R-:W-:Y:S01]  /*b040*/  R2UR UR5, R7 ;  /* 0x00000000070572ca */ /* 0x000fe200000e0000 */
[----:B------:R-:W3:Y:S04]  /*b050*/  LDL R13, [R1+0x1d0] ;  /* 0x0001d000010d7983 */ /* 0x000ee80000100800 */
        /* <DEDUP_REMOVED lines=70> */
[----:B-1----:R-:W3:Y:S04]  /*b4c0*/  LDL R139, [R1+0x238] ;  /* 0x00023800018b7983 */ /* 0x002ee80000100800 */
[----:B----4-:R-:W4:Y:S04]  /*b4d0*/  LDL R143, [R1+0x228] ;  /* 0x00022800018f7983 */ /* 0x010f280000100800 */
[----:B0-----:R-:W4:Y:S04]  /*b4e0*/  LDL R147, [R1+0x218] ;  /* 0x0002180001937983 */ /* 0x001f280000100800 */
[----:B--2---:R-:W2:Y:S04]  /*b4f0*/  LDL R149, [R1+0x210] ;  /* 0x0002100001957983 */ /* 0x004ea80000100800 */
        /* <DEDUP_REMOVED lines=126> */
[----:B--2---:R0:W-:Y:S04]  /*bce0*/  STL [R1+0x210], R149 ;  /* 0x0002109501007387 */ /* 0x0041e80000100800 */
        /* <DEDUP_REMOVED lines=129> */
[----:B------:R-:W-:-:S02]  /*c500*/  PLOP3.LUT P1, PT, PT, PT, UP0, 0x80, 0x0 ;  /* 0x000000000000781c */ /* 0x000fc40003f2f008 */
[----:B------:R-:W-:-:S05]  /*c510*/  @!P0 LOP3.LUT R12, R12, 0x1, RZ, 0x3c, !PT ;  /* 0x000000010c0c8812 */ /* 0x000fca00078e3cff */
[----:B------:R0:W-:Y:S01]  /*c520*/  @!P0 STL [R1+0x1cc], R12 ;  /* 0x0001cc0c01008387 */ /* 0x0001e20000100800 */
[C---:B------:R-:W-:Y:S01]  /*c530*/  ISETP.GT.AND P0, PT, R20.reuse, R0, PT ;  /* 0x000000001400720c */ /* 0x040fe20003f04270 */
[----:B------:R-:W-:-:S04]  /*c540*/  VIADD R20, R20, 0xffffffff ;  /* 0xffffffff14147836 */ /* 0x000fc80000000000 */
[----:B------:R-:W-:Y:S08]  /*c550*/  @P1 BRA `(.L_x_3536) ;  /* 0x0000000000041947 */ /* 0x000ff00003800000 */
[----:B------:R-:W-:Y:S01]  /*c560*/  BPT.TRAP 0x1 ;  /* 0x000000040000795c */ /* 0x000fe20000300000 */
.L_x_3536:
[----:B-----5:R-:W-:-:S04]  /*c570*/  IMAD R14, R14, 0x8, R2 ;  /* 0x000000080e0e7824 */ /* 0x020fc800078e0202 */
[----:B------:R-:W-:-:S05]  /*c580*/  VIADD R14, R14, 0x38860 ;  /* 0x000388600e0e7836 */ /* 0x000fca0000000000 */
[----:B------:R-:W-:-:S04]  /*c590*/  PRMT R14, R155, 0x654, R14 ;  /* 0x000006549b0e7816 */ /* 0x000fc8000000000e */
[----:B------:R1:W-:Y:S01]  /*c5a0*/  SYNCS.ARRIVE.TRANS64.RED.A1T0 RZ, [R14+URZ], RZ ;  /* 0x000000ff0eff79a7 */ /* 0x0003e2000810043f */
[----:B------:R-:W-:Y:S05]  /*c5b0*/  @P0 BRA `(.L_x_3537) ;  /* 0xffffffc0007c0947 */ /* 0x000fea000383ffff */
.L_x_3535:
[----:B------:R-:W-:Y:S05]  /*c5c0*/  BSYNC B0 ;  /* 0x0000000000007941 */ /* 0x000fea0003800000 */
.L_x_3534:
[----:B------:R-:W2:Y:S04]  /*c5d0*/  LDL R3, [R1+0x1c8] ;  /* 0x0001c80001037983 */ /* 0x000ea80000100800 */
[----:B0-----:R-:W3:Y:S04]  /*c5e0*/  LDL.64 R52, [R1+0x220] ;  /* 0x0002200001347983 */ /* 0x001ee80000100a00 */
[----:B------:R-:W4:Y:S04]  /*c5f0*/  LDL.64 R48, [R1+0x240] ;  /* 0x0002400001307983 */ /* 0x000f280000100a00 */
[----:B------:R-:W5:Y:S04]  /*c600*/  LDL.64 R50, [R1+0x210] ;  /* 0x0002100001327983 */ /* 0x000f680000100a00 */
        /* <DEDUP_REMOVED lines=44> */
[----:B------:R-:W4:Y:S04]  /*c8d0*/  LDL R106, [R1+0x1d0] ;  /* 0x0001d000016a7983 */ /* 0x000f280000100800 */
[----:B------:R-:W4:Y:S01]  /*c8e0*/  LDL R105, [R1+0x1c8] ;  /* 0x0001c80001697983 */ /* 0x000f220000100800 */
[----:B--2---:R-:W-:-:S04]  /*c8f0*/  IMAD R3, R3, 0x40, R162 ;  /* 0x0000004003037824 */ /* 0x004fc800078e02a2 */
[----:B------:R-:W-:Y:S01]  /*c900*/  IMAD R104, R3, 0x4, R2 ;  /* 0x0000000403687824 */ /* 0x000fe200078e0202 */
[----:B------:R-:W-:Y:S06]  /*c910*/  BAR.SYNC.DEFER_BLOCKING 0xe, 0x100 ;  /* 0x0384000000007b1d */ /* 0x000fec0000010000 */
[----:B------:R-:W3:Y:S04]  /*c920*/  LDS R0, [R104+0x38400] ;  /* 0x0384000068007984 */ /* 0x000ee80000000800 */
[----:B------:R-:W0:Y:S01]  /*c930*/  LDS R104, [R104+0x38420] ;  /* 0x0384200068687984 */ /* 0x000e220000000800 */
[C---:B---3--:R-:W-:Y:S01]  /*c940*/  FMUL.FTZ R3, R0.reuse, R53 ;  /* 0x0000003500037220 */ /* 0x048fe20000410000 */
[C---:B------:R-:W-:Y:S01]  /*c950*/  FMUL.FTZ R2, R0.reuse, R52 ;  /* 0x0000003400027220 */ /* 0x040fe20000410000 */
[C---:B-----5:R-:W-:Y:S01]  /*c960*/  FMUL.FTZ R51, R0.reuse, R51 ;  /* 0x0000003300337220 */ /* 0x060fe20000410000 */
[C---:B------:R-:W-:Y:S01]  /*c970*/  FMUL.FTZ R50, R0.reuse, R50 ;  /* 0x0000003200327220 */ /* 0x040fe20000410000 */
[C---:B----4-:R-:W-:Y:S01]  /*c980*/  FMUL.FTZ R47, R0.reuse, R47 ;  /* 0x0000002f002f7220 */ /* 0x050fe20000410000 */
        /* <DEDUP_REMOVED lines=13> */
[C---:B-1----:R-:W-:Y:S01]  /*ca60*/  FMUL.FTZ R3, R0.reuse, R49 ;  /* 0x0000003100037220 */ /* 0x042fe20000410000 */
        /* <DEDUP_REMOVED lines=13> */
[----:B------:R-:W-:Y:S01]  /*cb40*/  STL.64 [R1+0x210], R50 ;  /* 0x0002103201007387 */ /* 0x000fe20000100a00 */
[C---:B-1----:R-:W-:Y:S01]  /*cb50*/  FMUL.FTZ R3, R0.reuse, R43 ;  /* 0x0000002b00037220 */ /* 0x042fe20000410000 */
[----:B------:R-:W-:-:S02]  /*cb60*/  FMUL.FTZ R2, R0, R42 ;  /* 0x0000002a00027220 */ /* 0x000fc40000410000 */
[----:B------:R1:W-:Y:S04]  /*cb70*/  STL.64 [R1+0x230], R46 ;  /* 0x0002302e01007387 */ /* 0x0003e80000100a00 */
[----:B------:R-:W-:Y:S04]  /*cb80*/  STL.64 [R1+0x250], R44 ;  /* 0x0002502c01007387 */ /* 0x000fe80000100a00 */
[----:B------:R-:W-:Y:S04]  /*cb90*/  STL.64 [R1+0x260], R2 ;  /* 0x0002600201007387 */ /* 0x000fe80000100a00 */
[----:B------:R-:W-:Y:S04]  /*cba0*/  STL.64 [R1+0x270], R40 ;  /* 0x0002702801007387 */ /* 0x000fe80000100a00 */
[----:B------:R-:W-:Y:S04]  /*cbb0*/  STL.64 [R1+0x280], R34 ;  /* 0x0002802201007387 */ /* 0x000fe80000100a00 */
        /* <DEDUP_REMOVED lines=8> */
[----:B-1----:R-:W5:Y:S04]  /*cc40*/  LDL.64 R46, [R1+0x2f8] ;  /* 0x0002f800012e7983 */ /* 0x002f680000100a00 */
[----:B------:R-:W5:Y:S04]  /*cc50*/  LDL.64 R52, [R1+0x318] ;  /* 0x0003180001347983 */ /* 0x000f680000100a00 */
[----:B------:R-:W5:Y:S04]  /*cc60*/  LDL.64 R50, [R1+0x328] ;  /* 0x0003280001327983 */ /* 0x000f680000100a00 */
[----:B------:R-:W5:Y:S04]  /*cc70*/  LDL.64 R48, [R1+0x338] ;  /* 0x0003380001307983 */ /* 0x000f680000100a00 */
[----:B--2---:R-:W2:Y:S04]  /*cc80*/  LDL.64 R36, [R1+0x348] ;  /* 0x0003480001247983 */ /* 0x004ea80000100a00 */
[----:B------:R-:W2:Y:S04]  /*cc90*/  LDL.64 R44, [R1+0x358] ;  /* 0x00035800012c7983 */ /* 0x000ea80000100a00 */
[----:B------:R-:W2:Y:S04]  /*cca0*/  LDL.64 R42, [R1+0x368] ;  /* 0x00036800012a7983 */ /* 0x000ea80000100a00 */
[----:B------:R-:W2:Y:S04]  /*ccb0*/  LDL.64 R40, [R1+0x378] ;  /* 0x0003780001287983 */ /* 0x000ea80000100a00 */
[----:B---3--:R-:W3:Y:S04]  /*ccc0*/  LDL.64 R38, [R1+0x388] ;  /* 0x0003880001267983 */ /* 0x008ee80000100a00 */
[----:B----4-:R-:W4:Y:S04]  /*ccd0*/  LDL.64 R26, [R1+0x398] ;  /* 0x00039800011a7983 */ /* 0x010f280000100a00 */
[----:B------:R-:W4:Y:S04]  /*cce0*/  LDL.64 R34, [R1+0x3a8] ;  /* 0x0003a80001227983 */ /* 0x000f280000100a00 */
[----:B-----5:R-:W5:Y:S04]  /*ccf0*/  LDL.64 R32, [R1+0x3b8] ;  /* 0x0003b80001207983 */ /* 0x020f680000100a00 */
[----:B------:R-:W5:Y:S04]  /*cd00*/  LDL.64 R30, [R1+0x3c8] ;  /* 0x0003c800011e7983 */ /* 0x000f680000100a00 */
[----:B------:R-:W5:Y:S04]  /*cd10*/  LDL.64 R28, [R1+0x3d8] ;  /* 0x0003d800011c7983 */ /* 0x000f680000100a00 */
[----:B------:R-:W5:Y:S04]  /*cd20*/  LDL.64 R2, [R1+0x3e8] ;  /* 0x0003e80001027983 */ /* 0x000f680000100a00 */
[----:B0-----:R-:W5:Y:S04]  /*cd30*/  LDL.64 R24, [R1+0x3f8] ;  /* 0x0003f80001187983 */ /* 0x001f680000100a00 */
[----:B------:R-:W5:Y:S01]  /*cd40*/  LDL.64 R20, [R1+0x408] ;  /* 0x0004080001147983 */ /* 0x000f620000100a00 */
        /* <DEDUP_REMOVED lines=63> */
[----:B------:R-:W-:Y:S01]  /*d140*/  VIADD R0, R105, 0x1 ;  /* 0x0000000169007836 */ /* 0x000fe20000000000 */
        /* <DEDUP_REMOVED lines=31> */
[----:B------:R-:W-:Y:S01]  /*d340*/  STL [R1+0x1c8], R0 ;  /* 0x0001c80001007387 */ /* 0x000fe20000100800 */
[----:B------:R-:W-:-:S03]  /*d350*/  ISETP.NE.AND P0, PT, R0, 0x2, PT ;  /* 0x000000020000780c */ /* 0x000fc60003f05270 */
[----:B------:R0:W-:Y:S02]  /*d360*/  STL.64 [R1+0x310], R4 ;  /* 0x0003100401007387 */ /* 0x0001e40000100a00 */
[----:B0-----:R-:W-:Y:S02]  /*d370*/  IMAD.MOV.U32 R4, RZ, RZ, 0x1 ;  /* 0x00000001ff047424 */ /* 0x001fe400078e00ff */
        /* <DEDUP_REMOVED lines=18> */
[C---:B----4-:R-:W-:Y:S01]  /*d4a0*/  FMUL.FTZ R27, R104.reuse, R27 ;  /* 0x0000001b681b7220 */ /* 0x050fe20000410000 */
[C---:B------:R-:W-:Y:S01]  /*d4b0*/  FMUL.FTZ R26, R104.reuse, R26 ;  /* 0x0000001a681a7220 */ /* 0x040fe20000410000 */
[C---:B------:R-:W-:Y:S01]  /*d4c0*/  FMUL.FTZ R35, R104.reuse, R35 ;  /* 0x0000002368237220 */ /* 0x040fe20000410000 */
[C---:B------:R-:W-:Y:S01]  /*d4d0*/  FMUL.FTZ R34, R104.reuse, R34 ;  /* 0x0000002268227220 */ /* 0x040fe20000410000 */
[C---:B-----5:R-:W-:Y:S01]  /*d4e0*/  FMUL.FTZ R33, R104.reuse, R33 ;  /* 0x0000002168217220 */ /* 0x060fe20000410000 */
        /* <DEDUP_REMOVED lines=28> */
[----:B------:R-:W-:Y:S06]  /*d6b0*/  BAR.ARV 0xf, 0x100 ;  /* 0x03c4000000007b1d */ /* 0x000fec0000002000 */
[----:B------:R-:W-:Y:S05]  /*d6c0*/  @P0 BRA `(.L_x_3532) ;  /* 0x000001d000780947 */ /* 0x000fea0003800000 */
[----:B------:R-:W2:Y:S04]  /*d6d0*/  LDL R0, [R1+0x1cc] ;  /* 0x0001cc0001007983 */ /* 0x000ea80000100800 */
[----:B------:R4:W-:Y:S01]  /*d6e0*/  STL [R1+0x1c8], RZ ;  /* 0x0001c8ff01007387 */ /* 0x0009e20000100800 */
[----:B--2---:R-:W-:-:S05]  /*d6f0*/  LOP3.LUT R0, R0, 0x1, RZ, 0x3c, !PT ;  /* 0x0000000100007812 */ /* 0x004fca00078e3cff */
[----:B------:R4:W-:Y:S01]  /*d700*/  STL [R1+0x1cc], R0 ;  /* 0x0001cc0001007387 */ /* 0x0009e20000100800 */
[----:B------:R-:W-:Y:S05]  /*d710*/  BRA `(.L_x_3532) ;  /* 0x000001d000647947 */ /* 0x000fea0003800000 */
.L_x_3521:
[----:B----4-:R-:W1:Y:S01]  /*d720*/  LDC R0, c[0x0][0x448] ;  /* 0x00011200ff007b82 */ /* 0x010e620000000800 */
[----:B------:R-:W-:Y:S01]  /*d730*/  UIADD3 UR10, UP0, UR40, 0x38830, URZ ;  /* 0x00038830280a7890 */ /* 0x000fe2000ff1e03f */
[----:B------:R-:W-:Y:S01]  /*d740*/  IMAD.U32 R4, RZ, RZ, UR60 ;  /* 0x0000003cff047e24 */ /* 0x000fe2000f8e00ff */
[----:B------:R-:W-:Y:S01]  /*d750*/  UIADD3 UR8, UP1, UR40, 0x38840, URZ ;  /* 0x0003884028087890 */ /* 0x000fe2000ff3e03f */
[----:B------:R-:W-:Y:S01]  /*d760*/  IMAD.MOV.U32 R5, RZ, RZ, 0x80 ;  /* 0x00000080ff057424 */ /* 0x000fe200078e00ff */
[----:B------:R-:W-:Y:S01]  /*d770*/  UIADD3 UR6, UP2, UR40, 0x38850, URZ ;  /* 0x0003885028067890 */ /* 0x000fe2000ff5e03f */
[----:B------:R-:W-:Y:S01]  /*d780*/  IMAD.MOV.U32 R7, RZ, RZ, R155 ;  /* 0x000000ffff077224 */ /* 0x000fe200078e009b */
[----:B------:R-:W-:Y:S01]  /*d790*/  UIADD3 UR4, UP3, UR40, 0x38860, URZ ;  /* 0x0003886028047890 */ /* 0x000fe2000ff7e03f */
[----:B------:R-:W4:Y:S01]  /*d7a0*/  LDC.64 R8, c[0x0][0xad8] ;  /* 0x0002b600ff087b82 */ /* 0x000f220000000a00 */
[----:B------:R-:W-:Y:S01]  /*d7b0*/  IMAD.MOV.U32 R6, RZ, RZ, 0x100 ;  /* 0x00000100ff067424 */ /* 0x000fe200078e00ff */
[----:B------:R-:W-:Y:S01]  /*d7c0*/  UIADD3.X UR11, URZ, UR41, URZ, UP0, !UPT ;  /* 0x000000293f0b7290 */ /* 0x000fe200087fe43f */
[----:B------:R-:W-:Y:S01]  /*d7d0*/  IMAD.U32 R3, RZ, RZ, UR6 ;  /* 0x00000006ff037e24 */ /* 0x000fe2000f8e00ff */
[----:B------:R-:W-:Y:S01]  /*d7e0*/  UIADD3.X UR9, URZ, UR41, URZ, UP1, !UPT ;  /* 0x000000293f097290 */ /* 0x000fe20008ffe43f */
[----:B------:R-:W-:Y:S01]  /*d7f0*/  IMAD.U32 R14, RZ, RZ, UR4 ;  /* 0x00000004ff0e7e24 */ /* 0x000fe2000f8e00ff */
[----:B------:R-:W-:Y:S01]  /*d800*/  UIADD3.X UR7, URZ, UR41, URZ, UP2, !UPT ;  /* 0x000000293f077290 */ /* 0x000fe200097fe43f */
[----:B------:R2:W-:Y:S01]  /*d810*/  STL.64 [R1+0x28], R4 ;  /* 0x0000280401007387 */ /* 0x0005e20000100a00 */
[----:B------:R-:W-:Y:S01]  /*d820*/  UIADD3.X UR5, URZ, UR41, URZ, UP3, !UPT ;  /* 0x000000293f057290 */ /* 0x000fe20009ffe43f */
[----:B------:R-:W-:-:S02]  /*d830*/  IMAD.U32 R152, RZ, RZ, UR60 ;  /* 0x0000003cff987e24 */ /* 0x000fc4000f8e00ff */
[----:B------:R3:W-:Y:S01]  /*d840*/  STL.64 [R1+0x30], R6 ;  /* 0x0000300601007387 */ /* 0x0007e20000100a00 */
[----:B------:R-:W-:Y:S02]  /*d850*/  IMAD.MOV.U32 R153, RZ, RZ, 0x80 ;  /* 0x00000080ff997424 */ /* 0x000fe400078e00ff */
[----:B------:R-:W-:Y:S01]  /*d860*/  IMAD.MOV.U32 R154, RZ, RZ, 0x80 ;  /* 0x00000080ff9a7424 */ /* 0x000fe200078e00ff */
[----:B------:R0:W-:Y:S01]  /*d870*/  STL [R1+0x50], R85 ;  /* 0x0000505501007387 */ /* 0x0001e20000100800 */
[----:B-1----:R-:W-:Y:S01]  /*d880*/  ISETP.NE.AND P2, PT, R0, 0x1, PT ;  /* 0x000000010000780c */ /* 0x002fe20003f45270 */
[----:B0-----:R-:W-:Y:S02]  /*d890*/  IMAD.U32 R10, RZ, RZ, UR10 ;  /* 0x0000000aff0a7e24 */ /* 0x001fe4000f8e00ff */
[----:B--2---:R-:W-:Y:S01]  /*d8a0*/  IMAD.U32 R5, RZ, RZ, UR7 ;  /* 0x00000007ff057e24 */ /* 0x004fe2000f8e00ff */
[----:B------:R0:W-:Y:S01]  /*d8b0*/  STL.128 [R1], R152 ;  /* 0x0000009801007387 */ /* 0x0001e20000100c00 */
[----:B------:R-:W-:-:S02]  /*d8c0*/  IMAD.U32 R12, RZ, RZ, UR8 ;  /* 0x00000008ff0c7e24 */ /* 0x000fc4000f8e00ff */
[----:B---3--:R-:W-:Y:S01]  /*d8d0*/  IMAD.U32 R7, RZ, RZ, UR5 ;  /* 0x00000005ff077e24 */ /* 0x008fe2000f8e00ff */
[----:B------:R0:W-:Y:S01]  /*d8e0*/  STL [R1+0x10], RZ ;  /* 0x000010ff01007387 */ /* 0x0001e20000100800 */
[----:B------:R-:W-:Y:S01]  /*d8f0*/  IMAD.U32 R11, RZ, RZ, UR11 ;  /* 0x0000000bff0b7e24 */ /* 0x000fe2000f8e00ff */
[----:B----4-:R-:W-:Y:S01]  /*d900*/  ISETP.GE.AND P3, PT, R9, 0x1, PT ;  /* 0x000000010900780c */ /* 0x010fe20003f66270 */
[----:B------:R-:W-:Y:S01]  /*d910*/  IMAD.U32 R13, RZ, RZ, UR9 ;  /* 0x00000009ff0d7e24 */ /* 0x000fe2000f8e00ff */
[----:B------:R0:W-:Y:S01]  /*d920*/  STL [R1+0x38], RZ ;  /* 0x000038ff01007387 */ /* 0x0001e20000100800 */
[----:B------:R-:W1:Y:S01]  /*d930*/  @P2 LDC R0, c[0x0][0x44c] ;  /* 0x00011300ff002b82 */ /* 0x000e620000000800 */
[----:B------:R-:W-:Y:S02]  /*d940*/  IMAD.MOV.U32 R4, RZ, RZ, R3 ;  /* 0x000000ffff047224 */ /* 0x000fe400078e0003 */
[----:B------:R-:W-:Y:S01]  /*d950*/  IMAD.MOV.U32 R6, RZ, RZ, R14 ;  /* 0x000000ffff067224 */ /* 0x000fe200078e000e */
[----:B------:R0:W-:Y:S01]  /*d960*/  STL.64 [R1+0x18], R10 ;  /* 0x0000180a01007387 */ /* 0x0001e20000100a00 */
[----:B------:R-:W-:-:S02]  /*d970*/  VIADD R3, R181, 0x3f ;  /* 0x0000003fb5037836 */ /* 0x000fc40000000000 */
[----:B------:R-:W-:Y:S01]  /*d980*/  IMAD.U32 R30, RZ, RZ, UR39 ;  /* 0x00000027ff1e7e24 */ /* 0x000fe2000f8e00ff */
[----:B------:R-:W2:Y:S01]  /*d990*/  @P2 LDC R15, c[0x0][0x450] ;  /* 0x00011400ff0f2b82 */ /* 0x000ea20000000800 */
[----:B------:R0:W-:Y:S01]  /*d9a0*/  STL.128 [R1+0x40], R4 ;  /* 0x0000400401007387 */ /* 0x0001e20000100c00 */
[----:B------:R-:W-:Y:S02]  /*d9b0*/  IMAD.U32 R56, RZ, RZ, UR39 ;  /* 0x00000027ff387e24 */ /* 0x000fe4000f8e00ff */
[----:B------:R-:W-:Y:S01]  /*d9c0*/  IADD3 R30, P0, R30, 0x28, RZ ;  /* 0x000000281e1e7810 */ /* 0x000fe20007f1e0ff */
[----:B------:R0:W-:Y:S02]  /*d9d0*/  STL.64 [R1+0x20], R12 ;  /* 0x0000200c01007387 */ /* 0x0001e40000100a00 */
[----:B------:R-:W-:Y:S02]  /*d9e0*/  IADD3 R56, P1, R56, 0x50, RZ ;  /* 0x0000005038387810 */ /* 0x000fe40007f3e0ff */
[----:B------:R-:W-:-:S03]  /*d9f0*/  IMAD.X R33, RZ, RZ, UR42, P0 ;  /* 0x0000002aff217e24 */ /* 0x000fc600080e06ff */
[----:B------:R-:W-:Y:S02]  /*da00*/  IMAD.X R57, RZ, RZ, UR42, P1 ;  /* 0x0000002aff397e24 */ /* 0x000fe400088e06ff */
[----:B-1----:R-:W-:-:S05]  /*da10*/  @P2 IMAD.HI.U32 R0, R3, R0, RZ ;  /* 0x0000000003002227 */ /* 0x002fca00078e00ff */
[----:B--2---:R-:W-:-:S05]  /*da20*/  @P2 SHF.R.U32.HI R3, RZ, R15, R0 ;  /* 0x0000000fff032219 */ /* 0x004fca0000011600 */
[----:B------:R-:W-:-:S04]  /*da30*/  IMAD.IADD R3, R212, 0x1, R3 ;  /* 0x00000001d4037824 */ /* 0x000fc800078e0203 */
[----:B------:R-:W-:Y:S01]  /*da40*/  IMAD.IADD R8, R3, 0x1, R8 ;  /* 0x0000000103087824 */ /* 0x000fe200078e0208 */
[----:B0-----:R-:W-:Y:S06]  /*da50*/  @!P3 BRA `(.L_x_3538) ;  /* 0x000000000048b947 */ /* 0x001fec0003800000 */
        /* <DEDUP_REMOVED lines=11> */
.L_x_3540:
[----:B------:R-:W-:-:S13]  /*db10*/  ISETP.NE.AND P0, PT, R9, 0x1, PT ;  /* 0x000000010900780c */ /* 0x000fda0003f05270 */
[----:B------:R-:W0:Y:S02]  /*db20*/  @P0 LDC.64 R4, c[0x0][0xae0] ;  /* 0x0002b800ff040b82 */ /* 0x000e240000000a00 */
[----:B0-----:R-:W-:-:S05]  /*db30*/  @P0 IMAD.HI.U32 R4, R0, R4, RZ ;  /* 0x0000000400040227 */ /* 0x001fca00078e00ff */
[----:B------:R-:W-:-:S07]  /*db40*/  @P0 SHF.R.U32.HI R0, RZ, R5, R4 ;  /* 0x00000005ff000219 */ /* 0x000fce0000011604 */
.L_x_3541:
[----:B------:R-:W-:Y:S05]  /*db50*/  BSYNC B0 ;  /* 0x0000000000007941 */ /* 0x000fea0003800000 */
.L_x_3539:
[----:B------:R-:W-:-:S05]  /*db60*/  IMAD R3, R0, R9, R9 ;  /* 0x0000000900037224 */ /* 0x000fca00078e0209 */
[----:B------:R-:W-:-:S07]  /*db70*/  VIMNMX R8, R8, R3, PT ;  /* 0x0000000308087248 */ /* 0x000fce0003fe0100 */
.L_x_3538:
[----:B------:R-:W0:Y:S01]  /*db80*/  @P2 LDC R0, c[0x0][0x44c] ;  /* 0x00011300ff002b82 */ /* 0x000e220000000800 */
[----:B------:R-:W-:Y:S01]  /*db90*/  VIADD R8, R8, 0x3f ;  /* 0x0000003f08087836 */ /* 0x000fe20000000000 */
[----:B------:R-:W-:Y:S01]  /*dba0*/  ULDC UR4, c[0x0][0xad4] ;  /* 0x0002b50000047ab9 */ /* 0x000fe20000000800 */
[----:B------:R-:W-:-:S03]  /*dbb0*/  IMAD.MOV.U32 R5, RZ, RZ, R181 ;  /* 0x000000ffff057224 */ /* 0x000fc600078e00b5 */
        /* <DEDUP_REMOVED lines=20> */
.L_x_3544:
[----:B------:R-:W-:-:S13]  /*dd00*/  ISETP.NE.AND P0, PT, R9, 0x1, PT ;  /* 0x000000010900780c */ /* 0x000fda0003f05270 */
[----:B------:R-:W0:Y:S02]  /*dd10*/  @P0 LDC.64 R4, c[0x0][0xae0] ;  /* 0x0002b800ff040b82 */ /* 0x000e240000000a00 */
[----:B0-----:R-:W-:-:S05]  /*dd20*/  @P0 IMAD.HI.U32 R4, R0, R4, RZ ;  /* 0x0000000400040227 */ /* 0x001fca00078e00ff */
[----:B------:R-:W-:-:S07]  /*dd30*/  @P0 SHF.R.U32.HI R0, RZ, R5, R4 ;  /* 0x00000005ff000219 */ /* 0x000fce0000011604 */
.L_x_3545:
[----:B------:R-:W-:Y:S05]  /*dd40*/  BSYNC B0 ;  /* 0x0000000000007941 */ /* 0x000fea0003800000 */
.L_x_3543:
[----:B------:R-:W-:-:S05]  /*dd50*/  IMAD R0, R0, R9, RZ ;  /* 0x0000000900007224 */ /* 0x000fca00078e02ff */
[----:B------:R-:W-:-:S07]  /*dd60*/  VIMNMX R3, R3, R0, !PT ;  /* 0x0000000003037248 */ /* 0x000fce0007fe0100 */
.L_x_3542:
        /* <DEDUP_REMOVED lines=39> */
.L_x_3547:
[----:B------:R-:W-:Y:S05]  /*dfe0*/  BSYNC B0 ;  /* 0x0000000000007941 */ /* 0x000fea0003800000 */
.L_x_3546:
[----:B------:R-:W-:Y:S01]  /*dff0*/  IMAD R180, R220, R193, R9 ;  /* 0x000000c1dcb47224 */ /* 0x000fe200078e0209 */
[----:B------:R-:W-:-:S04]  /*e000*/  PRMT R4, RZ, 0x7610, R4 ;  /* 0x00007610ff047816 */ /* 0x000fc80000000004 */
[----:B------:R-:W-:-:S04]  /*e010*/  VIADDMNMX R193, R180, R193, R26, PT ;  /* 0x000000c1b4c17246 */ /* 0x000fc8000380011a */
[----:B------:R-:W-:-:S13]  /*e020*/  ISETP.GT.AND P0, PT, R193, R180, PT ;  /* 0x000000b4c100720c */ /* 0x000fda0003f04270 */
[----:B------:R-:W-:Y:S05]  /*e030*/  @!P0 BRA `(.L_x_3532) ;  /* 0x000001c8001c8947 */ /* 0x000fea0003800000 */
[----:B------:R-:W0:Y:S01]  /*e040*/  S2R R0, SR_TID.X ;  /* 0x0000000000007919 */ /* 0x000e220000002100 */
[----:B------:R-:W-:Y:S01]  /*e050*/  VIADD R10, R2, 0x36400 ;  /* 0x00036400020a7836 */ /* 0x000fe20000000000 */
[----:B------:R-:W-:Y:S01]  /*e060*/  UIADD3 UR4, UP0, UR40, 0x38400, URZ ;  /* 0x0003840028047890 */ /* 0x000fe2000ff1e03f */
[----:B------:R-:W-:Y:S01]  /*e070*/  IMAD.MOV.U32 R4, RZ, RZ, 0x1 ;  /* 0x00000001ff047424 */ /* 0x000fe200078e00ff */
[----:B------:R1:W5:Y:S01]  /*e080*/  LDL R13, [R1+0x464] ;  /* 0x00046400010d7983 */ /* 0x0003620000100800 */
[----:B------:R-:W-:Y:S01]  /*e090*/  IMAD.MOV.U32 R5, RZ, RZ, RZ ;  /* 0x000000ffff057224 */ /* 0x000fe200078e00ff */
[----:B------:R-:W-:Y:S01]  /*e0a0*/  LOP3.LUT P0, RZ, R10, 0x3ff, RZ, 0xc0, !PT ;  /* 0x000003ff0aff7812 */ /* 0x000fe2000780c0ff */
[----:B------:R-:W-:Y:S01]  /*e0b0*/  IMAD.MOV.U32 R6, RZ, RZ, 0x1 ;  /* 0x00000001ff067424 */ /* 0x000fe200078e00ff */
[----:B------:R-:W2:Y:S01]  /*e0c0*/  S2R R28, SR_TID.X ;  /* 0x00000000001c7919 */ /* 0x000ea20000002100 */
[----:B------:R-:W-:Y:S01]  /*e0d0*/  IMAD.MOV.U32 R7, RZ, RZ, RZ ;  /* 0x000000ffff077224 */ /* 0x000fe200078e00ff */
[----:B------:R-:W-:Y:S01]  /*e0e0*/  UIADD3.X UR5, URZ, UR41, URZ, UP0, !UPT ;  /* 0x000000293f057290 */ /* 0x000fe200087fe43f */
[----:B------:R-:W-:-:S02]  /*e0f0*/  VIADD R10, R2, 0x26400 ;  /* 0x00026400020a7836 */ /* 0x000fc40000000000 */
[C---:B------:R-:W-:Y:S01]  /*e100*/  VIADD R11, R2.reuse, 0x400 ;  /* 0x00000400020b7836 */ /* 0x040fe20000000000 */
[----:B------:R3:W-:Y:S01]  /*e110*/  STL.128 [R1+0x60], R4 ;  /* 0x0000600401007387 */ /* 0x0007e20000100c00 */
[----:B------:R-:W-:Y:S01]  /*e120*/  VIADD R60, R2, 0x20400 ;  /* 0x00020400023c7836 */ /* 0x000fe20000000000 */
[----:B------:R-:W-:Y:S01]  /*e130*/  SHF.R.U32.HI R10, RZ, 0x4, R10 ;  /* 0x00000004ff0a7819 */ /* 0x000fe2000001160a */
[----:B------:R-:W-:Y:S02]  /*e140*/  IMAD.U32 R8, RZ, RZ, UR4 ;  /* 0x00000004ff087e24 */ /* 0x000fe4000f8e00ff */
[----:B------:R-:W-:Y:S01]  /*e150*/  IMAD.U32 R9, RZ, RZ, UR5 ;  /* 0x00000005ff097e24 */ /* 0x000fe2000f8e00ff */
[----:B------:R-:W-:Y:S01]  /*e160*/  LOP3.LUT R10, R10, 0x3fff, RZ, 0xc0, !PT ;  /* 0x00003fff0a0a7812 */ /* 0x000fe200078ec0ff */
[----:B------:R-:W-:Y:S02]  /*e170*/  IMAD.U32 R26, RZ, RZ, UR39 ;  /* 0x00000027ff1a7e24 */ /* 0x000fe4000f8e00ff */
[----:B------:R-:W-:Y:S01]  /*e180*/  IMAD.U32 R52, RZ, RZ, UR39 ;  /* 0x00000027ff347e24 */ /* 0x000fe2000f8e00ff */
[----:B------:R-:W-:Y:S01]  /*e190*/  LOP3.LUT R10, R10, 0x10000, RZ, 0xfc, !PT ;  /* 0x000100000a0a7812 */ /* 0x000fe200078efcff */
[----:B------:R4:W-:Y:S01]  /*e1a0*/  STL.64 [R1+0x58], R8 ;  /* 0x0000580801007387 */ /* 0x0009e20000100a00 */
[----:B------:R-:W-:-:S02]  /*e1b0*/  IMAD.U32 R48, RZ, RZ, UR39 ;  /* 0x00000027ff307e24 */ /* 0x000fc4000f8e00ff */
[----:B------:R-:W-:Y:S01]  /*e1c0*/  IMAD.U32 R41, RZ, RZ, UR39 ;  /* 0x00000027ff297e24 */ /* 0x000fe2000f8e00ff */
[----:B---3--:R-:W-:Y:S01]  /*e1d0*/  SHF.R.U32.HI R5, RZ, 0x4, R11 ;  /* 0x00000004ff057819 */ /* 0x008fe2000001160b */
[----:B------:R-:W-:Y:S02]  /*e1e0*/  IMAD.MOV.U32 R7, RZ, RZ, 0x40000040 ;  /* 0x40000040ff077424 */ /* 0x000fe400078e00ff */
[C---:B0-----:R-:W-:Y:S01]  /*e1f0*/  VIADD R3, R0.reuse, 0xffffff80 ;  /* 0xffffff8000037836 */ /* 0x041fe20000000000 */
[----:B------:R-:W-:Y:S01]  /*e200*/  LOP3.LUT R5, R5, 0x3fff, RZ, 0xc0, !PT ;  /* 0x00003fff05057812 */ /* 0x000fe200078ec0ff */
[----:B------:R-:W-:Y:S02]  /*e210*/  VIADD R0, R0, 0xffffff80 ;  /* 0xffffff8000007836 */ /* 0x000fe40000000000 */
[----:B----4-:R-:W-:Y:S01]  /*e220*/  IMAD.MOV.U32 R9, RZ, RZ, 0x40000040 ;  /* 0x40000040ff097424 */ /* 0x010fe200078e00ff */
[----:B------:R-:W-:Y:S01]  /*e230*/  LOP3.LUT R6, R5, 0x10000, RZ, 0xfc, !PT ;  /* 0x0001000005067812 */ /* 0x000fe200078efcff */
[----:B------:R-:W-:Y:S01]  /*e240*/  IMAD.MOV.U32 R5, RZ, RZ, 0x40000040 ;  /* 0x40000040ff057424 */ /* 0x000fe200078e00ff */
[----:B------:R-:W-:Y:S01]  /*e250*/  SHF.R.S32.HI R0, RZ, 0x1f, R0 ;  /* 0x0000001fff007819 */ /* 0x000fe20000011400 */
[----:B--2---:R-:W-:-:S02]  /*e260*/  VIADD R12, R28, 0xffffff80 ;  /* 0xffffff801c0c7836 */ /* 0x004fc40000000000 */
[----:B------:R-:W-:Y:S01]  /*e270*/  IMAD.U32 R50, RZ, RZ, UR39 ;  /* 0x00000027ff327e24 */ /* 0x000fe2000f8e00ff */
[----:B------:R-:W-:Y:S01]  /*e280*/  LEA.HI R0, R0, R3, RZ, 0x7 ;  /* 0x0000000300007211 */ /* 0x000fe200078f38ff */
[----:B------:R-:W-:Y:S01]  /*e290*/  IMAD.U32 R43, RZ, RZ, UR39 ;  /* 0x00000027ff2b7e24 */ /* 0x000fe2000f8e00ff */
[----:B------:R-:W-:Y:S01]  /*e2a0*/  STL [R1+0x74], R12 ;  /* 0x0000740c01007387 */ /* 0x000fe20000100800 */
[----:B------:R-:W-:Y:S01]  /*e2b0*/  IMAD.U32 R45, RZ, RZ, UR39 ;  /* 0x00000027ff2d7e24 */ /* 0x000fe2000f8e00ff */
[----:B------:R-:W-:Y:S01]  /*e2c0*/  SHF.R.S32.HI R0, RZ, 0x7, R0 ;  /* 0x00000007ff007819 */ /* 0x000fe20000011400 */
[----:B------:R-:W-:-:S05]  /*e2d0*/  IMAD.U32 R35, RZ, RZ, UR39 ;  /* 0x00000027ff237e24 */ /* 0x000fca000f8e00ff */
[----:B------:R-:W0:Y:S02]  /*e2e0*/  SHFL.IDX PT, R0, R0, RZ, 0x1f ;  /* 0x00001fff00007589 */ /* 0x000e2400000e0000 */
[----:B0-----:R-:W-:-:S04]  /*e2f0*/  LEA.HI R3, R0, R0, RZ, 0x1 ;  /* 0x0000000000037211 */ /* 0x001fc800078f08ff */
[----:B------:R-:W-:-:S05]  /*e300*/  LOP3.LUT R3, R3, 0x6, RZ, 0xc0, !PT ;  /* 0x0000000603037812 */ /* 0x000fca00078ec0ff */
[----:B------:R-:W-:Y:S02]  /*e310*/  IMAD.IADD R0, R0, 0x1, -R3 ;  /* 0x0000000100007824 */ /* 0x000fe400078e0a03 */
[----:B------:R-:W-:Y:S02]  /*e320*/  VIADD R3, R2, 0x22400 ;  /* 0x0002240002037836 */ /* 0x000fe40000000000 */
[----:B------:R-:W-:Y:S01]  /*e330*/  IMAD R4, R0, 0x8000, R11 ;  /* 0x0000800000047824 */ /* 0x000fe200078e020b */
[----:B------:R-:W-:Y:S02]  /*e340*/  SHF.R.U32.HI R0, RZ, 0x4, R60 ;  /* 0x00000004ff007819 */ /* 0x000fe4000001163c */
[----:B------:R-:W-:Y:S02]  /*e350*/  SHF.R.U32.HI R3, RZ, 0x4, R3 ;  /* 0x00000004ff037819 */ /* 0x000fe40000011603 */
[----:B------:R-:W-:Y:S02]  /*e360*/  SHF.R.U32.HI R4, RZ, 0x4, R4 ;  /* 0x00000004ff047819 */ /* 0x000fe40000011604 */
[----:B------:R-:W-:-:S02]  /*e370*/  LOP3.LUT R3, R3, 0x3fff, RZ, 0xc0, !PT ;  /* 0x00003fff03037812 */ /* 0x000fc400078ec0ff */
[----:B------:R-:W-:Y:S02]  /*e380*/  LOP3.LUT R0, R0, 0x3fff, RZ, 0xc0, !PT ;  /* 0x00003fff00007812 */ /* 0x000fe400078ec0ff */
[----:B------:R-:W-:Y:S02]  /*e390*/  LOP3.LUT R11, R3, 0x10000, RZ, 0xfc, !PT ;  /* 0x00010000030b7812 */ /* 0x000fe400078efcff */
[----:B------:R-:W-:Y:S01]  /*e3a0*/  LOP3.LUT R3, R4, 0x3fff, RZ, 0xc0, !PT ;  /* 0x00003fff04037812 */ /* 0x000fe200078ec0ff */
[----:B------:R-:W-:Y:S01]  /*e3b0*/  IMAD.MOV.U32 R4, RZ, RZ, R10 ;  /* 0x000000ffff047224 */ /* 0x000fe200078e000a */
[----:B------:R-:W-:Y:S01]  /*e3c0*/  LOP3.LUT R8, R0, 0x10000, RZ, 0xfc, !PT ;  /* 0x0001000000087812 */ /* 0x000fe200078efcff */
[----:B------:R-:W-:Y:S01]  /*e3d0*/  IMAD.U32 R10, RZ, RZ, UR39 ;  /* 0x00000027ff0a7e24 */ /* 0x000fe2000f8e00ff */
[----:B------:R-:W-:Y:S01]  /*e3e0*/  LOP3.LUT R3, R3, 0x2000000, RZ, 0xfc, !PT ;  /* 0x0200000003037812 */ /* 0x000fe200078efcff */
[----:B------:R-:W-:Y:S01]  /*e3f0*/  BSSY B6, `(.L_x_3548) ;  /* 0x0000037000067945 */ /* 0x000fe20003800000 */
[----:B------:R0:W-:Y:S01]  /*e400*/  STL.128 [R1+0x90], R4 ;  /* 0x0000900401007387 */ /* 0x0001e20000100c00 */
[----:B------:R-:W-:Y:S01]  /*e410*/  IADD3 R26, P6, R26, 0x58, RZ ;  /* 0x000000581a1a7810 */ /* 0x000fe20007fde0ff */
[----:B------:R-:W-:-:S02]  /*e420*/  IMAD.MOV.U32 R0, RZ, RZ, R167 ;  /* 0x000000ffff007224 */ /* 0x000fc400078e00a7 */
[----:B------:R1:W-:Y:S01]  /*e430*/  STL.64 [R1+0x78], R8 ;  /* 0x0000780801007387 */ /* 0x0003e20000100a00 */
[----:B0-----:R-:W-:-:S03]  /*e440*/  IMAD.MOV.U32 R6, RZ, RZ, R3 ;  /* 0x000000ffff067224 */ /* 0x001fc600078e0003 */
[----:B------:R1:W5:Y:S01]  /*e450*/  LDL R3, [R1+0x468] ;  /* 0x0004680001037983 */ /* 0x0003620000100800 */
[----:B------:R-:W-:-:S05]  /*e460*/  IMAD.MOV.U32 R4, RZ, RZ, R11 ;  /* 0x000000ffff047224 */ /* 0x000fca00078e000b */
[----:B------:R1:W-:Y:S01]  /*e470*/  STL.128 [R1+0x80], R4 ;  /* 0x0000800401007387 */ /* 0x0003e20000100c00 */
[----:B------:R-:W-:Y:S02]  /*e480*/  IADD3 R39, P2, R10, 0x74, RZ ;  /* 0x000000740a277810 */ /* 0x000fe40007f5e0ff */
[----:B------:R-:W-:Y:S01]  /*e490*/  IADD3 R52, P5, R52, 0x60, RZ ;  /* 0x0000006034347810 */ /* 0x000fe20007fbe0ff */
[----:B------:R-:W-:Y:S01]  /*e4a0*/  IMAD.X R27, RZ, RZ, UR42, P6 ;  /* 0x0000002aff1b7e24 */ /* 0x000fe2000b0e06ff */
[----:B------:R-:W-:Y:S01]  /*e4b0*/  IADD3 R48, P1, R48, 0x68, RZ ;  /* 0x0000006830307810 */ /* 0x000fe20007f3e0ff */
[----:B------:R-:W-:Y:S01]  /*e4c0*/  IMAD.X R44, RZ, RZ, UR42, P2 ;  /* 0x0000002aff2c7e24 */ /* 0x000fe200090e06ff */
[----:B------:R-:W-:Y:S01]  /*e4d0*/  IADD3 R41, P4, R41, 0x78, RZ ;  /* 0x0000007829297810 */ /* 0x000fe20007f9e0ff */
[----:B------:R-:W-:Y:S01]  /*e4e0*/  IMAD.X R51, RZ, RZ, UR42, P5 ;  /* 0x0000002aff337e24 */ /* 0x000fe2000a8e06ff */
[----:B------:R-:W-:Y:S02]  /*e4f0*/  IADD3 R50, P3, R50, 0x80, RZ ;  /* 0x0000008032327810 */ /* 0x000fe40007f7e0ff */
[----:B------:R-:W-:-:S02]  /*e500*/  IADD3 R43, P2, R43, 0x88, RZ ;  /* 0x000000882b2b7810 */ /* 0x000fc40007f5e0ff */
[----:B------:R-:W-:Y:S02]  /*e510*/  IADD3 R45, P6, R45, 0x90, RZ ;  /* 0x000000902d2d7810 */ /* 0x000fe40007fde0ff */
[----:B------:R-:W-:Y:S01]  /*e520*/  IADD3 R35, P5, R35, 0x98, RZ ;  /* 0x0000009823237810 */ /* 0x000fe20007fbe0ff */
[----:B------:R-:W-:Y:S02]  /*e530*/  IMAD.X R47, RZ, RZ, UR42, P1 ;  /* 0x0000002aff2f7e24 */ /* 0x000fe400088e06ff */
[----:B------:R-:W-:Y:S02]  /*e540*/  IMAD.X R40, RZ, RZ, UR42, P4 ;  /* 0x0000002aff287e24 */ /* 0x000fe4000a0e06ff */
[----:B------:R-:W-:Y:S02]  /*e550*/  IMAD.X R49, RZ, RZ, UR42, P3 ;  /* 0x0000002aff317e24 */ /* 0x000fe400098e06ff */
[----:B------:R-:W-:Y:S02]  /*e560*/  IMAD.X R42, RZ, RZ, UR42, P2 ;  /* 0x0000002aff2a7e24 */ /* 0x000fe400090e06ff */
[----:B------:R-:W-:-:S02]  /*e570*/  IMAD.X R46, RZ, RZ, UR42, P6 ;  /* 0x0000002aff2e7e24 */ /* 0x000fc4000b0e06ff */
[----:B------:R-:W-:Y:S01]  /*e580*/  IMAD.X R36, RZ, RZ, UR42, P5 ;  /* 0x0000002aff247e24 */ /* 0x000fe2000a8e06ff */
        /* <DEDUP_REMOVED lines=14> */
[----:B-----5:R-:W-:-:S07]  /*e670*/  IMAD.MOV.U32 R13, RZ, RZ, RZ ;  /* 0x000000ffff0d7224 */ /* 0x020fce00078e00ff */
[----:B------:R-:W-:-:S07]  /*e680*/  LEPC R20, `(.L_x_3550) ;  /* 0x000000001014794e */ /* 0x000fce0000000000 */
[----:B0-----:R-:W-:Y:S05]  /*e690*/  CALL.ABS.NOINC R14 ;  /* 0x000000000e007343 */ /* 0x001fea0003c00000 */
.L_x_3550:
        /* <DEDUP_REMOVED lines=12> */
.L_x_3549:
[----:B------:R-:W-:Y:S05]  /*e760*/  BSYNC B6 ;  /* 0x0000000000067941 */ /* 0x000fea0003800000 */
.L_x_3548:
[----:B-----5:R-:W-:Y:S01]  /*e770*/  SHF.R.S32.HI R4, RZ, 0x1f, R3 ;  /* 0x0000001fff047819 */ /* 0x020fe20000011403 */
[----:B------:R-:W-:Y:S01]  /*e780*/  UIADD3 UR4, UP1, UR39, 0x70, URZ ;  /* 0x0000007027047890 */ /* 0x000fe2000ff3e03f */
[----:B------:R-:W-:Y:S01]  /*e790*/  VIADD R8, R28, 0xffffff80 ;  /* 0xffffff801c087836 */ /* 0x000fe20000000000 */
[----:B------:R-:W-:Y:S01]  /*e7a0*/  UIADD3 UR6, UP0, UR39, 0xfc, URZ ;  /* 0x000000fc27067890 */ /* 0x000fe2000ff1e03f */
[----:B------:R-:W-:Y:S01]  /*e7b0*/  LEA.HI R5, R4, R3, RZ, 0x3 ;  /* 0x0000000304057211 */ /* 0x000fe200078f18ff */
[----:B------:R-:W-:Y:S01]  /*e7c0*/  UIADD3.X UR5, URZ, UR42, URZ, UP1, !UPT ;  /* 0x0000002a3f057290 */ /* 0x000fe20008ffe43f */
[----:B------:R-:W0:Y:S01]  /*e7d0*/  LDC.64 R28, c[0x0][0xad8] ;  /* 0x0002b600ff1c7b82 */ /* 0x000e220000000a00 */
[----:B------:R-:W-:Y:S01]  /*e7e0*/  UIADD3.X UR7, URZ, UR42, URZ, UP0, !UPT ;  /* 0x0000002a3f077290 */ /* 0x000fe200087fe43f */
[C---:B------:R-:W-:Y:S01]  /*e7f0*/  LOP3.LUT R4, R5.reuse, 0xfffffff8, RZ, 0xc0, !PT ;  /* 0xfffffff805047812 */ /* 0x040fe200078ec0ff */
[----:B------:R-:W-:Y:S01]  /*e800*/  IMAD.SHL.U32 R5, R5, 0x40, RZ ;  /* 0x0000004005057824 */ /* 0x000fe200078e00ff */
[----:B------:R1:W-:Y:S01]  /*e810*/  STL [R1+0xcc], R8 ;  /* 0x0000cc0801007387 */ /* 0x0003e20000100800 */
[----:B------:R-:W-:Y:S01]  /*e820*/  IMAD.U32 R7, RZ, RZ, UR6 ;  /* 0x00000006ff077e24 */ /* 0x000fe2000f8e00ff */
[----:B------:R-:W-:Y:S01]  /*e830*/  UIADD3 UR6, UP0, UR39, 0xb0, URZ ;  /* 0x000000b027067890 */ /* 0x000fe2000ff1e03f */
[----:B------:R-:W-:Y:S01]  /*e840*/  IMAD.IADD R3, R3, 0x1, -R4 ;  /* 0x0000000103037824 */ /* 0x000fe200078e0a04 */
[----:B------:R-:W-:Y:S01]  /*e850*/  LOP3.LUT R9, R5, 0xfffffe00, RZ, 0xc0, !PT ;  /* 0xfffffe0005097812 */ /* 0x000fe200078ec0ff */
[----:B------:R-:W-:Y:S01]  /*e860*/  IMAD.U32 R12, RZ, RZ, UR5 ;  /* 0x00000005ff0c7e24 */ /* 0x000fe2000f8e00ff */
[----:B------:R-:W2:Y:S01]  /*e870*/  LDC.64 R20, c[0x0][0xae0] ;  /* 0x0002b800ff147b82 */ /* 0x000ea20000000a00 */
[C---:B------:R-:W-:Y:S01]  /*e880*/  IMAD.SHL.U32 R4, R3.reuse, 0x40, RZ ;  /* 0x0000004003047824 */ /* 0x040fe200078e00ff */
[----:B------:R-:W-:Y:S01]  /*e890*/  LOP3.LUT P0, RZ, R3, 0x2, RZ, 0xc0, !PT ;  /* 0x0000000203ff7812 */ /* 0x000fe2000780c0ff */
[----:B------:R-:W-:Y:S01]  /*e8a0*/  IMAD.U32 R10, RZ, RZ, UR7 ;  /* 0x00000007ff0a7e24 */ /* 0x000fe2000f8e00ff */
[----:B------:R-:W-:Y:S01]  /*e8b0*/  UIADD3.X UR7, URZ, UR42, URZ, UP0, !UPT ;  /* 0x0000002a3f077290 */ /* 0x000fe200087fe43f */
[----:B------:R-:W-:Y:S01]  /*e8c0*/  IMAD.U32 R11, RZ, RZ, UR4 ;  /* 0x00000004ff0b7e24 */ /* 0x000fe2000f8e00ff */
[----:B------:R-:W-:Y:S01]  /*e8d0*/  LOP3.LUT R6, R4, 0x1c0, RZ, 0xc0, !PT ;  /* 0x000001c004067812 */ /* 0x000fe200078ec0ff */
[----:B------:R-:W-:Y:S01]  /*e8e0*/  IMAD.MOV.U32 R4, RZ, RZ, R7 ;  /* 0x000000ffff047224 */ /* 0x000fe200078e0007 */
[----:B------:R-:W-:Y:S01]  /*e8f0*/  UIADD3 UR4, UP1, UR39, 0xa0, URZ ;  /* 0x000000a027047890 */ /* 0x000fe2000ff3e03f */
[----:B------:R-:W-:Y:S01]  /*e900*/  IMAD R9, R0, 0x400, R9 ;  /* 0x0000040000097824 */ /* 0x000fe200078e0209 */
[----:B-1----:R-:W-:Y:S01]  /*e910*/  LOP3.LUT R8, R6, 0x8, R13, 0xf8, !PT ;  /* 0x0000000806087812 */ /* 0x002fe200078ef80d */
[----:B------:R-:W-:Y:S01]  /*e920*/  IMAD.MOV.U32 R5, RZ, RZ, R10 ;  /* 0x000000ffff057224 */ /* 0x000fe200078e000a */
[----:B------:R-:W-:Y:S01]  /*e930*/  SHF.R.U32.HI R13, RZ, 0x3, R6 ;  /* 0x00000003ff0d7819 */ /* 0x000fe20000011606 */
[----:B------:R-:W-:Y:S01]  /*e940*/  IMAD.MOV.U32 R6, RZ, RZ, R11 ;  /* 0x000000ffff067224 */ /* 0x000fe200078e000b */
[----:B------:R-:W-:Y:S01]  /*e950*/  UIADD3.X UR5, URZ, UR42, URZ, UP1, !UPT ;  /* 0x0000002a3f057290 */ /* 0x000fe20008ffe43f */
[----:B------:R-:W-:Y:S01]  /*e960*/  IMAD.MOV.U32 R7, RZ, RZ, R12 ;  /* 0x000000ffff077224 */ /* 0x000fe200078e000c */
[----:B------:R-:W-:Y:S01]  /*e970*/  LOP3.LUT R0, R8, R13, RZ, 0x3c, !PT ;  /* 0x0000000d08007212 */ /* 0x000fe200078e3cff */
[----:B------:R-:W-:Y:S01]  /*e980*/  IMAD.MOV.U32 R15, RZ, RZ, 0x2 ;  /* 0x00000002ff0f7424 */ /* 0x000fe200078e00ff */
[----:B------:R-:W1:Y:S01]  /*e990*/  LDC.64 R12, c[0x0][0xad0] ;  /* 0x0002b400ff0c7b82 */ /* 0x000e620000000a00 */
[----:B------:R-:W-:Y:S01]  /*e9a0*/  IMAD.MOV.U32 R54, RZ, RZ, 0x10 ;  /* 0x00000010ff367424 */ /* 0x000fe200078e00ff */
[----:B------:R3:W-:Y:S01]  /*e9b0*/  STL.128 [R1+0x100], R4 ;  /* 0x0001000401007387 */ /* 0x0007e20000100c00 */
[----:B------:R-:W-:Y:S01]  /*e9c0*/  IMAD.IADD R0, R9, 0x1, R0 ;  /* 0x0000000109007824 */ /* 0x000fe200078e0200 */
[----:B------:R-:W-:Y:S01]  /*e9d0*/  LOP3.LUT P1, RZ, R3, 0x4, RZ, 0xc0, !PT ;  /* 0x0000000403ff7812 */ /* 0x000fe2000782c0ff */
[----:B------:R-:W-:Y:S01]  /*e9e0*/  IMAD.MOV.U32 R8, RZ, RZ, R39 ;  /* 0x000000ffff087224 */ /* 0x000fe200078e0027 */
[----:B------:R4:W-:Y:S01]  /*e9f0*/  STL.64 [R1+0xc0], R26 ;  /* 0x0000c01a01007387 */ /* 0x0009e20000100a00 */
[----:B------:R-:W-:Y:S01]  /*ea00*/  IMAD.WIDE.U32 R14, R0, R15, UR40 ;  /* 0x00000028000e7e25 */ /* 0x000fe2000f8e000f */
[----:B------:R-:W-:-:S02]  /*ea10*/  SEL R54, R54, 0xfffffff0, !P0 ;  /* 0xfffffff036367807 */ /* 0x000fc40004000000 */
[----:B------:R-:W-:Y:S01]  /*ea20*/  STL.64 [R1+0xb0], R162 ;  /* 0x0000b0a201007387 */ /* 0x000fe20000100a00 */
[----:B------:R-:W-:Y:S01]  /*ea30*/  IMAD.MOV.U32 R9, RZ, RZ, R44 ;  /* 0x000000ffff097224 */ /* 0x000fe200078e002c */
[----:B------:R-:W-:Y:S01]  /*ea40*/  IADD3 R14, P0, R14, 0x36400, RZ ;  /* 0x000364000e0e7810 */ /* 0x000fe20007f1e0ff */
[----:B------:R-:W-:Y:S01]  /*ea50*/  IMAD.U32 R10, RZ, RZ, UR4 ;  /* 0x00000004ff0a7e24 */ /* 0x000fe2000f8e00ff */
[----:B------:R-:W-:Y:S01]  /*ea60*/  STL.U8 [R1+0xc8], RZ ;  /* 0x0000c8ff01007387 */ /* 0x000fe20000100000 */
[----:B------:R-:W-:Y:S01]  /*ea70*/  IMAD.U32 R11, RZ, RZ, UR5 ;  /* 0x00000005ff0b7e24 */ /* 0x000fe2000f8e00ff */
[----:B------:R-:W-:Y:S01]  /*ea80*/  ULDC UR4, c[0x0][0x3f4] ;  /* 0x0000fd0000047ab9 */ /* 0x000fe20000000800 */
[----:B------:R-:W-:Y:S01]  /*ea90*/  IMAD.X R15, RZ, RZ, R15, P0 ;  /* 0x000000ffff0f7224 */ /* 0x000fe200000e060f */
[----:B---3--:R-:W3:Y:S01]  /*eaa0*/  LDC R6, c[0x0][0x450] ;  /* 0x00011400ff067b82 */ /* 0x008ee20000000800 */
[----:B----4-:R-:W-:Y:S01]  /*eab0*/  IMAD.U32 R26, RZ, RZ, UR6 ;  /* 0x00000006ff1a7e24 */ /* 0x010fe2000f8e00ff */
[----:B------:R4:W-:Y:S01]  /*eac0*/  STL.128 [R1+0x110], R8 ;  /* 0x0001100801007387 */ /* 0x0009e20000100c00 */
[----:B------:R-:W-:Y:S01]  /*ead0*/  IMAD.U32 R27, RZ, RZ, UR7 ;  /* 0x00000007ff1b7e24 */ /* 0x000fe2000f8e00ff */
[----:B------:R-:W-:Y:S01]  /*eae0*/  ISETP.LT.AND P0, PT, RZ, UR4, PT ;  /* 0x00000004ff007c0c */ /* 0x000fe2000bf01270 */
[----:B------:R-:W-:Y:S01]  /*eaf0*/  IMAD.MOV.U32 R55, RZ, RZ, 0x20 ;  /* 0x00000020ff377424 */ /* 0x000fe200078e00ff */
[----:B------:R-:W-:Y:S01]  /*eb00*/  STL.64 [R1+0xa8], R14 ;  /* 0x0000a80e01007387 */ /* 0x000fe20000100a00 */
[----:B-1----:R-:W-:Y:S01]  /*eb10*/  IMAD.MOV.U32 R7, RZ, RZ, R12 ;  /* 0x000000ffff077224 */ /* 0x002fe200078e000c */
[----:B------:R-:W3:Y:S01]  /*eb20*/  LDC.64 R4, c[0x0][0x448] ;  /* 0x00011200ff047b82 */ /* 0x000ee20000000a00 */
[----:B------:R-:W-:Y:S01]  /*eb30*/  IMAD.U32 R39, RZ, RZ, UR39 ;  /* 0x00000027ff277e24 */ /* 0x000fe2000f8e00ff */
[----:B------:R1:W-:Y:S01]  /*eb40*/  STL.64 [R1+0xb8], R26 ;  /* 0x0000b81a01007387 */ /* 0x0003e20000100a00 */
[----:B------:R-:W-:Y:S01]  /*eb50*/  SEL R55, R55, 0xffffffe0, !P1 ;  /* 0xffffffe037377807 */ /* 0x000fe20004800000 */
[----:B------:R-:W-:-:S02]  /*eb60*/  IMAD.U32 R67, RZ, RZ, UR39 ;  /* 0x00000027ff437e24 */ /* 0x000fc4000f8e00ff */
[----:B------:R-:W-:Y:S01]  /*eb70*/  STL.U8 [R1+0x120], RZ ;  /* 0x000120ff01007387 */ /* 0x000fe20000100000 */
[----:B------:R-:W-:Y:S01]  /*eb80*/  IMAD.U32 R58, RZ, RZ, UR39 ;  /* 0x00000027ff3a7e24 */ /* 0x000fe2000f8e00ff */
[----:B------:R-:W-:Y:S01]  /*eb90*/  IADD3 R39, P2, R39, 0xcc, RZ ;  /* 0x000000cc27277810 */ /* 0x000fe20007f5e0ff */
[----:B------:R-:W-:Y:S01]  /*eba0*/  IMAD.U32 R59, RZ, RZ, UR39 ;  /* 0x00000027ff3b7e24 */ /* 0x000fe2000f8e00ff */
[----:B------:R2:W-:Y:S01]  /*ebb0*/  STL.64 [R1+0xa0], R54 ;  /* 0x0000a03601007387 */ /* 0x0005e20000100a00 */
[----:B----4-:R-:W-:Y:S01]  /*ebc0*/  IMAD.MOV.U32 R8, RZ, RZ, RZ ;  /* 0x000000ffff087224 */ /* 0x010fe200078e00ff */
[----:B------:R-:W-:Y:S01]  /*ebd0*/  IADD3 R67, P3, R67, 0xc8, RZ ;  /* 0x000000c843437810 */ /* 0x000fe20007f7e0ff */
[----:B0-----:R-:W-:Y:S01]  /*ebe0*/  IMAD.MOV.U32 R9, RZ, RZ, R29 ;  /* 0x000000ffff097224 */ /* 0x001fe200078e001d */
[----:B------:R-:W-:Y:S01]  /*ebf0*/  IADD3 R58, P4, R58, 0xb8, RZ ;  /* 0x000000b83a3a7810 */ /* 0x000fe20007f9e0ff */
[----:B-1----:R-:W-:Y:S01]  /*ec00*/  IMAD.MOV.U32 R26, RZ, RZ, R13 ;  /* 0x000000ffff1a7224 */ /* 0x002fe200078e000d */
[----:B------:R-:W-:Y:S01]  /*ec10*/  IADD3 R59, P5, R59, 0x100, RZ ;  /* 0x000001003b3b7810 */ /* 0x000fe20007fbe0ff */
[----:B------:R-:W-:-:S02]  /*ec20*/  IMAD.MOV.U32 R27, RZ, RZ, R28 ;  /* 0x000000ffff1b7224 */ /* 0x000fc400078e001c */
[----:B--2---:R-:W-:Y:S02]  /*ec30*/  IMAD.MOV.U32 R10, RZ, RZ, R20 ;  /* 0x000000ffff0a7224 */ /* 0x004fe400078e0014 */
[----:B------:R-:W-:Y:S01]  /*ec40*/  IMAD.MOV.U32 R11, RZ, RZ, R21 ;  /* 0x000000ffff0b7224 */ /* 0x000fe200078e0015 */
[----:B------:R0:W-:Y:S01]  /*ec50*/  STL.128 [R1+0xd0], R24 ;  /* 0x0000d01801007387 */ /* 0x0001e20000100c00 */
[----:B------:R-:W-:Y:S02]  /*ec60*/  IMAD.U32 R28, RZ, RZ, UR39 ;  /* 0x00000027ff1c7e24 */ /* 0x000fe4000f8e00ff */
[----:B------:R-:W-:Y:S01]  /*ec70*/  IMAD.U32 R54, RZ, RZ, UR39 ;  /* 0x00000027ff367e24 */ /* 0x000fe2000f8e00ff */
[----:B------:R0:W-:Y:S01]  /*ec80*/  STL.128 [R1+0xe0], R8 ;  /* 0x0000e00801007387 */ /* 0x0001e20000100c00 */
[----:B------:R-:W-:Y:S01]  /*ec90*/  IMAD.X R44, RZ, RZ, UR42, P2 ;  /* 0x0000002aff2c7e24 */ /* 0x000fe200090e06ff */
[----:B------:R-:W-:Y:S01]  /*eca0*/  IADD3 R28, P1, R28, 0x120, RZ ;  /* 0x000001201c1c7810 */ /* 0x000fe20007f3e0ff */
[----:B------:R-:W-:Y:S01]  /*ecb0*/  IMAD.X R68, RZ, RZ, UR42, P3 ;  /* 0x0000002aff447e24 */ /* 0x000fe200098e06ff */
[----:B---3--:R0:W-:Y:S01]  /*ecc0*/  STL.128 [R1+0xf0], R4 ;  /* 0x0000f00401007387 */ /* 0x0081e20000100c00 */
[----:B------:R-:W-:Y:S01]  /*ecd0*/  IADD3 R54, P6, R54, 0x108, RZ ;  /* 0x0000010836367810 */ /* 0x000fe20007fde0ff */
[----:B------:R-:W-:-:S02]  /*ece0*/  IMAD.X R55, RZ, RZ, UR42, P4 ;  /* 0x0000002aff377e24 */ /* 0x000fc4000a0e06ff */
[----:B------:R-:W-:Y:S02]  /*ecf0*/  IMAD.X R29, RZ, RZ, UR42, P1 ;  /* 0x0000002aff1d7e24 */ /* 0x000fe400088e06ff */
[----:B------:R-:W-:Y:S02]  /*ed00*/  IMAD.X R66, RZ, RZ, UR42, P5 ;  /* 0x0000002aff427e24 */ /* 0x000fe4000a8e06ff */
[----:B------:R-:W-:Y:S01]  /*ed10*/  IMAD.X R53, RZ, RZ, UR42, P6 ;  /* 0x0000002aff357e24 */ /* 0x000fe2000b0e06ff */
[----:B------:R-:W-:Y:S06]  /*ed20*/  @P0 BRA `(.L_x_3551) ;  /* 0x0000000000400947 */ /* 0x000fec0003800000 */
        /* <DEDUP_REMOVED lines=10> */
.L_x_3554:
[----:B--2---:R2:W3:Y:S02]  /*edd0*/  SYNCS.PHASECHK.TRANS64.TRYWAIT P0, [R2+URZ+0x38800], R3 ;  /* 0x03880003020075a7 */ /* 0x0044e4000800017f */
[----:B---3--:R-:W-:Y:S05]  /*ede0*/  @!P0 NANOSLEEP.SYNCS 0x989680 ;  /* 0x009896800000895d */ /* 0x008fea0003900000 */
[----:B------:R-:W3:Y:S02]  /*edf0*/  @!P0 SYNCS.PHASECHK.TRANS64 P0, [R2+URZ+0x38800], R3 ;  /* 0x03880003020085a7 */ /* 0x000ee4000800007f */
[----:B---3--:R-:W-:Y:S05]  /*ee00*/  @!P0 BRA `(.L_x_3554) ;  /* 0xfffffffc00f08947 */ /* 0x008fea000383ffff */
.L_x_3553:
[----:B------:R-:W-:Y:S05]  /*ee10*/  BSYNC B0 ;  /* 0x0000000000007941 */ /* 0x000fea0003800000 */
.L_x_3552:
[----:B------:R-:W-:Y:S05]  /*ee20*/  BRA `(.L_x_3555) ;  /* 0x0000002c002c7947 */ /* 0x000fea0003800000 */
.L_x_3551:
[----:B------:R-:W-:Y:S01]  /*ee30*/  LOP3.LUT P0, RZ, R60, 0x3ff, RZ, 0xc0, !PT ;  /* 0x000003ff3cff7812 */ /* 0x000fe2000780c0ff */
[----:B------:R-:W-:Y:S01]  /*ee40*/  ULDC.64 UR4, c[0x0][0x3f8] ;  /* 0x0000fe0000047ab9 */ /* 0x000fe20000000a00 */
[----:B------:R-:W-:Y:S01]  /*ee50*/  SHF.R.S32.HI R0, RZ, 0x1f, R34 ;  /* 0x0000001fff007819 */ /* 0x000fe20000011422 */
[----:B------:R-:W-:Y:S01]  /*ee60*/  ULDC.64 UR6, c[0x0][0x408] ;  /* 0x0001020000067ab9 */ /* 0x000fe20000000a00 */
[----:B0-----:R-:W-:Y:S01]  /*ee70*/  IMAD.WIDE.U32 R26, R34, UR4, RZ ;  /* 0x00000004221a7c25 */ /* 0x001fe2000f8e00ff */
[----:B------:R-:W-:Y:S03]  /*ee80*/  BSSY B6, `(.L_x_3556) ;  /* 0x0000019000067945 */ /* 0x000fe60003800000 */
        /* <DEDUP_REMOVED lines=24> */
.L_x_3557:
[----:B------:R-:W-:Y:S05]  /*f010*/  BSYNC B6 ;  /* 0x0000000000067941 */ /* 0x000fea0003800000 */
.L_x_3556:
[----:B------:R-:W2:Y:S01]  /*f020*/  LDL R3, [R1+0x50] ;  /* 0x0000500001037983 */ /* 0x000ea20000100800 */
[----:B------:R-:W-:Y:S01]  /*f030*/  ULDC.U8 UR4, c[0x0][0x410] ;  /* 0x0001040000047ab9 */ /* 0x000fe20000000000 */
[----:B------:R-:W-:Y:S01]  /*f040*/  BSSY B0, `(.L_x_3558) ;  /* 0x00002a1000007945 */ /* 0x000fe20003800000 */
[----:B------:R-:W-:Y:S01]  /*f050*/  ISETP.NE.AND P0, PT, RZ, UR4, PT ;  /* 0x00000004ff007c0c */ /* 0x000fe2000bf05270 */
[----:B--2---:R-:W-:-:S12]  /*f060*/  IMAD R0, R3, 0x40, R18 ;  /* 0x0000004003007824 */ /* 0x004fd800078e0212 */
[----:B------:R-:W-:Y:S05]  /*f070*/  @!P0 BRA `(.L_x_3559) ;  /* 0x0000001400688947 */ /* 0x000fea0003800000 */
[----:B------:R-:W2:Y:S01]  /*f080*/  LDL R20, [R1+0x448] ;  /* 0x0004480001147983 */ /* 0x000ea20000100800 */
[----:B------:R-:W0:Y:S01]  /*f090*/  LDC R65, c[0x0][0x448] ;  /* 0x00011200ff417b82 */ /* 0x000e220000000800 */
[----:B------:R-:W-:Y:S01]  /*f0a0*/  ULDC.64 UR4, c[0x0][0x3f8] ;  /* 0x0000fe0000047ab9 */ /* 0x000fe20000000a00 */
[----:B------:R-:W-:Y:S01]  /*f0b0*/  ULDC.64 UR6, c[0x0][0x408] ;  /* 0x0001020000067ab9 */ /* 0x000fe20000000a00 */
[----:B------:R-:W-:Y:S02]  /*f0c0*/  IMAD.MOV.U32 R27, RZ, RZ, R25 ;  /* 0x000000ffff1b7224 */ /* 0x000fe400078e0019 */
[----:B------:R-:W-:Y:S01]  /*f0d0*/  IMAD.MOV.U32 R61, RZ, RZ, R63 ;  /* 0x000000ffff3d7224 */ /* 0x000fe200078e003f */
[----:B0-----:R-:W-:-:S13]  /*f0e0*/  ISETP.NE.AND P0, PT, R65, 0x1, PT ;  /* 0x000000014100780c */ /* 0x001fda0003f05270 */
[----:B------:R-:W0:Y:S08]  /*f0f0*/  @P0 LDC R4, c[0x0][0x44c] ;  /* 0x00011300ff040b82 */ /* 0x000e300000000800 */
[----:B------:R-:W1:Y:S01]  /*f100*/  @P0 LDC R5, c[0x0][0x450] ;  /* 0x00011400ff050b82 */ /* 0x000e620000000800 */
[----:B--2---:R-:W-:-:S04]  /*f110*/  IMAD R3, R20, 0x20, R0 ;  /* 0x0000002014037824 */ /* 0x004fc800078e0200 */
[----:B0-----:R-:W-:-:S05]  /*f120*/  @P0 IMAD.HI.U32 R4, R3, R4, RZ ;  /* 0x0000000403040227 */ /* 0x001fca00078e00ff */
[----:B-1----:R-:W-:-:S04]  /*f130*/  @P0 SHF.R.U32.HI R3, RZ, R5, R4 ;  /* 0x00000005ff030219 */ /* 0x002fc80000011604 */
        /* <DEDUP_REMOVED lines=17> */
[----:B------:R0:W1:Y:S04]  /*f250*/  SHFL.IDX PT, R7, R64, RZ, 0x1c1f ;  /* 0x001c1fff40077589 */ /* 0x00006800000e0000 */
[----:B------:R0:W2:Y:S04]  /*f260*/  SHFL.IDX PT, R6, R10, RZ, 0x1c1f ;  /* 0x001c1fff0a067589 */ /* 0x0000a800000e0000 */
[----:B------:R0:W3:Y:S04]  /*f270*/  SHFL.IDX PT, R20, R34, RZ, 0x1c1f ;  /* 0x001c1fff22147589 */ /* 0x0000e800000e0000 */
[----:B------:R0:W4:Y:S02]  /*f280*/  SHFL.IDX PT, R8, R3, RZ, 0x1c1f ;  /* 0x001c1fff03087589 */ /* 0x00012400000e0000 */
.L_x_3876:
        /* <DEDUP_REMOVED lines=8> */
[----:B------:R-:W3:Y:S01]  /*f310*/  LDL R11, [R1+0x44c] ;  /* 0x00044c00010b7983 */ /* 0x000ee20000100800 */
[----:B------:R-:W-:Y:S01]  /*f320*/  ULDC UR4, c[0x0][0x3f4] ;  /* 0x0000fd0000047ab9 */ /* 0x000fe20000000800 */
[----:B--2---:R-:W-:Y:S01]  /*f330*/  IMAD.MOV.U32 R4, RZ, RZ, R6 ;  /* 0x000000ffff047224 */ /* 0x004fe200078e0006 */
[----:B------:R-:W-:Y:S01]  /*f340*/  ISETP.GE.AND P2, PT, R22, UR4, PT ;  /* 0x0000000416007c0c */ /* 0x000fe2000bf46270 */
[----:B-1----:R-:W-:Y:S01]  /*f350*/  IMAD.MOV.U32 R5, RZ, RZ, R7 ;  /* 0x000000ffff057224 */ /* 0x002fe200078e0007 */
[----:B------:R-:W-:Y:S02]  /*f360*/  ISETP.GE.AND P3, PT, R165, UR4, PT ;  /* 0x00000004a5007c0c */ /* 0x000fe4000bf66270 */
[----:B------:R-:W-:-:S09]  /*f370*/  CS2R R60, SRZ ;  /* 0x00000000003c7805 */ /* 0x000fd2000001ff00 */
[----:B------:R-:W-:-:S04]  /*f380*/  @!P2 IMAD.WIDE R4, R22, 0x2, R4 ;  /* 0x000000021604a825 */ /* 0x000fc800078e0204 */
[----:B------:R-:W-:Y:S01]  /*f390*/  @!P3 IMAD.SHL.U32 R9, R165, 0x2, RZ ;  /* 0x00000002a509b824 */ /* 0x000fe200078e00ff */
[----:B------:R1:W5:Y:S01]  /*f3a0*/  @!P2 LD.E.64 R60, desc[UR36][R4.64] ;  /* 0x00000024043ca980 */ /* 0x000362000c101b00 */
[----:B------:R-:W-:Y:S02]  /*f3b0*/  CS2R R62, SRZ ;  /* 0x00000000003e7805 */ /* 0x000fe4000001ff00 */
[----:B------:R-:W-:Y:S02]  /*f3c0*/  CS2R R26, SRZ ;  /* 0x00000000001a7805 */ /* 0x000fe4000001ff00 */
[----:B------:R-:W-:Y:S02]  /*f3d0*/  CS2R R24, SRZ ;  /* 0x0000000000187805 */ /* 0x000fe4000001ff00 */
[-C--:B-1----:R-:W-:Y:S02]  /*f3e0*/  @!P3 IADD3 R4, P0, R6, R9.reuse, RZ ;  /* 0x000000090604b210 */ /* 0x082fe40007f1e0ff */
[----:B----4-:R-:W-:Y:S01]  /*f3f0*/  @!P3 IADD3 R6, P1, R8, R9, RZ ;  /* 0x000000090806b210 */ /* 0x010fe20007f3e0ff */
[----:B---3--:R-:W-:-:S02]  /*f400*/  IMAD.MOV.U32 R9, RZ, RZ, R20 ;  /* 0x000000ffff097224 */ /* 0x008fc400078e0014 */
[----:B------:R-:W-:-:S05]  /*f410*/  @!P2 IMAD.WIDE R8, R22, 0x2, R8 ;  /* 0x000000021608a825 */ /* 0x000fca00078e0208 */
[----:B------:R1:W5:Y:S01]  /*f420*/  @!P2 LD.E.64 R62, desc[UR36][R8.64] ;  /* 0x00000024083ea980 */ /* 0x000362000c101b00 */
[----:B------:R-:W-:-:S05]  /*f430*/  @!P3 SHF.L.U64.HI R11, R165, 0x1, R11 ;  /* 0x00000001a50bb819 */ /* 0x000fca000001020b */
[--C-:B------:R-:W-:Y:S02]  /*f440*/  @!P3 IMAD.X R5, R7, 0x1, R11.reuse, P0 ;  /* 0x000000010705b824 */ /* 0x100fe400000e060b */
[----:B------:R-:W-:-:S03]  /*f450*/  @!P3 IMAD.X R7, R20, 0x1, R11, P1 ;  /* 0x000000011407b824 */ /* 0x000fc600008e060b */
[----:B------:R1:W5:Y:S04]  /*f460*/  @!P3 LD.E.64 R26, desc[UR36][R4.64] ;  /* 0x00000024041ab980 */ /* 0x000368000c101b00 */
[----:B------:R1:W5:Y:S02]  /*f470*/  @!P3 LD.E.64 R24, desc[UR36][R6.64] ;  /* 0x000000240618b980 */ /* 0x000364000c101b00 */
.L_x_3562:
[----:B------:R-:W-:Y:S05]  /*f480*/  BSYNC B1 ;  /* 0x0000000000017941 */ /* 0x000fea0003800000 */
.L_x_3561:
[----:B-1---5:R-:W-:Y:S01]  /*f490*/  IMAD.MOV.U32 R4, RZ, RZ, R26 ;  /* 0x000000ffff047224 */ /* 0x022fe200078e001a */
[----:B------:R-:W-:Y:S01]  /*f4a0*/  UMOV UR4, 0xffffffff ;  /* 0xffffffff00047882 */ /* 0x000fe20000000000 */
[----:B------:R-:W-:Y:S01]  /*f4b0*/  IMAD.MOV.U32 R5, RZ, RZ, R27 ;  /* 0x000000ffff057224 */ /* 0x000fe200078e001b */
[----:B---3--:R-:W-:Y:S01]  /*f4c0*/  CS2R R20, SRZ ;  /* 0x0000000000147805 */ /* 0x008fe2000001ff00 */
[----:B--2---:R-:W-:Y:S02]  /*f4d0*/  IMAD.MOV.U32 R6, RZ, RZ, R60 ;  /* 0x000000ffff067224 */ /* 0x004fe400078e003c */
[----:B------:R-:W-:Y:S01]  /*f4e0*/  IMAD.MOV.U32 R7, RZ, RZ, R61 ;  /* 0x000000ffff077224 */ /* 0x000fe200078e003d */
[----:B------:R-:W-:Y:S01]  /*f4f0*/  PRMT R69, R4, 0x5410, R5 ;  /* 0x0000541004457816 */ /* 0x000fe20000000005 */
[----:B------:R-:W-:Y:S01]  /*f500*/  IMAD.MOV.U32 R4, RZ, RZ, R24 ;  /* 0x000000ffff047224 */ /* 0x000fe200078e0018 */
        /* <DEDUP_REMOVED lines=8> */
[----:B------:R-:W-:Y:S06]  /*f590*/  BRA.DIV UR4, `(.L_x_3563) ;  /* 0x000002a2049c7947 */ /* 0x000fec000b800000 */
[----:B------:R1:W2:Y:S04]  /*f5a0*/  SHFL.IDX PT, R7, R64, 0x1, 0x1c1f ;  /* 0x003c1f0040077f89 */ /* 0x0002a800000e0000 */
[----:B------:R1:W3:Y:S04]  /*f5b0*/  SHFL.IDX PT, R6, R10, 0x1, 0x1c1f ;  /* 0x003c1f000a067f89 */ /* 0x0002e800000e0000 */
[----:B0-----:R-:W0:Y:S04]  /*f5c0*/  SHFL.IDX PT, R34, R34, 0x1, 0x1c1f ;  /* 0x003c1f0022227f89 */ /* 0x001e2800000e0000 */
[----:B------:R1:W0:Y:S02]  /*f5d0*/  SHFL.IDX PT, R14, R3, 0x1, 0x1c1f ;  /* 0x003c1f00030e7f89 */ /* 0x00022400000e0000 */
.L_x_3882:
[----:B------:R-:W5:Y:S01]  /*f5e0*/  LDL R4, [R1+0x1d4] ;  /* 0x0001d40001047983 */ /* 0x000f620000100800 */
[----:B------:R-:W-:Y:S01]  /*f5f0*/  VIADD R0, R0, 0x20 ;  /* 0x0000002000007836 */ /* 0x000fe20000000000 */
[----:B------:R-:W-:Y:S01]  /*f600*/  BSSY B1, `(.L_x_3564) ;  /* 0x0000022000017945 */ /* 0x000fe20003800000 */
[----:B-1----:R-:W-:Y:S02]  /*f610*/  CS2R R10, SRZ ;  /* 0x00000000000a7805 */ /* 0x002fe4000001ff00 */
[----:B----4-:R-:W-:Y:S02]  /*f620*/  CS2R R8, SRZ ;  /* 0x0000000000087805 */ /* 0x010fe4000001ff00 */
[----:B------:R-:W-:Y:S02]  /*f630*/  CS2R R12, SRZ ;  /* 0x00000000000c7805 */ /* 0x000fe4000001ff00 */
[----:B------:R-:W-:Y:S02]  /*f640*/  ISETP.GE.AND P0, PT, R0, R65, PT ;  /* 0x000000410000720c */ /* 0x000fe40003f06270 */
[----:B-----5:R-:W-:-:S04]  /*f650*/  LEA.HI R3, R4, R4, RZ, 0x1 ;  /* 0x0000000404037211 */ /* 0x020fc800078f08ff */
[----:B------:R-:W-:-:S05]  /*f660*/  LOP3.LUT R3, R3, 0xfffffffe, RZ, 0xc0, !PT ;  /* 0xfffffffe03037812 */ /* 0x000fca00078ec0ff */
[----:B------:R-:W-:-:S05]  /*f670*/  IMAD.IADD R3, R4, 0x1, -R3 ;  /* 0x0000000104037824 */ /* 0x000fca00078e0a03 */
[----:B------:R-:W-:Y:S01]  /*f680*/  SHF.L.U32 R3, R3, 0x1f, RZ ;  /* 0x0000001f03037819 */ /* 0x000fe200000006ff */
[----:B------:R-:W-:Y:S06]  /*f690*/  @P0 BRA `(.L_x_3565) ;  /* 0x0000000000600947 */ /* 0x000fec0003800000 */
[----:B------:R-:W4:Y:S01]  /*f6a0*/  LDL R15, [R1+0x44c] ;  /* 0x00044c00010f7983 */ /* 0x000f220000100800 */
[----:B------:R-:W-:Y:S01]  /*f6b0*/  ULDC UR4, c[0x0][0x3f4] ;  /* 0x0000fd0000047ab9 */ /* 0x000fe20000000800 */
[----:B---3--:R-:W-:Y:S01]  /*f6c0*/  IMAD.MOV.U32 R4, RZ, RZ, R6 ;  /* 0x000000ffff047224 */ /* 0x008fe200078e0006 */
[----:B------:R-:W-:Y:S01]  /*f6d0*/  ISETP.GE.AND P2, PT, R22, UR4, PT ;  /* 0x0000000416007c0c */ /* 0x000fe2000bf46270 */
[----:B--2---:R-:W-:Y:S01]  /*f6e0*/  IMAD.MOV.U32 R5, RZ, RZ, R7 ;  /* 0x000000ffff057224 */ /* 0x004fe200078e0007 */
[----:B------:R-:W-:Y:S02]  /*f6f0*/  ISETP.GE.AND P3, PT, R165, UR4, PT ;  /* 0x00000004a5007c0c */ /* 0x000fe4000bf66270 */
[----:B------:R-:W-:Y:S01]  /*f700*/  CS2R R10, SRZ ;  /* 0x00000000000a7805 */ /* 0x000fe2000001ff00 */
[----:B0-----:R-:W-:-:S08]  /*f710*/  IMAD.MOV.U32 R8, RZ, RZ, R14 ;  /* 0x000000ffff087224 */ /* 0x001fd000078e000e */
[----:B------:R-:W-:-:S04]  /*f720*/  @!P2 IMAD.WIDE R4, R22, 0x2, R4 ;  /* 0x000000021604a825 */ /* 0x000fc800078e0204 */
[C---:B------:R-:W-:Y:S01]  /*f730*/  @!P3 IMAD.SHL.U32 R9, R165.reuse, 0x2, RZ ;  /* 0x00000002a509b824 */ /* 0x040fe200078e00ff */
[----:B------:R0:W5:Y:S01]  /*f740*/  @!P2 LD.E.64 R10, desc[UR36][R4.64] ;  /* 0x00000024040aa980 */ /* 0x000162000c101b00 */
[----:B------:R-:W-:Y:S02]  /*f750*/  CS2R R12, SRZ ;  /* 0x00000000000c7805 */ /* 0x000fe4000001ff00 */
[----:B------:R-:W-:Y:S02]  /*f760*/  CS2R R20, SRZ ;  /* 0x0000000000147805 */ /* 0x000fe4000001ff00 */
[-C--:B0-----:R-:W-:Y:S02]  /*f770*/  @!P3 IADD3 R4, P0, R6, R9.reuse, RZ ;  /* 0x000000090604b210 */ /* 0x081fe40007f1e0ff */
[----:B------:R-:W-:Y:S01]  /*f780*/  @!P3 IADD3 R6, P1, R14, R9, RZ ;  /* 0x000000090e06b210 */ /* 0x000fe20007f3e0ff */
[----:B------:R-:W-:Y:S01]  /*f790*/  IMAD.MOV.U32 R9, RZ, RZ, R34 ;  /* 0x000000ffff097224 */ /* 0x000fe200078e0022 */
[----:B----4-:R-:W-:Y:S01]  /*f7a0*/  @!P3 SHF.L.U64.HI R0, R165, 0x1, R15 ;  /* 0x00000001a500b819 */ /* 0x010fe2000001020f */
[----:B------:R-:W-:Y:S01]  /*f7b0*/  @!P2 IMAD.WIDE R14, R22, 0x2, R8 ;  /* 0x00000002160ea825 */ /* 0x000fe200078e0208 */
[----:B------:R-:W-:-:S03]  /*f7c0*/  CS2R R8, SRZ ;  /* 0x0000000000087805 */ /* 0x000fc6000001ff00 */
[--C-:B------:R-:W-:Y:S01]  /*f7d0*/  @!P3 IMAD.X R5, R7, 0x1, R0.reuse, P0 ;  /* 0x000000010705b824 */ /* 0x100fe200000e0600 */
[----:B------:R1:W5:Y:S01]  /*f7e0*/  @!P2 LD.E.64 R12, desc[UR36][R14.64] ;  /* 0x000000240e0ca980 */ /* 0x000362000c101b00 */
[----:B------:R-:W-:-:S03]  /*f7f0*/  @!P3 IMAD.X R7, R34, 0x1, R0, P1 ;  /* 0x000000012207b824 */ /* 0x000fc600008e0600 */
[----:B------:R1:W5:Y:S04]  /*f800*/  @!P3 LD.E.64 R20, desc[UR36][R4.64] ;  /* 0x000000240414b980 */ /* 0x000368000c101b00 */
[----:B------:R1:W5:Y:S02]  /*f810*/  @!P3 LD.E.64 R8, desc[UR36][R6.64] ;  /* 0x000000240608b980 */ /* 0x000364000c101b00 */
.L_x_3565:
[----:B------:R-:W-:Y:S05]  /*f820*/  BSYNC B1 ;  /* 0x0000000000017941 */ /* 0x000fea0003800000 */
.L_x_3564:
[----:B------:R-:W4:Y:S01]  /*f830*/  SYNCS.PHASECHK.TRANS64.TRYWAIT P0, [R2+URZ+0x38800], R3 ;  /* 0x03880003020075a7 */ /* 0x000f22000800017f */
[----:B------:R-:W-:Y:S04]  /*f840*/  BSSY B1, `(.L_x_3566) ;  /* 0x0000002000017945 */ /* 0x000fe80003800000 */
[----:B----4-:R-:W-:Y:S05]  /*f850*/  @!P0 BRA `(.L_x_3567) ;  /* 0x000002a0005c8947 */ /* 0x010fea0003800000 */
.L_x_3883:
[----:B------:R-:W-:Y:S05]  /*f860*/  BSYNC B1 ;  /* 0x0000000000017941 */ /* 0x000fea0003800000 */
.L_x_3566:
[----:B-1-3--:R-:W3:Y:S01]  /*f870*/  LDL R6, [R1+0x50] ;  /* 0x0000500001067983 */ /* 0x00aee20000100800 */
[C---:B------:R-:W-:Y:S01]  /*f880*/  IMAD.SHL.U32 R0, R159.reuse, 0x40, RZ ;  /* 0x000000409f007824 */ /* 0x040fe200078e00ff */
[----:B------:R-:W-:Y:S01]  /*f890*/  LOP3.LUT P1, RZ, R159, 0x4, RZ, 0xc0, !PT ;  /* 0x000000049fff7812 */ /* 0x000fe2000782c0ff */
[----:B-----5:R-:W-:Y:S01]  /*f8a0*/  IMAD.MOV.U32 R4, RZ, RZ, R21 ;  /* 0x000000ffff047224 */ /* 0x020fe200078e0015 */
[----:B------:R-:W-:Y:S01]  /*f8b0*/  BSSY B1, `(.L_x_3568) ;  /* 0x0000077000017945 */ /* 0x000fe20003800000 */
[----:B------:R-:W-:Y:S01]  /*f8c0*/  IMAD.MOV.U32 R5, RZ, RZ, R8 ;  /* 0x000000ffff057224 */ /* 0x000fe200078e0008 */
[----:B----4-:R-:W-:-:S04]  /*f8d0*/  LOP3.LUT R3, R0, 0x1c0, RZ, 0xc0, !PT ;  /* 0x000001c000037812 */ /* 0x010fc800078ec0ff */
[----:B------:R-:W-:Y:S02]  /*f8e0*/  LOP3.LUT R0, R3, 0x18, R16, 0xf8, !PT ;  /* 0x0000001803007812 */ /* 0x000fe400078ef810 */
[----:B------:R-:W-:Y:S02]  /*f8f0*/  SHF.R.U32.HI R3, RZ, 0x3, R3 ;  /* 0x00000003ff037819 */ /* 0x000fe40000011603 */
[----:B0-----:R-:W-:Y:S01]  /*f900*/  PRMT R14, R5, 0x7610, R14 ;  /* 0x00007610050e7816 */ /* 0x001fe2000000000e */
[----:B------:R-:W-:Y:S01]  /*f910*/  IMAD.MOV.U32 R5, RZ, RZ, R12 ;  /* 0x000000ffff057224 */ /* 0x000fe200078e000c */
[----:B------:R-:W-:-:S05]  /*f920*/  LOP3.LUT R0, R0, R3, RZ, 0x3c, !PT ;  /* 0x0000000300007212 */ /* 0x000fca00078e3cff */
[----:B------:R-:W-:Y:S02]  /*f930*/  IMAD R3, R167, 0x200, R0 ;  /* 0x00000200a7037824 */ /* 0x000fe400078e0200 */
[----:B------:R-:W-:Y:S02]  /*f940*/  IMAD.MOV.U32 R0, RZ, RZ, R20 ;  /* 0x000000ffff007224 */ /* 0x000fe400078e0014 */
[----:B------:R-:W-:Y:S02]  /*f950*/  IMAD R2, R3, 0x2, R2 ;  /* 0x0000000203027824 */ /* 0x000fe400078e0202 */
[----:B------:R-:W-:Y:S01]  /*f960*/  IMAD.MOV.U32 R3, RZ, RZ, R10 ;  /* 0x000000ffff037224 */ /* 0x000fe200078e000a */
[----:B------:R-:W-:Y:S01]  /*f970*/  PRMT R0, R0, 0x5410, R4 ;  /* 0x0000541000007816 */ /* 0x000fe20000000004 */
[----:B------:R-:W-:Y:S02]  /*f980*/  IMAD.MOV.U32 R4, RZ, RZ, R11 ;  /* 0x000000ffff047224 */ /* 0x000fe400078e000b */
[C---:B--2---:R-:W-:Y:S01]  /*f990*/  VIADD R7, R2.reuse, 0x20400 ;  /* 0x0002040002077836 */ /* 0x044fe20000000000 */
[----:B------:R-:W-:Y:S01]  /*f9a0*/  PRMT R64, R3, 0x7610, R64 ;  /* 0x0000761003407816 */ /* 0x000fe20000000040 */
[----:B------:R-:W-:Y:S01]  /*f9b0*/  VIADD R3, R2, 0x20440 ;  /* 0x0002044002037836 */ /* 0x000fe20000000000 */
[----:B------:R-:W-:Y:S01]  /*f9c0*/  PRMT R34, R4, 0x7610, R34 ;  /* 0x0000761004227816 */ /* 0x000fe20000000022 */
[----:B------:R-:W-:Y:S01]  /*f9d0*/  IMAD.MOV.U32 R4, RZ, RZ, R9 ;  /* 0x000000ffff047224 */ /* 0x000fe200078e0009 */
[----:B------:R-:W-:Y:S01]  /*f9e0*/  PRMT R64, R64, 0x5410, R5 ;  /* 0x0000541040407816 */ /* 0x000fe20000000005 */
[----:B------:R-:W-:-:S03]  /*f9f0*/  @P1 VIADD R3, R7, 0xffffffc0 ;  /* 0xffffffc007031836 */ /* 0x000fc60000000000 */
[----:B------:R-:W-:Y:S01]  /*fa00*/  PRMT R14, R14, 0x5410, R4 ;  /* 0x000054100e0e7816 */ /* 0x000fe20000000004 */
[----:B---3--:R-:W-:-:S05]  /*fa10*/  IMAD R6, R6, -0x40, R65 ;  /* 0xffffffc006067824 */ /* 0x008fca00078e0241 */
[----:B------:R-:W-:Y:S01]  /*fa20*/  VIMNMX R15, R6, 0x40, PT ;  /* 0x00000040060f7848 */ /* 0x000fe20003fe0100 */
[----:B------:R-:W-:-:S03]  /*fa30*/  IMAD.MOV.U32 R6, RZ, RZ, R13 ;  /* 0x000000ffff067224 */ /* 0x000fc600078e000d */
[----:B------:R-:W-:Y:S02]  /*fa40*/  ISETP.GE.AND P0, PT, R18, R15, PT ;  /* 0x0000000f1200720c */ /* 0x000fe40003f06270 */
[----:B------:R-:W-:-:S11]  /*fa50*/  PRMT R34, R34, 0x5410, R6 ;  /* 0x0000541022227816 */ /* 0x000fd60000000006 */
[----:B------:R-:W-:Y:S05]  /*fa60*/  @P0 BRA `(.L_x_3569) ;  /* 0x00000004006c0947 */ /* 0x000fea0003800000 */
[----:B------:R-:W0:Y:S01]  /*fa70*/  LDC R4, c[0x0][0x3f4] ;  /* 0x0000fd00ff047b82 */ /* 0x000e220000000800 */
[----:B------:R-:W-:Y:S01]  /*fa80*/  BSSY B2, `(.L_x_3570) ;  /* 0x000002e000027945 */ /* 0x000fe20003800000 */
[-C--:B0-----:R-:W-:Y:S02]  /*fa90*/  ISETP.GE.AND P0, PT, R22, R4.reuse, PT ;  /* 0x000000041600720c */ /* 0x081fe40003f06270 */
[----:B------:R-:W-:-:S11]  /*faa0*/  ISETP.GE.AND P1, PT, R165, R4, PT ;  /* 0x00000004a500720c */ /* 0x000fd60003f26270 */
[----:B------:R-:W-:Y:S05]  /*fab0*/  @P0 BRA `(.L_x_3571) ;  /* 0x0000000000a80947 */ /* 0x000fea0003800000 */
[----:B------:R-:W0:Y:S01]  /*fac0*/  LDS.128 R4, [R2+0x20400] ;  /* 0x0204000002047984 */ /* 0x000e220000000c00 */
[----:B------:R-:W-:Y:S01]  /*fad0*/  SHF.R.U32.HI R76, RZ, 0x10, R63 ;  /* 0x00000010ff4c7819 */ /* 0x000fe2000001163f */
[----:B------:R-:W-:Y:S01]  /*fae0*/  HADD2.F32 R72, -RZ, R72.H0_H0 ;  /* 0x20000048ff487230 */ /* 0x000fe20000004100 */
[----:B------:R-:W-:Y:S01]  /*faf0*/  SHF.R.U32.HI R74, RZ, 0x10, R61 ;  /* 0x00000010ff4a7819 */ /* 0x000fe2000001163d */
[----:B------:R-:W-:Y:S01]  /*fb00*/  HADD2.F32 R73, -RZ, R73.H0_H0 ;  /* 0x20000049ff497230 */ /* 0x000fe20000004100 */
[----:B------:R-:W-:Y:S01]  /*fb10*/  SHF.R.U64 R77, R62, 0x10, R63 ;  /* 0x000000103e4d7819 */ /* 0x000fe2000000123f */
[----:B------:R-:W-:Y:S01]  /*fb20*/  HADD2.F32 R76, -RZ, R76.H0_H0 ;  /* 0x2000004cff4c7230 */ /* 0x000fe20000004100 */
[----:B------:R-:W-:Y:S01]  /*fb30*/  SHF.R.U64 R60, R60, 0x10, R61 ;  /* 0x000000103c3c7819 */ /* 0x000fe2000000123d */
[----:B------:R-:W-:-:S04]  /*fb40*/  HADD2.F32 R74, -RZ, R74.H0_H0 ;  /* 0x2000004aff4a7230 */ /* 0x000fc80000004100 */
[----:B------:R-:W-:Y:S02]  /*fb50*/  HADD2.F32 R60, -RZ, R60.H0_H0 ;  /* 0x2000003cff3c7230 */ /* 0x000fe40000004100 */
[--C-:B0-----:R-:W-:Y:S02]  /*fb60*/  HADD2.F32 R65, -RZ, R7.reuse.H1_H1 ;  /* 0x30000007ff417230 */ /* 0x101fe40000004100 */
[----:B------:R-:W-:Y:S02]  /*fb70*/  HADD2.F32 R63, -RZ, R7.H0_H0 ;  /* 0x20000007ff3f7230 */ /* 0x000fe40000004100 */
[--C-:B------:R-:W-:Y:S02]  /*fb80*/  HADD2.F32 R7, -RZ, R4.reuse.H0_H0 ;  /* 0x20000004ff077230 */ /* 0x100fe40000004100 */
[C---:B------:R-:W-:Y:S01]  /*fb90*/  FMUL.FTZ R80, R65.reuse, R76 ;  /* 0x0000004c41507220 */ /* 0x040fe20000410000 */
[----:B------:R-:W-:Y:S02]  /*fba0*/  HADD2.F32 R4, -RZ, R4.H1_H1 ;  /* 0x30000004ff047230 */ /* 0x000fe40000004100 */
[----:B------:R-:W-:Y:S01]  /*fbb0*/  FMUL.FTZ R65, R65, R74 ;  /* 0x0000004a41417220 */ /* 0x000fe20000410000 */
[----:B------:R-:W-:-:S02]  /*fbc0*/  HADD2.F32 R61, -RZ, R6.H0_H0 ;  /* 0x20000006ff3d7230 */ /* 0x000fc40000004100 */
[C---:B------:R-:W-:Y:S01]  /*fbd0*/  FFMA.FTZ R80, R63.reuse, R74, -R80 ;  /* 0x0000004a3f507223 */ /* 0x040fe20000010850 */
[----:B------:R-:W-:Y:S02]  /*fbe0*/  HADD2.F32 R62, -RZ, R6.H1_H1 ;  /* 0x30000006ff3e7230 */ /* 0x000fe40000004100 */
[C---:B------:R-:W-:Y:S01]  /*fbf0*/  FMUL.FTZ R78, R4.reuse, R73 ;  /* 0x00000049044e7220 */ /* 0x040fe20000410000 */
[--C-:B------:R-:W-:Y:S02]  /*fc00*/  HADD2.F32 R6, -RZ, R5.reuse.H0_H0 ;  /* 0x20000005ff067230 */ /* 0x100fe40000004100 */
[----:B------:R-:W-:Y:S01]  /*fc10*/  FFMA.FTZ R75, R63, R76, R65 ;  /* 0x0000004c3f4b7223 */ /* 0x000fe20000010041 */
[-C--:B------:R-:W-:Y:S01]  /*fc20*/  FMUL.FTZ R74, R4, R72.reuse ;  /* 0x00000048044a7220 */ /* 0x080fe20000410000 */
[----:B------:R-:W-:Y:S02]  /*fc30*/  HADD2.F32 R5, -RZ, R5.H1_H1 ;  /* 0x30000005ff057230 */ /* 0x000fe40000004100 */
[----:B------:R-:W-:Y:S01]  /*fc40*/  FFMA.FTZ R78, R7, R72, -R78 ;  /* 0x00000048074e7223 */ /* 0x000fe2000001084e */
[----:B------:R-:W-:-:S02]  /*fc50*/  HADD2.F32 R63, -RZ, R71.H1_H1 ;  /* 0x30000047ff3f7230 */ /* 0x000fc40000004100 */
[----:B------:R-:W-:Y:S01]  /*fc60*/  FFMA.FTZ R73, R7, R73, R74 ;  /* 0x0000004907497223 */ /* 0x000fe2000001004a */
[----:B------:R-:W-:Y:S02]  /*fc70*/  HADD2.F32 R4, -RZ, R77.H0_H0 ;  /* 0x2000004dff047230 */ /* 0x000fe40000004100 */
[C---:B------:R-:W-:Y:S01]  /*fc80*/  FMUL.FTZ R65, R5.reuse, R60 ;  /* 0x0000003c05417220 */ /* 0x040fe20000410000 */
[----:B------:R-:W-:Y:S02]  /*fc90*/  HADD2.F32 R71, -RZ, R71.H0_H0 ;  /* 0x20000047ff477230 */ /* 0x000fe40000004100 */
[C---:B------:R-:W-:Y:S01]  /*fca0*/  FMUL.FTZ R72, R62.reuse, R63 ;  /* 0x0000003f3e487220 */ /* 0x040fe20000410000 */
[----:B------:R-:W-:Y:S02]  /*fcb0*/  FMUL.FTZ R7, R5, R4 ;  /* 0x0000000405077220 */ /* 0x000fe40000410000 */
[-C--:B------:R-:W-:Y:S01]  /*fcc0*/  FMUL.FTZ R62, R62, R71.reuse ;  /* 0x000000473e3e7220 */ /* 0x080fe20000410000 */
[C---:B------:R-:W-:Y:S01]  /*fcd0*/  FFMA.FTZ R72, R61.reuse, R71, -R72 ;  /* 0x000000473d487223 */ /* 0x040fe20000010848 */
[C---:B------:R-:W-:Y:S01]  /*fce0*/  FFMA.FTZ R5, R6.reuse, R60, -R7 ;  /* 0x0000003c06057223 */ /* 0x040fe20000010807 */
[----:B------:R-:W-:Y:S01]  /*fcf0*/  FFMA.FTZ R60, R6, R4, R65 ;  /* 0x00000004063c7223 */ /* 0x000fe20000010041 */
[----:B------:R-:W-:Y:S01]  /*fd00*/  FFMA.FTZ R61, R61, R63, R62 ;  /* 0x0000003f3d3d7223 */ /* 0x000fe2000001003e */
[----:B------:R-:W-:-:S02]  /*fd10*/  F2FP.F16.F32.PACK_AB R7, R75, R80 ;  /* 0x000000504b07723e */ /* 0x000fc400000000ff */
[----:B------:R-:W-:Y:S02]  /*fd20*/  F2FP.F16.F32.PACK_AB R4, R73, R78 ;  /* 0x0000004e4904723e */ /* 0x000fe400000000ff */
[----:B------:R-:W-:Y:S02]  /*fd30*/  F2FP.F16.F32.PACK_AB R6, R61, R72 ;  /* 0x000000483d06723e */ /* 0x000fe400000000ff */
[----:B------:R-:W-:-:S05]  /*fd40*/  F2FP.F16.F32.PACK_AB R5, R60, R5 ;  /* 0x000000053c05723e */ /* 0x000fca00000000ff */
[----:B------:R0:W-:Y:S02]  /*fd50*/  STS.128 [R2+0x20400], R4 ;  /* 0x0204000402007388 */ /* 0x0001e40000000c00 */
.L_x_3571:
[----:B------:R-:W-:Y:S05]  /*fd60*/  BSYNC B2 ;  /* 0x0000000000027941 */ /* 0x000fea0003800000 */
.L_x_3570:
[----:B------:R-:W-:Y:S05]  /*fd70*/  @P1 BRA `(.L_x_3569) ;  /* 0x0000000000a81947 */ /* 0x000fea0003800000 */
[----:B0-----:R-:W0:Y:S01]  /*fd80*/  LDS.128 R4, [R3] ;  /* 0x0000000003047984 */ /* 0x001e220000000c00 */
[----:B------:R-:W-:Y:S01]  /*fd90*/  SHF.R.U32.HI R61, RZ, 0x10, R27 ;  /* 0x00000010ff3d7819 */ /* 0x000fe2000001161b */
[----:B------:R-:W-:Y:S01]  /*fda0*/  HADD2.F32 R60, -RZ, R69.H0_H0 ;  /* 0x20000045ff3c7230 */ /* 0x000fe20000004100 */
[----:B------:R-:W-:Y:S01]  /*fdb0*/  SHF.R.U32.HI R63, RZ, 0x10, R25 ;  /* 0x00000010ff3f7819 */ /* 0x000fe20000011619 */
[--C-:B------:R-:W-:Y:S01]  /*fdc0*/  HADD2.F32 R62, -RZ, R70.reuse.H0_H0 ;  /* 0x20000046ff3e7230 */ /* 0x100fe20000004100 */
[----:B------:R-:W-:Y:S01]  /*fdd0*/  SHF.R.U64 R73, R26, 0x10, R27 ;  /* 0x000000101a497819 */ /* 0x000fe2000000121b */
[----:B------:R-:W-:Y:S01]  /*fde0*/  HADD2.F32 R61, -RZ, R61.H0_H0 ;  /* 0x2000003dff3d7230 */ /* 0x000fe20000004100 */
[----:B------:R-:W-:Y:S01]  /*fdf0*/  SHF.R.U64 R71, R24, 0x10, R25 ;  /* 0x0000001018477819 */ /* 0x000fe20000001219 */
[----:B------:R-:W-:Y:S02]  /*fe00*/  HADD2.F32 R63, -RZ, R63.H0_H0 ;  /* 0x2000003fff3f7230 */ /* 0x000fe40000004100 */
[----:B------:R-:W-:-:S02]  /*fe10*/  HADD2.F32 R70, -RZ, R70.H1_H1 ;  /* 0x30000046ff467230 */ /* 0x000fc40000004100 */
[----:B------:R-:W-:Y:S02]  /*fe20*/  HADD2.F32 R69, -RZ, R69.H1_H1 ;  /* 0x30000045ff457230 */ /* 0x000fe40000004100 */
[--C-:B0-----:R-:W-:Y:S02]  /*fe30*/  HADD2.F32 R27, -RZ, R7.reuse.H1_H1 ;  /* 0x30000007ff1b7230 */ /* 0x101fe40000004100 */
[----:B------:R-:W-:Y:S02]  /*fe40*/  HADD2.F32 R26, -RZ, R7.H0_H0 ;  /* 0x20000007ff1a7230 */ /* 0x000fe40000004100 */
[--C-:B------:R-:W-:Y:S02]  /*fe50*/  HADD2.F32 R7, -RZ, R4.reuse.H0_H0 ;  /* 0x20000004ff077230 */ /* 0x100fe40000004100 */
[C---:B------:R-:W-:Y:S01]  /*fe60*/  FMUL.FTZ R74, R27.reuse, R61 ;  /* 0x0000003d1b4a7220 */ /* 0x040fe20000410000 */
[----:B------:R-:W-:Y:S02]  /*fe70*/  HADD2.F32 R4, -RZ, R4.H1_H1 ;  /* 0x30000004ff047230 */ /* 0x000fe40000004100 */
[----:B------:R-:W-:Y:S01]  /*fe80*/  FMUL.FTZ R65, R27, R63 ;  /* 0x0000003f1b417220 */ /* 0x000fe20000410000 */
[----:B------:R-:W-:-:S02]  /*fe90*/  HADD2.F32 R24, -RZ, R6.H0_H0 ;  /* 0x20000006ff187230 */ /* 0x000fc40000004100 */
[----:B------:R-:W-:Y:S01]  /*fea0*/  FFMA.FTZ R76, R26, R63, R74 ;  /* 0x0000003f1a4c7223 */ /* 0x000fe2000001004a */
[----:B------:R-:W-:Y:S02]  /*feb0*/  HADD2.F32 R25, -RZ, R6.H1_H1 ;  /* 0x30000006ff197230 */ /* 0x000fe40000004100 */
[----:B------:R-:W-:Y:S01]  /*fec0*/  FMUL.FTZ R72, R4, R62 ;  /* 0x0000003e04487220 */ /* 0x000fe20000410000 */
[--C-:B------:R-:W-:Y:S02]  /*fed0*/  HADD2.F32 R6, -RZ, R5.reuse.H0_H0 ;  /* 0x20000005ff067230 */ /* 0x100fe40000004100 */
[----:B------:R-:W-:Y:S01]  /*fee0*/  FFMA.FTZ R65, R26, R61, -R65 ;  /* 0x0000003d1a417223 */ /* 0x000fe20000010841 */
[-C--:B------:R-:W-:Y:S01]  /*fef0*/  FMUL.FTZ R74, R4, R60.reuse ;  /* 0x0000003c044a7220 */ /* 0x080fe20000410000 */
[----:B------:R-:W-:Y:S02]  /*ff00*/  HADD2.F32 R5, -RZ, R5.H1_H1 ;  /* 0x30000005ff057230 */ /* 0x000fe40000004100 */
[----:B------:R-:W-:Y:S01]  /*ff10*/  FFMA.FTZ R72, R7, R60, -R72 ;  /* 0x0000003c07487223 */ /* 0x000fe20000010848 */
[----:B------:R-:W-:-:S02]  /*ff20*/  HADD2.F32 R26, -RZ, R71.H0_H0 ;  /* 0x20000047ff1a7230 */ /* 0x000fc40000004100 */
[----:B------:R-:W-:Y:S01]  /*ff30*/  FFMA.FTZ R27, R7, R62, R74 ;  /* 0x0000003e071b7223 */ /* 0x000fe2000001004a */
[----:B------:R-:W-:Y:S02]  /*ff40*/  HADD2.F32 R4, -RZ, R73.H0_H0 ;  /* 0x20000049ff047230 */ /* 0x000fe40000004100 */
[C---:B------:R-:W-:Y:S01]  /*ff50*/  FMUL.FTZ R61, R25.reuse, R70 ;  /* 0x00000046193d7220 */ /* 0x040fe20000410000 */
[-C--:B------:R-:W-:Y:S01]  /*ff60*/  FMUL.FTZ R63, R25, R69.reuse ;  /* 0x00000045193f7220 */ /* 0x080fe20000410000 */
[C---:B------:R-:W-:Y:S01]  /*ff70*/  FMUL.FTZ R7, R5.reuse, R26 ;  /* 0x0000001a05077220 */ /* 0x040fe20000410000 */
        /* <DEDUP_REMOVED lines=8> */
[----:B------:R-:W-:-:S05]  /*10000*/  F2FP.F16.F32.PACK_AB R5, R26, R5 ;  /* 0x000000051a05723e */ /* 0x000fca00000000ff */
[----:B------:R1:W-:Y:S02]  /*10010*/  STS.128 [R3], R4 ;  /* 0x0000000403007388 */ /* 0x0003e40000000c00 */
.L_x_3569:
[----:B------:R-:W-:Y:S05]  /*10020*/  BSYNC B1 ;  /* 0x0000000000017941 */ /* 0x000fea0003800000 */
.L_x_3568:
[----:B01----:R-:W-:-:S05]  /*10030*/  VIADD R4, R18, 0x20 ;  /* 0x0000002012047836 */ /* 0x003fca0000000000 */
[----:B------:R-:W-:-:S13]  /*10040*/  ISETP.GE.AND P0, PT, R4, R15, PT ;  /* 0x0000000f0400720c */ /* 0x000fda0003f06270 */
        /* <DEDUP_REMOVED lines=8> */
[--C-:B------:R-:W-:Y:S01]  /*100d0*/  HADD2.F32 R15, -RZ, R64.reuse.H0_H0 ;  /* 0x20000040ff0f7230 */ /* 0x100fe20000004100 */
[----:B------:R-:W-:Y:S01]  /*100e0*/  SHF.R.U32.HI R24, RZ, 0x10, R11 ;  /* 0x00000010ff187819 */ /* 0x000fe2000001160b */
[----:B------:R-:W-:Y:S01]  /*100f0*/  HADD2.F32 R64, -RZ, R64.H1_H1 ;  /* 0x30000040ff407230 */ /* 0x000fe20000004100 */
[----:B------:R-:W-:Y:S01]  /*10100*/  SHF.R.U64 R61, R12, 0x10, R13 ;  /* 0x000000100c3d7819 */ /* 0x000fe2000000120d */
[----:B------:R-:W-:Y:S01]  /*10110*/  HADD2.F32 R25, -RZ, R25.H0_H0 ;  /* 0x20000019ff197230 */ /* 0x000fe20000004100 */
[----:B------:R-:W-:Y:S01]  /*10120*/  SHF.R.U64 R62, R10, 0x10, R11 ;  /* 0x000000100a3e7819 */ /* 0x000fe2000000120b */
[----:B------:R-:W-:Y:S02]  /*10130*/  HADD2.F32 R24, -RZ, R24.H0_H0 ;  /* 0x20000018ff187230 */ /* 0x000fe40000004100 */
[----:B0-----:R-:W-:-:S02]  /*10140*/  HADD2.F32 R13, -RZ, R7.H1_H1 ;  /* 0x30000007ff0d7230 */ /* 0x001fc40000004100 */
[----:B------:R-:W-:Y:S02]  /*10150*/  HADD2.F32 R12, -RZ, R7.H0_H0 ;  /* 0x20000007ff0c7230 */ /* 0x000fe40000004100 */
[--C-:B------:R-:W-:Y:S02]  /*10160*/  HADD2.F32 R7, -RZ, R4.reuse.H0_H0 ;  /* 0x20000004ff077230 */ /* 0x100fe40000004100 */
[C---:B------:R-:W-:Y:S01]  /*10170*/  FMUL.FTZ R27, R13.reuse, R25 ;  /* 0x000000190d1b7220 */ /* 0x040fe20000410000 */
[----:B------:R-:W-:Y:S02]  /*10180*/  HADD2.F32 R4, -RZ, R4.H1_H1 ;  /* 0x30000004ff047230 */ /* 0x000fe40000004100 */
[-C--:B------:R-:W-:Y:S01]  /*10190*/  FMUL.FTZ R60, R13, R24.reuse ;  /* 0x000000180d3c7220 */ /* 0x080fe20000410000 */
[--C-:B------:R-:W-:Y:S02]  /*101a0*/  HADD2.F32 R10, -RZ, R6.reuse.H0_H0 ;  /* 0x20000006ff0a7230 */ /* 0x100fe40000004100 */
[----:B------:R-:W-:Y:S01]  /*101b0*/  FFMA.FTZ R27, R12, R24, -R27 ;  /* 0x000000180c1b7223 */ /* 0x000fe2000001081b */
[----:B------:R-:W-:-:S02]  /*101c0*/  HADD2.F32 R11, -RZ, R6.H1_H1 ;  /* 0x30000006ff0b7230 */ /* 0x000fc40000004100 */
[----:B------:R-:W-:Y:S01]  /*101d0*/  FMUL.FTZ R26, R4, R64 ;  /* 0x00000040041a7220 */ /* 0x000fe20000410000 */
[--C-:B------:R-:W-:Y:S02]  /*101e0*/  HADD2.F32 R13, -RZ, R34.reuse.H1_H1 ;  /* 0x30000022ff0d7230 */ /* 0x100fe40000004100 */
[----:B------:R-:W-:Y:S01]  /*101f0*/  FFMA.FTZ R60, R12, R25, R60 ;  /* 0x000000190c3c7223 */ /* 0x000fe2000001003c */
[--C-:B------:R-:W-:Y:S02]  /*10200*/  HADD2.F32 R6, -RZ, R5.reuse.H0_H0 ;  /* 0x20000005ff067230 */ /* 0x100fe40000004100 */
[-C--:B------:R-:W-:Y:S01]  /*10210*/  FMUL.FTZ R24, R4, R15.reuse ;  /* 0x0000000f04187220 */ /* 0x080fe20000410000 */
[----:B------:R-:W-:Y:S02]  /*10220*/  HADD2.F32 R34, -RZ, R34.H0_H0 ;  /* 0x20000022ff227230 */ /* 0x000fe40000004100 */
[----:B------:R-:W-:Y:S01]  /*10230*/  FFMA.FTZ R26, R7, R15, -R26 ;  /* 0x0000000f071a7223 */ /* 0x000fe2000001081a */
[----:B------:R-:W-:-:S02]  /*10240*/  HADD2.F32 R5, -RZ, R5.H1_H1 ;  /* 0x30000005ff057230 */ /* 0x000fc40000004100 */
[----:B------:R-:W-:Y:S01]  /*10250*/  FFMA.FTZ R15, R7, R64, R24 ;  /* 0x00000040070f7223 */ /* 0x000fe20000010018 */
[----:B------:R-:W-:Y:S02]  /*10260*/  HADD2.F32 R12, -RZ, R61.H0_H0 ;  /* 0x2000003dff0c7230 */ /* 0x000fe40000004100 */
[CC--:B------:R-:W-:Y:S01]  /*10270*/  FMUL.FTZ R25, R11.reuse, R13.reuse ;  /* 0x0000000d0b197220 */ /* 0x0c0fe20000410000 */
[----:B------:R-:W-:Y:S02]  /*10280*/  HADD2.F32 R4, -RZ, R62.H0_H0 ;  /* 0x2000003eff047230 */ /* 0x000fe40000004100 */
[----:B------:R-:W-:Y:S01]  /*10290*/  FMUL.FTZ R24, R11, R34 ;  /* 0x000000220b187220 */ /* 0x000fe20000410000 */
[C---:B------:R-:W-:Y:S01]  /*102a0*/  FMUL.FTZ R7, R5.reuse, R12 ;  /* 0x0000000c05077220 */ /* 0x040fe20000410000 */
[C---:B------:R-:W-:Y:S01]  /*102b0*/  FFMA.FTZ R25, R10.reuse, R34, -R25 ;  /* 0x000000220a197223 */ /* 0x040fe20000010819 */
[-C--:B------:R-:W-:Y:S01]  /*102c0*/  FMUL.FTZ R11, R5, R4.reuse ;  /* 0x00000004050b7220 */ /* 0x080fe20000410000 */
[----:B------:R-:W-:Y:S01]  /*102d0*/  FFMA.FTZ R24, R10, R13, R24 ;  /* 0x0000000d0a187223 */ /* 0x000fe20000010018 */
[----:B------:R-:W-:Y:S01]  /*102e0*/  FFMA.FTZ R5, R6, R4, -R7 ;  /* 0x0000000406057223 */ /* 0x000fe20000010807 */
[----:B------:R-:W-:Y:S01]  /*102f0*/  F2FP.F16.F32.PACK_AB R7, R60, R27 ;  /* 0x0000001b3c07723e */ /* 0x000fe200000000ff */
[----:B------:R-:W-:Y:S01]  /*10300*/  FFMA.FTZ R12, R6, R12, R11 ;  /* 0x0000000c060c7223 */ /* 0x000fe2000001000b */
[----:B------:R-:W-:-:S02]  /*10310*/  F2FP.F16.F32.PACK_AB R4, R15, R26 ;  /* 0x0000001a0f04723e */ /* 0x000fc400000000ff */
[----:B------:R-:W-:Y:S02]  /*10320*/  F2FP.F16.F32.PACK_AB R6, R24, R25 ;  /* 0x000000191806723e */ /* 0x000fe400000000ff */
[----:B------:R-:W-:-:S05]  /*10330*/  F2FP.F16.F32.PACK_AB R5, R12, R5 ;  /* 0x000000050c05723e */ /* 0x000fca00000000ff */
[----:B------:R0:W-:Y:S02]  /*10340*/  STS.128 [R2+0x21400], R4 ;  /* 0x0214000402007388 */ /* 0x0001e40000000c00 */
.L_x_3574:
[----:B------:R-:W-:Y:S05]  /*10350*/  BSYNC B1 ;  /* 0x0000000000017941 */ /* 0x000fea0003800000 */
.L_x_3573:
[----:B------:R-:W-:Y:S05]  /*10360*/  @P1 BRA `(.L_x_3572) ;  /* 0x0000001400b81947 */ /* 0x000fea0003800000 */
[----:B0-----:R-:W0:Y:S01]  /*10370*/  LDS.128 R4, [R3+0x1000] ;  /* 0x0010000003047984 */ /* 0x001e220000000c00 */
[----:B------:R-:W-:Y:S01]  /*10380*/  SHF.R.U32.HI R15, RZ, 0x10, R9 ;  /* 0x00000010ff0f7819 */ /* 0x000fe20000011609 */
[----:B------:R-:W-:Y:S01]  /*10390*/  HADD2.F32 R11, -RZ, R0.H0_H0 ;  /* 0x20000000ff0b7230 */ /* 0x000fe20000004100 */
[--C-:B------:R-:W-:Y:S01]  /*103a0*/  SHF.R.U32.HI R12, RZ, 0x10, R21.reuse ;  /* 0x00000010ff0c7819 */ /* 0x100fe20000011615 */
[----:B------:R-:W-:Y:S01]  /*103b0*/  HADD2.F32 R13, -RZ, R14.H0_H0 ;  /* 0x2000000eff0d7230 */ /* 0x000fe20000004100 */
[----:B------:R-:W-:Y:S01]  /*103c0*/  SHF.R.U64 R26, R20, 0x10, R21 ;  /* 0x00000010141a7819 */ /* 0x000fe20000001215 */
[----:B------:R-:W-:Y:S01]  /*103d0*/  HADD2.F32 R15, -RZ, R15.H0_H0 ;  /* 0x2000000fff0f7230 */ /* 0x000fe20000004100 */
[----:B------:R-:W-:Y:S01]  /*103e0*/  SHF.R.U64 R24, R8, 0x10, R9 ;  /* 0x0000001008187819 */ /* 0x000fe20000001209 */
[----:B------:R-:W-:Y:S02]  /*103f0*/  HADD2.F32 R12, -RZ, R12.H0_H0 ;  /* 0x2000000cff0c7230 */ /* 0x000fe40000004100 */
[----:B------:R-:W-:-:S02]  /*10400*/  HADD2.F32 R14, -RZ, R14.H1_H1 ;  /* 0x3000000eff0e7230 */ /* 0x000fc40000004100 */
        /* <DEDUP_REMOVED lines=9> */
[----:B------:R-:W-:Y:S01]  /*104a0*/  FFMA.FTZ R25, R9, R15, R10 ;  /* 0x0000000f09197223 */ /* 0x000fe2000001000a */
[C---:B------:R-:W-:Y:S01]  /*104b0*/  FMUL.FTZ R21, R4.reuse, R13 ;  /* 0x0000000d04157220 */ /* 0x040fe20000410000 */
[-C--:B------:R-:W-:Y:S01]  /*104c0*/  FMUL.FTZ R15, R4, R11.reuse ;  /* 0x0000000b040f7220 */ /* 0x080fe20000410000 */
[--C-:B------:R-:W-:Y:S02]  /*104d0*/  HADD2.F32 R6, -RZ, R5.reuse.H0_H0 ;  /* 0x20000005ff067230 */ /* 0x100fe40000004100 */
[----:B------:R-:W-:Y:S01]  /*104e0*/  FMUL.FTZ R10, R8, R14 ;  /* 0x0000000e080a7220 */ /* 0x000fe20000410000 */
[----:B------:R-:W-:Y:S02]  /*104f0*/  HADD2.F32 R4, -RZ, R0.H1_H1 ;  /* 0x30000000ff047230 */ /* 0x000fe40000004100 */
[----:B------:R-:W-:Y:S01]  /*10500*/  FFMA.FTZ R21, R2, R11, -R21 ;  /* 0x0000000b02157223 */ /* 0x000fe20000010815 */
[----:B------:R-:W-:-:S02]  /*10510*/  HADD2.F32 R5, -RZ, R5.H1_H1 ;  /* 0x30000005ff057230 */ /* 0x000fc40000004100 */
[----:B------:R-:W-:Y:S01]  /*10520*/  FFMA.FTZ R2, R2, R13, R15 ;  /* 0x0000000d02027223 */ /* 0x000fe2000001000f */
[----:B------:R-:W-:Y:S02]  /*10530*/  HADD2.F32 R9, -RZ, R24.H0_H0 ;  /* 0x20000018ff097230 */ /* 0x000fe40000004100 */
[-C--:B------:R-:W-:Y:S01]  /*10540*/  FMUL.FTZ R13, R8, R4.reuse ;  /* 0x00000004080d7220 */ /* 0x080fe20000410000 */
[----:B------:R-:W-:Y:S02]  /*10550*/  HADD2.F32 R0, -RZ, R26.H0_H0 ;  /* 0x2000001aff007230 */ /* 0x000fe40000004100 */
[----:B------:R-:W-:Y:S01]  /*10560*/  FFMA.FTZ R10, R7, R4, -R10 ;  /* 0x00000004070a7223 */ /* 0x000fe2000001080a */
[----:B------:R-:W-:Y:S01]  /*10570*/  F2FP.F16.F32.PACK_AB R4, R2, R21 ;  /* 0x000000150204723e */ /* 0x000fe200000000ff */
[----:B------:R-:W-:Y:S01]  /*10580*/  FMUL.FTZ R11, R5, R9 ;  /* 0x00000009050b7220 */ /* 0x000fe20000410000 */
[----:B------:R-:W-:Y:S01]  /*10590*/  FFMA.FTZ R13, R7, R14, R13 ;  /* 0x0000000e070d7223 */ /* 0x000fe2000001000d */
[----:B------:R-:W-:Y:S01]  /*105a0*/  FMUL.FTZ R8, R5, R0 ;  /* 0x0000000005087220 */ /* 0x000fe20000410000 */
[----:B------:R-:W-:Y:S01]  /*105b0*/  F2FP.F16.F32.PACK_AB R7, R25, R20 ;  /* 0x000000141907723e */ /* 0x000fe200000000ff */
[----:B------:R-:W-:-:S02]  /*105c0*/  FFMA.FTZ R5, R6, R0, -R11 ;  /* 0x0000000006057223 */ /* 0x000fc4000001080b */
[----:B------:R-:W-:Y:S01]  /*105d0*/  FFMA.FTZ R8, R6, R9, R8 ;  /* 0x0000000906087223 */ /* 0x000fe20000010008 */
[----:B------:R-:W-:-:S04]  /*105e0*/  F2FP.F16.F32.PACK_AB R6, R13, R10 ;  /* 0x0000000a0d06723e */ /* 0x000fc800000000ff */
[----:B------:R-:W-:-:S05]  /*105f0*/  F2FP.F16.F32.PACK_AB R5, R8, R5 ;  /* 0x000000050805723e */ /* 0x000fca00000000ff */
[----:B------:R1:W-:Y:S01]  /*10600*/  STS.128 [R3+0x1000], R4 ;  /* 0x0010000403007388 */ /* 0x0003e20000000c00 */
[----:B------:R-:W-:Y:S05]  /*10610*/  BRA `(.L_x_3572) ;  /* 0x00000014000c7947 */ /* 0x000fea0003800000 */
.L_x_3559:
        /* <DEDUP_REMOVED lines=30> */
[----:B------:R-:W1:Y:S01]  /*10800*/  SHFL.IDX PT, R5, R34, RZ, 0x1c1f ;  /* 0x001c1fff22057589 */ /* 0x000e6200000e0000 */
[----:B------:R-:W-:-:S03]  /*10810*/  IMAD R3, R24, R7, RZ ;  /* 0x0000000718037224 */ /* 0x000fc600078e02ff */
[----:B------:R-:W2:Y:S04]  /*10820*/  SHFL.IDX PT, R4, R27, RZ, 0x1c1f ;  /* 0x001c1fff1b047589 */ /* 0x000ea800000e0000 */
[----:B------:R-:W3:Y:S04]  /*10830*/  SHFL.IDX PT, R14, R69, RZ, 0x1c1f ;  /* 0x001c1fff450e7589 */ /* 0x000ee800000e0000 */
[----:B------:R-:W4:Y:S01]  /*10840*/  SHFL.IDX PT, R8, R25, RZ, 0x1c1f ;  /* 0x001c1fff19087589 */ /* 0x000f2200000e0000 */
[----:B0-----:R-:W-:-:S04]  /*10850*/  ISETP.GE.AND P0, PT, R16, R71, PT ;  /* 0x000000471000720c */ /* 0x001fc80003f06270 */
[----:B------:R-:W-:-:S13]  /*10860*/  ISETP.GE.OR P1, PT, R0, R3, P0 ;  /* 0x000000030000720c */ /* 0x000fda0000726670 */
[C---:B------:R-:W-:Y:S01]  /*10870*/  @!P1 IMAD.SHL.U32 R9, R16.reuse, 0x2, RZ ;  /* 0x0000000210099824 */ /* 0x040fe200078e00ff */
[----:B------:R-:W-:-:S04]  /*10880*/  @!P1 SHF.L.U64.HI R21, R16, 0x1, R17 ;  /* 0x0000000110159819 */ /* 0x000fc80000010211 */
[----:B-1----:R-:W-:-:S05]  /*10890*/  @!P1 IADD3 R6, P2, R5, R9, RZ ;  /* 0x0000000905069210 */ /* 0x002fca0007f5e0ff */
[----:B--2---:R-:W-:Y:S01]  /*108a0*/  @!P1 IMAD.X R5, R4, 0x1, R21, P2 ;  /* 0x0000000104059824 */ /* 0x004fe200010e0615 */
[----:B---3--:R-:W-:Y:S01]  /*108b0*/  @!P1 IADD3 R14, P2, R14, R9, RZ ;  /* 0x000000090e0e9210 */ /* 0x008fe20007f5e0ff */
[----:B------:R-:W-:-:S04]  /*108c0*/  @!P1 IMAD.MOV.U32 R4, RZ, RZ, R6 ;  /* 0x000000ffff049224 */ /* 0x000fc800078e0006 */
[----:B----4-:R-:W-:Y:S02]  /*108d0*/  @!P1 IMAD.X R9, R8, 0x1, R21, P2 ;  /* 0x0000000108099824 */ /* 0x010fe400010e0615 */
[----:B------:R-:W2:Y:S01]  /*108e0*/  @!P1 LD.E.128 R4, desc[UR36][R4.64] ;  /* 0x0000002404049980 */ /* 0x000ea2000c101d00 */
[----:B------:R-:W-:-:S06]  /*108f0*/  @!P1 IMAD.MOV.U32 R8, RZ, RZ, R14 ;  /* 0x000000ffff089224 */ /* 0x000fcc00078e000e */
[----:B------:R-:W3:Y:S01]  /*10900*/  @!P1 LD.E.128 R8, desc[UR36][R8.64] ;  /* 0x0000002408089980 */ /* 0x000ee2000c101d00 */
[----:B------:R-:W-:Y:S02]  /*10910*/  CS2R R60, SRZ ;  /* 0x00000000003c7805 */ /* 0x000fe4000001ff00 */
[----:B------:R-:W-:Y:S02]  /*10920*/  CS2R R20, SRZ ;  /* 0x0000000000147805 */ /* 0x000fe4000001ff00 */
[----:B------:R-:W-:Y:S01]  /*10930*/  CS2R R62, SRZ ;  /* 0x00000000003e7805 */ /* 0x000fe2000001ff00 */
[----:B------:R-:W0:Y:S01]  /*10940*/  SHFL.IDX PT, R24, R27, 0x1, 0x1c1f ;  /* 0x003c1f001b187f89 */ /* 0x000e2200000e0000 */
[----:B------:R-:W-:-:S03]  /*10950*/  CS2R R64, SRZ ;  /* 0x0000000000407805 */ /* 0x000fc6000001ff00 */
[----:B------:R-:W1:Y:S04]  /*10960*/  SHFL.IDX PT, R14, R69, 0x1, 0x1c1f ;  /* 0x003c1f00450e7f89 */ /* 0x000e6800000e0000 */
[----:B------:R-:W4:Y:S04]  /*10970*/  SHFL.IDX PT, R25, R25, 0x1, 0x1c1f ;  /* 0x003c1f0019197f89 */ /* 0x000f2800000e0000 */
[----:B------:R5:W0:Y:S01]  /*10980*/  SHFL.IDX PT, R26, R34, 0x1, 0x1c1f ;  /* 0x003c1f00221a7f89 */ /* 0x000a2200000e0000 */
[----:B--2---:R-:W-:Y:S02]  /*10990*/  @!P1 IMAD.MOV.U32 R60, RZ, RZ, R6 ;  /* 0x000000ffff3c9224 */ /* 0x004fe400078e0006 */
[----:B------:R-:W-:-:S02]  /*109a0*/  @!P1 IMAD.MOV.U32 R61, RZ, RZ, R7 ;  /* 0x000000ffff3d9224 */ /* 0x000fc400078e0007 */
[----:B------:R-:W-:Y:S02]  /*109b0*/  @!P1 IMAD.MOV.U32 R20, RZ, RZ, R4 ;  /* 0x000000ffff149224 */ /* 0x000fe400078e0004 */
[----:B------:R-:W-:Y:S02]  /*109c0*/  @!P1 IMAD.MOV.U32 R21, RZ, RZ, R5 ;  /* 0x000000ffff159224 */ /* 0x000fe400078e0005 */
[----:B------:R-:W-:Y:S02]  /*109d0*/  IMAD.MOV.U32 R4, RZ, RZ, R60 ;  /* 0x000000ffff047224 */ /* 0x000fe400078e003c */
[----:B------:R-:W-:Y:S02]  /*109e0*/  IMAD.MOV.U32 R5, RZ, RZ, R61 ;  /* 0x000000ffff057224 */ /* 0x000fe400078e003d */
[----:B---3--:R-:W-:Y:S02]  /*109f0*/  @!P1 IMAD.MOV.U32 R62, RZ, RZ, R8 ;  /* 0x000000ffff3e9224 */ /* 0x008fe400078e0008 */
[----:B------:R-:W-:Y:S01]  /*10a00*/  @!P1 IMAD.MOV.U32 R63, RZ, RZ, R9 ;  /* 0x000000ffff3f9224 */ /* 0x000fe200078e0009 */
[----:B------:R-:W-:Y:S01]  /*10a10*/  PRMT R70, R4, 0x5410, R5 ;  /* 0x0000541004467816 */ /* 0x000fe20000000005 */
[----:B------:R-:W-:Y:S01]  /*10a20*/  @!P1 IMAD.MOV.U32 R64, RZ, RZ, R10 ;  /* 0x000000ffff409224 */ /* 0x000fe200078e000a */
[----:B------:R-:W-:Y:S01]  /*10a30*/  CS2R R8, SRZ ;  /* 0x0000000000087805 */ /* 0x000fe2000001ff00 */
[----:B------:R-:W-:-:S02]  /*10a40*/  @!P1 IMAD.MOV.U32 R65, RZ, RZ, R11 ;  /* 0x000000ffff419224 */ /* 0x000fc400078e000b */
[----:B------:R-:W-:Y:S02]  /*10a50*/  IMAD.MOV.U32 R12, RZ, RZ, R20 ;  /* 0x000000ffff0c7224 */ /* 0x000fe400078e0014 */
[----:B------:R-:W-:Y:S02]  /*10a60*/  IMAD.MOV.U32 R13, RZ, RZ, R21 ;  /* 0x000000ffff0d7224 */ /* 0x000fe400078e0015 */
[----:B------:R-:W-:Y:S01]  /*10a70*/  IMAD.MOV.U32 R4, RZ, RZ, R62 ;  /* 0x000000ffff047224 */ /* 0x000fe200078e003e */
[----:B------:R-:W-:Y:S01]  /*10a80*/  PRMT R75, R12, 0x7610, R75 ;  /* 0x000076100c4b7816 */ /* 0x000fe2000000004b */
[----:B------:R-:W-:Y:S01]  /*10a90*/  IMAD.MOV.U32 R5, RZ, RZ, R63 ;  /* 0x000000ffff057224 */ /* 0x000fe200078e003f */
[----:B------:R-:W-:Y:S01]  /*10aa0*/  PRMT R83, R13, 0x7610, R83 ;  /* 0x000076100d537816 */ /* 0x000fe20000000053 */
[----:B------:R-:W-:Y:S02]  /*10ab0*/  IMAD.MOV.U32 R6, RZ, RZ, R64 ;  /* 0x000000ffff067224 */ /* 0x000fe400078e0040 */
[----:B------:R-:W-:Y:S01]  /*10ac0*/  IMAD.MOV.U32 R7, RZ, RZ, R65 ;  /* 0x000000ffff077224 */ /* 0x000fe200078e0041 */
[----:B-----5:R-:W-:-:S02]  /*10ad0*/  PRMT R34, R4, 0x5410, R5 ;  /* 0x0000541004227816 */ /* 0x020fc40000000005 */
[----:B------:R-:W-:Y:S02]  /*10ae0*/  PRMT R78, R78, 0x5410, R6 ;  /* 0x000054104e4e7816 */ /* 0x000fe40000000006 */
[----:B01--4-:R-:W-:-:S07]  /*10af0*/  PRMT R87, R7, 0x7610, R87 ;  /* 0x0000761007577816 */ /* 0x013fce0000000057 */
.L_x_3893:
        /* <DEDUP_REMOVED lines=24> */
.L_x_3577:
[----:B------:R-:W-:Y:S05]  /*10c80*/  BSYNC B1 ;  /* 0x0000000000017941 */ /* 0x000fea0003800000 */
.L_x_3576:
[----:B------:R-:W0:Y:S01]  /*10c90*/  SYNCS.PHASECHK.TRANS64.TRYWAIT P1, [R2+URZ+0x38800], R13 ;  /* 0x0388000d020075a7 */ /* 0x000e22000802017f */
[----:B------:R-:W-:Y:S04]  /*10ca0*/  BSSY B1, `(.L_x_3578) ;  /* 0x0000002000017945 */ /* 0x000fe80003800000 */
[----:B0-----:R-:W-:Y:S05]  /*10cb0*/  @!P1 BRA `(.L_x_3579) ;  /* 0x0000029000c09947 */ /* 0x001fea0003800000 */
.L_x_3894:
[----:B------:R-:W-:Y:S05]  /*10cc0*/  BSYNC B1 ;  /* 0x0000000000017941 */ /* 0x000fea0003800000 */
.L_x_3578:
[----:B------:R-:W2:Y:S01]  /*10cd0*/  LDL R14, [R1+0x50] ;  /* 0x00005000010e7983 */ /* 0x000ea20000100800 */
[----:B------:R-:W-:Y:S01]  /*10ce0*/  VIADD R15, R18, 0x20 ;  /* 0x00000020120f7836 */ /* 0x000fe20000000000 */
[----:B------:R-:W-:Y:S01]  /*10cf0*/  BSSY B1, `(.L_x_3580) ;  /* 0x0000073000017945 */ /* 0x000fe20003800000 */
[----:B-----5:R-:W-:Y:S02]  /*10d00*/  IMAD.MOV.U32 R0, RZ, RZ, R8 ;  /* 0x000000ffff007224 */ /* 0x020fe400078e0008 */
[----:B------:R-:W-:Y:S02]  /*10d10*/  IMAD.MOV.U32 R12, RZ, RZ, R9 ;  /* 0x000000ffff0c7224 */ /* 0x000fe400078e0009 */
[----:B0-----:R-:W-:Y:S02]  /*10d20*/  IMAD.MOV.U32 R13, RZ, RZ, R10 ;  /* 0x000000ffff0d7224 */ /* 0x001fe400078e000a */
[----:B------:R-:W-:Y:S01]  /*10d30*/  IMAD.IADD R72, R16, 0x1, R71 ;  /* 0x0000000110487824 */ /* 0x000fe200078e0247 */
[----:B------:R-:W-:Y:S01]  /*10d40*/  PRMT R0, R0, 0x5410, R12 ;  /* 0x0000541000007816 */ /* 0x000fe2000000000c */
[----:B------:R-:W-:Y:S01]  /*10d50*/  IMAD.MOV.U32 R12, RZ, RZ, R11 ;  /* 0x000000ffff0c7224 */ /* 0x000fe200078e000b */
[----:B------:R-:W-:Y:S01]  /*10d60*/  PRMT R69, R13, 0x7610, R69 ;  /* 0x000076100d457816 */ /* 0x000fe20000000045 */
[----:B------:R-:W-:Y:S01]  /*10d70*/  IMAD.MOV.U32 R13, RZ, RZ, R4 ;  /* 0x000000ffff0d7224 */ /* 0x000fe200078e0004 */
[----:B------:R-:W-:Y:S01]  /*10d80*/  LOP3.LUT R72, R72, 0x38, RZ, 0xc0, !PT ;  /* 0x0000003848487812 */ /* 0x000fe200078ec0ff */
[----:B------:R-:W-:Y:S01]  /*10d90*/  IMAD.MOV.U32 R71, RZ, RZ, R7 ;  /* 0x000000ffff477224 */ /* 0x000fe200078e0007 */
[----:B------:R-:W-:-:S02]  /*10da0*/  PRMT R69, R69, 0x5410, R12 ;  /* 0x0000541045457816 */ /* 0x000fc4000000000c */
[----:B------:R-:W-:Y:S01]  /*10db0*/  PRMT R75, R75, 0x5410, R13 ;  /* 0x000054104b4b7816 */ /* 0x000fe2000000000d */
[----:B--2---:R-:W-:-:S05]  /*10dc0*/  IMAD R3, R14, -0x40, R3 ;  /* 0xffffffc00e037824 */ /* 0x004fca00078e0203 */
[----:B------:R-:W-:-:S04]  /*10dd0*/  VIMNMX R3, R3, 0x40, PT ;  /* 0x0000004003037848 */ /* 0x000fc80003fe0100 */
[-C--:B------:R-:W-:Y:S02]  /*10de0*/  ISETP.GE.OR P1, PT, R18, R3.reuse, P0 ;  /* 0x000000031200720c */ /* 0x080fe40000726670 */
[----:B------:R-:W-:Y:S01]  /*10df0*/  ISETP.GE.OR P0, PT, R15, R3, P0 ;  /* 0x000000030f00720c */ /* 0x000fe20000706670 */
[----:B------:R-:W-:-:S05]  /*10e00*/  IMAD.MOV.U32 R3, RZ, RZ, R5 ;  /* 0x000000ffff037224 */ /* 0x000fca00078e0005 */
[----:B------:R-:W-:Y:S01]  /*10e10*/  PRMT R78, R3, 0x7610, R78 ;  /* 0x00007610034e7816 */ /* 0x000fe2000000004e */
[----:B------:R-:W-:-:S04]  /*10e20*/  IMAD.MOV.U32 R3, RZ, RZ, R6 ;  /* 0x000000ffff037224 */ /* 0x000fc800078e0006 */
[----:B------:R-:W-:Y:S05]  /*10e30*/  @P1 BRA `(.L_x_3581) ;  /* 0x0000000400781947 */ /* 0x000fea0003800000 */
[----:B------:R-:W-:Y:S01]  /*10e40*/  IMAD.SHL.U32 R12, R159, 0x40, RZ ;  /* 0x000000409f0c7824 */ /* 0x000fe200078e00ff */
[--C-:B------:R-:W-:Y:S01]  /*10e50*/  SHF.R.U64 R20, R20, 0x10, R21.reuse ;  /* 0x0000001014147819 */ /* 0x100fe20000001215 */
[----:B------:R-:W-:Y:S01]  /*10e60*/  IMAD.SHL.U32 R14, R167, 0x200, RZ ;  /* 0x00000200a70e7824 */ /* 0x000fe200078e00ff */
[----:B------:R-:W-:Y:S01]  /*10e70*/  SHF.R.U32.HI R80, RZ, 0x10, R21 ;  /* 0x00000010ff507819 */ /* 0x000fe20000011615 */
[----:B------:R-:W-:Y:S01]  /*10e80*/  HADD2.F32 R84, -RZ, R34.H1_H1 ;  /* 0x30000022ff547230 */ /* 0x000fe20000004100 */
[----:B------:R-:W-:Y:S01]  /*10e90*/  LOP3.LUT R13, R12, 0x1c0, RZ, 0xc0, !PT ;  /* 0x000001c00c0d7812 */ /* 0x000fe200078ec0ff */
[----:B------:R-:W-:Y:S01]  /*10ea0*/  HADD2.F32 R83, -RZ, R83.H0_H0 ;  /* 0x20000053ff537230 */ /* 0x000fe20000004100 */
[----:B------:R-:W-:Y:S02]  /*10eb0*/  SHF.R.U64 R21, R62, 0x10, R63 ;  /* 0x000000103e157819 */ /* 0x000fe4000000123f */
[--C-:B------:R-:W-:Y:S02]  /*10ec0*/  SHF.R.U32.HI R73, RZ, 0x3, R13.reuse ;  /* 0x00000003ff497819 */ /* 0x100fe4000001160d */
[----:B------:R-:W-:Y:S01]  /*10ed0*/  LOP3.LUT R12, R13, 0x38, R16, 0xf8, !PT ;  /* 0x000000380d0c7812 */ /* 0x000fe200078ef810 */
[----:B------:R-:W-:Y:S01]  /*10ee0*/  HADD2.F32 R21, -RZ, R21.H0_H0 ;  /* 0x20000015ff157230 */ /* 0x000fe20000004100 */
[----:B------:R-:W-:-:S02]  /*10ef0*/  LOP3.LUT R13, R73, R72, R13, 0x1e, !PT ;  /* 0x00000048490d7212 */ /* 0x000fc400078e1e0d */
[----:B------:R-:W-:Y:S02]  /*10f00*/  LOP3.LUT R73, R14, R12, R73, 0xf6, !PT ;  /* 0x0000000c0e497212 */ /* 0x000fe400078ef649 */
[----:B------:R-:W-:Y:S02]  /*10f10*/  LOP3.LUT R13, R13, R14, RZ, 0xfc, !PT ;  /* 0x0000000e0d0d7212 */ /* 0x000fe400078efcff */
[--C-:B------:R-:W-:Y:S01]  /*10f20*/  SHF.R.U64 R60, R60, 0x10, R61.reuse ;  /* 0x000000103c3c7819 */ /* 0x100fe2000000123d */
[--C-:B------:R-:W-:Y:S01]  /*10f30*/  IMAD R73, R73, 0x2, R2.reuse ;  /* 0x0000000249497824 */ /* 0x100fe200078e0202 */
[----:B------:R-:W-:Y:S01]  /*10f40*/  SHF.R.U32.HI R62, RZ, 0x10, R61 ;  /* 0x00000010ff3e7819 */ /* 0x000fe2000001163d */
[----:B------:R-:W-:Y:S01]  /*10f50*/  IMAD R74, R13, 0x2, R2 ;  /* 0x000000020d4a7824 */ /* 0x000fe200078e0202 */
[----:B------:R-:W-:Y:S01]  /*10f60*/  SHF.R.U64 R61, R64, 0x10, R65 ;  /* 0x00000010403d7819 */ /* 0x000fe20000001241 */
[----:B------:R-:W-:Y:S01]  /*10f70*/  HADD2.F32 R60, -RZ, R60.H0_H0 ;  /* 0x2000003cff3c7230 */ /* 0x000fe20000004100 */
[----:B------:R-:W0:Y:S01]  /*10f80*/  LDS.128 R12, [R73+0x20400] ;  /* 0x02040000490c7984 */ /* 0x000e220000000c00 */
[----:B------:R-:W-:-:S02]  /*10f90*/  SHF.R.U32.HI R82, RZ, 0x10, R63 ;  /* 0x00000010ff527819 */ /* 0x000fc4000001163f */
[----:B------:R-:W-:Y:S01]  /*10fa0*/  SHF.R.U32.HI R77, RZ, 0x10, R65 ;  /* 0x00000010ff4d7819 */ /* 0x000fe20000011641 */
[----:B------:R-:W1:Y:S01]  /*10fb0*/  LDS.128 R24, [R74+0x20400] ;  /* 0x020400004a187984 */ /* 0x000e620000000c00 */
[----:B------:R-:W-:Y:S02]  /*10fc0*/  HADD2.F32 R61, -RZ, R61.H0_H0 ;  /* 0x2000003dff3d7230 */ /* 0x000fe40000004100 */
[----:B------:R-:W-:Y:S02]  /*10fd0*/  HADD2.F32 R88, -RZ, R82.H0_H0 ;  /* 0x20000052ff587230 */ /* 0x000fe40000004100 */
[----:B0-----:R-:W-:Y:S02]  /*10fe0*/  HADD2.F32 R81, -RZ, R13.H0_H0 ;  /* 0x2000000dff517230 */ /* 0x001fe40000004100 */
[----:B------:R-:W-:Y:S02]  /*10ff0*/  HADD2.F32 R76, -RZ, R15.H0_H0 ;  /* 0x2000000fff4c7230 */ /* 0x000fe40000004100 */
[----:B-1----:R-:W-:-:S02]  /*11000*/  HADD2.F32 R64, -RZ, R25.H0_H0 ;  /* 0x20000019ff407230 */ /* 0x002fc40000004100 */
[----:B------:R-:W-:Y:S02]  /*11010*/  HADD2.F32 R63, -RZ, R15.H1_H1 ;  /* 0x3000000fff3f7230 */ /* 0x000fe40000004100 */
[--C-:B------:R-:W-:Y:S02]  /*11020*/  HADD2.F32 R15, -RZ, R14.reuse.H0_H0 ;  /* 0x2000000eff0f7230 */ /* 0x100fe40000004100 */
[CC--:B------:R-:W-:Y:S01]  /*11030*/  FMUL.FTZ R86, R64.reuse, R84.reuse ;  /* 0x0000005440567220 */ /* 0x0c0fe20000410000 */
[-C--:B------:R-:W-:Y:S01]  /*11040*/  FMUL.FTZ R85, R64, R83.reuse ;  /* 0x0000005340557220 */ /* 0x080fe20000410000 */
[----:B------:R-:W-:Y:S02]  /*11050*/  HADD2.F32 R65, -RZ, R14.H1_H1 ;  /* 0x3000000eff417230 */ /* 0x000fe40000004100 */
[C---:B------:R-:W-:Y:S01]  /*11060*/  FFMA.FTZ R64, R81.reuse, R83, -R86 ;  /* 0x0000005351407223 */ /* 0x040fe20000010856 */
[----:B------:R-:W-:Y:S02]  /*11070*/  HADD2.F32 R83, -RZ, R25.H1_H1 ;  /* 0x30000019ff537230 */ /* 0x000fe40000004100 */
[----:B------:R-:W-:Y:S01]  /*11080*/  FFMA.FTZ R14, R81, R84, R85 ;  /* 0x00000054510e7223 */ /* 0x000fe20000010055 */
[----:B------:R-:W-:-:S02]  /*11090*/  HADD2.F32 R79, -RZ, R13.H1_H1 ;  /* 0x3000000dff4f7230 */ /* 0x000fc40000004100 */
[----:B------:R-:W-:Y:S02]  /*110a0*/  HADD2.F32 R81, -RZ, R87.H0_H0 ;  /* 0x20000057ff517230 */ /* 0x000fe40000004100 */
[C---:B------:R-:W-:Y:S01]  /*110b0*/  FMUL.FTZ R90, R83.reuse, R88 ;  /* 0x00000058535a7220 */ /* 0x040fe20000410000 */
[----:B------:R-:W-:Y:S02]  /*110c0*/  HADD2.F32 R86, -RZ, R80.H0_H0 ;  /* 0x20000050ff567230 */ /* 0x000fe40000004100 */
[--C-:B------:R-:W-:Y:S02]  /*110d0*/  HADD2.F32 R84, -RZ, R27.reuse.H0_H0 ;  /* 0x2000001bff547230 */ /* 0x100fe40000004100 */
[----:B------:R-:W-:Y:S02]  /*110e0*/  HADD2.F32 R85, -RZ, R70.H1_H1 ;  /* 0x30000046ff557230 */ /* 0x000fe40000004100 */
[----:B------:R-:W-:Y:S01]  /*110f0*/  FMUL.FTZ R92, R83, R86 ;  /* 0x00000056535c7220 */ /* 0x000fe20000410000 */
[----:B------:R-:W-:-:S02]  /*11100*/  HADD2.F32 R82, -RZ, R27.H1_H1 ;  /* 0x3000001bff527230 */ /* 0x000fc40000004100 */
[----:B------:R-:W-:Y:S01]  /*11110*/  FFMA.FTZ R27, R79, R86, -R90 ;  /* 0x000000564f1b7223 */ /* 0x000fe2000001085a */
[C---:B------:R-:W-:Y:S01]  /*11120*/  FMUL.FTZ R87, R84.reuse, R81 ;  /* 0x0000005154577220 */ /* 0x040fe20000410000 */
[----:B------:R-:W-:Y:S02]  /*11130*/  HADD2.F32 R83, -RZ, R77.H0_H0 ;  /* 0x2000004dff537230 */ /* 0x000fe40000004100 */
[-C--:B------:R-:W-:Y:S01]  /*11140*/  FMUL.FTZ R86, R84, R85.reuse ;  /* 0x0000005554567220 */ /* 0x080fe20000410000 */
[----:B------:R-:W-:Y:S02]  /*11150*/  HADD2.F32 R84, -RZ, R62.H0_H0 ;  /* 0x2000003eff547230 */ /* 0x000fe40000004100 */
[C---:B------:R-:W-:Y:S01]  /*11160*/  FFMA.FTZ R77, R76.reuse, R85, -R87 ;  /* 0x000000554c4d7223 */ /* 0x040fe20000010857 */
[----:B------:R-:W-:Y:S02]  /*11170*/  HADD2.F32 R80, -RZ, R24.H0_H0 ;  /* 0x20000018ff507230 */ /* 0x000fe40000004100 */
[----:B------:R-:W-:Y:S01]  /*11180*/  FFMA.FTZ R76, R76, R81, R86 ;  /* 0x000000514c4c7223 */ /* 0x000fe20000010056 */
[----:B------:R-:W-:Y:S01]  /*11190*/  FMUL.FTZ R86, R82, R83 ;  /* 0x0000005352567220 */ /* 0x000fe20000410000 */
[----:B------:R-:W-:-:S02]  /*111a0*/  HADD2.F32 R81, -RZ, R34.H0_H0 ;  /* 0x20000022ff517230 */ /* 0x000fc40000004100 */
[----:B------:R-:W-:Y:S01]  /*111b0*/  FFMA.FTZ R79, R79, R88, R92 ;  /* 0x000000584f4f7223 */ /* 0x000fe2000001005c */
[----:B------:R-:W-:Y:S02]  /*111c0*/  HADD2.F32 R62, -RZ, R75.H0_H0 ;  /* 0x2000004bff3e7230 */ /* 0x000fe40000004100 */
[-C--:B------:R-:W-:Y:S01]  /*111d0*/  FMUL.FTZ R88, R82, R84.reuse ;  /* 0x0000005452587220 */ /* 0x080fe20000410000 */
[----:B------:R-:W-:Y:S02]  /*111e0*/  HADD2.F32 R13, -RZ, R12.H0_H0 ;  /* 0x2000000cff0d7230 */ /* 0x000fe40000004100 */
[----:B------:R-:W-:Y:S01]  /*111f0*/  FFMA.FTZ R34, R63, R84, -R86 ;  /* 0x000000543f227223 */ /* 0x000fe20000010856 */
[----:B------:R-:W-:Y:S02]  /*11200*/  HADD2.F32 R25, -RZ, R26.H0_H0 ;  /* 0x2000001aff197230 */ /* 0x000fe40000004100 */
[----:B------:R-:W-:Y:S01]  /*11210*/  FMUL.FTZ R84, R80, R81 ;  /* 0x0000005150547220 */ /* 0x000fe20000410000 */
[----:B------:R-:W-:-:S02]  /*11220*/  HADD2.F32 R82, -RZ, R78.H1_H1 ;  /* 0x3000004eff527230 */ /* 0x000fc40000004100 */
[-C--:B------:R-:W-:Y:S01]  /*11230*/  FMUL.FTZ R80, R80, R62.reuse ;  /* 0x0000003e50507220 */ /* 0x080fe20000410000 */
[----:B------:R-:W-:Y:S02]  /*11240*/  HADD2.F32 R70, -RZ, R70.H0_H0 ;  /* 0x20000046ff467230 */ /* 0x000fe40000004100 */
[----:B------:R-:W-:Y:S01]  /*11250*/  FFMA.FTZ R62, R13, R62, -R84 ;  /* 0x0000003e0d3e7223 */ /* 0x000fe20000010854 */
[----:B------:R-:W-:Y:S02]  /*11260*/  HADD2.F32 R24, -RZ, R24.H1_H1 ;  /* 0x30000018ff187230 */ /* 0x000fe40000004100 */
[----:B------:R-:W-:Y:S01]  /*11270*/  FMUL.FTZ R86, R25, R82 ;  /* 0x0000005219567220 */ /* 0x000fe20000410000 */
[----:B------:R-:W-:Y:S02]  /*11280*/  HADD2.F32 R26, -RZ, R26.H1_H1 ;  /* 0x3000001aff1a7230 */ /* 0x000fe40000004100 */
[----:B------:R-:W-:Y:S01]  /*11290*/  FFMA.FTZ R80, R13, R81, R80 ;  /* 0x000000510d507223 */ /* 0x000fe20000010050 */
[----:B------:R-:W-:Y:S01]  /*112a0*/  FMUL.FTZ R84, R25, R70 ;  /* 0x0000004619547220 */ /* 0x000fe20000410000 */
[----:B------:R-:W-:-:S02]  /*112b0*/  HADD2.F32 R13, -RZ, R20.H0_H0 ;  /* 0x20000014ff0d7230 */ /* 0x000fc40000004100 */
[C---:B------:R-:W-:Y:S01]  /*112c0*/  FFMA.FTZ R86, R15.reuse, R70, -R86 ;  /* 0x000000460f567223 */ /* 0x040fe20000010856 */
[----:B------:R-:W-:Y:S02]  /*112d0*/  HADD2.F32 R12, -RZ, R12.H1_H1 ;  /* 0x3000000cff0c7230 */ /* 0x000fe40000004100 */
[----:B------:R-:W-:Y:S01]  /*112e0*/  FFMA.FTZ R84, R15, R82, R84 ;  /* 0x000000520f547223 */ /* 0x000fe20000010054 */
[----:B------:R-:W-:Y:S01]  /*112f0*/  FMUL.FTZ R15, R24, R21 ;  /* 0x00000015180f7220 */ /* 0x000fe20000410000 */
[----:B------:R-:W-:Y:S01]  /*11300*/  FMUL.FTZ R20, R26, R61 ;  /* 0x0000003d1a147220 */ /* 0x000fe20000410000 */
[----:B------:R-:W-:Y:S01]  /*11310*/  FMUL.FTZ R24, R24, R13 ;  /* 0x0000000d18187220 */ /* 0x000fe20000410000 */
[-C--:B------:R-:W-:Y:S01]  /*11320*/  FMUL.FTZ R26, R26, R60.reuse ;  /* 0x0000003c1a1a7220 */ /* 0x080fe20000410000 */
[----:B------:R-:W-:Y:S01]  /*11330*/  FFMA.FTZ R63, R63, R83, R88 ;  /* 0x000000533f3f7223 */ /* 0x000fe20000010058 */
[C---:B------:R-:W-:Y:S01]  /*11340*/  FFMA.FTZ R81, R12.reuse, R13, -R15 ;  /* 0x0000000d0c517223 */ /* 0x040fe2000001080f */
[C---:B------:R-:W-:Y:S01]  /*11350*/  FFMA.FTZ R83, R65.reuse, R60, -R20 ;  /* 0x0000003c41537223 */ /* 0x040fe20000010814 */
        /* <DEDUP_REMOVED lines=12> */
.L_x_3581:
[----:B------:R-:W-:Y:S05]  /*11420*/  BSYNC B1 ;  /* 0x0000000000017941 */ /* 0x000fea0003800000 */
.L_x_3580:
[----:B0-----:R-:W-:Y:S01]  /*11430*/  PRMT R73, R3, 0x5410, R71 ;  /* 0x0000541003497816 */ /* 0x001fe20000000047 */
[----:B------:R-:W-:Y:S06]  /*11440*/  @P0 BRA `(.L_x_3572) ;  /* 0x0000000400800947 */ /* 0x000fec0003800000 */
[----:B------:R-:W2:Y:S01]  /*11450*/  LDL R20, [R1+0x458] ;  /* 0x0004580001147983 */ /* 0x000ea20000100800 */
        /* <DEDUP_REMOVED lines=8> */
[----:B------:R-:W-:Y:S02]  /*114e0*/  LOP3.LUT R72, R12, R72, R13, 0x1e, !PT ;  /* 0x000000480c487212 */ /* 0x000fe400078e1e0d */
[----:B------:R-:W-:Y:S01]  /*114f0*/  SHF.R.U32.HI R64, RZ, 0x10, R5 ;  /* 0x00000010ff407819 */ /* 0x000fe20000011605 */
[----:B------:R-:W-:Y:S01]  /*11500*/  HADD2.F32 R63, -RZ, R0.H1_H1 ;  /* 0x30000000ff3f7230 */ /* 0x000fe20000004100 */
[----:B------:R-:W-:Y:S01]  /*11510*/  SHF.R.U32.HI R65, RZ, 0x10, R9 ;  /* 0x00000010ff417819 */ /* 0x000fe20000011609 */
[----:B------:R-:W-:-:S04]  /*11520*/  HADD2.F32 R78, -RZ, R78.H0_H0 ;  /* 0x2000004eff4e7230 */ /* 0x000fc80000004100 */
[----:B------:R-:W-:Y:S02]  /*11530*/  HADD2.F32 R65, -RZ, R65.H0_H0 ;  /* 0x20000041ff417230 */ /* 0x000fe40000004100 */
[----:B--2---:R-:W-:-:S04]  /*11540*/  IMAD.IADD R3, R20, 0x1, R72 ;  /* 0x0000000114037824 */ /* 0x004fc800078e0248 */
[----:B------:R-:W-:Y:S01]  /*11550*/  IMAD R2, R3, 0x2, R2 ;  /* 0x0000000203027824 */ /* 0x000fe200078e0202 */
[----:B---3--:R-:W0:Y:S04]  /*11560*/  LDS.128 R12, [R74+0x20400] ;  /* 0x020400004a0c7984 */ /* 0x008e280000000c00 */
[----:B------:R-:W1:Y:S01]  /*11570*/  LDS.128 R24, [R2+0x20400] ;  /* 0x0204000002187984 */ /* 0x000e620000000c00 */
[----:B------:R-:W-:Y:S02]  /*11580*/  SHF.R.U64 R3, R4, 0x10, R5 ;  /* 0x0000001004037819 */ /* 0x000fe40000001205 */
[----:B------:R-:W-:Y:S02]  /*11590*/  SHF.R.U64 R5, R8, 0x10, R9 ;  /* 0x0000001008057819 */ /* 0x000fe40000001209 */
[----:B------:R-:W-:-:S02]  /*115a0*/  SHF.R.U64 R4, R6, 0x10, R7 ;  /* 0x0000001006047819 */ /* 0x000fc40000001207 */
[--C-:B------:R-:W-:Y:S02]  /*115b0*/  SHF.R.U64 R6, R10, 0x10, R11.reuse ;  /* 0x000000100a067819 */ /* 0x100fe4000000120b */
[----:B------:R-:W-:Y:S02]  /*115c0*/  SHF.R.U32.HI R20, RZ, 0x10, R11 ;  /* 0x00000010ff147819 */ /* 0x000fe4000001160b */
[----:B------:R-:W-:Y:S01]  /*115d0*/  SHF.R.U32.HI R7, RZ, 0x10, R7 ;  /* 0x00000010ff077819 */ /* 0x000fe20000011607 */
[----:B0-----:R-:W-:Y:S02]  /*115e0*/  HADD2.F32 R9, -RZ, R13.H0_H0 ;  /* 0x2000000dff097230 */ /* 0x001fe40000004100 */
[--C-:B-1----:R-:W-:Y:S02]  /*115f0*/  HADD2.F32 R8, -RZ, R25.reuse.H0_H0 ;  /* 0x20000019ff087230 */ /* 0x102fe40000004100 */
[----:B------:R-:W-:-:S03]  /*11600*/  HADD2.F32 R11, -RZ, R25.H1_H1 ;  /* 0x30000019ff0b7230 */ /* 0x000fc60000004100 */
[C---:B------:R-:W-:Y:S01]  /*11610*/  FMUL.FTZ R62, R8.reuse, R63 ;  /* 0x0000003f083e7220 */ /* 0x040fe20000410000 */
[-C--:B------:R-:W-:Y:S01]  /*11620*/  FMUL.FTZ R70, R8, R78.reuse ;  /* 0x0000004e08467220 */ /* 0x080fe20000410000 */
[----:B------:R-:W-:Y:S02]  /*11630*/  HADD2.F32 R34, -RZ, R13.H1_H1 ;  /* 0x3000000dff227230 */ /* 0x000fe40000004100 */
[----:B------:R-:W-:Y:S01]  /*11640*/  FFMA.FTZ R8, R9, R78, -R62 ;  /* 0x0000004e09087223 */ /* 0x000fe2000001083e */
[----:B------:R-:W-:Y:S02]  /*11650*/  HADD2.F32 R62, -RZ, R64.H0_H0 ;  /* 0x20000040ff3e7230 */ /* 0x000fe40000004100 */
[----:B------:R-:W-:Y:S01]  /*11660*/  FMUL.FTZ R71, R11, R65 ;  /* 0x000000410b477220 */ /* 0x000fe20000410000 */
[----:B------:R-:W-:Y:S02]  /*11670*/  HADD2.F32 R25, -RZ, R24.H0_H0 ;  /* 0x20000018ff197230 */ /* 0x000fe40000004100 */
[----:B------:R-:W-:-:S02]  /*11680*/  HADD2.F32 R64, -RZ, R0.H0_H0 ;  /* 0x20000000ff407230 */ /* 0x000fc40000004100 */
[----:B------:R-:W-:Y:S02]  /*11690*/  HADD2.F32 R0, -RZ, R75.H1_H1 ;  /* 0x3000004bff007230 */ /* 0x000fe40000004100 */
[----:B------:R-:W-:Y:S01]  /*116a0*/  FFMA.FTZ R9, R9, R63, R70 ;  /* 0x0000003f09097223 */ /* 0x000fe20000010046 */
[----:B------:R-:W-:Y:S02]  /*116b0*/  HADD2.F32 R21, -RZ, R12.H0_H0 ;  /* 0x2000000cff157230 */ /* 0x000fe40000004100 */
[-C--:B------:R-:W-:Y:S01]  /*116c0*/  FMUL.FTZ R63, R11, R62.reuse ;  /* 0x0000003e0b3f7220 */ /* 0x080fe20000410000 */
[----:B------:R-:W-:Y:S01]  /*116d0*/  FFMA.FTZ R11, R34, R62, -R71 ;  /* 0x0000003e220b7223 */ /* 0x000fe20000010847 */
[C---:B------:R-:W-:Y:S01]  /*116e0*/  FMUL.FTZ R70, R25.reuse, R64 ;  /* 0x0000004019467220 */ /* 0x040fe20000410000 */
[----:B------:R-:W-:Y:S02]  /*116f0*/  HADD2.F32 R60, -RZ, R26.H0_H0 ;  /* 0x2000001aff3c7230 */ /* 0x000fe40000004100 */
[----:B------:R-:W-:Y:S01]  /*11700*/  FMUL.FTZ R25, R25, R0 ;  /* 0x0000000019197220 */ /* 0x000fe20000410000 */
[----:B------:R-:W-:-:S02]  /*11710*/  HADD2.F32 R62, -RZ, R69.H0_H0 ;  /* 0x20000045ff3e7230 */ /* 0x000fc40000004100 */
[C---:B------:R-:W-:Y:S01]  /*11720*/  FFMA.FTZ R70, R21.reuse, R0, -R70 ;  /* 0x0000000015467223 */ /* 0x040fe20000010846 */
[----:B------:R-:W-:Y:S02]  /*11730*/  HADD2.F32 R13, -RZ, R14.H0_H0 ;  /* 0x2000000eff0d7230 */ /* 0x000fe40000004100 */
[----:B------:R-:W-:Y:S01]  /*11740*/  FFMA.FTZ R25, R21, R64, R25 ;  /* 0x0000004015197223 */ /* 0x000fe20000010019 */
[----:B------:R-:W-:Y:S02]  /*11750*/  HADD2.F32 R0, -RZ, R73.H0_H0 ;  /* 0x20000049ff007230 */ /* 0x000fe40000004100 */
[----:B------:R-:W-:Y:S01]  /*11760*/  FMUL.FTZ R64, R60, R62 ;  /* 0x0000003e3c407220 */ /* 0x000fe20000410000 */
[----:B------:R-:W-:Y:S02]  /*11770*/  HADD2.F32 R61, -RZ, R27.H0_H0 ;  /* 0x2000001bff3d7230 */ /* 0x000fe40000004100 */
[----:B------:R-:W-:Y:S02]  /*11780*/  HADD2.F32 R21, -RZ, R73.H1_H1 ;  /* 0x30000049ff157230 */ /* 0x000fe40000004100 */
[----:B------:R-:W-:-:S02]  /*11790*/  HADD2.F32 R69, -RZ, R69.H1_H1 ;  /* 0x30000045ff457230 */ /* 0x000fc40000004100 */
[-C--:B------:R-:W-:Y:S01]  /*117a0*/  FMUL.FTZ R60, R60, R0.reuse ;  /* 0x000000003c3c7220 */ /* 0x080fe20000410000 */
[----:B------:R-:W-:Y:S01]  /*117b0*/  FFMA.FTZ R64, R13, R0, -R64 ;  /* 0x000000000d407223 */ /* 0x000fe20000010840 */
[----:B------:R-:W-:Y:S02]  /*117c0*/  HADD2.F32 R10, -RZ, R15.H0_H0 ;  /* 0x2000000fff0a7230 */ /* 0x000fe40000004100 */
[C---:B------:R-:W-:Y:S01]  /*117d0*/  FMUL.FTZ R72, R61.reuse, R21 ;  /* 0x000000153d487220 */ /* 0x040fe20000410000 */
[----:B------:R-:W-:Y:S02]  /*117e0*/  HADD2.F32 R0, -RZ, R7.H0_H0 ;  /* 0x20000007ff007230 */ /* 0x000fe40000004100 */
[----:B------:R-:W-:Y:S01]  /*117f0*/  FMUL.FTZ R7, R61, R69 ;  /* 0x000000453d077220 */ /* 0x000fe20000410000 */
[----:B------:R-:W-:Y:S02]  /*11800*/  HADD2.F32 R27, -RZ, R27.H1_H1 ;  /* 0x3000001bff1b7230 */ /* 0x000fe40000004100 */
[----:B------:R-:W-:-:S02]  /*11810*/  HADD2.F32 R20, -RZ, R20.H0_H0 ;  /* 0x20000014ff147230 */ /* 0x000fc40000004100 */
[----:B------:R-:W-:Y:S01]  /*11820*/  FFMA.FTZ R60, R13, R62, R60 ;  /* 0x0000003e0d3c7223 */ /* 0x000fe2000001003c */
[----:B------:R-:W-:Y:S02]  /*11830*/  HADD2.F32 R15, -RZ, R15.H1_H1 ;  /* 0x3000000fff0f7230 */ /* 0x000fe40000004100 */
[C---:B------:R-:W-:Y:S01]  /*11840*/  FFMA.FTZ R61, R10.reuse, R21, -R7 ;  /* 0x000000150a3d7223 */ /* 0x040fe20000010807 */
[----:B------:R-:W-:Y:S01]  /*11850*/  FFMA.FTZ R72, R10, R69, R72 ;  /* 0x000000450a487223 */ /* 0x000fe20000010048 */
[----:B------:R-:W-:Y:S02]  /*11860*/  HADD2.F32 R24, -RZ, R24.H1_H1 ;  /* 0x30000018ff187230 */ /* 0x000fe40000004100 */
[C---:B------:R-:W-:Y:S01]  /*11870*/  FMUL.FTZ R62, R27.reuse, R20 ;  /* 0x000000141b3e7220 */ /* 0x040fe20000410000 */
[----:B------:R-:W-:Y:S02]  /*11880*/  HADD2.F32 R26, -RZ, R26.H1_H1 ;  /* 0x3000001aff1a7230 */ /* 0x000fe40000004100 */
[----:B------:R-:W-:Y:S01]  /*11890*/  FMUL.FTZ R10, R27, R0 ;  /* 0x000000001b0a7220 */ /* 0x000fe20000410000 */
[----:B------:R-:W-:-:S02]  /*118a0*/  HADD2.F32 R7, -RZ, R5.H0_H0 ;  /* 0x20000005ff077230 */ /* 0x000fc40000004100 */
[----:B------:R-:W-:Y:S02]  /*118b0*/  HADD2.F32 R13, -RZ, R6.H0_H0 ;  /* 0x20000006ff0d7230 */ /* 0x000fe40000004100 */
[----:B------:R-:W-:Y:S02]  /*118c0*/  HADD2.F32 R3, -RZ, R3.H0_H0 ;  /* 0x20000003ff037230 */ /* 0x000fe40000004100 */
[----:B------:R-:W-:Y:S02]  /*118d0*/  HADD2.F32 R5, -RZ, R4.H0_H0 ;  /* 0x20000004ff057230 */ /* 0x000fe40000004100 */
[C---:B------:R-:W-:Y:S01]  /*118e0*/  FFMA.FTZ R62, R15.reuse, R0, -R62 ;  /* 0x000000000f3e7223 */ /* 0x040fe2000001083e */
[----:B------:R-:W-:Y:S02]  /*118f0*/  HADD2.F32 R12, -RZ, R12.H1_H1 ;  /* 0x3000000cff0c7230 */ /* 0x000fe40000004100 */
[----:B------:R-:W-:Y:S01]  /*11900*/  FFMA.FTZ R27, R15, R20, R10 ;  /* 0x000000140f1b7223 */ /* 0x000fe2000001000a */
[----:B------:R-:W-:-:S02]  /*11910*/  HADD2.F32 R14, -RZ, R14.H1_H1 ;  /* 0x3000000eff0e7230 */ /* 0x000fc40000004100 */
        /* <DEDUP_REMOVED lines=8> */
[----:B------:R-:W-:Y:S01]  /*119a0*/  FFMA.FTZ R13, R14, R13, R26 ;  /* 0x0000000d0e0d7223 */ /* 0x000fe2000001001a */
[----:B------:R-:W-:Y:S02]  /*119b0*/  F2FP.F16.F32.PACK_AB R7, R62, R61 ;  /* 0x0000003d3e07723e */ /* 0x000fe400000000ff */
[----:B------:R-:W-:-:S02]  /*119c0*/  F2FP.F16.F32.PACK_AB R5, R11, R8 ;  /* 0x000000080b05723e */ /* 0x000fc400000000ff */
[----:B------:R-:W-:Y:S02]  /*119d0*/  F2FP.F16.F32.PACK_AB R4, R15, R70 ;  /* 0x000000460f04723e */ /* 0x000fe400000000ff */
[----:B------:R-:W-:Y:S02]  /*119e0*/  F2FP.F16.F32.PACK_AB R6, R21, R64 ;  /* 0x000000401506723e */ /* 0x000fe400000000ff */
[----:B------:R-:W-:Y:S02]  /*119f0*/  F2FP.F16.F32.PACK_AB R11, R27, R72 ;  /* 0x000000481b0b723e */ /* 0x000fe400000000ff */
[----:B------:R-:W-:Y:S02]  /*11a00*/  F2FP.F16.F32.PACK_AB R9, R34, R9 ;  /* 0x000000092209723e */ /* 0x000fe400000000ff */
[----:B------:R-:W-:Y:S02]  /*11a10*/  F2FP.F16.F32.PACK_AB R8, R24, R25 ;  /* 0x000000191808723e */ /* 0x000fe400000000ff */
[----:B------:R-:W-:Y:S01]  /*11a20*/  F2FP.F16.F32.PACK_AB R10, R13, R60 ;  /* 0x0000003c0d0a723e */ /* 0x000fe200000000ff */
[----:B------:R0:W-:Y:S04]  /*11a30*/  STS.128 [R74+0x20400], R4 ;  /* 0x020400044a007388 */ /* 0x0001e80000000c00 */
[----:B------:R0:W-:Y:S02]  /*11a40*/  STS.128 [R2+0x20400], R8 ;  /* 0x0204000802007388 */ /* 0x0001e40000000c00 */
.L_x_3572:
[----:B------:R-:W-:Y:S05]  /*11a50*/  BSYNC B0 ;  /* 0x0000000000007941 */ /* 0x000fea0003800000 */
.L_x_3558:
[----:B------:R-:W-:Y:S01]  /*11a60*/  @!PT LDS RZ, [RZ] ;  /* 0x00000000fffff984 */ /* 0x000fe20000000800 */
[----:B------:R-:W-:Y:S01]  /*11a70*/  @!PT LDS RZ, [RZ] ;  /* 0x00000000fffff984 */ /* 0x000fe20000000800 */
[----:B------:R-:W-:Y:S01]  /*11a80*/  @!PT LDS RZ, [RZ] ;  /* 0x00000000fffff984 */ /* 0x000fe20000000800 */
[----:B------:R-:W-:Y:S01]  /*11a90*/  @!PT LDS RZ, [RZ] ;  /* 0x00000000fffff984 */ /* 0x000fe20000000800 */
[----:B------:R2:W-:Y:S06]  /*11aa0*/  MEMBAR.ALL.CTA ;  /* 0x0000000000007992 */ /* 0x0005ec0000008000 */
[----:B--2---:R-:W2:Y:S01]  /*11ab0*/  FENCE.VIEW.ASYNC.S ;  /* 0x00000000000073c6 */ /* 0x004ea20000000000 */
[----:B------:R-:W-:Y:S05]  /*11ac0*/  WARPSYNC.ALL ;  /* 0x0000000000007948 */ /* 0x000fea0003800000 */
[----:B--2---:R-:W-:Y:S06]  /*11ad0*/  BAR.SYNC.DEFER_BLOCKING 0xd, 0x80 ;  /* 0x0342000000007b1d */ /* 0x004fec0000010000 */
.L_x_3555:
[----:B01----:R-:W-:Y:S01]  /*11ae0*/  IMAD.U32 R6, RZ, RZ, UR40 ;  /* 0x00000028ff067e24 */ /* 0x003fe2000f8e00ff */
[----:B------:R-:W-:Y:S01]  /*11af0*/  UIADD3 UR6, UP1, UR39, 0x1c8, URZ ;  /* 0x000001c827067890 */ /* 0x000fe2000ff3e03f */
[----:B------:R-:W-:Y:S01]  /*11b00*/  IMAD.U32 R7, RZ, RZ, UR41 ;  /* 0x00000029ff077e24 */ /* 0x000fe2000f8e00ff */
[----:B------:R-:W-:Y:S01]  /*11b10*/  UIADD3 UR8, UP0, UR39, 0x1d4, URZ ;  /* 0x000001d427087890 */ /* 0x000fe2000ff1e03f */
[----:B------:R-:W-:Y:S01]  /*11b20*/  IMAD.MOV.U32 R4, RZ, RZ, R50 ;  /* 0x000000ffff047224 */ /* 0x000fe200078e0032 */
[----:B------:R-:W-:Y:S01]  /*11b30*/  UIADD3.X UR7, URZ, UR42, URZ, UP1, !UPT ;  /* 0x0000002a3f077290 */ /* 0x000fe20008ffe43f */
[----:B------:R-:W-:Y:S01]  /*11b40*/  IMAD.MOV.U32 R5, RZ, RZ, R49 ;  /* 0x000000ffff057224 */ /* 0x000fe200078e0031 */
[----:B------:R-:W-:Y:S02]  /*11b50*/  UIADD3.X UR9, URZ, UR42, URZ, UP0, !UPT ;  /* 0x0000002a3f097290 */ /* 0x000fe400087fe43f */
[----:B--2---:R-:W-:Y:S01]  /*11b60*/  IMAD.U32 R3, RZ, RZ, UR42 ;  /* 0x0000002aff037e24 */ /* 0x004fe2000f8e00ff */
[----:B------:R-:W-:Y:S01]  /*11b70*/  STL.64 [R1+0x1c0], R28 ;  /* 0x0001c01c01007387 */ /* 0x000fe20000100a00 */
[----:B------:R-:W-:Y:S01]  /*11b80*/  IMAD.MOV.U32 R8, RZ, RZ, R52 ;  /* 0x000000ffff087224 */ /* 0x000fe200078e0034 */
[----:B------:R-:W-:Y:S01]  /*11b90*/  UIADD3 UR4, UP2, UR39, 0x1d8, URZ ;  /* 0x000001d827047890 */ /* 0x000fe2000ff5e03f */
[----:B------:R-:W-:Y:S01]  /*11ba0*/  IMAD.MOV.U32 R9, RZ, RZ, R51 ;  /* 0x000000ffff097224 */ /* 0x000fe200078e0033 */
[----:B------:R0:W-:Y:S01]  /*11bb0*/  STL.128 [R1+0x150], R4 ;  /* 0x0001500401007387 */ /* 0x0001e20000100c00 */
[----:B------:R-:W-:Y:S01]  /*11bc0*/  IMAD.MOV.U32 R10, RZ, RZ, R67 ;  /* 0x000000ffff0a7224 */ /* 0x000fe200078e0043 */
[----:B------:R-:W-:Y:S01]  /*11bd0*/  UIADD3.X UR5, URZ, UR42, URZ, UP2, !UPT ;  /* 0x0000002a3f057290 */ /* 0x000fe200097fe43f */
[----:B------:R-:W-:-:S02]  /*11be0*/  IMAD.MOV.U32 R11, RZ, RZ, R68 ;  /* 0x000000ffff0b7224 */ /* 0x000fc400078e0044 */
[----:B------:R-:W-:Y:S02]  /*11bf0*/  IMAD.U32 R2, RZ, RZ, UR6 ;  /* 0x00000006ff027e24 */ /* 0x000fe4000f8e00ff */
[----:B------:R-:W-:Y:S01]  /*11c00*/  IMAD.U32 R0, RZ, RZ, UR39 ;  /* 0x00000027ff007e24 */ /* 0x000fe2000f8e00ff */
[----:B------:R1:W-:Y:S01]  /*11c10*/  STL.128 [R1+0x130], R8 ;  /* 0x0001300801007387 */ /* 0x0003e20000100c00 */
[----:B0-----:R-:W-:Y:S02]  /*11c20*/  IMAD.MOV.U32 R4, RZ, RZ, R59 ;  /* 0x000000ffff047224 */ /* 0x001fe400078e003b */
[----:B------:R-:W-:Y:S02]  /*11c30*/  IMAD.MOV.U32 R5, RZ, RZ, R66 ;  /* 0x000000ffff057224 */ /* 0x000fe400078e0042 */
[----:B------:R-:W-:Y:S02]  /*11c40*/  IMAD.MOV.U32 R6, RZ, RZ, R37 ;  /* 0x000000ffff067224 */ /* 0x000fe400078e0025 */
[----:B------:R-:W-:-:S02]  /*11c50*/  IMAD.MOV.U32 R7, RZ, RZ, R38 ;  /* 0x000000ffff077224 */ /* 0x000fc400078e0026 */
[----:B-1----:R-:W-:Y:S02]  /*11c60*/  IMAD.MOV.U32 R8, RZ, RZ, R48 ;  /* 0x000000ffff087224 */ /* 0x002fe400078e0030 */
[----:B------:R-:W-:Y:S01]  /*11c70*/  IMAD.MOV.U32 R9, RZ, RZ, R47 ;  /* 0x000000ffff097224 */ /* 0x000fe200078e002f */
[----:B------:R0:W-:Y:S01]  /*11c80*/  STL.128 [R1+0x190], R4 ;  /* 0x0001900401007387 */ /* 0x0001e20000100c00 */
[----:B------:R-:W-:Y:S02]  /*11c90*/  IMAD.MOV.U32 R10, RZ, RZ, R45 ;  /* 0x000000ffff0a7224 */ /* 0x000fe400078e002d */
[----:B------:R-:W-:-:S05]  /*11ca0*/  IMAD.MOV.U32 R11, RZ, RZ, R46 ;  /* 0x000000ffff0b7224 */ /* 0x000fca00078e002e */
[----:B------:R1:W-:Y:S01]  /*11cb0*/  STL.128 [R1+0x170], R8 ;  /* 0x0001700801007387 */ /* 0x0003e20000100c00 */
[----:B0-----:R-:W-:Y:S02]  /*11cc0*/  IMAD.MOV.U32 R4, RZ, RZ, R58 ;  /* 0x000000ffff047224 */ /* 0x001fe400078e003a */
[----:B------:R-:W-:Y:S02]  /*11cd0*/  IMAD.MOV.U32 R5, RZ, RZ, R55 ;  /* 0x000000ffff057224 */ /* 0x000fe400078e0037 */
[----:B------:R-:W-:Y:S02]  /*11ce0*/  IMAD.MOV.U32 R6, RZ, RZ, R54 ;  /* 0x000000ffff067224 */ /* 0x000fe400078e0036 */
[----:B------:R-:W-:Y:S02]  /*11cf0*/  IMAD.MOV.U32 R7, RZ, RZ, R53 ;  /* 0x000000ffff077224 */ /* 0x000fe400078e0035 */
[----:B-1----:R-:W-:Y:S02]  /*11d00*/  IMAD.U32 R9, RZ, RZ, UR9 ;  /* 0x00000009ff097e24 */ /* 0x002fe4000f8e00ff */
[----:B------:R-:W-:Y:S01]  /*11d10*/  IMAD.U32 R8, RZ, RZ, UR4 ;  /* 0x00000004ff087e24 */ /* 0x000fe2000f8e00ff */
[----:B------:R0:W-:Y:S01]  /*11d20*/  STL.128 [R1+0x1a0], R4 ;  /* 0x0001a00401007387 */ /* 0x0001e20000100c00 */
[----:B------:R-:W-:-:S02]  /*11d30*/  IMAD.U32 R11, RZ, RZ, UR5 ;  /* 0x00000005ff0b7e24 */ /* 0x000fc4000f8e00ff */
[----:B0-----:R-:W-:Y:S02]  /*11d40*/  IMAD.MOV.U32 R4, RZ, RZ, R32 ;  /* 0x000000ffff047224 */ /* 0x001fe400078e0020 */
[----:B------:R-:W-:Y:S02]  /*11d50*/  IMAD.MOV.U32 R5, RZ, RZ, R31 ;  /* 0x000000ffff057224 */ /* 0x000fe400078e001f */
[----:B------:R-:W-:Y:S02]  /*11d60*/  IMAD.MOV.U32 R6, RZ, RZ, R43 ;  /* 0x000000ffff067224 */ /* 0x000fe400078e002b */
[----:B------:R-:W-:-:S05]  /*11d70*/  IMAD.MOV.U32 R7, RZ, RZ, R42 ;  /* 0x000000ffff077224 */ /* 0x000fca00078e002a */
[----:B------:R0:W-:Y:S02]  /*11d80*/  STL.128 [R1+0x1b0], R4 ;  /* 0x0001b00401007387 */ /* 0x0001e40000100c00 */
[----:B0-----:R-:W-:Y:S02]  /*11d90*/  IMAD.MOV.U32 R5, RZ, RZ, R3 ;  /* 0x000000ffff057224 */ /* 0x001fe400078e0003 */
[----:B------:R-:W-:Y:S02]  /*11da0*/  IMAD.U32 R3, RZ, RZ, UR7 ;  /* 0x00000007ff037e24 */ /* 0x000fe4000f8e00ff */
[----:B------:R-:W-:Y:S02]  /*11db0*/  IMAD.MOV.U32 R6, RZ, RZ, R41 ;  /* 0x000000ffff067224 */ /* 0x000fe400078e0029 */
[----:B------:R-:W-:Y:S01]  /*11dc0*/  IMAD.MOV.U32 R7, RZ, RZ, R40 ;  /* 0x000000ffff077224 */ /* 0x000fe200078e0028 */
[----:B------:R-:W-:Y:S01]  /*11dd0*/  STL.64 [R1+0x128], R2 ;  /* 0x0001280201007387 */ /* 0x000fe20000100a00 */
[----:B------:R-:W-:-:S02]  /*11de0*/  IMAD.MOV.U32 R4, RZ, RZ, R0 ;  /* 0x000000ffff047224 */ /* 0x000fc400078e0000 */
[----:B------:R-:W-:-:S03]  /*11df0*/  IMAD.U32 R0, RZ, RZ, UR8 ;  /* 0x00000008ff007e24 */ /* 0x000fc6000f8e00ff */
[----:B------:R0:W-:Y:S02]  /*11e00*/  STL.128 [R1+0x140], R4 ;  /* 0x0001400401007387 */ /* 0x0001e40000100c00 */
[----:B0-----:R-:W-:Y:S02]  /*11e10*/  IMAD.MOV.U32 R6, RZ, RZ, R30 ;  /* 0x000000ffff067224 */ /* 0x001fe400078e001e */
[----:B------:R-:W-:Y:S02]  /*11e20*/  IMAD.MOV.U32 R7, RZ, RZ, R33 ;  /* 0x000000ffff077224 */ /* 0x000fe400078e0021 */
[----:B------:R-:W-:Y:S02]  /*11e30*/  IMAD.MOV.U32 R4, RZ, RZ, R0 ;  /* 0x000000ffff047224 */ /* 0x000fe400078e0000 */
[----:B------:R-:W-:Y:S02]  /*11e40*/  IMAD.MOV.U32 R5, RZ, RZ, R9 ;  /* 0x000000ffff057224 */ /* 0x000fe400078e0009 */
[----:B------:R-:W-:-:S03]  /*11e50*/  IMAD.U32 R0, RZ, RZ, UR39 ;  /* 0x00000027ff007e24 */ /* 0x000fc6000f8e00ff */
[----:B------:R0:W-:Y:S01]  /*11e60*/  STL.128 [R1+0x160], R4 ;  /* 0x0001600401007387 */ /* 0x0001e20000100c00 */
[----:B------:R-:W-:Y:S02]  /*11e70*/  VIADD R0, R0, 0x128 ;  /* 0x0000012800007836 */ /* 0x000fe40000000000 */
[----:B0-----:R-:W-:Y:S02]  /*11e80*/  IMAD.MOV.U32 R4, RZ, RZ, R35 ;  /* 0x000000ffff047224 */ /* 0x001fe400078e0023 */
[----:B------:R-:W-:Y:S02]  /*11e90*/  IMAD.MOV.U32 R5, RZ, RZ, R36 ;  /* 0x000000ffff057224 */ /* 0x000fe400078e0024 */
[----:B------:R-:W-:Y:S02]  /*11ea0*/  IMAD.MOV.U32 R6, RZ, RZ, R8 ;  /* 0x000000ffff067224 */ /* 0x000fe400078e0008 */
[----:B------:R-:W-:-:S05]  /*11eb0*/  IMAD.MOV.U32 R7, RZ, RZ, R11 ;  /* 0x000000ffff077224 */ /* 0x000fca00078e000b */
[----:B------:R0:W-:Y:S02]  /*11ec0*/  STL.128 [R1+0x180], R4 ;  /* 0x0001800401007387 */ /* 0x0001e40000100c00 */
[----:B0-----:R-:W-:-:S07]  /*11ed0*/  VIADD R4, R193, 0xffffffff ;  /* 0xffffffffc1047836 */ /* 0x001fce0000000000 */
[----:B------:R-:W-:Y:S05]  /*11ee0*/  CALL.REL.NOINC `($_ZN7cutlass13device_kernelIN5flash11enable_sm90INS1_16FlashAttnFwdSm90INS1_25CollectiveMainloopFwdSm90ILi2EN4cute5tupleIJNS5_1CILi1EEES8_S8_EEENS6_IJNS7_ILi64EEESA_SA_EEELi512ENS_6half_tEfNS_4arch4Sm90ELb0ELb1ELb1ELb1ELb1ELb1ELb1ELb0ELb0ELb1ELb1ELb0EEENS1_21CollectiveEpilogueFwdINS6_IJSA_NS7_ILi512EEESA_EEES9_SC_SE_Li256ELb1ELb1ELb1ELb0EEENS1_36VarlenDynamicPersistentTileSchedulerILi64ELi64ELi256ELi128ELb1ELb1ELb1ELb1ELb0ELb1EEEEEEEEEvNT_6ParamsE$_ZZN5flash25CollectiveMainloopFwdSm90ILi2EN4cute5tupleIJNS1_1CILi1EEES4_S4_EEENS2_IJNS3_ILi64EEES6_S6_EEELi512EN7cutlass6half_tEfNS8_4arch4Sm90ELb0ELb1ELb1ELb1ELb1ELb1ELb1ELb0ELb0ELb1ELb1ELb0EE3mmaINS_16FlashAttnFwdSm90ISC_NS_21CollectiveEpilogueFwdINS2_IJS6_NS3_ILi512EEES6_EEES5_S9_SB_Li256ELb1ELb1ELb1ELb0EEENS_36VarlenDynamicPersistentTileSchedulerILi64ELi64ELi256ELi128ELb1ELb1ELb1ELb1ELb0ELb1EEEE13SharedStorageENS1_6TensorINS1_11ArrayEngineIfLm128EEENS1_6LayoutINS2_IJNS2_IJNS3_ILi2EEESR_NS3_ILi32EEEEEES4_S4_EEENS2_IJNS2_IJS4_SR_NS3_ILi4EEEEEENS3_ILi0EEESX_EEEEEEENS_7SoftmaxILi2ELi0EEEEEbRKNSC_6ParamsENS8_13PipelineAsyncILi2EEES17_RNS8_13PipelineStateILj2EEERT0_RT1_iRiRKNS_16SeqlenInfoQKNewKILb1ELb1EEENS2_IJiiiiEEERT_ENKUliT_T0_T1_E_clIZSD_ISM_S10_S12_EbS15_S17_S17_S1A_S1C_S1E_iS1F_S1J_S1K_S1M_EUlRS1N_iE0_NS3_ILb1EEES1U_EEDaiS1N_S1O_S1P_) ;  /* 0x000002bc00987944 */ /* 0x000fea0003c00000 */
[----:B------:R-:W2:Y:S01]  /*11ef0*/  LDL R6, [R1+0x50] ;  /* 0x0000500001067983 */ /* 0x000ea20000100800 */
[----:B------:R-:W0:Y:S08]  /*11f00*/  LDC R0, c[0x0][0x448] ;  /* 0x00011200ff007b82 */ /* 0x000e300000000800 */
[----:B------:R-:W1:Y:S01]  /*11f10*/  LDC.64 R2, c[0x0][0xad8] ;  /* 0x0002b600ff027b82 */ /* 0x000e620000000a00 */
[----:B0-----:R-:W-:-:S13]  /*11f20*/  ISETP.NE.AND P0, PT, R0, 0x1, PT ;  /* 0x000000010000780c */ /* 0x001fda0003f05270 */
[----:B------:R-:W0:Y:S08]  /*11f30*/  @P0 LDC R5, c[0x0][0x44c] ;  /* 0x00011300ff050b82 */ /* 0x000e300000000800 */
[----:B------:R-:W3:Y:S01]  /*11f40*/  @P0 LDC R7, c[0x0][0x450] ;  /* 0x00011400ff070b82 */ /* 0x000ee20000000800 */
[----:B--2---:R-:W-:-:S04]  /*11f50*/  IMAD.SHL.U32 R6, R6, 0x40, RZ ;  /* 0x0000004006067824 */ /* 0x004fc800078e00ff */
[----:B0-----:R-:W-:-:S04]  /*11f60*/  @P0 IMAD.HI.U32 R0, R6, R5, RZ ;  /* 0x0000000506000227 */ /* 0x001fc800078e00ff */
[----:B------:R-:W-:Y:S01]  /*11f70*/  IMAD.MOV.U32 R5, RZ, RZ, R6 ;  /* 0x000000ffff057224 */ /* 0x000fe200078e0006 */
[----:B---3--:R-:W-:Y:S01]  /*11f80*/  @P0 SHF.R.U32.HI R5, RZ, R7, R0 ;  /* 0x00000007ff050219 */ /* 0x008fe20000011600 */
[----:B------:R-:W-:Y:S01]  /*11f90*/  VIADD R0, R193, 0xfffffffe ;  /* 0xfffffffec1007836 */ /* 0x000fe20000000000 */
[----:B-1----:R-:W-:-:S03]  /*11fa0*/  ISETP.GE.AND P0, PT, R3, 0x1, PT ;  /* 0x000000010300780c */ /* 0x002fc60003f06270 */
[----:B------:R-:W-:-:S04]  /*11fb0*/  IMAD.IADD R9, R190, 0x1, R5 ;  /* 0x00000001be097824 */ /* 0x000fc800078e0205 */
[----:B------:R-:W-:-:S06]  /*11fc0*/  IMAD.IADD R2, R9, 0x1, R2 ;  /* 0x0000000109027824 */ /* 0x000fcc00078e0202 */
        /* <DEDUP_REMOVED lines=12> */
.L_x_3584:
[----:B------:R-:W-:-:S13]  /*12090*/  ISETP.NE.AND P0, PT, R3, 0x1, PT ;  /* 0x000000010300780c */ /* 0x000fda0003f05270 */
[----:B------:R-:W0:Y:S02]  /*120a0*/  @P0 LDC.64 R4, c[0x0][0xae0] ;  /* 0x0002b800ff040b82 */ /* 0x000e240000000a00 */
[----:B0-----:R-:W-:-:S05]  /*120b0*/  @P0 IMAD.HI.U32 R4, R7, R4, RZ ;  /* 0x0000000407040227 */ /* 0x001fca00078e00ff */
[----:B------:R-:W-:-:S07]  /*120c0*/  @P0 SHF.R.U32.HI R7, RZ, R5, R4 ;  /* 0x00000005ff070219 */ /* 0x000fce0000011604 */
.L_x_3585:
[----:B------:R-:W-:Y:S05]  /*120d0*/  BSYNC B0 ;  /* 0x0000000000007941 */ /* 0x000fea0003800000 */
.L_x_3583:
[----:B------:R-:W-:-:S05]  /*120e0*/  IMAD R3, R7, R3, R3 ;  /* 0x0000000307037224 */ /* 0x000fca00078e0203 */
[----:B------:R-:W-:-:S07]  /*120f0*/  VIMNMX R2, R2, R3, PT ;  /* 0x0000000302027248 */ /* 0x000fce0003fe0100 */
.L_x_3582:
[----:B------:R-:W-:-:S04]  /*12100*/  SHF.R.S32.HI R3, RZ, 0x1f, R2 ;  /* 0x0000001fff037819 */ /* 0x000fc80000011402 */
[----:B------:R-:W-:-:S04]  /*12110*/  LEA.HI R3, R3, R2, RZ, 0x6 ;  /* 0x0000000203037211 */ /* 0x000fc800078f30ff */
[----:B------:R-:W-:-:S04]  /*12120*/  SHF.R.S32.HI R3, RZ, 0x6, R3 ;  /* 0x00000006ff037819 */ /* 0x000fc80000011403 */
[----:B------:R-:W-:-:S04]  /*12130*/  VIMNMX R9, R180, R3, !PT ;  /* 0x00000003b4097248 */ /* 0x000fc80007fe0100 */
[----:B------:R-:W-:-:S13]  /*12140*/  ISETP.GE.AND P0, PT, R0, R9, PT ;  /* 0x000000090000720c */ /* 0x000fda0003f06270 */
[----:B------:R-:W-:Y:S05]  /*12150*/  @!P0 BRA `(.L_x_3586) ;  /* 0x0000007c00e88947 */ /* 0x000fea0003800000 */
.L_x_3619:
[----:B------:R-:W2:Y:S04]  /*12160*/  LDL R56, [R1+0x1c8] ;  /* 0x0001c80001387983 */ /* 0x000ea80000100800 */
[----:B------:R-:W3:Y:S04]  /*12170*/  LDL R2, [R1+0x1d0] ;  /* 0x0001d00001027983 */ /* 0x000ee80000100800 */
[----:B------:R-:W4:Y:S01]  /*12180*/  LDL R3, [R1] ;  /* 0x0000000001037983 */ /* 0x000f220000100800 */
[----:B0-2---:R-:W-:-:S05]  /*12190*/  VIADD R4, R56, 0x1 ;  /* 0x0000000138047836 */ /* 0x005fca0000000000 */
        /* <DEDUP_REMOVED lines=16> */
.L_x_3588:
[----:B------:R-:W-:Y:S05]  /*122a0*/  BSYNC B0 ;  /* 0x0000000000007941 */ /* 0x000fea0003800000 */
.L_x_3587:
        /* <DEDUP_REMOVED lines=9> */
.L_x_3590:
[----:B------:R-:W-:Y:S05]  /*12340*/  BSYNC B0 ;  /* 0x0000000000007941 */ /* 0x000fea0003800000 */
.L_x_3589:
[----:B------:R-:W-:Y:S04]  /*12350*/  BSSY B0, `(.L_x_3591) ;  /* 0x0000006000007945 */ /* 0x000fe80003800000 */
[----:B-1----:R-:W-:Y:S05]  /*12360*/  @P0 BRA `(.L_x_3592) ;  /* 0x0000000000100947 */ /* 0x002fea0003800000 */
[----:B-----5:R-:W-:Y:S01]  /*12370*/  IMAD R2, R2, 0x8, R5 ;  /* 0x0000000802027824 */ /* 0x020fe200078e0205 */
[----:B------:R-:W-:-:S04]  /*12380*/  SHF.L.U32 R3, R3, 0x1f, RZ ;  /* 0x0000001f03037819 */ /* 0x000fc800000006ff */
[----:B------:R-:W1:Y:S02]  /*12390*/  SYNCS.PHASECHK.TRANS64.TRYWAIT P0, [R2+URZ], R3 ;  /* 0x00000003020075a7 */ /* 0x000e64000800017f */
[----:B-1----:R-:W-:Y:S05]  /*123a0*/  @!P0 BRA `(.L_x_3593) ;  /* 0x0000027c00188947 */ /* 0x002fea0003800000 */
.L_x_3592:
[----:B------:R-:W-:Y:S05]  /*123b0*/  BSYNC B0 ;  /* 0x0000000000007941 */ /* 0x000fea0003800000 */
.L_x_3591:
[----:B------:R-:W2:Y:S04]  /*123c0*/  LDL R15, [R1+0x1c8] ;  /* 0x0001c800010f7983 */ /* 0x000ea80000100800 */
[----:B0-----:R-:W2:Y:S01]  /*123d0*/  LDL.64 R4, [R1+0x80] ;  /* 0x0000800001047983 */ /* 0x001ea20000100a00 */
[----:B------:R-:W-:Y:S05]  /*123e0*/  WARPSYNC.ALL ;  /* 0x0000000000007948 */ /* 0x000fea0003800000 */
[----:B-1---5:R-:W3:Y:S04]  /*123f0*/  LDL.64 R2, [R1+0x78] ;  /* 0x0000780001027983 */ /* 0x022ee80000100a00 */
[----:B------:R-:W4:Y:S04]  /*12400*/  LDL.64 R6, [R1+0x78] ;  /* 0x0000780001067983 */ /* 0x000f280000100a00 */
        /* <DEDUP_REMOVED lines=52> */
.L_x_3595:
[----:B------:R-:W-:Y:S05]  /*12750*/  BSYNC B0 ;  /* 0x0000000000007941 */ /* 0x000fea0003800000 */
.L_x_3594:
        /* <DEDUP_REMOVED lines=8> */
.L_x_3597:
[----:B------:R-:W-:Y:S05]  /*127e0*/  BSYNC B0 ;  /* 0x0000000000007941 */ /* 0x000fea0003800000 */
.L_x_3596:
[----:B------:R-:W-:Y:S04]  /*127f0*/  BSSY B0, `(.L_x_3598) ;  /* 0x0000004000007945 */ /* 0x000fe80003800000 */
[----:B-1----:R-:W-:Y:S05]  /*12800*/  @P0 BRA `(.L_x_3599) ;  /* 0x0000000000080947 */ /* 0x002fea0003800000 */
[----:B------:R-:W1:Y:S02]  /*12810*/  SYNCS.PHASECHK.TRANS64.TRYWAIT P0, [R2+URZ], R3 ;  /* 0x00000003020075a7 */ /* 0x000e64000800017f */
[----:B-1----:R-:W-:Y:S05]  /*12820*/  @!P0 BRA `(.L_x_3600) ;  /* 0x00000278000c8947 */ /* 0x002fea0003800000 */
.L_x_3599:
[----:B------:R-:W-:Y:S05]  /*12830*/  BSYNC B0 ;  /* 0x0000000000007941 */ /* 0x000fea0003800000 */
.L_x_3598:
        /* <DEDUP_REMOVED lines=433> */
.L_x_3602:
[----:B------:R-:W-:Y:S05]  /*14350*/  BSYNC B0 ;  /* 0x0000000000007941 */ /* 0x000fea0003800000 */
.L_x_3601:
[----:B------:R-:W2:Y:S02]  /*14360*/  LDL.64 R2, [R1+0x20] ;  /* 0x0000200001027983 */ /* 0x000ea40000100a00 */
[----:B--2---:R-:W-:-:S05]  /*14370*/  MOV R3, R2 ;  /* 0x0000000200037202 */ /* 0x004fca0000000f00 */
[----:B-----5:R-:W-:-:S05]  /*14380*/  IMAD R10, R10, 0x8, R3 ;  /* 0x000000080a0a7824 */ /* 0x020fca00078e0203 */
[----:B------:R-:W-:-:S04]  /*14390*/  PRMT R10, R11, 0x654, R10 ;  /* 0x000006540b0a7816 */ /* 0x000fc8000000000a */
[----:B------:R0:W-:Y:S01]  /*143a0*/  SYNCS.ARRIVE.TRANS64.RED.A1T0 RZ, [R10+URZ], RZ ;  /* 0x000000ff0aff79a7 */ /* 0x0001e2000810043f */
[----:B------:R-:W2:Y:S04]  /*143b0*/  LDL.64 R2, [R1+0x100] ;  /* 0x0001000001027983 */ /* 0x000ea80000100a00 */
[----:B------:R-:W3:Y:S04]  /*143c0*/  LDL R57, [R1+0xcc] ;  /* 0x0000cc0001397983 */ /* 0x000ee80000100800 */
[----:B------:R-:W4:Y:S04]  /*143d0*/  LDL R21, [R1+0x50] ;  /* 0x0000500001157983 */ /* 0x000f280000100800 */
[----:B------:R-:W4:Y:S04]  /*143e0*/  LDL R20, [R1+0xf8] ;  /* 0x0000f80001147983 */ /* 0x000f280000100800 */
[----:B------:R-:W3:Y:S04]  /*143f0*/  LDL.128 R12, [R1+0xe0] ;  /* 0x0000e000010c7983 */ /* 0x000ee80000100c00 */
[----:B------:R-:W4:Y:S04]  /*14400*/  LDL.128 R4, [R1+0xd0] ;  /* 0x0000d00001047983 */ /* 0x000f280000100c00 */
[----:B--2---:R-:W2:Y:S04]  /*14410*/  LD.E R11, desc[UR36][R2.64] ;  /* 0x00000024020b7980 */ /* 0x004ea8000c101900 */
[----:B------:R-:W4:Y:S01]  /*14420*/  LDL.64 R2, [R1+0xf0] ;  /* 0x0000f00001027983 */ /* 0x000f220000100a00 */
[----:B---3--:R-:W-:Y:S01]  /*14430*/  ISETP.GE.AND P1, PT, R13, 0x1, PT ;  /* 0x000000010d00780c */ /* 0x008fe20003f26270 */
[----:B------:R-:W-:Y:S01]  /*14440*/  BSSY B0, `(.L_x_3603) ;  /* 0x000007a000007945 */ /* 0x000fe20003800000 */
[-C--:B--2---:R-:W-:Y:S01]  /*14450*/  FMUL.FTZ R80, R32, R11.reuse ;  /* 0x0000000b20507220 */ /* 0x084fe20000410000 */
[----:B------:R-:W-:Y:S01]  /*14460*/  SHF.R.S32.HI R32, RZ, 0x1f, R57 ;  /* 0x0000001fff207819 */ /* 0x000fe20000011439 */
[-C--:B0-----:R-:W-:Y:S01]  /*14470*/  FMUL.FTZ R10, R24, R11.reuse ;  /* 0x0000000b180a7220 */ /* 0x081fe20000410000 */
[----:B------:R-:W-:-:S02]  /*14480*/  FMUL.FTZ R24, R31, R11 ;  /* 0x0000000b1f187220 */ /* 0x000fc40000410000 */
[----:B------:R-:W-:Y:S01]  /*14490*/  LEA.HI R31, R32, R57, RZ, 0x7 ;  /* 0x00000039201f7211 */ /* 0x000fe200078f38ff */
[-C--:B------:R-:W-:Y:S01]  /*144a0*/  FMUL.FTZ R90, R25, R11.reuse ;  /* 0x0000000b195a7220 */ /* 0x080fe20000410000 */
[----:B------:R-:W-:Y:S02]  /*144b0*/  FMUL.FTZ R25, R34, R11 ;  /* 0x0000000b22197220 */ /* 0x000fe40000410000 */
[----:B------:R-:W-:-:S05]  /*144c0*/  LOP3.LUT R34, R31, 0xffffff80, RZ, 0xc0, !PT ;  /* 0xffffff801f227812 */ /* 0x000fca00078ec0ff */
[----:B------:R-:W-:Y:S02]  /*144d0*/  IMAD.IADD R34, R57, 0x1, -R34 ;  /* 0x0000000139227824 */ /* 0x000fe400078e0a22 */
[-C--:B------:R-:W-:Y:S01]  /*144e0*/  FMUL.FTZ R76, R36, R11.reuse ;  /* 0x0000000b244c7220 */ /* 0x080fe20000410000 */
[----:B------:R-:W-:Y:S02]  /*144f0*/  FMUL.FTZ R78, R33, R11 ;  /* 0x0000000b214e7220 */ /* 0x000fe40000410000 */
[----:B------:R-:W-:Y:S02]  /*14500*/  SHF.R.S32.HI R31, RZ, 0x1f, R34 ;  /* 0x0000001fff1f7819 */ /* 0x000fe40000011422 */
[----:B------:R-:W-:Y:S01]  /*14510*/  LEA.HI R36, R32, R57, RZ, 0x2 ;  /* 0x0000003920247211 */ /* 0x000fe200078f10ff */
[-C--:B------:R-:W-:Y:S01]  /*14520*/  FMUL.FTZ R88, R28, R11.reuse ;  /* 0x0000000b1c587220 */ /* 0x080fe20000410000 */
[----:B------:R-:W-:Y:S01]  /*14530*/  LEA.HI R33, R31, R34, RZ, 0x2 ;  /* 0x000000221f217211 */ /* 0x000fe200078f10ff */
[-C--:B------:R-:W-:Y:S01]  /*14540*/  FMUL.FTZ R62, R27, R11.reuse ;  /* 0x0000000b1b3e7220 */ /* 0x080fe20000410000 */
[-C--:B------:R-:W-:Y:S01]  /*14550*/  FMUL.FTZ R28, R38, R11.reuse ;  /* 0x0000000b261c7220 */ /* 0x080fe20000410000 */
[----:B------:R-:W-:Y:S01]  /*14560*/  FMUL.FTZ R27, R35, R11 ;  /* 0x0000000b231b7220 */ /* 0x000fe20000410000 */
[----:B------:R-:W-:-:S02]  /*14570*/  LOP3.LUT R38, R36, 0xfffffffc, RZ, 0xc0, !PT ;  /* 0xfffffffc24267812 */ /* 0x000fc400078ec0ff */
[--C-:B------:R-:W-:Y:S02]  /*14580*/  SHF.R.S32.HI R32, RZ, 0x2, R33.reuse ;  /* 0x00000002ff207819 */ /* 0x100fe40000011421 */
[----:B------:R-:W-:Y:S01]  /*14590*/  SHF.R.S32.HI R35, RZ, 0x1f, R33 ;  /* 0x0000001fff237819 */ /* 0x000fe20000011421 */
[----:B------:R-:W-:-:S03]  /*145a0*/  IMAD.IADD R38, R57, 0x1, -R38 ;  /* 0x0000000139267824 */ /* 0x000fc600078e0a26 */
[----:B------:R-:W-:Y:S02]  /*145b0*/  LEA.HI R36, R35, R32, RZ, 0x3 ;  /* 0x0000002023247211 */ /* 0x000fe400078f18ff */
[----:B------:R-:W-:Y:S01]  /*145c0*/  LEA.HI R35, R31, R34, RZ, 0x5 ;  /* 0x000000221f237211 */ /* 0x000fe200078f28ff */
[-C--:B------:R-:W-:Y:S01]  /*145d0*/  FMUL.FTZ R82, R29, R11.reuse ;  /* 0x0000000b1d527220 */ /* 0x080fe20000410000 */
[-C--:B------:R-:W-:Y:S01]  /*145e0*/  FMUL.FTZ R74, R37, R11.reuse ;  /* 0x0000000b254a7220 */ /* 0x080fe20000410000 */
[----:B------:R-:W-:Y:S01]  /*145f0*/  FMUL.FTZ R29, R39, R11 ;  /* 0x0000000b271d7220 */ /* 0x000fe20000410000 */
[----:B------:R-:W-:Y:S02]  /*14600*/  LOP3.LUT R37, R36, 0xfffffff8, RZ, 0xc0, !PT ;  /* 0xfffffff824257812 */ /* 0x000fe400078ec0ff */
[----:B------:R-:W-:Y:S02]  /*14610*/  LEA.HI R39, R38, R38, RZ, 0x1 ;  /* 0x0000002626277211 */ /* 0x000fe400078f08ff */
[----:B------:R-:W-:Y:S01]  /*14620*/  SHF.R.S32.HI R36, RZ, 0x5, R35 ;  /* 0x00000005ff247819 */ /* 0x000fe20000011423 */
[----:B------:R-:W-:Y:S01]  /*14630*/  IMAD.IADD R37, R32, 0x1, -R37 ;  /* 0x0000000120257824 */ /* 0x000fe200078e0a25 */
[----:B------:R-:W-:-:S02]  /*14640*/  LOP3.LUT R39, R39, 0x1ffffffe, RZ, 0xc0, !PT ;  /* 0x1ffffffe27277812 */ /* 0x000fc400078ec0ff */
[----:B----4-:R-:W-:Y:S01]  /*14650*/  ISETP.NE.AND P0, PT, R2, 0x1, PT ;  /* 0x000000010200780c */ /* 0x010fe20003f05270 */
[----:B------:R-:W-:Y:S02]  /*14660*/  IMAD R36, R21, 0x4, R36 ;  /* 0x0000000415247824 */ /* 0x000fe400078e0224 */
[----:B------:R-:W-:Y:S02]  /*14670*/  IMAD.IADD R39, R38, 0x1, -R39 ;  /* 0x0000000126277824 */ /* 0x000fe400078e0a27 */
[----:B------:R-:W-:-:S04]  /*14680*/  IMAD.U32 R2, R36, 0x10, R37 ;  /* 0x0000001024027824 */ /* 0x000fc800078e0025 */
[----:B------:R-:W-:-:S04]  /*14690*/  IMAD R2, R39, 0x8, R2 ;  /* 0x0000000827027824 */ /* 0x000fc800078e0202 */
[----:B------:R-:W-:-:S05]  /*146a0*/  @P0 IMAD.HI.U32 R3, R2, R3, RZ ;  /* 0x0000000302030227 */ /* 0x000fca00078e00ff */
[----:B------:R-:W-:Y:S01]  /*146b0*/  @P0 SHF.R.U32.HI R2, RZ, R20, R3 ;  /* 0x00000014ff020219 */ /* 0x000fe20000011603 */
[----:B------:R-:W-:Y:S01]  /*146c0*/  IMAD.SHL.U32 R20, R0, 0x40, RZ ;  /* 0x0000004000147824 */ /* 0x000fe200078e00ff */
[----:B------:R-:W-:-:S03]  /*146d0*/  LOP3.LUT R3, R33, 0x7ffffffc, RZ, 0xc0, !PT ;  /* 0x7ffffffc21037812 */ /* 0x000fc600078ec0ff */
[----:B------:R-:W0:Y:S01]  /*146e0*/  SHFL.IDX PT, R35, R2, RZ, 0x1c1f ;  /* 0x001c1fff02237589 */ /* 0x000e2200000e0000 */
        /* <DEDUP_REMOVED lines=21> */
[----:B------:R-:W1:Y:S01]  /*14840*/  MUFU.TANH R10, R10 ;  /* 0x0000000a000a7308 */ /* 0x000e620000002400 */
[----:B------:R-:W-:-:S03]  /*14850*/  LOP3.LUT R11, RZ, R6, RZ, 0x33, !PT ;  /* 0x00000006ff0b7212 */ /* 0x000fc600078e33ff */
[----:B------:R-:W-:-:S04]  /*14860*/  IADD3 R32, -R4, R32, R5 ;  /* 0x0000002004207210 */ /* 0x000fc80007ffe105 */
[----:B------:R-:W2:Y:S01]  /*14870*/  MUFU.TANH R90, R90 ;  /* 0x0000005a005a7308 */ /* 0x000ea20000002400 */
[----:B------:R-:W-:-:S07]  /*14880*/  IMAD.IADD R33, R32, 0x1, R7 ;  /* 0x0000000120217824 */ /* 0x000fce00078e0207 */
        /* <DEDUP_REMOVED lines=28> */
[----:B------:R-:W1:Y:S08]  /*14a50*/  MUFU.TANH R41, R41 ;  /* 0x0000002900297308 */ /* 0x000e700000002400 */
[----:B------:R-:W1:Y:S01]  /*14a60*/  MUFU.TANH R40, R40 ;  /* 0x0000002800287308 */ /* 0x000e620000002400 */
[----:B------:R-:W-:-:S02]  /*14a70*/  IMAD.IADD R32, R32, 0x1, R11 ;  /* 0x0000000120207824 */ /* 0x000fc400078e020b */
[----:B------:R-:W-:Y:S02]  /*14a80*/  IMAD.IADD R34, R12, 0x1, -R20 ;  /* 0x000000010c227824 */ /* 0x000fe400078e0a14 */
        /* <DEDUP_REMOVED lines=13> */
.L_x_3606:
[----:B------:R-:W-:-:S13]  /*14b60*/  ISETP.NE.AND P0, PT, R13, 0x1, PT ;  /* 0x000000010d00780c */ /* 0x000fda0003f05270 */
[----:B------:R-:W-:-:S05]  /*14b70*/  @P0 IMAD.HI.U32 R12, R11, R14, RZ ;  /* 0x0000000e0b0c0227 */ /* 0x000fca00078e00ff */
[----:B------:R-:W-:-:S07]  /*14b80*/  @P0 SHF.R.U32.HI R11, RZ, R15, R12 ;  /* 0x0000000fff0b0219 */ /* 0x000fce000001160c */
.L_x_3607:
[----:B------:R-:W-:Y:S05]  /*14b90*/  BSYNC B1 ;  /* 0x0000000000017941 */ /* 0x000fea0003800000 */
.L_x_3605:
[----:B------:R-:W-:-:S04]  /*14ba0*/  IMAD R12, R11, R13, -R20 ;  /* 0x0000000d0b0c7224 */ /* 0x000fc800078e0a14 */
[----:B------:R-:W-:-:S05]  /*14bb0*/  IMAD R12, R3, -0x2, R12 ;  /* 0xfffffffe030c7824 */ /* 0x000fca00078e020c */
[----:B------:R-:W-:Y:S02]  /*14bc0*/  VIMNMX R7, R7, R12, !PT ;  /* 0x0000000c07077248 */ /* 0x000fe40007fe0100 */
[----:B------:R-:W-:-:S07]  /*14bd0*/  VIADDMNMX R6, R12, R13, R6, PT ;  /* 0x0000000d0c067246 */ /* 0x000fce0003800106 */
.L_x_3604:
[----:B------:R-:W-:Y:S05]  /*14be0*/  BSYNC B0 ;  /* 0x0000000000007941 */ /* 0x000fea0003800000 */
.L_x_3603:
        /* <DEDUP_REMOVED lines=14> */
[----:B------:R-:W-:Y:S01]  /*14cd0*/  ISETP.LT.OR P2, PT, R6, 0x11, P2 ;  /* 0x000000110600780c */ /* 0x000fe20001741670 */
[----:B0-----:R-:W-:Y:S01]  /*14ce0*/  IMAD.IADD R11, R32, 0x1, R2 ;  /* 0x00000001200b7824 */ /* 0x001fe200078e0202 */
        /* <DEDUP_REMOVED lines=55> */
[----:B-1----:R-:W-:Y:S01]  /*15060*/  FSEL R84, R10, -INF , !P6 ;  /* 0xff8000000a547808 */ /* 0x002fe20007000000 */
        /* <DEDUP_REMOVED lines=18> */
.L_x_3611:
[----:B------:R-:W-:-:S13]  /*15190*/  ISETP.NE.AND P6, PT, R13, 0x1, PT ;  /* 0x000000010d00780c */ /* 0x000fda0003fc5270 */
[----:B------:R-:W-:-:S05]  /*151a0*/  @P6 IMAD.HI.U32 R14, R5, R14, RZ ;  /* 0x0000000e050e6227 */ /* 0x000fca00078e00ff */
[----:B------:R-:W-:-:S07]  /*151b0*/  @P6 SHF.R.U32.HI R5, RZ, R15, R14 ;  /* 0x0000000fff056219 */ /* 0x000fce000001160e */
.L_x_3612:
[----:B------:R-:W-:Y:S05]  /*151c0*/  BSYNC B1 ;  /* 0x0000000000017941 */ /* 0x000fea0003800000 */
.L_x_3610:
[----:B------:R-:W-:-:S04]  /*151d0*/  IMAD R20, R5, R13, -R20 ;  /* 0x0000000d05147224 */ /* 0x000fc800078e0a14 */
[----:B------:R-:W-:-:S05]  /*151e0*/  IMAD R20, R3, -0x2, R20 ;  /* 0xfffffffe03147824 */ /* 0x000fca00078e0214 */
[----:B------:R-:W-:Y:S02]  /*151f0*/  VIADDMNMX R10, R20, R13, R10, PT ;  /* 0x0000000d140a7246 */ /* 0x000fe4000380010a */
[----:B------:R-:W-:-:S07]  /*15200*/  VIMNMX R11, R11, R20, !PT ;  /* 0x000000140b0b7248 */ /* 0x000fce0007fe0100 */
.L_x_3609:
[----:B------:R-:W-:Y:S05]  /*15210*/  BSYNC B0 ;  /* 0x0000000000007941 */ /* 0x000fea0003800000 */
.L_x_3608:
[----:B------:R-:W2:Y:S01]  /*15220*/  LDL.64 R6, [R1+0x1e0] ;  /* 0x0001e00001067983 */ /* 0x000ea20000100a00 */
[C---:B------:R-:W-:Y:S02]  /*15230*/  ISETP.GT.AND P0, PT, R11.reuse, 0x1, !P0 ;  /* 0x000000010b00780c */ /* 0x040fe40004704270 */
[----:B------:R-:W-:Y:S01]  /*15240*/  ISETP.GT.AND P1, PT, R11, 0x8, !P1 ;  /* 0x000000080b00780c */ /* 0x000fe20004f24270 */
[----:B------:R-:W3:Y:S01]  /*15250*/  LDL R20, [R1+0x200] ;  /* 0x0002000001147983 */ /* 0x000ee20000100800 */
        /* <DEDUP_REMOVED lines=41> */
[----:B------:R-:W-:Y:S02]  /*154f0*/  ISETP.LT.OR P1, PT, R10, 0x29, P1 ;  /* 0x000000290a00780c */ /* 0x000fe40000f21670 */
        /* <DEDUP_REMOVED lines=47> */
[----:B------:R1:W-:Y:S04]  /*157f0*/  STL.64 [R1+0x1e0], R2 ;  /* 0x0001e00201007387 */ /* 0x0003e80000100a00 */
[----:B------:R-:W2:Y:S01]  /*15800*/  LDL R24, [R1+0x1e4] ;  /* 0x0001e40001187983 */ /* 0x000ea20000100800 */
[----:B0-----:R-:W-:-:S03]  /*15810*/  FMNMX.FTZ R10, R2, R5, !PT ;  /* 0x00000005020a7209 */ /* 0x001fc60007810000 */
[----:B-1----:R-:W4:Y:S04]  /*15820*/  LDL.64 R2, [R1+0xb8] ;  /* 0x0000b80001027983 */ /* 0x002f280000100a00 */
        /* <DEDUP_REMOVED lines=17> */
[----:B------:R-:W5:Y:S08]  /*15940*/  MUFU.EX2 R135, R13 ;  /* 0x0000000d00877308 */ /* 0x000f700000000800 */
[----:B------:R-:W0:Y:S01]  /*15950*/  MUFU.EX2 R134, R7 ;  /* 0x0000000700867308 */ /* 0x000e220000000800 */
[----:B------:R1:W-:Y:S01]  /*15960*/  STL [R1+0x1e4], R14 ;  /* 0x0001e40e01007387 */ /* 0x0003e20000100800 */
[----:B-----5:R-:W-:Y:S01]  /*15970*/  FMUL.FTZ R4, R135, R4 ;  /* 0x0000000487047220 */ /* 0x020fe20000410000 */
[----:B0-----:R-:W-:-:S05]  /*15980*/  FMUL.FTZ R5, R5, R134 ;  /* 0x0000008605057220 */ /* 0x001fca0000410000 */
[----:B------:R1:W-:Y:S04]  /*15990*/  STL.64 [R1+0x1f0], R4 ;  /* 0x0001f00401007387 */ /* 0x0003e80000100a00 */
[----:B----4-:R-:W2:Y:S01]  /*159a0*/  LD.E R6, desc[UR36][R2.64+0x4] ;  /* 0x0000042402067980 */ /* 0x010ea2000c101900 */
        /* <DEDUP_REMOVED lines=12> */
.L_x_3614:
[----:B------:R-:W-:Y:S05]  /*15a70*/  BSYNC B0 ;  /* 0x0000000000007941 */ /* 0x000fea0003800000 */
.L_x_3613:
        /* <DEDUP_REMOVED lines=9> */
.L_x_3616:
[----:B------:R-:W-:Y:S05]  /*15b10*/  BSYNC B0 ;  /* 0x0000000000007941 */ /* 0x000fea0003800000 */
.L_x_3615:
        /* <DEDUP_REMOVED lines=30> */
[C---:B--2---:R-:W-:Y:S01]  /*15d00*/  FMUL.FTZ R57, R38.reuse, R55 ;  /* 0x0000003726397220 */ /* 0x044fe20000410000 */
[----:B------:R-:W-:-:S04]  /*15d10*/  FSETP.NEU.FTZ.AND P0, PT, R38, -INF , PT ;  /* 0xff8000002600780b */ /* 0x000fc80003f1d000 */
[----:B------:R-:W-:-:S05]  /*15d20*/  FSEL R57, R57, RZ, P0 ;  /* 0x000000ff39397208 */ /* 0x000fca0000000000 */
[-C--:B------:R-:W-:Y:S02]  /*15d30*/  FFMA.FTZ R152, R84, R55.reuse, -R57 ;  /* 0x0000003754987223 */ /* 0x080fe40000010839 */
[----:B------:R-:W2:Y:S01]  /*15d40*/  LDL.64 R84, [R1+0x218] ;  /* 0x0002180001547983 */ /* 0x000ea20000100a00 */
[C---:B------:R-:W-:Y:S01]  /*15d50*/  FMUL.FTZ R38, R39.reuse, R55 ;  /* 0x0000003727267220 */ /* 0x040fe20000410000 */
[----:B------:R-:W-:-:S04]  /*15d60*/  FSETP.NEU.FTZ.AND P0, PT, R39, -INF , PT ;  /* 0xff8000002700780b */ /* 0x000fc80003f1d000 */
[----:B------:R-:W-:-:S05]  /*15d70*/  FSEL R38, R38, RZ, P0 ;  /* 0x000000ff26267208 */ /* 0x000fca0000000000 */
        /* <DEDUP_REMOVED lines=27> */
[----:B------:R-:W1:Y:S01]  /*15f30*/  MUFU.EX2 R121, R121 ;  /* 0x0000007900797308 */ /* 0x000e620000000800 */
[----:B---3--:R-:W-:Y:S01]  /*15f40*/  FADD.FTZ R6, R152, R6 ;  /* 0x0000000698067221 */ /* 0x008fe20000010000 */
[-CC-:B------:R-:W-:Y:S01]  /*15f50*/  FFMA.FTZ R193, R60, R55.reuse, -R57.reuse ;  /* 0x000000373cc17223 */ /* 0x180fe20000010839 */
[-CC-:B------:R-:W-:Y:S01]  /*15f60*/  FFMA.FTZ R172, R54, R55.reuse, -R57.reuse ;  /* 0x0000003736ac7223 */ /* 0x180fe20000010839 */
[-CC-:B------:R-:W-:Y:S01]  /*15f70*/  FFMA.FTZ R8, R8, R55.reuse, -R38.reuse ;  /* 0x0000003708087223 */ /* 0x180fe20000010826 */
[-CC-:B------:R-:W-:Y:S01]  /*15f80*/  FFMA.FTZ R174, R52, R55.reuse, -R57.reuse ;  /* 0x0000003734ae7223 */ /* 0x180fe20000010839 */
[-C--:B------:R-:W-:Y:S01]  /*15f90*/  FFMA.FTZ R175, R41, R55.reuse, -R38 ;  /* 0x0000003729af7223 */ /* 0x080fe20000010826 */
[----:B------:R-:W-:Y:S01]  /*15fa0*/  FFMA.FTZ R190, R50, R55, -R57 ;  /* 0x0000003732be7223 */ /* 0x000fe20000010839 */
[----:B------:R-:W3:Y:S01]  /*15fb0*/  MUFU.EX2 R155, R155 ;  /* 0x0000009b009b7308 */ /* 0x000ee20000000800 */
[C---:B----4-:R-:W-:Y:S01]  /*15fc0*/  FMUL.FTZ R35, R135.reuse, R35 ;  /* 0x0000002387237220 */ /* 0x050fe20000410000 */
[C---:B------:R-:W-:Y:S01]  /*15fd0*/  FMUL.FTZ R34, R135.reuse, R34 ;  /* 0x0000002287227220 */ /* 0x040fe20000410000 */
[C---:B------:R-:W-:Y:S01]  /*15fe0*/  FMUL.FTZ R37, R134.reuse, R37 ;  /* 0x0000002586257220 */ /* 0x040fe20000410000 */
[----:B------:R-:W-:Y:S01]  /*15ff0*/  FMUL.FTZ R36, R134, R36 ;  /* 0x0000002486247220 */ /* 0x000fe20000410000 */
        /* <DEDUP_REMOVED lines=17> */
[C---:B------:R-:W-:Y:S01]  /*16110*/  FMUL.FTZ R15, R135.reuse, R15 ;  /* 0x0000000f870f7220 */ /* 0x040fe20000410000 */
[----:B------:R-:W-:Y:S01]  /*16120*/  FMUL.FTZ R14, R135, R14 ;  /* 0x0000000e870e7220 */ /* 0x000fe20000410000 */
[----:B------:R-:W0:Y:S01]  /*16130*/  MUFU.EX2 R154, R154 ;  /* 0x0000009a009a7308 */ /* 0x000e220000000800 */
[----:B-1----:R-:W-:Y:S01]  /*16140*/  FADD.FTZ R44, R153, R44 ;  /* 0x0000002c992c7221 */ /* 0x002fe20000010000 */
[----:B------:R-:W-:Y:S01]  /*16150*/  FADD.FTZ R7, R121, R6 ;  /* 0x0000000679077221 */ /* 0x000fe20000010000 */
[C---:B------:R-:W-:Y:S01]  /*16160*/  FMUL.FTZ R13, R135.reuse, R13 ;  /* 0x0000000d870d7220 */ /* 0x040fe20000410000 */
[----:B------:R-:W-:Y:S01]  /*16170*/  FMUL.FTZ R12, R135, R12 ;  /* 0x0000000c870c7220 */ /* 0x000fe20000410000 */
[C---:B------:R-:W-:Y:S01]  /*16180*/  FMUL.FTZ R87, R134.reuse, R87 ;  /* 0x0000005786577220 */ /* 0x040fe20000410000 */
[C---:B------:R-:W-:Y:S01]  /*16190*/  FMUL.FTZ R86, R134.reuse, R86 ;  /* 0x0000005686567220 */ /* 0x040fe20000410000 */
[C---:B------:R-:W-:Y:S01]  /*161a0*/  FMUL.FTZ R5, R134.reuse, R5 ;  /* 0x0000000586057220 */ /* 0x040fe20000410000 */
[----:B------:R-:W1:Y:S01]  /*161b0*/  MUFU.EX2 R169, R169 ;  /* 0x000000a900a97308 */ /* 0x000e620000000800 */
[----:B------:R-:W-:Y:S01]  /*161c0*/  FMUL.FTZ R4, R134, R4 ;  /* 0x0000000486047220 */ /* 0x000fe20000410000 */
[----:B------:R-:W2:Y:S04]  /*161d0*/  LDL.64 R82, [R1+0x350] ;  /* 0x0003500001527983 */ /* 0x000ea80000100a00 */
[----:B------:R-:W2:Y:S02]  /*161e0*/  LDL.64 R80, [R1+0x360] ;  /* 0x0003600001507983 */ /* 0x000ea40000100a00 */
        /* <DEDUP_REMOVED lines=13> */
[----:B------:R-:W0:Y:S03]  /*162c0*/  MUFU.EX2 R171, R171 ;  /* 0x000000ab00ab7308 */ /* 0x000e260000000800 */
[----:B------:R-:W4:Y:S04]  /*162d0*/  LDL.64 R58, [R1+0x268] ;  /* 0x00026800013a7983 */ /* 0x000f280000100a00 */
[----:B------:R-:W4:Y:S01]  /*162e0*/  LDL.64 R48, [R1+0x2b8] ;  /* 0x0002b80001307983 */ /* 0x000f220000100a00 */
[----:B------:R-:W0:Y:S01]  /*162f0*/  MUFU.EX2 R129, R129 ;  /* 0x0000008100817308 */ /* 0x000e220000000800 */
[----:B-1----:R-:W-:Y:S01]  /*16300*/  FADD.FTZ R39, R169, R44 ;  /* 0x0000002ca9277221 */ /* 0x002fe20000010000 */
[----:B------:R-:W-:Y:S01]  /*16310*/  FADD.FTZ R7, R117, R6 ;  /* 0x0000000675077221 */ /* 0x000fe20000010000 */
[----:B------:R-:W4:Y:S04]  /*16320*/  LDL.64 R72, [R1+0x3b0] ;  /* 0x0003b00001487983 */ /* 0x000f280000100a00 */
[----:B------:R-:W4:Y:S01]  /*16330*/  LDL.64 R90, [R1+0x3e8] ;  /* 0x0003e800015a7983 */ /* 0x000f220000100a00 */
[----:B------:R-:W1:Y:S03]  /*16340*/  MUFU.EX2 R128, R128 ;  /* 0x0000008000807308 */ /* 0x000e660000000800 */
[----:B------:R-:W4:Y:S05]  /*16350*/  LDL.64 R88, [R1+0x3f8] ;  /* 0x0003f80001587983 */ /* 0x000f2a0000100a00 */
        /* <DEDUP_REMOVED lines=9> */
[----:B------:R-:W4:Y:S05]  /*163f0*/  LDL.64 R56, [R1+0x3e0] ;  /* 0x0003e00001387983 */ /* 0x000f2a0000100a00 */
[----:B------:R-:W-:Y:S08]  /*16400*/  MUFU.EX2 R127, R127 ;  /* 0x0000007f007f7308 */ /* 0x000ff00000000800 */
[----:B------:R-:W0:Y:S01]  /*16410*/  MUFU.EX2 R126, R126 ;  /* 0x0000007e007e7308 */ /* 0x000e220000000800 */
[----:B-1----:R-:W-:Y:S01]  /*16420*/  FADD.FTZ R6, R128, R39 ;  /* 0x0000002780067221 */ /* 0x002fe20000010000 */
[----:B------:R-:W-:Y:S01]  /*16430*/  FADD.FTZ R7, R170, R7 ;  /* 0x00000007aa077221 */ /* 0x000fe20000010000 */
[----:B------:R-:W4:Y:S05]  /*16440*/  LDL.64 R64, [R1+0x3f0] ;  /* 0x0003f00001407983 */ /* 0x000f2a0000100a00 */
[----:B------:R-:W-:Y:S08]  /*16450*/  MUFU.EX2 R125, R125 ;  /* 0x0000007d007d7308 */ /* 0x000ff00000000800 */
        /* <DEDUP_REMOVED lines=15> */
[----:B------:R-:W-:Y:S08]  /*16550*/  MUFU.EX2 R172, R172 ;  /* 0x000000ac00ac7308 */ /* 0x000ff00000000800 */
[----:B------:R-:W1:Y:S01]  /*16560*/  MUFU.EX2 R8, R8 ;  /* 0x0000000800087308 */ /* 0x000e620000000800 */
[----:B------:R-:W-:Y:S01]  /*16570*/  FADD.FTZ R38, R116, R41 ;  /* 0x0000002974267221 */ /* 0x000fe20000010000 */
[----:B------:R-:W-:Y:S01]  /*16580*/  FADD.FTZ R6, R178, R39 ;  /* 0x00000027b2067221 */ /* 0x000fe20000010000 */
[----:B------:R-:W4:Y:S04]  /*16590*/  LDL.64 R50, [R1+0x2a8] ;  /* 0x0002a80001327983 */ /* 0x000f280000100a00 */
[----:B------:R-:W4:Y:S01]  /*165a0*/  LDL.64 R44, [R1+0x2d8] ;  /* 0x0002d800012c7983 */ /* 0x000f220000100a00 */
[----:B------:R-:W-:Y:S08]  /*165b0*/  MUFU.EX2 R174, R174 ;  /* 0x000000ae00ae7308 */ /* 0x000ff00000000800 */
[----:B------:R-:W1:Y:S01]  /*165c0*/  MUFU.EX2 R175, R175 ;  /* 0x000000af00af7308 */ /* 0x000e620000000800 */
[----:B0-----:R-:W-:Y:S01]  /*165d0*/  FADD.FTZ R41, R173, R38 ;  /* 0x00000026ad297221 */ /* 0x001fe20000010000 */
[----:B------:R-:W-:Y:S01]  /*165e0*/  FADD.FTZ R39, R193, R6 ;  /* 0x00000006c1277221 */ /* 0x000fe20000010000 */
[----:B------:R-:W4:Y:S05]  /*165f0*/  LDL.64 R42, [R1+0x2e8] ;  /* 0x0002e800012a7983 */ /* 0x000f2a0000100a00 */
[----:B------:R-:W0:Y:S08]  /*16600*/  MUFU.EX2 R190, R190 ;  /* 0x000000be00be7308 */ /* 0x000e300000000800 */
[----:B------:R-:W0:Y:S01]  /*16610*/  MUFU.EX2 R7, R7 ;  /* 0x0000000700077308 */ /* 0x000e220000000800 */
[----:B-1----:R-:W-:Y:S01]  /*16620*/  FADD.FTZ R6, R8, R41 ;  /* 0x0000002908067221 */ /* 0x002fe20000010000 */
[----:B------:R-:W-:-:S03]  /*16630*/  FADD.FTZ R39, R172, R39 ;  /* 0x00000027ac277221 */ /* 0x000fc60000010000 */
[----:B------:R-:W-:Y:S01]  /*16640*/  FADD.FTZ R6, R175, R6 ;  /* 0x00000006af067221 */ /* 0x000fe20000010000 */
[----:B------:R-:W-:-:S04]  /*16650*/  FADD.FTZ R41, R174, R39 ;  /* 0x00000027ae297221 */ /* 0x000fc80000010000 */
[----:B0-----:R-:W-:Y:S02]  /*16660*/  FADD.FTZ R38, R190, R41 ;  /* 0x00000029be267221 */ /* 0x001fe40000010000 */
[----:B------:R-:W4:Y:S01]  /*16670*/  LDL.64 R40, [R1+0x2f8] ;  /* 0x0002f80001287983 */ /* 0x000f220000100a00 */
[----:B------:R-:W-:-:S05]  /*16680*/  FADD.FTZ R39, R7, R6 ;  /* 0x0000000607277221 */ /* 0x000fca0000010000 */
[----:B------:R0:W-:Y:S01]  /*16690*/  STL.64 [R1+0x1f0], R38 ;  /* 0x0001f02601007387 */ /* 0x0001e20000100a00 */
[----:B------:R-:W-:Y:S06]  /*166a0*/  BAR.SYNC.DEFER_BLOCKING 0xf, 0x100 ;  /* 0x03c4000000007b1d */ /* 0x000fec0000010000 */
[----:B0-----:R-:W4:Y:S01]  /*166b0*/  LDL.64 R38, [R1+0x308] ;  /* 0x0003080001267983 */ /* 0x001f220000100a00 */
[C---:B--2---:R-:W-:Y:S01]  /*166c0*/  FMUL.FTZ R85, R134.reuse, R85 ;  /* 0x0000005586557220 */ /* 0x044fe20000410000 */
[C---:B------:R-:W-:Y:S02]  /*166d0*/  FMUL.FTZ R84, R134.reuse, R84 ;  /* 0x0000005486547220 */ /* 0x040fe40000410000 */
[----:B------:R-:W2:Y:S04]  /*166e0*/  LD.E.64 R96, desc[UR36][R2.64+0x8] ;  /* 0x0000082402607980 */ /* 0x000ea8000c101b00 */
[----:B------:R-:W2:Y:S04]  /*166f0*/  LD.E.64 R2, desc[UR36][R2.64] ;  /* 0x0000002402027980 */ /* 0x000ea8000c101b00 */
[----:B------:R-:W-:Y:S04]  /*16700*/  STL.64 [R1+0x400], R34 ;  /* 0x0004002201007387 */ /* 0x000fe80000100a00 */
[----:B------:R0:W-:Y:S04]  /*16710*/  STL.64 [R1+0x408], R36 ;  /* 0x0004082401007387 */ /* 0x0001e80000100a00 */
[----:B------:R-:W-:Y:S04]  /*16720*/  STL.64 [R1+0x210], R32 ;  /* 0x0002102001007387 */ /* 0x000fe80000100a00 */
        /* <DEDUP_REMOVED lines=123> */
[----:B--2---:R-:W-:-:S03]  /*16ee0*/  MOV R6, R96 ;  /* 0x0000006000067202 */ /* 0x004fc60000000f00 */
        /* <DEDUP_REMOVED lines=275> */
[----:B----4-:R-:W-:Y:S04]  /*18020*/  STL [R1+0x358], R86 ;  /* 0x0003585601007387 */ /* 0x010fe80000100800 */
        /* <DEDUP_REMOVED lines=513> */
.L_x_3618:
[----:B------:R-:W-:Y:S05]  /*1a040*/  BSYNC B0 ;  /* 0x0000000000007941 */ /* 0x000fea0003800000 */
.L_x_3617:
        /* <DEDUP_REMOVED lines=9> */
[----:B------:R-:W2:Y:S02]  /*1a0e0*/  LDL R6, [R1+0x50] ;  /* 0x0000500001067983 */ /* 0x000ea40000100800 */
[----:B--2---:R-:W-:-:S07]  /*1a0f0*/  IMAD.SHL.U32 R6, R6, 0x40, RZ ;  /* 0x0000004006067824 */ /* 0x004fce00078e00ff */
.L_x_3586:
[----:B------:R-:W1:Y:S01]  /*1a100*/  LDC R2, c[0x0][0x448] ;  /* 0x00011200ff027b82 */ /* 0x000e620000000800 */
[----:B------:R-:W-:Y:S01]  /*1a110*/  VIADD R3, R6, 0x3f ;  /* 0x0000003f06037836 */ /* 0x000fe20000000000 */
[----:B------:R-:W-:-:S06]  /*1a120*/  ULDC UR4, c[0x0][0xad4] ;  /* 0x0002b50000047ab9 */ /* 0x000fcc0000000800 */
[----:B------:R-:W2:Y:S01]  /*1a130*/  LDC R8, c[0x0][0xadc] ;  /* 0x0002b700ff087b82 */ /* 0x000ea20000000800 */
[----:B-1----:R-:W-:-:S13]  /*1a140*/  ISETP.NE.AND P0, PT, R2, 0x1, PT ;  /* 0x000000010200780c */ /* 0x002fda0003f05270 */
[----:B------:R-:W1:Y:S08]  /*1a150*/  @P0 LDC R2, c[0x0][0x44c] ;  /* 0x00011300ff020b82 */ /* 0x000e700000000800 */
[----:B------:R-:W3:Y:S01]  /*1a160*/  @P0 LDC R5, c[0x0][0x450] ;  /* 0x00011400ff050b82 */ /* 0x000ee20000000800 */
[----:B-1----:R-:W-:-:S05]  /*1a170*/  @P0 IMAD.HI.U32 R2, R3, R2, RZ ;  /* 0x0000000203020227 */ /* 0x002fca00078e00ff */
[----:B---3--:R-:W-:Y:S02]  /*1a180*/  @P0 SHF.R.U32.HI R3, RZ, R5, R2 ;  /* 0x00000005ff030219 */ /* 0x008fe40000011602 */
[----:B--2---:R-:W-:-:S03]  /*1a190*/  ISETP.GE.AND P0, PT, R8, 0x1, PT ;  /* 0x000000010800780c */ /* 0x004fc60003f06270 */
[----:B------:R-:W-:-:S04]  /*1a1a0*/  IMAD.IADD R3, R212, 0x1, R3 ;  /* 0x00000001d4037824 */ /* 0x000fc800078e0203 */
[----:B0-----:R-:W-:-:S06]  /*1a1b0*/  VIADD R4, R3, -UR4 ;  /* 0x8000000403047c36 */ /* 0x001fcc0008000000 */
[----:B------:R-:W-:Y:S05]  /*1a1c0*/  @!P0 BRA `(.L_x_3620) ;  /* 0x0000000000488947 */ /* 0x000fea0003800000 */
        /* <DEDUP_REMOVED lines=11> */
.L_x_3622:
[----:B------:R-:W-:-:S13]  /*1a280*/  ISETP.NE.AND P0, PT, R8, 0x1, PT ;  /* 0x000000010800780c */ /* 0x000fda0003f05270 */
[----:B------:R-:W0:Y:S02]  /*1a290*/  @P0 LDC.64 R2, c[0x0][0xae0] ;  /* 0x0002b800ff020b82 */ /* 0x000e240000000a00 */
[----:B0-----:R-:W-:-:S05]  /*1a2a0*/  @P0 IMAD.HI.U32 R2, R5, R2, RZ ;  /* 0x0000000205020227 */ /* 0x001fca00078e00ff */
[----:B------:R-:W-:-:S07]  /*1a2b0*/  @P0 SHF.R.U32.HI R5, RZ, R3, R2 ;  /* 0x00000003ff050219 */ /* 0x000fce0000011602 */
.L_x_3623:
[----:B------:R-:W-:Y:S05]  /*1a2c0*/  BSYNC B0 ;  /* 0x0000000000007941 */ /* 0x000fea0003800000 */
.L_x_3621:
[----:B------:R-:W-:-:S05]  /*1a2d0*/  IMAD R5, R5, R8, RZ ;  /* 0x0000000805057224 */ /* 0x000fca00078e02ff */
[----:B------:R-:W-:-:S07]  /*1a2e0*/  VIMNMX R4, R4, R5, !PT ;  /* 0x0000000504047248 */ /* 0x000fce0007fe0100 */
.L_x_3620:
[----:B------:R-:W-:-:S05]  /*1a2f0*/  VIADD R4, R4, 0x3f ;  /* 0x0000003f04047836 */ /* 0x000fca0000000000 */
[----:B------:R-:W-:-:S04]  /*1a300*/  SHF.R.S32.HI R3, RZ, 0x1f, R4 ;  /* 0x0000001fff037819 */ /* 0x000fc80000011404 */
[----:B------:R-:W-:-:S04]  /*1a310*/  LEA.HI R3, R3, R4, RZ, 0x6 ;  /* 0x0000000403037211 */ /* 0x000fc800078f30ff */
[----:B------:R-:W-:-:S04]  /*1a320*/  SHF.R.S32.HI R3, RZ, 0x6, R3 ;  /* 0x00000006ff037819 */ /* 0x000fc80000011403 */
[----:B------:R-:W-:-:S04]  /*1a330*/  VIMNMX R9, R180, R3, !PT ;  /* 0x00000003b4097248 */ /* 0x000fc80007fe0100 */
[----:B------:R-:W-:-:S13]  /*1a340*/  ISETP.GE.AND P0, PT, R0, R9, PT ;  /* 0x000000090000720c */ /* 0x000fda0003f06270 */
[----:B------:R-:W-:Y:S05]  /*1a350*/  @!P0 BRA `(.L_x_3624) ;  /* 0x0000007000448947 */ /* 0x000fea0003800000 */
.L_x_3647:
        /* <DEDUP_REMOVED lines=20> */
.L_x_3626:
[----:B------:R-:W-:Y:S05]  /*1a4a0*/  BSYNC B0 ;  /* 0x0000000000007941 */ /* 0x000fea0003800000 */
.L_x_3625:
        /* <DEDUP_REMOVED lines=9> */
.L_x_3628:
[----:B------:R-:W-:Y:S05]  /*1a540*/  BSYNC B0 ;  /* 0x0000000000007941 */ /* 0x000fea0003800000 */
.L_x_3627:
[----:B------:R-:W-:Y:S04]  /*1a550*/  BSSY B0, `(.L_x_3629) ;  /* 0x0000006000007945 */ /* 0x000fe80003800000 */
[----:B-1----:R-:W-:Y:S05]  /*1a560*/  @P0 BRA `(.L_x_3630) ;  /* 0x0000000000100947 */ /* 0x002fea0003800000 */
[----:B-----5:R-:W-:Y:S01]  /*1a570*/  IMAD R2, R2, 0x8, R5 ;  /* 0x0000000802027824 */ /* 0x020fe200078e0205 */
[----:B------:R-:W-:-:S04]  /*1a580*/  SHF.L.U32 R3, R3, 0x1f, RZ ;  /* 0x0000001f03037819 */ /* 0x000fc800000006ff */
[----:B------:R-:W1:Y:S02]  /*1a590*/  SYNCS.PHASECHK.TRANS64.TRYWAIT P0, [R2+URZ], R3 ;  /* 0x00000003020075a7 */ /* 0x000e64000800017f */
[----:B-1----:R-:W-:Y:S05]  /*1a5a0*/  @!P0 BRA `(.L_x_3631) ;  /* 0x000001f800c08947 */ /* 0x002fea0003800000 */
.L_x_3630:
[----:B------:R-:W-:Y:S05]  /*1a5b0*/  BSYNC B0 ;  /* 0x0000000000007941 */ /* 0x000fea0003800000 */
.L_x_3629:
        /* <DEDUP_REMOVED lines=57> */
.L_x_3633:
[----:B------:R-:W-:Y:S05]  /*1a950*/  BSYNC B0 ;  /* 0x0000000000007941 */ /* 0x000fea0003800000 */
.L_x_3632:
        /* <DEDUP_REMOVED lines=8> */
.L_x_3635:
[----:B------:R-:W-:Y:S05]  /*1a9e0*/  BSYNC B0 ;  /* 0x0000000000007941 */ /* 0x000fea0003800000 */
.L_x_3634:
[----:B------:R-:W-:Y:S04]  /*1a9f0*/  BSSY B0, `(.L_x_3636) ;  /* 0x0000004000007945 */ /* 0x000fe80003800000 */
[----:B-1----:R-:W-:Y:S05]  /*1aa00*/  @P0 BRA `(.L_x_3637) ;  /* 0x0000000000080947 */ /* 0x002fea0003800000 */
[----:B------:R-:W1:Y:S02]  /*1aa10*/  SYNCS.PHASECHK.TRANS64.TRYWAIT P0, [R2+URZ], R3 ;  /* 0x00000003020075a7 */ /* 0x000e64000800017f */
[----:B-1----:R-:W-:Y:S05]  /*1aa20*/  @!P0 BRA `(.L_x_3638) ;  /* 0x000001f400b48947 */ /* 0x002fea0003800000 */
.L_x_3637:
[----:B------:R-:W-:Y:S05]  /*1aa30*/  BSYNC B0 ;  /* 0x0000000000007941 */ /* 0x000fea0003800000 */
.L_x_3636:
        /* <DEDUP_REMOVED lines=433> */
.L_x_3640:
[----:B------:R-:W-:Y:S05]  /*1c550*/  BSYNC B0 ;  /* 0x0000000000007941 */ /* 0x000fea0003800000 */
.L_x_3639:
        /* <DEDUP_REMOVED lines=23> */
[----:B------:R-:W1:Y:S01]  /*1c6d0*/  MUFU.TANH R57, R57 ;  /* 0x0000003900397308 */ /* 0x000e620000002400 */
[-C--:B------:R-:W-:Y:S01]  /*1c6e0*/  FMUL.FTZ R63, R38, R4.reuse ;  /* 0x00000004263f7220 */ /* 0x080fe20000410000 */
[-C--:B------:R-:W-:Y:S01]  /*1c6f0*/  FMUL.FTZ R72, R37, R4.reuse ;  /* 0x0000000425487220 */ /* 0x080fe20000410000 */
[-C--:B------:R-:W-:Y:S01]  /*1c700*/  FMUL.FTZ R62, R39, R4.reuse ;  /* 0x00000004273e7220 */ /* 0x080fe20000410000 */
[-C--:B------:R-:W-:Y:S01]  /*1c710*/  FMUL.FTZ R75, R40, R4.reuse ;  /* 0x00000004284b7220 */ /* 0x080fe20000410000 */
[-C--:B------:R-:W-:Y:S01]  /*1c720*/  FMUL.FTZ R64, R42, R4.reuse ;  /* 0x000000042a407220 */ /* 0x080fe20000410000 */
[-C--:B------:R-:W-:Y:S01]  /*1c730*/  FMUL.FTZ R74, R41, R4.reuse ;  /* 0x00000004294a7220 */ /* 0x080fe20000410000 */
[----:B------:R-:W-:Y:S01]  /*1c740*/  FMUL.FTZ R65, R43, R4 ;  /* 0x000000042b417220 */ /* 0x000fe20000410000 */
[----:B------:R-:W2:Y:S01]  /*1c750*/  MUFU.TANH R66, R66 ;  /* 0x0000004200427308 */ /* 0x000ea20000002400 */
[----:B----4-:R-:W-:Y:S01]  /*1c760*/  FMNMX.FTZ R5, R68, R2, !PT ;  /* 0x0000000244057209 */ /* 0x010fe20007810000 */
[-C--:B------:R-:W-:Y:S01]  /*1c770*/  FMUL.FTZ R76, R45, R4.reuse ;  /* 0x000000042d4c7220 */ /* 0x080fe20000410000 */
        /* <DEDUP_REMOVED lines=12> */
[----:B------:R-:W-:Y:S01]  /*1c840*/  FMUL.FTZ R40, R55, R4 ;  /* 0x0000000437287220 */ /* 0x000fe20000410000 */
        /* <DEDUP_REMOVED lines=55> */
[----:B--2---:R-:W-:Y:S02]  /*1cbc0*/  FMNMX.FTZ R5, R42, R5, !PT ;  /* 0x000000052a057209 */ /* 0x004fe40007810000 */
[----:B0-----:R-:W-:Y:S02]  /*1cbd0*/  FMNMX.FTZ R4, R50, R7, !PT ;  /* 0x0000000732047209 */ /* 0x001fe40007810000 */
[----:B-1----:R-:W-:-:S03]  /*1cbe0*/  FMNMX.FTZ R5, R40, R5, !PT ;  /* 0x0000000528057209 */ /* 0x002fc60007810000 */
[----:B------:R-:W0:Y:S04]  /*1cbf0*/  SHFL.BFLY PT, R7, R4, 0x2, 0x1f ;  /* 0x0c401f0004077f89 */ /* 0x000e2800000e0000 */
[----:B------:R1:W-:Y:S04]  /*1cc00*/  STL.64 [R1+0x1e0], R4 ;  /* 0x0001e00401007387 */ /* 0x0003e80000100a00 */
[----:B------:R-:W2:Y:S01]  /*1cc10*/  LDL R20, [R1+0x1e4] ;  /* 0x0001e40001147983 */ /* 0x000ea20000100800 */
[----:B0-----:R-:W-:-:S03]  /*1cc20*/  FMNMX.FTZ R10, R4, R7, !PT ;  /* 0x00000007040a7209 */ /* 0x001fc60007810000 */
[----:B-1----:R-:W4:Y:S04]  /*1cc30*/  LDL.64 R4, [R1+0xb8] ;  /* 0x0000b80001047983 */ /* 0x002f280000100a00 */
        /* <DEDUP_REMOVED lines=32> */
.L_x_3642:
[----:B------:R-:W-:Y:S05]  /*1ce40*/  BSYNC B0 ;  /* 0x0000000000007941 */ /* 0x000fea0003800000 */
.L_x_3641:
        /* <DEDUP_REMOVED lines=9> */
.L_x_3644:
[----:B------:R-:W-:Y:S05]  /*1cee0*/  BSYNC B0 ;  /* 0x0000000000007941 */ /* 0x000fea0003800000 */
.L_x_3643:
        /* <DEDUP_REMOVED lines=38> */
[-C--:B--2---:R-:W-:Y:S01]  /*1d150*/  FMUL.FTZ R39, R39, R46.reuse ;  /* 0x0000002e27277220 */ /* 0x084fe20000410000 */
[----:B------:R-:W-:-:S03]  /*1d160*/  FMUL.FTZ R51, R38, R46 ;  /* 0x0000002e26337220 */ /* 0x000fc60000410000 */
[-C--:B------:R-:W-:Y:S01]  /*1d170*/  FFMA.FTZ R132, R57, R46.reuse, -R39 ;  /* 0x0000002e39847223 */ /* 0x080fe20000010827 */
[-C--:B------:R-:W-:Y:S01]  /*1d180*/  FFMA.FTZ R121, R68, R46.reuse, -R51 ;  /* 0x0000002e44797223 */ /* 0x080fe20000010833 */
[-C--:B------:R-:W-:Y:S01]  /*1d190*/  FFMA.FTZ R153, R8, R46.reuse, -R39 ;  /* 0x0000002e08997223 */ /* 0x080fe20000010827 */
[-C--:B------:R-:W-:Y:S01]  /*1d1a0*/  FFMA.FTZ R152, R66, R46.reuse, -R51 ;  /* 0x0000002e42987223 */ /* 0x080fe20000010833 */
[-C--:B------:R-:W-:Y:S01]  /*1d1b0*/  FFMA.FTZ R155, R59, R46.reuse, -R39 ;  /* 0x0000002e3b9b7223 */ /* 0x080fe20000010827 */
[-C--:B------:R-:W-:Y:S01]  /*1d1c0*/  FFMA.FTZ R120, R67, R46.reuse, -R51 ;  /* 0x0000002e43787223 */ /* 0x080fe20000010833 */
[----:B------:R-:W0:Y:S01]  /*1d1d0*/  MUFU.EX2 R132, R132 ;  /* 0x0000008400847308 */ /* 0x000e220000000800 */
[-C--:B------:R-:W-:Y:S01]  /*1d1e0*/  FFMA.FTZ R131, R58, R46.reuse, -R39 ;  /* 0x0000002e3a837223 */ /* 0x080fe20000010827 */
[-C--:B------:R-:W-:Y:S01]  /*1d1f0*/  FFMA.FTZ R154, R69, R46.reuse, -R51 ;  /* 0x0000002e459a7223 */ /* 0x080fe20000010833 */
[-C--:B------:R-:W-:Y:S01]  /*1d200*/  FFMA.FTZ R169, R61, R46.reuse, -R39 ;  /* 0x0000002e3da97223 */ /* 0x080fe20000010827 */
[-C--:B------:R-:W-:Y:S01]  /*1d210*/  FFMA.FTZ R117, R71, R46.reuse, -R51 ;  /* 0x0000002e47757223 */ /* 0x080fe20000010833 */
[-C--:B------:R-:W-:Y:S01]  /*1d220*/  FFMA.FTZ R130, R60, R46.reuse, -R39 ;  /* 0x0000002e3c827223 */ /* 0x080fe20000010827 */
[-C--:B------:R-:W-:Y:S01]  /*1d230*/  FFMA.FTZ R168, R70, R46.reuse, -R51 ;  /* 0x0000002e46a87223 */ /* 0x080fe20000010833 */
[-C--:B------:R-:W-:Y:S01]  /*1d240*/  FFMA.FTZ R171, R63, R46.reuse, -R39 ;  /* 0x0000002e3fab7223 */ /* 0x080fe20000010827 */
[----:B------:R-:W1:Y:S01]  /*1d250*/  MUFU.EX2 R121, R121 ;  /* 0x0000007900797308 */ /* 0x000e620000000800 */
[-C--:B------:R-:W-:Y:S01]  /*1d260*/  FFMA.FTZ R129, R73, R46.reuse, -R51 ;  /* 0x0000002e49817223 */ /* 0x080fe20000010833 */
[-C--:B------:R-:W-:Y:S01]  /*1d270*/  FFMA.FTZ R128, R62, R46.reuse, -R39 ;  /* 0x0000002e3e807223 */ /* 0x080fe20000010827 */
[-C--:B------:R-:W-:Y:S01]  /*1d280*/  FFMA.FTZ R170, R72, R46.reuse, -R51 ;  /* 0x0000002e48aa7223 */ /* 0x080fe20000010833 */
[-C--:B------:R-:W-:Y:S01]  /*1d290*/  FFMA.FTZ R177, R64, R46.reuse, -R39 ;  /* 0x0000002e40b17223 */ /* 0x080fe20000010827 */
[-CC-:B------:R-:W-:Y:S01]  /*1d2a0*/  FFMA.FTZ R176, R75, R46.reuse, -R51.reuse ;  /* 0x0000002e4bb07223 */ /* 0x180fe20000010833 */
[-C--:B------:R-:W-:Y:S01]  /*1d2b0*/  FFMA.FTZ R127, R74, R46.reuse, -R51 ;  /* 0x0000002e4a7f7223 */ /* 0x080fe20000010833 */
[-CC-:B------:R-:W-:Y:S01]  /*1d2c0*/  FFMA.FTZ R126, R65, R46.reuse, -R39.reuse ;  /* 0x0000002e417e7223 */ /* 0x180fe20000010827 */
[----:B------:R-:W2:Y:S01]  /*1d2d0*/  MUFU.EX2 R153, R153 ;  /* 0x0000009900997308 */ /* 0x000ea20000000800 */
[-C--:B------:R-:W-:Y:S01]  /*1d2e0*/  FFMA.FTZ R116, R43, R46.reuse, -R39 ;  /* 0x0000002e2b747223 */ /* 0x080fe20000010827 */
[-C--:B------:R-:W-:Y:S01]  /*1d2f0*/  FFMA.FTZ R125, R77, R46.reuse, -R51 ;  /* 0x0000002e4d7d7223 */ /* 0x080fe20000010833 */
[-C--:B------:R-:W-:Y:S01]  /*1d300*/  FFMA.FTZ R179, R45, R46.reuse, -R39 ;  /* 0x0000002e2db37223 */ /* 0x080fe20000010827 */
[-CC-:B------:R-:W-:Y:S01]  /*1d310*/  FFMA.FTZ R178, R76, R46.reuse, -R51.reuse ;  /* 0x0000002e4cb27223 */ /* 0x180fe20000010833 */
[-C--:B------:R-:W-:Y:S01]  /*1d320*/  FFMA.FTZ R193, R48, R46.reuse, -R51 ;  /* 0x0000002e30c17223 */ /* 0x080fe20000010833 */
[-C--:B------:R-:W-:Y:S01]  /*1d330*/  FFMA.FTZ R173, R44, R46.reuse, -R39 ;  /* 0x0000002e2cad7223 */ /* 0x080fe20000010827 */
[-CC-:B------:R-:W-:Y:S01]  /*1d340*/  FFMA.FTZ R172, R47, R46.reuse, -R51.reuse ;  /* 0x0000002e2fac7223 */ /* 0x180fe20000010833 */
[----:B------:R-:W2:Y:S01]  /*1d350*/  MUFU.EX2 R152, R152 ;  /* 0x0000009800987308 */ /* 0x000ea20000000800 */
[-C--:B------:R-:W-:Y:S01]  /*1d360*/  FFMA.FTZ R174, R49, R46.reuse, -R51 ;  /* 0x0000002e31ae7223 */ /* 0x080fe20000010833 */
[-C--:B------:R-:W-:Y:S01]  /*1d370*/  FFMA.FTZ R175, R42, R46.reuse, -R39 ;  /* 0x0000002e2aaf7223 */ /* 0x080fe20000010827 */
        /* <DEDUP_REMOVED lines=29> */
[----:B------:R-:W1:Y:S01]  /*1d550*/  MUFU.EX2 R154, R154 ;  /* 0x0000009a009a7308 */ /* 0x000e620000000800 */
[----:B--2---:R-:W-:Y:S01]  /*1d560*/  FADD.FTZ R8, R153, R8 ;  /* 0x0000000899087221 */ /* 0x004fe20000010000 */
[----:B------:R-:W-:Y:S01]  /*1d570*/  FADD.FTZ R7, R152, R7 ;  /* 0x0000000798077221 */ /* 0x000fe20000010000 */
[C---:B------:R-:W-:Y:S01]  /*1d580*/  FMUL.FTZ R86, R122.reuse, R86 ;  /* 0x000000567a567220 */ /* 0x040fe20000410000 */
[C---:B------:R-:W-:Y:S01]  /*1d590*/  FMUL.FTZ R91, R122.reuse, R91 ;  /* 0x0000005b7a5b7220 */ /* 0x040fe20000410000 */
[C---:B------:R-:W-:Y:S01]  /*1d5a0*/  FMUL.FTZ R90, R122.reuse, R90 ;  /* 0x0000005a7a5a7220 */ /* 0x040fe20000410000 */
[C---:B------:R-:W-:Y:S01]  /*1d5b0*/  FMUL.FTZ R5, R122.reuse, R5 ;  /* 0x000000057a057220 */ /* 0x040fe20000410000 */
[----:B------:R-:W-:Y:S01]  /*1d5c0*/  FMUL.FTZ R4, R122, R4 ;  /* 0x000000047a047220 */ /* 0x000fe20000410000 */
[----:B------:R-:W2:Y:S01]  /*1d5d0*/  MUFU.EX2 R169, R169 ;  /* 0x000000a900a97308 */ /* 0x000ea20000000800 */
[----:B------:R-:W2:Y:S04]  /*1d5e0*/  LDL.64 R66, [R1+0x390] ;  /* 0x0003900001427983 */ /* 0x000ea80000100a00 */
[----:B------:R-:W2:Y:S03]  /*1d5f0*/  LDL.64 R68, [R1+0x3d0] ;  /* 0x0003d00001447983 */ /* 0x000ea60000100a00 */
[----:B------:R-:W2:Y:S01]  /*1d600*/  MUFU.EX2 R117, R117 ;  /* 0x0000007500757308 */ /* 0x000ea20000000800 */
[----:B---3--:R-:W-:Y:S01]  /*1d610*/  FADD.FTZ R8, R155, R8 ;  /* 0x000000089b087221 */ /* 0x008fe20000010000 */
[----:B----4-:R-:W-:Y:S01]  /*1d620*/  FADD.FTZ R7, R120, R7 ;  /* 0x0000000778077221 */ /* 0x010fe20000010000 */
[----:B------:R-:W3:Y:S04]  /*1d630*/  LDL.64 R76, [R1+0x380] ;  /* 0x00038000014c7983 */ /* 0x000ee80000100a00 */
[----:B------:R-:W4:Y:S01]  /*1d640*/  LDL.64 R70, [R1+0x3c0] ;  /* 0x0003c00001467983 */ /* 0x000f220000100a00 */
[----:B------:R-:W2:Y:S03]  /*1d650*/  MUFU.EX2 R130, R130 ;  /* 0x0000008200827308 */ /* 0x000ea60000000800 */
[----:B------:R-:W4:Y:S04]  /*1d660*/  LDL.64 R56, [R1+0x3e0] ;  /* 0x0003e00001387983 */ /* 0x000f280000100a00 */
[----:B------:R-:W4:Y:S01]  /*1d670*/  LDL.64 R60, [R1+0x258] ;  /* 0x00025800013c7983 */ /* 0x000f220000100a00 */
[----:B------:R-:W2:Y:S01]  /*1d680*/  MUFU.EX2 R168, R168 ;  /* 0x000000a800a87308 */ /* 0x000ea20000000800 */
[----:B0-----:R-:W-:Y:S01]  /*1d690*/  FADD.FTZ R8, R131, R8 ;  /* 0x0000000883087221 */ /* 0x001fe20000010000 */
[----:B-1----:R-:W-:Y:S01]  /*1d6a0*/  FADD.FTZ R6, R154, R7 ;  /* 0x000000079a067221 */ /* 0x002fe20000010000 */
[----:B------:R-:W4:Y:S04]  /*1d6b0*/  LDL.64 R74, [R1+0x3a0] ;  /* 0x0003a000014a7983 */ /* 0x000f280000100a00 */
[----:B------:R-:W4:Y:S01]  /*1d6c0*/  LDL.64 R72, [R1+0x3b0] ;  /* 0x0003b00001487983 */ /* 0x000f220000100a00 */
[----:B------:R-:W0:Y:S03]  /*1d6d0*/  MUFU.EX2 R171, R171 ;  /* 0x000000ab00ab7308 */ /* 0x000e260000000800 */
[----:B------:R-:W4:Y:S04]  /*1d6e0*/  LDL.64 R58, [R1+0x268] ;  /* 0x00026800013a7983 */ /* 0x000f280000100a00 */
[----:B------:R-:W4:Y:S01]  /*1d6f0*/  LDL.64 R62, [R1+0x248] ;  /* 0x00024800013e7983 */ /* 0x000f220000100a00 */
[----:B------:R-:W1:Y:S01]  /*1d700*/  MUFU.EX2 R129, R129 ;  /* 0x0000008100817308 */ /* 0x000e620000000800 */
[----:B--2---:R-:W-:Y:S01]  /*1d710*/  FADD.FTZ R43, R169, R8 ;  /* 0x00000008a92b7221 */ /* 0x004fe20000010000 */
[----:B------:R-:W-:Y:S01]  /*1d720*/  FADD.FTZ R7, R117, R6 ;  /* 0x0000000675077221 */ /* 0x000fe20000010000 */
[----:B------:R-:W2:Y:S05]  /*1d730*/  LDL.64 R64, [R1+0x3f0] ;  /* 0x0003f00001407983 */ /* 0x000eaa0000100a00 */
[----:B------:R-:W1:Y:S08]  /*1d740*/  MUFU.EX2 R128, R128 ;  /* 0x0000008000807308 */ /* 0x000e700000000800 */
[----:B------:R-:W1:Y:S01]  /*1d750*/  MUFU.EX2 R170, R170 ;  /* 0x000000aa00aa7308 */ /* 0x000e620000000800 */
[----:B------:R-:W-:Y:S01]  /*1d760*/  FADD.FTZ R38, R130, R43 ;  /* 0x0000002b82267221 */ /* 0x000fe20000010000 */
[----:B------:R-:W-:-:S06]  /*1d770*/  FADD.FTZ R6, R168, R7 ;  /* 0x00000007a8067221 */ /* 0x000fcc0000010000 */
[----:B------:R-:W1:Y:S01]  /*1d780*/  MUFU.EX2 R177, R177 ;  /* 0x000000b100b17308 */ /* 0x000e620000000800 */
[----:B------:R-:W-:-:S07]  /*1d790*/  FFMA.FTZ R8, R41, R46, -R39 ;  /* 0x0000002e29087223 */ /* 0x000fce0000010827 */
[----:B------:R-:W1:Y:S01]  /*1d7a0*/  MUFU.EX2 R176, R176 ;  /* 0x000000b000b07308 */ /* 0x000e620000000800 */
[----:B0-----:R-:W-:Y:S01]  /*1d7b0*/  FADD.FTZ R41, R171, R38 ;  /* 0x00000026ab297221 */ /* 0x001fe20000010000 */
[----:B-1----:R-:W-:Y:S01]  /*1d7c0*/  FADD.FTZ R7, R129, R6 ;  /* 0x0000000681077221 */ /* 0x002fe20000010000 */
[----:B------:R-:W2:Y:S05]  /*1d7d0*/  LDL.64 R50, [R1+0x2a8] ;  /* 0x0002a80001327983 */ /* 0x000eaa0000100a00 */
[----:B------:R-:W-:Y:S08]  /*1d7e0*/  MUFU.EX2 R127, R127 ;  /* 0x0000007f007f7308 */ /* 0x000ff00000000800 */
[----:B------:R-:W0:Y:S01]  /*1d7f0*/  MUFU.EX2 R126, R126 ;  /* 0x0000007e007e7308 */ /* 0x000e220000000800 */
[----:B------:R-:W-:Y:S01]  /*1d800*/  FADD.FTZ R6, R128, R41 ;  /* 0x0000002980067221 */ /* 0x000fe20000010000 */
[----:B------:R-:W-:Y:S01]  /*1d810*/  FADD.FTZ R7, R170, R7 ;  /* 0x00000007aa077221 */ /* 0x000fe20000010000 */
[----:B------:R-:W2:Y:S05]  /*1d820*/  LDL.64 R48, [R1+0x2b8] ;  /* 0x0002b80001307983 */ /* 0x000eaa0000100a00 */
[----:B------:R-:W-:Y:S08]  /*1d830*/  MUFU.EX2 R125, R125 ;  /* 0x0000007d007d7308 */ /* 0x000ff00000000800 */
[----:B------:R-:W1:Y:S01]  /*1d840*/  MUFU.EX2 R179, R179 ;  /* 0x000000b300b37308 */ /* 0x000e620000000800 */
[----:B------:R-:W-:Y:S01]  /*1d850*/  FADD.FTZ R41, R177, R6 ;  /* 0x00000006b1297221 */ /* 0x000fe20000010000 */
[----:B------:R-:W-:Y:S01]  /*1d860*/  FADD.FTZ R6, R176, R7 ;  /* 0x00000007b0067221 */ /* 0x000fe20000010000 */
[----:B------:R-:W2:Y:S05]  /*1d870*/  LDL.64 R44, [R1+0x2d8] ;  /* 0x0002d800012c7983 */ /* 0x000eaa0000100a00 */
        /* <DEDUP_REMOVED lines=11> */
[----:B------:R-:W-:Y:S08]  /*1d930*/  MUFU.EX2 R172, R172 ;  /* 0x000000ac00ac7308 */ /* 0x000ff00000000800 */
[----:B------:R-:W1:Y:S01]  /*1d940*/  MUFU.EX2 R8, R8 ;  /* 0x0000000800087308 */ /* 0x000e620000000800 */
[----:B------:R-:W-:Y:S01]  /*1d950*/  FADD.FTZ R38, R116, R41 ;  /* 0x0000002974267221 */ /* 0x000fe20000010000 */
[----:B------:R-:W-:-:S06]  /*1d960*/  FADD.FTZ R6, R178, R39 ;  /* 0x00000027b2067221 */ /* 0x000fcc0000010000 */
        /* <DEDUP_REMOVED lines=9> */
[----:B------:R-:W-:-:S04]  /*1da00*/  FADD.FTZ R41, R174, R39 ;  /* 0x00000027ae297221 */ /* 0x000fc80000010000 */
[----:B0-----:R-:W-:Y:S02]  /*1da10*/  FADD.FTZ R38, R190, R41 ;  /* 0x00000029be267221 */ /* 0x001fe40000010000 */
[----:B------:R-:W2:Y:S01]  /*1da20*/  LDL.64 R40, [R1+0x2f8] ;  /* 0x0002f80001287983 */ /* 0x000ea20000100a00 */
[----:B------:R-:W-:-:S05]  /*1da30*/  FADD.FTZ R39, R7, R6 ;  /* 0x0000000607277221 */ /* 0x000fca0000010000 */
[----:B------:R0:W-:Y:S01]  /*1da40*/  STL.64 [R1+0x1f0], R38 ;  /* 0x0001f02601007387 */ /* 0x0001e20000100a00 */
[----:B------:R-:W-:Y:S06]  /*1da50*/  BAR.SYNC.DEFER_BLOCKING 0xf, 0x100 ;  /* 0x03c4000000007b1d */ /* 0x000fec0000010000 */
[----:B0-----:R-:W2:Y:S04]  /*1da60*/  LDL.64 R38, [R1+0x308] ;  /* 0x0003080001267983 */ /* 0x001ea80000100a00 */
        /* <DEDUP_REMOVED lines=404> */
[----:B---3--:R-:W-:Y:S04]  /*1f3b0*/  STL [R1+0x358], R86 ;  /* 0x0003585601007387 */ /* 0x008fe80000100800 */
[----:B------:R3:W-:Y:S04]  /*1f3c0*/  STL [R1+0x35c], R87 ;  /* 0x00035c5701007387 */ /* 0x0007e80000100800 */
[----:B------:R-:W-:Y:S04]  /*1f3d0*/  STL [R1+0x360], R88 ;  /* 0x0003605801007387 */ /* 0x000fe80000100800 */
        /* <DEDUP_REMOVED lines=511> */
.L_x_3646:
[----:B------:R-:W-:Y:S05]  /*213d0*/  BSYNC B0 ;  /* 0x0000000000007941 */ /* 0x000fea0003800000 */
.L_x_3645:
        /* <DEDUP_REMOVED lines=9> */
.L_x_3624:
[----:B------:R-:W-:-:S13]  /*21470*/  ISETP.GE.AND P0, PT, R0, R180, PT ;  /* 0x000000b40000720c */ /* 0x000fda0003f06270 */
[----:B------:R-:W-:Y:S05]  /*21480*/  @!P0 BRA `(.L_x_3648) ;  /* 0x0000007c00e08947 */ /* 0x000fea0003800000 */
.L_x_3681:
[----:B------:R-:W0:Y:S04]  /*21490*/  LDL R21, [R1+0x1c8] ;  /* 0x0001c80001157983 */ /* 0x000e280000100800 */
[----:B------:R-:W2:Y:S04]  /*214a0*/  LDL R2, [R1+0x1d0] ;  /* 0x0001d00001027983 */ /* 0x000ea80000100800 */
[----:B------:R-:W3:Y:S01]  /*214b0*/  LDL R3, [R1] ;  /* 0x0000000001037983 */ /* 0x000ee20000100800 */
[----:B01----:R-:W-:-:S05]  /*214c0*/  VIADD R4, R21, 0x1 ;  /* 0x0000000115047836 */ /* 0x003fca0000000000 */
[----:B------:R-:W-:-:S13]  /*214d0*/  ISETP.NE.AND P0, PT, R4, 0x2, PT ;  /* 0x000000020400780c */ /* 0x000fda0003f05270 */
[----:B------:R0:W5:Y:S04]  /*214e0*/  @P0 LDL R6, [R1+0x1cc] ;  /* 0x0001cc0001060983 */ /* 0x0001680000100800 */
[----:B------:R-:W4:Y:S01]  /*214f0*/  @!P0 LDL R5, [R1+0x1cc] ;  /* 0x0001cc0001058983 */ /* 0x000f220000100800 */
[----:B--2---:R-:W-:Y:S01]  /*21500*/  VIADD R2, R2, 0x1 ;  /* 0x0000000102027836 */ /* 0x004fe20000000000 */
[----:B---3--:R-:W-:Y:S02]  /*21510*/  LOP3.LUT R3, R3, 0x1, RZ, 0xfc, !PT ;  /* 0x0000000103037812 */ /* 0x008fe400078efcff */
[----:B------:R1:W-:Y:S04]  /*21520*/  STL [R1+0x1c8], R4 ;  /* 0x0001c80401007387 */ /* 0x0003e80000100800 */
[----:B------:R0:W-:Y:S04]  /*21530*/  STL [R1+0x1d0], R2 ;  /* 0x0001d00201007387 */ /* 0x0001e80000100800 */
[----:B------:R0:W-:Y:S01]  /*21540*/  @!P0 STL [R1+0x1c8], RZ ;  /* 0x0001c8ff01008387 */ /* 0x0001e20000100800 */
[----:B------:R-:W-:Y:S01]  /*21550*/  ISETP.NE.AND P1, PT, R3, 0x3, PT ;  /* 0x000000030300780c */ /* 0x000fe20003f25270 */
[----:B------:R-:W-:Y:S05]  /*21560*/  YIELD ;  /* 0x0000000000007946 */ /* 0x000fea0003800000 */
[----:B------:R-:W-:Y:S01]  /*21570*/  BSSY B0, `(.L_x_3649) ;  /* 0x0000006000007945 */ /* 0x000fe20003800000 */
[----:B-1----:R-:W-:Y:S01]  /*21580*/  @!P0 IMAD.MOV.U32 R4, RZ, RZ, RZ ;  /* 0x000000ffff048224 */ /* 0x002fe200078e00ff */
[----:B----4-:R-:W-:-:S05]  /*21590*/  @!P0 LOP3.LUT R6, R5, 0x1, RZ, 0x3c, !PT ;  /* 0x0000000105068812 */ /* 0x010fca00078e3cff */
[----:B------:R0:W-:Y:S01]  /*215a0*/  @!P0 STL [R1+0x1cc], R6 ;  /* 0x0001cc0601008387 */ /* 0x0001e20000100800 */
[----:B------:R-:W-:Y:S05]  /*215b0*/  @!P1 BRA `(.L_x_3650) ;  /* 0x0000000000049947 */ /* 0x000fea0003800000 */
[----:B------:R-:W-:Y:S01]  /*215c0*/  BPT.TRAP 0x1 ;  /* 0x000000040000795c */ /* 0x000fe20000300000 */
.L_x_3650:
[----:B------:R-:W-:Y:S05]  /*215d0*/  BSYNC B0 ;  /* 0x0000000000007941 */ /* 0x000fea0003800000 */
.L_x_3649:
        /* <DEDUP_REMOVED lines=9> */
.L_x_3652:
[----:B------:R-:W-:Y:S05]  /*21670*/  BSYNC B0 ;  /* 0x0000000000007941 */ /* 0x000fea0003800000 */
.L_x_3651:
[----:B------:R-:W-:Y:S04]  /*21680*/  BSSY B0, `(.L_x_3653) ;  /* 0x0000006000007945 */ /* 0x000fe80003800000 */
[----:B-1----:R-:W-:Y:S05]  /*21690*/  @P0 BRA `(.L_x_3654) ;  /* 0x0000000000100947 */ /* 0x002fea0003800000 */
[----:B-----5:R-:W-:Y:S01]  /*216a0*/  IMAD R2, R2, 0x8, R5 ;  /* 0x0000000802027824 */ /* 0x020fe200078e0205 */
[----:B------:R-:W-:-:S04]  /*216b0*/  SHF.L.U32 R3, R3, 0x1f, RZ ;  /* 0x0000001f03037819 */ /* 0x000fc800000006ff */
[----:B------:R-:W1:Y:S02]  /*216c0*/  SYNCS.PHASECHK.TRANS64.TRYWAIT P0, [R2+URZ], R3 ;  /* 0x00000003020075a7 */ /* 0x000e64000800017f */
[----:B-1----:R-:W-:Y:S05]  /*216d0*/  @!P0 BRA `(.L_x_3655) ;  /* 0x00000188009c8947 */ /* 0x002fea0003800000 */
.L_x_3654:
[----:B------:R-:W-:Y:S05]  /*216e0*/  BSYNC B0 ;  /* 0x0000000000007941 */ /* 0x000fea0003800000 */
.L_x_3653:
        /* <DEDUP_REMOVED lines=57> */
.L_x_3657:
[----:B------:R-:W-:Y:S05]  /*21a80*/  BSYNC B0 ;  /* 0x0000000000007941 */ /* 0x000fea0003800000 */
.L_x_3656:
        /* <DEDUP_REMOVED lines=8> */
.L_x_3659:
[----:B------:R-:W-:Y:S05]  /*21b10*/  BSYNC B0 ;  /* 0x0000000000007941 */ /* 0x000fea0003800000 */
.L_x_3658:
[----:B------:R-:W-:Y:S04]  /*21b20*/  BSSY B0, `(.L_x_3660) ;  /* 0x0000004000007945 */ /* 0x000fe80003800000 */
[----:B-1----:R-:W-:Y:S05]  /*21b30*/  @P0 BRA `(.L_x_3661) ;  /* 0x0000000000080947 */ /* 0x002fea0003800000 */
[----:B------:R-:W1:Y:S02]  /*21b40*/  SYNCS.PHASECHK.TRANS64.TRYWAIT P0, [R2+URZ], R3 ;  /* 0x00000003020075a7 */ /* 0x000e64000800017f */
[----:B-1----:R-:W-:Y:S05]  /*21b50*/  @!P0 BRA `(.L_x_3662) ;  /* 0x0000018400908947 */ /* 0x002fea0003800000 */
.L_x_3661:
[----:B------:R-:W-:Y:S05]  /*21b60*/  BSYNC B0 ;  /* 0x0000000000007941 */ /* 0x000fea0003800000 */
.L_x_3660:
        /* <DEDUP_REMOVED lines=248> */
[----:B------:R-:W-:Y:S01]  /*22af0*/  IMAD.MOV.U32 R9, RZ, RZ, R3 ;  /* 0x000000ffff097224 */ /* 0x000fe200078e0003 */
        /* <DEDUP_REMOVED lines=91> */
[----:B------:R-:W-:Y:S01]  /*230b0*/  R2UR UR6, R8 ;  /* 0x00000000080672ca */ /* 0x000fe200000e0000 */
[----:B------:R-:W2:Y:S01]  /*230c0*/  LDL R12, [R1] ;  /* 0x00000000010c7983 */ /* 0x000ea20000100800 */
        /* <DEDUP_REMOVED lines=9> */
[----:B------:R-:W-:Y:S02]  /*23160*/  R2UR UR4, R4 ;  /* 0x00000000040472ca */ /* 0x000fe400000e0000 */
[----:B------:R-:W-:Y:S02]  /*23170*/  R2UR UR7, R9 ;  /* 0x00000000090772ca */ /* 0x000fe400000e0000 */
[----:B------:R-:W-:Y:S01]  /*23180*/  R2UR UR6, R8 ;  /* 0x00000000080672ca */ /* 0x000fe200000e0000 */
[----:B------:R0:W5:Y:S01]  /*23190*/  LDL R9, [R1+0xc] ;  /* 0x00000c0001097983 */ /* 0x0001620000100800 */
        /* <DEDUP_REMOVED lines=69> */
[----:B------:R-:W-:-:S03]  /*235f0*/  LOP3.LUT R2, R12, 0x1, RZ, 0xfc, !PT ;  /* 0x000000010c027812 */ /* 0x000fc600078efcff */
        /* <DEDUP_REMOVED lines=8> */
.L_x_3664:
[----:B------:R-:W-:Y:S05]  /*23680*/  BSYNC B0 ;  /* 0x0000000000007941 */ /* 0x000fea0003800000 */
.L_x_3663:
        /* <DEDUP_REMOVED lines=9> */
[----:B0-----:R-:W3:Y:S04]  /*23720*/  LDL.128 R8, [R1+0xe0] ;  /* 0x0000e00001087983 */ /* 0x001ee80000100c00 */
[----:B------:R-:W4:Y:S04]  /*23730*/  LDL.128 R4, [R1+0xd0] ;  /* 0x0000d00001047983 */ /* 0x000f280000100c00 */
[----:B--2---:R-:W2:Y:S04]  /*23740*/  LD.E R15, desc[UR36][R2.64] ;  /* 0x00000024020f7980 */ /* 0x004ea8000c101900 */
[----:B------:R-:W4:Y:S01]  /*23750*/  LDL.64 R2, [R1+0xf0] ;  /* 0x0000f00001027983 */ /* 0x000f220000100a00 */
[----:B---3--:R-:W-:Y:S01]  /*23760*/  ISETP.GE.AND P1, PT, R9, 0x1, PT ;  /* 0x000000010900780c */ /* 0x008fe20003f26270 */
[----:B------:R-:W-:Y:S01]  /*23770*/  BSSY B0, `(.L_x_3665) ;  /* 0x000007a000007945 */ /* 0x000fe20003800000 */
[-C--:B--2---:R-:W-:Y:S01]  /*23780*/  FMUL.FTZ R12, R26, R15.reuse ;  /* 0x0000000f1a0c7220 */ /* 0x084fe20000410000 */
[-C--:B------:R-:W-:Y:S01]  /*23790*/  FMUL.FTZ R26, R34, R15.reuse ;  /* 0x0000000f221a7220 */ /* 0x080fe20000410000 */
[----:B------:R-:W-:Y:S01]  /*237a0*/  SHF.R.S32.HI R34, RZ, 0x1f, R57 ;  /* 0x0000001fff227819 */ /* 0x000fe20000011439 */
[----:B------:R-:W-:-:S03]  /*237b0*/  FMUL.FTZ R74, R33, R15 ;  /* 0x0000000f214a7220 */ /* 0x000fc60000410000 */
[----:B------:R-:W-:Y:S01]  /*237c0*/  LEA.HI R33, R34, R57, RZ, 0x7 ;  /* 0x0000003922217211 */ /* 0x000fe200078f38ff */
[----:B------:R-:W-:-:S03]  /*237d0*/  FMUL.FTZ R72, R36, R15 ;  /* 0x0000000f24487220 */ /* 0x000fc60000410000 */
[----:B------:R-:W-:Y:S01]  /*237e0*/  LOP3.LUT R36, R33, 0xffffff80, RZ, 0xc0, !PT ;  /* 0xffffff8021247812 */ /* 0x000fe200078ec0ff */
[-C--:B------:R-:W-:Y:S01]  /*237f0*/  FMUL.FTZ R80, R28, R15.reuse ;  /* 0x0000000f1c507220 */ /* 0x080fe20000410000 */
[----:B------:R-:W-:-:S03]  /*23800*/  FMUL.FTZ R28, R35, R15 ;  /* 0x0000000f231c7220 */ /* 0x000fc60000410000 */
[----:B------:R-:W-:Y:S02]  /*23810*/  IMAD.IADD R35, R57, 0x1, -R36 ;  /* 0x0000000139237824 */ /* 0x000fe400078e0a24 */
[----:B------:R-:W-:Y:S01]  /*23820*/  FMUL.FTZ R70, R37, R15 ;  /* 0x0000000f25467220 */ /* 0x000fe20000410000 */
[----:B------:R-:W-:Y:S02]  /*23830*/  LEA.HI R34, R34, R57, RZ, 0x2 ;  /* 0x0000003922227211 */ /* 0x000fe400078f10ff */
[----:B------:R-:W-:Y:S01]  /*23840*/  SHF.R.S32.HI R36, RZ, 0x1f, R35 ;  /* 0x0000001fff247819 */ /* 0x000fe20000011423 */
[-C--:B------:R-:W-:Y:S01]  /*23850*/  FMUL.FTZ R78, R29, R15.reuse ;  /* 0x0000000f1d4e7220 */ /* 0x080fe20000410000 */
[----:B------:R-:W-:Y:S02]  /*23860*/  FMUL.FTZ R58, R30, R15 ;  /* 0x0000000f1e3a7220 */ /* 0x000fe40000410000 */
        /* <DEDUP_REMOVED lines=8> */
[----:B------:R-:W-:Y:S01]  /*238f0*/  LEA.HI R39, R39, R38, RZ, 0x3 ;  /* 0x0000002627277211 */ /* 0x000fe200078f18ff */
[-C--:B------:R-:W-:Y:S01]  /*23900*/  FMUL.FTZ R64, R41, R15.reuse ;  /* 0x0000000f29407220 */ /* 0x080fe20000410000 */
[----:B------:R-:W-:Y:S01]  /*23910*/  FMUL.FTZ R66, R40, R15 ;  /* 0x0000000f28427220 */ /* 0x000fe20000410000 */
[----:B------:R-:W-:Y:S02]  /*23920*/  LEA.HI R40, R57, R57, RZ, 0x1 ;  /* 0x0000003939287211 */ /* 0x000fe400078f08ff */
[----:B------:R-:W-:-:S02]  /*23930*/  LOP3.LUT R41, R39, 0xfffffff8, RZ, 0xc0, !PT ;  /* 0xfffffff827297812 */ /* 0x000fc400078ec0ff */
[----:B------:R-:W-:Y:S02]  /*23940*/  SHF.R.S32.HI R39, RZ, 0x5, R36 ;  /* 0x00000005ff277819 */ /* 0x000fe40000011424 */
[----:B------:R-:W-:Y:S01]  /*23950*/  LOP3.LUT R40, R40, 0x1ffffffe, RZ, 0xc0, !PT ;  /* 0x1ffffffe28287812 */ /* 0x000fe200078ec0ff */
[----:B------:R-:W-:Y:S01]  /*23960*/  IMAD.IADD R38, R38, 0x1, -R41 ;  /* 0x0000000126267824 */ /* 0x000fe200078e0a29 */
[----:B----4-:R-:W-:Y:S01]  /*23970*/  ISETP.NE.AND P0, PT, R2, 0x1, PT ;  /* 0x000000010200780c */ /* 0x010fe20003f05270 */
[----:B------:R-:W-:Y:S02]  /*23980*/  IMAD R39, R56, 0x4, R39 ;  /* 0x0000000438277824 */ /* 0x000fe400078e0227 */
[----:B------:R-:W-:Y:S02]  /*23990*/  IMAD.IADD R40, R57, 0x1, -R40 ;  /* 0x0000000139287824 */ /* 0x000fe400078e0a28 */
[----:B------:R-:W-:-:S04]  /*239a0*/  IMAD.U32 R39, R39, 0x10, R38 ;  /* 0x0000001027277824 */ /* 0x000fc800078e0026 */
[----:B------:R-:W-:-:S04]  /*239b0*/  IMAD R36, R40, 0x8, R39 ;  /* 0x0000000828247824 */ /* 0x000fc800078e0227 */
[----:B------:R-:W-:-:S04]  /*239c0*/  @P0 IMAD.HI.U32 R3, R36, R3, RZ ;  /* 0x0000000324030227 */ /* 0x000fc800078e00ff */
[-C--:B------:R-:W-:Y:S01]  /*239d0*/  FMUL.FTZ R60, R44, R15.reuse ;  /* 0x0000000f2c3c7220 */ /* 0x080fe20000410000 */
[----:B------:R-:W-:Y:S01]  /*239e0*/  @P0 SHF.R.U32.HI R36, RZ, R20, R3 ;  /* 0x00000014ff240219 */ /* 0x000fe20000011603 */
[----:B------:R-:W-:Y:S01]  /*239f0*/  IMAD.SHL.U32 R20, R0, 0x40, RZ ;  /* 0x0000004000147824 */ /* 0x000fe200078e00ff */
[----:B------:R-:W-:Y:S01]  /*23a00*/  LOP3.LUT R2, R37, 0x7ffffffc, RZ, 0xc0, !PT ;  /* 0x7ffffffc25027812 */ /* 0x000fe200078ec0ff */
[-C--:B------:R-:W-:Y:S02]  /*23a10*/  FMUL.FTZ R13, R24, R15.reuse ;  /* 0x0000000f180d7220 */ /* 0x080fe40000410000 */
[----:B------:R-:W0:Y:S01]  /*23a20*/  SHFL.IDX PT, R44, R36, RZ, 0x1c1f ;  /* 0x001c1fff242c7589 */ /* 0x000e2200000e0000 */
[-C--:B------:R-:W-:Y:S01]  /*23a30*/  FMUL.FTZ R24, R25, R15.reuse ;  /* 0x0000000f19187220 */ /* 0x080fe20000410000 */
[-C--:B------:R-:W-:Y:S01]  /*23a40*/  FMUL.FTZ R14, R27, R15.reuse ;  /* 0x0000000f1b0e7220 */ /* 0x080fe20000410000 */
[----:B------:R-:W-:Y:S01]  /*23a50*/  FMUL.FTZ R25, R31, R15 ;  /* 0x0000000f1f197220 */ /* 0x000fe20000410000 */
[----:B------:R-:W-:-:S02]  /*23a60*/  IMAD.IADD R35, R35, 0x1, -R2 ;  /* 0x0000000123237824 */ /* 0x000fc400078e0a02 */
[-C--:B------:R-:W-:Y:S01]  /*23a70*/  FMUL.FTZ R76, R32, R15.reuse ;  /* 0x0000000f204c7220 */ /* 0x080fe20000410000 */
        /* <DEDUP_REMOVED lines=18> */
[----:B------:R-:W2:Y:S08]  /*23ba0*/  MUFU.TANH R24, R24 ;  /* 0x0000001800187308 */ /* 0x000eb00000002400 */
        /* <DEDUP_REMOVED lines=27> */
[----:B------:R0:W0:Y:S08]  /*23d60*/  MUFU.TANH R48, R53 ;  /* 0x0000003500307308 */ /* 0x0000300000002400 */
[----:B------:R-:W1:Y:S08]  /*23d70*/  MUFU.TANH R39, R39 ;  /* 0x0000002700277308 */ /* 0x000e700000002400 */
[----:B------:R-:W1:Y:S01]  /*23d80*/  MUFU.TANH R38, R38 ;  /* 0x0000002600267308 */ /* 0x000e620000002400 */
[----:B------:R-:W-:-:S02]  /*23d90*/  IMAD.IADD R15, R2, 0x1, R7 ;  /* 0x00000001020f7824 */ /* 0x000fc400078e0207 */
[----:B------:R-:W-:Y:S02]  /*23da0*/  IMAD.IADD R37, R2, 0x1, R3 ;  /* 0x0000000102257824 */ /* 0x000fe400078e0203 */
        /* <DEDUP_REMOVED lines=14> */
.L_x_3668:
[----:B------:R-:W-:-:S13]  /*23e90*/  ISETP.NE.AND P0, PT, R9, 0x1, PT ;  /* 0x000000010900780c */ /* 0x000fda0003f05270 */
[----:B------:R-:W-:-:S05]  /*23ea0*/  @P0 IMAD.HI.U32 R6, R7, R10, RZ ;  /* 0x0000000a07060227 */ /* 0x000fca00078e00ff */
[----:B------:R-:W-:-:S07]  /*23eb0*/  @P0 SHF.R.U32.HI R7, RZ, R11, R6 ;  /* 0x0000000bff070219 */ /* 0x000fce0000011606 */
.L_x_3669:
[----:B------:R-:W-:Y:S05]  /*23ec0*/  BSYNC B1 ;  /* 0x0000000000017941 */ /* 0x000fea0003800000 */
.L_x_3667:
[----:B------:R-:W-:-:S04]  /*23ed0*/  IMAD R6, R7, R9, -R20 ;  /* 0x0000000907067224 */ /* 0x000fc800078e0a14 */
[----:B------:R-:W-:-:S05]  /*23ee0*/  IMAD R6, R35, -0x2, R6 ;  /* 0xfffffffe23067824 */ /* 0x000fca00078e0206 */
[----:B------:R-:W-:Y:S02]  /*23ef0*/  VIMNMX R3, R3, R6, !PT ;  /* 0x0000000603037248 */ /* 0x000fe40007fe0100 */
[----:B------:R-:W-:-:S07]  /*23f00*/  VIADDMNMX R2, R6, R9, R2, PT ;  /* 0x0000000906027246 */ /* 0x000fce0003800102 */
.L_x_3666:
[----:B------:R-:W-:Y:S05]  /*23f10*/  BSYNC B0 ;  /* 0x0000000000007941 */ /* 0x000fea0003800000 */
.L_x_3665:
        /* <DEDUP_REMOVED lines=70> */
[----:B-1----:R-:W-:Y:S02]  /*24380*/  FSEL R57, R13, -INF , !P6 ;  /* 0xff8000000d397808 */ /* 0x002fe40007000000 */
[----:B------:R-:W-:Y:S01]  /*24390*/  ISETP.GE.AND P6, PT, R8, 0x3a, PT ;  /* 0x0000003a0800780c */ /* 0x000fe20003fc6270 */
[----:B0-----:R-:W-:-:S03]  /*243a0*/  IMAD.IADD R8, R37, 0x1, R36 ;  /* 0x0000000125087824 */ /* 0x001fc600078e0224 */
        /* <DEDUP_REMOVED lines=17> */
.L_x_3673:
[----:B------:R-:W-:-:S13]  /*244c0*/  ISETP.NE.AND P6, PT, R9, 0x1, PT ;  /* 0x000000010900780c */ /* 0x000fda0003fc5270 */
[----:B------:R-:W-:-:S05]  /*244d0*/  @P6 IMAD.HI.U32 R10, R5, R10, RZ ;  /* 0x0000000a050a6227 */ /* 0x000fca00078e00ff */
[----:B------:R-:W-:-:S07]  /*244e0*/  @P6 SHF.R.U32.HI R5, RZ, R11, R10 ;  /* 0x0000000bff056219 */ /* 0x000fce000001160a */
.L_x_3674:
[----:B------:R-:W-:Y:S05]  /*244f0*/  BSYNC B1 ;  /* 0x0000000000017941 */ /* 0x000fea0003800000 */
.L_x_3672:
[----:B------:R-:W-:-:S04]  /*24500*/  IMAD R20, R5, R9, -R20 ;  /* 0x0000000905147224 */ /* 0x000fc800078e0a14 */
[----:B------:R-:W-:-:S05]  /*24510*/  IMAD R35, R35, -0x2, R20 ;  /* 0xfffffffe23237824 */ /* 0x000fca00078e0214 */
[----:B------:R-:W-:Y:S02]  /*24520*/  VIADDMNMX R2, R35, R9, R2, PT ;  /* 0x0000000923027246 */ /* 0x000fe40003800102 */
[----:B------:R-:W-:-:S07]  /*24530*/  VIMNMX R8, R8, R35, !PT ;  /* 0x0000002308087248 */ /* 0x000fce0007fe0100 */
.L_x_3671:
[----:B------:R-:W-:Y:S05]  /*24540*/  BSYNC B0 ;  /* 0x0000000000007941 */ /* 0x000fea0003800000 */
.L_x_3670:
[C---:B------:R-:W-:Y:S02]  /*24550*/  ISETP.GT.AND P0, PT, R8.reuse, 0x1, !P0 ;  /* 0x000000010800780c */ /* 0x040fe40004704270 */
[----:B------:R-:W-:Y:S02]  /*24560*/  ISETP.GT.AND P1, PT, R8, 0x8, !P1 ;  /* 0x000000080800780c */ /* 0x000fe40004f24270 */
[C---:B------:R-:W-:Y:S02]  /*24570*/  ISETP.LT.OR P0, PT, R2.reuse, 0x2, P0 ;  /* 0x000000020200780c */ /* 0x040fe40000701670 */
[----:B------:R-:W-:Y:S02]  /*24580*/  ISETP.LT.OR P1, PT, R2, 0x9, P1 ;  /* 0x000000090200780c */ /* 0x000fe40000f21670 */
[----:B------:R-:W-:Y:S02]  /*24590*/  FSEL R62, R14, -INF , !P0 ;  /* 0xff8000000e3e7808 */ /* 0x000fe40004000000 */
[----:B------:R-:W-:Y:S01]  /*245a0*/  ISETP.NE.AND P0, PT, R7, RZ, PT ;  /* 0x000000ff0700720c */ /* 0x000fe20003f05270 */
[----:B------:R-:W2:Y:S01]  /*245b0*/  LDL R14, [R1+0x200] ;  /* 0x00020000010e7983 */ /* 0x000ea20000100800 */
[----:B------:R-:W-:-:S02]  /*245c0*/  FSEL R58, R58, -INF , !P1 ;  /* 0xff8000003a3a7808 */ /* 0x000fc40004800000 */
[----:B------:R-:W-:Y:S02]  /*245d0*/  ISETP.GT.AND P0, PT, R8, 0x9, !P0 ;  /* 0x000000090800780c */ /* 0x000fe40004704270 */
[----:B------:R-:W-:Y:S02]  /*245e0*/  ISETP.NE.AND P1, PT, R24, RZ, PT ;  /* 0x000000ff1800720c */ /* 0x000fe40003f25270 */
[----:B------:R-:W-:Y:S02]  /*245f0*/  ISETP.LT.OR P0, PT, R2, 0xa, P0 ;  /* 0x0000000a0200780c */ /* 0x000fe40000701670 */
[----:B------:R-:W-:Y:S02]  /*24600*/  ISETP.NE.AND P6, PT, R46, RZ, PT ;  /* 0x000000ff2e00720c */ /* 0x000fe40003fc5270 */
[----:B------:R-:W-:Y:S02]  /*24610*/  FSEL R54, R25, -INF , !P0 ;  /* 0xff80000019367808 */ /* 0x000fe40004000000 */
[----:B------:R-:W-:-:S02]  /*24620*/  ISETP.GT.AND P0, PT, R8, 0x10, !P1 ;  /* 0x000000100800780c */ /* 0x000fc40004f04270 */
        /* <DEDUP_REMOVED lines=12> */
[----:B------:R-:W-:Y:S02]  /*246f0*/  ISETP.GT.AND P1, PT, R8, 0x28, !P1 ;  /* 0x000000280800780c */ /* 0x000fe40004f24270 */
[----:B------:R-:W-:Y:S02]  /*24700*/  ISETP.LT.OR P0, PT, R2, 0x1a, P0 ;  /* 0x0000001a0200780c */ /* 0x000fe40000701670 */
[----:B------:R-:W-:Y:S02]  /*24710*/  ISETP.NE.AND P6, PT, R13, RZ, PT ;  /* 0x000000ff0d00720c */ /* 0x000fe40003fc5270 */
[----:B------:R-:W-:-:S02]  /*24720*/  FSEL R46, R30, -INF , !P0 ;  /* 0xff8000001e2e7808 */ /* 0x000fc40004000000 */
[----:B------:R-:W-:-:S04]  /*24730*/  ISETP.NE.AND P0, PT, R55, RZ, PT ;  /* 0x000000ff3700720c */ /* 0x000fc80003f05270 */
[----:B------:R-:W-:-:S04]  /*24740*/  ISETP.GT.AND P0, PT, R8, 0x20, !P0 ;  /* 0x000000200800780c */ /* 0x000fc80004704270 */
[----:B------:R-:W-:-:S04]  /*24750*/  ISETP.LT.OR P0, PT, R2, 0x21, P0 ;  /* 0x000000210200780c */ /* 0x000fc80000701670 */
[----:B------:R-:W-:Y:S02]  /*24760*/  FSEL R44, R31, -INF , !P0 ;  /* 0xff8000001f2c7808 */ /* 0x000fe40004000000 */
[----:B------:R-:W-:Y:S02]  /*24770*/  ISETP.NE.AND P0, PT, R6, RZ, PT ;  /* 0x000000ff0600720c */ /* 0x000fe40003f05270 */
[----:B------:R-:W3:Y:S02]  /*24780*/  LDL.64 R6, [R1+0x1e0] ;  /* 0x0001e00001067983 */ /* 0x000ee40000100a00 */
[----:B------:R-:W-:-:S04]  /*24790*/  ISETP.GT.AND P0, PT, R8, RZ, !P0 ;  /* 0x000000ff0800720c */ /* 0x000fc80004704270 */
[----:B------:R-:W-:-:S04]  /*247a0*/  ISETP.LT.OR P0, PT, R2, 0x1, P0 ;  /* 0x000000010200780c */ /* 0x000fc80000701670 */
[----:B------:R-:W-:Y:S02]  /*247b0*/  FSEL R68, R12, -INF , !P0 ;  /* 0xff8000000c447808 */ /* 0x000fe40004000000 */
[----:B------:R-:W-:-:S04]  /*247c0*/  ISETP.NE.AND P0, PT, R59, RZ, PT ;  /* 0x000000ff3b00720c */ /* 0x000fc80003f05270 */
[----:B------:R-:W-:-:S04]  /*247d0*/  ISETP.GT.AND P0, PT, R8, 0x21, !P0 ;  /* 0x000000210800780c */ /* 0x000fc80004704270 */
[----:B------:R-:W-:Y:S02]  /*247e0*/  ISETP.LT.OR P0, PT, R2, 0x22, P0 ;  /* 0x000000220200780c */ /* 0x000fe40000701670 */
[----:B------:R-:W-:Y:S02]  /*247f0*/  ISETP.GT.AND P2, PT, R8, 0x29, !P2 ;  /* 0x000000290800780c */ /* 0x000fe40005744270 */
[----:B------:R-:W-:Y:S02]  /*24800*/  ISETP.LT.OR P1, PT, R2, 0x29, P1 ;  /* 0x000000290200780c */ /* 0x000fe40000f21670 */
[----:B------:R-:W-:Y:S02]  /*24810*/  FSEL R45, R27, -INF , !P0 ;  /* 0xff8000001b2d7808 */ /* 0x000fe40004000000 */
[C---:B------:R-:W-:Y:S02]  /*24820*/  ISETP.GT.AND P3, PT, R8.reuse, 0x30, !P3 ;  /* 0x000000300800780c */ /* 0x040fe40005f64270 */
[----:B------:R-:W-:-:S02]  /*24830*/  ISETP.GT.AND P4, PT, R8, 0x31, !P4 ;  /* 0x000000310800780c */ /* 0x000fc40006784270 */
[C---:B------:R-:W-:Y:S02]  /*24840*/  ISETP.GT.AND P5, PT, R8.reuse, 0x38, !P5 ;  /* 0x000000380800780c */ /* 0x040fe40006fa4270 */
[----:B------:R-:W-:Y:S02]  /*24850*/  ISETP.GT.AND P6, PT, R8, 0x39, !P6 ;  /* 0x000000390800780c */ /* 0x000fe400077c4270 */
[C---:B------:R-:W-:Y:S02]  /*24860*/  ISETP.LT.OR P2, PT, R2.reuse, 0x2a, P2 ;  /* 0x0000002a0200780c */ /* 0x040fe40001741670 */
[----:B------:R-:W-:Y:S02]  /*24870*/  FSEL R43, R43, -INF , !P1 ;  /* 0xff8000002b2b7808 */ /* 0x000fe40004800000 */
[----:B------:R-:W-:Y:S02]  /*24880*/  ISETP.LT.OR P3, PT, R2, 0x31, P3 ;  /* 0x000000310200780c */ /* 0x000fe40001f61670 */
[----:B------:R-:W-:-:S02]  /*24890*/  FSEL R42, R42, -INF , !P2 ;  /* 0xff8000002a2a7808 */ /* 0x000fc40005000000 */
[C---:B------:R-:W-:Y:S02]  /*248a0*/  ISETP.LT.OR P4, PT, R2.reuse, 0x32, P4 ;  /* 0x000000320200780c */ /* 0x040fe40002781670 */
[----:B------:R-:W-:Y:S02]  /*248b0*/  FSEL R41, R41, -INF , !P3 ;  /* 0xff80000029297808 */ /* 0x000fe40005800000 */
[----:B------:R-:W-:Y:S02]  /*248c0*/  ISETP.LT.OR P5, PT, R2, 0x39, P5 ;  /* 0x000000390200780c */ /* 0x000fe40002fa1670 */
[----:B------:R-:W-:Y:S02]  /*248d0*/  FSEL R40, R40, -INF , !P4 ;  /* 0xff80000028287808 */ /* 0x000fe40006000000 */
[----:B------:R-:W-:Y:S02]  /*248e0*/  ISETP.LT.OR P6, PT, R2, 0x3a, P6 ;  /* 0x0000003a0200780c */ /* 0x000fe400037c1670 */
[----:B------:R-:W-:-:S02]  /*248f0*/  FSEL R39, R39, -INF , !P5 ;  /* 0xff80000027277808 */ /* 0x000fc40006800000 */
[----:B------:R-:W-:Y:S02]  /*24900*/  FSEL R38, R38, -INF , !P6 ;  /* 0xff80000026267808 */ /* 0x000fe40007000000 */
[----:B---3--:R-:W-:-:S04]  /*24910*/  FMNMX.FTZ R3, R57, R6, !PT ;  /* 0x0000000639037209 */ /* 0x008fc80007810000 */
        /* <DEDUP_REMOVED lines=33> */
[----:B------:R-:W3:Y:S01]  /*24b30*/  LDL R20, [R1+0x1e4] ;  /* 0x0001e40001147983 */ /* 0x000ee20000100800 */
[----:B0-----:R-:W-:-:S03]  /*24b40*/  FMNMX.FTZ R8, R2, R5, !PT ;  /* 0x0000000502087209 */ /* 0x001fc60007810000 */
[----:B-1----:R-:W4:Y:S04]  /*24b50*/  LDL.64 R2, [R1+0xb8] ;  /* 0x0000b80001027983 */ /* 0x002f280000100a00 */
[----:B------:R-:W0:Y:S02]  /*24b60*/  SHFL.BFLY PT, R5, R8, 0x1, 0x1f ;  /* 0x0c201f0008057f89 */ /* 0x000e2400000e0000 */
[----:B0-----:R-:W-:Y:S02]  /*24b70*/  FMNMX.FTZ R10, R8, R5, !PT ;  /* 0x00000005080a7209 */ /* 0x001fe40007810000 */
[----:B------:R-:W5:Y:S04]  /*24b80*/  LDL.64 R4, [R1+0x1f0] ;  /* 0x0001f00001047983 */ /* 0x000f680000100a00 */
[----:B------:R-:W-:Y:S04]  /*24b90*/  STL [R1+0x1e0], R10 ;  /* 0x0001e00a01007387 */ /* 0x000fe80000100800 */
[----:B------:R-:W2:Y:S04]  /*24ba0*/  LDL R11, [R1+0x1e0] ;  /* 0x0001e000010b7983 */ /* 0x000ea80000100800 */
[----:B---3--:R-:W0:Y:S02]  /*24bb0*/  SHFL.BFLY PT, R9, R20, 0x2, 0x1f ;  /* 0x0c401f0014097f89 */ /* 0x008e2400000e0000 */
[----:B0-----:R-:W-:-:S05]  /*24bc0*/  FMNMX.FTZ R9, R9, R20, !PT ;  /* 0x0000001409097209 */ /* 0x001fca0007810000 */
[----:B------:R-:W0:Y:S01]  /*24bd0*/  SHFL.BFLY PT, R12, R9, 0x1, 0x1f ;  /* 0x0c201f00090c7f89 */ /* 0x000e2200000e0000 */
[----:B--2---:R-:W-:Y:S02]  /*24be0*/  FSETP.NEU.FTZ.AND P0, PT, R11, -INF , PT ;  /* 0xff8000000b00780b */ /* 0x004fe40003f1d000 */
        /* <DEDUP_REMOVED lines=27> */
.L_x_3676:
[----:B------:R-:W-:Y:S05]  /*24da0*/  BSYNC B0 ;  /* 0x0000000000007941 */ /* 0x000fea0003800000 */
.L_x_3675:
        /* <DEDUP_REMOVED lines=9> */
.L_x_3678:
[----:B------:R-:W-:Y:S05]  /*24e40*/  BSYNC B0 ;  /* 0x0000000000007941 */ /* 0x000fea0003800000 */
.L_x_3677:
[----:B------:R-:W0:Y:S04]  /*24e50*/  LDL R55, [R1+0x200] ;  /* 0x0002000001377983 */ /* 0x000e280000100800 */
[----:B------:R-:W0:Y:S04]  /*24e60*/  LDL.64 R8, [R1+0x1e0] ;  /* 0x0001e00001087983 */ /* 0x000e280000100a00 */
        /* <DEDUP_REMOVED lines=30> */
[C---:B0-----:R-:W-:Y:S01]  /*25050*/  FMUL.FTZ R4, R8.reuse, R55 ;  /* 0x0000003708047220 */ /* 0x041fe20000410000 */
[----:B------:R-:W-:-:S04]  /*25060*/  FSETP.NEU.FTZ.AND P0, PT, R8, -INF , PT ;  /* 0xff8000000800780b */ /* 0x000fc80003f1d000 */
[----:B------:R-:W-:Y:S02]  /*25070*/  FSEL R59, R4, RZ, P0 ;  /* 0x000000ff043b7208 */ /* 0x000fe40000000000 */
[----:B------:R-:W4:Y:S01]  /*25080*/  LDL.64 R4, [R1+0x238] ;  /* 0x0002380001047983 */ /* 0x000f220000100a00 */
[----:B------:R-:W-:Y:S02]  /*25090*/  FSETP.NEU.FTZ.AND P0, PT, R9, -INF , PT ;  /* 0xff8000000900780b */ /* 0x000fe40003f1d000 */
[-C--:B------:R-:W-:Y:S01]  /*250a0*/  FFMA.FTZ R174, R49, R55.reuse, -R59 ;  /* 0x0000003731ae7223 */ /* 0x080fe2000001083b */
[----:B------:R-:W-:-:S05]  /*250b0*/  FMUL.FTZ R49, R9, R55 ;  /* 0x0000003709317220 */ /* 0x000fca0000410000 */
[----:B------:R-:W-:Y:S01]  /*250c0*/  FSEL R49, R49, RZ, P0 ;  /* 0x000000ff31317208 */ /* 0x000fe20000000000 */
[----:B------:R-:W-:-:S04]  /*250d0*/  FFMA.FTZ R152, R57, R55, -R59 ;  /* 0x0000003739987223 */ /* 0x000fc8000001083b */
[-CC-:B------:R-:W-:Y:S01]  /*250e0*/  FFMA.FTZ R132, R68, R55.reuse, -R49.reuse ;  /* 0x0000003744847223 */ /* 0x180fe20000010831 */
[-C--:B------:R-:W-:Y:S01]  /*250f0*/  FFMA.FTZ R153, R62, R55.reuse, -R49 ;  /* 0x000000373e997223 */ /* 0x080fe20000010831 */
[-C--:B------:R-:W-:Y:S01]  /*25100*/  FFMA.FTZ R121, R82, R55.reuse, -R59 ;  /* 0x0000003752797223 */ /* 0x080fe2000001083b */
[----:B------:R-:W2:Y:S01]  /*25110*/  MUFU.EX2 R152, R152 ;  /* 0x0000009800987308 */ /* 0x000ea20000000800 */
        /* <DEDUP_REMOVED lines=14> */
[-CC-:B------:R-:W-:Y:S01]  /*25200*/  FFMA.FTZ R176, R66, R55.reuse, -R59.reuse ;  /* 0x0000003742b07223 */ /* 0x180fe2000001083b */
[----:B------:R-:W1:Y:S01]  /*25210*/  MUFU.EX2 R153, R153 ;  /* 0x0000009900997308 */ /* 0x000e620000000800 */
[-C--:B------:R-:W-:Y:S01]  /*25220*/  FFMA.FTZ R127, R64, R55.reuse, -R59 ;  /* 0x00000037407f7223 */ /* 0x080fe2000001083b */
[-CC-:B------:R-:W-:Y:S01]  /*25230*/  FFMA.FTZ R126, R45, R55.reuse, -R49.reuse ;  /* 0x000000372d7e7223 */ /* 0x180fe20000010831 */
[-C--:B------:R-:W-:Y:S01]  /*25240*/  FFMA.FTZ R173, R41, R55.reuse, -R49 ;  /* 0x0000003729ad7223 */ /* 0x080fe20000010831 */
[-C--:B------:R-:W-:Y:S01]  /*25250*/  FFMA.FTZ R125, R60, R55.reuse, -R59 ;  /* 0x000000373c7d7223 */ /* 0x080fe2000001083b */
[-CC-:B------:R-:W-:Y:S01]  /*25260*/  FFMA.FTZ R179, R43, R55.reuse, -R49.reuse ;  /* 0x000000372bb37223 */ /* 0x180fe20000010831 */
[-C--:B------:R-:W-:Y:S01]  /*25270*/  FFMA.FTZ R116, R42, R55.reuse, -R49 ;  /* 0x000000372a747223 */ /* 0x080fe20000010831 */
[-CC-:B------:R-:W-:Y:S01]  /*25280*/  FFMA.FTZ R178, R56, R55.reuse, -R59.reuse ;  /* 0x0000003738b27223 */ /* 0x180fe2000001083b */
[----:B------:R-:W1:Y:S01]  /*25290*/  MUFU.EX2 R121, R121 ;  /* 0x0000007900797308 */ /* 0x000e620000000800 */
[----:B--2---:R-:W-:Y:S01]  /*252a0*/  FADD.FTZ R6, R152, R6 ;  /* 0x0000000698067221 */ /* 0x004fe20000010000 */
[-CC-:B------:R-:W-:Y:S01]  /*252b0*/  FFMA.FTZ R190, R53, R55.reuse, -R59.reuse ;  /* 0x0000003735be7223 */ /* 0x180fe2000001083b */
[-C--:B------:R-:W-:Y:S01]  /*252c0*/  FFMA.FTZ R172, R51, R55.reuse, -R59 ;  /* 0x0000003733ac7223 */ /* 0x080fe2000001083b */
[-C--:B------:R-:W-:Y:S01]  /*252d0*/  FFMA.FTZ R175, R39, R55.reuse, -R49 ;  /* 0x0000003727af7223 */ /* 0x080fe20000010831 */
[----:B------:R-:W-:Y:S01]  /*252e0*/  FFMA.FTZ R9, R48, R55, -R59 ;  /* 0x0000003730097223 */ /* 0x000fe2000001083b */
[C---:B---3--:R-:W-:Y:S01]  /*252f0*/  FMUL.FTZ R35, R135.reuse, R35 ;  /* 0x0000002387237220 */ /* 0x048fe20000410000 */
[C---:B------:R-:W-:Y:S01]  /*25300*/  FMUL.FTZ R34, R135.reuse, R34 ;  /* 0x0000002287227220 */ /* 0x040fe20000410000 */
[----:B------:R-:W2:Y:S01]  /*25310*/  MUFU.EX2 R155, R155 ;  /* 0x0000009b009b7308 */ /* 0x000ea20000000800 */
[C---:B----4-:R-:W-:Y:S01]  /*25320*/  FMUL.FTZ R37, R134.reuse, R37 ;  /* 0x0000002586257220 */ /* 0x050fe20000410000 */
[----:B------:R-:W-:Y:S01]  /*25330*/  FMUL.FTZ R36, R134, R36 ;  /* 0x0000002486247220 */ /* 0x000fe20000410000 */
[C---:B------:R-:W-:Y:S01]  /*25340*/  FMUL.FTZ R33, R135.reuse, R33 ;  /* 0x0000002187217220 */ /* 0x040fe20000410000 */
[C---:B------:R-:W-:Y:S01]  /*25350*/  FMUL.FTZ R32, R135.reuse, R32 ;  /* 0x0000002087207220 */ /* 0x040fe20000410000 */
[C---:B------:R-:W-:Y:S01]  /*25360*/  FMUL.FTZ R31, R135.reuse, R31 ;  /* 0x0000001f871f7220 */ /* 0x040fe20000410000 */
[C---:B------:R-:W-:Y:S01]  /*25370*/  FMUL.FTZ R30, R135.reuse, R30 ;  /* 0x0000001e871e7220 */ /* 0x040fe20000410000 */
[C---:B------:R-:W-:Y:S01]  /*25380*/  FMUL.FTZ R27, R135.reuse, R27 ;  /* 0x0000001b871b7220 */ /* 0x040fe20000410000 */
[----:B------:R-:W3:Y:S01]  /*25390*/  MUFU.EX2 R120, R120 ;  /* 0x0000007800787308 */ /* 0x000ee20000000800 */
        /* <DEDUP_REMOVED lines=16> */
[----:B-1----:R-:W-:Y:S01]  /*254a0*/  FADD.FTZ R8, R153, R8 ;  /* 0x0000000899087221 */ /* 0x002fe20000010000 */
[----:B------:R-:W-:Y:S01]  /*254b0*/  FADD.FTZ R7, R121, R6 ;  /* 0x0000000679077221 */ /* 0x000fe20000010000 */
[C---:B------:R-:W-:Y:S01]  /*254c0*/  FMUL.FTZ R85, R134.reuse, R85 ;  /* 0x0000005586557220 */ /* 0x040fe20000410000 */
[C---:B------:R-:W-:Y:S01]  /*254d0*/  FMUL.FTZ R84, R134.reuse, R84 ;  /* 0x0000005486547220 */ /* 0x040fe20000410000 */
[C---:B------:R-:W-:Y:S01]  /*254e0*/  FMUL.FTZ R87, R134.reuse, R87 ;  /* 0x0000005786577220 */ /* 0x040fe20000410000 */
[----:B------:R-:W-:Y:S01]  /*254f0*/  FMUL.FTZ R86, R134, R86 ;  /* 0x0000005686567220 */ /* 0x000fe20000410000 */
[----:B------:R-:W4:Y:S01]  /*25500*/  LDL.64 R82, [R1+0x350] ;  /* 0x0003500001527983 */ /* 0x000f220000100a00 */
[----:B------:R-:W1:Y:S03]  /*25510*/  MUFU.EX2 R169, R169 ;  /* 0x000000a900a97308 */ /* 0x000e660000000800 */
[----:B------:R-:W4:Y:S04]  /*25520*/  LDL.64 R80, [R1+0x360] ;  /* 0x0003600001507983 */ /* 0x000f280000100a00 */
[----:B------:R-:W4:Y:S01]  /*25530*/  LDL.64 R78, [R1+0x370] ;  /* 0x00037000014e7983 */ /* 0x000f220000100a00 */
[----:B------:R-:W1:Y:S01]  /*25540*/  MUFU.EX2 R117, R117 ;  /* 0x0000007500757308 */ /* 0x000e620000000800 */
[----:B--2---:R-:W-:Y:S01]  /*25550*/  FADD.FTZ R8, R155, R8 ;  /* 0x000000089b087221 */ /* 0x004fe20000010000 */
[----:B---3--:R-:W-:Y:S01]  /*25560*/  FADD.FTZ R7, R120, R7 ;  /* 0x0000000778077221 */ /* 0x008fe20000010000 */
[----:B------:R-:W2:Y:S04]  /*25570*/  LDL.64 R76, [R1+0x380] ;  /* 0x00038000014c7983 */ /* 0x000ea80000100a00 */
[----:B------:R-:W3:Y:S01]  /*25580*/  LDL.64 R74, [R1+0x3a0] ;  /* 0x0003a000014a7983 */ /* 0x000ee20000100a00 */
[----:B------:R-:W1:Y:S03]  /*25590*/  MUFU.EX2 R130, R130 ;  /* 0x0000008200827308 */ /* 0x000e660000000800 */
[----:B------:R-:W3:Y:S04]  /*255a0*/  LDL.64 R68, [R1+0x3d0] ;  /* 0x0003d00001447983 */ /* 0x000ee80000100a00 */
[----:B------:R-:W3:Y:S01]  /*255b0*/  LDL.64 R62, [R1+0x248] ;  /* 0x00024800013e7983 */ /* 0x000ee20000100a00 */
[----:B------:R-:W1:Y:S01]  /*255c0*/  MUFU.EX2 R168, R168 ;  /* 0x000000a800a87308 */ /* 0x000e620000000800 */
[----:B0-----:R-:W-:Y:S01]  /*255d0*/  FADD.FTZ R8, R131, R8 ;  /* 0x0000000883087221 */ /* 0x001fe20000010000 */
[----:B----4-:R-:W-:Y:S01]  /*255e0*/  FADD.FTZ R6, R154, R7 ;  /* 0x000000079a067221 */ /* 0x010fe20000010000 */
[----:B------:R-:W4:Y:S04]  /*255f0*/  LDL.64 R66, [R1+0x390] ;  /* 0x0003900001427983 */ /* 0x000f280000100a00 */
[----:B------:R-:W3:Y:S01]  /*25600*/  LDL.64 R72, [R1+0x3b0] ;  /* 0x0003b00001487983 */ /* 0x000ee20000100a00 */
[----:B------:R-:W0:Y:S08]  /*25610*/  MUFU.EX2 R171, R171 ;  /* 0x000000ab00ab7308 */ /* 0x000e300000000800 */
[----:B------:R-:W0:Y:S01]  /*25620*/  MUFU.EX2 R129, R129 ;  /* 0x0000008100817308 */ /* 0x000e220000000800 */
[----:B-1----:R-:W-:Y:S01]  /*25630*/  FADD.FTZ R41, R169, R8 ;  /* 0x00000008a9297221 */ /* 0x002fe20000010000 */
[----:B------:R-:W-:Y:S01]  /*25640*/  FADD.FTZ R7, R117, R6 ;  /* 0x0000000675077221 */ /* 0x000fe20000010000 */
[----:B------:R-:W3:Y:S04]  /*25650*/  LDL.64 R70, [R1+0x3c0] ;  /* 0x0003c00001467983 */ /* 0x000ee80000100a00 */
[----:B------:R-:W3:Y:S01]  /*25660*/  LDL.64 R46, [R1+0x278] ;  /* 0x00027800012e7983 */ /* 0x000ee20000100a00 */
[----:B------:R-:W1:Y:S08]  /*25670*/  MUFU.EX2 R128, R128 ;  /* 0x0000008000807308 */ /* 0x000e700000000800 */
[----:B------:R-:W1:Y:S01]  /*25680*/  MUFU.EX2 R170, R170 ;  /* 0x000000aa00aa7308 */ /* 0x000e620000000800 */
[----:B------:R-:W-:Y:S01]  /*25690*/  FADD.FTZ R42, R130, R41 ;  /* 0x00000029822a7221 */ /* 0x000fe20000010000 */
[----:B------:R-:W-:Y:S01]  /*256a0*/  FADD.FTZ R6, R168, R7 ;  /* 0x00000007a8067221 */ /* 0x000fe20000010000 */
[----:B------:R-:W3:Y:S04]  /*256b0*/  LDL.64 R56, [R1+0x3e0] ;  /* 0x0003e00001387983 */ /* 0x000ee80000100a00 */
[----:B------:R-:W3:Y:S01]  /*256c0*/  LDL.64 R64, [R1+0x3f0] ;  /* 0x0003f00001407983 */ /* 0x000ee20000100a00 */
[----:B------:R-:W1:Y:S08]  /*256d0*/  MUFU.EX2 R177, R177 ;  /* 0x000000b100b17308 */ /* 0x000e700000000800 */
[----:B------:R-:W1:Y:S01]  /*256e0*/  MUFU.EX2 R176, R176 ;  /* 0x000000b000b07308 */ /* 0x000e620000000800 */
[----:B0-----:R-:W-:Y:S01]  /*256f0*/  FADD.FTZ R41, R171, R42 ;  /* 0x0000002aab297221 */ /* 0x001fe20000010000 */
[----:B------:R-:W-:Y:S01]  /*25700*/  FADD.FTZ R7, R129, R6 ;  /* 0x0000000681077221 */ /* 0x000fe20000010000 */
[----:B------:R-:W3:Y:S04]  /*25710*/  LDL.64 R60, [R1+0x258] ;  /* 0x00025800013c7983 */ /* 0x000ee80000100a00 */
[----:B------:R-:W3:Y:S01]  /*25720*/  LDL.64 R44, [R1+0x2d8] ;  /* 0x0002d800012c7983 */ /* 0x000ee20000100a00 */
[----:B------:R-:W-:Y:S08]  /*25730*/  MUFU.EX2 R127, R127 ;  /* 0x0000007f007f7308 */ /* 0x000ff00000000800 */
[----:B------:R-:W0:Y:S01]  /*25740*/  MUFU.EX2 R126, R126 ;  /* 0x0000007e007e7308 */ /* 0x000e220000000800 */
[----:B-1----:R-:W-:Y:S01]  /*25750*/  FADD.FTZ R6, R128, R41 ;  /* 0x0000002980067221 */ /* 0x002fe20000010000 */
[----:B------:R-:W-:-:S06]  /*25760*/  FADD.FTZ R7, R170, R7 ;  /* 0x00000007aa077221 */ /* 0x000fcc0000010000 */
[----:B------:R-:W-:Y:S01]  /*25770*/  MUFU.EX2 R125, R125 ;  /* 0x0000007d007d7308 */ /* 0x000fe20000000800 */
[----:B------:R-:W-:-:S07]  /*25780*/  FFMA.FTZ R8, R40, R55, -R49 ;  /* 0x0000003728087223 */ /* 0x000fce0000010831 */
[----:B------:R-:W1:Y:S01]  /*25790*/  MUFU.EX2 R179, R179 ;  /* 0x000000b300b37308 */ /* 0x000e620000000800 */
[----:B------:R-:W-:Y:S01]  /*257a0*/  FADD.FTZ R39, R177, R6 ;  /* 0x00000006b1277221 */ /* 0x000fe20000010000 */
[----:B------:R-:W-:Y:S01]  /*257b0*/  FADD.FTZ R6, R176, R7 ;  /* 0x00000007b0067221 */ /* 0x000fe20000010000 */
[----:B------:R-:W3:Y:S05]  /*257c0*/  LDL.64 R52, [R1+0x298] ;  /* 0x0002980001347983 */ /* 0x000eea0000100a00 */
        /* <DEDUP_REMOVED lines=9> */
[----:B------:R-:W3:Y:S04]  /*25860*/  LDL.64 R58, [R1+0x268] ;  /* 0x00026800013a7983 */ /* 0x000ee80000100a00 */
[----:B------:R-:W3:Y:S01]  /*25870*/  LDL.64 R50, [R1+0x2a8] ;  /* 0x0002a80001327983 */ /* 0x000ee20000100a00 */
[----:B------:R-:W-:Y:S03]  /*25880*/  MUFU.EX2 R172, R172 ;  /* 0x000000ac00ac7308 */ /* 0x000fe60000000800 */
[----:B------:R-:W3:Y:S05]  /*25890*/  LDL.64 R42, [R1+0x2e8] ;  /* 0x0002e800012a7983 */ /* 0x000eea0000100a00 */
[----:B------:R-:W1:Y:S01]  /*258a0*/  MUFU.EX2 R8, R8 ;  /* 0x0000000800087308 */ /* 0x000e620000000800 */
[----:B------:R-:W-:Y:S01]  /*258b0*/  FADD.FTZ R6, R116, R41 ;  /* 0x0000002974067221 */ /* 0x000fe20000010000 */
[----:B------:R-:W-:Y:S01]  /*258c0*/  FADD.FTZ R39, R178, R39 ;  /* 0x00000027b2277221 */ /* 0x000fe20000010000 */
[----:B------:R-:W3:Y:S04]  /*258d0*/  LDL.64 R54, [R1+0x288] ;  /* 0x0002880001367983 */ /* 0x000ee80000100a00 */
[----:B------:R-:W3:Y:S01]  /*258e0*/  LDL.64 R48, [R1+0x2b8] ;  /* 0x0002b80001307983 */ /* 0x000ee20000100a00 */
[----:B------:R-:W-:Y:S08]  /*258f0*/  MUFU.EX2 R174, R174 ;  /* 0x000000ae00ae7308 */ /* 0x000ff00000000800 */
[----:B------:R-:W1:Y:S01]  /*25900*/  MUFU.EX2 R175, R175 ;  /* 0x000000af00af7308 */ /* 0x000e620000000800 */
[----:B0-----:R-:W-:Y:S01]  /*25910*/  FADD.FTZ R41, R173, R6 ;  /* 0x00000006ad297221 */ /* 0x001fe20000010000 */
[----:B------:R-:W-:-:S06]  /*25920*/  FADD.FTZ R39, R190, R39 ;  /* 0x00000027be277221 */ /* 0x000fcc0000010000 */
[----:B------:R-:W0:Y:S08]  /*25930*/  MUFU.EX2 R9, R9 ;  /* 0x0000000900097308 */ /* 0x000e300000000800 */
[----:B------:R-:W0:Y:S01]  /*25940*/  MUFU.EX2 R7, R7 ;  /* 0x0000000700077308 */ /* 0x000e220000000800 */
[----:B-1----:R-:W-:Y:S01]  /*25950*/  FADD.FTZ R6, R8, R41 ;  /* 0x0000002908067221 */ /* 0x002fe20000010000 */
[----:B------:R-:W-:Y:S01]  /*25960*/  FADD.FTZ R39, R172, R39 ;  /* 0x00000027ac277221 */ /* 0x000fe20000010000 */
[----:B------:R-:W3:Y:S02]  /*25970*/  LDL.64 R40, [R1+0x2f8] ;  /* 0x0002f80001287983 */ /* 0x000ee40000100a00 */
[----:B------:R-:W-:Y:S01]  /*25980*/  FADD.FTZ R6, R175, R6 ;  /* 0x00000006af067221 */ /* 0x000fe20000010000 */
[----:B------:R-:W-:-:S04]  /*25990*/  FADD.FTZ R38, R174, R39 ;  /* 0x00000027ae267221 */ /* 0x000fc80000010000 */
[----:B0-----:R-:W-:Y:S01]  /*259a0*/  FADD.FTZ R38, R9, R38 ;  /* 0x0000002609267221 */ /* 0x001fe20000010000 */
[----:B------:R-:W-:-:S05]  /*259b0*/  FADD.FTZ R39, R7, R6 ;  /* 0x0000000607277221 */ /* 0x000fca0000010000 */
[----:B------:R0:W-:Y:S01]  /*259c0*/  STL.64 [R1+0x1f0], R38 ;  /* 0x0001f02601007387 */ /* 0x0001e20000100a00 */
[----:B------:R-:W-:Y:S06]  /*259d0*/  BAR.SYNC.DEFER_BLOCKING 0xf, 0x100 ;  /* 0x03c4000000007b1d */ /* 0x000fec0000010000 */
[----:B0-----:R-:W3:Y:S01]  /*259e0*/  LDL.64 R38, [R1+0x308] ;  /* 0x0003080001267983 */ /* 0x001ee20000100a00 */
[C---:B------:R-:W-:Y:S01]  /*259f0*/  FMUL.FTZ R5, R134.reuse, R5 ;  /* 0x0000000586057220 */ /* 0x040fe20000410000 */
[C---:B------:R-:W-:Y:S02]  /*25a00*/  FMUL.FTZ R4, R134.reuse, R4 ;  /* 0x0000000486047220 */ /* 0x040fe40000410000 */
[----:B------:R-:W3:Y:S04]  /*25a10*/  LD.E.64 R96, desc[UR36][R2.64+0x8] ;  /* 0x0000082402607980 */ /* 0x000ee8000c101b00 */
[----:B------:R-:W3:Y:S04]  /*25a20*/  LD.E.64 R2, desc[UR36][R2.64] ;  /* 0x0000002402027980 */ /* 0x000ee8000c101b00 */
        /* <DEDUP_REMOVED lines=13> */
[----:B0-----:R-:W3:Y:S04]  /*25b00*/  LDL.64 R36, [R1+0x2c8] ;  /* 0x0002c80001247983 */ /* 0x001ee80000100a00 */
[----:B-1----:R-:W3:Y:S04]  /*25b10*/  LDL.64 R26, [R1+0x318] ;  /* 0x00031800011a7983 */ /* 0x002ee80000100a00 */
[----:B------:R-:W3:Y:S04]  /*25b20*/  LDL.64 R34, [R1+0x328] ;  /* 0x0003280001227983 */ /* 0x000ee80000100a00 */
[----:B------:R-:W3:Y:S04]  /*25b30*/  LDL.64 R32, [R1+0x338] ;  /* 0x0003380001207983 */ /* 0x000ee80000100a00 */
[----:B------:R-:W3:Y:S04]  /*25b40*/  LDL.64 R30, [R1+0x348] ;  /* 0x00034800011e7983 */ /* 0x000ee80000100a00 */
[----:B------:R-:W3:Y:S04]  /*25b50*/  LDL.64 R28, [R1+0x358] ;  /* 0x00035800011c7983 */ /* 0x000ee80000100a00 */
[----:B------:R-:W3:Y:S04]  /*25b60*/  LDL.64 R10, [R1+0x368] ;  /* 0x00036800010a7983 */ /* 0x000ee80000100a00 */
[----:B------:R-:W3:Y:S04]  /*25b70*/  LDL.64 R24, [R1+0x378] ;  /* 0x0003780001187983 */ /* 0x000ee80000100a00 */
[----:B------:R-:W3:Y:S04]  /*25b80*/  LDL.64 R20, [R1+0x388] ;  /* 0x0003880001147983 */ /* 0x000ee80000100a00 */
[----:B--2---:R-:W2:Y:S04]  /*25b90*/  LDL.64 R14, [R1+0x398] ;  /* 0x00039800010e7983 */ /* 0x004ea80000100a00 */
[----:B------:R-:W2:Y:S04]  /*25ba0*/  LDL.64 R12, [R1+0x3a8] ;  /* 0x0003a800010c7983 */ /* 0x000ea80000100a00 */
[----:B------:R-:W2:Y:S04]  /*25bb0*/  LDL.64 R84, [R1+0x3b8] ;  /* 0x0003b80001547983 */ /* 0x000ea80000100a00 */
[----:B------:R-:W2:Y:S04]  /*25bc0*/  LDL.64 R86, [R1+0x3c8] ;  /* 0x0003c80001567983 */ /* 0x000ea80000100a00 */
[----:B------:R0:W-:Y:S04]  /*25bd0*/  STL.64 [R1+0x238], R4 ;  /* 0x0002380401007387 */ /* 0x0001e80000100a00 */
        /* <DEDUP_REMOVED lines=889> */
.L_x_3680:
[----:B------:R-:W-:Y:S05]  /*29370*/  BSYNC B0 ;  /* 0x0000000000007941 */ /* 0x000fea0003800000 */
.L_x_3679:
        /* <DEDUP_REMOVED lines=9> */
.L_x_3648:
[----:B------:R-:W2:Y:S01]  /*29410*/  LDL R5, [R1+0x1f0] ;  /* 0x0001f00001057983 */ /* 0x000ea20000100800 */
[----:B------:R-:W-:Y:S05]  /*29420*/  WARPSYNC.ALL ;  /* 0x0000000000007948 */ /* 0x000fea0003800000 */
[----:B------:R-:W3:Y:S01]  /*29430*/  LDL R10, [R1+0x1f4] ;  /* 0x0001f400010a7983 */ /* 0x000ee20000100800 */
[----:B------:R-:W-:Y:S08]  /*29440*/  BAR.ARV 0x8, 0x100 ;  /* 0x0204000000007b1d */ /* 0x000ff00000002000 */
[----:B------:R-:W-:Y:S06]  /*29450*/  BAR.SYNC.DEFER_BLOCKING 0xf, 0x100 ;  /* 0x03c4000000007b1d */ /* 0x000fec0000010000 */
[----:B--2---:R-:W2:Y:S02]  /*29460*/  SHFL.BFLY PT, R0, R5, 0x2, 0x1f ;  /* 0x0c401f0005007f89 */ /* 0x004ea400000e0000 */
[----:B--2---:R-:W-:-:S05]  /*29470*/  FADD.FTZ R0, R5, R0 ;  /* 0x0000000005007221 */ /* 0x004fca0000010000 */
[----:B------:R-:W2:Y:S02]  /*29480*/  SHFL.BFLY PT, R3, R0, 0x1, 0x1f ;  /* 0x0c201f0000037f89 */ /* 0x000ea400000e0000 */
[----:B--2---:R-:W-:-:S05]  /*29490*/  FADD.FTZ R2, R0, R3 ;  /* 0x0000000300027221 */ /* 0x004fca0000010000 */
[----:B------:R-:W-:Y:S04]  /*294a0*/  STL [R1+0x1f0], R2 ;  /* 0x0001f00201007387 */ /* 0x000fe80000100800 */
[----:B------:R-:W2:Y:S04]  /*294b0*/  LDL R13, [R1+0x1f0] ;  /* 0x0001f000010d7983 */ /* 0x000ea80000100800 */
[----:B---3--:R-:W0:Y:S02]  /*294c0*/  SHFL.BFLY PT, R3, R10, 0x2, 0x1f ;  /* 0x0c401f000a037f89 */ /* 0x008e2400000e0000 */
[----:B01----:R-:W-:-:S05]  /*294d0*/  FADD.FTZ R4, R3, R10 ;  /* 0x0000000a03047221 */ /* 0x003fca0000010000 */
[----:B------:R-:W0:Y:S02]  /*294e0*/  SHFL.BFLY PT, R3, R4, 0x1, 0x1f ;  /* 0x0c201f0004037f89 */ /* 0x000e2400000e0000 */
[----:B0-----:R-:W-:Y:S02]  /*294f0*/  FADD.FTZ R6, R4, R3 ;  /* 0x0000000304067221 */ /* 0x001fe40000010000 */
[----:B------:R-:W3:Y:S03]  /*29500*/  LDL.64 R2, [R1+0xb8] ;  /* 0x0000b80001027983 */ /* 0x000ee60000100a00 */
[----:B------:R-:W-:-:S13]  /*29510*/  FSETP.NE.FTZ.AND P2, PT, R6, RZ, PT ;  /* 0x000000ff0600720b */ /* 0x000fda0003f55000 */
[----:B------:R-:W4:Y:S04]  /*29520*/  @P2 LDL R9, [R1+0x200] ;  /* 0x0002000001092983 */ /* 0x000f280000100800 */
[----:B------:R-:W5:Y:S01]  /*29530*/  @P2 LDL R12, [R1+0x1e4] ;  /* 0x0001e400010c2983 */ /* 0x000f620000100800 */
[----:B--2---:R-:W-:-:S13]  /*29540*/  FSETP.NE.FTZ.AND P1, PT, R13, RZ, PT ;  /* 0x000000ff0d00720b */ /* 0x004fda0003f35000 */
[----:B------:R-:W2:Y:S04]  /*29550*/  @P1 LDL R5, [R1+0x200] ;  /* 0x0002000001051983 */ /* 0x000ea80000100800 */
[----:B------:R-:W3:Y:S01]  /*29560*/  @P1 LDL R8, [R1+0x1e0] ;  /* 0x0001e00001081983 */ /* 0x000ee20000100800 */
[----:B------:R-:W0:Y:S08]  /*29570*/  @P2 MUFU.LG2 R11, R6 ;  /* 0x00000006000b2308 */ /* 0x000e300000000c00 */
[----:B------:R-:W1:Y:S01]  /*29580*/  @P1 MUFU.LG2 R7, R13 ;  /* 0x0000000d00071308 */ /* 0x000e620000000c00 */
[----:B------:R-:W-:-:S02]  /*29590*/  IMAD.MOV.U32 R0, RZ, RZ, -0x800000 ;  /* 0xff800000ff007424 */ /* 0x000fc400078e00ff */
[----:B------:R-:W-:Y:S02]  /*295a0*/  IMAD.MOV.U32 R10, RZ, RZ, -0x800000 ;  /* 0xff800000ff0a7424 */ /* 0x000fe400078e00ff */
[----:B0-----:R-:W-:Y:S01]  /*295b0*/  @P2 FMUL.FTZ R14, R11, 0.69314718246459960938 ;  /* 0x3f3172180b0e2820 */ /* 0x001fe20000410000 */
[----:B-1----:R-:W-:Y:S01]  /*295c0*/  @P1 FMUL.FTZ R4, R7, 0.69314718246459960938 ;  /* 0x3f31721807041820 */ /* 0x002fe20000410000 */
[----:B------:R-:W-:Y:S04]  /*295d0*/  STL [R1+0x1f4], R6 ;  /* 0x0001f40601007387 */ /* 0x000fe80000100800 */
[----:B------:R-:W3:Y:S01]  /*295e0*/  LDL R7, [R1+0x1c8] ;  /* 0x0001c80001077983 */ /* 0x000ee20000100800 */
[----:B----4-:R-:W-:-:S04]  /*295f0*/  @P2 FMUL.FTZ R9, R9, 0.69314718246459960938 ;  /* 0x3f31721809092820 */ /* 0x010fc80000410000 */
[----:B-----5:R-:W-:-:S05]  /*29600*/  @P2 FFMA.FTZ R10, R9, R12, R14 ;  /* 0x0000000c090a2223 */ /* 0x020fca000001000e */
[----:B------:R-:W-:Y:S01]  /*29610*/  STL [R1+0x1f4], R10 ;  /* 0x0001f40a01007387 */ /* 0x000fe20000100800 */
[----:B--2---:R-:W-:-:S04]  /*29620*/  @P1 FMUL.FTZ R5, R5, 0.69314718246459960938 ;  /* 0x3f31721805051820 */ /* 0x004fc80000410000 */
[----:B---3--:R-:W-:-:S05]  /*29630*/  @P1 FFMA.FTZ R0, R5, R8, R4 ;  /* 0x0000000805001223 */ /* 0x008fca0000010004 */
[----:B------:R0:W-:Y:S04]  /*29640*/  STL [R1+0x1f0], R0 ;  /* 0x0001f00001007387 */ /* 0x0001e80000100800 */
[----:B------:R-:W2:Y:S02]  /*29650*/  LD.E R4, desc[UR36][R2.64+0x4] ;  /* 0x0000042402047980 */ /* 0x000ea4000c101900 */
[----:B--2---:R-:W-:-:S13]  /*29660*/  ISETP.NE.AND P0, PT, R4, RZ, PT ;  /* 0x000000ff0400720c */ /* 0x004fda0003f05270 */
[----:B------:R-:W2:Y:S04]  /*29670*/  @!P0 LDL.64 R4, [R1+0xc0] ;  /* 0x0000c00001048983 */ /* 0x000ea80000100a00 */
[----:B------:R-:W3:Y:S01]  /*29680*/  @!P0 LD.E R8, desc[UR36][R2.64] ;  /* 0x0000002402088980 */ /* 0x000ee2000c101900 */
[----:B------:R-:W-:-:S06]  /*29690*/  IMAD.MOV.U32 R102, RZ, RZ, RZ ;  /* 0x000000ffff667224 */ /* 0x000fcc00078e00ff */
[----:B------:R-:W1:Y:S01]  /*296a0*/  @P1 MUFU.RCP R102, R13 ;  /* 0x0000000d00661308 */ /* 0x000e620000001000 */
[----:B--2---:R-:W2:Y:S01]  /*296b0*/  @!P0 LD.E.64 R4, desc[UR36][R4.64] ;  /* 0x0000002404048980 */ /* 0x004ea2000c101b00 */
[----:B---3--:R-:W-:-:S04]  /*296c0*/  @!P0 IMAD R9, R7, 0x40, R8 ;  /* 0x0000004007098824 */ /* 0x008fc800078e0208 */
[----:B--2---:R-:W-:-:S05]  /*296d0*/  @!P0 IMAD.WIDE R4, R9, 0x4, R4 ;  /* 0x0000000409048825 */ /* 0x004fca00078e0204 */
[----:B-1----:R1:W-:Y:S04]  /*296e0*/  @!P0 ST.E desc[UR36][R4.64], R102 ;  /* 0x0000006604008985 */ /* 0x0023e8000c101924 */
[----:B------:R-:W0:Y:S04]  /*296f0*/  @!P0 LDL.64 R2, [R1+0xb8] ;  /* 0x0000b80001028983 */ /* 0x000e280000100a00 */
[----:B0-----:R-:W2:Y:S02]  /*29700*/  @!P0 LD.E R0, desc[UR36][R2.64+0x4] ;  /* 0x0000042402008980 */ /* 0x001ea4000c101900 */
[----:B--2---:R-:W-:-:S13]  /*29710*/  @!P0 ISETP.NE.AND P0, PT, R0, RZ, PT ;  /* 0x000000ff0000820c */ /* 0x004fda0003f05270 */
[----:B-1----:R-:W2:Y:S04]  /*29720*/  @!P0 LDL.64 R4, [R1+0xc0] ;  /* 0x0000c00001048983 */ /* 0x002ea80000100a00 */
[----:B------:R-:W3:Y:S01]  /*29730*/  @!P0 LD.E R8, desc[UR36][R2.64] ;  /* 0x0000002402088980 */ /* 0x000ee2000c101900 */
[----:B------:R-:W-:-:S06]  /*29740*/  IMAD.MOV.U32 R0, RZ, RZ, RZ ;  /* 0x000000ffff007224 */ /* 0x000fcc00078e00ff */
[----:B------:R-:W0:Y:S01]  /*29750*/  @P2 MUFU.RCP R0, R6 ;  /* 0x0000000600002308 */ /* 0x000e220000001000 */
[----:B--2---:R-:W2:Y:S01]  /*29760*/  @!P0 LD.E.64 R4, desc[UR36][R4.64] ;  /* 0x0000002404048980 */ /* 0x004ea2000c101b00 */
[----:B---3--:R-:W-:-:S04]  /*29770*/  @!P0 IMAD R8, R7, 0x40, R8 ;  /* 0x0000004007088824 */ /* 0x008fc800078e0208 */
[----:B------:R-:W-:-:S04]  /*29780*/  @!P0 VIADD R7, R8, 0x8 ;  /* 0x0000000808078836 */ /* 0x000fc80000000000 */
[----:B--2---:R-:W-:-:S05]  /*29790*/  @!P0 IMAD.WIDE R4, R7, 0x4, R4 ;  /* 0x0000000407048825 */ /* 0x004fca00078e0204 */
[----:B0-----:R0:W-:Y:S04]  /*297a0*/  @!P0 ST.E desc[UR36][R4.64], R0 ;  /* 0x0000000004008985 */ /* 0x0011e8000c101924 */
        /* <DEDUP_REMOVED lines=53> */
[----:B------:R-:W-:Y:S01]  /*29b00*/  FMUL.FTZ R40, R40, R102 ;  /* 0x0000006628287220 */ /* 0x000fe20000410000 */
[-C--:B----4-:R-:W-:Y:S01]  /*29b10*/  FMUL.FTZ R39, R39, R0.reuse ;  /* 0x0000000027277220 */ /* 0x090fe20000410000 */
[----:B------:R-:W-:Y:S01]  /*29b20*/  FMUL.FTZ R38, R38, R0 ;  /* 0x0000000026267220 */ /* 0x000fe20000410000 */
        /* <DEDUP_REMOVED lines=30> */
[----:B------:R-:W-:Y:S04]  /*29d10*/  STL.64 [R1+0x400], R40 ;  /* 0x0004002801007387 */ /* 0x000fe80000100a00 */
[----:B------:R0:W-:Y:S04]  /*29d20*/  STL.64 [R1+0x408], R38 ;  /* 0x0004082601007387 */ /* 0x0001e80000100a00 */
        /* <DEDUP_REMOVED lines=10> */
[----:B------:R-:W-:Y:S04]  /*29dd0*/  STL.64 [R1+0x2b0], R10 ;  /* 0x0002b00a01007387 */ /* 0x000fe80000100a00 */
[----:B------:R3:W-:Y:S04]  /*29de0*/  STL.64 [R1+0x2c0], R8 ;  /* 0x0002c00801007387 */ /* 0x0007e80000100a00 */
[----:B------:R-:W-:Y:S04]  /*29df0*/  STL.64 [R1+0x2d0], R6 ;  /* 0x0002d00601007387 */ /* 0x000fe80000100a00 */
[----:B------:R4:W-:Y:S04]  /*29e00*/  STL.64 [R1+0x2e0], R4 ;  /* 0x0002e00401007387 */ /* 0x0009e80000100a00 */
[----:B------:R5:W-:Y:S04]  /*29e10*/  STL.64 [R1+0x2f0], R2 ;  /* 0x0002f00201007387 */ /* 0x000be80000100a00 */
[----:B0-----:R-:W5:Y:S04]  /*29e20*/  LDL.64 R38, [R1+0x2c8] ;  /* 0x0002c80001267983 */ /* 0x001f680000100a00 */
[----:B------:R-:W5:Y:S04]  /*29e30*/  LDL.64 R40, [R1+0x308] ;  /* 0x0003080001287983 */ /* 0x000f680000100a00 */
[----:B-1----:R-:W5:Y:S04]  /*29e40*/  LDL.64 R28, [R1+0x318] ;  /* 0x00031800011c7983 */ /* 0x002f680000100a00 */
[----:B------:R-:W5:Y:S04]  /*29e50*/  LDL.64 R36, [R1+0x328] ;  /* 0x0003280001247983 */ /* 0x000f680000100a00 */
[----:B------:R-:W5:Y:S04]  /*29e60*/  LDL.64 R34, [R1+0x338] ;  /* 0x0003380001227983 */ /* 0x000f680000100a00 */
[----:B------:R-:W5:Y:S04]  /*29e70*/  LDL.64 R32, [R1+0x348] ;  /* 0x0003480001207983 */ /* 0x000f680000100a00 */
[----:B------:R-:W5:Y:S04]  /*29e80*/  LDL.64 R30, [R1+0x358] ;  /* 0x00035800011e7983 */ /* 0x000f680000100a00 */
[----:B--2---:R-:W2:Y:S04]  /*29e90*/  LDL.64 R12, [R1+0x368] ;  /* 0x00036800010c7983 */ /* 0x004ea80000100a00 */
[----:B------:R-:W2:Y:S04]  /*29ea0*/  LDL.64 R26, [R1+0x378] ;  /* 0x00037800011a7983 */ /* 0x000ea80000100a00 */
        /* <DEDUP_REMOVED lines=8> */
[----:B------:R-:W5:Y:S01]  /*29f30*/  @!P0 LDL R105, [R1+0x1cc] ;  /* 0x0001cc0001698983 */ /* 0x000f620000100800 */
        /* <DEDUP_REMOVED lines=94> */
[----:B------:R-:W-:Y:S04]  /*2a520*/  STL [R1+0x1d4], R106 ;  /* 0x0001d46a01007387 */ /* 0x000fe80000100800 */
[----:B------:R-:W-:Y:S01]  /*2a530*/  @!P0 STL [R1+0x1c8], RZ ;  /* 0x0001c8ff01008387 */ /* 0x000fe20000100800 */
        /* <DEDUP_REMOVED lines=24> */
[-C--:B---3--:R-:W-:Y:S01]  /*2a6c0*/  FMUL.FTZ R9, R9, R0.reuse ;  /* 0x0000000009097220 */ /* 0x088fe20000410000 */
[-C--:B------:R-:W-:Y:S01]  /*2a6d0*/  FMUL.FTZ R8, R8, R0.reuse ;  /* 0x0000000008087220 */ /* 0x080fe20000410000 */
[-C--:B----4-:R-:W-:Y:S01]  /*2a6e0*/  FMUL.FTZ R5, R5, R0.reuse ;  /* 0x0000000005057220 */ /* 0x090fe20000410000 */
[-C--:B------:R-:W-:Y:S01]  /*2a6f0*/  FMUL.FTZ R4, R4, R0.reuse ;  /* 0x0000000004047220 */ /* 0x080fe20000410000 */
[-C--:B------:R-:W-:Y:S01]  /*2a700*/  FMUL.FTZ R11, R11, R0.reuse ;  /* 0x000000000b0b7220 */ /* 0x080fe20000410000 */
[-C--:B------:R-:W-:Y:S01]  /*2a710*/  FMUL.FTZ R10, R10, R0.reuse ;  /* 0x000000000a0a7220 */ /* 0x080fe20000410000 */
[-C--:B-----5:R-:W-:Y:S01]  /*2a720*/  FMUL.FTZ R3, R3, R0.reuse ;  /* 0x0000000003037220 */ /* 0x0a0fe20000410000 */
[-C--:B------:R-:W-:Y:S01]  /*2a730*/  FMUL.FTZ R2, R2, R0.reuse ;  /* 0x0000000002027220 */ /* 0x080fe20000410000 */
[-C--:B------:R-:W-:Y:S01]  /*2a740*/  FMUL.FTZ R7, R7, R0.reuse ;  /* 0x0000000007077220 */ /* 0x080fe20000410000 */
[----:B------:R-:W-:Y:S01]  /*2a750*/  FMUL.FTZ R6, R6, R0 ;  /* 0x0000000006067220 */ /* 0x000fe20000410000 */
[----:B------:R-:W-:Y:S01]  /*2a760*/  @!P0 LOP3.LUT R0, R105, 0x1, RZ, 0x3c, !PT ;  /* 0x0000000169008812 */ /* 0x000fe200078e3cff */
        /* <DEDUP_REMOVED lines=16> */
[----:B------:R-:W-:Y:S04]  /*2a870*/  @!P0 STL [R1+0x1cc], R0 ;  /* 0x0001cc0001008387 */ /* 0x000fe80000100800 */
[----:B------:R0:W-:Y:S02]  /*2a880*/  STL.64 [R1+0x3c8], R4 ;  /* 0x0003c80401007387 */ /* 0x0001e40000100a00 */
[----:B0-----:R-:W-:Y:S01]  /*2a890*/  IMAD.MOV.U32 R4, RZ, RZ, 0x1 ;  /* 0x00000001ff047424 */ /* 0x001fe200078e00ff */
[----:B------:R-:W-:Y:S06]  /*2a8a0*/  BAR.ARV 0xe, 0x100 ;  /* 0x0384000000007b1d */ /* 0x000fec0000002000 */
.L_x_3532:
[----:B------:R-:W-:Y:S05]  /*2a8b0*/  BSYNC B7 ;  /* 0x0000000000077941 */ /* 0x000fea0003800000 */
.L_x_3520:
[----:B------:R-:W0:Y:S08]  /*2a8c0*/  S2UR UR4, SR_CgaCtaId ;  /* 0x00000000000479c3 */ /* 0x000e300000008800 */
[----:B------:R-:W-:Y:S01]  /*2a8d0*/  BAR.SYNC.DEFER_BLOCKING 0x5, 0x180 ;  /* 0x0146000000007b1d */ /* 0x000fe20000010000 */
[----:B----4-:R-:W-:Y:S02]  /*2a8e0*/  PRMT R0, R4, 0x9910, RZ ;  /* 0x0000991004007816 */ /* 0x010fe400000000ff */
[----:B-1----:R-:W-:-:S02]  /*2a8f0*/  MOV R2, 0x400 ;  /* 0x0000040000027802 */ /* 0x002fc40000000f00 */
[----:B------:R-:W-:Y:S01]  /*2a900*/  ISETP.NE.AND P0, PT, R0, RZ, PT ;  /* 0x000000ff0000720c */ /* 0x000fe20003f05270 */
[----:B------:R-:W-:Y:S01]  /*2a910*/  BSSY B0, `(.L_x_3682) ;  /* 0x0000509000007945 */ /* 0x000fe20003800000 */
[----:B0-----:R-:W-:-:S05]  /*2a920*/  IMAD.U32 R155, RZ, RZ, UR4 ;  /* 0x00000004ff9b7e24 */ /* 0x001fca000f8e00ff */
[----:B------:R-:W-:-:S05]  /*2a930*/  LEA R2, R155, R2, 0x18 ;  /* 0x000000029b027211 */ /* 0x000fca00078ec0ff */
[----:B------:R0:W1:Y:S01]  /*2a940*/  LDS.128 R84, [R2+0x388d0] ;  /* 0x0388d00002547984 */ /* 0x0000620000000c00 */
[----:B------:R-:W-:Y:S06]  /*2a950*/  BAR.ARV 0x4, 0x180 ;  /* 0x0106000000007b1d */ /* 0x000fec0000002000 */
[----:B------:R-:W-:Y:S05]  /*2a960*/  @!P0 BRA `(.L_x_3683) ;  /* 0x0000004000488947 */ /* 0x000fea0003800000 */
[----:B--2---:R-:W2:Y:S04]  /*2a970*/  LDL.128 R44, [R1+0x210] ;  /* 0x00021000012c7983 */ /* 0x004ea80000100c00 */
[----:B------:R-:W4:Y:S04]  /*2a980*/  LDL.128 R48, [R1+0x230] ;  /* 0x0002300001307983 */ /* 0x000f280000100c00 */
[----:B-----5:R-:W4:Y:S04]  /*2a990*/  LDL.128 R32, [R1+0x220] ;  /* 0x0002200001207983 */ /* 0x020f280000100c00 */
[----:B------:R-:W4:Y:S04]  /*2a9a0*/  LDL.128 R52, [R1+0x250] ;  /* 0x0002500001347983 */ /* 0x000f280000100c00 */
[----:B------:R-:W4:Y:S04]  /*2a9b0*/  LDL.128 R40, [R1+0x240] ;  /* 0x0002400001287983 */ /* 0x000f280000100c00 */
[----:B------:R-:W4:Y:S04]  /*2a9c0*/  LDL.128 R36, [R1+0x260] ;  /* 0x0002600001247983 */ /* 0x000f280000100c00 */
[----:B------:R-:W4:Y:S04]  /*2a9d0*/  LDL.128 R76, [R1+0x270] ;  /* 0x00027000014c7983 */ /* 0x000f280000100c00 */
[----:B------:R-:W4:Y:S04]  /*2a9e0*/  LDL.128 R72, [R1+0x280] ;  /* 0x0002800001487983 */ /* 0x000f280000100c00 */
[----:B------:R-:W4:Y:S04]  /*2a9f0*/  LDL.128 R104, [R1+0x290] ;  /* 0x0002900001687983 */ /* 0x000f280000100c00 */
[----:B------:R-:W4:Y:S04]  /*2aa00*/  LDL.128 R4, [R1+0x2a0] ;  /* 0x0002a00001047983 */ /* 0x000f280000100c00 */
[----:B---3--:R-:W3:Y:S04]  /*2aa10*/  LDL.128 R8, [R1+0x2b0] ;  /* 0x0002b00001087983 */ /* 0x008ee80000100c00 */
[----:B------:R-:W3:Y:S01]  /*2aa20*/  LDL.128 R12, [R1+0x2c0] ;  /* 0x0002c000010c7983 */ /* 0x000ee20000100c00 */
[----:B------:R-:W-:Y:S01]  /*2aa30*/  IADD3 R21, P2, R160, 0x20, RZ ;  /* 0x00000020a0157810 */ /* 0x000fe20007f5e0ff */
[----:B------:R-:W-:-:S02]  /*2aa40*/  ULDC.64 UR4, c[0x0][0xd08] ;  /* 0x0003420000047ab9 */ /* 0x000fc40000000a00 */
[----:B------:R-:W3:Y:S01]  /*2aa50*/  LDL.128 R24, [R1+0x2d0] ;  /* 0x0002d00001187983 */ /* 0x000ee20000100c00 */
[----:B------:R-:W-:-:S03]  /*2aa60*/  IADD3 R59, P1, R160, 0x40, RZ ;  /* 0x00000040a03b7810 */ /* 0x000fc60007f3e0ff */
[----:B------:R-:W3:Y:S01]  /*2aa70*/  LDL.128 R28, [R1+0x2e0] ;  /* 0x0002e000011c7983 */ /* 0x000ee20000100c00 */
[C---:B------:R-:W-:Y:S02]  /*2aa80*/  LOP3.LUT R57, R160.reuse, 0x380, RZ, 0xc0, !PT ;  /* 0x00000380a0397812 */ /* 0x040fe400078ec0ff */
[----:B------:R-:W-:Y:S01]  /*2aa90*/  IADD3 R60, P0, R160, 0x60, RZ ;  /* 0x00000060a03c7810 */ /* 0x000fe20007f1e0ff */
[----:B------:R-:W3:Y:S01]  /*2aaa0*/  LDL.128 R108, [R1+0x2f0] ;  /* 0x0002f000016c7983 */ /* 0x000ee20000100c00 */
[----:B------:R-:W-:Y:S02]  /*2aab0*/  LOP3.LUT R20, R21, 0x380, RZ, 0xc0, !PT ;  /* 0x0000038015147812 */ /* 0x000fe400078ec0ff */
[----:B------:R-:W-:Y:S01]  /*2aac0*/  LOP3.LUT R58, R59, 0x380, RZ, 0xc0, !PT ;  /* 0x000003803b3a7812 */ /* 0x000fe200078ec0ff */
[----:B------:R-:W3:Y:S01]  /*2aad0*/  LDL.128 R88, [R1+0x3d0] ;  /* 0x0003d00001587983 */ /* 0x000ee20000100c00 */
[----:B------:R-:W-:Y:S02]  /*2aae0*/  SHF.R.U64 R57, R57, 0x3, RZ ;  /* 0x0000000339397819 */ /* 0x000fe400000012ff */
[----:B------:R-:W-:Y:S01]  /*2aaf0*/  LOP3.LUT R0, R60, 0x380, RZ, 0xc0, !PT ;  /* 0x000003803c007812 */ /* 0x000fe200078ec0ff */
[----:B------:R-:W3:Y:S01]  /*2ab00*/  LDL.128 R80, [R1+0x3c0] ;  /* 0x0003c00001507983 */ /* 0x000ee20000100c00 */
[----:B------:R-:W-:-:S02]  /*2ab10*/  SHF.R.U64 R20, R20, 0x3, RZ ;  /* 0x0000000314147819 */ /* 0x000fc400000012ff */
[----:B------:R-:W-:Y:S01]  /*2ab20*/  SHF.R.U64 R58, R58, 0x3, RZ ;  /* 0x000000033a3a7819 */ /* 0x000fe200000012ff */
[----:B------:R-:W3:Y:S01]  /*2ab30*/  LDL.128 R96, [R1+0x3f0] ;  /* 0x0003f00001607983 */ /* 0x000ee20000100c00 */
[----:B------:R-:W-:Y:S01]  /*2ab40*/  LOP3.LUT R56, R57, R160, RZ, 0x3c, !PT ;  /* 0x000000a039387212 */ /* 0x000fe200078e3cff */
[--C-:B------:R-:W-:Y:S01]  /*2ab50*/  IMAD.MOV.U32 R57, RZ, RZ, R161.reuse ;  /* 0x000000ffff397224 */ /* 0x100fe200078e00a1 */
[----:B------:R-:W-:Y:S01]  /*2ab60*/  SHF.R.U64 R61, R0, 0x3, RZ ;  /* 0x00000003003d7819 */ /* 0x000fe200000012ff */
[----:B------:R-:W3:Y:S01]  /*2ab70*/  LDL.128 R92, [R1+0x3e0] ;  /* 0x0003e000015c7983 */ /* 0x000ee20000100c00 */
[----:B------:R-:W-:Y:S01]  /*2ab80*/  LOP3.LUT R20, R20, R21, RZ, 0x3c, !PT ;  /* 0x0000001514147212 */ /* 0x000fe200078e3cff */
[--C-:B------:R-:W-:Y:S01]  /*2ab90*/  IMAD.X R21, RZ, RZ, R161.reuse, P2 ;  /* 0x000000ffff157224 */ /* 0x100fe200010e06a1 */
[----:B------:R-:W-:Y:S01]  /*2aba0*/  LOP3.LUT R58, R58, R59, RZ, 0x3c, !PT ;  /* 0x0000003b3a3a7212 */ /* 0x000fe200078e3cff */
[--C-:B------:R-:W-:Y:S01]  /*2abb0*/  IMAD.X R59, RZ, RZ, R161.reuse, P1 ;  /* 0x000000ffff3b7224 */ /* 0x100fe200008e06a1 */
[----:B------:R-:W-:Y:S01]  /*2abc0*/  LOP3.LUT R60, R61, R60, RZ, 0x3c, !PT ;  /* 0x0000003c3d3c7212 */ /* 0x000fe200078e3cff */
[----:B------:R-:W-:Y:S01]  /*2abd0*/  IMAD.X R61, RZ, RZ, R161, P0 ;  /* 0x000000ffff3d7224 */ /* 0x000fe200000e06a1 */
[----:B------:R-:W-:Y:S01]  /*2abe0*/  MOV R64, R56 ;  /* 0x0000003800407202 */ /* 0x000fe20000000f00 */
[----:B------:R-:W3:Y:S01]  /*2abf0*/  LDL.128 R100, [R1+0x400] ;  /* 0x0004000001647983 */ /* 0x000ee20000100c00 */
[----:B------:R-:W-:-:S02]  /*2ac00*/  MOV R68, R20 ;  /* 0x0000001400447202 */ /* 0x000fc40000000f00 */
[----:B------:R-:W-:Y:S02]  /*2ac10*/  MOV R3, R58 ;  /* 0x0000003a00037202 */ /* 0x000fe40000000f00 */
[----:B------:R-:W-:Y:S01]  /*2ac20*/  MOV R0, R60 ;  /* 0x0000003c00007202 */ /* 0x000fe20000000f00 */
[----:B------:R-:W3:Y:S04]  /*2ac30*/  LDL.128 R56, [R1+0x360] ;  /* 0x0003600001387983 */ /* 0x000ee80000100c00 */
[----:B------:R-:W3:Y:S01]  /*2ac40*/  LDL.128 R60, [R1+0x370] ;  /* 0x00037000013c7983 */ /* 0x000ee20000100c00 */
[----:B------:R-:W-:Y:S01]  /*2ac50*/  BAR.SYNC.DEFER_BLOCKING 0x1, 0x100 ;  /* 0x0044000000007b1d */ /* 0x000fe20000010000 */
[----:B--2---:R-:W-:Y:S02]  /*2ac60*/  F2FP.F16.F32.PACK_AB R44, R45, R44 ;  /* 0x0000002c2d2c723e */ /* 0x004fe400000000ff */
[----:B------:R-:W-:-:S02]  /*2ac70*/  F2FP.F16.F32.PACK_AB R45, R47, R46 ;  /* 0x0000002e2f2d723e */ /* 0x000fc400000000ff */
[----:B----4-:R-:W-:Y:S02]  /*2ac80*/  F2FP.F16.F32.PACK_AB R48, R49, R48 ;  /* 0x000000303130723e */ /* 0x010fe400000000ff */
[----:B------:R-:W-:Y:S02]  /*2ac90*/  F2FP.F16.F32.PACK_AB R49, R51, R50 ;  /* 0x000000323331723e */ /* 0x000fe400000000ff */
[----:B------:R-:W-:Y:S02]  /*2aca0*/  F2FP.F16.F32.PACK_AB R46, R33, R32 ;  /* 0x00000020212e723e */ /* 0x000fe400000000ff */
[----:B------:R-:W-:Y:S02]  /*2acb0*/  F2FP.F16.F32.PACK_AB R47, R35, R34 ;  /* 0x00000022232f723e */ /* 0x000fe400000000ff */
[----:B------:R-:W-:Y:S01]  /*2acc0*/  F2FP.F16.F32.PACK_AB R52, R53, R52 ;  /* 0x000000343534723e */ /* 0x000fe200000000ff */
[----:B------:R-:W2:Y:S01]  /*2acd0*/  LDL.128 R32, [R1+0x300] ;  /* 0x0003000001207983 */ /* 0x000ea20000100c00 */
[----:B------:R-:W-:-:S02]  /*2ace0*/  F2FP.F16.F32.PACK_AB R53, R55, R54 ;  /* 0x000000363735723e */ /* 0x000fc400000000ff */
[----:B------:R-:W-:Y:S02]  /*2acf0*/  F2FP.F16.F32.PACK_AB R50, R41, R40 ;  /* 0x000000282932723e */ /* 0x000fe400000000ff */
[----:B------:R-:W-:Y:S02]  /*2ad00*/  F2FP.F16.F32.PACK_AB R51, R43, R42 ;  /* 0x0000002a2b33723e */ /* 0x000fe400000000ff */
[----:B------:R-:W-:Y:S01]  /*2ad10*/  F2FP.F16.F32.PACK_AB R54, R37, R36 ;  /* 0x000000242536723e */ /* 0x000fe200000000ff */
[----:B------:R4:W-:Y:S01]  /*2ad20*/  STSM.16.M88.4 [R64], R44 ;  /* 0x0000002c40007844 */ /* 0x0009e20000000200 */
[----:B------:R-:W-:Y:S02]  /*2ad30*/  F2FP.F16.F32.PACK_AB R55, R39, R38 ;  /* 0x000000262737723e */ /* 0x000fe400000000ff */
[----:B------:R-:W-:Y:S01]  /*2ad40*/  F2FP.F16.F32.PACK_AB R76, R77, R76 ;  /* 0x0000004c4d4c723e */ /* 0x000fe200000000ff */
[----:B------:R-:W2:Y:S01]  /*2ad50*/  LDL.128 R36, [R1+0x310] ;  /* 0x0003100001247983 */ /* 0x000ea20000100c00 */
[----:B------:R-:W-:-:S02]  /*2ad60*/  F2FP.F16.F32.PACK_AB R77, R79, R78 ;  /* 0x0000004e4f4d723e */ /* 0x000fc400000000ff */
[----:B------:R-:W-:Y:S01]  /*2ad70*/  F2FP.F16.F32.PACK_AB R78, R73, R72 ;  /* 0x00000048494e723e */ /* 0x000fe200000000ff */
[----:B------:R0:W-:Y:S01]  /*2ad80*/  STSM.16.M88.4 [R68], R48 ;  /* 0x0000003044007844 */ /* 0x0001e20000000200 */
[----:B------:R-:W-:-:S03]  /*2ad90*/  F2FP.F16.F32.PACK_AB R79, R75, R74 ;  /* 0x0000004a4b4f723e */ /* 0x000fc600000000ff */
[----:B------:R1:W-:Y:S04]  /*2ada0*/  STSM.16.M88.4 [R3], R52 ;  /* 0x0000003403007844 */ /* 0x0003e80000000200 */
[----:B----4-:R-:W4:Y:S04]  /*2adb0*/  LDL.128 R44, [R1+0x330] ;  /* 0x00033000012c7983 */ /* 0x010f280000100c00 */
[----:B------:R-:W4:Y:S04]  /*2adc0*/  LDL.128 R40, [R1+0x320] ;  /* 0x0003200001287983 */ /* 0x000f280000100c00 */
[----:B0-----:R-:W4:Y:S04]  /*2add0*/  LDL.128 R48, [R1+0x340] ;  /* 0x0003400001307983 */ /* 0x001f280000100c00 */
[----:B-1----:R-:W4:Y:S04]  /*2ade0*/  LDL.128 R52, [R1+0x350] ;  /* 0x0003500001347983 */ /* 0x002f280000100c00 */
[----:B------:R-:W4:Y:S04]  /*2adf0*/  LDL.128 R68, [R1+0x390] ;  /* 0x0003900001447983 */ /* 0x000f280000100c00 */
[----:B------:R0:W-:Y:S04]  /*2ae00*/  STSM.16.M88.4 [R0], R76 ;  /* 0x0000004c00007844 */ /* 0x0001e80000000200 */
[----:B------:R-:W4:Y:S04]  /*2ae10*/  LDL.128 R64, [R1+0x380] ;  /* 0x0003800001407983 */ /* 0x000f280000100c00 */
[----:B------:R-:W4:Y:S04]  /*2ae20*/  LDL.128 R72, [R1+0x3a0] ;  /* 0x0003a00001487983 */ /* 0x000f280000100c00 */
[----:B0-----:R-:W4:Y:S01]  /*2ae30*/  LDL.128 R76, [R1+0x3b0] ;  /* 0x0003b000014c7983 */ /* 0x001f220000100c00 */
[----:B------:R-:W-:-:S04]  /*2ae40*/  IADD3 R21, P0, R160, 0x2000, RZ ;  /* 0x00002000a0157810 */ /* 0x000fc80007f1e0ff */
[----:B------:R-:W-:-:S04]  /*2ae50*/  LOP3.LUT R20, R21, 0x380, RZ, 0xc0, !PT ;  /* 0x0000038015147812 */ /* 0x000fc800078ec0ff */
[----:B------:R-:W-:Y:S02]  /*2ae60*/  SHF.R.U64 R20, R20, 0x3, RZ ;  /* 0x0000000314147819 */ /* 0x000fe400000012ff */
[----:B------:R-:W-:Y:S02]  /*2ae70*/  F2FP.F16.F32.PACK_AB R104, R105, R104 ;  /* 0x000000686968723e */ /* 0x000fe400000000ff */
[----:B------:R-:W-:Y:S01]  /*2ae80*/  LOP3.LUT R20, R20, R21, RZ, 0x3c, !PT ;  /* 0x0000001514147212 */ /* 0x000fe200078e3cff */
[----:B------:R-:W-:Y:S01]  /*2ae90*/  IMAD.X R21, RZ, RZ, R161, P0 ;  /* 0x000000ffff157224 */ /* 0x000fe200000e06a1 */
[----:B------:R-:W-:Y:S02]  /*2aea0*/  F2FP.F16.F32.PACK_AB R105, R107, R106 ;  /* 0x0000006a6b69723e */ /* 0x000fe400000000ff */
[----:B------:R-:W-:Y:S02]  /*2aeb0*/  F2FP.F16.F32.PACK_AB R106, R5, R4 ;  /* 0x00000004056a723e */ /* 0x000fe400000000ff */
[----:B------:R-:W-:-:S04]  /*2aec0*/  IADD3 R5, P0, R160, 0x2020, RZ ;  /* 0x00002020a0057810 */ /* 0x000fc80007f1e0ff */
[----:B------:R-:W-:-:S04]  /*2aed0*/  LOP3.LUT R4, R5, 0x380, RZ, 0xc0, !PT ;  /* 0x0000038005047812 */ /* 0x000fc800078ec0ff */
[----:B------:R-:W-:-:S04]  /*2aee0*/  SHF.R.U64 R4, R4, 0x3, RZ ;  /* 0x0000000304047819 */ /* 0x000fc800000012ff */
[----:B------:R-:W-:Y:S01]  /*2aef0*/  LOP3.LUT R4, R4, R5, RZ, 0x3c, !PT ;  /* 0x0000000504047212 */ /* 0x000fe200078e3cff */
[----:B------:R-:W-:-:S05]  /*2af00*/  IMAD.X R5, RZ, RZ, R161, P0 ;  /* 0x000000ffff057224 */ /* 0x000fca00000e06a1 */
[----:B------:R-:W-:Y:S02]  /*2af10*/  MOV R0, R4 ;  /* 0x0000000400007202 */ /* 0x000fe40000000f00 */
[----:B------:R-:W-:-:S04]  /*2af20*/  IADD3 R5, P0, R160, 0x2040, RZ ;  /* 0x00002040a0057810 */ /* 0x000fc80007f1e0ff */
[----:B------:R-:W-:Y:S02]  /*2af30*/  LOP3.LUT R4, R5, 0x380, RZ, 0xc0, !PT ;  /* 0x0000038005047812 */ /* 0x000fe400078ec0ff */
[----:B---3--:R-:W-:Y:S02]  /*2af40*/  F2FP.F16.F32.PACK_AB R8, R9, R8 ;  /* 0x000000080908723e */ /* 0x008fe400000000ff */
[----:B------:R-:W-:Y:S02]  /*2af50*/  SHF.R.U64 R4, R4, 0x3, RZ ;  /* 0x0000000304047819 */ /* 0x000fe400000012ff */
[----:B------:R-:W-:Y:S02]  /*2af60*/  MOV R20, R20 ;  /* 0x0000001400147202 */ /* 0x000fe40000000f00 */
[----:B------:R-:W-:Y:S02]  /*2af70*/  F2FP.F16.F32.PACK_AB R107, R7, R6 ;  /* 0x00000006076b723e */ /* 0x000fe400000000ff */
[----:B------:R-:W-:-:S02]  /*2af80*/  F2FP.F16.F32.PACK_AB R9, R11, R10 ;  /* 0x0000000a0b09723e */ /* 0x000fc400000000ff */
[----:B------:R-:W-:Y:S02]  /*2af90*/  F2FP.F16.F32.PACK_AB R10, R13, R12 ;  /* 0x0000000c0d0a723e */ /* 0x000fe400000000ff */
[----:B------:R-:W-:Y:S02]  /*2afa0*/  F2FP.F16.F32.PACK_AB R11, R15, R14 ;  /* 0x0000000e0f0b723e */ /* 0x000fe400000000ff */
[----:B------:R-:W-:Y:S01]  /*2afb0*/  LOP3.LUT R4, R4, R5, RZ, 0x3c, !PT ;  /* 0x0000000504047212 */ /* 0x000fe200078e3cff */
[----:B------:R-:W-:Y:S01]  /*2afc0*/  IMAD.X R5, RZ, RZ, R161, P0 ;  /* 0x000000ffff057224 */ /* 0x000fe200000e06a1 */
[----:B------:R-:W-:Y:S01]  /*2afd0*/  IADD3 R3, P0, R160, 0x2060, RZ ;  /* 0x00002060a0037810 */ /* 0x000fe20007f1e0ff */
[----:B------:R-:W-:Y:S01]  /*2afe0*/  STSM.16.M88.4 [R20], R104 ;  /* 0x0000006814007844 */ /* 0x000fe20000000200 */
[----:B------:R-:W-:Y:S02]  /*2aff0*/  F2FP.F16.F32.PACK_AB R24, R25, R24 ;  /* 0x000000181918723e */ /* 0x000fe400000000ff */
[----:B------:R-:W-:Y:S01]  /*2b000*/  F2FP.F16.F32.PACK_AB R25, R27, R26 ;  /* 0x0000001a1b19723e */ /* 0x000fe200000000ff */
[----:B------:R0:W-:Y:S01]  /*2b010*/  STSM.16.M88.4 [R0], R8 ;  /* 0x0000000800007844 */ /* 0x0001e20000000200 */
[----:B------:R-:W-:-:S02]  /*2b020*/  MOV R4, R4 ;  /* 0x0000000400047202 */ /* 0x000fc40000000f00 */
[----:B------:R-:W-:Y:S02]  /*2b030*/  F2FP.F16.F32.PACK_AB R26, R29, R28 ;  /* 0x0000001c1d1a723e */ /* 0x000fe400000000ff */
[----:B------:R-:W-:Y:S02]  /*2b040*/  F2FP.F16.F32.PACK_AB R27, R31, R30 ;  /* 0x0000001e1f1b723e */ /* 0x000fe400000000ff */
[----:B------:R-:W-:-:S03]  /*2b050*/  IADD3 R13, P5, R160, 0x4020, RZ ;  /* 0x00004020a00d7810 */ /* 0x000fc60007fbe0ff */
[----:B------:R1:W-:Y:S01]  /*2b060*/  STSM.16.M88.4 [R4], R24 ;  /* 0x0000001804007844 */ /* 0x0003e20000000200 */
[C---:B0-----:R-:W-:Y:S01]  /*2b070*/  IADD3 R11, P6, R160.reuse, 0x4000, RZ ;  /* 0x00004000a00b7810 */ /* 0x041fe20007fde0ff */
[----:B------:R-:W-:Y:S01]  /*2b080*/  IMAD.X R9, RZ, RZ, R161, P0 ;  /* 0x000000ffff097224 */ /* 0x000fe200000e06a1 */
[C---:B------:R-:W-:Y:S02]  /*2b090*/  IADD3 R5, P0, R160.reuse, 0x6040, RZ ;  /* 0x00006040a0057810 */ /* 0x040fe40007f1e0ff */
[----:B------:R-:W-:Y:S02]  /*2b0a0*/  LOP3.LUT R10, R11, 0x380, RZ, 0xc0, !PT ;  /* 0x000003800b0a7812 */ /* 0x000fe400078ec0ff */
[----:B------:R-:W-:Y:S02]  /*2b0b0*/  IADD3 R15, P4, R160, 0x4040, RZ ;  /* 0x00004040a00f7810 */ /* 0x000fe40007f9e0ff */
[----:B------:R-:W-:Y:S02]  /*2b0c0*/  SHF.R.U64 R10, R10, 0x3, RZ ;  /* 0x000000030a0a7819 */ /* 0x000fe400000012ff */
[----:B-1----:R-:W-:-:S02]  /*2b0d0*/  LOP3.LUT R4, R5, 0x380, RZ, 0xc0, !PT ;  /* 0x0000038005047812 */ /* 0x002fc400078ec0ff */
[----:B------:R-:W-:Y:S02]  /*2b0e0*/  IADD3 R21, P3, R160, 0x4060, RZ ;  /* 0x00004060a0157810 */ /* 0x000fe40007f7e0ff */
[----:B------:R-:W-:Y:S02]  /*2b0f0*/  SHF.R.U64 R4, R4, 0x3, RZ ;  /* 0x0000000304047819 */ /* 0x000fe400000012ff */
[----:B------:R-:W-:Y:S02]  /*2b100*/  IADD3 R25, P2, R160, 0x6000, RZ ;  /* 0x00006000a0197810 */ /* 0x000fe40007f5e0ff */
[----:B------:R-:W-:Y:S02]  /*2b110*/  LOP3.LUT R8, R3, 0x380, RZ, 0xc0, !PT ;  /* 0x0000038003087812 */ /* 0x000fe400078ec0ff */
[----:B------:R-:W-:Y:S02]  /*2b120*/  LOP3.LUT R12, R13, 0x380, RZ, 0xc0, !PT ;  /* 0x000003800d0c7812 */ /* 0x000fe400078ec0ff */
[----:B------:R-:W-:Y:S01]  /*2b130*/  LOP3.LUT R10, R10, R11, RZ, 0x3c, !PT ;  /* 0x0000000b0a0a7212 */ /* 0x000fe200078e3cff */
[----:B------:R-:W-:Y:S01]  /*2b140*/  IMAD.X R11, RZ, RZ, R161, P6 ;  /* 0x000000ffff0b7224 */ /* 0x000fe200030e06a1 */
[----:B------:R-:W-:-:S02]  /*2b150*/  IADD3 R27, P1, R160, 0x6020, RZ ;  /* 0x00006020a01b7810 */ /* 0x000fc40007f3e0ff */
[----:B------:R-:W-:Y:S02]  /*2b160*/  LOP3.LUT R14, R15, 0x380, RZ, 0xc0, !PT ;  /* 0x000003800f0e7812 */ /* 0x000fe400078ec0ff */
[----:B------:R-:W-:Y:S02]  /*2b170*/  LOP3.LUT R20, R21, 0x380, RZ, 0xc0, !PT ;  /* 0x0000038015147812 */ /* 0x000fe400078ec0ff */
[----:B------:R-:W-:Y:S02]  /*2b180*/  IADD3 R7, P6, R160, 0x6060, RZ ;  /* 0x00006060a0077810 */ /* 0x000fe40007fde0ff */
[----:B------:R-:W-:Y:S01]  /*2b190*/  LOP3.LUT R4, R4, R5, RZ, 0x3c, !PT ;  /* 0x0000000504047212 */ /* 0x000fe200078e3cff */
[----:B------:R-:W-:Y:S01]  /*2b1a0*/  IMAD.X R5, RZ, RZ, R161, P0 ;  /* 0x000000ffff057224 */ /* 0x000fe200000e06a1 */
[----:B------:R-:W-:Y:S02]  /*2b1b0*/  LOP3.LUT R24, R25, 0x380, RZ, 0xc0, !PT ;  /* 0x0000038019187812 */ /* 0x000fe400078ec0ff */
[----:B------:R-:W-:-:S02]  /*2b1c0*/  SHF.R.U64 R8, R8, 0x3, RZ ;  /* 0x0000000308087819 */ /* 0x000fc400000012ff */
[----:B------:R-:W-:Y:S02]  /*2b1d0*/  SHF.R.U64 R12, R12, 0x3, RZ ;  /* 0x000000030c0c7819 */ /* 0x000fe400000012ff */
[----:B------:R-:W-:Y:S02]  /*2b1e0*/  LOP3.LUT R26, R27, 0x380, RZ, 0xc0, !PT ;  /* 0x000003801b1a7812 */ /* 0x000fe400078ec0ff */
[----:B------:R-:W-:Y:S02]  /*2b1f0*/  ISETP.NE.U32.AND P0, PT, RZ, UR4, PT ;  /* 0x00000004ff007c0c */ /* 0x000fe4000bf05070 */
[----:B------:R-:W-:Y:S02]  /*2b200*/  SHF.R.U64 R14, R14, 0x3, RZ ;  /* 0x000000030e0e7819 */ /* 0x000fe400000012ff */
[----:B------:R-:W-:Y:S02]  /*2b210*/  SHF.R.U64 R20, R20, 0x3, RZ ;  /* 0x0000000314147819 */ /* 0x000fe400000012ff */
[----:B------:R-:W-:-:S02]  /*2b220*/  LOP3.LUT R6, R7, 0x380, RZ, 0xc0, !PT ;  /* 0x0000038007067812 */ /* 0x000fc400078ec0ff */
[----:B------:R-:W-:Y:S02]  /*2b230*/  SHF.R.U64 R24, R24, 0x3, RZ ;  /* 0x0000000318187819 */ /* 0x000fe400000012ff */
[----:B------:R-:W-:Y:S02]  /*2b240*/  LOP3.LUT R8, R8, R3, RZ, 0x3c, !PT ;  /* 0x0000000308087212 */ /* 0x000fe400078e3cff */
[----:B------:R-:W-:Y:S01]  /*2b250*/  LOP3.LUT R12, R12, R13, RZ, 0x3c, !PT ;  /* 0x0000000d0c0c7212 */ /* 0x000fe200078e3cff */
[--C-:B------:R-:W-:Y:S01]  /*2b260*/  IMAD.X R13, RZ, RZ, R161.reuse, P5 ;  /* 0x000000ffff0d7224 */ /* 0x100fe200028e06a1 */
[----:B------:R-:W-:Y:S02]  /*2b270*/  SHF.R.U64 R26, R26, 0x3, RZ ;  /* 0x000000031a1a7819 */ /* 0x000fe400000012ff */
[----:B------:R-:W-:Y:S02]  /*2b280*/  MOV R0, R4 ;  /* 0x0000000400007202 */ /* 0x000fe40000000f00 */
[----:B------:R-:W-:Y:S01]  /*2b290*/  ISETP.NE.AND.EX P0, PT, RZ, UR5, PT, P0 ;  /* 0x00000005ff007c0c */ /* 0x000fe2000bf05300 */
[----:B------:R-:W0:Y:S01]  /*2b2a0*/  LDC.64 R4, c[0x0][0xd00] ;  /* 0x00034000ff047b82 */ /* 0x000e220000000a00 */
[----:B------:R-:W-:Y:S01]  /*2b2b0*/  LOP3.LUT R14, R14, R15, RZ, 0x3c, !PT ;  /* 0x0000000f0e0e7212 */ /* 0x000fe200078e3cff */
[--C-:B------:R-:W-:Y:S01]  /*2b2c0*/  IMAD.X R15, RZ, RZ, R161.reuse, P4 ;  /* 0x000000ffff0f7224 */ /* 0x100fe200020e06a1 */
[----:B------:R-:W-:Y:S01]  /*2b2d0*/  LOP3.LUT R20, R20, R21, RZ, 0x3c, !PT ;  /* 0x0000001514147212 */ /* 0x000fe200078e3cff */
[----:B------:R-:W-:Y:S01]  /*2b2e0*/  IMAD.X R21, RZ, RZ, R161, P3 ;  /* 0x000000ffff157224 */ /* 0x000fe200018e06a1 */
[----:B------:R-:W-:-:S02]  /*2b2f0*/  SHF.R.U64 R6, R6, 0x3, RZ ;  /* 0x0000000306067819 */ /* 0x000fc400000012ff */
[----:B------:R-:W-:Y:S02]  /*2b300*/  F2FP.F16.F32.PACK_AB R108, R109, R108 ;  /* 0x0000006c6d6c723e */ /* 0x000fe400000000ff */
[----:B------:R-:W-:Y:S01]  /*2b310*/  LOP3.LUT R24, R24, R25, RZ, 0x3c, !PT ;  /* 0x0000001918187212 */ /* 0x000fe200078e3cff */
[--C-:B------:R-:W-:Y:S01]  /*2b320*/  IMAD.X R25, RZ, RZ, R161.reuse, P2 ;  /* 0x000000ffff197224 */ /* 0x100fe200010e06a1 */
[----:B------:R-:W-:Y:S02]  /*2b330*/  F2FP.F16.F32.PACK_AB R109, R111, R110 ;  /* 0x0000006e6f6d723e */ /* 0x000fe400000000ff */
[----:B------:R-:W-:Y:S01]  /*2b340*/  LOP3.LUT R26, R26, R27, RZ, 0x3c, !PT ;  /* 0x0000001b1a1a7212 */ /* 0x000fe200078e3cff */
[----:B------:R-:W-:Y:S01]  /*2b350*/  IMAD.X R27, RZ, RZ, R161, P1 ;  /* 0x000000ffff1b7224 */ /* 0x000fe200008e06a1 */
[----:B------:R-:W-:Y:S02]  /*2b360*/  MOV R8, R8 ;  /* 0x0000000800087202 */ /* 0x000fe40000000f00 */
[----:B------:R-:W-:-:S02]  /*2b370*/  MOV R10, R10 ;  /* 0x0000000a000a7202 */ /* 0x000fc40000000f00 */
[----:B------:R-:W-:Y:S01]  /*2b380*/  LOP3.LUT R6, R6, R7, RZ, 0x3c, !PT ;  /* 0x0000000706067212 */ /* 0x000fe200078e3cff */
[----:B------:R-:W-:Y:S01]  /*2b390*/  IMAD.X R7, RZ, RZ, R161, P6 ;  /* 0x000000ffff077224 */ /* 0x000fe200030e06a1 */
[----:B------:R-:W-:Y:S02]  /*2b3a0*/  MOV R12, R12 ;  /* 0x0000000c000c7202 */ /* 0x000fe40000000f00 */
[----:B------:R-:W-:Y:S02]  /*2b3b0*/  F2FP.F16.F32.PACK_AB R60, R61, R60 ;  /* 0x0000003c3d3c723e */ /* 0x000fe400000000ff */
[----:B------:R-:W-:Y:S02]  /*2b3c0*/  MOV R14, R14 ;  /* 0x0000000e000e7202 */ /* 0x000fe40000000f00 */
[----:B------:R-:W-:Y:S02]  /*2b3d0*/  F2FP.F16.F32.PACK_AB R61, R63, R62 ;  /* 0x0000003e3f3d723e */ /* 0x000fe400000000ff */
[----:B------:R-:W-:-:S02]  /*2b3e0*/  MOV R20, R20 ;  /* 0x0000001400147202 */ /* 0x000fc40000000f00 */
[----:B------:R-:W-:Y:S02]  /*2b3f0*/  MOV R24, R24 ;  /* 0x0000001800187202 */ /* 0x000fe40000000f00 */
[----:B------:R-:W-:Y:S02]  /*2b400*/  F2FP.F16.F32.PACK_AB R88, R89, R88 ;  /* 0x000000585958723e */ /* 0x000fe400000000ff */
[----:B------:R-:W-:Y:S02]  /*2b410*/  MOV R26, R26 ;  /* 0x0000001a001a7202 */ /* 0x000fe40000000f00 */
[----:B------:R-:W-:Y:S02]  /*2b420*/  F2FP.F16.F32.PACK_AB R89, R91, R90 ;  /* 0x0000005a5b59723e */ /* 0x000fe400000000ff */
[----:B------:R-:W-:Y:S02]  /*2b430*/  F2FP.F16.F32.PACK_AB R96, R97, R96 ;  /* 0x000000606160723e */ /* 0x000fe400000000ff */
[----:B------:R-:W-:-:S02]  /*2b440*/  F2FP.F16.F32.PACK_AB R90, R93, R92 ;  /* 0x0000005c5d5a723e */ /* 0x000fc400000000ff */
[----:B------:R-:W-:Y:S02]  /*2b450*/  F2FP.F16.F32.PACK_AB R91, R95, R94 ;  /* 0x0000005e5f5b723e */ /* 0x000fe400000000ff */
[----:B------:R-:W-:Y:S02]  /*2b460*/  F2FP.F16.F32.PACK_AB R97, R99, R98 ;  /* 0x000000626361723e */ /* 0x000fe400000000ff */
[----:B------:R-:W-:Y:S02]  /*2b470*/  MOV R3, R6 ;  /* 0x0000000600037202 */ /* 0x000fe40000000f00 */
[----:B------:R-:W-:Y:S01]  /*2b480*/  F2FP.F16.F32.PACK_AB R98, R101, R100 ;  /* 0x000000646562723e */ /* 0x000fe200000000ff */
[----:B------:R-:W1:Y:S01]  /*2b490*/  LDC.64 R6, c[0x0][0xd00] ;  /* 0x00034000ff067b82 */ /* 0x000e620000000a00 */
[----:B------:R-:W-:Y:S02]  /*2b4a0*/  F2FP.F16.F32.PACK_AB R99, R103, R102 ;  /* 0x000000666763723e */ /* 0x000fe400000000ff */
[----:B0-----:R-:W-:-:S04]  /*2b4b0*/  ISETP.NE.U32.AND P1, PT, R4, RZ, PT ;  /* 0x000000ff0400720c */ /* 0x001fc80003f25070 */
[----:B------:R-:W-:Y:S01]  /*2b4c0*/  ISETP.NE.AND.EX P1, PT, R5, RZ, PT, P1 ;  /* 0x000000ff0500720c */ /* 0x000fe20003f25310 */
[----:B------:R-:W-:Y:S01]  /*2b4d0*/  ULDC UR4, c[0x0][0xb88] ;  /* 0x0002e20000047ab9 */ /* 0x000fe20000000800 */
[----:B--2---:R-:W-:Y:S02]  /*2b4e0*/  F2FP.F16.F32.PACK_AB R110, R33, R32 ;  /* 0x00000020216e723e */ /* 0x004fe400000000ff */
[----:B------:R-:W-:Y:S02]  /*2b4f0*/  F2FP.F16.F32.PACK_AB R111, R35, R34 ;  /* 0x00000022236f723e */ /* 0x000fe400000000ff */
[----:B------:R-:W-:Y:S02]  /*2b500*/  F2FP.F16.F32.PACK_AB R36, R37, R36 ;  /* 0x000000242524723e */ /* 0x000fe400000000ff */
[----:B------:R-:W-:Y:S01]  /*2b510*/  F2FP.F16.F32.PACK_AB R37, R39, R38 ;  /* 0x000000262725723e */ /* 0x000fe200000000ff */
[----:B------:R0:W-:Y:S01]  /*2b520*/  STSM.16.M88.4 [R8], R108 ;  /* 0x0000006c08007844 */ /* 0x0001e20000000200 */
[----:B----4-:R-:W-:-:S02]  /*2b530*/  F2FP.F16.F32.PACK_AB R44, R45, R44 ;  /* 0x0000002c2d2c723e */ /* 0x010fc400000000ff */
[----:B------:R-:W-:Y:S02]  /*2b540*/  F2FP.F16.F32.PACK_AB R45, R47, R46 ;  /* 0x0000002e2f2d723e */ /* 0x000fe400000000ff */
[----:B------:R-:W-:Y:S02]  /*2b550*/  F2FP.F16.F32.PACK_AB R38, R41, R40 ;  /* 0x000000282926723e */ /* 0x000fe400000000ff */
[----:B------:R-:W-:Y:S01]  /*2b560*/  F2FP.F16.F32.PACK_AB R39, R43, R42 ;  /* 0x0000002a2b27723e */ /* 0x000fe200000000ff */
[----:B0-----:R-:W0:Y:S01]  /*2b570*/  @P0 LDC.64 R8, c[0x0][0xd08] ;  /* 0x00034200ff080b82 */ /* 0x001e220000000a00 */
        /* <DEDUP_REMOVED lines=10> */
[----:B------:R-:W-:Y:S01]  /*2b620*/  STSM.16.M88.4 [R10], R36 ;  /* 0x000000240a007844 */ /* 0x000fe20000000200 */
[----:B------:R-:W-:Y:S02]  /*2b630*/  F2FP.F16.F32.PACK_AB R70, R73, R72 ;  /* 0x000000484946723e */ /* 0x000fe400000000ff */
[----:B------:R-:W-:Y:S01]  /*2b640*/  F2FP.F16.F32.PACK_AB R71, R75, R74 ;  /* 0x0000004a4b47723e */ /* 0x000fe200000000ff */
[----:B------:R-:W-:Y:S01]  /*2b650*/  STSM.16.M88.4 [R12], R44 ;  /* 0x0000002c0c007844 */ /* 0x000fe20000000200 */
[----:B------:R-:W-:Y:S02]  /*2b660*/  F2FP.F16.F32.PACK_AB R76, R77, R76 ;  /* 0x0000004c4d4c723e */ /* 0x000fe400000000ff */
[----:B------:R-:W-:Y:S02]  /*2b670*/  F2FP.F16.F32.PACK_AB R77, R79, R78 ;  /* 0x0000004e4f4d723e */ /* 0x000fe400000000ff */
[----:B------:R-:W-:-:S02]  /*2b680*/  F2FP.F16.F32.PACK_AB R78, R81, R80 ;  /* 0x00000050514e723e */ /* 0x000fc400000000ff */
[----:B------:R-:W-:Y:S01]  /*2b690*/  F2FP.F16.F32.PACK_AB R79, R83, R82 ;  /* 0x00000052534f723e */ /* 0x000fe200000000ff */
[----:B------:R-:W-:Y:S04]  /*2b6a0*/  STSM.16.M88.4 [R14], R52 ;  /* 0x000000340e007844 */ /* 0x000fe80000000200 */
[----:B------:R2:W-:Y:S04]  /*2b6b0*/  STSM.16.M88.4 [R20], R60 ;  /* 0x0000003c14007844 */ /* 0x0005e80000000200 */
[----:B------:R-:W-:Y:S04]  /*2b6c0*/  STSM.16.M88.4 [R24], R68 ;  /* 0x0000004418007844 */ /* 0x000fe80000000200 */
[----:B------:R-:W-:Y:S04]  /*2b6d0*/  STSM.16.M88.4 [R26], R76 ;  /* 0x0000004c1a007844 */ /* 0x000fe80000000200 */
[----:B------:R-:W-:Y:S04]  /*2b6e0*/  STSM.16.M88.4 [R0], R88 ;  /* 0x0000005800007844 */ /* 0x000fe80000000200 */
[----:B------:R3:W-:Y:S01]  /*2b6f0*/  STSM.16.M88.4 [R3], R96 ;  /* 0x0000006003007844 */ /* 0x0007e20000000200 */
[----:B--2---:R-:W-:-:S02]  /*2b700*/  IMAD.MOV.U32 R20, RZ, RZ, RZ ;  /* 0x000000ffff147224 */ /* 0x004fc400078e00ff */
[C---:B-1----:R-:W-:Y:S01]  /*2b710*/  IMAD.WIDE R6, R214.reuse, 0x4, R6 ;  /* 0x00000004d6067825 */ /* 0x042fe200078e0206 */
[----:B------:R-:W-:Y:S03]  /*2b720*/  BAR.SYNC.DEFER_BLOCKING 0x1, 0x100 ;  /* 0x0044000000007b1d */ /* 0x000fe60000010000 */
[----:B0-----:R-:W-:-:S04]  /*2b730*/  @P0 IMAD.WIDE R8, R214, 0x4, R8 ;  /* 0x00000004d6080825 */ /* 0x001fc800078e0208 */
[----:B---3--:R-:W-:Y:S01]  /*2b740*/  IMAD.U32 R3, RZ, RZ, UR4 ;  /* 0x00000004ff037e24 */ /* 0x008fe2000f8e00ff */
[C---:B------:R-:W-:Y:S01]  /*2b750*/  ISETP.NE.AND P2, PT, R213.reuse, RZ, PT ;  /* 0x000000ffd500720c */ /* 0x040fe20003f45270 */
[----:B------:R-:W-:Y:S01]  /*2b760*/  ULDC UR4, c[0x0][0xbd4] ;  /* 0x0002f50000047ab9 */ /* 0x000fe20000000800 */
[----:B------:R0:W5:Y:S04]  /*2b770*/  @P1 LDG.E R20, desc[UR36][R6.64] ;  /* 0x0000002406141981 */ /* 0x000168000c1e1900 */
[----:B------:R0:W5:Y:S01]  /*2b780*/  @P0 LDG.E R3, desc[UR36][R8.64] ;  /* 0x0000002408030981 */ /* 0x000162000c1e1900 */
[----:B------:R-:W-:Y:S01]  /*2b790*/  SEL R213, R213, UR4, P2 ;  /* 0x00000004d5d57c07 */ /* 0x000fe20009000000 */
[----:B------:R-:W-:Y:S06]  /*2b7a0*/  @P0 BRA `(.L_x_3684) ;  /* 0x0000000000100947 */ /* 0x000fec0003800000 */
[----:B------:R-:W-:Y:S05]  /*2b7b0*/  @!P1 BRA `(.L_x_3684) ;  /* 0x00000000000c9947 */ /* 0x000fea0003800000 */
[----:B------:R-:W2:Y:S04]  /*2b7c0*/  LDG.E R0, desc[UR36][R6.64] ;  /* 0x0000002406007981 */ /* 0x000ea8000c1e1900 */
[----:B-----5:R-:W2:Y:S02]  /*2b7d0*/  LDG.E R3, desc[UR36][R6.64+0x4] ;  /* 0x0000042406037981 */ /* 0x020ea4000c1e1900 */
[----:B--2---:R-:W-:-:S07]  /*2b7e0*/  IMAD.IADD R3, R3, 0x1, -R0 ;  /* 0x0000000103037824 */ /* 0x004fce00078e0a00 */
.L_x_3684:
[----:B------:R-:W0:Y:S01]  /*2b7f0*/  S2R R0, SR_TID.X ;  /* 0x0000000000007919 */ /* 0x000e220000002100 */
[----:B------:R-:W-:Y:S02]  /*2b800*/  ISETP.NE.U32.AND P0, PT, R4, RZ, PT ;  /* 0x000000ff0400720c */ /* 0x000fe40003f05070 */
[----:B------:R-:W-:Y:S02]  /*2b810*/  ISETP.GT.AND P3, PT, R213, 0x1, PT ;  /* 0x00000001d500780c */ /* 0x000fe40003f64270 */
[----:B------:R-:W-:Y:S01]  /*2b820*/  ISETP.NE.AND.EX P0, PT, R5, RZ, PT, P0 ;  /* 0x000000ff0500720c */ /* 0x000fe20003f05300 */
[C---:B0-----:R-:W-:Y:S02]  /*2b830*/  VIADD R6, R0.reuse, 0xffffff80 ;  /* 0xffffff8000067836 */ /* 0x041fe40000000000 */
[----:B------:R-:W-:-:S05]  /*2b840*/  VIADD R0, R0, 0xffffff80 ;  /* 0xffffff8000007836 */ /* 0x000fca0000000000 */
[----:B------:R-:W-:-:S04]  /*2b850*/  SHF.R.S32.HI R0, RZ, 0x1f, R0 ;  /* 0x0000001fff007819 */ /* 0x000fc80000011400 */
[----:B------:R-:W-:-:S04]  /*2b860*/  LEA.HI R0, R0, R6, RZ, 0x7 ;  /* 0x0000000600007211 */ /* 0x000fc800078f38ff */
[----:B------:R-:W-:-:S06]  /*2b870*/  SHF.R.S32.HI R0, RZ, 0x7, R0 ;  /* 0x00000007ff007819 */ /* 0x000fcc0000011400 */
[----:B------:R-:W0:Y:S02]  /*2b880*/  SHFL.IDX PT, R0, R0, RZ, 0x1f ;  /* 0x00001fff00007589 */ /* 0x000e2400000e0000 */
[----:B0-----:R-:W-:Y:S02]  /*2b890*/  ISETP.NE.AND P1, PT, R0, RZ, PT ;  /* 0x000000ff0000720c */ /* 0x001fe40003f25270 */
[----:B-----5:R-:W-:-:S11]  /*2b8a0*/  SHF.R.S32.HI R0, RZ, 0x1f, R20 ;  /* 0x0000001fff007819 */ /* 0x020fd60000011414 */
[----:B------:R-:W-:Y:S05]  /*2b8b0*/  @P1 BRA `(.L_x_3685) ;  /* 0x0000000400141947 */ /* 0x000fea0003800000 */
[----:B------:R-:W2:Y:S01]  /*2b8c0*/  LDL R6, [R1+0x45c] ;  /* 0x00045c0001067983 */ /* 0x000ea20000100800 */
[----:B------:R-:W0:Y:S03]  /*2b8d0*/  LDC R26, c[0x0][0xce8] ;  /* 0x00033a00ff1a7b82 */ /* 0x000e260000000800 */
[----:B------:R-:W3:Y:S04]  /*2b8e0*/  LDL R7, [R1+0x460] ;  /* 0x0004600001077983 */ /* 0x000ee80000100800 */
[----:B------:R-:W4:Y:S01]  /*2b8f0*/  LDL R25, [R1+0x454] ;  /* 0x0004540001197983 */ /* 0x000f220000100800 */
[----:B------:R-:W-:Y:S02]  /*2b900*/  IMAD.IADD R28, R162, 0x1, R181 ;  /* 0x00000001a21c7824 */ /* 0x000fe400078e02b5 */
[----:B0-----:R-:W-:Y:S01]  /*2b910*/  IMAD R37, R3, R26, RZ ;  /* 0x0000001a03257224 */ /* 0x001fe200078e02ff */
[----:B------:R-:W-:Y:S01]  /*2b920*/  ISETP.GT.AND P5, PT, R213, 0x1, PT ;  /* 0x00000001d500780c */ /* 0x000fe20003fa4270 */
[----:B------:R-:W-:-:S05]  /*2b930*/  IMAD.MOV.U32 R21, RZ, RZ, 0xab8 ;  /* 0x00000ab8ff157424 */ /* 0x000fca00078e00ff */
[----:B------:R-:W-:-:S04]  /*2b940*/  SEL R21, R21, 0xa78, P5 ;  /* 0x00000a7815157807 */ /* 0x000fc80002800000 */
[----:B------:R-:W0:Y:S08]  /*2b950*/  LDC.64 R12, c[0x0][R21+0x220] ;  /* 0x00008800150c7b82 */ /* 0x000e300000000a00 */
[----:B------:R-:W1:Y:S01]  /*2b960*/  LDC.64 R10, c[0x0][R21+0x218] ;  /* 0x00008600150a7b82 */ /* 0x000e620000000a00 */
[----:B------:R-:W-:-:S07]  /*2b970*/  ISETP.NE.AND P6, PT, R26, 0x1, PT ;  /* 0x000000011a00780c */ /* 0x000fce0003fc5270 */
[----:B------:R-:W5:Y:S01]  /*2b980*/  LDC.64 R8, c[0x0][R21+0x228] ;  /* 0x00008a0015087b82 */ /* 0x000f620000000a00 */
[----:B------:R-:W-:-:S07]  /*2b990*/  ISETP.NE.U32.AND P2, PT, R4, RZ, PT ;  /* 0x000000ff0400720c */ /* 0x000fce0003f45070 */
[----:B------:R-:W0:Y:S01]  /*2b9a0*/  @P6 LDC R14, c[0x0][0xcec] ;  /* 0x00033b00ff0e6b82 */ /* 0x000e220000000800 */
[----:B--2---:R-:W-:-:S07]  /*2b9b0*/  IMAD.MOV R6, RZ, RZ, -R6 ;  /* 0x000000ffff067224 */ /* 0x004fce00078e0a06 */
[----:B------:R-:W2:Y:S01]  /*2b9c0*/  @P6 LDC R24, c[0x0][0xcf0] ;  /* 0x00033c00ff186b82 */ /* 0x000ea20000000800 */
[----:B---3--:R-:W-:-:S04]  /*2b9d0*/  ISETP.NE.AND P1, PT, R7, R6, PT ;  /* 0x000000060700720c */ /* 0x008fc80003f25270 */
[----:B------:R-:W-:-:S13]  /*2b9e0*/  ISETP.GE.OR P4, PT, R28, R37, P1 ;  /* 0x000000251c00720c */ /* 0x000fda0000f86670 */
[----:B------:R-:W3:Y:S01]  /*2b9f0*/  @!P4 LDL R29, [R1+0x1f0] ;  /* 0x0001f000011dc983 */ /* 0x000ee20000100800 */
[----:B------:R-:W5:Y:S01]  /*2ba00*/  LDC.64 R6, c[0x0][R21+0x210] ;  /* 0x0000840015067b82 */ /* 0x000f620000000a00 */
[----:B------:R-:W-:Y:S01]  /*2ba10*/  ISETP.NE.AND.EX P2, PT, R5, RZ, PT, P2 ;  /* 0x000000ff0500720c */ /* 0x000fe20003f45320 */
[----:B----4-:R-:W-:Y:S01]  /*2ba20*/  IMAD.IADD R35, R25, 0x1, R181 ;  /* 0x0000000119237824 */ /* 0x010fe200078e02b5 */
[----:B------:R-:W-:Y:S01]  /*2ba30*/  SHF.R.S32.HI R15, RZ, 0x1f, R214 ;  /* 0x0000001fff0f7819 */ /* 0x000fe200000114d6 */
[----:B------:R-:W-:Y:S01]  /*2ba40*/  BSSY B1, `(.L_x_3685) ;  /* 0x000002c000017945 */ /* 0x000fe20003800000 */
[----:B------:R-:W-:Y:S01]  /*2ba50*/  SEL R31, R214, RZ, !P2 ;  /* 0x000000ffd61f7207 */ /* 0x000fe20005000000 */
[----:B0-----:R-:W-:Y:S01]  /*2ba60*/  @P6 IMAD.HI.U32 R27, R35, R14, RZ ;  /* 0x0000000e231b6227 */ /* 0x001fe200078e00ff */
[----:B------:R-:W-:Y:S01]  /*2ba70*/  SEL R33, R15, RZ, !P2 ;  /* 0x000000ff0f217207 */ /* 0x000fe20005000000 */
[----:B------:R-:W0:Y:S02]  /*2ba80*/  LDC.64 R4, c[0x0][0xca8] ;  /* 0x00032a00ff047b82 */ /* 0x000e240000000a00 */
[----:B------:R-:W-:-:S02]  /*2ba90*/  IMAD R13, R13, R31, RZ ;  /* 0x0000001f0d0d7224 */ /* 0x000fc400078e02ff */
[----:B------:R-:W-:-:S04]  /*2baa0*/  IMAD.WIDE.U32 R14, R12, R31, RZ ;  /* 0x0000001f0c0e7225 */ /* 0x000fc800078e00ff */
[----:B------:R-:W-:Y:S02]  /*2bab0*/  IMAD R33, R12, R33, R13 ;  /* 0x000000210c217224 */ /* 0x000fe400078e020d */
[-C--:B-1----:R-:W-:Y:S01]  /*2bac0*/  IMAD R31, R11, R157.reuse, RZ ;  /* 0x0000009d0b1f7224 */ /* 0x082fe200078e02ff */
[----:B------:R-:W-:Y:S01]  /*2bad0*/  SEL R11, R220, RZ, P5 ;  /* 0x000000ffdc0b7207 */ /* 0x000fe20002800000 */
[----:B------:R-:W-:-:S04]  /*2bae0*/  IMAD.WIDE.U32 R12, R10, R157, RZ ;  /* 0x0000009d0a0c7225 */ /* 0x000fc800078e00ff */
[----:B------:R-:W-:Y:S01]  /*2baf0*/  IMAD.MOV.U32 R25, RZ, RZ, R35 ;  /* 0x000000ffff197224 */ /* 0x000fe200078e0023 */
[----:B--2---:R-:W-:Y:S01]  /*2bb00*/  @P6 SHF.R.U32.HI R25, RZ, R24, R27 ;  /* 0x00000018ff196219 */ /* 0x004fe2000001161b */
[----:B------:R-:W-:Y:S01]  /*2bb10*/  IMAD.IADD R10, R13, 0x1, R31 ;  /* 0x000000010d0a7824 */ /* 0x000fe200078e021f */
[----:B------:R-:W-:Y:S01]  /*2bb20*/  IADD3 R14, P2, P6, R14, R12, R20 ;  /* 0x0000000c0e0e7210 */ /* 0x000fe20007e5e014 */
[----:B------:R-:W-:Y:S02]  /*2bb30*/  IMAD.IADD R33, R15, 0x1, R33 ;  /* 0x000000010f217824 */ /* 0x000fe400078e0221 */
[-C--:B-----5:R-:W-:Y:S01]  /*2bb40*/  IMAD R13, R9, R11.reuse, RZ ;  /* 0x0000000b090d7224 */ /* 0x0a0fe200078e02ff */
[----:B0-----:R-:W0:Y:S01]  /*2bb50*/  @!P5 LDC R4, c[0x0][0xc50] ;  /* 0x00031400ff04db82 */ /* 0x001e220000000800 */
[----:B------:R-:W-:Y:S01]  /*2bb60*/  IMAD.WIDE.U32 R8, R8, R11, RZ ;  /* 0x0000000b08087225 */ /* 0x000fe200078e00ff */
[----:B------:R-:W-:-:S03]  /*2bb70*/  IADD3.X R10, R33, R10, R0, P2, P6 ;  /* 0x0000000a210a7210 */ /* 0x000fc600017ec400 */
[----:B------:R-:W-:Y:S02]  /*2bb80*/  IMAD.MOV R15, RZ, RZ, -R25 ;  /* 0x000000ffff0f7224 */ /* 0x000fe400078e0a19 */
[----:B------:R-:W-:Y:S01]  /*2bb90*/  IMAD.IADD R13, R9, 0x1, R13 ;  /* 0x00000001090d7824 */ /* 0x000fe200078e020d */
[----:B------:R-:W1:Y:S01]  /*2bba0*/  @!P5 LDC R5, c[0x0][0xc54] ;  /* 0x00031500ff05db82 */ /* 0x000e620000000800 */
[----:B------:R-:W-:Y:S01]  /*2bbb0*/  IADD3 R8, P2, P5, R25, R14, R8 ;  /* 0x0000000e19087210 */ /* 0x000fe20007d5e008 */
[----:B------:R-:W-:Y:S01]  /*2bbc0*/  IMAD R11, R26, R15, R35 ;  /* 0x0000000f1a0b7224 */ /* 0x000fe200078e0223 */
[----:B------:R-:W-:-:S04]  /*2bbd0*/  SHF.R.S32.HI R25, RZ, 0x1f, R25 ;  /* 0x0000001fff197819 */ /* 0x000fc80000011419 */
[----:B------:R-:W-:Y:S01]  /*2bbe0*/  IADD3.X R9, R25, R10, R13, P2, P5 ;  /* 0x0000000a19097210 */ /* 0x000fe200017ea40d */
[-C--:B------:R-:W-:Y:S01]  /*2bbf0*/  IMAD R7, R7, R11.reuse, RZ ;  /* 0x0000000b07077224 */ /* 0x080fe200078e02ff */
[----:B------:R-:W-:Y:S01]  /*2bc00*/  SHF.R.S32.HI R13, RZ, 0x1f, R11 ;  /* 0x0000001fff0d7819 */ /* 0x000fe2000001140b */
[----:B------:R-:W-:-:S04]  /*2bc10*/  IMAD.WIDE.U32 R8, R6, R11, R8 ;  /* 0x0000000b06087225 */ /* 0x000fc800078e0008 */
[----:B------:R-:W-:-:S04]  /*2bc20*/  IMAD R7, R6, R13, R7 ;  /* 0x0000000d06077224 */ /* 0x000fc800078e0207 */
[----:B------:R-:W-:Y:S01]  /*2bc30*/  IMAD.IADD R6, R9, 0x1, R7 ;  /* 0x0000000109067824 */ /* 0x000fe200078e0207 */
[----:B0-----:R-:W-:-:S04]  /*2bc40*/  LEA R9, P2, R8, R4, 0x2 ;  /* 0x0000000408097211 */ /* 0x001fc800078410ff */
[----:B-1----:R-:W-:Y:S01]  /*2bc50*/  LEA.HI.X R10, R8, R5, R6, 0x2, P2 ;  /* 0x00000005080a7211 */ /* 0x002fe200010f1406 */
[----:B------:R-:W-:Y:S01]  /*2bc60*/  VIADD R8, R28, 0x8 ;  /* 0x000000081c087836 */ /* 0x000fe20000000000 */
[----:B------:R-:W-:Y:S04]  /*2bc70*/  SHFL.IDX PT, R6, R9, RZ, 0x1c1f ;  /* 0x001c1fff09067589 */ /* 0x000fe800000e0000 */
[----:B------:R-:W3:Y:S01]  /*2bc80*/  SHFL.IDX PT, R7, R10, RZ, 0x1c1f ;  /* 0x001c1fff0a077589 */ /* 0x000ee200000e0000 */
[----:B------:R-:W-:-:S03]  /*2bc90*/  ISETP.GE.OR P1, PT, R8, R37, P1 ;  /* 0x000000250800720c */ /* 0x000fc60000f26670 */
[----:B------:R0:W1:Y:S04]  /*2bca0*/  SHFL.IDX PT, R4, R9, 0x1, 0x1c1f ;  /* 0x003c1f0009047f89 */ /* 0x00006800000e0000 */
[----:B------:R0:W2:Y:S04]  /*2bcb0*/  SHFL.IDX PT, R5, R10, 0x1, 0x1c1f ;  /* 0x003c1f000a057f89 */ /* 0x0000a800000e0000 */
[----:B---3--:R0:W-:Y:S02]  /*2bcc0*/  @!P4 ST.E desc[UR36][R6.64], R29 ;  /* 0x0000001d0600c985 */ /* 0x0081e4000c101924 */
[----:B-12---:R-:W-:Y:S05]  /*2bcd0*/  @P1 BRA `(.L_x_3686) ;  /* 0x0000000000081947 */ /* 0x006fea0003800000 */
[----:B0-----:R-:W2:Y:S04]  /*2bce0*/  LDL R7, [R1+0x1f4] ;  /* 0x0001f40001077983 */ /* 0x001ea80000100800 */
[----:B--2---:R1:W-:Y:S02]  /*2bcf0*/  ST.E desc[UR36][R4.64], R7 ;  /* 0x0000000704007985 */ /* 0x0043e4000c101924 */
.L_x_3686:
[----:B------:R-:W-:Y:S05]  /*2bd00*/  BSYNC B1 ;  /* 0x0000000000017941 */ /* 0x000fea0003800000 */
.L_x_3685:
[----:B------:R-:W-:Y:S01]  /*2bd10*/  SEL R76, R214, RZ, !P0 ;  /* 0x000000ffd64c7207 */ /* 0x000fe20004000000 */
[----:B------:R-:W-:Y:S06]  /*2bd20*/  @P3 BRA `(.L_x_3687) ;  /* 0x0000001000343947 */ /* 0x000fec0003800000 */
[----:B-1----:R-:W1:Y:S01]  /*2bd30*/  S2R R4, SR_TID.X ;  /* 0x0000000000047919 */ /* 0x002e620000002100 */
[----:B------:R-:W-:Y:S01]  /*2bd40*/  IMAD.MOV.U32 R5, RZ, RZ, 0x2 ;  /* 0x00000002ff057424 */ /* 0x000fe200078e00ff */
[----:B------:R-:W2:Y:S01]  /*2bd50*/  LDC R80, c[0x0][0xce8] ;  /* 0x00033a00ff507b82 */ /* 0x000ea20000000800 */
[----:B------:R-:W-:Y:S01]  /*2bd60*/  ULDC.64 UR4, c[0x0][0xba0] ;  /* 0x0002e80000047ab9 */ /* 0x000fe20000000a00 */
[C---:B-1----:R-:W-:Y:S02]  /*2bd70*/  VIADD R88, R4.reuse, 0xffffff80 ;  /* 0xffffff8004587836 */ /* 0x042fe40000000000 */
[----:B------:R-:W-:-:S03]  /*2bd80*/  VIADD R91, R4, 0xffffff80 ;  /* 0xffffff80045b7836 */ /* 0x000fc60000000000 */
[----:B------:R-:W-:-:S04]  /*2bd90*/  SHF.R.S32.HI R88, RZ, 0x1f, R88 ;  /* 0x0000001fff587819 */ /* 0x000fc80000011458 */
[----:B------:R-:W-:-:S04]  /*2bda0*/  LEA.HI R88, R88, R91, RZ, 0x3 ;  /* 0x0000005b58587211 */ /* 0x000fc800078f18ff */
[----:B------:R-:W-:-:S05]  /*2bdb0*/  SHF.R.S32.HI R88, RZ, 0x3, R88 ;  /* 0x00000003ff587819 */ /* 0x000fca0000011458 */
[----:B------:R-:W-:-:S04]  /*2bdc0*/  IMAD R4, R88, 0x40, R166 ;  /* 0x0000004058047824 */ /* 0x000fc800078e02a6 */
[----:B------:R-:W-:-:S03]  /*2bdd0*/  IMAD.WIDE R4, R4, R5, UR40 ;  /* 0x0000002804047e25 */ /* 0x000fc6000f8e0205 */
[C---:B------:R-:W-:Y:S02]  /*2bde0*/  IADD3 R41, P2, R4.reuse, 0x7000, RZ ;  /* 0x0000700004297810 */ /* 0x040fe40007f5e0ff */
[----:B------:R-:W-:Y:S02]  /*2bdf0*/  IADD3 R33, P0, R4, 0x5000, RZ ;  /* 0x0000500004217810 */ /* 0x000fe40007f1e0ff */
[----:B------:R-:W-:Y:S01]  /*2be00*/  LOP3.LUT R40, R41, 0x380, RZ, 0xc0, !PT ;  /* 0x0000038029287812 */ /* 0x000fe200078ec0ff */
[----:B------:R-:W-:Y:S01]  /*2be10*/  IMAD R21, R0, UR4, RZ ;  /* 0x0000000400157c24 */ /* 0x000fe2000f8e02ff */
[----:B------:R-:W-:Y:S01]  /*2be20*/  LOP3.LUT R32, R33, 0x380, RZ, 0xc0, !PT ;  /* 0x0000038021207812 */ /* 0x000fe200078ec0ff */
[----:B------:R-:W1:Y:S01]  /*2be30*/  LDC R0, c[0x0][0xbc8] ;  /* 0x0002f200ff007b82 */ /* 0x000e620000000800 */
[----:B------:R-:W-:Y:S02]  /*2be40*/  SHF.R.U64 R40, R40, 0x3, RZ ;  /* 0x0000000328287819 */ /* 0x000fe400000012ff */
[----:B------:R-:W-:-:S02]  /*2be50*/  IADD3 R37, P1, R4, 0x6000, RZ ;  /* 0x0000600004257810 */ /* 0x000fc40007f3e0ff */
[----:B------:R-:W-:Y:S01]  /*2be60*/  LOP3.LUT R40, R40, R41, RZ, 0x3c, !PT ;  /* 0x0000002928287212 */ /* 0x000fe200078e3cff */
[----:B------:R-:W-:Y:S01]  /*2be70*/  IMAD.X R41, RZ, RZ, R5, P2 ;  /* 0x000000ffff297224 */ /* 0x000fe200010e0605 */
[----:B------:R-:W-:Y:S02]  /*2be80*/  IADD3 R69, P2, R4, 0xe000, RZ ;  /* 0x0000e00004457810 */ /* 0x000fe40007f5e0ff */
[----:B------:R-:W-:Y:S02]  /*2be90*/  SHF.R.U64 R32, R32, 0x3, RZ ;  /* 0x0000000320207819 */ /* 0x000fe400000012ff */
[----:B------:R-:W-:Y:S01]  /*2bea0*/  LOP3.LUT R68, R69, 0x380, RZ, 0xc0, !PT ;  /* 0x0000038045447812 */ /* 0x000fe200078ec0ff */
[----:B------:R-:W-:Y:S01]  /*2beb0*/  IMAD R77, R20, UR5, R21 ;  /* 0x00000005144d7c24 */ /* 0x000fe2000f8e0215 */
[----:B------:R-:W-:Y:S01]  /*2bec0*/  LOP3.LUT R36, R37, 0x380, RZ, 0xc0, !PT ;  /* 0x0000038025247812 */ /* 0x000fe200078ec0ff */
[----:B------:R-:W-:Y:S01]  /*2bed0*/  IMAD R78, R221, 0x20, R88 ;  /* 0x00000020dd4e7824 */ /* 0x000fe200078e0258 */
[----:B------:R-:W-:Y:S01]  /*2bee0*/  SHF.R.U64 R68, R68, 0x3, RZ ;  /* 0x0000000344447819 */ /* 0x000fe200000012ff */
[----:B------:R-:W-:Y:S01]  /*2bef0*/  IMAD.WIDE.U32 R20, R20, UR4, RZ ;  /* 0x0000000414147c25 */ /* 0x000fe2000f8e00ff */
[----:B------:R-:W-:Y:S01]  /*2bf00*/  LOP3.LUT R32, R32, R33, RZ, 0x3c, !PT ;  /* 0x0000002120207212 */ /* 0x000fe200078e3cff */
[----:B------:R-:W-:Y:S01]  /*2bf10*/  ULDC.64 UR4, c[0x0][0xbe8] ;  /* 0x0002fa0000047ab9 */ /* 0x000fe20000000a00 */
[----:B------:R-:W-:Y:S01]  /*2bf20*/  LOP3.LUT R68, R68, R69, RZ, 0x3c, !PT ;  /* 0x0000004544447212 */ /* 0x000fe200078e3cff */
[--C-:B------:R-:W-:Y:S01]  /*2bf30*/  IMAD.X R69, RZ, RZ, R5.reuse, P2 ;  /* 0x000000ffff457224 */ /* 0x100fe200010e0605 */
[----:B--2---:R-:W-:Y:S01]  /*2bf40*/  ISETP.NE.AND P2, PT, R80, 0x1, PT ;  /* 0x000000015000780c */ /* 0x004fe20003f45270 */
[----:B------:R-:W-:Y:S01]  /*2bf50*/  IMAD.X R33, RZ, RZ, R5, P0 ;  /* 0x000000ffff217224 */ /* 0x000fe200000e0605 */
[----:B------:R-:W-:Y:S01]  /*2bf60*/  SHF.R.U64 R36, R36, 0x3, RZ ;  /* 0x0000000324247819 */ /* 0x000fe200000012ff */
[----:B------:R-:W5:Y:S01]  /*2bf70*/  LD.E.128 R40, desc[UR36][R40.64] ;  /* 0x0000002428287980 */ /* 0x000f62000c101d00 */
[C---:B------:R-:W-:Y:S01]  /*2bf80*/  IADD3 R61, P0, R4.reuse, 0xc000, RZ ;  /* 0x0000c000043d7810 */ /* 0x040fe20007f1e0ff */
[----:B------:R-:W-:Y:S01]  /*2bf90*/  IMAD.IADD R21, R21, 0x1, R77 ;  /* 0x0000000115157824 */ /* 0x000fe200078e024d */
[----:B0-----:R-:W-:-:S02]  /*2bfa0*/  IADD3 R9, P3, R4, 0x1000, RZ ;  /* 0x0000100004097810 */ /* 0x001fc40007f7e0ff */
[C---:B------:R-:W-:Y:S02]  /*2bfb0*/  IADD3 R13, P4, R4.reuse, 0x2000, RZ ;  /* 0x00002000040d7810 */ /* 0x040fe40007f9e0ff */
[C---:B------:R-:W-:Y:S02]  /*2bfc0*/  IADD3 R25, P5, R4.reuse, 0x3000, RZ ;  /* 0x0000300004197810 */ /* 0x040fe40007fbe0ff */
[----:B------:R-:W-:Y:S01]  /*2bfd0*/  IADD3 R29, P6, R4, 0x4000, RZ ;  /* 0x00004000041d7810 */ /* 0x000fe20007fde0ff */
[----:B------:R-:W0:Y:S01]  /*2bfe0*/  @P2 LDC R83, c[0x0][0xcec] ;  /* 0x00033b00ff532b82 */ /* 0x000e220000000800 */
[----:B------:R-:W-:Y:S01]  /*2bff0*/  LOP3.LUT R36, R36, R37, RZ, 0x3c, !PT ;  /* 0x0000002524247212 */ /* 0x000fe200078e3cff */
[----:B------:R-:W-:Y:S01]  /*2c000*/  IMAD.X R37, RZ, RZ, R5, P1 ;  /* 0x000000ffff257224 */ /* 0x000fe200008e0605 */
[----:B------:R-:W-:Y:S01]  /*2c010*/  LOP3.LUT R60, R61, 0x380, RZ, 0xc0, !PT ;  /* 0x000003803d3c7812 */ /* 0x000fe200078ec0ff */
[----:B------:R-:W-:Y:S01]  /*2c020*/  IMAD.WIDE.U32 R20, R157, UR4, R20 ;  /* 0x000000049d147c25 */ /* 0x000fe2000f8e0014 */
[----:B------:R-:W-:Y:S01]  /*2c030*/  LOP3.LUT R8, R9, 0x380, RZ, 0xc0, !PT ;  /* 0x0000038009087812 */ /* 0x000fe200078ec0ff */
[----:B------:R-:W5:Y:S01]  /*2c040*/  LD.E.128 R32, desc[UR36][R32.64] ;  /* 0x0000002420207980 */ /* 0x000f62000c101d00 */
[----:B------:R-:W-:Y:S01]  /*2c050*/  IADD3 R65, P1, R4, 0xd000, RZ ;  /* 0x0000d00004417810 */ /* 0x000fe20007f3e0ff */
[----:B------:R-:W2:Y:S01]  /*2c060*/  @P2 LDC R89, c[0x0][0xcf0] ;  /* 0x00033c00ff592b82 */ /* 0x000ea20000000800 */
[----:B------:R-:W-:Y:S01]  /*2c070*/  SHF.R.U64 R60, R60, 0x3, RZ ;  /* 0x000000033c3c7819 */ /* 0x000fe200000012ff */
[----:B------:R-:W-:Y:S01]  /*2c080*/  IMAD.IADD R82, R181, 0x1, R78 ;  /* 0x00000001b5527824 */ /* 0x000fe200078e024e */
[----:B------:R-:W-:Y:S01]  /*2c090*/  SHF.R.S32.HI R77, RZ, 0x1f, R76 ;  /* 0x0000001fff4d7819 */ /* 0x000fe2000001144c */
[----:B------:R-:W-:Y:S01]  /*2c0a0*/  IMAD R21, R157, UR5, R21 ;  /* 0x000000059d157c24 */ /* 0x000fe2000f8e0215 */
[----:B------:R-:W-:Y:S01]  /*2c0b0*/  SHF.R.U64 R8, R8, 0x3, RZ ;  /* 0x0000000308087819 */ /* 0x000fe200000012ff */
[----:B------:R-:W-:Y:S01]  /*2c0c0*/  ULDC.64 UR4, c[0x0][0xbf0] ;  /* 0x0002fc0000047ab9 */ /* 0x000fe20000000a00 */
[----:B------:R-:W-:Y:S01]  /*2c0d0*/  LOP3.LUT R64, R65, 0x380, RZ, 0xc0, !PT ;  /* 0x0000038041407812 */ /* 0x000fe200078ec0ff */
[----:B------:R-:W-:Y:S01]  /*2c0e0*/  IMAD R77, R77, UR4, RZ ;  /* 0x000000044d4d7c24 */ /* 0x000fe2000f8e02ff */
[----:B------:R-:W-:Y:S01]  /*2c0f0*/  LOP3.LUT R60, R60, R61, RZ, 0x3c, !PT ;  /* 0x0000003d3c3c7212 */ /* 0x000fe200078e3cff */
[--C-:B------:R-:W-:Y:S01]  /*2c100*/  IMAD.X R61, RZ, RZ, R5.reuse, P0 ;  /* 0x000000ffff3d7224 */ /* 0x100fe200000e0605 */
[----:B------:R-:W-:Y:S01]  /*2c110*/  LOP3.LUT R8, R8, R9, RZ, 0x3c, !PT ;  /* 0x0000000908087212 */ /* 0x000fe200078e3cff */
[----:B------:R-:W-:Y:S01]  /*2c120*/  IMAD.X R9, RZ, RZ, R5, P3 ;  /* 0x000000ffff097224 */ /* 0x000fe200018e0605 */
[----:B------:R-:W-:Y:S01]  /*2c130*/  SHF.R.U64 R64, R64, 0x3, RZ ;  /* 0x0000000340407819 */ /* 0x000fe200000012ff */
[----:B------:R-:W5:Y:S01]  /*2c140*/  LD.E.128 R36, desc[UR36][R36.64] ;  /* 0x0000002424247980 */ /* 0x000f62000c101d00 */
[----:B-1----:R-:W-:-:S02]  /*2c150*/  ISETP.GE.AND P0, PT, R219, R0, PT ;  /* 0x00000000db00720c */ /* 0x002fc40003f06270 */
[----:B------:R-:W-:Y:S01]  /*2c160*/  IADD3 R45, P3, R4, 0x8000, RZ ;  /* 0x00008000042d7810 */ /* 0x000fe20007f7e0ff */
[C---:B------:R-:W-:Y:S01]  /*2c170*/  IMAD R81, R76.reuse, UR5, R77 ;  /* 0x000000054c517c24 */ /* 0x040fe2000f8e024d */
[----:B------:R-:W-:Y:S01]  /*2c180*/  LOP3.LUT R12, R13, 0x380, RZ, 0xc0, !PT ;  /* 0x000003800d0c7812 */ /* 0x000fe200078ec0ff */
[----:B------:R-:W5:Y:S01]  /*2c190*/  LD.E.128 R68, desc[UR36][R68.64] ;  /* 0x0000002444447980 */ /* 0x000f62000c101d00 */
[----:B------:R-:W-:Y:S02]  /*2c1a0*/  LOP3.LUT R24, R25, 0x380, RZ, 0xc0, !PT ;  /* 0x0000038019187812 */ /* 0x000fe400078ec0ff */
[----:B------:R-:W-:Y:S01]  /*2c1b0*/  LOP3.LUT R28, R29, 0x380, RZ, 0xc0, !PT ;  /* 0x000003801d1c7812 */ /* 0x000fe200078ec0ff */
[----:B------:R-:W-:Y:S01]  /*2c1c0*/  IMAD.WIDE.U32 R20, R76, UR4, R20 ;  /* 0x000000044c147c25 */ /* 0x000fe2000f8e0014 */
[----:B------:R-:W-:Y:S01]  /*2c1d0*/  LOP3.LUT R64, R64, R65, RZ, 0x3c, !PT ;  /* 0x0000004140407212 */ /* 0x000fe200078e3cff */
[----:B------:R-:W-:Y:S01]  /*2c1e0*/  ULDC.64 UR4, c[0x0][0xbe0] ;  /* 0x0002f80000047ab9 */ /* 0x000fe20000000a00 */
[----:B------:R-:W-:Y:S01]  /*2c1f0*/  SEL R77, RZ, 0xffffffff, P0 ;  /* 0xffffffffff4d7807 */ /* 0x000fe20000000000 */
[----:B------:R-:W-:Y:S01]  /*2c200*/  IMAD.X R65, RZ, RZ, R5, P1 ;  /* 0x000000ffff417224 */ /* 0x000fe200008e0605 */
[----:B------:R-:W-:Y:S01]  /*2c210*/  LOP3.LUT R44, R45, 0x380, RZ, 0xc0, !PT ;  /* 0x000003802d2c7812 */ /* 0x000fe200078ec0ff */
[----:B------:R-:W5:Y:S01]  /*2c220*/  LD.E.128 R60, desc[UR36][R60.64] ;  /* 0x000000243c3c7980 */ /* 0x000f62000c101d00 */
[----:B------:R-:W-:Y:S01]  /*2c230*/  ISETP.GE.AND P1, PT, R166, R0, PT ;  /* 0x00000000a600720c */ /* 0x000fe20003f26270 */
[----:B------:R-:W-:Y:S01]  /*2c240*/  IMAD.SHL.U32 R77, R77, 0x2, RZ ;  /* 0x000000024d4d7824 */ /* 0x000fe200078e00ff */
[----:B------:R-:W-:-:S02]  /*2c250*/  SHF.R.U64 R12, R12, 0x3, RZ ;  /* 0x000000030c0c7819 */ /* 0x000fc400000012ff */
[----:B------:R-:W-:Y:S02]  /*2c260*/  SHF.R.U64 R24, R24, 0x3, RZ ;  /* 0x0000000318187819 */ /* 0x000fe400000012ff */
[----:B------:R-:W-:Y:S02]  /*2c270*/  SHF.R.U64 R28, R28, 0x3, RZ ;  /* 0x000000031c1c7819 */ /* 0x000fe400000012ff */
[----:B------:R-:W-:Y:S01]  /*2c280*/  LOP3.LUT R11, R4, 0x380, RZ, 0xc0, !PT ;  /* 0x00000380040b7812 */ /* 0x000fe200078ec0ff */
[----:B------:R-:W-:Y:S01]  /*2c290*/  IMAD.IADD R21, R21, 0x1, R81 ;  /* 0x0000000115157824 */ /* 0x000fe200078e0251 */
[----:B------:R-:W-:Y:S01]  /*2c2a0*/  SHF.R.U64 R44, R44, 0x3, RZ ;  /* 0x000000032c2c7819 */ /* 0x000fe200000012ff */
[----:B------:R-:W5:Y:S01]  /*2c2b0*/  LD.E.128 R64, desc[UR36][R64.64] ;  /* 0x0000002440407980 */ /* 0x000f62000c101d00 */
[----:B------:R-:W-:Y:S02]  /*2c2c0*/  ISETP.GE.AND P0, PT, R218, R0, PT ;  /* 0x00000000da00720c */ /* 0x000fe40003f06270 */
[----:B------:R-:W-:-:S02]  /*2c2d0*/  SEL R76, RZ, 0x1, P1 ;  /* 0x00000001ff4c7807 */ /* 0x000fc40000800000 */
        /* <DEDUP_REMOVED lines=11> */
[----:B------:R-:W-:Y:S01]  /*2c390*/  IADD3 R57, P6, R4, 0xb000, RZ ;  /* 0x0000b00004397810 */ /* 0x000fe20007fde0ff */
[----:B------:R-:W5:Y:S01]  /*2c3a0*/  LD.E.128 R24, desc[UR36][R24.64] ;  /* 0x0000002418187980 */ /* 0x000f62000c101d00 */
[----:B------:R-:W-:Y:S02]  /*2c3b0*/  SEL R79, RZ, 0xffffffff, P0 ;  /* 0xffffffffff4f7807 */ /* 0x000fe40000000000 */
[----:B------:R-:W-:Y:S01]  /*2c3c0*/  LOP3.LUT R78, R77, 0x2, R76, 0xe2, !PT ;  /* 0x000000024d4e7812 */ /* 0x000fe200078ee24c */
[----:B0-----:R-:W-:Y:S01]  /*2c3d0*/  @P2 IMAD.HI.U32 R76, R82, R83, RZ ;  /* 0x00000053524c2227 */ /* 0x001fe200078e00ff */
[----:B------:R-:W-:Y:S01]  /*2c3e0*/  IADD3 R7, P3, R4, 0xf000, RZ ;  /* 0x0000f00004077810 */ /* 0x000fe20007f7e0ff */
[----:B------:R-:W5:Y:S01]  /*2c3f0*/  LD.E.128 R28, desc[UR36][R28.64] ;  /* 0x000000241c1c7980 */ /* 0x000f62000c101d00 */
[----:B------:R-:W-:Y:S01]  /*2c400*/  LOP3.LUT R48, R49, 0x380, RZ, 0xc0, !PT ;  /* 0x0000038031307812 */ /* 0x000fe200078ec0ff */
[----:B------:R-:W-:Y:S01]  /*2c410*/  IMAD.MOV.U32 R77, RZ, RZ, R82 ;  /* 0x000000ffff4d7224 */ /* 0x000fe200078e0052 */
[----:B------:R-:W-:Y:S01]  /*2c420*/  LOP3.LUT R52, R53, 0x380, RZ, 0xc0, !PT ;  /* 0x0000038035347812 */ /* 0x000fe200078ec0ff */
[----:B------:R-:W-:Y:S01]  /*2c430*/  IMAD.SHL.U32 R79, R79, 0x4, RZ ;  /* 0x000000044f4f7824 */ /* 0x000fe200078e00ff */
[----:B------:R-:W-:Y:S01]  /*2c440*/  LOP3.LUT R56, R57, 0x380, RZ, 0xc0, !PT ;  /* 0x0000038039387812 */ /* 0x000fe200078ec0ff */
[----:B------:R-:W-:Y:S01]  /*2c450*/  IMAD.X R73, RZ, RZ, R5, P3 ;  /* 0x000000ffff497224 */ /* 0x000fe200018e0605 */
[----:B------:R-:W-:Y:S01]  /*2c460*/  ISETP.GE.AND P1, PT, R217, R0, PT ;  /* 0x00000000d900720c */ /* 0x000fe20003f26270 */
[----:B------:R-:W5:Y:S01]  /*2c470*/  LD.E.128 R44, desc[UR36][R44.64] ;  /* 0x000000242c2c7980 */ /* 0x000f62000c101d00 */
[----:B------:R-:W-:-:S02]  /*2c480*/  LOP3.LUT R6, R7, 0x380, RZ, 0xc0, !PT ;  /* 0x0000038007067812 */ /* 0x000fc400078ec0ff */
[----:B--2---:R-:W-:Y:S02]  /*2c490*/  @P2 SHF.R.U32.HI R77, RZ, R89, R76 ;  /* 0x00000059ff4d2219 */ /* 0x004fe4000001164c */
[----:B------:R-:W-:Y:S02]  /*2c4a0*/  SHF.R.U64 R48, R48, 0x3, RZ ;  /* 0x0000000330307819 */ /* 0x000fe400000012ff */
[----:B------:R-:W-:Y:S02]  /*2c4b0*/  SHF.R.U64 R52, R52, 0x3, RZ ;  /* 0x0000000334347819 */ /* 0x000fe400000012ff */
[----:B------:R-:W-:Y:S02]  /*2c4c0*/  SHF.R.U64 R56, R56, 0x3, RZ ;  /* 0x0000000338387819 */ /* 0x000fe400000012ff */
[----:B------:R-:W-:Y:S02]  /*2c4d0*/  SEL R76, RZ, 0xffffffff, P1 ;  /* 0xffffffffff4c7807 */ /* 0x000fe40000800000 */
[----:B------:R-:W-:-:S02]  /*2c4e0*/  SHF.R.U64 R11, R11, 0x3, RZ ;  /* 0x000000030b0b7819 */ /* 0x000fc400000012ff */
[----:B------:R-:W-:Y:S02]  /*2c4f0*/  SHF.R.U64 R6, R6, 0x3, RZ ;  /* 0x0000000306067819 */ /* 0x000fe400000012ff */
[----:B------:R-:W-:Y:S01]  /*2c500*/  LOP3.LUT R78, R79, 0x4, R78, 0xe2, !PT ;  /* 0x000000044f4e7812 */ /* 0x000fe200078ee24e */
[--C-:B------:R-:W-:Y:S01]  /*2c510*/  IMAD.MOV R79, RZ, RZ, -R77.reuse ;  /* 0x000000ffff4f7224 */ /* 0x100fe200078e0a4d */
[----:B------:R-:W-:Y:S02]  /*2c520*/  ISETP.GE.AND P0, PT, R216, R0, PT ;  /* 0x00000000d800720c */ /* 0x000fe40003f06270 */
[----:B------:R-:W-:Y:S01]  /*2c530*/  SHF.R.S32.HI R81, RZ, 0x1f, R77 ;  /* 0x0000001fff517819 */ /* 0x000fe2000001144d */
[----:B------:R-:W-:Y:S01]  /*2c540*/  IMAD.SHL.U32 R83, R76, 0x8, RZ ;  /* 0x000000084c537824 */ /* 0x000fe200078e00ff */
[----:B------:R-:W-:Y:S01]  /*2c550*/  LOP3.LUT R48, R48, R49, RZ, 0x3c, !PT ;  /* 0x0000003130307212 */ /* 0x000fe200078e3cff */
[--C-:B------:R-:W-:Y:S01]  /*2c560*/  IMAD.X R49, RZ, RZ, R5.reuse, P4 ;  /* 0x000000ffff317224 */ /* 0x100fe200020e0605 */
[----:B------:R-:W-:Y:S01]  /*2c570*/  LOP3.LUT R52, R52, R53, RZ, 0x3c, !PT ;  /* 0x0000003534347212 */ /* 0x000fe200078e3cff */
[--C-:B------:R-:W-:Y:S01]  /*2c580*/  IMAD.X R53, RZ, RZ, R5.reuse, P5 ;  /* 0x000000ffff357224 */ /* 0x100fe200028e0605 */
[----:B------:R-:W-:Y:S01]  /*2c590*/  LOP3.LUT R56, R56, R57, RZ, 0x3c, !PT ;  /* 0x0000003938387212 */ /* 0x000fe200078e3cff */
[----:B------:R-:W-:Y:S01]  /*2c5a0*/  IMAD.X R57, RZ, RZ, R5, P6 ;  /* 0x000000ffff397224 */ /* 0x000fe200030e0605 */
[----:B------:R-:W-:-:S02]  /*2c5b0*/  LOP3.LUT R4, R11, R4, RZ, 0x3c, !PT ;  /* 0x000000040b047212 */ /* 0x000fc400078e3cff */
[----:B------:R-:W-:Y:S01]  /*2c5c0*/  LOP3.LUT R72, R6, R7, RZ, 0x3c, !PT ;  /* 0x0000000706487212 */ /* 0x000fe200078e3cff */
[----:B------:R-:W-:Y:S01]  /*2c5d0*/  IMAD R79, R80, R79, R82 ;  /* 0x0000004f504f7224 */ /* 0x000fe200078e0252 */
[----:B------:R-:W-:Y:S01]  /*2c5e0*/  SEL R76, RZ, 0xffffffff, P0 ;  /* 0xffffffffff4c7807 */ /* 0x000fe20000000000 */
[----:B------:R-:W-:Y:S01]  /*2c5f0*/  IMAD R82, R81, UR4, RZ ;  /* 0x0000000451527c24 */ /* 0x000fe2000f8e02ff */
[----:B------:R-:W-:Y:S01]  /*2c600*/  ISETP.GE.AND P0, PT, R215, R0, PT ;  /* 0x00000000d700720c */ /* 0x000fe20003f06270 */
[----:B------:R-:W5:Y:S01]  /*2c610*/  LD.E.128 R4, desc[UR36][R4.64] ;  /* 0x0000002404047980 */ /* 0x000f62000c101d00 */
[----:B------:R-:W-:Y:S01]  /*2c620*/  LOP3.LUT R78, R83, 0x8, R78, 0xe2, !PT ;  /* 0x00000008534e7812 */ /* 0x000fe200078ee24e */
[----:B------:R-:W-:Y:S01]  /*2c630*/  IMAD.SHL.U32 R83, R76, 0x10, RZ ;  /* 0x000000104c537824 */ /* 0x000fe200078e00ff */
[----:B------:R-:W-:Y:S01]  /*2c640*/  SEL R76, RZ, 0xffffffff, P0 ;  /* 0xffffffffff4c7807 */ /* 0x000fe20000000000 */
[----:B------:R-:W5:Y:S01]  /*2c650*/  LD.E.128 R8, desc[UR36][R8.64] ;  /* 0x0000002408087980 */ /* 0x000f62000c101d00 */
[----:B------:R-:W-:-:S02]  /*2c660*/  IMAD R81, R77, UR5, R82 ;  /* 0x000000054d517c24 */ /* 0x000fc4000f8e0252 */
[----:B------:R-:W-:Y:S01]  /*2c670*/  IMAD.WIDE.U32 R20, R77, UR4, R20 ;  /* 0x000000044d147c25 */ /* 0x000fe2000f8e0014 */
        /* <DEDUP_REMOVED lines=13> */
[----:B------:R-:W-:-:S02]  /*2c750*/  IMAD.SHL.U32 R83, R76, 0x20, RZ ;  /* 0x000000204c537824 */ /* 0x000fc400078e00ff */
[----:B------:R-:W-:Y:S02]  /*2c760*/  IMAD.IADD R21, R21, 0x1, R81 ;  /* 0x0000000115157824 */ /* 0x000fe400078e0251 */
[----:B------:R-:W-:Y:S02]  /*2c770*/  IMAD R76, R77, UR4, RZ ;  /* 0x000000044d4c7c24 */ /* 0x000fe4000f8e02ff */
[----:B------:R-:W-:Y:S02]  /*2c780*/  IMAD R80, R3, R80, RZ ;  /* 0x0000005003507224 */ /* 0x000fe400078e02ff */
[----:B------:R-:W-:Y:S02]  /*2c790*/  IMAD.IADD R181, R88, 0x1, R181 ;  /* 0x0000000158b57824 */ /* 0x000fe400078e02b5 */
[----:B------:R-:W-:Y:S02]  /*2c7a0*/  VIADD R90, R166, 0x180 ;  /* 0x00000180a65a7836 */ /* 0x000fe40000000000 */
[----:B------:R-:W-:-:S02]  /*2c7b0*/  IMAD R77, R79, UR5, R76 ;  /* 0x000000054f4d7c24 */ /* 0x000fc4000f8e024c */
[----:B------:R-:W-:Y:S01]  /*2c7c0*/  IMAD.WIDE.U32 R20, R79, UR4, R20 ;  /* 0x000000044f147c25 */ /* 0x000fe2000f8e0014 */
[----:B------:R-:W-:Y:S01]  /*2c7d0*/  ISETP.GE.AND P1, PT, R181, R80, PT ;  /* 0x00000050b500720c */ /* 0x000fe20003f26270 */
[----:B------:R-:W-:Y:S01]  /*2c7e0*/  ULDC.64 UR4, c[0x0][0xb80] ;  /* 0x0002e00000047ab9 */ /* 0x000fe20000000a00 */
[----:B------:R-:W-:Y:S01]  /*2c7f0*/  ISETP.GE.AND P0, PT, R90, R0, PT ;  /* 0x000000005a00720c */ /* 0x000fe20003f06270 */
[----:B------:R-:W-:Y:S01]  /*2c800*/  VIADD R84, R166, 0x1c0 ;  /* 0x000001c0a6547836 */ /* 0x000fe20000000000 */
[----:B------:R-:W-:Y:S01]  /*2c810*/  LEA R82, P2, R20, UR4, 0x1 ;  /* 0x0000000414527c11 */ /* 0x000fe2000f8408ff */
[----:B------:R-:W-:Y:S02]  /*2c820*/  IMAD.IADD R21, R21, 0x1, R77 ;  /* 0x0000000115157824 */ /* 0x000fe400078e024d */
[----:B------:R-:W-:Y:S01]  /*2c830*/  VIADD R3, R2, 0x38820 ;  /* 0x0003882002037836 */ /* 0x000fe20000000000 */
[----:B------:R-:W-:Y:S02]  /*2c840*/  LOP3.LUT R78, R83, 0x20, R78, 0xe2, !PT ;  /* 0x00000020534e7812 */ /* 0x000fe400078ee24e */
[----:B------:R-:W-:-:S02]  /*2c850*/  SEL R81, RZ, 0x40, P0 ;  /* 0x00000040ff517807 */ /* 0x000fc40000000000 */
[----:B------:R-:W-:Y:S02]  /*2c860*/  ISETP.GE.AND P0, PT, R84, R0, PT ;  /* 0x000000005400720c */ /* 0x000fe40003f06270 */
[----:B------:R-:W-:Y:S02]  /*2c870*/  LEA.HI.X R83, R20, UR5, R21, 0x1, P2 ;  /* 0x0000000514537c11 */ /* 0x000fe400090f0c15 */
[----:B------:R-:W-:Y:S01]  /*2c880*/  PRMT R3, RZ, 0x654, R3 ;  /* 0x00000654ff037816 */ /* 0x000fe20000000003 */
[----:B------:R-:W-:Y:S01]  /*2c890*/  VIADD R88, R166, 0x1c0 ;  /* 0x000001c0a6587836 */ /* 0x000fe20000000000 */
[----:B------:R-:W-:Y:S01]  /*2c8a0*/  LOP3.LUT R81, R78, R81, RZ, 0xfc, !PT ;  /* 0x000000514e517212 */ /* 0x000fe200078efcff */
[----:B------:R-:W-:Y:S01]  /*2c8b0*/  VIADD R89, R166, 0x180 ;  /* 0x00000180a6597836 */ /* 0x000fe20000000000 */
[----:B------:R-:W-:Y:S01]  /*2c8c0*/  SEL R76, RZ, 0x80, P0 ;  /* 0x00000080ff4c7807 */ /* 0x000fe20000000000 */
[----:B0-----:R0:W-:Y:S01]  /*2c8d0*/  SYNCS.ARRIVE.TRANS64.RED.A1T0 RZ, [R3+URZ], RZ ;  /* 0x000000ff03ff79a7 */ /* 0x0011e2000810043f */
[----:B------:R1:W2:Y:S01]  /*2c8e0*/  SHFL.IDX PT, R20, R82, RZ, 0x181f ;  /* 0x00181fff52147589 */ /* 0x0002a200000e0000 */
[----:B------:R-:W-:Y:S03]  /*2c8f0*/  BSSY B1, `(.L_x_3688) ;  /* 0x000002a000017945 */ /* 0x000fe60003800000 */
[----:B------:R1:W3:Y:S01]  /*2c900*/  SHFL.IDX PT, R21, R83, RZ, 0x181f ;  /* 0x00181fff53157589 */ /* 0x0002e200000e0000 */
[----:B------:R-:W-:-:S02]  /*2c910*/  SHF.R.S32.HI R88, RZ, 0x1f, R88 ;  /* 0x0000001fff587819 */ /* 0x000fc40000011458 */
[----:B0-----:R-:W-:Y:S02]  /*2c920*/  LOP3.LUT R3, R81, R76, RZ, 0xfc, !PT ;  /* 0x0000004c51037212 */ /* 0x001fe400078efcff */
[----:B------:R-:W-:Y:S02]  /*2c930*/  SHF.R.S32.HI R89, RZ, 0x1f, R89 ;  /* 0x0000001fff597819 */ /* 0x000fe40000011459 */
[----:B------:R-:W-:Y:S02]  /*2c940*/  SHF.R.S32.HI R91, RZ, 0x1f, R215 ;  /* 0x0000001fff5b7819 */ /* 0x000fe400000114d7 */
[----:B------:R-:W-:Y:S02]  /*2c950*/  SHF.R.S32.HI R92, RZ, 0x1f, R216 ;  /* 0x0000001fff5c7819 */ /* 0x000fe400000114d8 */
[----:B------:R-:W-:Y:S02]  /*2c960*/  SHF.R.S32.HI R93, RZ, 0x1f, R217 ;  /* 0x0000001fff5d7819 */ /* 0x000fe400000114d9 */
[----:B------:R-:W-:-:S02]  /*2c970*/  SHF.R.S32.HI R94, RZ, 0x1f, R218 ;  /* 0x0000001fff5e7819 */ /* 0x000fc400000114da */
[----:B------:R-:W-:Y:S01]  /*2c980*/  SHF.R.S32.HI R95, RZ, 0x1f, R219 ;  /* 0x0000001fff5f7819 */ /* 0x000fe200000114db */
[----:B-1----:R-:W-:Y:S06]  /*2c990*/  @P1 BRA `(.L_x_3689) ;  /* 0x00000000007c1947 */ /* 0x002fec0003800000 */
[-C--:B------:R-:W-:Y:S02]  /*2c9a0*/  ISETP.GE.AND P1, PT, R219, R0.reuse, PT ;  /* 0x00000000db00720c */ /* 0x080fe40003f26270 */
[-C--:B------:R-:W-:Y:S02]  /*2c9b0*/  ISETP.GE.AND P0, PT, R166, R0.reuse, PT ;  /* 0x00000000a600720c */ /* 0x080fe40003f06270 */
[-C--:B------:R-:W-:Y:S02]  /*2c9c0*/  ISETP.GE.AND P5, PT, R218, R0.reuse, PT ;  /* 0x00000000da00720c */ /* 0x080fe40003fa6270 */
[----:B------:R-:W-:-:S07]  /*2c9d0*/  ISETP.GE.AND P3, PT, R217, R0, PT ;  /* 0x00000000d900720c */ /* 0x000fce0003f66270 */
[C---:B--2---:R-:W-:Y:S02]  /*2c9e0*/  @!P1 LEA R76, P2, R219.reuse, R20, 0x1 ;  /* 0x00000014db4c9211 */ /* 0x044fe400078408ff */
[----:B---3--:R-:W-:Y:S02]  /*2c9f0*/  @!P0 IMAD.WIDE R78, R166, 0x2, R20 ;  /* 0x00000002a64e8825 */ /* 0x008fe400078e0214 */
[----:B------:R-:W-:Y:S02]  /*2ca00*/  @!P1 LEA.HI.X R77, R219, R21, R95, 0x1, P2 ;  /* 0x00000015db4d9211 */ /* 0x000fe400010f0c5f */
[----:B------:R-:W-:Y:S01]  /*2ca10*/  ISETP.GE.AND P2, PT, R216, R0, PT ;  /* 0x00000000d800720c */ /* 0x000fe20003f46270 */
[----:B-----5:R0:W-:Y:S01]  /*2ca20*/  @!P0 ST.E.128 desc[UR36][R78.64], R4 ;  /* 0x000000044e008985 */ /* 0x0201e2000c101d24 */
[----:B------:R-:W-:-:S03]  /*2ca30*/  LOP3.LUT P0, RZ, R81, 0x40, RZ, 0xc0, !PT ;  /* 0x0000004051ff7812 */ /* 0x000fc6000780c0ff */
[----:B------:R1:W-:Y:S01]  /*2ca40*/  @!P1 ST.E.128 desc[UR36][R76.64], R12 ;  /* 0x0000000c4c009985 */ /* 0x0003e2000c101d24 */
[----:B------:R-:W-:Y:S02]  /*2ca50*/  ISETP.GE.AND P1, PT, R215, R0, PT ;  /* 0x00000000d700720c */ /* 0x000fe40003f26270 */
[CC--:B0-----:R-:W-:Y:S02]  /*2ca60*/  @!P5 LEA R4, P4, R218.reuse, R20.reuse, 0x1 ;  /* 0x00000014da04d211 */ /* 0x0c1fe400078808ff */
[-C--:B------:R-:W-:Y:S02]  /*2ca70*/  @!P3 LEA R6, P6, R217, R20.reuse, 0x1 ;  /* 0x00000014d906b211 */ /* 0x080fe400078c08ff */
[-C--:B------:R-:W-:Y:S02]  /*2ca80*/  @!P5 LEA.HI.X R5, R218, R21.reuse, R94, 0x1, P4 ;  /* 0x00000015da05d211 */ /* 0x080fe400020f0c5e */
[----:B------:R-:W-:Y:S02]  /*2ca90*/  LOP3.LUT P4, RZ, R3, 0x80, RZ, 0xc0, !PT ;  /* 0x0000008003ff7812 */ /* 0x000fe4000788c0ff */
[----:B------:R-:W-:Y:S01]  /*2caa0*/  @!P3 LEA.HI.X R7, R217, R21, R93, 0x1, P6 ;  /* 0x00000015d907b211 */ /* 0x000fe200030f0c5d */
[----:B------:R0:W-:Y:S02]  /*2cab0*/  @!P5 ST.E.128 desc[UR36][R4.64], R28 ;  /* 0x0000001c0400d985 */ /* 0x0001e4000c101d24 */
[----:B-1----:R-:W-:-:S02]  /*2cac0*/  @!P1 LEA R12, P6, R215, R20, 0x1 ;  /* 0x00000014d70c9211 */ /* 0x002fc400078c08ff */
[----:B------:R1:W-:Y:S02]  /*2cad0*/  @!P3 ST.E.128 desc[UR36][R6.64], R36 ;  /* 0x000000240600b985 */ /* 0x0003e4000c101d24 */
[-C--:B------:R-:W-:Y:S02]  /*2cae0*/  @!P1 LEA.HI.X R13, R215, R21.reuse, R91, 0x1, P6 ;  /* 0x00000015d70d9211 */ /* 0x080fe400030f0c5b */
        /* <DEDUP_REMOVED lines=10> */
.L_x_3689:
[----:B------:R-:W-:Y:S05]  /*2cb90*/  BSYNC B1 ;  /* 0x0000000000017941 */ /* 0x000fea0003800000 */
.L_x_3688:
[----:B0----5:R-:W-:Y:S01]  /*2cba0*/  VIADD R7, R181, 0x20 ;  /* 0x00000020b5077836 */ /* 0x021fe20000000000 */
[----:B------:R0:W1:Y:S04]  /*2cbb0*/  SHFL.IDX PT, R5, R83, 0x1, 0x181f ;  /* 0x00381f0053057f89 */ /* 0x00006800000e0000 */
        /* <DEDUP_REMOVED lines=11> */
[----:B------:R0:W-:Y:S01]  /*2cc70*/  @!P6 ST.E.128 desc[UR36][R6.64], R8 ;  /* 0x000000080600e985 */ /* 0x0001e2000c101d24 */
[----:B------:R-:W-:Y:S02]  /*2cc80*/  @!P5 LEA.HI.X R13, R219, R5, R95, 0x1, P4 ;  /* 0x00000005db0dd211 */ /* 0x000fe400020f0c5f */
[----:B------:R-:W-:-:S03]  /*2cc90*/  LOP3.LUT P4, RZ, R81, 0x40, RZ, 0xc0, !PT ;  /* 0x0000004051ff7812 */ /* 0x000fc6000788c0ff */
[----:B------:R1:W-:Y:S01]  /*2cca0*/  @!P5 ST.E.128 desc[UR36][R12.64], R24 ;  /* 0x000000180c00d985 */ /* 0x0003e2000c101d24 */
[CC--:B0-----:R-:W-:Y:S02]  /*2ccb0*/  @!P3 LEA R6, P6, R218.reuse, R4.reuse, 0x1 ;  /* 0x00000004da06b211 */ /* 0x0c1fe400078c08ff */
[C---:B------:R-:W-:Y:S02]  /*2ccc0*/  @!P2 LEA R8, P5, R217.reuse, R4, 0x1 ;  /* 0x00000004d908a211 */ /* 0x040fe400078a08ff */
[-C--:B------:R-:W-:Y:S02]  /*2ccd0*/  @!P3 LEA.HI.X R7, R218, R5.reuse, R94, 0x1, P6 ;  /* 0x00000005da07b211 */ /* 0x080fe400030f0c5e */
[----:B------:R-:W-:-:S03]  /*2cce0*/  @!P2 LEA.HI.X R9, R217, R5, R93, 0x1, P5 ;  /* 0x00000005d909a211 */ /* 0x000fc600028f0c5d */
[CC--:B-1----:R-:W-:Y:S01]  /*2ccf0*/  @P4 LEA R12, P5, R90.reuse, R4.reuse, 0x1 ;  /* 0x000000045a0c4211 */ /* 0x0c2fe200078a08ff */
[----:B------:R0:W-:Y:S01]  /*2cd00*/  @!P3 ST.E.128 desc[UR36][R6.64], R32 ;  /* 0x000000200600b985 */ /* 0x0001e2000c101d24 */
[CC--:B------:R-:W-:Y:S02]  /*2cd10*/  @!P0 LEA R10, P3, R215.reuse, R4.reuse, 0x1 ;  /* 0x00000004d70a8211 */ /* 0x0c0fe400078608ff */
[-C--:B------:R-:W-:Y:S01]  /*2cd20*/  @P4 LEA.HI.X R13, R90, R5.reuse, R89, 0x1, P5 ;  /* 0x000000055a0d4211 */ /* 0x080fe200028f0c59 */
[----:B------:R1:W-:Y:S01]  /*2cd30*/  @!P2 ST.E.128 desc[UR36][R8.64], R40 ;  /* 0x000000280800a985 */ /* 0x0003e2000c101d24 */
[----:B------:R-:W-:Y:S02]  /*2cd40*/  @!P0 LEA.HI.X R11, R215, R5, R91, 0x1, P3 ;  /* 0x00000005d70b8211 */ /* 0x000fe400018f0c5b */
        /* <DEDUP_REMOVED lines=11> */
.L_x_3687:
[----:B0-----:R-:W2:Y:S01]  /*2ce00*/  LDL R6, [R1+0x454] ;  /* 0x0004540001067983 */ /* 0x001ea20000100800 */
[----:B------:R-:W0:Y:S01]  /*2ce10*/  LDC R10, c[0x0][0xce8] ;  /* 0x00033a00ff0a7b82 */ /* 0x000e220000000800 */
[----:B------:R-:W-:Y:S01]  /*2ce20*/  ULDC.64 UR4, c[0x0][0xc08] ;  /* 0x0003020000047ab9 */ /* 0x000fe20000000a00 */
[----:B------:R-:W-:Y:S01]  /*2ce30*/  ULDC.64 UR6, c[0x0][0xc30] ;  /* 0x00030c0000067ab9 */ /* 0x000fe20000000a00 */
[----:B-1----:R-:W-:Y:S01]  /*2ce40*/  IMAD R7, R0, UR4, RZ ;  /* 0x0000000400077c24 */ /* 0x002fe2000f8e02ff */
[----:B------:R-:W-:Y:S01]  /*2ce50*/  BSSY B1, `(.L_x_3691) ;  /* 0x0000117000017945 */ /* 0x000fe20003800000 */
[C---:B------:R-:W-:Y:S01]  /*2ce60*/  IMAD.WIDE.U32 R4, R20.reuse, UR4, RZ ;  /* 0x0000000414047c25 */ /* 0x040fe2000f8e00ff */
[----:B------:R-:W-:Y:S02]  /*2ce70*/  SHF.R.S32.HI R34, RZ, 0x1f, R223 ;  /* 0x0000001fff227819 */ /* 0x000fe400000114df */
[----:B------:R-:W-:Y:S01]  /*2ce80*/  SHF.R.S32.HI R35, RZ, 0x1f, R224 ;  /* 0x0000001fff237819 */ /* 0x000fe200000114e0 */
[----:B------:R-:W-:Y:S01]  /*2ce90*/  IMAD R7, R20, UR5, R7 ;  /* 0x0000000514077c24 */ /* 0x000fe2000f8e0207 */
[----:B------:R-:W-:Y:S01]  /*2cea0*/  ULDC.64 UR4, c[0x0][0xc38] ;  /* 0x00030e0000047ab9 */ /* 0x000fe20000000a00 */
[----:B------:R-:W-:Y:S01]  /*2ceb0*/  VIADD R12, R163, 0x18 ;  /* 0x00000018a30c7836 */ /* 0x000fe20000000000 */
[----:B------:R-:W-:Y:S01]  /*2cec0*/  SHF.R.S32.HI R36, RZ, 0x1f, R225 ;  /* 0x0000001fff247819 */ /* 0x000fe200000114e1 */
[----:B------:R-:W-:Y:S01]  /*2ced0*/  IMAD.IADD R5, R5, 0x1, R7 ;  /* 0x0000000105057824 */ /* 0x000fe200078e0207 */
[----:B------:R-:W-:Y:S01]  /*2cee0*/  SHF.R.S32.HI R7, RZ, 0x1f, R76 ;  /* 0x0000001fff077819 */ /* 0x000fe2000001144c */
[----:B------:R-:W-:Y:S01]  /*2cef0*/  VIADD R14, R163, 0x28 ;  /* 0x00000028a30e7836 */ /* 0x000fe20000000000 */
[----:B------:R-:W-:Y:S01]  /*2cf00*/  SHF.R.S32.HI R26, RZ, 0x1f, R12 ;  /* 0x0000001fff1a7819 */ /* 0x000fe2000001140c */
[----:B------:R-:W-:Y:S01]  /*2cf10*/  IMAD.WIDE.U32 R4, R157, UR4, R4 ;  /* 0x000000049d047c25 */ /* 0x000fe2000f8e0004 */
[----:B------:R-:W-:-:S02]  /*2cf20*/  SHF.R.S32.HI R37, RZ, 0x1f, R226 ;  /* 0x0000001fff257819 */ /* 0x000fc400000114e2 */
[----:B------:R-:W-:Y:S01]  /*2cf30*/  SHF.R.S32.HI R28, RZ, 0x1f, R14 ;  /* 0x0000001fff1c7819 */ /* 0x000fe2000001140e */
[----:B------:R-:W-:Y:S01]  /*2cf40*/  IMAD R5, R157, UR5, R5 ;  /* 0x000000059d057c24 */ /* 0x000fe2000f8e0205 */
[----:B------:R-:W-:Y:S01]  /*2cf50*/  ULDC.64 UR4, c[0x0][0xc40] ;  /* 0x0003100000047ab9 */ /* 0x000fe20000000a00 */
[----:B------:R-:W-:Y:S01]  /*2cf60*/  VIADD R15, R163, 0x30 ;  /* 0x00000030a30f7836 */ /* 0x000fe20000000000 */
[----:B0-----:R-:W-:Y:S01]  /*2cf70*/  ISETP.NE.AND P0, PT, R10, 0x1, PT ;  /* 0x000000010a00780c */ /* 0x001fe20003f05270 */
[----:B------:R-:W-:Y:S01]  /*2cf80*/  IMAD R7, R7, UR4, RZ ;  /* 0x0000000407077c24 */ /* 0x000fe2000f8e02ff */
[----:B------:R-:W-:Y:S01]  /*2cf90*/  SHF.R.S32.HI R38, RZ, 0x1f, R227 ;  /* 0x0000001fff267819 */ /* 0x000fe200000114e3 */
[C---:B------:R-:W-:Y:S01]  /*2cfa0*/  IMAD.WIDE.U32 R4, R76.reuse, UR4, R4 ;  /* 0x000000044c047c25 */ /* 0x040fe2000f8e0004 */
[----:B------:R-:W-:Y:S02]  /*2cfb0*/  SHF.R.S32.HI R29, RZ, 0x1f, R15 ;  /* 0x0000001fff1d7819 */ /* 0x000fe4000001140f */
[----:B------:R-:W-:Y:S01]  /*2cfc0*/  SHF.R.S32.HI R39, RZ, 0x1f, R228 ;  /* 0x0000001fff277819 */ /* 0x000fe200000114e4 */
[----:B------:R-:W-:Y:S01]  /*2cfd0*/  IMAD R9, R76, UR5, R7 ;  /* 0x000000054c097c24 */ /* 0x000fe2000f8e0207 */
[----:B------:R-:W-:Y:S01]  /*2cfe0*/  ULDC.64 UR4, c[0x0][0xc48] ;  /* 0x0003120000047ab9 */ /* 0x000fe20000000a00 */
[----:B------:R-:W-:Y:S01]  /*2cff0*/  IMAD R3, R3, R10, RZ ;  /* 0x0000000a03037224 */ /* 0x000fe200078e02ff */
[----:B------:R-:W-:Y:S01]  /*2d000*/  SHF.R.S32.HI R40, RZ, 0x1f, R229 ;  /* 0x0000001fff287819 */ /* 0x000fe200000114e5 */
[----:B------:R-:W-:-:S02]  /*2d010*/  IMAD.IADD R5, R5, 0x1, R9 ;  /* 0x0000000105057824 */ /* 0x000fc400078e0209 */
[----:B------:R-:W0:Y:S01]  /*2d020*/  @P0 LDC R11, c[0x0][0xcec] ;  /* 0x00033b00ff0b0b82 */ /* 0x000e220000000800 */
[----:B------:R-:W-:Y:S02]  /*2d030*/  VIADD R20, R163, 0x38 ;  /* 0x00000038a3147836 */ /* 0x000fe40000000000 */
[----:B------:R-:W-:-:S03]  /*2d040*/  IMAD.WIDE.U32 R4, R220, UR4, R4 ;  /* 0x00000004dc047c25 */ /* 0x000fc6000f8e0004 */
[----:B------:R-:W-:Y:S01]  /*2d050*/  SHF.R.S32.HI R30, RZ, 0x1f, R20 ;  /* 0x0000001fff1e7819 */ /* 0x000fe20000011414 */
[----:B------:R-:W-:Y:S01]  /*2d060*/  IMAD R5, R220, UR5, R5 ;  /* 0x00000005dc057c24 */ /* 0x000fe2000f8e0205 */
[----:B------:R-:W1:Y:S01]  /*2d070*/  @P0 LDC R13, c[0x0][0xcf0] ;  /* 0x00033c00ff0d0b82 */ /* 0x000e620000000800 */
[----:B------:R-:W-:Y:S01]  /*2d080*/  ULDC.64 UR4, c[0x0][0xc28] ;  /* 0x00030a0000047ab9 */ /* 0x000fe20000000a00 */
        /* <DEDUP_REMOVED lines=47> */
[--C-:B--2---:R-:W-:Y:S02]  /*2d380*/  IMAD.IADD R6, R6, 0x1, R181.reuse ;  /* 0x0000000106067824 */ /* 0x104fe400078e02b5 */
[----:B------:R-:W-:Y:S02]  /*2d390*/  IMAD.IADD R181, R162, 0x1, R181 ;  /* 0x00000001a2b57824 */ /* 0x000fe400078e02b5 */
[----:B0-----:R-:W-:-:S04]  /*2d3a0*/  @P0 IMAD.HI.U32 R0, R6, R11, RZ ;  /* 0x0000000b06000227 */ /* 0x001fc800078e00ff */
[----:B------:R-:W-:Y:S01]  /*2d3b0*/  IMAD.MOV.U32 R7, RZ, RZ, R6 ;  /* 0x000000ffff077224 */ /* 0x000fe200078e0006 */
[----:B-1----:R-:W-:Y:S01]  /*2d3c0*/  @P0 SHF.R.U32.HI R7, RZ, R13, R0 ;  /* 0x0000000dff070219 */ /* 0x002fe20000011600 */
[----:B------:R-:W-:-:S03]  /*2d3d0*/  VIADD R13, R163, 0x20 ;  /* 0x00000020a30d7836 */ /* 0x000fc60000000000 */
[--C-:B------:R-:W-:Y:S01]  /*2d3e0*/  SHF.R.S32.HI R0, RZ, 0x1f, R7.reuse ;  /* 0x0000001fff007819 */ /* 0x100fe20000011407 */
[----:B------:R-:W-:Y:S01]  /*2d3f0*/  IMAD.MOV R9, RZ, RZ, -R7 ;  /* 0x000000ffff097224 */ /* 0x000fe200078e0a07 */
[----:B------:R-:W-:Y:S01]  /*2d400*/  SHF.R.S32.HI R27, RZ, 0x1f, R13 ;  /* 0x0000001fff1b7819 */ /* 0x000fe2000001140d */
[----:B------:R-:W-:-:S04]  /*2d410*/  IMAD.WIDE.U32 R4, R7, UR6, R4 ;  /* 0x0000000607047c25 */ /* 0x000fc8000f8e0004 */
[----:B------:R-:W-:Y:S02]  /*2d420*/  IMAD R9, R10, R9, R6 ;  /* 0x000000090a097224 */ /* 0x000fe400078e0206 */
[----:B------:R-:W-:Y:S02]  /*2d430*/  IMAD R0, R0, UR6, RZ ;  /* 0x0000000600007c24 */ /* 0x000fe4000f8e02ff */
[----:B------:R-:W-:Y:S02]  /*2d440*/  VIADD R6, R2, 0x38820 ;  /* 0x0003882002067836 */ /* 0x000fe40000000000 */
[----:B------:R-:W-:Y:S01]  /*2d450*/  IMAD R11, R7, UR7, R0 ;  /* 0x00000007070b7c24 */ /* 0x000fe2000f8e0200 */
[----:B------:R-:W-:Y:S01]  /*2d460*/  SHF.R.S32.HI R0, RZ, 0x1f, R9 ;  /* 0x0000001fff007819 */ /* 0x000fe20000011409 */
[----:B------:R-:W-:Y:S01]  /*2d470*/  VIADD R10, R163, 0x8 ;  /* 0x00000008a30a7836 */ /* 0x000fe20000000000 */
[----:B------:R-:W-:Y:S01]  /*2d480*/  PRMT R6, RZ, 0x654, R6 ;  /* 0x00000654ff067816 */ /* 0x000fe20000000006 */
[----:B------:R-:W-:-:S02]  /*2d490*/  IMAD.IADD R5, R5, 0x1, R11 ;  /* 0x0000000105057824 */ /* 0x000fc400078e020b */
[----:B------:R-:W-:Y:S01]  /*2d4a0*/  IMAD R0, R0, UR4, RZ ;  /* 0x0000000400007c24 */ /* 0x000fe2000f8e02ff */
[----:B------:R0:W-:Y:S01]  /*2d4b0*/  SYNCS.ARRIVE.TRANS64.RED.A1T0 RZ, [R6+URZ], RZ ;  /* 0x000000ff06ff79a7 */ /* 0x0001e2000810043f */
[----:B------:R-:W-:Y:S01]  /*2d4c0*/  IMAD.WIDE.U32 R4, R9, UR4, R4 ;  /* 0x0000000409047c25 */ /* 0x000fe2000f8e0004 */
[----:B------:R-:W-:-:S03]  /*2d4d0*/  SHF.R.S32.HI R24, RZ, 0x1f, R10 ;  /* 0x0000001fff187819 */ /* 0x000fc6000001140a */
[----:B------:R-:W-:Y:S01]  /*2d4e0*/  IMAD R7, R9, UR5, R0 ;  /* 0x0000000509077c24 */ /* 0x000fe2000f8e0200 */
[----:B------:R-:W-:Y:S01]  /*2d4f0*/  ULDC.64 UR4, c[0x0][0xc00] ;  /* 0x0003000000047ab9 */ /* 0x000fe20000000a00 */
[----:B------:R-:W-:Y:S01]  /*2d500*/  VIADD R11, R163, 0x10 ;  /* 0x00000010a30b7836 */ /* 0x000fe20000000000 */
[C---:B------:R-:W-:Y:S01]  /*2d510*/  LEA R8, P0, R4.reuse, UR4, 0x2 ;  /* 0x0000000404087c11 */ /* 0x040fe2000f8010ff */
[----:B------:R-:W-:Y:S01]  /*2d520*/  IMAD.IADD R5, R5, 0x1, R7 ;  /* 0x0000000105057824 */ /* 0x000fe200078e0207 */
[----:B------:R-:W-:Y:S02]  /*2d530*/  SHF.R.S32.HI R9, RZ, 0x1f, R163 ;  /* 0x0000001fff097819 */ /* 0x000fe400000114a3 */
[----:B------:R-:W-:Y:S01]  /*2d540*/  SHF.R.S32.HI R25, RZ, 0x1f, R11 ;  /* 0x0000001fff197819 */ /* 0x000fe2000001140b */
[----:B------:R0:W1:Y:S01]  /*2d550*/  SHFL.IDX PT, R32, R8, RZ, 0x1c1f ;  /* 0x001c1fff08207589 */ /* 0x00006200000e0000 */
[----:B------:R-:W-:Y:S02]  /*2d560*/  LEA.HI.X R0, R4, UR5, R5, 0x2, P0 ;  /* 0x0000000504007c11 */ /* 0x000fe400080f1405 */
[----:B------:R-:W-:-:S03]  /*2d570*/  ISETP.GE.AND P0, PT, R181, R3, PT ;  /* 0x00000003b500720c */ /* 0x000fc60003f06270 */
[----:B------:R0:W2:Y:S10]  /*2d580*/  SHFL.IDX PT, R33, R0, RZ, 0x1c1f ;  /* 0x001c1fff00217589 */ /* 0x0000b400000e0000 */
[----:B0-----:R-:W-:Y:S05]  /*2d590*/  @P0 BRA `(.L_x_3692) ;  /* 0x0000000800880947 */ /* 0x001fea0003800000 */
[----:B------:R-:W-:Y:S02]  /*2d5a0*/  ULDC UR4, c[0x0][0xbc8] ;  /* 0x0002f20000047ab9 */ /* 0x000fe40000000800 */
[----:B------:R-:W-:-:S13]  /*2d5b0*/  ISETP.GE.AND P0, PT, R163, UR4, PT ;  /* 0x00000004a3007c0c */ /* 0x000fda000bf06270 */
[----:B------:R-:W3:Y:S01]  /*2d5c0*/  @!P0 LDL.64 R6, [R1+0x210] ;  /* 0x0002100001068983 */ /* 0x000ee20000100a00 */
[----:B------:R-:W-:Y:S02]  /*2d5d0*/  ISETP.GE.AND P1, PT, R10, UR4, PT ;  /* 0x000000040a007c0c */ /* 0x000fe4000bf26270 */
[----:B-1----:R-:W-:-:S04]  /*2d5e0*/  @!P0 LEA R4, P2, R163, R32, 0x2 ;  /* 0x00000020a3048211 */ /* 0x002fc800078410ff */
[----:B--2---:R-:W-:-:S05]  /*2d5f0*/  @!P0 LEA.HI.X R5, R163, R33, R9, 0x2, P2 ;  /* 0x00000021a3058211 */ /* 0x004fca00010f1409 */
[----:B---3--:R0:W-:Y:S04]  /*2d600*/  @!P0 ST.E.64 desc[UR36][R4.64], R6 ;  /* 0x0000000604008985 */ /* 0x0081e8000c101b24 */
[----:B0-----:R-:W2:Y:S01]  /*2d610*/  @!P1 LDL.64 R4, [R1+0x220] ;  /* 0x0002200001049983 */ /* 0x001ea20000100a00 */
[----:B------:R-:W-:Y:S02]  /*2d620*/  ISETP.GE.AND P0, PT, R11, UR4, PT ;  /* 0x000000040b007c0c */ /* 0x000fe4000bf06270 */
[----:B------:R-:W-:-:S04]  /*2d630*/  @!P1 LEA R6, P2, R10, R32, 0x2 ;  /* 0x000000200a069211 */ /* 0x000fc800078410ff */
[----:B------:R-:W-:-:S05]  /*2d640*/  @!P1 LEA.HI.X R7, R10, R33, R24, 0x2, P2 ;  /* 0x000000210a079211 */ /* 0x000fca00010f1418 */
[----:B--2---:R0:W-:Y:S04]  /*2d650*/  @!P1 ST.E.64 desc[UR36][R6.64], R4 ;  /* 0x0000000406009985 */ /* 0x0041e8000c101b24 */
        /* <DEDUP_REMOVED lines=142> */
[C---:B------:R-:W-:Y:S02]  /*2df40*/  @!P0 LEA R6, P2, R223.reuse, R32, 0x2 ;  /* 0x00000020df068211 */ /* 0x040fe400078410ff */
[----:B------:R-:W-:Y:S02]  /*2df50*/  SHF.R.S32.HI R71, RZ, 0x1f, R222 ;  /* 0x0000001fff477819 */ /* 0x000fe400000114de */
[----:B------:R-:W-:-:S05]  /*2df60*/  @!P0 LEA.HI.X R7, R223, R33, R34, 0x2, P2 ;  /* 0x00000021df078211 */ /* 0x000fca00010f1422 */
[----:B--2---:R0:W-:Y:S04]  /*2df70*/  @!P0 ST.E.64 desc[UR36][R6.64], R4 ;  /* 0x0000000406008985 */ /* 0x0041e8000c101b24 */
[----:B0-----:R-:W2:Y:S01]  /*2df80*/  @!P1 LDL.64 R4, [R1+0x400] ;  /* 0x0004000001049983 */ /* 0x001ea20000100a00 */
[----:B------:R-:W-:-:S04]  /*2df90*/  @!P1 LEA R32, P0, R222, R32, 0x2 ;  /* 0x00000020de209211 */ /* 0x000fc800078010ff */
[----:B------:R-:W-:-:S05]  /*2dfa0*/  @!P1 LEA.HI.X R33, R222, R33, R71, 0x2, P0 ;  /* 0x00000021de219211 */ /* 0x000fca00000f1447 */
[----:B--2---:R0:W-:Y:S04]  /*2dfb0*/  @!P1 ST.E.64 desc[UR36][R32.64], R4 ;  /* 0x0000000420009985 */ /* 0x0041e8000c101b24 */
.L_x_3692:
[----:B------:R-:W-:Y:S05]  /*2dfc0*/  BSYNC B1 ;  /* 0x0000000000017941 */ /* 0x000fea0003800000 */
.L_x_3691:
[----:B0-----:R-:W-:Y:S01]  /*2dfd0*/  VIADD R4, R181, 0x8 ;  /* 0x00000008b5047836 */ /* 0x001fe20000000000 */
[----:B------:R-:W0:Y:S04]  /*2dfe0*/  SHFL.IDX PT, R0, R0, 0x1, 0x1c1f ;  /* 0x003c1f0000007f89 */ /* 0x000e2800000e0000 */
[----:B------:R-:W-:Y:S01]  /*2dff0*/  ISETP.GE.AND P0, PT, R4, R3, PT ;  /* 0x000000030400720c */ /* 0x000fe20003f06270 */
[----:B------:R-:W3:-:S12]  /*2e000*/  SHFL.IDX PT, R8, R8, 0x1, 0x1c1f ;  /* 0x003c1f0008087f89 */ /* 0x000ed800000e0000 */
[----:B------:R-:W-:Y:S05]  /*2e010*/  @P0 BRA `(.L_x_3690) ;  /* 0x0000001800600947 */ /* 0x000fea0003800000 */
[----:B------:R-:W4:Y:S02]  /*2e020*/  LDC R3, c[0x0][0xbc8] ;  /* 0x0002f200ff037b82 */ /* 0x000f240000000800 */
[----:B----4-:R-:W-:-:S13]  /*2e030*/  ISETP.GE.AND P1, PT, R163, R3, PT ;  /* 0x00000003a300720c */ /* 0x010fda0003f26270 */
[----:B------:R-:W4:Y:S01]  /*2e040*/  @!P1 LDL.64 R6, [R1+0x218] ;  /* 0x0002180001069983 */ /* 0x000f220000100a00 */
[----:B------:R-:W-:Y:S02]  /*2e050*/  ISETP.GE.AND P2, PT, R10, R3, PT ;  /* 0x000000030a00720c */ /* 0x000fe40003f46270 */
[----:B---3--:R-:W-:-:S04]  /*2e060*/  @!P1 LEA R4, P0, R163, R8, 0x2 ;  /* 0x00000008a3049211 */ /* 0x008fc800078010ff */
[----:B0-----:R-:W-:-:S05]  /*2e070*/  @!P1 LEA.HI.X R5, R163, R0, R9, 0x2, P0 ;  /* 0x00000000a3059211 */ /* 0x001fca00000f1409 */
[----:B----4-:R0:W-:Y:S04]  /*2e080*/  @!P1 ST.E.64 desc[UR36][R4.64], R6 ;  /* 0x0000000604009985 */ /* 0x0101e8000c101b24 */
[----:B0-----:R-:W3:Y:S01]  /*2e090*/  @!P2 LDL.64 R4, [R1+0x228] ;  /* 0x000228000104a983 */ /* 0x001ee20000100a00 */
[----:B------:R-:W-:Y:S02]  /*2e0a0*/  ISETP.GE.AND P1, PT, R11, R3, PT ;  /* 0x000000030b00720c */ /* 0x000fe40003f26270 */
[----:B------:R-:W-:-:S04]  /*2e0b0*/  @!P2 LEA R6, P0, R10, R8, 0x2 ;  /* 0x000000080a06a211 */ /* 0x000fc800078010ff */
[----:B------:R-:W-:-:S05]  /*2e0c0*/  @!P2 LEA.HI.X R7, R10, R0, R24, 0x2, P0 ;  /* 0x000000000a07a211 */ /* 0x000fca00000f1418 */
[----:B---3--:R0:W-:Y:S04]  /*2e0d0*/  @!P2 ST.E.64 desc[UR36][R6.64], R4 ;  /* 0x000000040600a985 */ /* 0x0081e8000c101b24 */
        /* <DEDUP_REMOVED lines=136> */
[----:B------:R-:W-:Y:S01]  /*2e960*/  @!P2 LEA R6, P0, R224, R8, 0x2 ;  /* 0x00000008e006a211 */ /* 0x000fe200078010ff */
[----:B------:R-:W-:Y:S01]  /*2e970*/  BSSY B1, `(.L_x_3693) ;  /* 0x000000a000017945 */ /* 0x000fe20003800000 */
[-C--:B------:R-:W-:Y:S02]  /*2e980*/  ISETP.GE.AND P1, PT, R222, R3.reuse, PT ;  /* 0x00000003de00720c */ /* 0x080fe40003f26270 */
[----:B------:R-:W-:Y:S02]  /*2e990*/  @!P2 LEA.HI.X R7, R224, R0, R35, 0x2, P0 ;  /* 0x00000000e007a211 */ /* 0x000fe400000f1423 */
[----:B------:R-:W-:-:S03]  /*2e9a0*/  ISETP.GE.AND P0, PT, R223, R3, PT ;  /* 0x00000003df00720c */ /* 0x000fc60003f06270 */
[----:B---3--:R0:W-:Y:S10]  /*2e9b0*/  @!P2 ST.E.64 desc[UR36][R6.64], R4 ;  /* 0x000000040600a985 */ /* 0x0081f4000c101b24 */
[----:B------:R-:W-:Y:S05]  /*2e9c0*/  @P0 BRA `(.L_x_3694) ;  /* 0x0000000000100947 */ /* 0x000fea0003800000 */
[----:B0-----:R-:W3:Y:S01]  /*2e9d0*/  LDL.64 R6, [R1+0x3f8] ;  /* 0x0003f80001067983 */ /* 0x001ee20000100a00 */
[----:B------:R-:W-:-:S04]  /*2e9e0*/  LEA R4, P0, R223, R8, 0x2 ;  /* 0x00000008df047211 */ /* 0x000fc800078010ff */
[----:B------:R-:W-:-:S05]  /*2e9f0*/  LEA.HI.X R5, R223, R0, R34, 0x2, P0 ;  /* 0x00000000df057211 */ /* 0x000fca00000f1422 */
[----:B---3--:R3:W-:Y:S04]  /*2ea00*/  ST.E.64 desc[UR36][R4.64], R6 ;  /* 0x0000000604007985 */ /* 0x0087e8000c101b24 */
.L_x_3694:
[----:B------:R-:W-:Y:S05]  /*2ea10*/  BSYNC B1 ;  /* 0x0000000000017941 */ /* 0x000fea0003800000 */
.L_x_3693:
[----:B------:R-:W-:Y:S05]  /*2ea20*/  @P1 BRA `(.L_x_3690) ;  /* 0x0000000c00dc1947 */ /* 0x000fea0003800000 */
[----:B0--3--:R-:W3:Y:S01]  /*2ea30*/  LDL.64 R4, [R1+0x408] ;  /* 0x0004080001047983 */ /* 0x009ee20000100a00 */
[----:B------:R-:W-:Y:S02]  /*2ea40*/  SHF.R.S32.HI R3, RZ, 0x1f, R222 ;  /* 0x0000001fff037819 */ /* 0x000fe400000114de */
[----:B------:R-:W-:-:S04]  /*2ea50*/  LEA R8, P0, R222, R8, 0x2 ;  /* 0x00000008de087211 */ /* 0x000fc800078010ff */
[----:B------:R-:W-:-:S05]  /*2ea60*/  LEA.HI.X R9, R222, R0, R3, 0x2, P0 ;  /* 0x00000000de097211 */ /* 0x000fca00000f1403 */
[----:B---3--:R0:W-:Y:S01]  /*2ea70*/  ST.E.64 desc[UR36][R8.64], R4 ;  /* 0x0000000408007985 */ /* 0x0081e2000c101b24 */
[----:B------:R-:W-:Y:S05]  /*2ea80*/  BRA `(.L_x_3690) ;  /* 0x0000000c00c47947 */ /* 0x000fea0003800000 */
.L_x_3683:
[----:B------:R-:W-:Y:S01]  /*2ea90*/  ULDC.64 UR4, c[0x0][0xd08] ;  /* 0x0003420000047ab9 */ /* 0x000fe20000000a00 */
[----:B------:R-:W4:Y:S01]  /*2eaa0*/  LDC.64 R6, c[0x0][0xd00] ;  /* 0x00034000ff067b82 */ /* 0x000f220000000a00 */
[----:B------:R-:W-:Y:S01]  /*2eab0*/  ISETP.NE.U32.AND P0, PT, RZ, UR4, PT ;  /* 0x00000004ff007c0c */ /* 0x000fe2000bf05070 */
[----:B------:R-:W-:-:S03]  /*2eac0*/  IMAD.MOV.U32 R3, RZ, RZ, RZ ;  /* 0x000000ffff037224 */ /* 0x000fc600078e00ff */
[----:B------:R-:W-:Y:S01]  /*2ead0*/  ISETP.NE.AND.EX P1, PT, RZ, UR5, PT, P0 ;  /* 0x00000005ff007c0c */ /* 0x000fe2000bf25300 */
[----:B------:R-:W-:Y:S02]  /*2eae0*/  ULDC.64 UR4, c[0x0][0xd00] ;  /* 0x0003400000047ab9 */ /* 0x000fe40000000a00 */
[----:B------:R-:W-:-:S04]  /*2eaf0*/  ISETP.NE.U32.AND P0, PT, RZ, UR4, PT ;  /* 0x00000004ff007c0c */ /* 0x000fc8000bf05070 */
[----:B------:R-:W-:-:S06]  /*2eb00*/  ISETP.NE.AND.EX P0, PT, RZ, UR5, PT, P0 ;  /* 0x00000005ff007c0c */ /* 0x000fcc000bf05300 */
[----:B------:R-:W2:Y:S01]  /*2eb10*/  @P1 LDC.64 R4, c[0x0][0xd08] ;  /* 0x00034200ff041b82 */ /* 0x000ea20000000a00 */
[----:B------:R-:W-:Y:S02]  /*2eb20*/  ULDC UR4, c[0x0][0xb88] ;  /* 0x0002e20000047ab9 */ /* 0x000fe40000000800 */
[----:B------:R-:W-:Y:S02]  /*2eb30*/  IMAD.U32 R0, RZ, RZ, UR4 ;  /* 0x00000004ff007e24 */ /* 0x000fe4000f8e00ff */
[----:B----4-:R-:W-:-:S05]  /*2eb40*/  IMAD.WIDE R6, R214, 0x4, R6 ;  /* 0x00000004d6067825 */ /* 0x010fca00078e0206 */
[----:B------:R4:W5:Y:S01]  /*2eb50*/  @P0 LDG.E R3, desc[UR36][R6.64] ;  /* 0x0000002406030981 */ /* 0x000962000c1e1900 */
[----:B------:R-:W3:Y:S01]  /*2eb60*/  S2R R30, SR_TID.X ;  /* 0x00000000001e7919 */ /* 0x000ee20000002100 */
[----:B--2---:R-:W-:-:S05]  /*2eb70*/  @P1 IMAD.WIDE R4, R214, 0x4, R4 ;  /* 0x00000004d6041825 */ /* 0x004fca00078e0204 */
[----:B------:R4:W5:Y:S01]  /*2eb80*/  @P1 LDG.E R0, desc[UR36][R4.64] ;  /* 0x0000002404001981 */ /* 0x000962000c1e1900 */
[----:B------:R-:W-:Y:S02]  /*2eb90*/  ISETP.NE.AND P2, PT, R213, RZ, PT ;  /* 0x000000ffd500720c */ /* 0x000fe40003f45270 */
[----:B------:R-:W-:-:S11]  /*2eba0*/  SHF.R.S32.HI R28, RZ, 0x1f, R214 ;  /* 0x0000001fff1c7819 */ /* 0x000fd600000114d6 */
[----:B------:R-:W2:Y:S01]  /*2ebb0*/  @!P2 LDC R213, c[0x0][0xbd4] ;  /* 0x0002f500ffd5ab82 */ /* 0x000ea20000000800 */
[----:B---3--:R-:W-:-:S05]  /*2ebc0*/  VIADD R8, R30, 0xffffff80 ;  /* 0xffffff801e087836 */ /* 0x008fca0000000000 */
[----:B------:R-:W-:Y:S02]  /*2ebd0*/  ISETP.GT.AND P3, PT, R8, 0x3f, PT ;  /* 0x0000003f0800780c */ /* 0x000fe40003f64270 */
[----:B--2---:R-:W-:Y:S01]  /*2ebe0*/  ISETP.GT.AND P2, PT, R213, 0x1, PT ;  /* 0x00000001d500780c */ /* 0x004fe20003f44270 */
[----:B----4-:R-:W-:-:S12]  /*2ebf0*/  @P1 BRA `(.L_x_3695) ;  /* 0x0000000000101947 */ /* 0x010fd80003800000 */
[----:B------:R-:W-:Y:S05]  /*2ec00*/  @!P0 BRA `(.L_x_3695) ;  /* 0x00000000000c8947 */ /* 0x000fea0003800000 */
[----:B------:R-:W2:Y:S04]  /*2ec10*/  LDG.E R5, desc[UR36][R6.64] ;  /* 0x0000002406057981 */ /* 0x000ea8000c1e1900 */
[----:B-----5:R-:W2:Y:S02]  /*2ec20*/  LDG.E R0, desc[UR36][R6.64+0x4] ;  /* 0x0000042406007981 */ /* 0x020ea4000c1e1900 */
[----:B--2---:R-:W-:-:S07]  /*2ec30*/  IMAD.IADD R0, R0, 0x1, -R5 ;  /* 0x0000000100007824 */ /* 0x004fce00078e0a05 */
.L_x_3695:
[----:B------:R-:W-:Y:S01]  /*2ec40*/  BSSY B1, `(.L_x_3696) ;  /* 0x0000035000017945 */ /* 0x000fe20003800000 */
[----:B------:R-:W-:Y:S02]  /*2ec50*/  SEL R29, R214, RZ, !P0 ;  /* 0x000000ffd61d7207 */ /* 0x000fe40004000000 */
[----:B------:R-:W-:Y:S02]  /*2ec60*/  SEL R28, R28, RZ, !P0 ;  /* 0x000000ff1c1c7207 */ /* 0x000fe40004000000 */
[----:B-----5:R-:W-:Y:S01]  /*2ec70*/  SHF.R.S32.HI R26, RZ, 0x1f, R3 ;  /* 0x0000001fff1a7819 */ /* 0x020fe20000011403 */
[----:B------:R-:W-:Y:S06]  /*2ec80*/  @P3 BRA `(.L_x_3697) ;  /* 0x0000000000c03947 */ /* 0x000fec0003800000 */
[----:B------:R-:W2:Y:S01]  /*2ec90*/  LDC R33, c[0x0][0xce8] ;  /* 0x00033a00ff217b82 */ /* 0x000ea20000000800 */
[----:B------:R-:W-:Y:S01]  /*2eca0*/  IADD3 R31, R181, -0x80, R30 ;  /* 0xffffff80b51f7810 */ /* 0x000fe20007ffe01e */
[----:B--2---:R-:W-:-:S05]  /*2ecb0*/  IMAD R4, R0, R33, RZ ;  /* 0x0000002100047224 */ /* 0x004fca00078e02ff */
[----:B------:R-:W-:-:S13]  /*2ecc0*/  ISETP.GE.AND P0, PT, R31, R4, PT ;  /* 0x000000041f00720c */ /* 0x000fda0003f06270 */
[----:B------:R-:W-:Y:S05]  /*2ecd0*/  @P0 BRA `(.L_x_3697) ;  /* 0x0000000000ac0947 */ /* 0x000fea0003800000 */
[----:B------:R-:W-:Y:S01]  /*2ece0*/  IMAD.MOV.U32 R24, RZ, RZ, 0xab8 ;  /* 0x00000ab8ff187424 */ /* 0x000fe200078e00ff */
[----:B------:R-:W-:Y:S01]  /*2ecf0*/  ISETP.GT.AND P0, PT, R213, 0x1, PT ;  /* 0x00000001d500780c */ /* 0x000fe20003f04270 */
[----:B------:R-:W2:Y:S01]  /*2ed00*/  LDC.64 R10, c[0x0][0xca8] ;  /* 0x00032a00ff0a7b82 */ /* 0x000ea20000000a00 */
[----:B------:R-:W-:Y:S01]  /*2ed10*/  ISETP.NE.AND P1, PT, R33, 0x1, PT ;  /* 0x000000012100780c */ /* 0x000fe20003f25270 */
[----:B------:R-:W-:Y:S01]  /*2ed20*/  IMAD.MOV.U32 R21, RZ, RZ, R31 ;  /* 0x000000ffff157224 */ /* 0x000fe200078e001f */
[----:B------:R-:W-:-:S05]  /*2ed30*/  SEL R24, R24, 0xa78, P0 ;  /* 0x00000a7818187807 */ /* 0x000fca0000000000 */
[----:B------:R-:W3:Y:S08]  /*2ed40*/  LDC.64 R4, c[0x0][R24+0x220] ;  /* 0x0000880018047b82 */ /* 0x000ef00000000a00 */
[----:B------:R-:W4:Y:S08]  /*2ed50*/  LDC.64 R12, c[0x0][R24+0x218] ;  /* 0x00008600180c7b82 */ /* 0x000f300000000a00 */
[----:B------:R-:W5:Y:S08]  /*2ed60*/  LDC.64 R6, c[0x0][R24+0x228] ;  /* 0x00008a0018067b82 */ /* 0x000f700000000a00 */
[----:B------:R-:W0:Y:S08]  /*2ed70*/  @P1 LDC R20, c[0x0][0xcec] ;  /* 0x00033b00ff141b82 */ /* 0x000e300000000800 */
[----:B------:R-:W1:Y:S08]  /*2ed80*/  LDC.64 R8, c[0x0][R24+0x210] ;  /* 0x0000840018087b82 */ /* 0x000e700000000a00 */
[----:B------:R-:W5:Y:S01]  /*2ed90*/  @P1 LDC R27, c[0x0][0xcf0] ;  /* 0x00033c00ff1b1b82 */ /* 0x000f620000000800 */
[----:B0-----:R-:W-:-:S07]  /*2eda0*/  @P1 IMAD.HI.U32 R20, R31, R20, RZ ;  /* 0x000000141f141227 */ /* 0x001fce00078e00ff */
[----:B--2---:R-:W0:Y:S01]  /*2edb0*/  @!P0 LDC R10, c[0x0][0xc50] ;  /* 0x00031400ff0a8b82 */ /* 0x004e220000000800 */
[-C--:B---3--:R-:W-:Y:S02]  /*2edc0*/  IMAD R5, R5, R29.reuse, RZ ;  /* 0x0000001d05057224 */ /* 0x088fe400078e02ff */
[----:B------:R-:W-:-:S05]  /*2edd0*/  IMAD.WIDE.U32 R14, R4, R29, RZ ;  /* 0x0000001d040e7225 */ /* 0x000fca00078e00ff */
[----:B------:R-:W2:Y:S01]  /*2ede0*/  @!P0 LDC R11, c[0x0][0xc54] ;  /* 0x00031500ff0b8b82 */ /* 0x000ea20000000800 */
[-C--:B----4-:R-:W-:Y:S02]  /*2edf0*/  IMAD R25, R13, R157.reuse, RZ ;  /* 0x0000009d0d197224 */ /* 0x090fe400078e02ff */
[----:B------:R-:W-:Y:S01]  /*2ee00*/  IMAD.WIDE.U32 R12, R12, R157, RZ ;  /* 0x0000009d0c0c7225 */ /* 0x000fe200078e00ff */
[----:B-----5:R-:W-:-:S03]  /*2ee10*/  @P1 SHF.R.U32.HI R21, RZ, R27, R20 ;  /* 0x0000001bff151219 */ /* 0x020fc60000011614 */
[----:B------:R-:W-:Y:S01]  /*2ee20*/  IMAD R27, R4, R28, R5 ;  /* 0x0000001c041b7224 */ /* 0x000fe200078e0205 */
[----:B------:R-:W-:Y:S01]  /*2ee30*/  SEL R5, R220, RZ, P0 ;  /* 0x000000ffdc057207 */ /* 0x000fe20000000000 */
[----:B------:R-:W-:Y:S01]  /*2ee40*/  IMAD.IADD R25, R13, 0x1, R25 ;  /* 0x000000010d197824 */ /* 0x000fe200078e0219 */
[----:B------:R-:W-:Y:S01]  /*2ee50*/  IADD3 R12, P1, P3, R14, R12, R3 ;  /* 0x0000000c0e0c7210 */ /* 0x000fe20007b3e003 */
[----:B------:R-:W-:Y:S02]  /*2ee60*/  IMAD.MOV R4, RZ, RZ, -R21 ;  /* 0x000000ffff047224 */ /* 0x000fe400078e0a15 */
[----:B------:R-:W-:Y:S02]  /*2ee70*/  IMAD.IADD R27, R15, 0x1, R27 ;  /* 0x000000010f1b7824 */ /* 0x000fe400078e021b */
        /* <DEDUP_REMOVED lines=8> */
[-C--:B-1----:R-:W-:Y:S01]  /*2ef00*/  IMAD R4, R9, R5.reuse, RZ ;  /* 0x0000000509047224 */ /* 0x082fe200078e02ff */
[----:B------:R-:W-:Y:S01]  /*2ef10*/  SHF.R.S32.HI R13, RZ, 0x1f, R5 ;  /* 0x0000001fff0d7819 */ /* 0x000fe20000011405 */
[----:B------:R-:W-:-:S04]  /*2ef20*/  IMAD.WIDE.U32 R6, R8, R5, R6 ;  /* 0x0000000508067225 */ /* 0x000fc800078e0006 */
[----:B------:R-:W-:Y:S01]  /*2ef30*/  IMAD R13, R8, R13, R4 ;  /* 0x0000000d080d7224 */ /* 0x000fe200078e0204 */
[----:B0-----:R-:W-:Y:S01]  /*2ef40*/  LEA R10, P0, R6, R10, 0x2 ;  /* 0x0000000a060a7211 */ /* 0x001fe200078010ff */
[----:B------:R-:W-:Y:S02]  /*2ef50*/  IMAD.MOV.U32 R5, RZ, RZ, -0x800000 ;  /* 0xff800000ff057424 */ /* 0x000fe400078e00ff */
[----:B------:R-:W-:-:S05]  /*2ef60*/  IMAD.IADD R4, R7, 0x1, R13 ;  /* 0x0000000107047824 */ /* 0x000fca00078e020d */
[----:B--2---:R-:W-:-:S05]  /*2ef70*/  LEA.HI.X R11, R6, R11, R4, 0x2, P0 ;  /* 0x0000000b060b7211 */ /* 0x004fca00000f1404 */
[----:B------:R2:W-:Y:S02]  /*2ef80*/  STG.E desc[UR36][R10.64], R5 ;  /* 0x000000050a007986 */ /* 0x0005e4000c101924 */
.L_x_3697:
[----:B------:R-:W-:Y:S05]  /*2ef90*/  BSYNC B1 ;  /* 0x0000000000017941 */ /* 0x000fea0003800000 */
.L_x_3696:
[----:B------:R-:W-:Y:S05]  /*2efa0*/  @P2 BRA `(.L_x_3690) ;  /* 0x00000008007c2947 */ /* 0x000fea0003800000 */
[----:B--2---:R-:W2:Y:S01]  /*2efb0*/  LDC R11, c[0x0][0xce8] ;  /* 0x00033a00ff0b7b82 */ /* 0x004ea20000000800 */
[----:B------:R-:W-:Y:S01]  /*2efc0*/  ULDC.64 UR4, c[0x0][0xba0] ;  /* 0x0002e80000047ab9 */ /* 0x000fe20000000a00 */
[----:B------:R-:W-:Y:S01]  /*2efd0*/  VIADD R14, R30, 0xffffff80 ;  /* 0xffffff801e0e7836 */ /* 0x000fe20000000000 */
[----:B------:R-:W-:Y:S01]  /*2efe0*/  BSSY B1, `(.L_x_3698) ;  /* 0x0000077000017945 */ /* 0x000fe20003800000 */
[----:B------:R-:W-:Y:S01]  /*2eff0*/  IMAD R6, R26, UR4, RZ ;  /* 0x000000041a067c24 */ /* 0x000fe2000f8e02ff */
[----:B------:R-:W-:Y:S01]  /*2f000*/  SHF.R.S32.HI R31, RZ, 0x1f, R216 ;  /* 0x0000001fff1f7819 */ /* 0x000fe200000114d8 */
[----:B------:R-:W-:Y:S01]  /*2f010*/  VIADD R24, R30, 0xffffff80 ;  /* 0xffffff801e187836 */ /* 0x000fe20000000000 */
[----:B------:R-:W-:Y:S01]  /*2f020*/  SHF.R.S32.HI R14, RZ, 0x1f, R14 ;  /* 0x0000001fff0e7819 */ /* 0x000fe2000001140e */
[----:B------:R-:W3:Y:S01]  /*2f030*/  LDC R13, c[0x0][0xbc8] ;  /* 0x0002f200ff0d7b82 */ /* 0x000ee20000000800 */
[----:B------:R-:W-:Y:S01]  /*2f040*/  IMAD.WIDE.U32 R4, R3, UR4, RZ ;  /* 0x0000000403047c25 */ /* 0x000fe2000f8e00ff */
[----:B------:R-:W-:-:S02]  /*2f050*/  SHF.R.S32.HI R30, RZ, 0x1f, R215 ;  /* 0x0000001fff1e7819 */ /* 0x000fc400000114d7 */
[----:B------:R-:W-:Y:S01]  /*2f060*/  LEA.HI R14, R14, R24, RZ, 0x3 ;  /* 0x000000180e0e7211 */ /* 0x000fe200078f18ff */
[----:B------:R-:W-:Y:S01]  /*2f070*/  IMAD R3, R3, UR5, R6 ;  /* 0x0000000503037c24 */ /* 0x000fe2000f8e0206 */
[----:B------:R-:W-:Y:S01]  /*2f080*/  ULDC.64 UR4, c[0x0][0xbe8] ;  /* 0x0002fa0000047ab9 */ /* 0x000fe20000000a00 */
[C---:B------:R-:W-:Y:S01]  /*2f090*/  VIADD R25, R166.reuse, 0x180 ;  /* 0x00000180a6197836 */ /* 0x040fe20000000000 */
[----:B------:R-:W-:Y:S01]  /*2f0a0*/  SHF.R.S32.HI R14, RZ, 0x3, R14 ;  /* 0x00000003ff0e7819 */ /* 0x000fe2000001140e */
[----:B------:R-:W-:Y:S01]  /*2f0b0*/  IMAD.IADD R5, R5, 0x1, R3 ;  /* 0x0000000105057824 */ /* 0x000fe200078e0203 */
[----:B------:R-:W-:Y:S01]  /*2f0c0*/  SHF.R.S32.HI R32, RZ, 0x1f, R217 ;  /* 0x0000001fff207819 */ /* 0x000fe200000114d9 */
[----:B------:R-:W-:Y:S01]  /*2f0d0*/  VIADD R20, R166, 0x1c0 ;  /* 0x000001c0a6147836 */ /* 0x000fe20000000000 */
[----:B------:R-:W-:Y:S01]  /*2f0e0*/  SHF.R.S32.HI R33, RZ, 0x1f, R218 ;  /* 0x0000001fff217819 */ /* 0x000fe200000114da */
[----:B------:R-:W-:Y:S01]  /*2f0f0*/  IMAD.WIDE.U32 R4, R157, UR4, R4 ;  /* 0x000000049d047c25 */ /* 0x000fe2000f8e0004 */
[----:B------:R-:W-:-:S02]  /*2f100*/  SHF.R.S32.HI R34, RZ, 0x1f, R219 ;  /* 0x0000001fff227819 */ /* 0x000fc400000114db */
[----:B--2---:R-:W-:Y:S01]  /*2f110*/  ISETP.NE.AND P0, PT, R11, 0x1, PT ;  /* 0x000000010b00780c */ /* 0x004fe20003f05270 */
[----:B------:R-:W-:Y:S01]  /*2f120*/  IMAD R5, R157, UR5, R5 ;  /* 0x000000059d057c24 */ /* 0x000fe2000f8e0205 */
[----:B------:R-:W-:Y:S01]  /*2f130*/  ULDC.64 UR4, c[0x0][0xbf0] ;  /* 0x0002fc0000047ab9 */ /* 0x000fe20000000a00 */
[----:B------:R-:W-:Y:S02]  /*2f140*/  IMAD R6, R221, 0x20, R14 ;  /* 0x00000020dd067824 */ /* 0x000fe400078e020e */
[----:B------:R-:W-:Y:S02]  /*2f150*/  IMAD R3, R28, UR4, RZ ;  /* 0x000000041c037c24 */ /* 0x000fe4000f8e02ff */
[----:B------:R-:W-:Y:S01]  /*2f160*/  IMAD.IADD R8, R181, 0x1, R6 ;  /* 0x00000001b5087824 */ /* 0x000fe200078e0206 */
[-C--:B---3--:R-:W-:Y:S01]  /*2f170*/  ISETP.GE.AND P1, PT, R219, R13.reuse, PT ;  /* 0x0000000ddb00720c */ /* 0x088fe20003f26270 */
[C---:B------:R-:W-:Y:S01]  /*2f180*/  IMAD R3, R29.reuse, UR5, R3 ;  /* 0x000000051d037c24 */ /* 0x040fe2000f8e0203 */
[-C--:B------:R-:W-:Y:S01]  /*2f190*/  ISETP.GE.AND P2, PT, R166, R13.reuse, PT ;  /* 0x0000000da600720c */ /* 0x080fe20003f46270 */
[----:B------:R-:W-:Y:S01]  /*2f1a0*/  IMAD.WIDE.U32 R4, R29, UR4, R4 ;  /* 0x000000041d047c25 */ /* 0x000fe2000f8e0004 */
[----:B------:R-:W-:Y:S01]  /*2f1b0*/  SEL R10, RZ, 0xffffffff, P1 ;  /* 0xffffffffff0a7807 */ /* 0x000fe20000800000 */
[----:B------:R-:W2:Y:S01]  /*2f1c0*/  @P0 LDC R7, c[0x0][0xcec] ;  /* 0x00033b00ff070b82 */ /* 0x000ea20000000800 */
[----:B------:R-:W-:Y:S01]  /*2f1d0*/  ISETP.GE.AND P1, PT, R218, R13, PT ;  /* 0x0000000dda00720c */ /* 0x000fe20003f26270 */
[----:B------:R-:W-:Y:S01]  /*2f1e0*/  IMAD.IADD R5, R5, 0x1, R3 ;  /* 0x0000000105057824 */ /* 0x000fe200078e0203 */
[----:B------:R-:W-:Y:S01]  /*2f1f0*/  ULDC.64 UR4, c[0x0][0xbe0] ;  /* 0x0002f80000047ab9 */ /* 0x000fe20000000a00 */
[----:B------:R-:W-:-:S02]  /*2f200*/  IMAD.SHL.U32 R10, R10, 0x2, RZ ;  /* 0x000000020a0a7824 */ /* 0x000fc400078e00ff */
[----:B------:R-:W-:Y:S02]  /*2f210*/  IMAD.MOV.U32 R3, RZ, RZ, R8 ;  /* 0x000000ffff037224 */ /* 0x000fe400078e0008 */
[----:B------:R-:W3:Y:S01]  /*2f220*/  @P0 LDC R9, c[0x0][0xcf0] ;  /* 0x00033c00ff090b82 */ /* 0x000ee20000000800 */
[----:B------:R-:W-:Y:S02]  /*2f230*/  IMAD R21, R0, R11, RZ ;  /* 0x0000000b00157224 */ /* 0x000fe400078e02ff */
[C---:B------:R-:W-:Y:S02]  /*2f240*/  VIADD R24, R166.reuse, 0x1c0 ;  /* 0x000001c0a6187836 */ /* 0x040fe40000000000 */
[----:B------:R-:W-:-:S03]  /*2f250*/  VIADD R27, R166, 0x180 ;  /* 0x00000180a61b7836 */ /* 0x000fc60000000000 */
[----:B------:R-:W-:Y:S02]  /*2f260*/  SHF.R.S32.HI R24, RZ, 0x1f, R24 ;  /* 0x0000001fff187819 */ /* 0x000fe40000011418 */
[----:B------:R-:W-:Y:S01]  /*2f270*/  SHF.R.S32.HI R27, RZ, 0x1f, R27 ;  /* 0x0000001fff1b7819 */ /* 0x000fe2000001141b */
[----:B--2---:R-:W-:Y:S01]  /*2f280*/  @P0 IMAD.HI.U32 R6, R8, R7, RZ ;  /* 0x0000000708060227 */ /* 0x004fe200078e00ff */
[----:B------:R-:W-:Y:S02]  /*2f290*/  SEL R7, RZ, 0x1, P2 ;  /* 0x00000001ff077807 */ /* 0x000fe40001000000 */
[----:B------:R-:W-:Y:S02]  /*2f2a0*/  ISETP.GE.AND P2, PT, R20, R13, PT ;  /* 0x0000000d1400720c */ /* 0x000fe40003f46270 */
[----:B---3--:R-:W-:Y:S02]  /*2f2b0*/  @P0 SHF.R.U32.HI R3, RZ, R9, R6 ;  /* 0x00000009ff030219 */ /* 0x008fe40000011606 */
[----:B------:R-:W-:-:S02]  /*2f2c0*/  LOP3.LUT R9, R10, 0x2, R7, 0xe2, !PT ;  /* 0x000000020a097812 */ /* 0x000fc400078ee207 */
[----:B------:R-:W-:Y:S01]  /*2f2d0*/  SEL R10, RZ, 0xffffffff, P1 ;  /* 0xffffffffff0a7807 */ /* 0x000fe20000800000 */
[--C-:B------:R-:W-:Y:S01]  /*2f2e0*/  IMAD.MOV R7, RZ, RZ, -R3.reuse ;  /* 0x000000ffff077224 */ /* 0x100fe200078e0a03 */
[----:B------:R-:W-:Y:S01]  /*2f2f0*/  SHF.R.S32.HI R6, RZ, 0x1f, R3 ;  /* 0x0000001fff067819 */ /* 0x000fe20000011403 */
[----:B------:R-:W-:Y:S01]  /*2f300*/  IMAD.WIDE.U32 R4, R3, UR4, R4 ;  /* 0x0000000403047c25 */ /* 0x000fe2000f8e0004 */
[-C--:B------:R-:W-:Y:S02]  /*2f310*/  ISETP.GE.AND P0, PT, R217, R13.reuse, PT ;  /* 0x0000000dd900720c */ /* 0x080fe40003f06270 */
[----:B------:R-:W-:Y:S01]  /*2f320*/  ISETP.GE.AND P1, PT, R216, R13, PT ;  /* 0x0000000dd800720c */ /* 0x000fe20003f26270 */
[----:B------:R-:W-:Y:S01]  /*2f330*/  IMAD.SHL.U32 R12, R10, 0x4, RZ ;  /* 0x000000040a0c7824 */ /* 0x000fe200078e00ff */
[----:B------:R-:W-:Y:S01]  /*2f340*/  SEL R10, RZ, 0xffffffff, P0 ;  /* 0xffffffffff0a7807 */ /* 0x000fe20000000000 */
[----:B------:R-:W-:Y:S01]  /*2f350*/  IMAD R7, R11, R7, R8 ;  /* 0x000000070b077224 */ /* 0x000fe200078e0208 */
[-C--:B------:R-:W-:Y:S01]  /*2f360*/  ISETP.GE.AND P0, PT, R215, R13.reuse, PT ;  /* 0x0000000dd700720c */ /* 0x080fe20003f06270 */
[----:B------:R-:W-:Y:S01]  /*2f370*/  IMAD R6, R6, UR4, RZ ;  /* 0x0000000406067c24 */ /* 0x000fe2000f8e02ff */
[----:B------:R-:W-:Y:S01]  /*2f380*/  LOP3.LUT R8, R12, 0x4, R9, 0xe2, !PT ;  /* 0x000000040c087812 */ /* 0x000fe200078ee209 */
[----:B------:R-:W-:Y:S01]  /*2f390*/  IMAD.SHL.U32 R15, R10, 0x8, RZ ;  /* 0x000000080a0f7824 */ /* 0x000fe200078e00ff */
[----:B------:R-:W-:Y:S01]  /*2f3a0*/  SEL R10, RZ, 0xffffffff, P0 ;  /* 0xffffffffff0a7807 */ /* 0x000fe20000000000 */
[----:B------:R-:W-:Y:S01]  /*2f3b0*/  IMAD R9, R3, UR5, R6 ;  /* 0x0000000503097c24 */ /* 0x000fe2000f8e0206 */
[----:B------:R-:W-:Y:S01]  /*2f3c0*/  SHF.R.S32.HI R3, RZ, 0x1f, R7 ;  /* 0x0000001fff037819 */ /* 0x000fe20000011407 */
[----:B------:R-:W-:Y:S01]  /*2f3d0*/  ULDC.64 UR4, c[0x0][0xbd8] ;  /* 0x0002f60000047ab9 */ /* 0x000fe20000000a00 */
[----:B------:R-:W-:Y:S01]  /*2f3e0*/  SEL R6, RZ, 0xffffffff, P1 ;  /* 0xffffffffff067807 */ /* 0x000fe20000800000 */
[----:B------:R-:W-:Y:S01]  /*2f3f0*/  IMAD.IADD R5, R5, 0x1, R9 ;  /* 0x0000000105057824 */ /* 0x000fe200078e0209 */
[----:B------:R-:W-:Y:S01]  /*2f400*/  ISETP.GE.AND P0, PT, R25, R13, PT ;  /* 0x0000000d1900720c */ /* 0x000fe20003f06270 */
[----:B------:R-:W-:Y:S01]  /*2f410*/  IMAD R0, R3, UR4, RZ ;  /* 0x0000000403007c24 */ /* 0x000fe2000f8e02ff */
[----:B------:R-:W-:Y:S01]  /*2f420*/  LOP3.LUT R8, R15, 0x8, R8, 0xe2, !PT ;  /* 0x000000080f087812 */ /* 0x000fe200078ee208 */
[----:B------:R-:W-:-:S02]  /*2f430*/  IMAD.SHL.U32 R15, R6, 0x10, RZ ;  /* 0x00000010060f7824 */ /* 0x000fc400078e00ff */
[----:B------:R-:W-:Y:S02]  /*2f440*/  IMAD R3, R7, UR5, R0 ;  /* 0x0000000507037c24 */ /* 0x000fe4000f8e0200 */
[----:B------:R-:W-:Y:S01]  /*2f450*/  IMAD.IADD R0, R14, 0x1, R181 ;  /* 0x000000010e007824 */ /* 0x000fe200078e02b5 */
[----:B------:R-:W-:Y:S01]  /*2f460*/  LOP3.LUT R8, R15, 0x10, R8, 0xe2, !PT ;  /* 0x000000100f087812 */ /* 0x000fe200078ee208 */
[----:B------:R-:W-:Y:S01]  /*2f470*/  IMAD.WIDE.U32 R4, R7, UR4, R4 ;  /* 0x0000000407047c25 */ /* 0x000fe2000f8e0004 */
[----:B------:R-:W-:Y:S01]  /*2f480*/  SEL R7, RZ, 0x40, P0 ;  /* 0x00000040ff077807 */ /* 0x000fe20000000000 */
[----:B------:R-:W-:Y:S01]  /*2f490*/  ULDC.64 UR4, c[0x0][0xb80] ;  /* 0x0002e00000047ab9 */ /* 0x000fe20000000a00 */
[----:B------:R-:W-:Y:S01]  /*2f4a0*/  ISETP.GE.AND P0, PT, R0, R21, PT ;  /* 0x000000150000720c */ /* 0x000fe20003f06270 */
[----:B------:R-:W-:Y:S01]  /*2f4b0*/  IMAD.SHL.U32 R9, R10, 0x20, RZ ;  /* 0x000000200a097824 */ /* 0x000fe200078e00ff */
[----:B------:R-:W-:Y:S01]  /*2f4c0*/  LEA R12, P1, R4, UR4, 0x1 ;  /* 0x00000004040c7c11 */ /* 0x000fe2000f8208ff */
[----:B------:R-:W-:Y:S01]  /*2f4d0*/  IMAD.IADD R3, R5, 0x1, R3 ;  /* 0x0000000105037824 */ /* 0x000fe200078e0203 */
[----:B------:R-:W-:-:S02]  /*2f4e0*/  SEL R5, RZ, 0x80, P2 ;  /* 0x00000080ff057807 */ /* 0x000fc40001000000 */
[----:B------:R-:W-:Y:S01]  /*2f4f0*/  LOP3.LUT R8, R9, 0x20, R8, 0xe2, !PT ;  /* 0x0000002009087812 */ /* 0x000fe200078ee208 */
[----:B------:R2:W3:Y:S01]  /*2f500*/  SHFL.IDX PT, R10, R12, RZ, 0x181f ;  /* 0x00181fff0c0a7589 */ /* 0x0004e200000e0000 */
[----:B------:R-:W-:Y:S02]  /*2f510*/  LEA.HI.X R3, R4, UR5, R3, 0x1, P1 ;  /* 0x0000000504037c11 */ /* 0x000fe400088f0c03 */
[----:B------:R-:W-:-:S03]  /*2f520*/  LOP3.LUT R14, R8, R7, RZ, 0xfc, !PT ;  /* 0x00000007080e7212 */ /* 0x000fc600078efcff */
[----:B------:R2:W4:Y:S01]  /*2f530*/  SHFL.IDX PT, R11, R3, RZ, 0x181f ;  /* 0x00181fff030b7589 */ /* 0x00052200000e0000 */
[----:B------:R-:W-:Y:S01]  /*2f540*/  LOP3.LUT R15, R14, R5, RZ, 0xfc, !PT ;  /* 0x000000050e0f7212 */ /* 0x000fe200078efcff */
[----:B------:R-:W-:Y:S06]  /*2f550*/  @P0 BRA `(.L_x_3699) ;  /* 0x00000000007c0947 */ /* 0x000fec0003800000 */
[-C--:B------:R-:W-:Y:S02]  /*2f560*/  ISETP.GE.AND P2, PT, R219, R13.reuse, PT ;  /* 0x0000000ddb00720c */ /* 0x080fe40003f46270 */
[-C--:B------:R-:W-:Y:S02]  /*2f570*/  ISETP.GE.AND P1, PT, R166, R13.reuse, PT ;  /* 0x0000000da600720c */ /* 0x080fe40003f26270 */
[-C--:B------:R-:W-:Y:S02]  /*2f580*/  ISETP.GE.AND P5, PT, R218, R13.reuse, PT ;  /* 0x0000000dda00720c */ /* 0x080fe40003fa6270 */
[----:B------:R-:W-:-:S07]  /*2f590*/  ISETP.GE.AND P3, PT, R217, R13, PT ;  /* 0x0000000dd900720c */ /* 0x000fce0003f66270 */
[C---:B---3--:R-:W-:Y:S02]  /*2f5a0*/  @!P2 LEA R4, P0, R219.reuse, R10, 0x1 ;  /* 0x0000000adb04a211 */ /* 0x048fe400078008ff */
[----:B----4-:R-:W-:Y:S02]  /*2f5b0*/  @!P1 IMAD.WIDE R6, R166, 0x2, R10 ;  /* 0x00000002a6069825 */ /* 0x010fe400078e020a */
[----:B------:R-:W-:Y:S02]  /*2f5c0*/  @!P2 LEA.HI.X R5, R219, R11, R34, 0x1, P0 ;  /* 0x0000000bdb05a211 */ /* 0x000fe400000f0c22 */
[----:B------:R-:W-:Y:S01]  /*2f5d0*/  LOP3.LUT P0, RZ, R14, 0x40, RZ, 0xc0, !PT ;  /* 0x000000400eff7812 */ /* 0x000fe2000780c0ff */
[----:B------:R3:W-:Y:S01]  /*2f5e0*/  @!P1 ST.E.128 desc[UR36][R6.64], RZ ;  /* 0x000000ff06009985 */ /* 0x0007e2000c101d24 */
[----:B------:R-:W-:-:S03]  /*2f5f0*/  ISETP.GE.AND P1, PT, R215, R13, PT ;  /* 0x0000000dd700720c */ /* 0x000fc60003f26270 */
[----:B------:R4:W-:Y:S01]  /*2f600*/  @!P2 ST.E.128 desc[UR36][R4.64], RZ ;  /* 0x000000ff0400a985 */ /* 0x0009e2000c101d24 */
[----:B------:R-:W-:Y:S02]  /*2f610*/  ISETP.GE.AND P2, PT, R216, R13, PT ;  /* 0x0000000dd800720c */ /* 0x000fe40003f46270 */
[----:B---3--:R-:W-:-:S04]  /*2f620*/  @!P5 LEA R6, P4, R218, R10, 0x1 ;  /* 0x0000000ada06d211 */ /* 0x008fc800078808ff */
[-C--:B------:R-:W-:Y:S02]  /*2f630*/  @!P5 LEA.HI.X R7, R218, R11.reuse, R33, 0x1, P4 ;  /* 0x0000000bda07d211 */ /* 0x080fe400020f0c21 */
[----:B------:R-:W-:Y:S02]  /*2f640*/  LOP3.LUT P4, RZ, R15, 0x80, RZ, 0xc0, !PT ;  /* 0x000000800fff7812 */ /* 0x000fe4000788c0ff */
[CC--:B----4-:R-:W-:Y:S01]  /*2f650*/  @!P3 LEA R4, P6, R217.reuse, R10.reuse, 0x1 ;  /* 0x0000000ad904b211 */ /* 0x0d0fe200078c08ff */
[----:B------:R3:W-:Y:S02]  /*2f660*/  @!P5 ST.E.128 desc[UR36][R6.64], RZ ;  /* 0x000000ff0600d985 */ /* 0x0007e4000c101d24 */
[C---:B------:R-:W-:Y:S02]  /*2f670*/  @!P2 LEA R8, P5, R216.reuse, R10, 0x1 ;  /* 0x0000000ad808a211 */ /* 0x040fe400078a08ff */
[-C--:B------:R-:W-:Y:S02]  /*2f680*/  @!P3 LEA.HI.X R5, R217, R11.reuse, R32, 0x1, P6 ;  /* 0x0000000bd905b211 */ /* 0x080fe400030f0c20 */
[----:B------:R-:W-:-:S03]  /*2f690*/  @!P2 LEA.HI.X R9, R216, R11, R31, 0x1, P5 ;  /* 0x0000000bd809a211 */ /* 0x000fc600028f0c1f */
[----:B------:R4:W-:Y:S01]  /*2f6a0*/  @!P3 ST.E.128 desc[UR36][R4.64], RZ ;  /* 0x000000ff0400b985 */ /* 0x0009e2000c101d24 */
[----:B---3--:R-:W-:-:S03]  /*2f6b0*/  @!P1 LEA R6, P6, R215, R10, 0x1 ;  /* 0x0000000ad7069211 */ /* 0x008fc600078c08ff */
[----:B------:R3:W-:Y:S01]  /*2f6c0*/  @!P2 ST.E.128 desc[UR36][R8.64], RZ ;  /* 0x000000ff0800a985 */ /* 0x0007e2000c101d24 */
[----:B------:R-:W-:Y:S02]  /*2f6d0*/  @!P1 LEA.HI.X R7, R215, R11, R30, 0x1, P6 ;  /* 0x0000000bd7079211 */ /* 0x000fe400030f0c1e */
[----:B----4-:R-:W-:-:S03]  /*2f6e0*/  @P0 LEA R4, P3, R25, R10, 0x1 ;  /* 0x0000000a19040211 */ /* 0x010fc600078608ff */
[----:B------:R3:W-:Y:S01]  /*2f6f0*/  @!P1 ST.E.128 desc[UR36][R6.64], RZ ;  /* 0x000000ff06009985 */ /* 0x0007e2000c101d24 */
[C---:B------:R-:W-:Y:S02]  /*2f700*/  @P4 LEA R10, P5, R20.reuse, R10, 0x1 ;  /* 0x0000000a140a4211 */ /* 0x040fe400078a08ff */
[-C--:B------:R-:W-:Y:S02]  /*2f710*/  @P0 LEA.HI.X R5, R25, R11.reuse, R27, 0x1, P3 ;  /* 0x0000000b19050211 */ /* 0x080fe400018f0c1b */
[----:B------:R-:W-:-:S03]  /*2f720*/  @P4 LEA.HI.X R11, R20, R11, R24, 0x1, P5 ;  /* 0x0000000b140b4211 */ /* 0x000fc600028f0c18 */
[----:B------:R3:W-:Y:S04]  /*2f730*/  @P0 ST.E.128 desc[UR36][R4.64], RZ ;  /* 0x000000ff04000985 */ /* 0x0007e8000c101d24 */
[----:B------:R3:W-:Y:S02]  /*2f740*/  @P4 ST.E.128 desc[UR36][R10.64], RZ ;  /* 0x000000ff0a004985 */ /* 0x0007e4000c101d24 */
.L_x_3699:
[----:B------:R-:W-:Y:S05]  /*2f750*/  BSYNC B1 ;  /* 0x0000000000017941 */ /* 0x000fea0003800000 */
.L_x_3698:
[----:B------:R-:W-:Y:S01]  /*2f760*/  VIADD R0, R0, 0x20 ;  /* 0x0000002000007836 */ /* 0x000fe20000000000 */
[----:B---34-:R3:W4:Y:S04]  /*2f770*/  SHFL.IDX PT, R11, R3, 0x1, 0x181f ;  /* 0x00381f00030b7f89 */ /* 0x01872800000e0000 */
[----:B------:R-:W-:Y:S01]  /*2f780*/  ISETP.GE.AND P0, PT, R0, R21, PT ;  /* 0x000000150000720c */ /* 0x000fe20003f06270 */
[----:B------:R3:W0:-:S12]  /*2f790*/  SHFL.IDX PT, R10, R12, 0x1, 0x181f ;  /* 0x00381f000c0a7f89 */ /* 0x00061800000e0000 */
[----:B---3--:R-:W-:Y:S05]  /*2f7a0*/  @P0 BRA `(.L_x_3690) ;  /* 0x00000000007c0947 */ /* 0x008fea0003800000 */
[-C--:B------:R-:W-:Y:S02]  /*2f7b0*/  ISETP.GE.AND P6, PT, R166, R13.reuse, PT ;  /* 0x0000000da600720c */ /* 0x080fe40003fc6270 */
[-C--:B------:R-:W-:Y:S02]  /*2f7c0*/  ISETP.GE.AND P5, PT, R219, R13.reuse, PT ;  /* 0x0000000ddb00720c */ /* 0x080fe40003fa6270 */
[-C--:B------:R-:W-:Y:S02]  /*2f7d0*/  ISETP.GE.AND P4, PT, R218, R13.reuse, PT ;  /* 0x0000000dda00720c */ /* 0x080fe40003f86270 */
[-C--:B------:R-:W-:Y:S02]  /*2f7e0*/  ISETP.GE.AND P3, PT, R217, R13.reuse, PT ;  /* 0x0000000dd900720c */ /* 0x080fe40003f66270 */
[-C--:B------:R-:W-:Y:S02]  /*2f7f0*/  ISETP.GE.AND P2, PT, R216, R13.reuse, PT ;  /* 0x0000000dd800720c */ /* 0x080fe40003f46270 */
[----:B------:R-:W-:-:S03]  /*2f800*/  ISETP.GE.AND P1, PT, R215, R13, PT ;  /* 0x0000000dd700720c */ /* 0x000fc60003f26270 */
[----:B0---4-:R-:W-:Y:S02]  /*2f810*/  @!P6 IMAD.WIDE R6, R166, 0x2, R10 ;  /* 0x00000002a606e825 */ /* 0x011fe400078e020a */
[----:B------:R-:W-:-:S03]  /*2f820*/  @!P5 LEA R4, P0, R219, R10, 0x1 ;  /* 0x0000000adb04d211 */ /* 0x000fc600078008ff */
[----:B------:R0:W-:Y:S01]  /*2f830*/  @!P6 ST.E.128 desc[UR36][R6.64], RZ ;  /* 0x000000ff0600e985 */ /* 0x0001e2000c101d24 */
[----:B------:R-:W-:Y:S02]  /*2f840*/  @!P5 LEA.HI.X R5, R219, R11, R34, 0x1, P0 ;  /* 0x0000000bdb05d211 */ /* 0x000fe400000f0c22 */
[----:B------:R-:W-:-:S03]  /*2f850*/  LOP3.LUT P0, RZ, R14, 0x40, RZ, 0xc0, !PT ;  /* 0x000000400eff7812 */ /* 0x000fc6000780c0ff */
[----:B------:R3:W-:Y:S01]  /*2f860*/  @!P5 ST.E.128 desc[UR36][R4.64], RZ ;  /* 0x000000ff0400d985 */ /* 0x0007e2000c101d24 */
[----:B0-----:R-:W-:-:S04]  /*2f870*/  @!P4 LEA R6, P6, R218, R10, 0x1 ;  /* 0x0000000ada06c211 */ /* 0x001fc800078c08ff */
[-C--:B------:R-:W-:Y:S02]  /*2f880*/  @!P4 LEA.HI.X R7, R218, R11.reuse, R33, 0x1, P6 ;  /* 0x0000000bda07c211 */ /* 0x080fe400030f0c21 */
[----:B------:R-:W-:Y:S02]  /*2f890*/  LOP3.LUT P6, RZ, R15, 0x80, RZ, 0xc0, !PT ;  /* 0x000000800fff7812 */ /* 0x000fe400078cc0ff */
[CC--:B---3--:R-:W-:Y:S01]  /*2f8a0*/  @!P3 LEA R4, P5, R217.reuse, R10.reuse, 0x1 ;  /* 0x0000000ad904b211 */ /* 0x0c8fe200078a08ff */
[----:B------:R0:W-:Y:S01]  /*2f8b0*/  @!P4 ST.E.128 desc[UR36][R6.64], RZ ;  /* 0x000000ff0600c985 */ /* 0x0001e2000c101d24 */
[C---:B------:R-:W-:Y:S02]  /*2f8c0*/  @!P2 LEA R8, P4, R216.reuse, R10, 0x1 ;  /* 0x0000000ad808a211 */ /* 0x040fe400078808ff */
[-C--:B------:R-:W-:Y:S02]  /*2f8d0*/  @!P3 LEA.HI.X R5, R217, R11.reuse, R32, 0x1, P5 ;  /* 0x0000000bd905b211 */ /* 0x080fe400028f0c20 */
[----:B------:R-:W-:-:S03]  /*2f8e0*/  @!P2 LEA.HI.X R9, R216, R11, R31, 0x1, P4 ;  /* 0x0000000bd809a211 */ /* 0x000fc600020f0c1f */
[----:B------:R3:W-:Y:S01]  /*2f8f0*/  @!P3 ST.E.128 desc[UR36][R4.64], RZ ;  /* 0x000000ff0400b985 */ /* 0x0007e2000c101d24 */
[----:B0-----:R-:W-:-:S03]  /*2f900*/  @!P1 LEA R6, P5, R215, R10, 0x1 ;  /* 0x0000000ad7069211 */ /* 0x001fc600078a08ff */
[----:B------:R0:W-:Y:S01]  /*2f910*/  @!P2 ST.E.128 desc[UR36][R8.64], RZ ;  /* 0x000000ff0800a985 */ /* 0x0001e2000c101d24 */
[----:B------:R-:W-:Y:S02]  /*2f920*/  @!P1 LEA.HI.X R7, R215, R11, R30, 0x1, P5 ;  /* 0x0000000bd7079211 */ /* 0x000fe400028f0c1e */
[----:B---3--:R-:W-:-:S03]  /*2f930*/  @P0 LEA R4, P3, R25, R10, 0x1 ;  /* 0x0000000a19040211 */ /* 0x008fc600078608ff */
[----:B------:R0:W-:Y:S01]  /*2f940*/  @!P1 ST.E.128 desc[UR36][R6.64], RZ ;  /* 0x000000ff06009985 */ /* 0x0001e2000c101d24 */
[C---:B------:R-:W-:Y:S02]  /*2f950*/  @P6 LEA R10, P4, R20.reuse, R10, 0x1 ;  /* 0x0000000a140a6211 */ /* 0x040fe400078808ff */
[-C--:B------:R-:W-:Y:S02]  /*2f960*/  @P0 LEA.HI.X R5, R25, R11.reuse, R27, 0x1, P3 ;  /* 0x0000000b19050211 */ /* 0x080fe400018f0c1b */
[----:B------:R-:W-:-:S03]  /*2f970*/  @P6 LEA.HI.X R11, R20, R11, R24, 0x1, P4 ;  /* 0x0000000b140b6211 */ /* 0x000fc600020f0c18 */
[----:B------:R0:W-:Y:S04]  /*2f980*/  @P0 ST.E.128 desc[UR36][R4.64], RZ ;  /* 0x000000ff04000985 */ /* 0x0001e8000c101d24 */
[----:B------:R0:W-:Y:S02]  /*2f990*/  @P6 ST.E.128 desc[UR36][R10.64], RZ ;  /* 0x000000ff0a006985 */ /* 0x0001e4000c101d24 */
.L_x_3690:
[----:B------:R-:W-:Y:S05]  /*2f9a0*/  BSYNC B0 ;  /* 0x0000000000007941 */ /* 0x000fea0003800000 */
.L_x_3682:
[----:B------:R-:W-:Y:S02]  /*2f9b0*/  ULDC UR4, c[0x0][0xd3c] ;  /* 0x00034f0000047ab9 */ /* 0x000fe40000000800 */
[----:B-1----:R-:W-:-:S13]  /*2f9c0*/  ISETP.GE.AND P0, PT, R87, UR4, PT ;  /* 0x0000000457007c0c */ /* 0x002fda000bf06270 */
[----:B------:R-:W-:Y:S05]  /*2f9d0*/  @!P0 BRA `(.L_x_3700) ;  /* 0xfffffd1c00648947 */ /* 0x000fea000383ffff */
[----:B------:R-:W-:Y:S05]  /*2f9e0*/  BRA `(.L_x_3466) ;  /* 0x0000009400e47947 */ /* 0x000fea0003800000 */
.L_x_3464:
[----:B------:R-:W-:-:S08]  /*2f9f0*/  NOP ;  /* 0x0000000000007918 */ /* 0x000fd00000000000 */
[----:B------:R-:W0:-:S00]  /*2fa00*/  USETMAXREG.DEALLOC.CTAPOOL 0x28 ;  /* 0x00000028000079c8 */ /* 0x000e0000080e0500 */
        /* <DEDUP_REMOVED lines=14> */
.L_x_3701:
        /* <DEDUP_REMOVED lines=44> */
.L_x_3705:
[----:B------:R-:W0:Y:S01]  /*2fdb0*/  LDC R0, c[0x0][0xd3c] ;  /* 0x00034f00ff007b82 */ /* 0x000e220000000800 */
[----:B------:R-:W-:Y:S01]  /*2fdc0*/  UIADD3 UR4, UR4, 0x1f, URZ ;  /* 0x0000001f04047890 */ /* 0x000fe2000fffe03f */
[----:B------:R-:W-:Y:S02]  /*2fdd0*/  ULDC UR7, c[0x0][0xd3c] ;  /* 0x00034f0000077ab9 */ /* 0x000fe40000000800 */
[----:B------:R-:W-:-:S03]  /*2fde0*/  IMAD.U32 R27, RZ, RZ, UR7 ;  /* 0x00000007ff1b7e24 */ /* 0x000fc6000f8e00ff */
        /* <DEDUP_REMOVED lines=33> */
.L_x_3703:
        /* <DEDUP_REMOVED lines=13> */
.L_x_3706:
        /* <DEDUP_REMOVED lines=62> */
.L_x_3707:
        /* <DEDUP_REMOVED lines=61> */
.L_x_3708:
[----:B------:R-:W-:-:S05]  /*30880*/  LOP3.LUT R25, RZ, R2, RZ, 0x33, !PT ;  /* 0x00000002ff197212 */ /* 0x000fca00078e33ff */
[----:B------:R-:W-:Y:S01]  /*30890*/  IMAD.IADD R25, R0, 0x1, R25 ;  /* 0x0000000100197824 */ /* 0x000fe200078e0219 */
[----:B------:R-:W-:Y:S06]  /*308a0*/  BRA `(.L_x_3709) ;  /* 0x00000000000c7947 */ /* 0x000fec0003800000 */
.L_x_3704:
[----:B------:R-:W-:Y:S02]  /*308b0*/  IMAD.MOV.U32 R25, RZ, RZ, RZ ;  /* 0x000000ffff197224 */ /* 0x000fe400078e00ff */
[----:B------:R-:W-:Y:S02]  /*308c0*/  IMAD.U32 R24, RZ, RZ, UR6 ;  /* 0x00000006ff187e24 */ /* 0x000fe4000f8e00ff */
[----:B------:R-:W-:-:S07]  /*308d0*/  IMAD.MOV.U32 R26, RZ, RZ, RZ ;  /* 0x000000ffff1a7224 */ /* 0x000fce00078e00ff */
.L_x_3709:
[----:B------:R-:W-:-:S13]  /*308e0*/  ISETP.NE.AND P0, PT, R7, RZ, PT ;  /* 0x000000ff0700720c */ /* 0x000fda0003f05270 */
[----:B------:R-:W0:Y:S01]  /*308f0*/  @!P0 S2R R3, SR_CgaCtaId ;  /* 0x0000000000038919 */ /* 0x000e220000008800 */
[----:B------:R-:W-:-:S04]  /*30900*/  @!P0 MOV R0, 0x400 ;  /* 0x0000040000008802 */ /* 0x000fc80000000f00 */
[----:B0-----:R-:W-:-:S05]  /*30910*/  @!P0 LEA R0, R3, R0, 0x18 ;  /* 0x0000000003008211 */ /* 0x001fca00078ec0ff */
[----:B------:R1:W-:Y:S01]  /*30920*/  @!P0 STS.128 [R0+0x388d0], R24 ;  /* 0x0388d01800008388 */ /* 0x0003e20000000c00 */
[----:B------:R-:W-:Y:S06]  /*30930*/  BAR.ARV 0x5, 0x180 ;  /* 0x0146000000007b1d */ /* 0x000fec0000002000 */
.L_x_3702:
[----:B------:R2:W-:Y:S01]  /*30940*/  STL [R1+0x43c], RZ ;  /* 0x00043cff01007387 */ /* 0x0005e20000100800 */
[----:B------:R-:W-:Y:S01]  /*30950*/  ULDC UR4, c[0x0][0xd3c] ;  /* 0x00034f0000047ab9 */ /* 0x000fe20000000800 */
[----:B------:R-:W-:Y:S01]  /*30960*/  IMAD.MOV.U32 R28, RZ, RZ, 0x1 ;  /* 0x00000001ff1c7424 */ /* 0x000fe200078e00ff */
[----:B0-----:R-:W-:Y:S01]  /*30970*/  ISETP.GE.AND P0, PT, R27, UR4, PT ;  /* 0x000000041b007c0c */ /* 0x001fe2000bf06270 */
[----:B------:R-:W-:-:S12]  /*30980*/  IMAD.MOV.U32 R22, RZ, RZ, RZ ;  /* 0x000000ffff167224 */ /* 0x000fd800078e00ff */
[----:B--2---:R-:W-:Y:S05]  /*30990*/  @P0 BRA `(.L_x_3710) ;  /* 0x00000084001c0947 */ /* 0x004fea0003800000 */
[----:B------:R-:W0:Y:S01]  /*309a0*/  S2R R5, SR_TID.X ;  /* 0x0000000000057919 */ /* 0x000e220000002100 */
[----:B------:R-:W2:Y:S01]  /*309b0*/  S2UR UR5, SR_CgaCtaId ;  /* 0x00000000000579c3 */ /* 0x000ea20000008800 */
[----:B------:R-:W-:Y:S01]  /*309c0*/  UMOV UR4, 0x400 ;  /* 0x0000040000047882 */ /* 0x000fe20000000000 */
[----:B------:R-:W-:Y:S01]  /*309d0*/  BSSY B8, `(.L_x_3710) ;  /* 0x0000843000087945 */ /* 0x000fe20003800000 */
[----:B------:R3:W-:Y:S01]  /*309e0*/  STL [R1+0x43c], RZ ;  /* 0x00043cff01007387 */ /* 0x0007e20000100800 */
[----:B------:R-:W-:Y:S01]  /*309f0*/  IMAD.MOV.U32 R29, RZ, RZ, 0x1 ;  /* 0x00000001ff1d7424 */ /* 0x000fe200078e00ff */
[----:B------:R-:W-:Y:S01]  /*30a00*/  ULDC.64 UR40, c[0x0][0x198] ;  /* 0x0000660000287ab9 */ /* 0x000fe20000000a00 */
[----:B------:R-:W-:Y:S01]  /*30a10*/  IMAD.MOV.U32 R19, RZ, RZ, RZ ;  /* 0x000000ffff137224 */ /* 0x000fe200078e00ff */
[----:B------:R-:W-:Y:S01]  /*30a20*/  ULOP3.LUT UR44, UR60, 0x2, URZ, 0xfc, !UPT ;  /* 0x000000023c2c7892 */ /* 0x000fe2000f8efc3f */
[----:B------:R-:W-:Y:S01]  /*30a30*/  IMAD.MOV.U32 R22, RZ, RZ, RZ ;  /* 0x000000ffff167224 */ /* 0x000fe200078e00ff */
[----:B------:R-:W-:Y:S01]  /*30a40*/  ULDC UR43, c[0x0][0xc] ;  /* 0x00000300002b7ab9 */ /* 0x000fe20000000800 */
[----:B------:R-:W-:Y:S01]  /*30a50*/  IMAD.MOV.U32 R28, RZ, RZ, 0x1 ;  /* 0x00000001ff1c7424 */ /* 0x000fe200078e00ff */
[----:B--2---:R-:W-:-:S06]  /*30a60*/  ULEA UR4, UR5, UR4, 0x18 ;  /* 0x0000000405047291 */ /* 0x004fcc000f8ec03f */
[----:B------:R-:W-:Y:S01]  /*30a70*/  IMAD.U32 R18, RZ, RZ, UR4 ;  /* 0x00000004ff127e24 */ /* 0x000fe2000f8e00ff */
[C---:B0-----:R-:W-:Y:S01]  /*30a80*/  LOP3.LUT R4, R5.reuse, 0x7f, RZ, 0xc0, !PT ;  /* 0x0000007f05047812 */ /* 0x041fe200078ec0ff */
[----:B-1----:R-:W-:-:S04]  /*30a90*/  IMAD.SHL.U32 R0, R5, 0x8, RZ ;  /* 0x0000000805007824 */ /* 0x002fc800078e00ff */
[----:B------:R-:W-:Y:S01]  /*30aa0*/  IMAD.SHL.U32 R36, R4, 0x8, RZ ;  /* 0x0000000804247824 */ /* 0x000fe200078e00ff */
[C---:B------:R-:W-:Y:S02]  /*30ab0*/  LOP3.LUT R2, R0.reuse, 0x1f8, RZ, 0xc0, !PT ;  /* 0x000001f800027812 */ /* 0x040fe400078ec0ff */
[----:B------:R-:W-:Y:S02]  /*30ac0*/  LOP3.LUT R0, R0, 0x38, RZ, 0xc0, !PT ;  /* 0x0000003800007812 */ /* 0x000fe400078ec0ff */
[----:B------:R-:W-:Y:S01]  /*30ad0*/  LOP3.LUT R3, R2, 0x38, R5, 0x78, !PT ;  /* 0x0000003802037812 */ /* 0x000fe200078e7805 */
[----:B------:R-:W-:-:S03]  /*30ae0*/  IMAD.SHL.U32 R2, R5, 0x10, RZ ;  /* 0x0000001005027824 */ /* 0x000fc600078e00ff */
[----:B------:R-:W-:Y:S02]  /*30af0*/  LOP3.LUT R36, R3, 0x200, R36, 0xf8, !PT ;  /* 0x0000020003247812 */ /* 0x000fe400078ef824 */
[----:B------:R-:W-:Y:S02]  /*30b00*/  SHF.R.U32.HI R3, RZ, 0x3, R4 ;  /* 0x00000003ff037819 */ /* 0x000fe40000011604 */
[----:B------:R-:W-:Y:S01]  /*30b10*/  LOP3.LUT R4, R0, 0x80, RZ, 0xfc, !PT ;  /* 0x0000008000047812 */ /* 0x000fe200078efcff */
[----:B------:R-:W-:Y:S01]  /*30b20*/  IMAD R23, R36, 0x2, R18 ;  /* 0x0000000224177824 */ /* 0x000fe200078e0212 */
[----:B------:R-:W-:Y:S02]  /*30b30*/  LOP3.LUT R3, R3, 0x70, R2, 0xf8, !PT ;  /* 0x0000007003037812 */ /* 0x000fe400078ef802 */
[C---:B------:R-:W-:Y:S02]  /*30b40*/  LOP3.LUT R2, R0.reuse, 0x40, RZ, 0xfc, !PT ;  /* 0x0000004000027812 */ /* 0x040fe400078efcff */
[----:B------:R-:W-:-:S02]  /*30b50*/  LOP3.LUT R3, R0, 0xc0, RZ, 0xfc, !PT ;  /* 0x000000c000037812 */ /* 0x000fc400078efcff */
[C---:B------:R-:W-:Y:S02]  /*30b60*/  LOP3.LUT R2, R0.reuse, 0x100, RZ, 0xfc, !PT ;  /* 0x0000010000027812 */ /* 0x040fe400078efcff */
[C---:B------:R-:W-:Y:S02]  /*30b70*/  LOP3.LUT R3, R0.reuse, 0x140, RZ, 0xfc, !PT ;  /* 0x0000014000037812 */ /* 0x040fe400078efcff */
[C---:B------:R-:W-:Y:S02]  /*30b80*/  LOP3.LUT R2, R0.reuse, 0x180, RZ, 0xfc, !PT ;  /* 0x0000018000027812 */ /* 0x040fe400078efcff */
[----:B---3--:R-:W-:-:S07]  /*30b90*/  LOP3.LUT R0, R0, 0x1c0, RZ, 0xfc, !PT ;  /* 0x000001c000007812 */ /* 0x008fce00078efcff */
.L_x_3843:
[----:B------:R-:W-:Y:S05]  /*30ba0*/  YIELD ;  /* 0x0000000000007946 */ /* 0x000fea0003800000 */
[----:B------:R-:W-:Y:S01]  /*30bb0*/  ULDC.64 UR4, c[0x0][0xb20] ;  /* 0x0002c80000047ab9 */ /* 0x000fe20000000a00 */
[----:B------:R-:W-:Y:S01]  /*30bc0*/  IMAD.MOV.U32 R34, RZ, RZ, RZ ;  /* 0x000000ffff227224 */ /* 0x000fe200078e00ff */
[----:B------:R-:W-:Y:S01]  /*30bd0*/  ISETP.NE.U32.AND P0, PT, RZ, UR4, PT ;  /* 0x00000004ff007c0c */ /* 0x000fe2000bf05070 */
[----:B0-----:R-:W0:Y:S01]  /*30be0*/  LDC.64 R4, c[0x0][0xaf8] ;  /* 0x0002be00ff047b82 */ /* 0x001e220000000a00 */
[----:B------:R-:W-:Y:S01]  /*30bf0*/  IMAD.MOV.U32 R0, RZ, RZ, RZ ;  /* 0x000000ffff007224 */ /* 0x000fe200078e00ff */
[----:B------:R-:W-:Y:S01]  /*30c00*/  ULDC.64 UR6, c[0x0][0xb08] ;  /* 0x0002c20000067ab9 */ /* 0x000fe20000000a00 */
[----:B------:R-:W-:Y:S01]  /*30c10*/  ISETP.NE.AND.EX P0, PT, RZ, UR5, PT, P0 ;  /* 0x00000005ff007c0c */ /* 0x000fe2000bf05300 */
[----:B------:R-:W-:-:S12]  /*30c20*/  ULDC.64 UR4, c[0x0][0xb10] ;  /* 0x0002c40000047ab9 */ /* 0x000fd80000000a00 */
[----:B-1----:R-:W1:Y:S02]  /*30c30*/  @P0 LDC.64 R2, c[0x0][0xb20] ;  /* 0x0002c800ff020b82 */ /* 0x002e640000000a00 */
[----:B-1----:R-:W-:-:S05]  /*30c40*/  @P0 IMAD.WIDE R2, R27, 0x4, R2 ;  /* 0x000000041b020825 */ /* 0x002fca00078e0202 */
[----:B------:R1:W5:Y:S01]  /*30c50*/  @P0 LDG.E R34, desc[UR36][R2.64] ;  /* 0x0000002402220981 */ /* 0x000362000c1e1900 */
[----:B------:R-:W-:Y:S01]  /*30c60*/  ISETP.NE.U32.AND P0, PT, RZ, UR4, PT ;  /* 0x00000004ff007c0c */ /* 0x000fe2000bf05070 */
[----:B0-----:R-:W-:Y:S01]  /*30c70*/  IMAD.WIDE R4, R27, 0x4, R4 ;  /* 0x000000041b047825 */ /* 0x001fe200078e0204 */
[----:B------:R-:W-:Y:S02]  /*30c80*/  ISETP.NE.U32.AND P1, PT, RZ, UR6, PT ;  /* 0x00000006ff007c0c */ /* 0x000fe4000bf25070 */
[----:B------:R-:W-:Y:S01]  /*30c90*/  ISETP.NE.AND.EX P2, PT, RZ, UR5, PT, P0 ;  /* 0x00000005ff007c0c */ /* 0x000fe2000bf45300 */
[----:B------:R-:W-:Y:S01]  /*30ca0*/  ULDC.64 UR4, c[0x0][0xaf8] ;  /* 0x0002be0000047ab9 */ /* 0x000fe20000000a00 */
[----:B------:R-:W-:Y:S01]  /*30cb0*/  ISETP.NE.AND.EX P1, PT, RZ, UR7, PT, P1 ;  /* 0x00000007ff007c0c */ /* 0x000fe2000bf25310 */
[----:B---3--:R-:W-:Y:S01]  /*30cc0*/  IMAD.MOV.U32 R6, RZ, RZ, RZ ;  /* 0x000000ffff067224 */ /* 0x008fe200078e00ff */
[----:B------:R-:W-:Y:S01]  /*30cd0*/  ISETP.NE.U32.AND P0, PT, RZ, UR4, PT ;  /* 0x00000004ff007c0c */ /* 0x000fe2000bf05070 */
[----:B-1----:R-:W0:Y:S03]  /*30ce0*/  LDC.64 R2, c[0x0][0xb08] ;  /* 0x0002c200ff027b82 */ /* 0x002e260000000a00 */
[----:B------:R-:W-:-:S05]  /*30cf0*/  ISETP.NE.AND.EX P0, PT, RZ, UR5, PT, P0 ;  /* 0x00000005ff007c0c */ /* 0x000fca000bf05300 */
[----:B------:R-:W1:Y:S08]  /*30d00*/  @P2 LDC.64 R8, c[0x0][0xb10] ;  /* 0x0002c400ff082b82 */ /* 0x000e700000000a00 */
[----:B--2---:R-:W2:Y:S01]  /*30d10*/  @P0 LDG.E R0, desc[UR36][R4.64] ;  /* 0x0000002404000981 */ /* 0x004ea2000c1e1900 */
[----:B------:R-:W-:Y:S01]  /*30d20*/  ULDC UR4, c[0x0][0x288] ;  /* 0x0000a20000047ab9 */ /* 0x000fe20000000800 */
[----:B0-----:R-:W-:-:S05]  /*30d30*/  IMAD.WIDE R2, R27, 0x4, R2 ;  /* 0x000000041b027825 */ /* 0x001fca00078e0202 */
[----:B------:R0:W5:Y:S01]  /*30d40*/  @P1 LDG.E R6, desc[UR36][R2.64] ;  /* 0x0000002402061981 */ /* 0x000162000c1e1900 */
[----:B-1----:R-:W-:-:S03]  /*30d50*/  @P2 IMAD.WIDE R8, R27, 0x4, R8 ;  /* 0x000000041b082825 */ /* 0x002fc600078e0208 */
[----:B--2---:R1:W-:Y:S02]  /*30d60*/  STL [R1+0x418], R0 ;  /* 0x0004180001007387 */ /* 0x0043e40000100800 */
[----:B-1----:R-:W-:Y:S01]  /*30d70*/  IMAD.U32 R0, RZ, RZ, UR4 ;  /* 0x00000004ff007e24 */ /* 0x002fe2000f8e00ff */
[----:B------:R-:W-:-:S05]  /*30d80*/  ULDC.64 UR4, c[0x0][0x418] ;  /* 0x0001060000047ab9 */ /* 0x000fca0000000a00 */
[----:B------:R-:W2:Y:S01]  /*30d90*/  @P2 LDG.E R0, desc[UR36][R8.64] ;  /* 0x0000002408002981 */ /* 0x000ea2000c1e1900 */
[----:B------:R-:W-:-:S03]  /*30da0*/  UISETP.NE.U32.AND UP0, UPT, UR4, URZ, UPT ;  /* 0x0000003f0400728c */ /* 0x000fc6000bf05070 */
[----:B------:R-:W-:Y:S01]  /*30db0*/  ULDC UR4, c[0x0][0x424] ;  /* 0x0001090000047ab9 */ /* 0x000fe20000000800 */
[----:B------:R-:W-:-:S03]  /*30dc0*/  UISETP.NE.AND.EX UP0, UPT, UR5, URZ, UPT, UP0 ;  /* 0x0000003f0500728c */ /* 0x000fc6000bf05300 */
[----:B------:R-:W-:Y:S01]  /*30dd0*/  ULDC UR5, c[0x0][0x2f0] ;  /* 0x0000bc0000057ab9 */ /* 0x000fe20000000800 */
[----:B------:R-:W-:-:S04]  /*30de0*/  USEL UR4, UR4, 0x1, UP0 ;  /* 0x0000000104047887 */ /* 0x000fc80008000000 */
[----:B------:R-:W-:-:S03]  /*30df0*/  UIMAD UR4, UR4, UR5, URZ ;  /* 0x00000005040472a4 */ /* 0x000fc6000f8e023f */
[----:B------:R-:W-:Y:S02]  /*30e00*/  ULDC UR5, c[0x0][0x348] ;  /* 0x0000d20000057ab9 */ /* 0x000fe40000000800 */
[----:B------:R-:W-:Y:S02]  /*30e10*/  IMAD.U32 R7, RZ, RZ, UR5 ;  /* 0x00000005ff077e24 */ /* 0x000fe4000f8e00ff */
[----:B------:R-:W-:Y:S01]  /*30e20*/  IMAD.U32 R10, RZ, RZ, UR4 ;  /* 0x00000004ff0a7e24 */ /* 0x000fe2000f8e00ff */
[----:B--2---:R0:W-:Y:S01]  /*30e30*/  STL [R1+0x410], R0 ;  /* 0x0004100001007387 */ /* 0x0041e20000100800 */
[----:B------:R-:W-:Y:S01]  /*30e40*/  IMAD.MOV.U32 R12, RZ, RZ, R0 ;  /* 0x000000ffff0c7224 */ /* 0x000fe200078e0000 */
[----:B------:R-:W-:Y:S06]  /*30e50*/  @P2 BRA `(.L_x_3711) ;  /* 0x0000000000142947 */ /* 0x000fec0003800000 */
[----:B------:R-:W-:Y:S05]  /*30e60*/  @!P0 BRA `(.L_x_3711) ;  /* 0x0000000000108947 */ /* 0x000fea0003800000 */
[----:B------:R-:W2:Y:S04]  /*30e70*/  LDG.E R9, desc[UR36][R4.64] ;  /* 0x0000002404097981 */ /* 0x000ea8000c1e1900 */
[----:B0-----:R-:W2:Y:S02]  /*30e80*/  LDG.E R0, desc[UR36][R4.64+0x4] ;  /* 0x0000042404007981 */ /* 0x001ea4000c1e1900 */
[----:B--2---:R-:W-:-:S05]  /*30e90*/  IMAD.IADD R12, R0, 0x1, -R9 ;  /* 0x00000001000c7824 */ /* 0x004fca00078e0a09 */
[----:B------:R1:W-:Y:S02]  /*30ea0*/  STL [R1+0x410], R12 ;  /* 0x0004100c01007387 */ /* 0x0003e40000100800 */
.L_x_3711:
[----:B------:R-:W-:Y:S01]  /*30eb0*/  ULDC.64 UR4, c[0x0][0xb18] ;  /* 0x0002c60000047ab9 */ /* 0x000fe20000000a00 */
[C---:B0-----:R-:W-:Y:S02]  /*30ec0*/  LOP3.LUT R0, R26.reuse, 0xff000000, RZ, 0xc0, !PT ;  /* 0xff0000001a007812 */ /* 0x041fe400078ec0ff */
[----:B------:R-:W-:Y:S02]  /*30ed0*/  ISETP.NE.U32.AND P0, PT, RZ, UR4, PT ;  /* 0x00000004ff007c0c */ /* 0x000fe4000bf05070 */
[----:B------:R-:W-:Y:S02]  /*30ee0*/  SHF.R.U32.HI R5, RZ, 0x8, R0 ;  /* 0x00000008ff057819 */ /* 0x000fe40000011600 */
[----:B------:R-:W-:Y:S02]  /*30ef0*/  ISETP.NE.AND.EX P0, PT, RZ, UR5, PT, P0 ;  /* 0x00000005ff007c0c */ /* 0x000fe4000bf05300 */
[C---:B------:R-:W-:Y:S02]  /*30f00*/  LOP3.LUT R0, R26.reuse, 0xff0000, RZ, 0xc0, !PT ;  /* 0x00ff00001a007812 */ /* 0x040fe400078ec0ff */
[----:B------:R-:W-:-:S02]  /*30f10*/  LOP3.LUT R16, R26, 0xffff, RZ, 0xc0, !PT ;  /* 0x0000ffff1a107812 */ /* 0x000fc400078ec0ff */
[----:B------:R-:W-:-:S07]  /*30f20*/  LEA.HI R0, R0, R5, RZ, 0x10 ;  /* 0x0000000500007211 */ /* 0x000fce00078f80ff */
[----:B------:R-:W-:Y:S05]  /*30f30*/  @!P0 BRA `(.L_x_3712) ;  /* 0x0000000000108947 */ /* 0x000fea0003800000 */
[----:B------:R-:W0:Y:S02]  /*30f40*/  LDC.64 R4, c[0x0][0xb18] ;  /* 0x0002c600ff047b82 */ /* 0x000e240000000a00 */
[----:B0-----:R-:W-:-:S05]  /*30f50*/  IMAD.WIDE R4, R27, 0x4, R4 ;  /* 0x000000041b047825 */ /* 0x001fca00078e0204 */
[----:B------:R0:W5:Y:S01]  /*30f60*/  LDG.E R10, desc[UR36][R4.64] ;  /* 0x00000024040a7981 */ /* 0x000162000c1e1900 */
[----:B------:R-:W-:Y:S05]  /*30f70*/  BRA `(.L_x_3713) ;  /* 0x0000000000247947 */ /* 0x000fea0003800000 */
.L_x_3712:
        /* <DEDUP_REMOVED lines=9> */
.L_x_3713:
[----:B0-----:R-:W2:Y:S01]  /*31010*/  @P1 LDG.E R4, desc[UR36][R2.64] ;  /* 0x0000002402041981 */ /* 0x001ea2000c1e1900 */
[----:B------:R-:W0:Y:S03]  /*31020*/  LDC R5, c[0x0][0x448] ;  /* 0x00011200ff057b82 */ /* 0x000e260000000800 */
[----:B------:R-:W2:Y:S01]  /*31030*/  @P1 LDG.E R9, desc[UR36][R2.64+0x4] ;  /* 0x0000042402091981 */ /* 0x000ea2000c1e1900 */
[----:B-----5:R-:W-:Y:S02]  /*31040*/  IMAD.IADD R10, R10, 0x1, -R34 ;  /* 0x000000010a0a7824 */ /* 0x020fe400078e0a22 */
[----:B------:R-:W-:Y:S01]  /*31050*/  IMAD.SHL.U32 R32, R25, 0x40, RZ ;  /* 0x0000004019207824 */ /* 0x000fe200078e00ff */
[----:B0-----:R-:W-:-:S13]  /*31060*/  ISETP.NE.AND P2, PT, R5, 0x1, PT ;  /* 0x000000010500780c */ /* 0x001fda0003f45270 */
[----:B------:R-:W0:Y:S08]  /*31070*/  @P2 LDC R8, c[0x0][0x44c] ;  /* 0x00011300ff082b82 */ /* 0x000e300000000800 */
[----:B------:R-:W3:Y:S01]  /*31080*/  @P2 LDC R5, c[0x0][0x450] ;  /* 0x00011400ff052b82 */ /* 0x000ee20000000800 */
[----:B--2---:R-:W-:Y:S02]  /*31090*/  @P1 IMAD.IADD R7, R9, 0x1, -R4 ;  /* 0x0000000109071824 */ /* 0x004fe400078e0a04 */
[----:B------:R-:W-:-:S02]  /*310a0*/  VIADD R9, R32, 0x3f ;  /* 0x0000003f20097836 */ /* 0x000fc40000000000 */
[----:B------:R-:W-:Y:S02]  /*310b0*/  IMAD.IADD R26, R10, 0x1, R7 ;  /* 0x000000010a1a7824 */ /* 0x000fe400078e0207 */
[----:B0-----:R-:W-:-:S04]  /*310c0*/  @P2 IMAD.HI.U32 R8, R9, R8, RZ ;  /* 0x0000000809082227 */ /* 0x001fc800078e00ff */
[C---:B------:R-:W-:Y:S01]  /*310d0*/  VIADD R20, R26.reuse, 0x3f ;  /* 0x0000003f1a147836 */ /* 0x040fe20000000000 */
[----:B---3--:R-:W-:Y:S02]  /*310e0*/  @P2 SHF.R.U32.HI R9, RZ, R5, R8 ;  /* 0x00000005ff092219 */ /* 0x008fe40000011608 */
[----:B------:R-:W-:Y:S02]  /*310f0*/  IADD3 R8, R26, 0x1, -R12 ;  /* 0x000000011a087810 */ /* 0x000fe40007ffe80c */
[----:B------:R-:W-:-:S03]  /*31100*/  SHF.R.S32.HI R3, RZ, 0x1f, R20 ;  /* 0x0000001fff037819 */ /* 0x000fc60000011414 */
[----:B------:R-:W-:Y:S01]  /*31110*/  IMAD.IADD R9, R8, 0x1, R9 ;  /* 0x0000000108097824 */ /* 0x000fe200078e0209 */
        /* <DEDUP_REMOVED lines=17> */
.L_x_3716:
[----:B------:R-:W-:-:S13]  /*31230*/  ISETP.NE.AND P0, PT, R3, 0x1, PT ;  /* 0x000000010300780c */ /* 0x000fda0003f05270 */
[----:B------:R-:W0:Y:S02]  /*31240*/  @P0 LDC.64 R4, c[0x0][0xae0] ;  /* 0x0002b800ff040b82 */ /* 0x000e240000000a00 */
[----:B0-----:R-:W-:-:S05]  /*31250*/  @P0 IMAD.HI.U32 R4, R11, R4, RZ ;  /* 0x000000040b040227 */ /* 0x001fca00078e00ff */
[----:B------:R-:W-:-:S07]  /*31260*/  @P0 SHF.R.U32.HI R11, RZ, R5, R4 ;  /* 0x00000005ff0b0219 */ /* 0x000fce0000011604 */
.L_x_3717:
[----:B------:R-:W-:Y:S05]  /*31270*/  BSYNC B0 ;  /* 0x0000000000007941 */ /* 0x000fea0003800000 */
.L_x_3715:
[----:B------:R-:W-:-:S05]  /*31280*/  IMAD R11, R11, R3, R3 ;  /* 0x000000030b0b7224 */ /* 0x000fca00078e0203 */
[----:B------:R-:W-:-:S07]  /*31290*/  VIMNMX R2, R2, R11, PT ;  /* 0x0000000b02027248 */ /* 0x000fce0003fe0100 */
.L_x_3714:
        /* <DEDUP_REMOVED lines=9> */
[----:B-1----:R-:W-:Y:S01]  /*31330*/  IMAD.IADD R12, R9, 0x1, R4 ;  /* 0x00000001090c7824 */ /* 0x002fe200078e0204 */
        /* <DEDUP_REMOVED lines=15> */
.L_x_3720:
[----:B------:R-:W-:-:S13]  /*31430*/  ISETP.NE.AND P0, PT, R3, 0x1, PT ;  /* 0x000000010300780c */ /* 0x000fda0003f05270 */
[----:B------:R-:W0:Y:S02]  /*31440*/  @P0 LDC.64 R4, c[0x0][0xae0] ;  /* 0x0002b800ff040b82 */ /* 0x000e240000000a00 */
[----:B0-----:R-:W-:-:S05]  /*31450*/  @P0 IMAD.HI.U32 R4, R12, R4, RZ ;  /* 0x000000040c040227 */ /* 0x001fca00078e00ff */
[----:B------:R-:W-:-:S07]  /*31460*/  @P0 SHF.R.U32.HI R12, RZ, R5, R4 ;  /* 0x00000005ff0c0219 */ /* 0x000fce0000011604 */
.L_x_3721:
[----:B------:R-:W-:Y:S05]  /*31470*/  BSYNC B0 ;  /* 0x0000000000007941 */ /* 0x000fea0003800000 */
.L_x_3719:
[----:B------:R-:W-:-:S05]  /*31480*/  IMAD R3, R12, R3, RZ ;  /* 0x000000030c037224 */ /* 0x000fca00078e02ff */
[----:B------:R-:W-:-:S07]  /*31490*/  VIMNMX R2, R2, R3, !PT ;  /* 0x0000000302027248 */ /* 0x000fce0007fe0100 */
.L_x_3718:
        /* <DEDUP_REMOVED lines=13> */
[----:B------:R-:W-:Y:S02]  /*31570*/  IABS R13, R5 ;  /* 0x00000005000d7213 */ /* 0x000fe40000000000 */
        /* <DEDUP_REMOVED lines=25> */
.L_x_3723:
[----:B------:R-:W-:Y:S05]  /*31710*/  BSYNC B0 ;  /* 0x0000000000007941 */ /* 0x000fea0003800000 */
.L_x_3722:
        /* <DEDUP_REMOVED lines=8> */
[----:B------:R-:W-:-:S13]  /*317a0*/  ISETP.GT.AND P0, PT, R11, R4, PT ;  /* 0x000000040b00720c */ /* 0x000fda0003f04270 */
        /* <DEDUP_REMOVED lines=15> */
.L_x_3897:
[----:B-1----:R-:W-:Y:S02]  /*318a0*/  ISETP.NE.AND P0, PT, R14, RZ, PT ;  /* 0x000000ff0e00720c */ /* 0x002fe40003f05270 */
[----:B------:R-:W-:-:S11]  /*318b0*/  PLOP3.LUT P6, PT, PT, PT, PT, 0x8, 0x0 ;  /* 0x000000000000781c */ /* 0x000fd60003fce170 */
[----:B------:R-:W-:Y:S05]  /*318c0*/  @P0 BRA `(.L_x_3727) ;  /* 0x00000000000c0947 */ /* 0x000fea0003800000 */
[----:B------:R-:W-:-:S03]  /*318d0*/  UMOV UR4, 0xffffffff ;  /* 0xffffffff00047882 */ /* 0x000fc60000000000 */
[----:B------:R-:W-:Y:S05]  /*318e0*/  BRA.DIV UR4, `(.L_x_3728) ;  /* 0x0000008a04747947 */ /* 0x000fea000b800000 */
[----:B------:R-:W-:-:S13]  /*318f0*/  ELECT P6, URZ, PT ;  /* 0x00000000003f782f */ /* 0x000fda00038c0000 */
.L_x_3727:
        /* <DEDUP_REMOVED lines=9> */
.L_x_3900:
[----:B------:R-:W-:Y:S05]  /*31990*/  BSYNC B1 ;  /* 0x0000000000017941 */ /* 0x000fea0003800000 */
.L_x_3729:
[----:B------:R-:W-:Y:S04]  /*319a0*/  BSSY B1, `(.L_x_3731) ;  /* 0x00000b7000017945 */ /* 0x000fe80003800000 */
[----:B------:R-:W-:Y:S05]  /*319b0*/  @!P6 BRA `(.L_x_3732) ;  /* 0x0000000800d4e947 */ /* 0x000fea0003800000 */
[----:B------:R-:W1:Y:S01]  /*319c0*/  S2R R7, SR_TID.X ;  /* 0x0000000000077919 */ /* 0x000e620000002100 */
[----:B0-----:R-:W-:Y:S01]  /*319d0*/  IMAD R3, R19, 0x8, R18 ;  /* 0x0000000813037824 */ /* 0x001fe200078e0212 */
[----:B------:R-:W-:Y:S01]  /*319e0*/  BSSY B2, `(.L_x_3733) ;  /* 0x0000006000027945 */ /* 0x000fe20003800000 */
[----:B-1----:R-:W-:Y:S02]  /*319f0*/  LOP3.LUT R10, R7, 0x7f, RZ, 0xc0, !PT ;  /* 0x0000007f070a7812 */ /* 0x002fe400078ec0ff */
[----:B------:R-:W-:Y:S02]  /*31a00*/  SHF.L.U32 R7, R29, 0x1f, RZ ;  /* 0x0000001f1d077819 */ /* 0x000fe400000006ff */
[----:B------:R-:W-:Y:S02]  /*31a10*/  ISETP.NE.AND P1, PT, R10, RZ, PT ;  /* 0x000000ff0a00720c */ /* 0x000fe40003f25270 */
[----:B------:R-:W0:Y:S02]  /*31a20*/  SYNCS.PHASECHK.TRANS64.TRYWAIT P0, [R3+URZ+0x388a0], R7 ;  /* 0x0388a007030075a7 */ /* 0x000e24000800017f */
[----:B0-----:R-:W-:Y:S09]  /*31a30*/  @!P0 BRA `(.L_x_3734) ;  /* 0x0000008800548947 */ /* 0x001ff20003800000 */
.L_x_3901:
[----:B------:R-:W-:Y:S05]  /*31a40*/  BSYNC B2 ;  /* 0x0000000000027941 */ /* 0x000fea0003800000 */
.L_x_3733:
[----:B------:R-:W-:Y:S04]  /*31a50*/  BSSY B2, `(.L_x_3735) ;  /* 0x0000009000027945 */ /* 0x000fe80003800000 */
[----:B------:R-:W-:Y:S05]  /*31a60*/  @P1 BRA `(.L_x_3736) ;  /* 0x00000000001c1947 */ /* 0x000fea0003800000 */
[----:B------:R-:W1:Y:S02]  /*31a70*/  S2R R10, SR_TID.X ;  /* 0x00000000000a7919 */ /* 0x000e640000002100 */
[----:B-1----:R-:W-:Y:S01]  /*31a80*/  LOP3.LUT R11, R10, 0x1f, RZ, 0xc0, !PT ;  /* 0x0000001f0a0b7812 */ /* 0x002fe200078ec0ff */
[----:B------:R-:W-:-:S03]  /*31a90*/  IMAD.MOV.U32 R10, RZ, RZ, 0x2000 ;  /* 0x00002000ff0a7424 */ /* 0x000fc600078e00ff */
[----:B------:R-:W-:Y:S01]  /*31aa0*/  ISETP.NE.AND P0, PT, R11, RZ, PT ;  /* 0x000000ff0b00720c */ /* 0x000fe20003f05270 */
[----:B------:R1:W-:-:S12]  /*31ab0*/  SYNCS.ARRIVE.TRANS64 RZ, [R3+URZ+0x38890], R10 ;  /* 0x0388900a03ff79a7 */ /* 0x0003d8000800003f */
[----:B-1----:R-:W-:Y:S05]  /*31ac0*/  @!P0 BRA `(.L_x_3736) ;  /* 0x0000000000048947 */ /* 0x002fea0003800000 */
[----:B------:R-:W-:Y:S01]  /*31ad0*/  BPT.TRAP 0x1 ;  /* 0x000000040000795c */ /* 0x000fe20000300000 */
.L_x_3736:
[----:B------:R-:W-:Y:S05]  /*31ae0*/  BSYNC B2 ;  /* 0x0000000000027941 */ /* 0x000fea0003800000 */
.L_x_3735:
        /* <DEDUP_REMOVED lines=12> */
.L_x_3737:
        /* <DEDUP_REMOVED lines=13> */
.L_x_3902:
[----:B------:R-:W-:Y:S05]  /*31c80*/  BSYNC B2 ;  /* 0x0000000000027941 */ /* 0x000fea0003800000 */
.L_x_3738:
        /* <DEDUP_REMOVED lines=11> */
.L_x_3741:
[----:B------:R-:W-:Y:S05]  /*31d40*/  BSYNC B2 ;  /* 0x0000000000027941 */ /* 0x000fea0003800000 */
.L_x_3740:
        /* <DEDUP_REMOVED lines=9> */
.L_x_3742:
        /* <DEDUP_REMOVED lines=15> */
.L_x_3743:
        /* <DEDUP_REMOVED lines=15> */
.L_x_3744:
        /* <DEDUP_REMOVED lines=15> */
.L_x_3745:
        /* <DEDUP_REMOVED lines=15> */
.L_x_3746:
        /* <DEDUP_REMOVED lines=15> */
.L_x_3747:
        /* <DEDUP_REMOVED lines=15> */
.L_x_3748:
        /* <DEDUP_REMOVED lines=15> */
.L_x_3749:
        /* <DEDUP_REMOVED lines=10> */
.L_x_3732:
[----:B------:R-:W-:Y:S05]  /*32510*/  BSYNC B1 ;  /* 0x0000000000017941 */ /* 0x000fea0003800000 */
.L_x_3731:
        /* <DEDUP_REMOVED lines=9> */
.L_x_3769:
[----:B------:R-:W-:Y:S05]  /*325b0*/  YIELD ;  /* 0x0000000000007946 */ /* 0x000fea0003800000 */
[----:B------:R-:W-:Y:S04]  /*325c0*/  BSSY B1, `(.L_x_3750) ;  /* 0x00000b6000017945 */ /* 0x000fe80003800000 */
[----:B------:R-:W-:Y:S05]  /*325d0*/  @!P6 BRA `(.L_x_3751) ;  /* 0x0000000800d0e947 */ /* 0x000fea0003800000 */
[----:B------:R-:W0:Y:S01]  /*325e0*/  S2R R2, SR_TID.X ;  /* 0x0000000000027919 */ /* 0x000e220000002100 */
[----:B------:R-:W-:Y:S01]  /*325f0*/  IMAD R10, R19, 0x8, R18 ;  /* 0x00000008130a7824 */ /* 0x000fe200078e0212 */
[----:B------:R-:W-:Y:S01]  /*32600*/  BSSY B2, `(.L_x_3752) ;  /* 0x0000006000027945 */ /* 0x000fe20003800000 */
[----:B0-----:R-:W-:Y:S02]  /*32610*/  LOP3.LUT R3, R2, 0x7f, RZ, 0xc0, !PT ;  /* 0x0000007f02037812 */ /* 0x001fe400078ec0ff */
[----:B------:R-:W-:Y:S02]  /*32620*/  SHF.L.U32 R2, R29, 0x1f, RZ ;  /* 0x0000001f1d027819 */ /* 0x000fe400000006ff */
[----:B------:R-:W-:Y:S02]  /*32630*/  ISETP.NE.AND P2, PT, R3, RZ, PT ;  /* 0x000000ff0300720c */ /* 0x000fe40003f45270 */
[----:B------:R-:W0:Y:S02]  /*32640*/  SYNCS.PHASECHK.TRANS64.TRYWAIT P1, [R10+URZ+0x388a0], R2 ;  /* 0x0388a0020a0075a7 */ /* 0x000e24000802017f */
[----:B0-----:R-:W-:Y:S09]  /*32650*/  @!P1 BRA `(.L_x_3753) ;  /* 0x0000007c00749947 */ /* 0x001ff20003800000 */
.L_x_3903:
[----:B------:R-:W-:Y:S05]  /*32660*/  BSYNC B2 ;  /* 0x0000000000027941 */ /* 0x000fea0003800000 */
.L_x_3752:
        /* <DEDUP_REMOVED lines=9> */
.L_x_3755:
[----:B------:R-:W-:Y:S05]  /*32700*/  BSYNC B2 ;  /* 0x0000000000027941 */ /* 0x000fea0003800000 */
.L_x_3754:
        /* <DEDUP_REMOVED lines=11> */
.L_x_3756:
        /* <DEDUP_REMOVED lines=13> */
.L_x_3904:
[----:B------:R-:W-:Y:S05]  /*32890*/  BSYNC B2 ;  /* 0x0000000000027941 */ /* 0x000fea0003800000 */
.L_x_3757:
[----:B------:R-:W-:Y:S01]  /*328a0*/  BSSY B2, `(.L_x_3759) ;  /* 0x000000b000027945 */ /* 0x000fe20003800000 */
[----:B01----:R-:W-:Y:S02]  /*328b0*/  IMAD.MOV.U32 R2, RZ, RZ, 0x0 ;  /* 0x00000000ff027424 */ /* 0x003fe400078e00ff */
[----:B------:R-:W-:Y:S01]  /*328c0*/  IMAD.MOV.U32 R3, RZ, RZ, 0x12f00000 ;  /* 0x12f00000ff037424 */ /* 0x000fe200078e00ff */
[----:B------:R-:W-:Y:S06]  /*328d0*/  @P2 BRA `(.L_x_3760) ;  /* 0x00000000001c2947 */ /* 0x000fec0003800000 */
[----:B------:R-:W0:Y:S02]  /*328e0*/  S2R R13, SR_TID.X ;  /* 0x00000000000d7919 */ /* 0x000e240000002100 */
[----:B0-----:R-:W-:Y:S01]  /*328f0*/  LOP3.LUT R14, R13, 0x1f, RZ, 0xc0, !PT ;  /* 0x0000001f0d0e7812 */ /* 0x001fe200078ec0ff */
[----:B------:R-:W-:-:S03]  /*32900*/  IMAD.MOV.U32 R13, RZ, RZ, 0x10000 ;  /* 0x00010000ff0d7424 */ /* 0x000fc600078e00ff */
[----:B------:R-:W-:Y:S01]  /*32910*/  ISETP.NE.AND P1, PT, R14, RZ, PT ;  /* 0x000000ff0e00720c */ /* 0x000fe20003f25270 */
[----:B------:R0:W-:-:S12]  /*32920*/  SYNCS.ARRIVE.TRANS64 RZ, [R10+URZ+0x388b0], R13 ;  /* 0x0388b00d0aff79a7 */ /* 0x0001d8000800003f */
[----:B0-----:R-:W-:Y:S05]  /*32930*/  @!P1 BRA `(.L_x_3760) ;  /* 0x0000000000049947 */ /* 0x001fea0003800000 */
[----:B------:R-:W-:Y:S01]  /*32940*/  BPT.TRAP 0x1 ;  /* 0x000000040000795c */ /* 0x000fe20000300000 */
.L_x_3760:
[----:B------:R-:W-:Y:S05]  /*32950*/  BSYNC B2 ;  /* 0x0000000000027941 */ /* 0x000fea0003800000 */
.L_x_3759:
        /* <DEDUP_REMOVED lines=9> */
.L_x_3761:
        /* <DEDUP_REMOVED lines=15> */
.L_x_3762:
        /* <DEDUP_REMOVED lines=15> */
.L_x_3763:
        /* <DEDUP_REMOVED lines=15> */
.L_x_3764:
        /* <DEDUP_REMOVED lines=15> */
.L_x_3765:
        /* <DEDUP_REMOVED lines=15> */
.L_x_3766:
        /* <DEDUP_REMOVED lines=15> */
.L_x_3767:
        /* <DEDUP_REMOVED lines=15> */
.L_x_3768:
        /* <DEDUP_REMOVED lines=10> */
.L_x_3751:
[----:B------:R-:W-:Y:S05]  /*33120*/  BSYNC B1 ;  /* 0x0000000000017941 */ /* 0x000fea0003800000 */
.L_x_3750:
        /* <DEDUP_REMOVED lines=8> */
.L_x_3725:
[----:B------:R-:W-:Y:S05]  /*331b0*/  BSYNC B0 ;  /* 0x0000000000007941 */ /* 0x000fea0003800000 */
.L_x_3724:
[----:B------:R-:W1:Y:S01]  /*331c0*/  LDC R2, c[0x0][0x448] ;  /* 0x00011200ff027b82 */ /* 0x000e620000000800 */
[----:B0-----:R-:W-:Y:S01]  /*331d0*/  VIADD R3, R32, 0x3f ;  /* 0x0000003f20037836 */ /* 0x001fe20000000000 */
[----:B------:R-:W-:Y:S06]  /*331e0*/  @!P0 WARPSYNC.ALL ;  /* 0x0000000000008948 */ /* 0x000fec0003800000 */
[----:B------:R-:W-:Y:S01]  /*331f0*/  @!P0 BAR.SYNC.DEFER_BLOCKING 0xc, 0x180 ;  /* 0x0306000000008b1d */ /* 0x000fe20000010000 */
[----:B-1----:R-:W-:-:S13]  /*33200*/  ISETP.NE.AND P1, PT, R2, 0x1, PT ;  /* 0x000000010200780c */ /* 0x002fda0003f25270 */
[----:B------:R-:W0:Y:S08]  /*33210*/  @P1 LDC R4, c[0x0][0x44c] ;  /* 0x00011300ff041b82 */ /* 0x000e300000000800 */
[----:B------:R-:W1:Y:S01]  /*33220*/  @P1 LDC R2, c[0x0][0x450] ;  /* 0x00011400ff021b82 */ /* 0x000e620000000800 */
[----:B0-----:R-:W-:-:S05]  /*33230*/  @P1 IMAD.HI.U32 R4, R3, R4, RZ ;  /* 0x0000000403041227 */ /* 0x001fca00078e00ff */
[----:B-1----:R-:W-:-:S05]  /*33240*/  @P1 SHF.R.U32.HI R3, RZ, R2, R4 ;  /* 0x00000002ff031219 */ /* 0x002fca0000011604 */
[----:B------:R-:W-:Y:S02]  /*33250*/  IMAD.IADD R8, R8, 0x1, R3 ;  /* 0x0000000108087824 */ /* 0x000fe400078e0203 */
[----:B------:R-:W0:Y:S02]  /*33260*/  LDC.64 R2, c[0x0][0xad8] ;  /* 0x0002b600ff027b82 */ /* 0x000e240000000a00 */
        /* <DEDUP_REMOVED lines=14> */
.L_x_3772:
[----:B------:R-:W-:-:S13]  /*33350*/  ISETP.NE.AND P0, PT, R3, 0x1, PT ;  /* 0x000000010300780c */ /* 0x000fda0003f05270 */
[----:B------:R-:W0:Y:S02]  /*33360*/  @P0 LDC.64 R4, c[0x0][0xae0] ;  /* 0x0002b800ff040b82 */ /* 0x000e240000000a00 */
[----:B0-----:R-:W-:-:S05]  /*33370*/  @P0 IMAD.HI.U32 R4, R6, R4, RZ ;  /* 0x0000000406040227 */ /* 0x001fca00078e00ff */
[----:B------:R-:W-:-:S07]  /*33380*/  @P0 SHF.R.U32.HI R6, RZ, R5, R4 ;  /* 0x00000005ff060219 */ /* 0x000fce0000011604 */
.L_x_3773:
[----:B------:R-:W-:Y:S05]  /*33390*/  BSYNC B0 ;  /* 0x0000000000007941 */ /* 0x000fea0003800000 */
.L_x_3771:
[----:B------:R-:W-:-:S05]  /*333a0*/  IMAD R5, R6, R3, R3 ;  /* 0x0000000306057224 */ /* 0x000fca00078e0203 */
[----:B------:R-:W-:-:S07]  /*333b0*/  VIMNMX R2, R2, R5, PT ;  /* 0x0000000502027248 */ /* 0x000fce0003fe0100 */
.L_x_3770:
[----:B------:R-:W-:Y:S01]  /*333c0*/  VIADD R2, R2, 0x3f ;  /* 0x0000003f02027836 */ /* 0x000fe20000000000 */
[----:B------:R-:W-:-:S04]  /*333d0*/  ULDC UR4, c[0x0][0xad4] ;  /* 0x0002b50000047ab9 */ /* 0x000fc80000000800 */
[----:B------:R-:W-:-:S04]  /*333e0*/  SHF.R.S32.HI R5, RZ, 0x1f, R2 ;  /* 0x0000001fff057819 */ /* 0x000fc80000011402 */
[----:B------:R-:W-:Y:S02]  /*333f0*/  LEA.HI R5, R5, R2, RZ, 0x6 ;  /* 0x0000000205057211 */ /* 0x000fe400078f30ff */
[----:B------:R-:W0:Y:S02]  /*33400*/  @P1 LDC R2, c[0x0][0x450] ;  /* 0x00011400ff021b82 */ /* 0x000e240000000800 */
[----:B------:R-:W-:-:S04]  /*33410*/  SHF.R.S32.HI R5, RZ, 0x6, R5 ;  /* 0x00000006ff057819 */ /* 0x000fc80000011405 */
[----:B------:R-:W-:Y:S02]  /*33420*/  VIMNMX R20, R20, R5, PT ;  /* 0x0000000514147248 */ /* 0x000fe40003fe0100 */
[----:B------:R-:W1:Y:S02]  /*33430*/  @P1 LDC R5, c[0x0][0x44c] ;  /* 0x00011300ff051b82 */ /* 0x000e640000000800 */
[----:B-1----:R-:W-:-:S04]  /*33440*/  @P1 IMAD.HI.U32 R4, R32, R5, RZ ;  /* 0x0000000520041227 */ /* 0x002fc800078e00ff */
[----:B------:R-:W-:Y:S01]  /*33450*/  IMAD.MOV.U32 R5, RZ, RZ, R32 ;  /* 0x000000ffff057224 */ /* 0x000fe200078e0020 */
        /* <DEDUP_REMOVED lines=14> */
.L_x_3776:
[----:B------:R-:W-:-:S13]  /*33540*/  ISETP.NE.AND P0, PT, R3, 0x1, PT ;  /* 0x000000010300780c */ /* 0x000fda0003f05270 */
[----:B------:R-:W0:Y:S02]  /*33550*/  @P0 LDC.64 R4, c[0x0][0xae0] ;  /* 0x0002b800ff040b82 */ /* 0x000e240000000a00 */
[----:B0-----:R-:W-:-:S05]  /*33560*/  @P0 IMAD.HI.U32 R4, R6, R4, RZ ;  /* 0x0000000406040227 */ /* 0x001fca00078e00ff */
[----:B------:R-:W-:-:S07]  /*33570*/  @P0 SHF.R.U32.HI R6, RZ, R5, R4 ;  /* 0x00000005ff060219 */ /* 0x000fce0000011604 */
.L_x_3777:
[----:B------:R-:W-:Y:S05]  /*33580*/  BSYNC B0 ;  /* 0x0000000000007941 */ /* 0x000fea0003800000 */
.L_x_3775:
[----:B------:R-:W-:-:S05]  /*33590*/  IMAD R3, R6, R3, RZ ;  /* 0x0000000306037224 */ /* 0x000fca00078e02ff */
[----:B------:R-:W-:-:S07]  /*335a0*/  VIMNMX R2, R2, R3, !PT ;  /* 0x0000000302027248 */ /* 0x000fce0007fe0100 */
.L_x_3774:
[----:B------:R-:W-:Y:S01]  /*335b0*/  ISETP.NE.AND P1, PT, R0, RZ, PT ;  /* 0x000000ff0000720c */ /* 0x000fe20003f25270 */
[----:B------:R-:W-:Y:S01]  /*335c0*/  BSSY B0, `(.L_x_3778) ;  /* 0x0000024000007945 */ /* 0x000fe20003800000 */
[----:B------:R-:W-:-:S04]  /*335d0*/  SHF.R.S32.HI R3, RZ, 0x1f, R2 ;  /* 0x0000001fff037819 */ /* 0x000fc80000011402 */
[----:B------:R-:W-:Y:S01]  /*335e0*/  LEA.HI R3, R3, R2, RZ, 0x6 ;  /* 0x0000000203037211 */ /* 0x000fe200078f30ff */
[----:B------:R-:W-:-:S03]  /*335f0*/  IMAD.MOV.U32 R2, RZ, RZ, RZ ;  /* 0x000000ffff027224 */ /* 0x000fc600078e00ff */
[----:B------:R-:W-:-:S03]  /*33600*/  SHF.R.S32.HI R3, RZ, 0x6, R3 ;  /* 0x00000006ff037819 */ /* 0x000fc60000011403 */
        /* <DEDUP_REMOVED lines=31> */
.L_x_3779:
[----:B------:R-:W-:Y:S05]  /*33800*/  BSYNC B0 ;  /* 0x0000000000007941 */ /* 0x000fea0003800000 */
.L_x_3778:
[-C--:B------:R-:W-:Y:S01]  /*33810*/  IMAD R33, R33, R2.reuse, R4 ;  /* 0x0000000221217224 */ /* 0x080fe200078e0204 */
[----:B------:R-:W-:Y:S04]  /*33820*/  BSSY B7, `(.L_x_3780) ;  /* 0x000045a000077945 */ /* 0x000fe80003800000 */
[----:B------:R-:W-:-:S04]  /*33830*/  VIADDMNMX R31, R33, R2, R20, PT ;  /* 0x00000002211f7246 */ /* 0x000fc80003800114 */
[----:B------:R-:W-:Y:S01]  /*33840*/  ISETP.GT.AND P0, PT, R31, R33, PT ;  /* 0x000000211f00720c */ /* 0x000fe20003f04270 */
[----:B------:R1:W-:-:S12]  /*33850*/  STL [R1+0x430], R31 ;  /* 0x0004301f01007387 */ /* 0x0003d80000100800 */
[----:B-1----:R-:W-:Y:S05]  /*33860*/  @P0 BRA `(.L_x_3781) ;  /* 0x0000000000440947 */ /* 0x002fea0003800000 */
[----:B0-----:R-:W0:Y:S02]  /*33870*/  S2R R0, SR_TID.X ;  /* 0x0000000000007919 */ /* 0x001e240000002100 */
        /* <DEDUP_REMOVED lines=16> */
.L_x_3781:
[----:B0-----:R-:W-:Y:S01]  /*33980*/  VIADD R0, R18, 0x22400 ;  /* 0x0002240012007836 */ /* 0x001fe20000000000 */
        /* <DEDUP_REMOVED lines=19> */
.L_x_3784:
[----:B------:R-:W-:Y:S05]  /*33ac0*/  BSYNC B6 ;  /* 0x0000000000067941 */ /* 0x000fea0003800000 */
.L_x_3783:
        /* <DEDUP_REMOVED lines=20> */
.L_x_3787:
        /* <DEDUP_REMOVED lines=15> */
.L_x_3786:
[----:B------:R-:W-:Y:S05]  /*33d00*/  BSYNC B6 ;  /* 0x0000000000067941 */ /* 0x000fea0003800000 */
.L_x_3785:
[----:B------:R-:W-:Y:S01]  /*33d10*/  ULDC.64 UR4, c[0x0][0xaf0] ;  /* 0x0002bc0000047ab9 */ /* 0x000fe20000000a00 */
[----:B------:R-:W-:Y:S01]  /*33d20*/  IMAD.MOV.U32 R30, RZ, RZ, R27 ;  /* 0x000000ffff1e7224 */ /* 0x000fe200078e001b */
[----:B------:R-:W-:Y:S01]  /*33d30*/  ISETP.NE.U32.AND P0, PT, RZ, UR4, PT ;  /* 0x00000004ff007c0c */ /* 0x000fe2000bf05070 */
[----:B------:R-:W0:Y:S01]  /*33d40*/  S2R R20, SR_TID.X ;  /* 0x0000000000147919 */ /* 0x000e220000002100 */
[----:B------:R-:W1:Y:S01]  /*33d50*/  LDC R10, c[0x0][0x430] ;  /* 0x00010c00ff0a7b82 */ /* 0x000e620000000800 */
[----:B------:R-:W2:Y:S01]  /*33d60*/  S2R R21, SR_TID.X ;  /* 0x0000000000157919 */ /* 0x000ea20000002100 */
[----:B------:R-:W-:Y:S01]  /*33d70*/  ISETP.NE.AND.EX P0, PT, RZ, UR5, PT, P0 ;  /* 0x00000005ff007c0c */ /* 0x000fe2000bf05300 */
[----:B------:R-:W-:-:S12]  /*33d80*/  ULDC UR4, c[0x0][0x320] ;  /* 0x0000c80000047ab9 */ /* 0x000fd80000000800 */
[----:B------:R-:W3:Y:S01]  /*33d90*/  @P0 LDC.64 R2, c[0x0][0xaf0] ;  /* 0x0002bc00ff020b82 */ /* 0x000ee20000000a00 */
[----:B0-----:R-:W-:Y:S01]  /*33da0*/  LOP3.LUT R20, R20, 0x7f, RZ, 0xc0, !PT ;  /* 0x0000007f14147812 */ /* 0x001fe200078ec0ff */
[----:B---3--:R-:W-:-:S05]  /*33db0*/  @P0 IMAD.WIDE R2, R27, 0x4, R2 ;  /* 0x000000041b020825 */ /* 0x008fca00078e0202 */
[----:B------:R0:W3:Y:S01]  /*33dc0*/  @P0 LDG.E R30, desc[UR36][R2.64] ;  /* 0x00000024021e0981 */ /* 0x0000e2000c1e1900 */
[----:B------:R-:W-:Y:S01]  /*33dd0*/  SHF.R.U32.HI R25, RZ, 0x3, R20 ;  /* 0x00000003ff197819 */ /* 0x000fe20000011614 */
[----:B--2---:R-:W-:Y:S01]  /*33de0*/  IMAD.SHL.U32 R20, R21, 0x10, RZ ;  /* 0x0000001015147824 */ /* 0x004fe200078e00ff */
[----:B-1----:R-:W-:Y:S01]  /*33df0*/  ISETP.NE.AND P1, PT, R10, 0x1, PT ;  /* 0x000000010a00780c */ /* 0x002fe20003f25270 */
[----:B------:R-:W-:Y:S01]  /*33e00*/  IMAD.MOV.U32 R12, RZ, RZ, RZ ;  /* 0x000000ffff0c7224 */ /* 0x000fe200078e00ff */
[----:B------:R-:W-:Y:S02]  /*33e10*/  LEA R0, R31, 0xffffffc0, 0x6 ;  /* 0xffffffc01f007811 */ /* 0x000fe400078e30ff */
[----:B------:R-:W-:Y:S01]  /*33e20*/  LOP3.LUT R20, R25, 0x70, R20, 0xf8, !PT ;  /* 0x0000007019147812 */ /* 0x000fe200078ef814 */
[----:B------:R-:W1:Y:S01]  /*33e30*/  S2R R31, SR_TID.X ;  /* 0x00000000001f7919 */ /* 0x000e620000002100 */
[----:B------:R-:W-:Y:S01]  /*33e40*/  LOP3.LUT R17, R17, 0xffffffbf, RZ, 0xc0, !PT ;  /* 0xffffffbf11117812 */ /* 0x000fe200078ec0ff */
[----:B------:R-:W2:Y:S02]  /*33e50*/  S2R R25, SR_TID.X ;  /* 0x0000000000197919 */ /* 0x000ea40000002100 */
[----:B------:R-:W-:-:S04]  /*33e60*/  IMAD.IADD R7, R20, 0x1, R0 ;  /* 0x0000000114077824 */ /* 0x000fc800078e0200 */
[----:B0-----:R-:W0:Y:S01]  /*33e70*/  @P1 LDC R3, c[0x0][0x434] ;  /* 0x00010d00ff031b82 */ /* 0x001e220000000800 */
[C---:B------:R-:W-:Y:S01]  /*33e80*/  ISETP.GE.AND P0, PT, R7.reuse, R26, PT ;  /* 0x0000001a0700720c */ /* 0x040fe20003f06270 */
[----:B------:R-:W-:-:S03]  /*33e90*/  IMAD.IADD R7, R7, 0x1, R34 ;  /* 0x0000000107077824 */ /* 0x000fc600078e0222 */
[----:B------:R-:W-:Y:S01]  /*33ea0*/  ISETP.GT.U32.OR P0, PT, R20, 0x3f, P0 ;  /* 0x0000003f1400780c */ /* 0x000fe20000704470 */
[----:B------:R-:W-:Y:S02]  /*33eb0*/  IMAD.MOV.U32 R6, RZ, RZ, R7 ;  /* 0x000000ffff067224 */ /* 0x000fe400078e0007 */
[----:B------:R-:W4:Y:S01]  /*33ec0*/  @P1 LDC R2, c[0x0][0x438] ;  /* 0x00010e00ff021b82 */ /* 0x000f220000000800 */
[----:B0-----:R-:W-:-:S04]  /*33ed0*/  @P1 IMAD.HI.U32 R3, R7, R3, RZ ;  /* 0x0000000307031227 */ /* 0x001fc800078e00ff */
[----:B--2---:R-:W-:Y:S02]  /*33ee0*/  IMAD.SHL.U32 R35, R25, 0x8, RZ ;  /* 0x0000000819237824 */ /* 0x004fe400078e00ff */
[C---:B-1----:R-:W-:Y:S01]  /*33ef0*/  IMAD.SHL.U32 R25, R31.reuse, 0x8, RZ ;  /* 0x000000081f197824 */ /* 0x042fe200078e00ff */
[----:B----4-:R-:W-:Y:S01]  /*33f00*/  @P1 SHF.R.U32.HI R6, RZ, R2, R3 ;  /* 0x00000002ff061219 */ /* 0x010fe20000011603 */
[----:B------:R-:W-:Y:S01]  /*33f10*/  IMAD.SHL.U32 R31, R31, 0x8, RZ ;  /* 0x000000081f1f7824 */ /* 0x000fe200078e00ff */
[----:B------:R-:W-:Y:S01]  /*33f20*/  LOP3.LUT R35, R35, 0x38, RZ, 0xc0, !PT ;  /* 0x0000003823237812 */ /* 0x000fe200078ec0ff */
[----:B------:R-:W0:Y:S01]  /*33f30*/  @!P0 LDC.64 R2, c[0x0][0x428] ;  /* 0x00010a00ff028b82 */ /* 0x000e220000000a00 */
[----:B------:R-:W-:Y:S02]  /*33f40*/  LOP3.LUT R25, R25, 0x38, RZ, 0xc0, !PT ;  /* 0x0000003819197812 */ /* 0x000fe400078ec0ff */
[----:B------:R-:W-:Y:S02]  /*33f50*/  LOP3.LUT R4, R35, 0x40, RZ, 0xfc, !PT ;  /* 0x0000004023047812 */ /* 0x000fe400078efcff */
[----:B------:R-:W1:Y:S01]  /*33f60*/  S2R R35, SR_TID.X ;  /* 0x0000000000237919 */ /* 0x000e620000002100 */
[----:B------:R-:W-:-:S02]  /*33f70*/  ISETP.GE.AND P3, PT, R25, UR4, PT ;  /* 0x0000000419007c0c */ /* 0x000fc4000bf66270 */
[----:B------:R-:W-:Y:S02]  /*33f80*/  ISETP.GE.AND P2, PT, R4, UR4, PT ;  /* 0x0000000404007c0c */ /* 0x000fe4000bf46270 */
[----:B------:R-:W-:Y:S02]  /*33f90*/  LOP3.LUT R31, R31, 0x38, RZ, 0xc0, !PT ;  /* 0x000000381f1f7812 */ /* 0x000fe400078ec0ff */
[----:B------:R-:W-:Y:S02]  /*33fa0*/  SEL R8, RZ, 0xffffffff, P2 ;  /* 0xffffffffff087807 */ /* 0x000fe40001000000 */
[----:B------:R-:W-:-:S03]  /*33fb0*/  LOP3.LUT R11, R31, 0x180, RZ, 0xfc, !PT ;  /* 0x000001801f0b7812 */ /* 0x000fc600078efcff */
[----:B------:R-:W-:-:S04]  /*33fc0*/  IMAD.SHL.U32 R8, R8, 0x2, RZ ;  /* 0x0000000208087824 */ /* 0x000fc800078e00ff */
[----:B------:R-:W-:-:S04]  /*33fd0*/  @P2 LOP3.LUT R17, R17, 0x40, RZ, 0xfc, !PT ;  /* 0x0000004011112812 */ /* 0x000fc800078efcff */
[----:B------:R-:W-:-:S04]  /*33fe0*/  LOP3.LUT R17, R17, 0xffffff7f, RZ, 0xc0, !PT ;  /* 0xffffff7f11117812 */ /* 0x000fc800078ec0ff */
[----:B------:R-:W-:-:S04]  /*33ff0*/  @P3 LOP3.LUT R17, R17, 0x80, RZ, 0xfc, !PT ;  /* 0x0000008011113812 */ /* 0x000fc800078efcff */
[----:B------:R-:W-:Y:S01]  /*34000*/  LOP3.LUT R17, R17, 0xffffffdf, RZ, 0xc0, !PT ;  /* 0xffffffdf11117812 */ /* 0x000fe200078ec0ff */
[C---:B-1----:R-:W-:Y:S02]  /*34010*/  IMAD.SHL.U32 R4, R35.reuse, 0x8, RZ ;  /* 0x0000000823047824 */ /* 0x042fe400078e00ff */
[----:B------:R-:W-:-:S03]  /*34020*/  IMAD.SHL.U32 R35, R35, 0x8, RZ ;  /* 0x0000000823237824 */ /* 0x000fc600078e00ff */
[----:B------:R-:W-:Y:S02]  /*34030*/  LOP3.LUT R4, R4, 0x38, RZ, 0xc0, !PT ;  /* 0x0000003804047812 */ /* 0x000fe400078ec0ff */
[----:B------:R-:W-:Y:S02]  /*34040*/  LOP3.LUT R35, R35, 0x38, RZ, 0xc0, !PT ;  /* 0x0000003823237812 */ /* 0x000fe400078ec0ff */
[----:B------:R-:W-:Y:S02]  /*34050*/  LOP3.LUT R4, R4, 0x80, RZ, 0xfc, !PT ;  /* 0x0000008004047812 */ /* 0x000fe400078efcff */
[----:B------:R-:W-:Y:S02]  /*34060*/  LOP3.LUT R35, R35, 0xc0, RZ, 0xfc, !PT ;  /* 0x000000c023237812 */ /* 0x000fe400078efcff */
[----:B------:R-:W-:Y:S02]  /*34070*/  ISETP.GE.AND P2, PT, R4, UR4, PT ;  /* 0x0000000404007c0c */ /* 0x000fe4000bf46270 */
[----:B------:R-:W-:-:S02]  /*34080*/  SEL R4, RZ, 0x1, P3 ;  /* 0x00000001ff047807 */ /* 0x000fc40001800000 */
[----:B------:R-:W-:Y:S02]  /*34090*/  ISETP.GE.AND P1, PT, R35, UR4, PT ;  /* 0x0000000423007c0c */ /* 0x000fe4000bf26270 */
[----:B------:R-:W-:Y:S02]  /*340a0*/  LOP3.LUT R8, R8, 0x2, R4, 0xe2, !PT ;  /* 0x0000000208087812 */ /* 0x000fe400078ee204 */
[----:B------:R-:W-:Y:S02]  /*340b0*/  SEL R4, RZ, 0x4, P2 ;  /* 0x00000004ff047807 */ /* 0x000fe40001000000 */
[----:B------:R-:W-:-:S03]  /*340c0*/  SEL R5, RZ, 0x8, P1 ;  /* 0x00000008ff057807 */ /* 0x000fc60000800000 */
[----:B------:R-:W-:Y:S02]  /*340d0*/  @P2 LOP3.LUT R17, R17, 0x20, RZ, 0xfc, !PT ;  /* 0x0000002011112812 */ /* 0x000fe400078efcff */
[----:B------:R-:W-:Y:S01]  /*340e0*/  LOP3.LUT R8, R5, R8, R4, 0xfe, !PT ;  /* 0x0000000805087212 */ /* 0x000fe200078efe04 */
[--C-:B------:R-:W-:Y:S01]  /*340f0*/  @!P0 IMAD.MOV.U32 R4, RZ, RZ, R6.reuse ;  /* 0x000000ffff048224 */ /* 0x100fe200078e0006 */
[----:B------:R-:W-:Y:S02]  /*34100*/  @!P0 SHF.R.S32.HI R5, RZ, 0x1f, R6 ;  /* 0x0000001fff058819 */ /* 0x000fe40000011406 */
[----:B------:R-:W-:-:S04]  /*34110*/  LOP3.LUT R17, R17, 0xffffffef, RZ, 0xc0, !PT ;  /* 0xffffffef11117812 */ /* 0x000fc800078ec0ff */
[----:B------:R-:W-:Y:S02]  /*34120*/  @P1 LOP3.LUT R17, R17, 0x10, RZ, 0xfc, !PT ;  /* 0x0000001011111812 */ /* 0x000fe400078efcff */
[----:B---3--:R-:W-:Y:S01]  /*34130*/  SHF.R.S32.HI R35, RZ, 0x1f, R30 ;  /* 0x0000001fff237819 */ /* 0x008fe2000001141e */
[----:B0-----:R-:W-:-:S04]  /*34140*/  @!P0 IMAD.WIDE.U32 R4, R30, R2, R4 ;  /* 0x000000021e048225 */ /* 0x001fc800078e0004 */
[----:B------:R-:W-:-:S04]  /*34150*/  @!P0 IMAD R9, R35, R2, RZ ;  /* 0x0000000223098224 */ /* 0x000fc800078e02ff */
[----:B------:R-:W-:Y:S02]  /*34160*/  @!P0 IMAD R9, R30, R3, R9 ;  /* 0x000000031e098224 */ /* 0x000fe400078e0209 */
[----:B------:R-:W0:Y:S02]  /*34170*/  @!P0 LDC.64 R2, c[0x0][0x418] ;  /* 0x00010600ff028b82 */ /* 0x000e240000000a00 */
[----:B------:R-:W-:Y:S01]  /*34180*/  @!P0 IMAD.IADD R9, R5, 0x1, R9 ;  /* 0x0000000105098824 */ /* 0x000fe200078e0209 */
[----:B0-----:R-:W-:-:S04]  /*34190*/  @!P0 LEA R2, P1, R4, R2, 0x2 ;  /* 0x0000000204028211 */ /* 0x001fc800078210ff */
[----:B------:R-:W-:-:S05]  /*341a0*/  @!P0 LEA.HI.X R3, R4, R3, R9, 0x2, P1 ;  /* 0x0000000304038211 */ /* 0x000fca00008f1409 */
[----:B------:R0:W2:Y:S01]  /*341b0*/  @!P0 LDG.E R12, desc[UR36][R2.64] ;  /* 0x00000024020c8981 */ /* 0x0000a2000c1e1900 */
[----:B------:R-:W-:Y:S02]  /*341c0*/  ISETP.GE.AND P0, PT, R11, UR4, PT ;  /* 0x000000040b007c0c */ /* 0x000fe4000bf06270 */
[----:B------:R-:W-:Y:S02]  /*341d0*/  LOP3.LUT R11, R25, 0x140, RZ, 0xfc, !PT ;  /* 0x00000140190b7812 */ /* 0x000fe400078efcff */
[----:B------:R-:W-:Y:S02]  /*341e0*/  LOP3.LUT R17, R17, 0xfffffff7, RZ, 0xc0, !PT ;  /* 0xfffffff711117812 */ /* 0x000fe400078ec0ff */
[----:B------:R-:W-:Y:S02]  /*341f0*/  ISETP.GE.AND P2, PT, R11, UR4, PT ;  /* 0x000000040b007c0c */ /* 0x000fe4000bf46270 */
[----:B------:R-:W-:Y:S02]  /*34200*/  LOP3.LUT R13, R25, 0x1c0, RZ, 0xfc, !PT ;  /* 0x000001c0190d7812 */ /* 0x000fe400078efcff */
[----:B------:R-:W-:-:S02]  /*34210*/  SEL R4, RZ, 0x20, P2 ;  /* 0x00000020ff047807 */ /* 0x000fc40001000000 */
[----:B0-----:R-:W-:Y:S02]  /*34220*/  SEL R2, RZ, 0x40, P0 ;  /* 0x00000040ff027807 */ /* 0x001fe40000000000 */
[----:B------:R-:W-:-:S04]  /*34230*/  ISETP.GE.AND P0, PT, R13, UR4, PT ;  /* 0x000000040d007c0c */ /* 0x000fc8000bf06270 */
[----:B------:R-:W-:Y:S01]  /*34240*/  SEL R31, RZ, 0x80, P0 ;  /* 0x00000080ff1f7807 */ /* 0x000fe20000000000 */
[----:B--2---:R0:W-:Y:S02]  /*34250*/  STL [R1+0x414], R12 ;  /* 0x0004140c01007387 */ /* 0x0041e40000100800 */
[----:B0-----:R-:W-:-:S04]  /*34260*/  LOP3.LUT R12, R25, 0x100, RZ, 0xfc, !PT ;  /* 0x00000100190c7812 */ /* 0x001fc800078efcff */
[----:B------:R-:W-:Y:S01]  /*34270*/  ISETP.GE.AND P3, PT, R12, UR4, PT ;  /* 0x000000040c007c0c */ /* 0x000fe2000bf66270 */
[----:B------:R-:W-:-:S03]  /*34280*/  UMOV UR4, 0xffffffff ;  /* 0xffffffff00047882 */ /* 0x000fc60000000000 */
[----:B------:R-:W-:-:S04]  /*34290*/  SEL R3, RZ, 0x10, P3 ;  /* 0x00000010ff037807 */ /* 0x000fc80001800000 */
[----:B------:R-:W-:-:S04]  /*342a0*/  LOP3.LUT R3, R4, R8, R3, 0xfe, !PT ;  /* 0x0000000804037212 */ /* 0x000fc800078efe03 */
[----:B------:R-:W-:Y:S01]  /*342b0*/  LOP3.LUT R5, R3, R2, RZ, 0xfc, !PT ;  /* 0x0000000203057212 */ /* 0x000fe200078efcff */
[----:B------:R-:W-:Y:S01]  /*342c0*/  IMAD.MOV R2, RZ, RZ, -R6 ;  /* 0x000000ffff027224 */ /* 0x000fe200078e0a06 */
[----:B------:R-:W-:-:S03]  /*342d0*/  @P3 LOP3.LUT R17, R17, 0x8, RZ, 0xfc, !PT ;  /* 0x0000000811113812 */ /* 0x000fc600078efcff */
[----:B------:R-:W-:Y:S01]  /*342e0*/  STL [R1+0x448], R5 ;  /* 0x0004480501007387 */ /* 0x000fe20000100800 */
[----:B------:R-:W-:Y:S01]  /*342f0*/  IMAD R2, R10, R2, R7 ;  /* 0x000000020a027224 */ /* 0x000fe200078e0207 */
[----:B------:R-:W-:-:S04]  /*34300*/  LOP3.LUT R17, R17, 0xfffffffb, RZ, 0xc0, !PT ;  /* 0xfffffffb11117812 */ /* 0x000fc800078ec0ff */
[----:B------:R0:W-:Y:S01]  /*34310*/  STL [R1+0x41c], R2 ;  /* 0x00041c0201007387 */ /* 0x0001e20000100800 */
[----:B------:R-:W-:Y:S01]  /*34320*/  @P2 LOP3.LUT R17, R17, 0x4, RZ, 0xfc, !PT ;  /* 0x0000000411112812 */ /* 0x000fe200078efcff */
[----:B0-----:R-:W-:Y:S01]  /*34330*/  IMAD.U32 R2, RZ, RZ, UR44 ;  /* 0x0000002cff027e24 */ /* 0x001fe2000f8e00ff */
[----:B------:R-:W-:Y:S06]  /*34340*/  BRA.DIV UR4, `(.L_x_3788) ;  /* 0x0000006204607947 */ /* 0x000fec000b800000 */
.L_x_3907:
        /* <DEDUP_REMOVED lines=9> */
.L_x_3789:
        /* <DEDUP_REMOVED lines=9> */
.L_x_3908:
[----:B------:R-:W-:Y:S05]  /*34470*/  BSYNC B0 ;  /* 0x0000000000007941 */ /* 0x000fea0003800000 */
.L_x_3790:
[----:B------:R-:W0:Y:S01]  /*34480*/  LDL R2, [R1+0x41c] ;  /* 0x00041c0001027983 */ /* 0x000e220000100800 */
[----:B------:R-:W-:Y:S01]  /*34490*/  ULDC.64 UR4, c[0x0][0x300] ;  /* 0x0000c00000047ab9 */ /* 0x000fe20000000a00 */
[----:B------:R-:W-:Y:S02]  /*344a0*/  ULDC.64 UR6, c[0x0][0x2e8] ;  /* 0x0000ba0000067ab9 */ /* 0x000fe40000000a00 */
[----:B------:R-:W2:Y:S01]  /*344b0*/  LDL R4, [R1+0x414] ;  /* 0x0004140001047983 */ /* 0x000ea20000100800 */
        /* <DEDUP_REMOVED lines=11> */
[----:B-1----:R-:W0:Y:S01]  /*34570*/  S2R R5, SR_TID.X ;  /* 0x0000000000057919 */ /* 0x002e220000002100 */
        /* <DEDUP_REMOVED lines=49> */
.L_x_3918:
        /* <DEDUP_REMOVED lines=10> */
.L_x_3793:
        /* <DEDUP_REMOVED lines=10> */
.L_x_3794:
[----:B0-----:R0:W5:Y:S01]  /*349d0*/  LDL R2, [R1+0x418] ;  /* 0x0004180001027983 */ /* 0x0011620000100800 */
[----:B------:R0:W-:Y:S02]  /*349e0*/  SYNCS.ARRIVE.TRANS64.A1T0 RZ, [R25+URZ+0x38830], RZ ;  /* 0x038830ff19ff79a7 */ /* 0x0001e4000810003f */
[----:B------:R-:W-:Y:S05]  /*349f0*/  WARPSYNC.ALL ;  /* 0x0000000000007948 */ /* 0x000fea0003800000 */
[----:B------:R-:W-:Y:S01]  /*34a00*/  ULDC.64 UR4, c[0x0][0xaf8] ;  /* 0x0002be0000047ab9 */ /* 0x000fe20000000a00 */
[----:B------:R-:W-:Y:S01]  /*34a10*/  VIADD R0, R18, 0x20400 ;  /* 0x0002040012007836 */ /* 0x000fe20000000000 */
[----:B------:R-:W-:Y:S01]  /*34a20*/  BAR.SYNC.DEFER_BLOCKING 0x8, 0x100 ;  /* 0x0204000000007b1d */ /* 0x000fe20000010000 */
[----:B------:R-:W-:-:S03]  /*34a30*/  ISETP.NE.U32.AND P0, PT, RZ, UR4, PT ;  /* 0x00000004ff007c0c */ /* 0x000fc6000bf05070 */
[----:B------:R-:W-:Y:S02]  /*34a40*/  LOP3.LUT P1, RZ, R0, 0x3ff, RZ, 0xc0, !PT ;  /* 0x000003ff00ff7812 */ /* 0x000fe4000782c0ff */
[----:B------:R-:W-:Y:S01]  /*34a50*/  ISETP.NE.AND.EX P0, PT, RZ, UR5, PT, P0 ;  /* 0x00000005ff007c0c */ /* 0x000fe2000bf05300 */
[----:B------:R-:W-:Y:S01]  /*34a60*/  BSSY B6, `(.L_x_3795) ;  /* 0x0000019000067945 */ /* 0x000fe20003800000 */
[----:B------:R-:W-:Y:S02]  /*34a70*/  SHF.R.S32.HI R0, RZ, 0x1f, R27 ;  /* 0x0000001fff007819 */ /* 0x000fe4000001141b */
[----:B------:R-:W-:Y:S02]  /*34a80*/  SEL R3, R27, RZ, !P0 ;  /* 0x000000ff1b037207 */ /* 0x000fe40004000000 */
[----:B------:R-:W-:-:S03]  /*34a90*/  SEL R0, R0, RZ, !P0 ;  /* 0x000000ff00007207 */ /* 0x000fc60004000000 */
[----:B------:R-:W-:Y:S04]  /*34aa0*/  STL [R1+0x420], R3 ;  /* 0x0004200301007387 */ /* 0x000fe80000100800 */
[----:B------:R1:W-:Y:S02]  /*34ab0*/  STL [R1+0x434], R0 ;  /* 0x0004340001007387 */ /* 0x0003e40000100800 */
[----:B-1---5:R-:W-:-:S05]  /*34ac0*/  SHF.R.S32.HI R0, RZ, 0x1f, R2 ;  /* 0x0000001fff007819 */ /* 0x022fca0000011402 */
[----:B------:R1:W-:Y:S01]  /*34ad0*/  STL [R1+0x42c], R0 ;  /* 0x00042c0001007387 */ /* 0x0003e20000100800 */
[----:B------:R-:W-:Y:S05]  /*34ae0*/  @!P1 BRA `(.L_x_3796) ;  /* 0x0000000000409947 */ /* 0x000fea0003800000 */
[----:B------:R-:W-:Y:S01]  /*34af0*/  MOV R2, 0x0 ;  /* 0x0000000000027802 */ /* 0x000fe20000000f00 */
[----:B------:R-:W-:Y:S01]  /*34b00*/  ULDC.64 UR4, c[0x4][0x90] ;  /* 0x0100240000047ab9 */ /* 0x000fe20000000a00 */
[----:B------:R-:W-:Y:S01]  /*34b10*/  ULDC.64 UR6, c[0x4][0x98] ;  /* 0x0100260000067ab9 */ /* 0x000fe20000000a00 */
[----:B------:R-:W-:Y:S01]  /*34b20*/  ULDC.64 UR8, c[0x4][0x20] ;  /* 0x0100080000087ab9 */ /* 0x000fe20000000a00 */
[----:B------:R-:W-:Y:S02]  /*34b30*/  IMAD.U32 R4, RZ, RZ, UR4 ;  /* 0x00000004ff047e24 */ /* 0x000fe4000f8e00ff */
[----:B------:R-:W2:Y:S01]  /*34b40*/  LDC.64 R2, c[0x4][R2] ;  /* 0x0100000002027b82 */ /* 0x000ea20000000a00 */
        /* <DEDUP_REMOVED lines=10> */
.L_x_3796:
[----:B------:R-:W-:Y:S05]  /*34bf0*/  BSYNC B6 ;  /* 0x0000000000067941 */ /* 0x000fea0003800000 */
.L_x_3795:
[----:B------:R-:W2:Y:S01]  /*34c00*/  LDL R21, [R1+0x418] ;  /* 0x0004180001157983 */ /* 0x000ea20000100800 */
[----:B------:R-:W3:Y:S01]  /*34c10*/  LDC R6, c[0x0][0x448] ;  /* 0x00011200ff067b82 */ /* 0x000ee20000000800 */
[----:B------:R-:W-:Y:S02]  /*34c20*/  ULDC.64 UR4, c[0x0][0x298] ;  /* 0x0000a60000047ab9 */ /* 0x000fe40000000a00 */
[----:B------:R-:W4:Y:S04]  /*34c30*/  LDL R20, [R1+0x434] ;  /* 0x0004340001147983 */ /* 0x000f280000100800 */
[----:B-1----:R-:W4:Y:S04]  /*34c40*/  LDL R0, [R1+0x42c] ;  /* 0x00042c0001007983 */ /* 0x002f280000100800 */
[----:B------:R1:W5:Y:S01]  /*34c50*/  LDL R9, [R1+0x410] ;  /* 0x0004100001097983 */ /* 0x0003620000100800 */
[----:B------:R-:W0:Y:S01]  /*34c60*/  S2R R2, SR_TID.X ;  /* 0x0000000000027919 */ /* 0x000e220000002100 */
[----:B---3--:R-:W-:-:S13]  /*34c70*/  ISETP.NE.AND P0, PT, R6, 0x1, PT ;  /* 0x000000010600780c */ /* 0x008fda0003f05270 */
[----:B------:R-:W3:Y:S01]  /*34c80*/  @P0 LDC R3, c[0x0][0x450] ;  /* 0x00011400ff030b82 */ /* 0x000ee20000000800 */
[----:B0-----:R-:W-:-:S04]  /*34c90*/  LOP3.LUT R2, R2, 0x7f, RZ, 0xc0, !PT ;  /* 0x0000007f02027812 */ /* 0x001fc800078ec0ff */
[----:B------:R-:W-:Y:S01]  /*34ca0*/  SHF.R.U32.HI R2, RZ, 0x3, R2 ;  /* 0x00000003ff027819 */ /* 0x000fe20000011602 */
[----:B--2---:R-:W-:Y:S02]  /*34cb0*/  IMAD.MOV.U32 R5, RZ, RZ, R21 ;  /* 0x000000ffff057224 */ /* 0x004fe400078e0015 */
[----:B----4-:R-:W-:Y:S02]  /*34cc0*/  IMAD.MOV.U32 R21, RZ, RZ, R20 ;  /* 0x000000ffff157224 */ /* 0x010fe400078e0014 */
[----:B------:R-:W2:Y:S01]  /*34cd0*/  LDL R20, [R1+0x420] ;  /* 0x0004200001147983 */ /* 0x000ea20000100800 */
[----:B------:R-:W-:Y:S02]  /*34ce0*/  IMAD.MOV.U32 R4, RZ, RZ, R0 ;  /* 0x000000ffff047224 */ /* 0x000fe400078e0000 */
[----:B------:R-:W0:Y:S02]  /*34cf0*/  S2R R0, SR_TID.X ;  /* 0x0000000000007919 */ /* 0x000e240000002100 */
[----:B0-----:R-:W-:-:S05]  /*34d00*/  IMAD.SHL.U32 R0, R0, 0x10, RZ ;  /* 0x0000001000007824 */ /* 0x001fca00078e00ff */
[----:B------:R-:W-:Y:S02]  /*34d10*/  LOP3.LUT R0, R2, 0x70, R0, 0xf8, !PT ;  /* 0x0000007002007812 */ /* 0x000fe400078ef800 */
[----:B------:R-:W0:Y:S03]  /*34d20*/  @P0 LDC R2, c[0x0][0x44c] ;  /* 0x00011300ff020b82 */ /* 0x000e260000000800 */
[----:B------:R-:W-:Y:S02]  /*34d30*/  IMAD.IADD R37, R0, 0x1, R32 ;  /* 0x0000000100257824 */ /* 0x000fe400078e0220 */
[----:B------:R-:W-:Y:S02]  /*34d40*/  IMAD R4, R4, UR4, RZ ;  /* 0x0000000404047c24 */ /* 0x000fe4000f8e02ff */
[----:B------:R-:W-:Y:S02]  /*34d50*/  IMAD.MOV.U32 R0, RZ, RZ, R37 ;  /* 0x000000ffff007224 */ /* 0x000fe400078e0025 */
[----:B------:R-:W-:-:S02]  /*34d60*/  IMAD R4, R5, UR5, R4 ;  /* 0x0000000505047c24 */ /* 0x000fc4000f8e0204 */
        /* <DEDUP_REMOVED lines=37> */
[----:B-1----:R-:W-:Y:S10]  /*34fc0*/  BRA.DIV UR5, `(.L_x_3797) ;  /* 0x0000005a05d47947 */ /* 0x002ff4000b800000 */
[----:B------:R-:W0:Y:S01]  /*34fd0*/  SHFL.IDX PT, R4, R0, RZ, 0x181f ;  /* 0x00181fff00047589 */ /* 0x000e2200000e0000 */
[----:B-----5:R-:W-:Y:S02]  /*34fe0*/  IMAD R3, R9, R6, RZ ;  /* 0x0000000609037224 */ /* 0x020fe400078e02ff */
[----:B------:R-:W-:Y:S01]  /*34ff0*/  IMAD.IADD R32, R8, 0x1, R32 ;  /* 0x0000000108207824 */ /* 0x000fe200078e0220 */
        /* <DEDUP_REMOVED lines=30> */
.L_x_3927:
        /* <DEDUP_REMOVED lines=11> */
.L_x_3798:
        /* <DEDUP_REMOVED lines=28> */
.L_x_3800:
[----:B------:R-:W-:Y:S05]  /*35450*/  BSYNC B6 ;  /* 0x0000000000067941 */ /* 0x000fea0003800000 */
.L_x_3799:
[----:B------:R-:W2:Y:S01]  /*35460*/  LDL.LU R0, [R1+0x42c] ;  /* 0x00042c0001007983 */ /* 0x000ea20000300800 */
[----:B------:R-:W1:Y:S01]  /*35470*/  LDC R7, c[0x0][0x448] ;  /* 0x00011200ff077b82 */ /* 0x000e620000000800 */
[----:B------:R-:W-:Y:S02]  /*35480*/  ULDC.64 UR4, c[0x0][0x398] ;  /* 0x0000e60000047ab9 */ /* 0x000fe40000000a00 */
[----:B0-----:R-:W3:Y:S04]  /*35490*/  LDL.LU R2, [R1+0x418] ;  /* 0x0004180001027983 */ /* 0x001ee80000300800 */
[----:B------:R-:W4:Y:S04]  /*354a0*/  LDL.LU R21, [R1+0x434] ;  /* 0x0004340001157983 */ /* 0x000f280000300800 */
[----:B------:R-:W5:Y:S01]  /*354b0*/  LDL.LU R20, [R1+0x420] ;  /* 0x0004200001147983 */ /* 0x000f620000300800 */
[----:B------:R-:W-:Y:S01]  /*354c0*/  IMAD.MOV.U32 R4, RZ, RZ, R37 ;  /* 0x000000ffff047224 */ /* 0x000fe200078e0025 */
[----:B------:R-:W-:Y:S01]  /*354d0*/  LOP3.LUT R17, R17, 0xfffff7ff, RZ, 0xc0, !PT ;  /* 0xfffff7ff11117812 */ /* 0x000fe200078ec0ff */
[----:B------:R-:W0:Y:S01]  /*354e0*/  S2R R10, SR_TID.X ;  /* 0x00000000000a7919 */ /* 0x000e220000002100 */
[----:B------:R-:W0:Y:S01]  /*354f0*/  S2R R8, SR_TID.X ;  /* 0x0000000000087919 */ /* 0x000e220000002100 */
[----:B------:R-:W0:Y:S01]  /*35500*/  S2R R9, SR_TID.X ;  /* 0x0000000000097919 */ /* 0x000e220000002100 */
[----:B-1----:R-:W-:-:S13]  /*35510*/  ISETP.NE.AND P0, PT, R7, 0x1, PT ;  /* 0x000000010700780c */ /* 0x002fda0003f05270 */
[----:B------:R-:W1:Y:S01]  /*35520*/  @P0 LDC R5, c[0x0][0x450] ;  /* 0x00011400ff050b82 */ /* 0x000e620000000800 */
        /* <DEDUP_REMOVED lines=9> */
[----:B-----5:R-:W-:-:S04]  /*355c0*/  IMAD.WIDE.U32 R2, R20, UR4, R2 ;  /* 0x0000000414027c25 */ /* 0x020fc8000f8e0002 */
[----:B------:R-:W-:Y:S01]  /*355d0*/  IMAD R0, R20, UR5, R0 ;  /* 0x0000000514007c24 */ /* 0x000fe2000f8e0200 */
[----:B------:R-:W-:Y:S01]  /*355e0*/  ULDC.64 UR4, c[0x0][0x3d0] ;  /* 0x0000f40000047ab9 */ /* 0x000fe20000000a00 */
[----:B0-----:R-:W-:Y:S02]  /*355f0*/  IMAD.SHL.U32 R20, R10, 0x8, RZ ;  /* 0x000000080a147824 */ /* 0x001fe400078e00ff */
[----:B------:R-:W-:Y:S02]  /*35600*/  IMAD.IADD R3, R3, 0x1, R0 ;  /* 0x0000000103037824 */ /* 0x000fe400078e0200 */
[----:B------:R-:W0:Y:S01]  /*35610*/  @P0 LDC R0, c[0x0][0x44c] ;  /* 0x00011300ff000b82 */ /* 0x000e220000000800 */
[----:B------:R-:W-:Y:S01]  /*35620*/  IMAD.SHL.U32 R21, R8, 0x8, RZ ;  /* 0x0000000808157824 */ /* 0x000fe200078e00ff */
[----:B------:R-:W-:-:S04]  /*35630*/  LOP3.LUT R20, R20, 0x38, RZ, 0xc0, !PT ;  /* 0x0000003814147812 */ /* 0x000fc800078ec0ff */
[----:B------:R-:W-:-:S04]  /*35640*/  LOP3.LUT R21, R21, 0x38, RZ, 0xc0, !PT ;  /* 0x0000003815157812 */ /* 0x000fc800078ec0ff */
[----:B------:R-:W-:Y:S01]  /*35650*/  LOP3.LUT R8, R21, 0x80, RZ, 0xfc, !PT ;  /* 0x0000008015087812 */ /* 0x000fe200078efcff */
[----:B------:R-:W-:-:S05]  /*35660*/  IMAD.SHL.U32 R21, R9, 0x8, RZ ;  /* 0x0000000809157824 */ /* 0x000fca00078e00ff */
[----:B------:R-:W-:-:S04]  /*35670*/  LOP3.LUT R21, R21, 0x38, RZ, 0xc0, !PT ;  /* 0x0000003815157812 */ /* 0x000fc800078ec0ff */
[----:B------:R-:W-:Y:S01]  /*35680*/  LOP3.LUT R9, R21, 0x40, RZ, 0xfc, !PT ;  /* 0x0000004015097812 */ /* 0x000fe200078efcff */
[----:B0-----:R-:W-:-:S05]  /*35690*/  @P0 IMAD.HI.U32 R0, R37, R0, RZ ;  /* 0x0000000025000227 */ /* 0x001fca00078e00ff */
[----:B-1----:R-:W-:-:S04]  /*356a0*/  @P0 SHF.R.U32.HI R4, RZ, R5, R0 ;  /* 0x00000005ff040219 */ /* 0x002fc80000011600 */
[--C-:B------:R-:W-:Y:S01]  /*356b0*/  SHF.R.S32.HI R5, RZ, 0x1f, R4.reuse ;  /* 0x0000001fff057819 */ /* 0x100fe20000011404 */
[----:B------:R-:W-:Y:S02]  /*356c0*/  IMAD.MOV R0, RZ, RZ, -R4 ;  /* 0x000000ffff007224 */ /* 0x000fe400078e0a04 */
[----:B------:R-:W-:-:S04]  /*356d0*/  IMAD.WIDE.U32 R2, R4, UR4, R2 ;  /* 0x0000000404027c25 */ /* 0x000fc8000f8e0002 */
        /* <DEDUP_REMOVED lines=13> */
[----:B------:R-:W-:-:S04]  /*357b0*/  ISETP.GE.AND P1, PT, R20, UR4, PT ;  /* 0x0000000414007c0c */ /* 0x000fc8000bf26270 */
[----:B------:R-:W-:Y:S02]  /*357c0*/  LEA.HI.X R6, R2, UR5, R6, 0x1, P0 ;  /* 0x0000000502067c11 */ /* 0x000fe400080f0c06 */
[----:B------:R-:W-:Y:S02]  /*357d0*/  ISETP.GE.AND P0, PT, R8, UR4, PT ;  /* 0x0000000408007c0c */ /* 0x000fe4000bf06270 */
[----:B------:R-:W0:Y:S01]  /*357e0*/  S2R R8, SR_TID.X ;  /* 0x0000000000087919 */ /* 0x000e220000002100 */
[----:B------:R-:W-:Y:S02]  /*357f0*/  SEL R0, RZ, 0x1, P1 ;  /* 0x00000001ff007807 */ /* 0x000fe40000800000 */
[----:B------:R-:W-:Y:S02]  /*35800*/  SEL R2, RZ, 0x4, P0 ;  /* 0x00000004ff027807 */ /* 0x000fe40000000000 */
[----:B------:R-:W-:-:S04]  /*35810*/  @P1 LOP3.LUT R17, R17, 0x800, RZ, 0xfc, !PT ;  /* 0x0000080011111812 */ /* 0x000fc800078efcff */
[----:B------:R-:W-:-:S04]  /*35820*/  LOP3.LUT R17, R17, 0xfffffdff, RZ, 0xc0, !PT ;  /* 0xfffffdff11117812 */ /* 0x000fc800078ec0ff */
[----:B------:R-:W-:Y:S02]  /*35830*/  @P0 LOP3.LUT R17, R17, 0x200, RZ, 0xfc, !PT ;  /* 0x0000020011110812 */ /* 0x000fe400078efcff */
[----:B------:R-:W-:Y:S02]  /*35840*/  ISETP.GE.AND P0, PT, R9, UR4, PT ;  /* 0x0000000409007c0c */ /* 0x000fe4000bf06270 */
[----:B------:R-:W1:Y:S01]  /*35850*/  S2R R9, SR_TID.X ;  /* 0x0000000000097919 */ /* 0x000e620000002100 */
[----:B------:R-:W-:Y:S02]  /*35860*/  LOP3.LUT R17, R17, 0xfffffbff, RZ, 0xc0, !PT ;  /* 0xfffffbff11117812 */ /* 0x000fe400078ec0ff */
[----:B------:R-:W-:-:S04]  /*35870*/  SEL R3, RZ, 0x2, P0 ;  /* 0x00000002ff037807 */ /* 0x000fc80000000000 */
[----:B------:R-:W-:-:S04]  /*35880*/  IADD3 R0, R2, R3, R0 ;  /* 0x0000000302007210 */ /* 0x000fc80007ffe000 */
[----:B------:R-:W-:Y:S01]  /*35890*/  @P0 LOP3.LUT R17, R17, 0x400, RZ, 0xfc, !PT ;  /* 0x0000040011110812 */ /* 0x000fe200078efcff */
[----:B0-----:R-:W-:-:S05]  /*358a0*/  IMAD.SHL.U32 R21, R8, 0x8, RZ ;  /* 0x0000000808157824 */ /* 0x001fca00078e00ff */
[----:B------:R-:W-:-:S04]  /*358b0*/  LOP3.LUT R21, R21, 0x38, RZ, 0xc0, !PT ;  /* 0x0000003815157812 */ /* 0x000fc800078ec0ff */
[----:B------:R-:W-:-:S04]  /*358c0*/  LOP3.LUT R8, R21, 0x100, RZ, 0xfc, !PT ;  /* 0x0000010015087812 */ /* 0x000fc800078efcff */
[----:B------:R-:W-:Y:S01]  /*358d0*/  ISETP.GE.AND P4, PT, R8, UR4, PT ;  /* 0x0000000408007c0c */ /* 0x000fe2000bf86270 */
[----:B------:R-:W-:Y:S02]  /*358e0*/  IMAD.SHL.U32 R8, R10, 0x8, RZ ;  /* 0x000000080a087824 */ /* 0x000fe400078e00ff */
[----:B-1----:R-:W-:Y:S01]  /*358f0*/  IMAD.SHL.U32 R21, R9, 0x8, RZ ;  /* 0x0000000809157824 */ /* 0x002fe200078e00ff */
[----:B------:R-:W-:Y:S02]  /*35900*/  SEL R2, RZ, 0x10, P4 ;  /* 0x00000010ff027807 */ /* 0x000fe40002000000 */
[----:B------:R-:W-:Y:S02]  /*35910*/  LOP3.LUT R8, R8, 0x38, RZ, 0xc0, !PT ;  /* 0x0000003808087812 */ /* 0x000fe400078ec0ff */
[----:B------:R-:W-:Y:S02]  /*35920*/  LOP3.LUT R21, R21, 0x38, RZ, 0xc0, !PT ;  /* 0x0000003815157812 */ /* 0x000fe400078ec0ff */
[----:B------:R-:W-:-:S02]  /*35930*/  LOP3.LUT R8, R8, 0x180, RZ, 0xfc, !PT ;  /* 0x0000018008087812 */ /* 0x000fc400078efcff */
[----:B------:R-:W-:Y:S01]  /*35940*/  LOP3.LUT R9, R21, 0xc0, RZ, 0xfc, !PT ;  /* 0x000000c015097812 */ /* 0x000fe200078efcff */
[----:B------:R-:W-:Y:S01]  /*35950*/  IMAD.SHL.U32 R21, R10, 0x8, RZ ;  /* 0x000000080a157824 */ /* 0x000fe200078e00ff */
[----:B------:R-:W-:Y:S02]  /*35960*/  ISETP.GE.AND P0, PT, R8, UR4, PT ;  /* 0x0000000408007c0c */ /* 0x000fe4000bf06270 */
[----:B------:R-:W-:Y:S02]  /*35970*/  ISETP.GE.AND P5, PT, R9, UR4, PT ;  /* 0x0000000409007c0c */ /* 0x000fe4000bfa6270 */
[----:B------:R-:W-:Y:S02]  /*35980*/  LOP3.LUT R21, R21, 0x38, RZ, 0xc0, !PT ;  /* 0x0000003815157812 */ /* 0x000fe400078ec0ff */
[----:B------:R-:W-:Y:S02]  /*35990*/  SEL R3, RZ, 0x8, P5 ;  /* 0x00000008ff037807 */ /* 0x000fe40002800000 */
[----:B------:R-:W-:-:S02]  /*359a0*/  LOP3.LUT R9, R21, 0x140, RZ, 0xfc, !PT ;  /* 0x0000014015097812 */ /* 0x000fc400078efcff */
[----:B------:R-:W-:Y:S02]  /*359b0*/  LOP3.LUT R8, R21, 0x1c0, RZ, 0xfc, !PT ;  /* 0x000001c015087812 */ /* 0x000fe400078efcff */
        /* <DEDUP_REMOVED lines=21> */
[----:B---3--:R-:W-:-:S03]  /*35b10*/  IMAD.MOV.U32 R9, RZ, RZ, R3 ;  /* 0x000000ffff097224 */ /* 0x008fc600078e0003 */
[----:B------:R-:W-:Y:S01]  /*35b20*/  ISETP.GE.AND P0, PT, R32, R7, PT ;  /* 0x000000072000720c */ /* 0x000fe20003f06270 */
[----:B------:R-:W0:-:S12]  /*35b30*/  SHFL.IDX PT, R3, R5, RZ, 0x181f ;  /* 0x00181fff05037589 */ /* 0x000e1800000e0000 */
        /* <DEDUP_REMOVED lines=38> */
[----:B------:R-:W-:-:S04]  /*35da0*/  @P2 LOP3.LUT R17, R17, 0x8000, RZ, 0xfc, !PT ;  /* 0x0000800011112812 */ /* 0x000fc800078efcff */
        /* <DEDUP_REMOVED lines=37> */
[----:B------:R-:W-:-:S13]  /*36000*/  @!P0 ISETP.NE.U32.AND P1, PT, R8, RZ, PT ;  /* 0x000000ff0800820c */ /* 0x000fda0003f25070 */
[----:B------:R0:W-:Y:S04]  /*36010*/  @!P0 LDGSTS.E.BYPASS.LTC128B.128 [R23+0x35400], desc[UR36][R2.64+0x380], P1 ;  /* 0x3540038002178fae */ /* 0x0001e80008901d64 */
[----:B0-2---:R0:W1:Y:S02]  /*36020*/  SHFL.IDX PT, R2, R5, 0x3, 0x181f ;  /* 0x00781f0005027f89 */ /* 0x00506400000e0000 */
.L_x_3937:
[----:B------:R-:W2:Y:S01]  /*36030*/  LDL.LU R3, [R1+0x438] ;  /* 0x0004380001037983 */ /* 0x000ea20000300800 */
[----:B------:R-:W-:Y:S01]  /*36040*/  BSSY B0, `(.L_x_3802) ;  /* 0x0000019000007945 */ /* 0x000fe20003800000 */
[----:B--2---:R-:W-:-:S13]  /*36050*/  ISETP.GE.AND P0, PT, R3, R7, PT ;  /* 0x000000070300720c */ /* 0x004fda0003f06270 */
[----:B------:R-:W-:Y:S05]  /*36060*/  @P0 BRA `(.L_x_3803) ;  /* 0x0000000000580947 */ /* 0x000fea0003800000 */
[----:B------:R-:W-:Y:S02]  /*36070*/  LOP3.LUT R0, R0, 0x40, RZ, 0xc0, !PT ;  /* 0x0000004000007812 */ /* 0x000fe400078ec0ff */
[C---:B------:R-:W-:Y:S02]  /*36080*/  LOP3.LUT P6, RZ, R17.reuse, 0x800, RZ, 0xc0, !PT ;  /* 0x0000080011ff7812 */ /* 0x040fe400078cc0ff */
[----:B-1----:R-:W-:Y:S02]  /*36090*/  LEA R2, P0, R20, R2, 0x1 ;  /* 0x0000000214027211 */ /* 0x002fe400078008ff */
        /* <DEDUP_REMOVED lines=19> */
.L_x_3803:
[----:B------:R-:W-:Y:S05]  /*361d0*/  BSYNC B0 ;  /* 0x0000000000007941 */ /* 0x000fea0003800000 */
.L_x_3802:
[----:B------:R-:W-:Y:S01]  /*361e0*/  NOP ;  /* 0x0000000000007918 */ /* 0x000fe20000000000 */
[----:B------:R-:W-:-:S13]  /*361f0*/  PLOP3.LUT P0, PT, PT, PT, PT, 0x80, 0x0 ;  /* 0x000000000000781c */ /* 0x000fda0003f0f070 */
.L_x_3804:
[----:B------:R-:W-:Y:S02]  /*36200*/  PLOP3.LUT P1, PT, P1, P0, PT, 0xa2, 0x0 ;  /* 0x000000000000781c */ /* 0x000fe40000f21472 */
[----:B------:R-:W-:-:S08]  /*36210*/  @P0 R2UR P1, UR4, R18 ;  /* 0x00000000120402ca */ /* 0x000fd00000020000 */
[----:B------:R-:W-:-:S05]  /*36220*/  @P0 PLOP3.LUT P0, PT, P1, PT, PT, 0x80, 0x0 ;  /* 0x000000000000081c */ /* 0x000fca0000f0f070 */
[----:B------:R-:W-:Y:S01]  /*36230*/  @!P1 SYNCS.ARRIVE.TRANS64.RED.A0T1 RZ, [UR4+0x38810], RZ ;  /* 0x038810ffffff99a7 */ /* 0x000fe20008200404 */
[----:B------:R-:W-:Y:S07]  /*36240*/  @!P1 ARRIVES.LDGSTSBAR.64.TRANSCNT [UR4+0x38810] ;  /* 0x03881000ff0099b0 */ /* 0x000fee0008000a84 */
[----:B------:R-:W-:Y:S05]  /*36250*/  @P0 BRA.U.ANY `(.L_x_3804) ;  /* 0xfffffffd00e80947 */ /* 0x000fea000393ffff */
[----:B-12---:R-:W2:Y:S02]  /*36260*/  LDL.LU R2, [R1+0x43c] ;  /* 0x00043c0001027983 */ /* 0x006ea40000300800 */
        /* <DEDUP_REMOVED lines=10> */
[----:B-12---:R-:W-:Y:S05]  /*36310*/  @!P0 BRA `(.L_x_3806) ;  /* 0x0000005800008947 */ /* 0x006fea0003800000 */
.L_x_3938:
[----:B------:R-:W-:Y:S05]  /*36320*/  BSYNC B0 ;  /* 0x0000000000007941 */ /* 0x000fea0003800000 */
.L_x_3805:
[----:B------:R-:W-:-:S13]  /*36330*/  LOP3.LUT P0, RZ, R17, 0x100, RZ, 0xc0, !PT ;  /* 0x0000010011ff7812 */ /* 0x000fda000780c0ff */
[----:B------:R-:W-:Y:S05]  /*36340*/  @!P0 BRA `(.L_x_3807) ;  /* 0x0000000000048947 */ /* 0x000fea0003800000 */
[----:B------:R-:W-:Y:S01]  /*36350*/  BPT.TRAP 0x1 ;  /* 0x000000040000795c */ /* 0x000fe20000300000 */
.L_x_3807:
[----:B-1----:R-:W-:Y:S01]  /*36360*/  SHF.L.U32 R0, R28, 0x1f, RZ ;  /* 0x0000001f1c007819 */ /* 0x002fe200000006ff */
[----:B------:R-:W-:Y:S03]  /*36370*/  BSSY B0, `(.L_x_3808) ;  /* 0x0000003000007945 */ /* 0x000fe60003800000 */
[----:B------:R-:W1:Y:S02]  /*36380*/  SYNCS.PHASECHK.TRANS64.TRYWAIT P0, [R25+URZ+0x38860], R0 ;  /* 0x03886000190075a7 */ /* 0x000e64000800017f */
[----:B-1----:R-:W-:Y:S05]  /*36390*/  @!P0 BRA `(.L_x_3809) ;  /* 0x0000005400f48947 */ /* 0x002fea0003800000 */
.L_x_3939:
[----:B------:R-:W-:Y:S05]  /*363a0*/  BSYNC B0 ;  /* 0x0000000000007941 */ /* 0x000fea0003800000 */
.L_x_3808:
[----:B------:R-:W1:Y:S01]  /*363b0*/  LDL.LU R3, [R1+0x440] ;  /* 0x0004400001037983 */ /* 0x000e620000300800 */
[----:B------:R-:W-:Y:S01]  /*363c0*/  ULDC.64 UR4, c[0x0][0x328] ;  /* 0x0000ca0000047ab9 */ /* 0x000fe20000000a00 */
[----:B------:R-:W-:Y:S02]  /*363d0*/  ULDC.64 UR6, c[0x0][0x318] ;  /* 0x0000c60000067ab9 */ /* 0x000fe40000000a00 */
[----:B------:R-:W2:Y:S04]  /*363e0*/  LDL.LU R2, [R1+0x41c] ;  /* 0x00041c0001027983 */ /* 0x000ea80000300800 */
[----:B0-----:R-:W3:Y:S04]  /*363f0*/  LDL.LU R5, [R1+0x444] ;  /* 0x0004440001057983 */ /* 0x001ee80000300800 */
[----:B------:R-:W4:Y:S01]  /*36400*/  LDL.LU R4, [R1+0x414] ;  /* 0x0004140001047983 */ /* 0x000f220000300800 */
[----:B-1----:R-:W-:-:S04]  /*36410*/  IMAD R0, R3, UR4, RZ ;  /* 0x0000000403007c24 */ /* 0x002fc8000f8e02ff */
        /* <DEDUP_REMOVED lines=102> */
.L_x_3949:
        /* <DEDUP_REMOVED lines=34> */
.L_x_3811:
        /* <DEDUP_REMOVED lines=10> */
.L_x_3812:
        /* <DEDUP_REMOVED lines=11> */
.L_x_3827:
[----:B0-----:R-:W0:Y:S01]  /*36df0*/  LDC R5, c[0x0][0x430] ;  /* 0x00010c00ff057b82 */ /* 0x001e220000000800 */
[----:B-1----:R-:W1:Y:S01]  /*36e00*/  S2R R2, SR_TID.X ;  /* 0x0000000000027919 */ /* 0x002e620000002100 */
[----:B------:R-:W-:Y:S01]  /*36e10*/  IMAD R4, R7, 0x40, R34 ;  /* 0x0000004007047824 */ /* 0x000fe200078e0222 */
[----:B------:R-:W-:Y:S01]  /*36e20*/  LOP3.LUT P1, RZ, R17, 0x100, RZ, 0xc0, !PT ;  /* 0x0000010011ff7812 */ /* 0x000fe2000782c0ff */
[----:B------:R-:W-:Y:S01]  /*36e30*/  VIADD R22, R22, 0x1 ;  /* 0x0000000116167836 */ /* 0x000fe20000000000 */
[----:B------:R-:W2:Y:S01]  /*36e40*/  S2R R3, SR_TID.X ;  /* 0x0000000000037919 */ /* 0x000ea20000002100 */
[----:B0-----:R-:W-:Y:S02]  /*36e50*/  ISETP.NE.AND P0, PT, R5, 0x1, PT ;  /* 0x000000010500780c */ /* 0x001fe40003f05270 */
[----:B-1----:R-:W-:-:S11]  /*36e60*/  LOP3.LUT R2, R2, 0x7f, RZ, 0xc0, !PT ;  /* 0x0000007f02027812 */ /* 0x002fd600078ec0ff */
[----:B------:R-:W0:Y:S01]  /*36e70*/  @P0 LDC R9, c[0x0][0x434] ;  /* 0x00010d00ff090b82 */ /* 0x000e220000000800 */
[----:B--2---:R-:W-:Y:S01]  /*36e80*/  IMAD.SHL.U32 R8, R3, 0x10, RZ ;  /* 0x0000001003087824 */ /* 0x004fe200078e00ff */
[----:B------:R-:W-:-:S04]  /*36e90*/  SHF.R.U32.HI R2, RZ, 0x3, R2 ;  /* 0x00000003ff027819 */ /* 0x000fc80000011602 */
[----:B------:R-:W-:Y:S02]  /*36ea0*/  LOP3.LUT R8, R2, 0x70, R8, 0xf8, !PT ;  /* 0x0000007002087812 */ /* 0x000fe400078ef808 */
[----:B------:R-:W1:Y:S02]  /*36eb0*/  @P0 LDC R3, c[0x0][0x438] ;  /* 0x00010e00ff030b82 */ /* 0x000e640000000800 */
[C---:B------:R-:W-:Y:S01]  /*36ec0*/  ISETP.GT.U32.AND P2, PT, R8.reuse, 0x3f, PT ;  /* 0x0000003f0800780c */ /* 0x040fe20003f44070 */
[----:B------:R-:W-:-:S04]  /*36ed0*/  IMAD.IADD R4, R8, 0x1, R4 ;  /* 0x0000000108047824 */ /* 0x000fc800078e0204 */
[----:B------:R-:W-:Y:S02]  /*36ee0*/  IMAD.MOV.U32 R2, RZ, RZ, R4 ;  /* 0x000000ffff027224 */ /* 0x000fe400078e0004 */
[----:B0--34-:R-:W-:-:S06]  /*36ef0*/  @P0 IMAD.HI.U32 R6, R4, R9, RZ ;  /* 0x0000000904060227 */ /* 0x019fcc00078e00ff */
[----:B------:R-:W0:Y:S01]  /*36f00*/  @!P2 LDC.64 R8, c[0x0][0x428] ;  /* 0x00010a00ff08ab82 */ /* 0x000e220000000a00 */
[----:B-1----:R-:W-:-:S05]  /*36f10*/  @P0 SHF.R.U32.HI R2, RZ, R3, R6 ;  /* 0x00000003ff020219 */ /* 0x002fca0000011606 */
[----:B------:R-:W-:-:S04]  /*36f20*/  IMAD.MOV R3, RZ, RZ, -R2 ;  /* 0x000000ffff037224 */ /* 0x000fc800078e0a02 */
[----:B------:R-:W-:Y:S01]  /*36f30*/  IMAD R5, R5, R3, R4 ;  /* 0x0000000305057224 */ /* 0x000fe200078e0204 */
[--C-:B------:R-:W-:Y:S01]  /*36f40*/  @!P2 SHF.R.S32.HI R3, RZ, 0x1f, R2.reuse ;  /* 0x0000001fff03a819 */ /* 0x100fe20000011402 */
[-C--:B0-----:R-:W-:Y:S02]  /*36f50*/  @!P2 IMAD R4, R35, R8.reuse, RZ ;  /* 0x000000082304a224 */ /* 0x081fe400078e02ff */
        /* <DEDUP_REMOVED lines=18> */
.L_x_3815:
[----:B------:R-:W-:Y:S01]  /*37080*/  IMAD R6, R22, 0x8, R18 ;  /* 0x0000000816067824 */ /* 0x000fe200078e0212 */
[----:B------:R-:W-:Y:S01]  /*37090*/  SHF.L.U32 R25, R28, 0x1f, RZ ;  /* 0x0000001f1c197819 */ /* 0x000fe200000006ff */
[----:B------:R-:W-:Y:S01]  /*370a0*/  BSSY B1, `(.L_x_3816) ;  /* 0x0000004000017945 */ /* 0x000fe20003800000 */
[----:B------:R-:W-:Y:S02]  /*370b0*/  SHF.R.S32.HI R9, RZ, 0x1f, R5 ;  /* 0x0000001fff097819 */ /* 0x000fe40000011405 */
[----:B------:R-:W0:Y:S02]  /*370c0*/  SYNCS.PHASECHK.TRANS64.TRYWAIT P0, [R6+URZ+0x38840], R25 ;  /* 0x03884019060075a7 */ /* 0x000e24000800017f */
[----:B0-----:R-:W-:Y:S05]  /*370d0*/  @!P0 BRA `(.L_x_3817) ;  /* 0x0000005000e08947 */ /* 0x001fea0003800000 */
.L_x_3950:
[----:B------:R-:W-:Y:S05]  /*370e0*/  BSYNC B1 ;  /* 0x0000000000017941 */ /* 0x000fea0003800000 */
.L_x_3816:
        /* <DEDUP_REMOVED lines=40> */
.L_x_3960:
        /* <DEDUP_REMOVED lines=8> */
.L_x_3819:
        /* <DEDUP_REMOVED lines=10> */
.L_x_3820:
[----:B------:R3:W-:Y:S01]  /*37490*/  SYNCS.ARRIVE.TRANS64.A1T0 RZ, [R6+URZ+0x38830], RZ ;  /* 0x038830ff06ff79a7 */ /* 0x0007e2000810003f */
[----:B------:R-:W-:Y:S05]  /*374a0*/  @!P2 BRA `(.L_x_3821) ;  /* 0x000000000004a947 */ /* 0x000fea0003800000 */
[----:B------:R-:W-:Y:S01]  /*374b0*/  BPT.TRAP 0x1 ;  /* 0x000000040000795c */ /* 0x000fe20000300000 */
.L_x_3821:
[----:B------:R-:W4:Y:S01]  /*374c0*/  SYNCS.PHASECHK.TRANS64.TRYWAIT P0, [R6+URZ+0x38860], R25 ;  /* 0x03886019060075a7 */ /* 0x000f22000800017f */
[----:B------:R-:W-:Y:S04]  /*374d0*/  BSSY B1, `(.L_x_3822) ;  /* 0x0000002000017945 */ /* 0x000fe80003800000 */
[----:B----4-:R-:W-:Y:S05]  /*374e0*/  @!P0 BRA `(.L_x_3823) ;  /* 0x00000054000c8947 */ /* 0x010fea0003800000 */
.L_x_3961:
[----:B------:R-:W-:Y:S05]  /*374f0*/  BSYNC B1 ;  /* 0x0000000000017941 */ /* 0x000fea0003800000 */
.L_x_3822:
[----:B------:R-:W-:Y:S01]  /*37500*/  ULDC.64 UR4, c[0x0][0x328] ;  /* 0x0000ca0000047ab9 */ /* 0x000fe20000000a00 */
[----:B------:R-:W-:Y:S01]  /*37510*/  ULDC.64 UR6, c[0x0][0x318] ;  /* 0x0000c60000067ab9 */ /* 0x000fe20000000a00 */
[----:B------:R-:W-:Y:S01]  /*37520*/  IMAD R9, R9, UR4, RZ ;  /* 0x0000000409097c24 */ /* 0x000fe2000f8e02ff */
[----:B------:R-:W-:Y:S01]  /*37530*/  LOP3.LUT P5, RZ, R17, 0x8, RZ, 0xc0, !PT ;  /* 0x0000000811ff7812 */ /* 0x000fe200078ac0ff */
[----:B--2---:R-:W-:Y:S01]  /*37540*/  IMAD.WIDE.U32 R2, R5, UR4, RZ ;  /* 0x0000000405027c25 */ /* 0x004fe2000f8e00ff */
        /* <DEDUP_REMOVED lines=16> */
[----:B------:R-:W2:Y:S01]  /*37650*/  SHFL.IDX PT, R2, R9, RZ, 0x181f ;  /* 0x00181fff09027589 */ /* 0x000ea200000e0000 */
[----:B------:R-:W-:Y:S01]  /*37660*/  LOP3.LUT P1, RZ, R17, 0x80, RZ, 0xc0, !PT ;  /* 0x0000008011ff7812 */ /* 0x000fe2000782c0ff */
        /* <DEDUP_REMOVED lines=12> */
[----:B--2---:R-:W-:-:S05]  /*37730*/  IADD3 R2, P0, R2, R0, RZ ;  /* 0x0000000002027210 */ /* 0x004fca0007f1e0ff */
        /* <DEDUP_REMOVED lines=43> */
.L_x_3971:
        /* <DEDUP_REMOVED lines=25> */
.L_x_3825:
        /* <DEDUP_REMOVED lines=10> */
.L_x_3826:
[----:B------:R1:W-:Y:S01]  /*37c20*/  SYNCS.ARRIVE.TRANS64.A1T0 RZ, [R6+URZ+0x38850], RZ ;  /* 0x038850ff06ff79a7 */ /* 0x0003e2000810003f */
[----:B------:R-:W-:Y:S05]  /*37c30*/  @P3 BRA `(.L_x_3827) ;  /* 0xfffffff0006c3947 */ /* 0x000fea000383ffff */
.L_x_3814:
[----:B------:R-:W-:Y:S05]  /*37c40*/  BSYNC B0 ;  /* 0x0000000000007941 */ /* 0x000fea0003800000 */
.L_x_3813:
        /* <DEDUP_REMOVED lines=21> */
.L_x_3829:
[----:B------:R-:W-:Y:S05]  /*37da0*/  BSYNC B0 ;  /* 0x0000000000007941 */ /* 0x000fea0003800000 */
.L_x_3828:
[----:B------:R-:W-:-:S07]  /*37db0*/  SEL R22, R22, RZ, P0 ;  /* 0x000000ff16167207 */ /* 0x000fce0000000000 */
.L_x_3782:
[----:B------:R-:W-:Y:S05]  /*37dc0*/  BSYNC B7 ;  /* 0x0000000000077941 */ /* 0x000fea0003800000 */
.L_x_3780:
        /* <DEDUP_REMOVED lines=8> */
[----:B----4-:R2:W4:Y:S01]  /*37e50*/  LDS.128 R24, [R18+0x388d0] ;  /* 0x0388d00012187984 */ /* 0x0105220000000c00 */
[----:B------:R-:W-:Y:S06]  /*37e60*/  BAR.ARV 0x4, 0x180 ;  /* 0x0106000000007b1d */ /* 0x000fec0000002000 */
[----:B------:R-:W-:Y:S05]  /*37e70*/  BRA `(.L_x_3831) ;  /* 0x0000000c00d47947 */ /* 0x000fea0003800000 */
.L_x_3830:
        /* <DEDUP_REMOVED lines=14> */
[----:B----4-:R-:W-:Y:S01]  /*37f60*/  IMAD.MOV.U32 R25, RZ, RZ, RZ ;  /* 0x000000ffff197224 */ /* 0x010fe200078e00ff */
[C---:B------:R-:W-:Y:S01]  /*37f70*/  ISETP.GE.U32.AND P2, PT, R8.reuse, 0x2, PT ;  /* 0x000000020800780c */ /* 0x040fe20003f46070 */
[----:B------:R-:W-:Y:S01]  /*37f80*/  IMAD.MOV.U32 R5, RZ, RZ, RZ ;  /* 0x000000ffff057224 */ /* 0x000fe200078e00ff */
[C---:B------:R-:W-:Y:S01]  /*37f90*/  ISETP.GE.U32.AND P3, PT, R8.reuse, 0x4, PT ;  /* 0x000000040800780c */ /* 0x040fe20003f66070 */
[----:B------:R-:W-:Y:S01]  /*37fa0*/  SHFL.IDX PT, R0, R24, RZ, 0x1f ;  /* 0x00001fff18007589 */ /* 0x000fe200000e0000 */
[C---:B------:R-:W-:Y:S02]  /*37fb0*/  ISETP.GE.U32.AND P4, PT, R8.reuse, 0x8, PT ;  /* 0x000000080800780c */ /* 0x040fe40003f86070 */
[----:B------:R-:W-:Y:S01]  /*37fc0*/  ISETP.GE.U32.AND P5, PT, R8, 0x10, PT ;  /* 0x000000100800780c */ /* 0x000fe20003fa6070 */
[----:B-1-3--:R0:W-:Y:S02]  /*37fd0*/  SHFL.IDX PT, R6, R24, 0x1, 0x1f ;  /* 0x00201f0018067f89 */ /* 0x00a1e400000e0000 */
        /* <DEDUP_REMOVED lines=21> */
.L_x_3981:
[----:B------:R-:W-:Y:S02]  /*38130*/  ULDC UR4, c[0x0][0xd38] ;  /* 0x00034e0000047ab9 */ /* 0x000fe40000000800 */
[----:B------:R-:W-:-:S04]  /*38140*/  IMAD.U32 R4, RZ, RZ, UR4 ;  /* 0x00000004ff047e24 */ /* 0x000fc8000f8e00ff */
[----:B-1----:R-:W-:-:S04]  /*38150*/  IMAD R3, R14, R4, RZ ;  /* 0x000000040e037224 */ /* 0x002fc800078e02ff */
[----:B------:R-:W-:-:S05]  /*38160*/  IMAD.IADD R6, R6, 0x1, R3 ;  /* 0x0000000106067824 */ /* 0x000fca00078e0203 */
[----:B------:R-:W-:-:S13]  /*38170*/  ISETP.GT.AND P6, PT, R6, R0, PT ;  /* 0x000000000600720c */ /* 0x000fda0003fc4270 */
[----:B------:R-:W-:Y:S05]  /*38180*/  @P6 BRA `(.L_x_3833) ;  /* 0x0000000000a46947 */ /* 0x000fea0003800000 */
.L_x_3836:
        /* <DEDUP_REMOVED lines=35> */
.L_x_3989:
[----:B------:R-:W-:Y:S02]  /*383c0*/  ULDC UR4, c[0x0][0xd38] ;  /* 0x00034e0000047ab9 */ /* 0x000fe40000000800 */
[----:B------:R-:W-:-:S04]  /*383d0*/  IMAD.U32 R4, RZ, RZ, UR4 ;  /* 0x00000004ff047e24 */ /* 0x000fc8000f8e00ff */
[----:B-1----:R-:W-:-:S04]  /*383e0*/  IMAD R3, R14, R4, RZ ;  /* 0x000000040e037224 */ /* 0x002fc800078e02ff */
[----:B------:R-:W-:-:S05]  /*383f0*/  IMAD.IADD R6, R3, 0x1, R6 ;  /* 0x0000000103067824 */ /* 0x000fca00078e0206 */
[----:B------:R-:W-:-:S13]  /*38400*/  ISETP.GT.AND P6, PT, R6, R0, PT ;  /* 0x000000000600720c */ /* 0x000fda0003fc4270 */
[----:B------:R-:W-:Y:S05]  /*38410*/  @!P6 BRA `(.L_x_3836) ;  /* 0xfffffffc005ce947 */ /* 0x000fea000383ffff */
.L_x_3833:
        /* <DEDUP_REMOVED lines=10> */
.L_x_3994:
[----:B------:R-:W-:-:S13]  /*384c0*/  ISETP.NE.AND P0, PT, R3, RZ, PT ;  /* 0x000000ff0300720c */ /* 0x000fda0003f05270 */
[----:B------:R-:W-:Y:S05]  /*384d0*/  @!P0 BRA `(.L_x_3838) ;  /* 0x0000000000108947 */ /* 0x000fea0003800000 */
[----:B------:R-:W-:Y:S01]  /*384e0*/  UMOV UR4, 0xffffffff ;  /* 0xffffffff00047882 */ /* 0x000fe20000000000 */
[----:B------:R-:W-:Y:S02]  /*384f0*/  VIADD R12, R7, 0xffffffff ;  /* 0xffffffff070c7836 */ /* 0x000fe40000000000 */
[----:B------:R-:W-:Y:S05]  /*38500*/  BRA.DIV UR4, `(.L_x_3839) ;  /* 0x0000005604447947 */ /* 0x000fea000b800000 */
[----:B------:R4:W0:Y:S02]  /*38510*/  SHFL.IDX PT, R24, R2, R12, 0x1f ;  /* 0x00001f0c02187589 */ /* 0x00082400000e0000 */
.L_x_3838:
        /* <DEDUP_REMOVED lines=59> */
.L_x_3840:
        /* <DEDUP_REMOVED lines=60> */
.L_x_3841:
[----:B------:R-:W-:-:S05]  /*38c90*/  LOP3.LUT R0, RZ, R3, RZ, 0x33, !PT ;  /* 0x00000003ff007212 */ /* 0x000fca00078e33ff */
[----:B------:R-:W-:Y:S01]  /*38ca0*/  IMAD.IADD R25, R25, 0x1, R0 ;  /* 0x0000000119197824 */ /* 0x000fe200078e0200 */
[----:B------:R-:W-:Y:S06]  /*38cb0*/  BRA `(.L_x_3842) ;  /* 0x00000000001c7947 */ /* 0x000fec0003800000 */
.L_x_3834:
[----:B------:R-:W-:Y:S01]  /*38cc0*/  UMOV UR4, URZ ;  /* 0x0000003f00047c82 */ /* 0x000fe20008000000 */
[----:B------:R-:W-:Y:S01]  /*38cd0*/  UMOV UR5, URZ ;  /* 0x0000003f00057c82 */ /* 0x000fe20008000000 */
[----:B------:R-:W-:Y:S01]  /*38ce0*/  ULDC UR6, c[0x0][0xd3c] ;  /* 0x00034f0000067ab9 */ /* 0x000fe20000000800 */
[----:B------:R-:W-:Y:S02]  /*38cf0*/  IMAD.MOV.U32 R24, RZ, RZ, R0 ;  /* 0x000000ffff187224 */ /* 0x000fe400078e0000 */
[----:B------:R-:W-:Y:S02]  /*38d00*/  IMAD.U32 R25, RZ, RZ, UR4 ;  /* 0x00000004ff197e24 */ /* 0x000fe4000f8e00ff */
[----:B------:R-:W-:Y:S02]  /*38d10*/  IMAD.U32 R26, RZ, RZ, UR5 ;  /* 0x00000005ff1a7e24 */ /* 0x000fe4000f8e00ff */
[----:B------:R-:W-:-:S07]  /*38d20*/  IMAD.U32 R27, RZ, RZ, UR6 ;  /* 0x00000006ff1b7e24 */ /* 0x000fce000f8e00ff */
.L_x_3842:
        /* <DEDUP_REMOVED lines=10> */
.L_x_3831:
[----:B------:R-:W-:Y:S02]  /*38dd0*/  ULDC UR4, c[0x0][0xd3c] ;  /* 0x00034f0000047ab9 */ /* 0x000fe40000000800 */
[----:B----4-:R-:W-:-:S13]  /*38de0*/  ISETP.GE.AND P0, PT, R27, UR4, PT ;  /* 0x000000041b007c0c */ /* 0x010fda000bf06270 */
[----:B------:R-:W-:Y:S05]  /*38df0*/  @!P0 BRA `(.L_x_3843) ;  /* 0xffffff7c00688947 */ /* 0x000fea000383ffff */
[----:B------:R-:W-:Y:S05]  /*38e00*/  BSYNC B8 ;  /* 0x0000000000087941 */ /* 0x000fea0003800000 */
.L_x_3710:
[----:B-1----:R-:W4:Y:S01]  /*38e10*/  LDL.LU R0, [R1+0x43c] ;  /* 0x00043c0001007983 */ /* 0x002f220000300800 */
[----:B------:R-:W-:Y:S01]  /*38e20*/  BSSY B0, `(.L_x_3844) ;  /* 0x000000b000007945 */ /* 0x000fe20003800000 */
[----:B------:R-:W1:Y:S01]  /*38e30*/  S2R R5, SR_CgaCtaId ;  /* 0x0000000000057919 */ /* 0x000e620000008800 */
        /* <DEDUP_REMOVED lines=9> */
.L_x_3997:
[----:B------:R-:W-:Y:S05]  /*38ed0*/  BSYNC B0 ;  /* 0x0000000000007941 */ /* 0x000fea0003800000 */
.L_x_3844:
[----:B------:R-:W-:-:S03]  /*38ee0*/  UMOV UR4, 0xffffffff ;  /* 0xffffffff00047882 */ /* 0x000fc60000000000 */
[----:B------:R-:W-:Y:S05]  /*38ef0*/  BRA.DIV UR4, `(.L_x_3846) ;  /* 0x0000004e04047947 */ /* 0x000fea000b800000 */
[----:B-1----:R-:W1:Y:S02]  /*38f00*/  S2R R0, SR_TID.X ;  /* 0x0000000000007919 */ /* 0x002e640000002100 */
[----:B-1----:R-:W-:-:S04]  /*38f10*/  SHF.R.U32.HI R0, RZ, 0x5, R0 ;  /* 0x00000005ff007819 */ /* 0x002fc80000011600 */
[----:B------:R-:W-:-:S05]  /*38f20*/  LOP3.LUT R0, R0, 0x3, RZ, 0xc0, !PT ;  /* 0x0000000300007812 */ /* 0x000fca00078ec0ff */
[----:B------:R1:W4:Y:S02]  /*38f30*/  SHFL.IDX PT, R14, R0, RZ, 0x1f ;  /* 0x00001fff000e7589 */ /* 0x00032400000e0000 */
.L_x_4000:
[----:B----4-:R-:W-:-:S13]  /*38f40*/  ISETP.NE.AND P0, PT, R14, RZ, PT ;  /* 0x000000ff0e00720c */ /* 0x010fda0003f05270 */
[----:B------:R-:W-:Y:S05]  /*38f50*/  @P0 BRA `(.L_x_3466) ;  /* 0x0000000000880947 */ /* 0x000fea0003800000 */
[----:B------:R-:W-:-:S03]  /*38f60*/  UMOV UR4, 0xffffffff ;  /* 0xffffffff00047882 */ /* 0x000fc60000000000 */
[----:B------:R-:W-:Y:S05]  /*38f70*/  BRA.DIV UR4, `(.L_x_3847) ;  /* 0x0000004e04187947 */ /* 0x000fea000b800000 */
[----:B------:R-:W-:-:S13]  /*38f80*/  ELECT P6, URZ, PT ;  /* 0x00000000003f782f */ /* 0x000fda00038c0000 */
.L_x_4003:
[----:B------:R-:W-:Y:S05]  /*38f90*/  @!P6 BRA `(.L_x_3466) ;  /* 0x000000000078e947 */ /* 0x000fea0003800000 */
[----:B------:R-:W-:-:S06]  /*38fa0*/  ULOP3.LUT UR4, UR60, 0x2, URZ, 0xfc, !UPT ;  /* 0x000000023c047892 */ /* 0x000fcc000f8efc3f */
[----:B-1----:R-:W-:-:S05]  /*38fb0*/  IMAD.U32 R0, RZ, RZ, UR4 ;  /* 0x00000004ff007e24 */ /* 0x002fca000f8e00ff */
[----:B------:R-:W-:-:S13]  /*38fc0*/  ISETP.NE.AND P0, PT, R0, 0x3, PT ;  /* 0x000000030000780c */ /* 0x000fda0003f05270 */
[----:B------:R-:W-:Y:S05]  /*38fd0*/  @!P0 BRA `(.L_x_3848) ;  /* 0x0000000000048947 */ /* 0x000fea0003800000 */
[----:B------:R-:W-:Y:S01]  /*38fe0*/  BPT.TRAP 0x1 ;  /* 0x000000040000795c */ /* 0x000fe20000300000 */
.L_x_3848:
[----:B------:R-:W-:Y:S01]  /*38ff0*/  IMAD R5, R22, 0x8, R7 ;  /* 0x0000000816057824 */ /* 0x000fe200078e0207 */
[----:B------:R-:W-:Y:S01]  /*39000*/  SHF.L.U32 R0, R28, 0x1f, RZ ;  /* 0x0000001f1c007819 */ /* 0x000fe200000006ff */
[----:B------:R-:W-:-:S03]  /*39010*/  VIADD R22, R22, 0x1 ;  /* 0x0000000116167836 */ /* 0x000fc60000000000 */
[----:B------:R-:W1:Y:S02]  /*39020*/  SYNCS.PHASECHK.TRANS64.TRYWAIT P1, [R5+URZ+0x38840], R0 ;  /* 0x03884000050075a7 */ /* 0x000e64000802017f */
[----:B------:R-:W-:-:S04]  /*39030*/  ISETP.NE.AND P2, PT, R22, 0x2, PT ;  /* 0x000000021600780c */ /* 0x000fc80003f45270 */
[----:B------:R-:W-:Y:S01]  /*39040*/  SEL R3, RZ, 0x1, P2 ;  /* 0x00000001ff037807 */ /* 0x000fe20001000000 */
[----:B-1----:R-:W-:Y:S08]  /*39050*/  @!P1 BRA `(.L_x_3849) ;  /* 0x0000004c00009947 */ /* 0x002ff00003800000 */
.L_x_4004:
[----:B------:R-:W-:Y:S02]  /*39060*/  SEL R22, R22, RZ, P2 ;  /* 0x000000ff16167207 */ /* 0x000fe40001000000 */
[----:B------:R-:W-:Y:S01]  /*39070*/  LOP3.LUT R2, R28, R3, RZ, 0x3c, !PT ;  /* 0x000000031c027212 */ /* 0x000fe200078e3cff */
[----:B------:R-:W-:Y:S06]  /*39080*/  @!P0 BRA `(.L_x_3850) ;  /* 0x0000000000048947 */ /* 0x000fec0003800000 */
[----:B------:R-:W-:Y:S01]  /*39090*/  BPT.TRAP 0x1 ;  /* 0x000000040000795c */ /* 0x000fe20000300000 */
.L_x_3850:
[----:B------:R-:W-:Y:S01]  /*390a0*/  IMAD R3, R22, 0x8, R7 ;  /* 0x0000000816037824 */ /* 0x000fe200078e0207 */
[----:B------:R-:W-:-:S04]  /*390b0*/  SHF.L.U32 R2, R2, 0x1f, RZ ;  /* 0x0000001f02027819 */ /* 0x000fc800000006ff */
[----:B------:R-:W4:Y:S02]  /*390c0*/  SYNCS.PHASECHK.TRANS64.TRYWAIT P1, [R3+URZ+0x38840], R2 ;  /* 0x03884002030075a7 */ /* 0x000f24000802017f */
[----:B----4-:R-:W-:Y:S05]  /*390d0*/  @!P1 BRA `(.L_x_3851) ;  /* 0x0000004800f49947 */ /* 0x010fea0003800000 */
.L_x_4005:
[----:B------:R-:W-:Y:S05]  /*390e0*/  @!P0 BRA `(.L_x_3852) ;  /* 0x0000000000048947 */ /* 0x000fea0003800000 */
[----:B------:R-:W-:Y:S01]  /*390f0*/  BPT.TRAP 0x1 ;  /* 0x000000040000795c */ /* 0x000fe20000300000 */
.L_x_3852:
[----:B------:R-:W5:Y:S02]  /*39100*/  SYNCS.PHASECHK.TRANS64.TRYWAIT P1, [R5+URZ+0x38860], R0 ;  /* 0x03886000050075a7 */ /* 0x000f64000802017f */
[----:B-----5:R-:W-:Y:S05]  /*39110*/  @!P1 BRA `(.L_x_3853) ;  /* 0x0000004800f89947 */ /* 0x020fea0003800000 */
.L_x_4006:
[----:B------:R-:W-:Y:S05]  /*39120*/  @!P0 BRA `(.L_x_3854) ;  /* 0x0000000000048947 */ /* 0x000fea0003800000 */
[----:B------:R-:W-:Y:S01]  /*39130*/  BPT.TRAP 0x1 ;  /* 0x000000040000795c */ /* 0x000fe20000300000 */
.L_x_3854:
[----:B------:R0:W0:Y:S02]  /*39140*/  SYNCS.PHASECHK.TRANS64.TRYWAIT P0, [R3+URZ+0x38860], R2 ;  /* 0x03886002030075a7 */ /* 0x000024000800017f */
[----:B0-----:R-:W-:Y:S05]  /*39150*/  @!P0 NANOSLEEP.SYNCS 0x989680 ;  /* 0x009896800000895d */ /* 0x001fea0003900000 */
[----:B------:R-:W0:Y:S02]  /*39160*/  @!P0 SYNCS.PHASECHK.TRANS64 P0, [R3+URZ+0x38860], R2 ;  /* 0x03886002030085a7 */ /* 0x000e24000800007f */
[----:B0-----:R-:W-:Y:S05]  /*39170*/  @!P0 BRA `(.L_x_3854) ;  /* 0xfffffffc00f08947 */ /* 0x001fea000383ffff */
.L_x_3466:
[----:B------:R-:W-:Y:S05]  /*39180*/  BSYNC B9 ;  /* 0x0000000000097941 */ /* 0x000fea0003800000 */
.L_x_3463:
[----:B------:R-:W-:Y:S05]  /*39190*/  EXIT ;  /* 0x000000000000794d */ /* 0x000fea0003800000 */
.L_x_3492:
[----:B0-----:R0:W1:Y:S02]  /*391a0*/  SYNCS.PHASECHK.TRANS64.TRYWAIT P4, [R40+URZ+0x38890], R51 ;  /* 0x03889033280075a7 */ /* 0x001064000808017f */
[----:B-1----:R-:W-:Y:S05]  /*391b0*/  @!P4 NANOSLEEP.SYNCS 0x989680 ;  /* 0x009896800000c95d */ /* 0x002fea0003900000 */
[----:B------:R-:W1:Y:S02]  /*391c0*/  @!P4 SYNCS.PHASECHK.TRANS64 P4, [R40+URZ+0x38890], R51 ;  /* 0x038890332800c5a7 */ /* 0x000e64000808007f */
[----:B-1----:R-:W-:Y:S05]  /*391d0*/  @!P4 BRA `(.L_x_3492) ;  /* 0xfffffffc00f0c947 */ /* 0x002fea000383ffff */
[----:B------:R-:W-:Y:S05]  /*391e0*/  BRA `(.L_x_3855) ;  /* 0xfffffc9c00b87947 */ /* 0x000fea000383ffff */
.L_x_3493:
        /* <DEDUP_REMOVED lines=8> */
.L_x_3857:
[----:B------:R-:W-:Y:S05]  /*39270*/  BSYNC B1 ;  /* 0x0000000000017941 */ /* 0x000fea0003800000 */
.L_x_3856:
        /* <DEDUP_REMOVED lines=8> */
.L_x_3858:
[----:B------:R-:W-:Y:S05]  /*39300*/  BRA `(.L_x_3859) ;  /* 0xfffffc9c00847947 */ /* 0x000fea000383ffff */
.L_x_3503:
[----:B0-----:R0:W1:Y:S02]  /*39310*/  SYNCS.PHASECHK.TRANS64.TRYWAIT P5, [R40+URZ+0x38890], R51 ;  /* 0x03889033280075a7 */ /* 0x00106400080a017f */
[----:B-1----:R-:W-:Y:S05]  /*39320*/  @!P5 NANOSLEEP.SYNCS 0x989680 ;  /* 0x009896800000d95d */ /* 0x002fea0003900000 */
[----:B------:R-:W1:Y:S02]  /*39330*/  @!P5 SYNCS.PHASECHK.TRANS64 P5, [R40+URZ+0x38890], R51 ;  /* 0x038890332800d5a7 */ /* 0x000e6400080a007f */
[----:B-1----:R-:W-:Y:S05]  /*39340*/  @!P5 BRA `(.L_x_3503) ;  /* 0xfffffffc00f0d947 */ /* 0x002fea000383ffff */
[----:B------:R-:W-:Y:S05]  /*39350*/  BRA `(.L_x_3860) ;  /* 0xfffffca800347947 */ /* 0x000fea000383ffff */
.L_x_3504:
        /* <DEDUP_REMOVED lines=8> */
.L_x_3862:
[----:B------:R-:W-:Y:S05]  /*393e0*/  BSYNC B1 ;  /* 0x0000000000017941 */ /* 0x000fea0003800000 */
.L_x_3861:
        /* <DEDUP_REMOVED lines=8> */
.L_x_3863:
[----:B------:R-:W-:Y:S01]  /*39470*/  IMAD.MOV.U32 R20, RZ, RZ, R14 ;  /* 0x000000ffff147224 */ /* 0x000fe200078e000e */
[----:B------:R-:W-:Y:S06]  /*39480*/  BRA `(.L_x_3864) ;  /* 0xfffffca400fc7947 */ /* 0x000fec000383ffff */
.L_x_3509:
[----:B0-----:R0:W1:Y:S02]  /*39490*/  SYNCS.PHASECHK.TRANS64.TRYWAIT P0, [R40+URZ+0x38890], R51 ;  /* 0x03889033280075a7 */ /* 0x001064000800017f */
[----:B-1----:R-:W-:Y:S05]  /*394a0*/  @!P0 NANOSLEEP.SYNCS 0x989680 ;  /* 0x009896800000895d */ /* 0x002fea0003900000 */
[----:B------:R-:W1:Y:S02]  /*394b0*/  @!P0 SYNCS.PHASECHK.TRANS64 P0, [R40+URZ+0x38890], R51 ;  /* 0x03889033280085a7 */ /* 0x000e64000800007f */
[----:B-1----:R-:W-:Y:S05]  /*394c0*/  @!P0 BRA `(.L_x_3509) ;  /* 0xfffffffc00f08947 */ /* 0x002fea000383ffff */
[----:B------:R-:W-:Y:S05]  /*394d0*/  BRA `(.L_x_3865) ;  /* 0xfffffcac00d07947 */ /* 0x000fea000383ffff */
.L_x_3510:
[----:B------:R-:W-:Y:S01]  /*394e0*/  BSSY B1, `(.L_x_3866) ;  /* 0x0000007000017945 */ /* 0x000fe20003800000 */
[----:B------:R-:W-:Y:S02]  /*394f0*/  IMAD.MOV.U32 R12, RZ, RZ, RZ ;  /* 0x000000ffff0c7224 */ /* 0x000fe400078e00ff */
[----:B------:R-:W-:Y:S02]  /*39500*/  IMAD.MOV.U32 R11, RZ, RZ, 0x1c1f ;  /* 0x00001c1fff0b7424 */ /* 0x000fe400078e00ff */
[----:B------:R-:W-:-:S07]  /*39510*/  IMAD.MOV.U32 R15, RZ, RZ, -0x1 ;  /* 0xffffffffff0f7424 */ /* 0x000fce00078e00ff */
[----:B0-----:R-:W-:Y:S05]  /*39520*/  WARPSYNC.COLLECTIVE R15, `(.L_x_3867) ;  /* 0x000000000f087348 */ /* 0x001fea0003c00000 */
[----:B------:R1:W2:Y:S02]  /*39530*/  SHFL.IDX P6, R14, R13, R12, R11 ;  /* 0x0000000c0d0e7389 */ /* 0x0002a400000c000b */
[----:B012---:R-:W-:Y:S01]  /*39540*/  ENDCOLLECTIVE ;  /* 0x000000000000791b */ /* 0x007fe20003800000 */
.L_x_3867:
[----:B------:R-:W-:Y:S05]  /*39550*/  BSYNC B1 ;  /* 0x0000000000017941 */ /* 0x000fea0003800000 */
.L_x_3866:
        /* <DEDUP_REMOVED lines=8> */
.L_x_3868:
[----:B------:R-:W-:Y:S05]  /*395e0*/  BRA `(.L_x_3869) ;  /* 0xfffffcac00f07947 */ /* 0x000fea000383ffff */
.L_x_3514:
[----:B----4-:R4:W0:Y:S02]  /*395f0*/  SYNCS.PHASECHK.TRANS64.TRYWAIT P3, [R40+URZ+0x388b0], R51 ;  /* 0x0388b033280075a7 */ /* 0x010824000806017f */
[----:B0-----:R-:W-:Y:S05]  /*39600*/  @!P3 NANOSLEEP.SYNCS 0x989680 ;  /* 0x009896800000b95d */ /* 0x001fea0003900000 */
[----:B------:R-:W0:Y:S02]  /*39610*/  @!P3 SYNCS.PHASECHK.TRANS64 P3, [R40+URZ+0x388b0], R51 ;  /* 0x0388b0332800b5a7 */ /* 0x000e24000806007f */
[----:B0-----:R-:W-:Y:S05]  /*39620*/  @!P3 BRA `(.L_x_3514) ;  /* 0xfffffffc00f0b947 */ /* 0x001fea000383ffff */
[----:B------:R-:W-:Y:S05]  /*39630*/  BRA `(.L_x_3870) ;  /* 0xfffffcb000807947 */ /* 0x000fea000383ffff */
.L_x_3560:
        /* <DEDUP_REMOVED lines=8> */
.L_x_3872:
[----:B------:R-:W-:Y:S05]  /*396c0*/  BSYNC B1 ;  /* 0x0000000000017941 */ /* 0x000fea0003800000 */
.L_x_3871:
        /* <DEDUP_REMOVED lines=8> */
.L_x_3873:
[----:B------:R-:W-:Y:S02]  /*39750*/  IMAD.MOV.U32 R13, RZ, RZ, R34 ;  /* 0x000000ffff0d7224 */ /* 0x000fe400078e0022 */
[----:B------:R-:W-:-:S07]  /*39760*/  IMAD.MOV.U32 R6, RZ, RZ, R14 ;  /* 0x000000ffff067224 */ /* 0x000fce00078e000e */
[----:B------:R-:W-:Y:S05]  /*39770*/  WARPSYNC.COLLECTIVE R15, `(.L_x_3874) ;  /* 0x000000000f087348 */ /* 0x000fea0003c00000 */
[----:B------:R0:W1:Y:S02]  /*39780*/  SHFL.IDX P6, R14, R13, R12, R11 ;  /* 0x0000000c0d0e7389 */ /* 0x00006400000c000b */
[----:B01----:R-:W-:Y:S01]  /*39790*/  ENDCOLLECTIVE ;  /* 0x000000000000791b */ /* 0x003fe20003800000 */
.L_x_3874:
[----:B------:R-:W-:Y:S02]  /*397a0*/  IMAD.MOV.U32 R13, RZ, RZ, R3 ;  /* 0x000000ffff0d7224 */ /* 0x000fe400078e0003 */
[----:B------:R-:W-:-:S07]  /*397b0*/  IMAD.MOV.U32 R20, RZ, RZ, R14 ;  /* 0x000000ffff147224 */ /* 0x000fce00078e000e */
[----:B------:R-:W-:Y:S05]  /*397c0*/  WARPSYNC.COLLECTIVE R15, `(.L_x_3875) ;  /* 0x000000000f087348 */ /* 0x000fea0003c00000 */
[----:B------:R0:W1:Y:S02]  /*397d0*/  SHFL.IDX P6, R14, R13, R12, R11 ;  /* 0x0000000c0d0e7389 */ /* 0x00006400000c000b */
[----:B01----:R-:W-:Y:S01]  /*397e0*/  ENDCOLLECTIVE ;  /* 0x000000000000791b */ /* 0x003fe20003800000 */
.L_x_3875:
[----:B------:R-:W-:Y:S01]  /*397f0*/  IMAD.MOV.U32 R8, RZ, RZ, R14 ;  /* 0x000000ffff087224 */ /* 0x000fe200078e000e */
[----:B------:R-:W-:Y:S06]  /*39800*/  BRA `(.L_x_3876) ;  /* 0xfffffd5800a07947 */ /* 0x000fec000383ffff */
.L_x_3563:
[----:B------:R-:W-:Y:S01]  /*39810*/  BSSY B1, `(.L_x_3877) ;  /* 0x0000008000017945 */ /* 0x000fe20003800000 */
[----:B------:R-:W-:Y:S02]  /*39820*/  IMAD.MOV.U32 R13, RZ, RZ, R64 ;  /* 0x000000ffff0d7224 */ /* 0x000fe400078e0040 */
[----:B------:R-:W-:Y:S02]  /*39830*/  IMAD.MOV.U32 R12, RZ, RZ, 0x1 ;  /* 0x00000001ff0c7424 */ /* 0x000fe400078e00ff */
[----:B------:R-:W-:Y:S02]  /*39840*/  IMAD.MOV.U32 R11, RZ, RZ, 0x1c1f ;  /* 0x00001c1fff0b7424 */ /* 0x000fe400078e00ff */
[----:B------:R-:W-:-:S07]  /*39850*/  IMAD.MOV.U32 R15, RZ, RZ, -0x1 ;  /* 0xffffffffff0f7424 */ /* 0x000fce00078e00ff */
[----:B0---4-:R-:W-:Y:S05]  /*39860*/  WARPSYNC.COLLECTIVE R15, `(.L_x_3878) ;  /* 0x000000000f087348 */ /* 0x011fea0003c00000 */
[----:B------:R1:W2:Y:S02]  /*39870*/  SHFL.IDX P6, R14, R13, R12, R11 ;  /* 0x0000000c0d0e7389 */ /* 0x0002a400000c000b */
[----:B012-4-:R-:W-:Y:S01]  /*39880*/  ENDCOLLECTIVE ;  /* 0x000000000000791b */ /* 0x017fe20003800000 */
.L_x_3878:
[----:B------:R-:W-:Y:S05]  /*39890*/  BSYNC B1 ;  /* 0x0000000000017941 */ /* 0x000fea0003800000 */
.L_x_3877:
        /* <DEDUP_REMOVED lines=8> */
.L_x_3879:
[----:B------:R-:W-:Y:S02]  /*39920*/  IMAD.MOV.U32 R13, RZ, RZ, R34 ;  /* 0x000000ffff0d7224 */ /* 0x000fe400078e0022 */
[----:B------:R-:W-:-:S07]  /*39930*/  IMAD.MOV.U32 R6, RZ, RZ, R14 ;  /* 0x000000ffff067224 */ /* 0x000fce00078e000e */
[----:B------:R-:W-:Y:S05]  /*39940*/  WARPSYNC.COLLECTIVE R15, `(.L_x_3880) ;  /* 0x000000000f087348 */ /* 0x000fea0003c00000 */
[----:B------:R0:W1:Y:S02]  /*39950*/  SHFL.IDX P6, R14, R13, R12, R11 ;  /* 0x0000000c0d0e7389 */ /* 0x00006400000c000b */
[----:B01----:R-:W-:Y:S01]  /*39960*/  ENDCOLLECTIVE ;  /* 0x000000000000791b */ /* 0x003fe20003800000 */
.L_x_3880:
[----:B------:R-:W-:Y:S02]  /*39970*/  IMAD.MOV.U32 R13, RZ, RZ, R3 ;  /* 0x000000ffff0d7224 */ /* 0x000fe400078e0003 */
[----:B------:R-:W-:-:S07]  /*39980*/  IMAD.MOV.U32 R34, RZ, RZ, R14 ;  /* 0x000000ffff227224 */ /* 0x000fce00078e000e */
[----:B------:R-:W-:Y:S05]  /*39990*/  WARPSYNC.COLLECTIVE R15, `(.L_x_3881) ;  /* 0x000000000f087348 */ /* 0x000fea0003c00000 */
[----:B------:R0:W1:Y:S02]  /*399a0*/  SHFL.IDX P6, R14, R13, R12, R11 ;  /* 0x0000000c0d0e7389 */ /* 0x00006400000c000b */
[----:B01----:R-:W-:Y:S01]  /*399b0*/  ENDCOLLECTIVE ;  /* 0x000000000000791b */ /* 0x003fe20003800000 */
.L_x_3881:
[----:B------:R-:W-:Y:S05]  /*399c0*/  BRA `(.L_x_3882) ;  /* 0xfffffd5c00047947 */ /* 0x000fea000383ffff */
.L_x_3567:
[----:B----4-:R4:W0:Y:S02]  /*399d0*/  SYNCS.PHASECHK.TRANS64.TRYWAIT P0, [R2+URZ+0x38800], R3 ;  /* 0x03880003020075a7 */ /* 0x010824000800017f */
[----:B0-----:R-:W-:Y:S05]  /*399e0*/  @!P0 NANOSLEEP.SYNCS 0x989680 ;  /* 0x009896800000895d */ /* 0x001fea0003900000 */
[----:B------:R-:W0:Y:S02]  /*399f0*/  @!P0 SYNCS.PHASECHK.TRANS64 P0, [R2+URZ+0x38800], R3 ;  /* 0x03880003020085a7 */ /* 0x000e24000800007f */
[----:B0-----:R-:W-:Y:S05]  /*39a00*/  @!P0 BRA `(.L_x_3567) ;  /* 0xfffffffc00f08947 */ /* 0x001fea000383ffff */
[----:B------:R-:W-:Y:S05]  /*39a10*/  BRA `(.L_x_3883) ;  /* 0xfffffd5c00907947 */ /* 0x000fea000383ffff */
.L_x_3575:
[----:B------:R-:W0:Y:S01]  /*39a20*/  LDC R71, c[0x0][0x3f4] ;  /* 0x0000fd00ff477b82 */ /* 0x000e220000000800 */
        /* <DEDUP_REMOVED lines=8> */
.L_x_3885:
[----:B------:R-:W-:Y:S05]  /*39ab0*/  BSYNC B1 ;  /* 0x0000000000017941 */ /* 0x000fea0003800000 */
.L_x_3884:
        /* <DEDUP_REMOVED lines=10> */
.L_x_3886:
        /* <DEDUP_REMOVED lines=8> */
.L_x_3887:
[----:B------:R-:W-:-:S05]  /*39be0*/  @!P1 IADD3 R6, P2, R5, R9, RZ ;  /* 0x0000000905069210 */ /* 0x000fca0007f5e0ff */
[----:B------:R-:W-:Y:S02]  /*39bf0*/  @!P1 IMAD.X R5, R4, 0x1, R21, P2 ;  /* 0x0000000104059824 */ /* 0x000fe400010e0615 */
[----:B------:R-:W-:Y:S02]  /*39c00*/  @!P1 IMAD.MOV.U32 R4, RZ, RZ, R6 ;  /* 0x000000ffff049224 */ /* 0x000fe400078e0006 */
[----:B------:R-:W-:-:S04]  /*39c10*/  IMAD.MOV.U32 R13, RZ, RZ, R69 ;  /* 0x000000ffff0d7224 */ /* 0x000fc800078e0045 */
[----:B------:R-:W5:Y:S01]  /*39c20*/  @!P1 LD.E.128 R4, desc[UR36][R4.64] ;  /* 0x0000002404049980 */ /* 0x000f62000c101d00 */
[----:B------:R-:W-:-:S07]  /*39c30*/  IMAD.MOV.U32 R8, RZ, RZ, R14 ;  /* 0x000000ffff087224 */ /* 0x000fce00078e000e */
[----:B-----5:R-:W-:Y:S05]  /*39c40*/  WARPSYNC.COLLECTIVE R15, `(.L_x_3888) ;  /* 0x000000000f087348 */ /* 0x020fea0003c00000 */
[----:B------:R0:W1:Y:S02]  /*39c50*/  SHFL.IDX P6, R14, R13, R12, R11 ;  /* 0x0000000c0d0e7389 */ /* 0x00006400000c000b */
[----:B01---5:R-:W-:Y:S01]  /*39c60*/  ENDCOLLECTIVE ;  /* 0x000000000000791b */ /* 0x023fe20003800000 */
.L_x_3888:
[----:B------:R-:W-:-:S05]  /*39c70*/  @!P1 IADD3 R14, P2, R14, R9, RZ ;  /* 0x000000090e0e9210 */ /* 0x000fca0007f5e0ff */
[----:B------:R-:W-:Y:S02]  /*39c80*/  @!P1 IMAD.X R9, R8, 0x1, R21, P2 ;  /* 0x0000000108099824 */ /* 0x000fe400010e0615 */
[----:B------:R-:W-:-:S06]  /*39c90*/  @!P1 IMAD.MOV.U32 R8, RZ, RZ, R14 ;  /* 0x000000ffff089224 */ /* 0x000fcc00078e000e */
[----:B------:R-:W2:Y:S01]  /*39ca0*/  @!P1 LD.E.128 R8, desc[UR36][R8.64] ;  /* 0x0000002408089980 */ /* 0x000ea2000c101d00 */
[----:B------:R-:W-:Y:S01]  /*39cb0*/  CS2R R64, SRZ ;  /* 0x0000000000407805 */ /* 0x000fe2000001ff00 */
[----:B------:R-:W-:Y:S02]  /*39cc0*/  IMAD.MOV.U32 R13, RZ, RZ, R27 ;  /* 0x000000ffff0d7224 */ /* 0x000fe400078e001b */
[----:B------:R-:W-:Y:S01]  /*39cd0*/  IMAD.MOV.U32 R12, RZ, RZ, 0x1 ;  /* 0x00000001ff0c7424 */ /* 0x000fe200078e00ff */
[----:B------:R-:W-:Y:S02]  /*39ce0*/  CS2R R20, SRZ ;  /* 0x0000000000147805 */ /* 0x000fe4000001ff00 */
[----:B------:R-:W-:Y:S02]  /*39cf0*/  CS2R R60, SRZ ;  /* 0x00000000003c7805 */ /* 0x000fe4000001ff00 */
[----:B------:R-:W-:Y:S01]  /*39d00*/  CS2R R62, SRZ ;  /* 0x00000000003e7805 */ /* 0x000fe2000001ff00 */
[----:B--2---:R-:W-:-:S02]  /*39d10*/  @!P1 IMAD.MOV.U32 R65, RZ, RZ, R11 ;  /* 0x000000ffff419224 */ /* 0x004fc400078e000b */
[----:B------:R-:W-:-:S07]  /*39d20*/  IMAD.MOV.U32 R11, RZ, RZ, 0x1c1f ;  /* 0x00001c1fff0b7424 */ /* 0x000fce00078e00ff */
[----:B------:R-:W-:Y:S05]  /*39d30*/  WARPSYNC.COLLECTIVE R15, `(.L_x_3889) ;  /* 0x000000000f087348 */ /* 0x000fea0003c00000 */
[----:B------:R0:W1:Y:S02]  /*39d40*/  SHFL.IDX P6, R14, R13, R12, R11 ;  /* 0x0000000c0d0e7389 */ /* 0x00006400000c000b */
[----:B01----:R-:W-:Y:S01]  /*39d50*/  ENDCOLLECTIVE ;  /* 0x000000000000791b */ /* 0x003fe20003800000 */
.L_x_3889:
[----:B------:R-:W-:Y:S02]  /*39d60*/  IMAD.MOV.U32 R13, RZ, RZ, R34 ;  /* 0x000000ffff0d7224 */ /* 0x000fe400078e0022 */
[----:B------:R-:W-:-:S07]  /*39d70*/  IMAD.MOV.U32 R24, RZ, RZ, R14 ;  /* 0x000000ffff187224 */ /* 0x000fce00078e000e */
[----:B------:R-:W-:Y:S05]  /*39d80*/  WARPSYNC.COLLECTIVE R15, `(.L_x_3890) ;  /* 0x000000000f087348 */ /* 0x000fea0003c00000 */
[----:B------:R0:W1:Y:S02]  /*39d90*/  SHFL.IDX P6, R14, R13, R12, R11 ;  /* 0x0000000c0d0e7389 */ /* 0x00006400000c000b */
[----:B01----:R-:W-:Y:S01]  /*39da0*/  ENDCOLLECTIVE ;  /* 0x000000000000791b */ /* 0x003fe20003800000 */
.L_x_3890:
[----:B------:R-:W-:Y:S02]  /*39db0*/  IMAD.MOV.U32 R13, RZ, RZ, R25 ;  /* 0x000000ffff0d7224 */ /* 0x000fe400078e0019 */
[----:B------:R-:W-:-:S07]  /*39dc0*/  IMAD.MOV.U32 R26, RZ, RZ, R14 ;  /* 0x000000ffff1a7224 */ /* 0x000fce00078e000e */
[----:B------:R-:W-:Y:S05]  /*39dd0*/  WARPSYNC.COLLECTIVE R15, `(.L_x_3891) ;  /* 0x000000000f087348 */ /* 0x000fea0003c00000 */
[----:B------:R0:W1:Y:S02]  /*39de0*/  SHFL.IDX P6, R14, R13, R12, R11 ;  /* 0x0000000c0d0e7389 */ /* 0x00006400000c000b */
[----:B01----:R-:W-:Y:S01]  /*39df0*/  ENDCOLLECTIVE ;  /* 0x000000000000791b */ /* 0x003fe20003800000 */
.L_x_3891:
[----:B------:R-:W-:Y:S02]  /*39e00*/  @!P1 IMAD.MOV.U32 R20, RZ, RZ, R4 ;  /* 0x000000ffff149224 */ /* 0x000fe400078e0004 */
[----:B------:R-:W-:Y:S02]  /*39e10*/  @!P1 IMAD.MOV.U32 R21, RZ, RZ, R5 ;  /* 0x000000ffff159224 */ /* 0x000fe400078e0005 */
[----:B------:R-:W-:Y:S02]  /*39e20*/  IMAD.MOV.U32 R4, RZ, RZ, R20 ;  /* 0x000000ffff047224 */ /* 0x000fe400078e0014 */
[----:B------:R-:W-:Y:S02]  /*39e30*/  IMAD.MOV.U32 R5, RZ, RZ, R21 ;  /* 0x000000ffff057224 */ /* 0x000fe400078e0015 */
[----:B------:R-:W-:Y:S02]  /*39e40*/  @!P1 IMAD.MOV.U32 R60, RZ, RZ, R6 ;  /* 0x000000ffff3c9224 */ /* 0x000fe400078e0006 */
[----:B------:R-:W-:-:S02]  /*39e50*/  IMAD.MOV.U32 R13, RZ, RZ, R69 ;  /* 0x000000ffff0d7224 */ /* 0x000fc400078e0045 */
[----:B------:R-:W-:Y:S01]  /*39e60*/  @!P1 IMAD.MOV.U32 R61, RZ, RZ, R7 ;  /* 0x000000ffff3d9224 */ /* 0x000fe200078e0007 */
[----:B------:R-:W-:Y:S01]  /*39e70*/  PRMT R75, R4, 0x7610, R75 ;  /* 0x00007610044b7816 */ /* 0x000fe2000000004b */
[----:B------:R-:W-:Y:S01]  /*39e80*/  IMAD.MOV.U32 R4, RZ, RZ, R60 ;  /* 0x000000ffff047224 */ /* 0x000fe200078e003c */
[----:B------:R-:W-:Y:S01]  /*39e90*/  PRMT R83, R5, 0x7610, R83 ;  /* 0x0000761005537816 */ /* 0x000fe20000000053 */
[----:B------:R-:W-:Y:S02]  /*39ea0*/  IMAD.MOV.U32 R5, RZ, RZ, R61 ;  /* 0x000000ffff057224 */ /* 0x000fe400078e003d */
[----:B------:R-:W-:-:S07]  /*39eb0*/  IMAD.MOV.U32 R25, RZ, RZ, R14 ;  /* 0x000000ffff197224 */ /* 0x000fce00078e000e */
[----:B------:R-:W-:Y:S05]  /*39ec0*/  WARPSYNC.COLLECTIVE R15, `(.L_x_3892) ;  /* 0x000000000f087348 */ /* 0x000fea0003c00000 */
[----:B------:R0:W1:Y:S02]  /*39ed0*/  SHFL.IDX P6, R14, R13, R12, R11 ;  /* 0x0000000c0d0e7389 */ /* 0x00006400000c000b */
[----:B01----:R-:W-:Y:S01]  /*39ee0*/  ENDCOLLECTIVE ;  /* 0x000000000000791b */ /* 0x003fe20003800000 */
.L_x_3892:
[----:B------:R-:W-:Y:S02]  /*39ef0*/  @!P1 IMAD.MOV.U32 R62, RZ, RZ, R8 ;  /* 0x000000ffff3e9224 */ /* 0x000fe400078e0008 */
[----:B------:R-:W-:Y:S01]  /*39f00*/  @!P1 IMAD.MOV.U32 R63, RZ, RZ, R9 ;  /* 0x000000ffff3f9224 */ /* 0x000fe200078e0009 */
[----:B------:R-:W-:Y:S01]  /*39f10*/  PRMT R70, R4, 0x5410, R5 ;  /* 0x0000541004467816 */ /* 0x000fe20000000005 */
[----:B------:R-:W-:Y:S02]  /*39f20*/  IMAD.MOV.U32 R4, RZ, RZ, R62 ;  /* 0x000000ffff047224 */ /* 0x000fe400078e003e */
[----:B------:R-:W-:Y:S02]  /*39f30*/  IMAD.MOV.U32 R5, RZ, RZ, R63 ;  /* 0x000000ffff057224 */ /* 0x000fe400078e003f */
[----:B------:R-:W-:-:S03]  /*39f40*/  @!P1 IMAD.MOV.U32 R64, RZ, RZ, R10 ;  /* 0x000000ffff409224 */ /* 0x000fc600078e000a */
[----:B------:R-:W-:Y:S01]  /*39f50*/  PRMT R34, R4, 0x5410, R5 ;  /* 0x0000541004227816 */ /* 0x000fe20000000005 */
[----:B------:R-:W-:Y:S02]  /*39f60*/  IMAD.MOV.U32 R4, RZ, RZ, R64 ;  /* 0x000000ffff047224 */ /* 0x000fe400078e0040 */
[----:B------:R-:W-:Y:S01]  /*39f70*/  IMAD.MOV.U32 R5, RZ, RZ, R65 ;  /* 0x000000ffff057224 */ /* 0x000fe200078e0041 */
[----:B------:R-:W-:Y:S02]  /*39f80*/  CS2R R8, SRZ ;  /* 0x0000000000087805 */ /* 0x000fe4000001ff00 */
[----:B------:R-:W-:Y:S02]  /*39f90*/  PRMT R78, R78, 0x5410, R4 ;  /* 0x000054104e4e7816 */ /* 0x000fe40000000004 */
[----:B------:R-:W-:Y:S01]  /*39fa0*/  PRMT R87, R5, 0x7610, R87 ;  /* 0x0000761005577816 */ /* 0x000fe20000000057 */
[----:B------:R-:W-:Y:S06]  /*39fb0*/  BRA `(.L_x_3893) ;  /* 0xfffffd6800d07947 */ /* 0x000fec000383ffff */
.L_x_3579:
[----:B0-----:R0:W1:Y:S02]  /*39fc0*/  SYNCS.PHASECHK.TRANS64.TRYWAIT P1, [R2+URZ+0x38800], R13 ;  /* 0x0388000d020075a7 */ /* 0x001064000802017f */
[----:B-1----:R-:W-:Y:S05]  /*39fd0*/  @!P1 NANOSLEEP.SYNCS 0x989680 ;  /* 0x009896800000995d */ /* 0x002fea0003900000 */
[----:B------:R-:W1:Y:S02]  /*39fe0*/  @!P1 SYNCS.PHASECHK.TRANS64 P1, [R2+URZ+0x38800], R13 ;  /* 0x0388000d020095a7 */ /* 0x000e64000802007f */
[----:B-1----:R-:W-:Y:S05]  /*39ff0*/  @!P1 BRA `(.L_x_3579) ;  /* 0xfffffffc00f09947 */ /* 0x002fea000383ffff */
[----:B------:R-:W-:Y:S05]  /*3a000*/  BRA `(.L_x_3894) ;  /* 0xfffffd6c002c7947 */ /* 0x000fea000383ffff */
.L_x_3593:
[----:B-1----:R1:W2:Y:S02]  /*3a010*/  SYNCS.PHASECHK.TRANS64.TRYWAIT P0, [R2+URZ], R3 ;  /* 0x00000003020075a7 */ /* 0x0022a4000800017f */
[----:B--2---:R-:W-:Y:S05]  /*3a020*/  @!P0 NANOSLEEP.SYNCS 0x989680 ;  /* 0x009896800000895d */ /* 0x004fea0003900000 */
[----:B------:R-:W2:Y:S02]  /*3a030*/  @!P0 SYNCS.PHASECHK.TRANS64 P0, [R2+URZ], R3 ;  /* 0x00000003020085a7 */ /* 0x000ea4000800007f */
[----:B--2---:R-:W-:Y:S05]  /*3a040*/  @!P0 BRA `(.L_x_3593) ;  /* 0xfffffffc00f08947 */ /* 0x004fea000383ffff */
[----:B------:R-:W-:Y:S05]  /*3a050*/  BRA `(.L_x_3592) ;  /* 0xfffffd8000d47947 */ /* 0x000fea000383ffff */
.L_x_3600:
[----:B-1----:R1:W2:Y:S02]  /*3a060*/  SYNCS.PHASECHK.TRANS64.TRYWAIT P0, [R2+URZ], R3 ;  /* 0x00000003020075a7 */ /* 0x0022a4000800017f */
[----:B--2---:R-:W-:Y:S05]  /*3a070*/  @!P0 NANOSLEEP.SYNCS 0x989680 ;  /* 0x009896800000895d */ /* 0x004fea0003900000 */
[----:B------:R-:W2:Y:S02]  /*3a080*/  @!P0 SYNCS.PHASECHK.TRANS64 P0, [R2+URZ], R3 ;  /* 0x00000003020085a7 */ /* 0x000ea4000800007f */
[----:B--2---:R-:W-:Y:S05]  /*3a090*/  @!P0 BRA `(.L_x_3600) ;  /* 0xfffffffc00f08947 */ /* 0x004fea000383ffff */
[----:B------:R-:W-:Y:S05]  /*3a0a0*/  BRA `(.L_x_3599) ;  /* 0xfffffd8400e07947 */ /* 0x000fea000383ffff */
.L_x_3631:
[----:B-1----:R1:W2:Y:S02]  /*3a0b0*/  SYNCS.PHASECHK.TRANS64.TRYWAIT P0, [R2+URZ], R3 ;  /* 0x00000003020075a7 */ /* 0x0022a4000800017f */
[----:B--2---:R-:W-:Y:S05]  /*3a0c0*/  @!P0 NANOSLEEP.SYNCS 0x989680 ;  /* 0x009896800000895d */ /* 0x004fea0003900000 */
[----:B------:R-:W2:Y:S02]  /*3a0d0*/  @!P0 SYNCS.PHASECHK.TRANS64 P0, [R2+URZ], R3 ;  /* 0x00000003020085a7 */ /* 0x000ea4000800007f */
[----:B--2---:R-:W-:Y:S05]  /*3a0e0*/  @!P0 BRA `(.L_x_3631) ;  /* 0xfffffffc00f08947 */ /* 0x004fea000383ffff */
[----:B------:R-:W-:Y:S05]  /*3a0f0*/  BRA `(.L_x_3630) ;  /* 0xfffffe04002c7947 */ /* 0x000fea000383ffff */
.L_x_3638:
[----:B-1----:R1:W2:Y:S02]  /*3a100*/  SYNCS.PHASECHK.TRANS64.TRYWAIT P0, [R2+URZ], R3 ;  /* 0x00000003020075a7 */ /* 0x0022a4000800017f */
[----:B--2---:R-:W-:Y:S05]  /*3a110*/  @!P0 NANOSLEEP.SYNCS 0x989680 ;  /* 0x009896800000895d */ /* 0x004fea0003900000 */
[----:B------:R-:W2:Y:S02]  /*3a120*/  @!P0 SYNCS.PHASECHK.TRANS64 P0, [R2+URZ], R3 ;  /* 0x00000003020085a7 */ /* 0x000ea4000800007f */
[----:B--2---:R-:W-:Y:S05]  /*3a130*/  @!P0 BRA `(.L_x_3638) ;  /* 0xfffffffc00f08947 */ /* 0x004fea000383ffff */
[----:B------:R-:W-:Y:S05]  /*3a140*/  BRA `(.L_x_3637) ;  /* 0xfffffe0800387947 */ /* 0x000fea000383ffff */
.L_x_3655:
[----:B-1----:R1:W2:Y:S02]  /*3a150*/  SYNCS.PHASECHK.TRANS64.TRYWAIT P0, [R2+URZ], R3 ;  /* 0x00000003020075a7 */ /* 0x0022a4000800017f */
[----:B--2---:R-:W-:Y:S05]  /*3a160*/  @!P0 NANOSLEEP.SYNCS 0x989680 ;  /* 0x009896800000895d */ /* 0x004fea0003900000 */
[----:B------:R-:W2:Y:S02]  /*3a170*/  @!P0 SYNCS.PHASECHK.TRANS64 P0, [R2+URZ], R3 ;  /* 0x00000003020085a7 */ /* 0x000ea4000800007f */
[----:B--2---:R-:W-:Y:S05]  /*3a180*/  @!P0 BRA `(.L_x_3655) ;  /* 0xfffffffc00f08947 */ /* 0x004fea000383ffff */
[----:B------:R-:W-:Y:S05]  /*3a190*/  BRA `(.L_x_3654) ;  /* 0xfffffe7400507947 */ /* 0x000fea000383ffff */
.L_x_3662:
[----:B-1----:R1:W2:Y:S02]  /*3a1a0*/  SYNCS.PHASECHK.TRANS64.TRYWAIT P0, [R2+URZ], R3 ;  /* 0x00000003020075a7 */ /* 0x0022a4000800017f */
[----:B--2---:R-:W-:Y:S05]  /*3a1b0*/  @!P0 NANOSLEEP.SYNCS 0x989680 ;  /* 0x009896800000895d */ /* 0x004fea0003900000 */
[----:B------:R-:W2:Y:S02]  /*3a1c0*/  @!P0 SYNCS.PHASECHK.TRANS64 P0, [R2+URZ], R3 ;  /* 0x00000003020085a7 */ /* 0x000ea4000800007f */
[----:B--2---:R-:W-:Y:S05]  /*3a1d0*/  @!P0 BRA `(.L_x_3662) ;  /* 0xfffffffc00f08947 */ /* 0x004fea000383ffff */
[----:B------:R-:W-:Y:S05]  /*3a1e0*/  BRA `(.L_x_3661) ;  /* 0xfffffe78005c7947 */ /* 0x000fea000383ffff */
.L_x_3726:
[----:B------:R-:W0:Y:S01]  /*3a1f0*/  S2R R12, SR_TID.X ;  /* 0x00000000000c7919 */ /* 0x000e220000002100 */
[----:B------:R-:W-:Y:S01]  /*3a200*/  BSSY B1, `(.L_x_3895) ;  /* 0x000000a000017945 */ /* 0x000fe20003800000 */
[----:B------:R-:W-:Y:S02]  /*3a210*/  IMAD.MOV.U32 R11, RZ, RZ, 0x1f ;  /* 0x0000001fff0b7424 */ /* 0x000fe400078e00ff */
[----:B------:R-:W-:Y:S01]  /*3a220*/  IMAD.MOV.U32 R15, RZ, RZ, -0x1 ;  /* 0xffffffffff0f7424 */ /* 0x000fe200078e00ff */
[----:B0-----:R-:W-:-:S04]  /*3a230*/  SHF.R.U32.HI R12, RZ, 0x5, R12 ;  /* 0x00000005ff0c7819 */ /* 0x001fc8000001160c */
[----:B------:R-:W-:-:S05]  /*3a240*/  LOP3.LUT R12, R12, 0x3, RZ, 0xc0, !PT ;  /* 0x000000030c0c7812 */ /* 0x000fca00078ec0ff */
[----:B------:R-:W-:Y:S02]  /*3a250*/  IMAD.MOV.U32 R13, RZ, RZ, R12 ;  /* 0x000000ffff0d7224 */ /* 0x000fe400078e000c */
[----:B------:R-:W-:-:S07]  /*3a260*/  IMAD.MOV.U32 R12, RZ, RZ, RZ ;  /* 0x000000ffff0c7224 */ /* 0x000fce00078e00ff */
[----:B------:R-:W-:Y:S05]  /*3a270*/  WARPSYNC.COLLECTIVE R15, `(.L_x_3896) ;  /* 0x000000000f087348 */ /* 0x000fea0003c00000 */
[----:B------:R0:W1:Y:S02]  /*3a280*/  SHFL.IDX P6, R14, R13, R12, R11 ;  /* 0x0000000c0d0e7389 */ /* 0x00006400000c000b */
[----:B01----:R-:W-:Y:S01]  /*3a290*/  ENDCOLLECTIVE ;  /* 0x000000000000791b */ /* 0x003fe20003800000 */
.L_x_3896:
[----:B------:R-:W-:Y:S05]  /*3a2a0*/  BSYNC B1 ;  /* 0x0000000000017941 */ /* 0x000fea0003800000 */
.L_x_3895:
[----:B------:R-:W-:Y:S05]  /*3a2b0*/  BRA `(.L_x_3897) ;  /* 0xffffff7400787947 */ /* 0x000fea000383ffff */
.L_x_3728:
[----:B------:R-:W-:Y:S01]  /*3a2c0*/  BSSY B1, `(.L_x_3898) ;  /* 0x0000006000017945 */ /* 0x000fe20003800000 */
[----:B------:R-:W-:-:S07]  /*3a2d0*/  IMAD.MOV.U32 R15, RZ, RZ, -0x1 ;  /* 0xffffffffff0f7424 */ /* 0x000fce00078e00ff */
[----:B0-----:R-:W-:Y:S05]  /*3a2e0*/  WARPSYNC.COLLECTIVE R15, `(.L_x_3899) ;  /* 0x000000000f0c7348 */ /* 0x001fea0003c00000 */
[----:B------:R-:W-:Y:S02]  /*3a2f0*/  ELECT P6, UR62, PT ;  /* 0x00000000003e782f */ /* 0x000fe400038c0000 */
[----:B------:R-:W-:Y:S01]  /*3a300*/  MOV R14, UR62 ;  /* 0x0000003e000e7c02 */ /* 0x000fe20008000f00 */
[----:B0-----:R-:W-:Y:S10]  /*3a310*/  ENDCOLLECTIVE ;  /* 0x000000000000791b */ /* 0x001ff40003800000 */
.L_x_3899:
[----:B------:R-:W-:Y:S05]  /*3a320*/  BSYNC B1 ;  /* 0x0000000000017941 */ /* 0x000fea0003800000 */
.L_x_3898:
[----:B------:R-:W-:Y:S05]  /*3a330*/  BRA `(.L_x_3727) ;  /* 0xffffff7400707947 */ /* 0x000fea000383ffff */
.L_x_3730:
[----:B0-----:R0:W1:Y:S02]  /*3a340*/  SYNCS.PHASECHK.TRANS64.TRYWAIT P0, [R18+URZ+0x38820], R3 ;  /* 0x03882003120075a7 */ /* 0x001064000800017f */
[----:B-1----:R-:W-:Y:S05]  /*3a350*/  @!P0 NANOSLEEP.SYNCS 0x989680 ;  /* 0x009896800000895d */ /* 0x002fea0003900000 */
[----:B------:R-:W1:Y:S02]  /*3a360*/  @!P0 SYNCS.PHASECHK.TRANS64 P0, [R18+URZ+0x38820], R3 ;  /* 0x03882003120085a7 */ /* 0x000e64000800007f */
[----:B-1----:R-:W-:Y:S05]  /*3a370*/  @!P0 BRA `(.L_x_3730) ;  /* 0xfffffffc00f08947 */ /* 0x002fea000383ffff */
[----:B------:R-:W-:Y:S05]  /*3a380*/  BRA `(.L_x_3900) ;  /* 0xffffff7400807947 */ /* 0x000fea000383ffff */
.L_x_3734:
[----:B0-----:R0:W1:Y:S02]  /*3a390*/  SYNCS.PHASECHK.TRANS64.TRYWAIT P0, [R3+URZ+0x388a0], R7 ;  /* 0x0388a007030075a7 */ /* 0x001064000800017f */
[----:B-1----:R-:W-:Y:S05]  /*3a3a0*/  @!P0 NANOSLEEP.SYNCS 0x989680 ;  /* 0x009896800000895d */ /* 0x002fea0003900000 */
[----:B------:R-:W1:Y:S02]  /*3a3b0*/  @!P0 SYNCS.PHASECHK.TRANS64 P0, [R3+URZ+0x388a0], R7 ;  /* 0x0388a007030085a7 */ /* 0x000e64000800007f */
[----:B-1----:R-:W-:Y:S05]  /*3a3c0*/  @!P0 BRA `(.L_x_3734) ;  /* 0xfffffffc00f08947 */ /* 0x002fea000383ffff */
[----:B------:R-:W-:Y:S05]  /*3a3d0*/  BRA `(.L_x_3901) ;  /* 0xffffff7400987947 */ /* 0x000fea000383ffff */
.L_x_3739:
[----:B-1----:R1:W2:Y:S02]  /*3a3e0*/  SYNCS.PHASECHK.TRANS64.TRYWAIT P0, [R3+URZ+0x388c0], R7 ;  /* 0x0388c007030075a7 */ /* 0x0022a4000800017f */
[----:B--2---:R-:W-:Y:S05]  /*3a3f0*/  @!P0 NANOSLEEP.SYNCS 0x989680 ;  /* 0x009896800000895d */ /* 0x004fea0003900000 */
[----:B------:R-:W2:Y:S02]  /*3a400*/  @!P0 SYNCS.PHASECHK.TRANS64 P0, [R3+URZ+0x388c0], R7 ;  /* 0x0388c007030085a7 */ /* 0x000ea4000800007f */
[----:B--2---:R-:W-:Y:S05]  /*3a410*/  @!P0 BRA `(.L_x_3739) ;  /* 0xfffffffc00f08947 */ /* 0x004fea000383ffff */
[----:B------:R-:W-:Y:S05]  /*3a420*/  BRA `(.L_x_3902) ;  /* 0xffffff7800147947 */ /* 0x000fea000383ffff */
.L_x_3753:
[----:B0-----:R0:W1:Y:S02]  /*3a430*/  SYNCS.PHASECHK.TRANS64.TRYWAIT P1, [R10+URZ+0x388a0], R2 ;  /* 0x0388a0020a0075a7 */ /* 0x001064000802017f */
[----:B-1----:R-:W-:Y:S05]  /*3a440*/  @!P1 NANOSLEEP.SYNCS 0x989680 ;  /* 0x009896800000995d */ /* 0x002fea0003900000 */
[----:B------:R-:W1:Y:S02]  /*3a450*/  @!P1 SYNCS.PHASECHK.TRANS64 P1, [R10+URZ+0x388a0], R2 ;  /* 0x0388a0020a0095a7 */ /* 0x000e64000802007f */
[----:B-1----:R-:W-:Y:S05]  /*3a460*/  @!P1 BRA `(.L_x_3753) ;  /* 0xfffffffc00f09947 */ /* 0x002fea000383ffff */
[----:B------:R-:W-:Y:S05]  /*3a470*/  BRA `(.L_x_3903) ;  /* 0xffffff8000787947 */ /* 0x000fea000383ffff */
.L_x_3758:
[----:B-1----:R1:W2:Y:S02]  /*3a480*/  SYNCS.PHASECHK.TRANS64.TRYWAIT P1, [R10+URZ+0x388c0], R2 ;  /* 0x0388c0020a0075a7 */ /* 0x0022a4000802017f */
[----:B--2---:R-:W-:Y:S05]  /*3a490*/  @!P1 NANOSLEEP.SYNCS 0x989680 ;  /* 0x009896800000995d */ /* 0x004fea0003900000 */
[----:B------:R-:W2:Y:S02]  /*3a4a0*/  @!P1 SYNCS.PHASECHK.TRANS64 P1, [R10+URZ+0x388c0], R2 ;  /* 0x0388c0020a0095a7 */ /* 0x000ea4000802007f */
[----:B--2---:R-:W-:Y:S05]  /*3a4b0*/  @!P1 BRA `(.L_x_3758) ;  /* 0xfffffffc00f09947 */ /* 0x004fea000383ffff */
[----:B------:R-:W-:Y:S05]  /*3a4c0*/  BRA `(.L_x_3904) ;  /* 0xffffff8000f07947 */ /* 0x000fea000383ffff */
.L_x_3788:
[----:B------:R-:W-:Y:S01]  /*3a4d0*/  SHF.R.U32.HI R11, RZ, 0x5, R21 ;  /* 0x00000005ff0b7819 */ /* 0x000fe20000011615 */
[----:B------:R-:W-:Y:S01]  /*3a4e0*/  BSSY B0, `(.L_x_3905) ;  /* 0x0000009000007945 */ /* 0x000fe20003800000 */
[----:B------:R-:W-:Y:S02]  /*3a4f0*/  IMAD.MOV.U32 R12, RZ, RZ, RZ ;  /* 0x000000ffff0c7224 */ /* 0x000fe400078e00ff */
[----:B------:R-:W-:Y:S01]  /*3a500*/  LOP3.LUT R11, R11, 0x3, RZ, 0xc0, !PT ;  /* 0x000000030b0b7812 */ /* 0x000fe200078ec0ff */
[----:B------:R-:W-:-:S04]  /*3a510*/  IMAD.MOV.U32 R15, RZ, RZ, -0x1 ;  /* 0xffffffffff0f7424 */ /* 0x000fc800078e00ff */
[----:B------:R-:W-:Y:S02]  /*3a520*/  IMAD.MOV.U32 R13, RZ, RZ, R11 ;  /* 0x000000ffff0d7224 */ /* 0x000fe400078e000b */
[----:B------:R-:W-:-:S07]  /*3a530*/  IMAD.MOV.U32 R11, RZ, RZ, 0x1f ;  /* 0x0000001fff0b7424 */ /* 0x000fce00078e00ff */
[----:B------:R-:W-:Y:S05]  /*3a540*/  WARPSYNC.COLLECTIVE R15, `(.L_x_3906) ;  /* 0x000000000f087348 */ /* 0x000fea0003c00000 */
[----:B------:R0:W1:Y:S02]  /*3a550*/  SHFL.IDX P6, R14, R13, R12, R11 ;  /* 0x0000000c0d0e7389 */ /* 0x00006400000c000b */
[----:B01----:R-:W-:Y:S01]  /*3a560*/  ENDCOLLECTIVE ;  /* 0x000000000000791b */ /* 0x003fe20003800000 */
.L_x_3906:
[----:B------:R-:W-:Y:S05]  /*3a570*/  BSYNC B0 ;  /* 0x0000000000007941 */ /* 0x000fea0003800000 */
.L_x_3905:
[----:B------:R-:W-:Y:S05]  /*3a580*/  BRA `(.L_x_3907) ;  /* 0xffffff9c00707947 */ /* 0x000fea000383ffff */
.L_x_3791:
[----:B0-----:R0:W1:Y:S02]  /*3a590*/  SYNCS.PHASECHK.TRANS64.TRYWAIT P0, [R25+URZ+0x38840], R0 ;  /* 0x03884000190075a7 */ /* 0x001064000800017f */
[----:B-1----:R-:W-:Y:S05]  /*3a5a0*/  @!P0 NANOSLEEP.SYNCS 0x989680 ;  /* 0x009896800000895d */ /* 0x002fea0003900000 */
[----:B------:R-:W1:Y:S02]  /*3a5b0*/  @!P0 SYNCS.PHASECHK.TRANS64 P0, [R25+URZ+0x38840], R0 ;  /* 0x03884000190085a7 */ /* 0x000e64000800007f */
[----:B-1----:R-:W-:Y:S05]  /*3a5c0*/  @!P0 BRA `(.L_x_3791) ;  /* 0xfffffffc00f08947 */ /* 0x002fea000383ffff */
[----:B------:R-:W-:Y:S05]  /*3a5d0*/  BRA `(.L_x_3908) ;  /* 0xffffff9c00a47947 */ /* 0x000fea000383ffff */
.L_x_3792:
        /* <DEDUP_REMOVED lines=8> */
.L_x_3910:
[----:B------:R-:W-:Y:S05]  /*3a660*/  BSYNC B0 ;  /* 0x0000000000007941 */ /* 0x000fea0003800000 */
.L_x_3909:
        /* <DEDUP_REMOVED lines=9> */
.L_x_3911:
[----:B------:R-:W-:Y:S02]  /*3a700*/  IMAD.MOV.U32 R13, RZ, RZ, R4 ;  /* 0x000000ffff0d7224 */ /* 0x000fe400078e0004 */
[----:B------:R-:W-:Y:S02]  /*3a710*/  IMAD.MOV.U32 R12, RZ, RZ, 0x1 ;  /* 0x00000001ff0c7424 */ /* 0x000fe400078e00ff */
[----:B------:R-:W-:-:S07]  /*3a720*/  IMAD.MOV.U32 R3, RZ, RZ, R14 ;  /* 0x000000ffff037224 */ /* 0x000fce00078e000e */
[----:B------:R-:W-:Y:S05]  /*3a730*/  WARPSYNC.COLLECTIVE R15, `(.L_x_3912) ;  /* 0x000000000f087348 */ /* 0x000fea0003c00000 */
[----:B------:R0:W1:Y:S02]  /*3a740*/  SHFL.IDX P6, R14, R13, R12, R11 ;  /* 0x0000000c0d0e7389 */ /* 0x00006400000c000b */
[----:B01----:R-:W-:Y:S01]  /*3a750*/  ENDCOLLECTIVE ;  /* 0x000000000000791b */ /* 0x003fe20003800000 */
.L_x_3912:
        /* <DEDUP_REMOVED lines=15> */
.L_x_3913:
[----:B------:R-:W-:Y:S02]  /*3a850*/  @P0 IMAD R6, R5, 0x2, R18 ;  /* 0x0000000205060824 */ /* 0x000fe400078e0212 */
[----:B------:R-:W-:Y:S02]  /*3a860*/  IMAD.MOV.U32 R13, RZ, RZ, R4 ;  /* 0x000000ffff0d7224 */ /* 0x000fe400078e0004 */
[----:B------:R-:W-:Y:S02]  /*3a870*/  IMAD.MOV.U32 R12, RZ, RZ, 0x2 ;  /* 0x00000002ff0c7424 */ /* 0x000fe400078e00ff */
[----:B------:R-:W-:-:S07]  /*3a880*/  IMAD.MOV.U32 R3, RZ, RZ, R14 ;  /* 0x000000ffff037224 */ /* 0x000fce00078e000e */
[----:B------:R-:W-:Y:S05]  /*3a890*/  WARPSYNC.COLLECTIVE R15, `(.L_x_3914) ;  /* 0x000000000f087348 */ /* 0x000fea0003c00000 */
[----:B------:R0:W1:Y:S02]  /*3a8a0*/  SHFL.IDX P6, R14, R13, R12, R11 ;  /* 0x0000000c0d0e7389 */ /* 0x00006400000c000b */
[----:B01----:R-:W-:Y:S01]  /*3a8b0*/  ENDCOLLECTIVE ;  /* 0x000000000000791b */ /* 0x003fe20003800000 */
.L_x_3914:
        /* <DEDUP_REMOVED lines=15> */
.L_x_3915:
[----:B------:R-:W-:Y:S02]  /*3a9b0*/  @P0 IMAD R6, R5, 0x2, R18 ;  /* 0x0000000205060824 */ /* 0x000fe400078e0212 */
[----:B------:R-:W-:Y:S02]  /*3a9c0*/  IMAD.MOV.U32 R13, RZ, RZ, R4 ;  /* 0x000000ffff0d7224 */ /* 0x000fe400078e0004 */
[----:B------:R-:W-:Y:S02]  /*3a9d0*/  IMAD.MOV.U32 R12, RZ, RZ, 0x3 ;  /* 0x00000003ff0c7424 */ /* 0x000fe400078e00ff */
[----:B------:R-:W-:-:S07]  /*3a9e0*/  IMAD.MOV.U32 R3, RZ, RZ, R14 ;  /* 0x000000ffff037224 */ /* 0x000fce00078e000e */
[----:B------:R-:W-:Y:S05]  /*3a9f0*/  WARPSYNC.COLLECTIVE R15, `(.L_x_3916) ;  /* 0x000000000f087348 */ /* 0x000fea0003c00000 */
[----:B------:R0:W1:Y:S02]  /*3aa00*/  SHFL.IDX P6, R14, R13, R12, R11 ;  /* 0x0000000c0d0e7389 */ /* 0x00006400000c000b */
[----:B01----:R-:W-:Y:S01]  /*3aa10*/  ENDCOLLECTIVE ;  /* 0x000000000000791b */ /* 0x003fe20003800000 */
.L_x_3916:
        /* <DEDUP_REMOVED lines=10> */
.L_x_3917:
[----:B------:R-:W-:Y:S01]  /*3aac0*/  @!PT LDS RZ, [RZ] ;  /* 0x00000000fffff984 */ /* 0x000fe20000000800 */
[----:B------:R-:W-:Y:S01]  /*3aad0*/  @!PT LDS RZ, [RZ] ;  /* 0x00000000fffff984 */ /* 0x000fe20000000800 */
[----:B------:R-:W-:Y:S01]  /*3aae0*/  @!PT LDS RZ, [RZ] ;  /* 0x00000000fffff984 */ /* 0x000fe20000000800 */
[----:B------:R0:W-:Y:S01]  /*3aaf0*/  @P0 LDGSTS.E.BYPASS.LTC128B.128 [R6+0x23400], desc[UR36][R2.64], !P2 ;  /* 0x2340000002060fae */ /* 0x0001e2000d101d64 */
[----:B------:R-:W-:Y:S01]  /*3ab00*/  IMAD.MOV.U32 R0, RZ, RZ, R14 ;  /* 0x000000ffff007224 */ /* 0x000fe200078e000e */
[----:B------:R-:W-:Y:S06]  /*3ab10*/  BRA `(.L_x_3918) ;  /* 0xffffff9c005c7947 */ /* 0x000fec000383ffff */
.L_x_3797:
        /* <DEDUP_REMOVED lines=9> */
.L_x_3919:
        /* <DEDUP_REMOVED lines=10> */
.L_x_3920:
[----:B------:R-:W-:Y:S02]  /*3ac50*/  IMAD.MOV.U32 R13, RZ, RZ, R2 ;  /* 0x000000ffff0d7224 */ /* 0x000fe400078e0002 */
[----:B------:R-:W-:Y:S02]  /*3ac60*/  IMAD.MOV.U32 R12, RZ, RZ, 0x1 ;  /* 0x00000001ff0c7424 */ /* 0x000fe400078e00ff */
[----:B------:R-:W-:-:S07]  /*3ac70*/  IMAD.MOV.U32 R4, RZ, RZ, R14 ;  /* 0x000000ffff047224 */ /* 0x000fce00078e000e */
[----:B------:R-:W-:Y:S05]  /*3ac80*/  WARPSYNC.COLLECTIVE R15, `(.L_x_3921) ;  /* 0x000000000f087348 */ /* 0x000fea0003c00000 */
[----:B------:R0:W1:Y:S02]  /*3ac90*/  SHFL.IDX P6, R14, R13, R12, R11 ;  /* 0x0000000c0d0e7389 */ /* 0x00006400000c000b */
[----:B01----:R-:W-:Y:S01]  /*3aca0*/  ENDCOLLECTIVE ;  /* 0x000000000000791b */ /* 0x003fe20003800000 */
.L_x_3921:
        /* <DEDUP_REMOVED lines=12> */
.L_x_3922:
[----:B------:R-:W-:Y:S02]  /*3ad70*/  IMAD.MOV.U32 R13, RZ, RZ, R2 ;  /* 0x000000ffff0d7224 */ /* 0x000fe400078e0002 */
[----:B------:R-:W-:Y:S02]  /*3ad80*/  IMAD.MOV.U32 R12, RZ, RZ, 0x2 ;  /* 0x00000002ff0c7424 */ /* 0x000fe400078e00ff */
[----:B------:R-:W-:-:S07]  /*3ad90*/  IMAD.MOV.U32 R5, RZ, RZ, R14 ;  /* 0x000000ffff057224 */ /* 0x000fce00078e000e */
[----:B------:R-:W-:Y:S05]  /*3ada0*/  WARPSYNC.COLLECTIVE R15, `(.L_x_3923) ;  /* 0x000000000f087348 */ /* 0x000fea0003c00000 */
[----:B------:R0:W1:Y:S02]  /*3adb0*/  SHFL.IDX P6, R14, R13, R12, R11 ;  /* 0x0000000c0d0e7389 */ /* 0x00006400000c000b */
[----:B01----:R-:W-:Y:S01]  /*3adc0*/  ENDCOLLECTIVE ;  /* 0x000000000000791b */ /* 0x003fe20003800000 */
.L_x_3923:
        /* <DEDUP_REMOVED lines=10> */
.L_x_3924:
        /* <DEDUP_REMOVED lines=11> */
.L_x_3925:
        /* <DEDUP_REMOVED lines=14> */
.L_x_3926:
[----:B------:R-:W-:Y:S01]  /*3b000*/  IMAD.MOV.U32 R0, RZ, RZ, R14 ;  /* 0x000000ffff007224 */ /* 0x000fe200078e000e */
[----:B------:R-:W-:Y:S06]  /*3b010*/  BRA `(.L_x_3927) ;  /* 0xffffffa000707947 */ /* 0x000fec000383ffff */
.L_x_3801:
        /* <DEDUP_REMOVED lines=45> */
.L_x_3929:
[----:B------:R-:W-:Y:S05]  /*3b2f0*/  BSYNC B0 ;  /* 0x0000000000007941 */ /* 0x000fea0003800000 */
.L_x_3928:
        /* <DEDUP_REMOVED lines=11> */
.L_x_3930:
        /* <DEDUP_REMOVED lines=39> */
.L_x_3931:
        /* <DEDUP_REMOVED lines=8> */
.L_x_3932:
        /* <DEDUP_REMOVED lines=33> */
.L_x_3933:
[----:B------:R-:W-:Y:S02]  /*3b8b0*/  IMAD.MOV.U32 R13, RZ, RZ, R5 ;  /* 0x000000ffff0d7224 */ /* 0x000fe400078e0005 */
[----:B------:R-:W-:-:S07]  /*3b8c0*/  IMAD.MOV.U32 R8, RZ, RZ, R14 ;  /* 0x000000ffff087224 */ /* 0x000fce00078e000e */
[----:B------:R-:W-:Y:S05]  /*3b8d0*/  WARPSYNC.COLLECTIVE R15, `(.L_x_3934) ;  /* 0x000000000f087348 */ /* 0x000fea0003c00000 */
[----:B------:R0:W1:Y:S02]  /*3b8e0*/  SHFL.IDX P6, R14, R13, R12, R11 ;  /* 0x0000000c0d0e7389 */ /* 0x00006400000c000b */
[----:B01----:R-:W-:Y:S01]  /*3b8f0*/  ENDCOLLECTIVE ;  /* 0x000000000000791b */ /* 0x003fe20003800000 */
.L_x_3934:
        /* <DEDUP_REMOVED lines=23> */
.L_x_3935:
        /* <DEDUP_REMOVED lines=9> */
.L_x_3936:
[----:B------:R-:W-:Y:S01]  /*3bb00*/  IMAD.MOV.U32 R2, RZ, RZ, R14 ;  /* 0x000000ffff027224 */ /* 0x000fe200078e000e */
[----:B------:R-:W-:Y:S06]  /*3bb10*/  BRA `(.L_x_3937) ;  /* 0xffffffa400447947 */ /* 0x000fec000383ffff */
.L_x_3806:
[----:B-1----:R1:W2:Y:S02]  /*3bb20*/  SYNCS.PHASECHK.TRANS64.TRYWAIT P0, [R18+URZ+0x38820], R0 ;  /* 0x03882000120075a7 */ /* 0x0022a4000800017f */
[----:B--2---:R-:W-:Y:S05]  /*3bb30*/  @!P0 NANOSLEEP.SYNCS 0x989680 ;  /* 0x009896800000895d */ /* 0x004fea0003900000 */
[----:B------:R-:W2:Y:S02]  /*3bb40*/  @!P0 SYNCS.PHASECHK.TRANS64 P0, [R18+URZ+0x38820], R0 ;  /* 0x03882000120085a7 */ /* 0x000ea4000800007f */
[----:B--2---:R-:W-:Y:S05]  /*3bb50*/  @!P0 BRA `(.L_x_3806) ;  /* 0xfffffffc00f08947 */ /* 0x004fea000383ffff */
[----:B------:R-:W-:Y:S05]  /*3bb60*/  BRA `(.L_x_3938) ;  /* 0xffffffa400ec7947 */ /* 0x000fea000383ffff */
.L_x_3809:
[----:B-1----:R1:W2:Y:S02]  /*3bb70*/  SYNCS.PHASECHK.TRANS64.TRYWAIT P0, [R25+URZ+0x38860], R0 ;  /* 0x03886000190075a7 */ /* 0x0022a4000800017f */
[----:B--2---:R-:W-:Y:S05]  /*3bb80*/  @!P0 NANOSLEEP.SYNCS 0x989680 ;  /* 0x009896800000895d */ /* 0x004fea0003900000 */
[----:B------:R-:W2:Y:S02]  /*3bb90*/  @!P0 SYNCS.PHASECHK.TRANS64 P0, [R25+URZ+0x38860], R0 ;  /* 0x03886000190085a7 */ /* 0x000ea4000800007f */
[----:B--2---:R-:W-:Y:S05]  /*3bba0*/  @!P0 BRA `(.L_x_3809) ;  /* 0xfffffffc00f08947 */ /* 0x004fea000383ffff */
[----:B------:R-:W-:Y:S05]  /*3bbb0*/  BRA `(.L_x_3939) ;  /* 0xffffffa400f87947 */ /* 0x000fea000383ffff */
.L_x_3810:
        /* <DEDUP_REMOVED lines=8> */
.L_x_3941:
[----:B------:R-:W-:Y:S05]  /*3bc40*/  BSYNC B0 ;  /* 0x0000000000007941 */ /* 0x000fea0003800000 */
.L_x_3940:
        /* <DEDUP_REMOVED lines=15> */
.L_x_3942:
        /* <DEDUP_REMOVED lines=39> */
.L_x_3943:
[----:B------:R-:W-:Y:S02]  /*3bfb0*/  IMAD.MOV.U32 R13, RZ, RZ, R5 ;  /* 0x000000ffff0d7224 */ /* 0x000fe400078e0005 */
[----:B------:R-:W-:-:S07]  /*3bfc0*/  IMAD.MOV.U32 R3, RZ, RZ, R14 ;  /* 0x000000ffff037224 */ /* 0x000fce00078e000e */
[----:B------:R-:W-:Y:S05]  /*3bfd0*/  WARPSYNC.COLLECTIVE R15, `(.L_x_3944) ;  /* 0x000000000f087348 */ /* 0x000fea0003c00000 */
[----:B------:R0:W1:Y:S02]  /*3bfe0*/  SHFL.IDX P6, R14, R13, R12, R11 ;  /* 0x0000000c0d0e7389 */ /* 0x00006400000c000b */
[----:B01----:R-:W-:Y:S01]  /*3bff0*/  ENDCOLLECTIVE ;  /* 0x000000000000791b */ /* 0x003fe20003800000 */
.L_x_3944:
        /* <DEDUP_REMOVED lines=29> */
.L_x_3945:
[----:B------:R-:W-:Y:S02]  /*3c1d0*/  IMAD.MOV.U32 R13, RZ, RZ, R5 ;  /* 0x000000ffff0d7224 */ /* 0x000fe400078e0005 */
[----:B------:R-:W-:-:S07]  /*3c1e0*/  IMAD.MOV.U32 R7, RZ, RZ, R14 ;  /* 0x000000ffff077224 */ /* 0x000fce00078e000e */
[----:B------:R-:W-:Y:S05]  /*3c1f0*/  WARPSYNC.COLLECTIVE R15, `(.L_x_3946) ;  /* 0x000000000f087348 */ /* 0x000fea0003c00000 */
[----:B------:R0:W1:Y:S02]  /*3c200*/  SHFL.IDX P6, R14, R13, R12, R11 ;  /* 0x0000000c0d0e7389 */ /* 0x00006400000c000b */
[----:B01----:R-:W-:Y:S01]  /*3c210*/  ENDCOLLECTIVE ;  /* 0x000000000000791b */ /* 0x003fe20003800000 */
.L_x_3946:
        /* <DEDUP_REMOVED lines=29> */
.L_x_3947:
[----:B------:R-:W-:Y:S02]  /*3c3f0*/  IMAD.MOV.U32 R13, RZ, RZ, R5 ;  /* 0x000000ffff0d7224 */ /* 0x000fe400078e0005 */
[----:B------:R-:W-:-:S07]  /*3c400*/  IMAD.MOV.U32 R6, RZ, RZ, R14 ;  /* 0x000000ffff067224 */ /* 0x000fce00078e000e */
[----:B------:R-:W-:Y:S05]  /*3c410*/  WARPSYNC.COLLECTIVE R15, `(.L_x_3948) ;  /* 0x000000000f087348 */ /* 0x000fea0003c00000 */
[----:B------:R0:W1:Y:S02]  /*3c420*/  SHFL.IDX P6, R14, R13, R12, R11 ;  /* 0x0000000c0d0e7389 */ /* 0x00006400000c000b */
[----:B01----:R-:W-:Y:S01]  /*3c430*/  ENDCOLLECTIVE ;  /* 0x000000000000791b */ /* 0x003fe20003800000 */
.L_x_3948:
[----:B------:R-:W-:Y:S01]  /*3c440*/  IMAD.MOV.U32 R2, RZ, RZ, R14 ;  /* 0x000000ffff027224 */ /* 0x000fe200078e000e */
[----:B------:R-:W-:Y:S06]  /*3c450*/  BRA `(.L_x_3949) ;  /* 0xffffffa400887947 */ /* 0x000fec000383ffff */
.L_x_3817:
[----:B0-----:R0:W1:Y:S02]  /*3c460*/  SYNCS.PHASECHK.TRANS64.TRYWAIT P0, [R6+URZ+0x38840], R25 ;  /* 0x03884019060075a7 */ /* 0x001064000800017f */
[----:B-1----:R-:W-:Y:S05]  /*3c470*/  @!P0 NANOSLEEP.SYNCS 0x989680 ;  /* 0x009896800000895d */ /* 0x002fea0003900000 */
[----:B------:R-:W1:Y:S02]  /*3c480*/  @!P0 SYNCS.PHASECHK.TRANS64 P0, [R6+URZ+0x38840], R25 ;  /* 0x03884019060085a7 */ /* 0x000e64000800007f */
[----:B-1----:R-:W-:Y:S05]  /*3c490*/  @!P0 BRA `(.L_x_3817) ;  /* 0xfffffffc00f08947 */ /* 0x002fea000383ffff */
[----:B------:R-:W-:Y:S05]  /*3c4a0*/  BRA `(.L_x_3950) ;  /* 0xffffffac000c7947 */ /* 0x000fea000383ffff */
.L_x_3818:
        /* <DEDUP_REMOVED lines=8> */
.L_x_3952:
[----:B------:R-:W-:Y:S05]  /*3c530*/  BSYNC B1 ;  /* 0x0000000000017941 */ /* 0x000fea0003800000 */
.L_x_3951:
        /* <DEDUP_REMOVED lines=9> */
.L_x_3953:
[----:B------:R-:W-:Y:S02]  /*3c5d0*/  IMAD.MOV.U32 R13, RZ, RZ, R26 ;  /* 0x000000ffff0d7224 */ /* 0x000fe400078e001a */
[----:B------:R-:W-:Y:S02]  /*3c5e0*/  IMAD.MOV.U32 R12, RZ, RZ, 0x1 ;  /* 0x00000001ff0c7424 */ /* 0x000fe400078e00ff */
[----:B------:R-:W-:-:S07]  /*3c5f0*/  IMAD.MOV.U32 R2, RZ, RZ, R14 ;  /* 0x000000ffff027224 */ /* 0x000fce00078e000e */
[----:B------:R-:W-:Y:S05]  /*3c600*/  WARPSYNC.COLLECTIVE R15, `(.L_x_3954) ;  /* 0x000000000f087348 */ /* 0x000fea0003c00000 */
[----:B------:R0:W1:Y:S02]  /*3c610*/  SHFL.IDX P6, R14, R13, R12, R11 ;  /* 0x0000000c0d0e7389 */ /* 0x00006400000c000b */
[----:B01----:R-:W-:Y:S01]  /*3c620*/  ENDCOLLECTIVE ;  /* 0x000000000000791b */ /* 0x003fe20003800000 */
.L_x_3954:
        /* <DEDUP_REMOVED lines=11> */
.L_x_3955:
[----:B------:R-:W-:Y:S02]  /*3c6e0*/  IMAD.MOV.U32 R13, RZ, RZ, R26 ;  /* 0x000000ffff0d7224 */ /* 0x000fe400078e001a */
[----:B------:R-:W-:Y:S02]  /*3c6f0*/  IMAD.MOV.U32 R12, RZ, RZ, 0x2 ;  /* 0x00000002ff0c7424 */ /* 0x000fe400078e00ff */
[----:B------:R-:W-:-:S07]  /*3c700*/  IMAD.MOV.U32 R2, RZ, RZ, R14 ;  /* 0x000000ffff027224 */ /* 0x000fce00078e000e */
[----:B------:R-:W-:Y:S05]  /*3c710*/  WARPSYNC.COLLECTIVE R15, `(.L_x_3956) ;  /* 0x000000000f087348 */ /* 0x000fea0003c00000 */
[----:B------:R0:W1:Y:S02]  /*3c720*/  SHFL.IDX P6, R14, R13, R12, R11 ;  /* 0x0000000c0d0e7389 */ /* 0x00006400000c000b */
[----:B01----:R-:W-:Y:S01]  /*3c730*/  ENDCOLLECTIVE ;  /* 0x000000000000791b */ /* 0x003fe20003800000 */
.L_x_3956:
        /* <DEDUP_REMOVED lines=11> */
.L_x_3957:
[----:B------:R-:W-:Y:S02]  /*3c7f0*/  IMAD.MOV.U32 R13, RZ, RZ, R26 ;  /* 0x000000ffff0d7224 */ /* 0x000fe400078e001a */
[----:B------:R-:W-:Y:S02]  /*3c800*/  IMAD.MOV.U32 R12, RZ, RZ, 0x3 ;  /* 0x00000003ff0c7424 */ /* 0x000fe400078e00ff */
[----:B------:R-:W-:-:S07]  /*3c810*/  IMAD.MOV.U32 R2, RZ, RZ, R14 ;  /* 0x000000ffff027224 */ /* 0x000fce00078e000e */
[----:B------:R-:W-:Y:S05]  /*3c820*/  WARPSYNC.COLLECTIVE R15, `(.L_x_3958) ;  /* 0x000000000f087348 */ /* 0x000fea0003c00000 */
[----:B------:R0:W1:Y:S02]  /*3c830*/  SHFL.IDX P6, R14, R13, R12, R11 ;  /* 0x0000000c0d0e7389 */ /* 0x00006400000c000b */
[----:B01----:R-:W-:Y:S01]  /*3c840*/  ENDCOLLECTIVE ;  /* 0x000000000000791b */ /* 0x003fe20003800000 */
.L_x_3958:
        /* <DEDUP_REMOVED lines=11> */
.L_x_3959:
[----:B------:R-:W-:Y:S01]  /*3c900*/  IMAD.MOV.U32 R2, RZ, RZ, R14 ;  /* 0x000000ffff027224 */ /* 0x000fe200078e000e */
[----:B------:R-:W-:Y:S06]  /*3c910*/  BRA `(.L_x_3960) ;  /* 0xffffffa800947947 */ /* 0x000fec000383ffff */
.L_x_3823:
[----:B----4-:R4:W0:Y:S02]  /*3c920*/  SYNCS.PHASECHK.TRANS64.TRYWAIT P0, [R6+URZ+0x38860], R25 ;  /* 0x03886019060075a7 */ /* 0x010824000800017f */
[----:B0-----:R-:W-:Y:S05]  /*3c930*/  @!P0 NANOSLEEP.SYNCS 0x989680 ;  /* 0x009896800000895d */ /* 0x001fea0003900000 */
[----:B------:R-:W0:Y:S02]  /*3c940*/  @!P0 SYNCS.PHASECHK.TRANS64 P0, [R6+URZ+0x38860], R25 ;  /* 0x03886019060085a7 */ /* 0x000e24000800007f */
[----:B0-----:R-:W-:Y:S05]  /*3c950*/  @!P0 BRA `(.L_x_3823) ;  /* 0xfffffffc00f08947 */ /* 0x001fea000383ffff */
[----:B------:R-:W-:Y:S05]  /*3c960*/  BRA `(.L_x_3961) ;  /* 0xffffffa800e07947 */ /* 0x000fea000383ffff */
.L_x_3824:
[----:B------:R-:W-:Y:S01]  /*3c970*/  BSSY B1, `(.L_x_3962) ;  /* 0x0000008000017945 */ /* 0x000fe20003800000 */
[----:B------:R-:W-:Y:S02]  /*3c980*/  IMAD.MOV.U32 R13, RZ, RZ, R10 ;  /* 0x000000ffff0d7224 */ /* 0x000fe400078e000a */
[----:B------:R-:W-:Y:S02]  /*3c990*/  IMAD.MOV.U32 R12, RZ, RZ, RZ ;  /* 0x000000ffff0c7224 */ /* 0x000fe400078e00ff */
[----:B------:R-:W-:Y:S02]  /*3c9a0*/  IMAD.MOV.U32 R11, RZ, RZ, 0x181f ;  /* 0x0000181fff0b7424 */ /* 0x000fe400078e00ff */
[----:B------:R-:W-:-:S07]  /*3c9b0*/  IMAD.MOV.U32 R15, RZ, RZ, -0x1 ;  /* 0xffffffffff0f7424 */ /* 0x000fce00078e00ff */
[----:B01-34-:R-:W-:Y:S05]  /*3c9c0*/  WARPSYNC.COLLECTIVE R15, `(.L_x_3963) ;  /* 0x000000000f087348 */ /* 0x01bfea0003c00000 */
[----:B------:R2:W0:Y:S02]  /*3c9d0*/  SHFL.IDX P6, R14, R13, R12, R11 ;  /* 0x0000000c0d0e7389 */ /* 0x00042400000c000b */
[----:B01234-:R-:W-:Y:S01]  /*3c9e0*/  ENDCOLLECTIVE ;  /* 0x000000000000791b */ /* 0x01ffe20003800000 */
.L_x_3963:
[----:B------:R-:W-:Y:S05]  /*3c9f0*/  BSYNC B1 ;  /* 0x0000000000017941 */ /* 0x000fea0003800000 */
.L_x_3962:
        /* <DEDUP_REMOVED lines=13> */
.L_x_3964:
        /* <DEDUP_REMOVED lines=17> */
.L_x_3965:
        /* <DEDUP_REMOVED lines=16> */
.L_x_3966:
        /* <DEDUP_REMOVED lines=19> */
.L_x_3967:
        /* <DEDUP_REMOVED lines=14> */
.L_x_3968:
        /* <DEDUP_REMOVED lines=16> */
.L_x_3969:
        /* <DEDUP_REMOVED lines=14> */
.L_x_3970:
[----:B------:R-:W-:Y:S05]  /*3d0d0*/  BRA `(.L_x_3971) ;  /* 0xffffffa800447947 */ /* 0x000fea000383ffff */
.L_x_3832:
        /* <DEDUP_REMOVED lines=8> */
.L_x_3973:
[----:B------:R-:W-:Y:S05]  /*3d160*/  BSYNC B0 ;  /* 0x0000000000007941 */ /* 0x000fea0003800000 */
.L_x_3972:
        /* <DEDUP_REMOVED lines=9> */
.L_x_3974:
        /* <DEDUP_REMOVED lines=23> */
.L_x_3975:
[----:B------:R-:W-:Y:S01]  /*3d370*/  IMAD.MOV.U32 R12, RZ, RZ, 0x2 ;  /* 0x00000002ff0c7424 */ /* 0x000fe200078e00ff */
[----:B------:R-:W-:-:S05]  /*3d380*/  SEL R4, R14, RZ, P1 ;  /* 0x000000ff0e047207 */ /* 0x000fca0000800000 */
[----:B------:R-:W-:-:S04]  /*3d390*/  IMAD.IADD R4, R13, 0x1, R4 ;  /* 0x000000010d047824 */ /* 0x000fc800078e0204 */
[----:B------:R-:W-:-:S07]  /*3d3a0*/  IMAD.MOV.U32 R13, RZ, RZ, R4 ;  /* 0x000000ffff0d7224 */ /* 0x000fce00078e0004 */
[----:B------:R-:W-:Y:S05]  /*3d3b0*/  WARPSYNC.COLLECTIVE R15, `(.L_x_3976) ;  /* 0x000000000f087348 */ /* 0x000fea0003c00000 */
[----:B------:R0:W1:Y:S02]  /*3d3c0*/  SHFL.UP P6, R14, R13, R12, R11 ;  /* 0x0400000c0d0e7389 */ /* 0x00006400000c000b */
[----:B01----:R-:W-:Y:S01]  /*3d3d0*/  ENDCOLLECTIVE ;  /* 0x000000000000791b */ /* 0x003fe20003800000 */
.L_x_3976:
[----:B------:R-:W-:Y:S01]  /*3d3e0*/  IMAD.MOV.U32 R12, RZ, RZ, 0x4 ;  /* 0x00000004ff0c7424 */ /* 0x000fe200078e00ff */
[----:B------:R-:W-:-:S05]  /*3d3f0*/  SEL R3, R14, RZ, P2 ;  /* 0x000000ff0e037207 */ /* 0x000fca0001000000 */
[----:B------:R-:W-:-:S04]  /*3d400*/  IMAD.IADD R2, R4, 0x1, R3 ;  /* 0x0000000104027824 */ /* 0x000fc800078e0203 */
[----:B------:R-:W-:-:S07]  /*3d410*/  IMAD.MOV.U32 R13, RZ, RZ, R2 ;  /* 0x000000ffff0d7224 */ /* 0x000fce00078e0002 */
[----:B------:R-:W-:Y:S05]  /*3d420*/  WARPSYNC.COLLECTIVE R15, `(.L_x_3977) ;  /* 0x000000000f087348 */ /* 0x000fea0003c00000 */
[----:B------:R0:W1:Y:S02]  /*3d430*/  SHFL.UP P6, R14, R13, R12, R11 ;  /* 0x0400000c0d0e7389 */ /* 0x00006400000c000b */
[----:B01----:R-:W-:Y:S01]  /*3d440*/  ENDCOLLECTIVE ;  /* 0x000000000000791b */ /* 0x003fe20003800000 */
.L_x_3977:
[----:B------:R-:W-:Y:S01]  /*3d450*/  IMAD.MOV.U32 R12, RZ, RZ, 0x8 ;  /* 0x00000008ff0c7424 */ /* 0x000fe200078e00ff */
[----:B------:R-:W-:-:S05]  /*3d460*/  SEL R3, R14, RZ, P3 ;  /* 0x000000ff0e037207 */ /* 0x000fca0001800000 */
[----:B------:R-:W-:-:S04]  /*3d470*/  IMAD.IADD R3, R2, 0x1, R3 ;  /* 0x0000000102037824 */ /* 0x000fc800078e0203 */
[----:B------:R-:W-:-:S07]  /*3d480*/  IMAD.MOV.U32 R13, RZ, RZ, R3 ;  /* 0x000000ffff0d7224 */ /* 0x000fce00078e0003 */
[----:B------:R-:W-:Y:S05]  /*3d490*/  WARPSYNC.COLLECTIVE R15, `(.L_x_3978) ;  /* 0x000000000f087348 */ /* 0x000fea0003c00000 */
[----:B------:R0:W1:Y:S02]  /*3d4a0*/  SHFL.UP P6, R14, R13, R12, R11 ;  /* 0x0400000c0d0e7389 */ /* 0x00006400000c000b */
[----:B01----:R-:W-:Y:S01]  /*3d4b0*/  ENDCOLLECTIVE ;  /* 0x000000000000791b */ /* 0x003fe20003800000 */
.L_x_3978:
[----:B------:R-:W-:Y:S01]  /*3d4c0*/  IMAD.MOV.U32 R12, RZ, RZ, 0x10 ;  /* 0x00000010ff0c7424 */ /* 0x000fe200078e00ff */
[----:B------:R-:W-:-:S05]  /*3d4d0*/  SEL R4, R14, RZ, P4 ;  /* 0x000000ff0e047207 */ /* 0x000fca0002000000 */
[----:B------:R-:W-:-:S04]  /*3d4e0*/  IMAD.IADD R4, R3, 0x1, R4 ;  /* 0x0000000103047824 */ /* 0x000fc800078e0204 */
[----:B------:R-:W-:-:S07]  /*3d4f0*/  IMAD.MOV.U32 R13, RZ, RZ, R4 ;  /* 0x000000ffff0d7224 */ /* 0x000fce00078e0004 */
[----:B------:R-:W-:Y:S05]  /*3d500*/  WARPSYNC.COLLECTIVE R15, `(.L_x_3979) ;  /* 0x000000000f087348 */ /* 0x000fea0003c00000 */
[----:B------:R0:W1:Y:S02]  /*3d510*/  SHFL.UP P6, R14, R13, R12, R11 ;  /* 0x0400000c0d0e7389 */ /* 0x00006400000c000b */
[----:B01----:R-:W-:Y:S01]  /*3d520*/  ENDCOLLECTIVE ;  /* 0x000000000000791b */ /* 0x003fe20003800000 */
.L_x_3979:
        /* <DEDUP_REMOVED lines=8> */
.L_x_3980:
[----:B------:R-:W-:Y:S05]  /*3d5b0*/  BRA `(.L_x_3981) ;  /* 0xffffffa800dc7947 */ /* 0x000fea000383ffff */
.L_x_3835:
[----:B------:R-:W-:Y:S01]  /*3d5c0*/  BSSY B0, `(.L_x_3982) ;  /* 0x0000007000007945 */ /* 0x000fe20003800000 */
[----:B------:R-:W-:Y:S02]  /*3d5d0*/  IMAD.MOV.U32 R12, RZ, RZ, 0x1 ;  /* 0x00000001ff0c7424 */ /* 0x000fe400078e00ff */
[----:B------:R-:W-:Y:S02]  /*3d5e0*/  IMAD.MOV.U32 R11, RZ, RZ, RZ ;  /* 0x000000ffff0b7224 */ /* 0x000fe400078e00ff */
[----:B------:R-:W-:-:S07]  /*3d5f0*/  IMAD.MOV.U32 R15, RZ, RZ, -0x1 ;  /* 0xffffffffff0f7424 */ /* 0x000fce00078e00ff */
[----:B------:R-:W-:Y:S05]  /*3d600*/  WARPSYNC.COLLECTIVE R15, `(.L_x_3983) ;  /* 0x000000000f087348 */ /* 0x000fea0003c00000 */
[----:B------:R0:W1:Y:S02]  /*3d610*/  SHFL.UP P6, R14, R13, R12, R11 ;  /* 0x0400000c0d0e7389 */ /* 0x00006400000c000b */
[----:B01----:R-:W-:Y:S01]  /*3d620*/  ENDCOLLECTIVE ;  /* 0x000000000000791b */ /* 0x003fe20003800000 */
.L_x_3983:
[----:B------:R-:W-:Y:S05]  /*3d630*/  BSYNC B0 ;  /* 0x0000000000007941 */ /* 0x000fea0003800000 */
.L_x_3982:
        /* <DEDUP_REMOVED lines=8> */
.L_x_3984:
[----:B------:R-:W-:Y:S01]  /*3d6c0*/  IMAD.MOV.U32 R12, RZ, RZ, 0x4 ;  /* 0x00000004ff0c7424 */ /* 0x000fe200078e00ff */
[----:B------:R-:W-:-:S05]  /*3d6d0*/  SEL R2, R14, RZ, P2 ;  /* 0x000000ff0e027207 */ /* 0x000fca0001000000 */
[----:B------:R-:W-:-:S04]  /*3d6e0*/  IMAD.IADD R2, R13, 0x1, R2 ;  /* 0x000000010d027824 */ /* 0x000fc800078e0202 */
[----:B------:R-:W-:-:S07]  /*3d6f0*/  IMAD.MOV.U32 R13, RZ, RZ, R2 ;  /* 0x000000ffff0d7224 */ /* 0x000fce00078e0002 */
[----:B------:R-:W-:Y:S05]  /*3d700*/  WARPSYNC.COLLECTIVE R15, `(.L_x_3985) ;  /* 0x000000000f087348 */ /* 0x000fea0003c00000 */
[----:B------:R0:W1:Y:S02]  /*3d710*/  SHFL.UP P6, R14, R13, R12, R11 ;  /* 0x0400000c0d0e7389 */ /* 0x00006400000c000b */
[----:B01----:R-:W-:Y:S01]  /*3d720*/  ENDCOLLECTIVE ;  /* 0x000000000000791b */ /* 0x003fe20003800000 */
.L_x_3985:
[----:B------:R-:W-:Y:S01]  /*3d730*/  IMAD.MOV.U32 R12, RZ, RZ, 0x8 ;  /* 0x00000008ff0c7424 */ /* 0x000fe200078e00ff */
[----:B------:R-:W-:-:S05]  /*3d740*/  SEL R3, R14, RZ, P3 ;  /* 0x000000ff0e037207 */ /* 0x000fca0001800000 */
[----:B------:R-:W-:-:S04]  /*3d750*/  IMAD.IADD R3, R2, 0x1, R3 ;  /* 0x0000000102037824 */ /* 0x000fc800078e0203 */
[----:B------:R-:W-:-:S07]  /*3d760*/  IMAD.MOV.U32 R13, RZ, RZ, R3 ;  /* 0x000000ffff0d7224 */ /* 0x000fce00078e0003 */
[----:B------:R-:W-:Y:S05]  /*3d770*/  WARPSYNC.COLLECTIVE R15, `(.L_x_3986) ;  /* 0x000000000f087348 */ /* 0x000fea0003c00000 */
[----:B------:R0:W1:Y:S02]  /*3d780*/  SHFL.UP P6, R14, R13, R12, R11 ;  /* 0x0400000c0d0e7389 */ /* 0x00006400000c000b */
[----:B01----:R-:W-:Y:S01]  /*3d790*/  ENDCOLLECTIVE ;  /* 0x000000000000791b */ /* 0x003fe20003800000 */
.L_x_3986:
[----:B------:R-:W-:Y:S01]  /*3d7a0*/  IMAD.MOV.U32 R12, RZ, RZ, 0x10 ;  /* 0x00000010ff0c7424 */ /* 0x000fe200078e00ff */
[----:B------:R-:W-:-:S05]  /*3d7b0*/  SEL R4, R14, RZ, P4 ;  /* 0x000000ff0e047207 */ /* 0x000fca0002000000 */
[----:B------:R-:W-:-:S04]  /*3d7c0*/  IMAD.IADD R4, R3, 0x1, R4 ;  /* 0x0000000103047824 */ /* 0x000fc800078e0204 */
[----:B------:R-:W-:-:S07]  /*3d7d0*/  IMAD.MOV.U32 R13, RZ, RZ, R4 ;  /* 0x000000ffff0d7224 */ /* 0x000fce00078e0004 */
[----:B------:R-:W-:Y:S05]  /*3d7e0*/  WARPSYNC.COLLECTIVE R15, `(.L_x_3987) ;  /* 0x000000000f087348 */ /* 0x000fea0003c00000 */
[----:B------:R0:W1:Y:S02]  /*3d7f0*/  SHFL.UP P6, R14, R13, R12, R11 ;  /* 0x0400000c0d0e7389 */ /* 0x00006400000c000b */
[----:B01----:R-:W-:Y:S01]  /*3d800*/  ENDCOLLECTIVE ;  /* 0x000000000000791b */ /* 0x003fe20003800000 */
.L_x_3987:
        /* <DEDUP_REMOVED lines=8> */
.L_x_3988:
[----:B------:R-:W-:Y:S05]  /*3d890*/  BRA `(.L_x_3989) ;  /* 0xffffffa800c87947 */ /* 0x000fea000383ffff */
.L_x_3837:
[----:B------:R-:W-:Y:S01]  /*3d8a0*/  BSSY B0, `(.L_x_3990) ;  /* 0x0000006000007945 */ /* 0x000fe20003800000 */
[----:B------:R-:W-:Y:S01]  /*3d8b0*/  PLOP3.LUT P6, PT, P6, PT, PT, 0x8, 0x0 ;  /* 0x000000000000781c */ /* 0x000fe200037ce170 */
[----:B------:R-:W-:-:S12]  /*3d8c0*/  IMAD.MOV.U32 R15, RZ, RZ, -0x1 ;  /* 0xffffffffff0f7424 */ /* 0x000fd800078e00ff */
[----:B0-----:R-:W-:Y:S05]  /*3d8d0*/  WARPSYNC.COLLECTIVE R15, `(.L_x_3991) ;  /* 0x000000000f087348 */ /* 0x001fea0003c00000 */
[----:B------:R-:W-:Y:S01]  /*3d8e0*/  VOTE.ANY R14, PT, P6 ;  /* 0x00000000000e7806 */ /* 0x000fe200030e0100 */
[----:B0-----:R-:W-:Y:S06]  /*3d8f0*/  ENDCOLLECTIVE ;  /* 0x000000000000791b */ /* 0x001fec0003800000 */
.L_x_3991:
[----:B------:R-:W-:Y:S05]  /*3d900*/  BSYNC B0 ;  /* 0x0000000000007941 */ /* 0x000fea0003800000 */
.L_x_3990:
[----:B------:R-:W-:Y:S02]  /*3d910*/  IMAD.MOV.U32 R3, RZ, RZ, R14 ;  /* 0x000000ffff037224 */ /* 0x000fe400078e000e */
[----:B------:R-:W-:Y:S02]  /*3d920*/  IMAD.MOV.U32 R13, RZ, RZ, R25 ;  /* 0x000000ffff0d7224 */ /* 0x000fe400078e0019 */
[----:B------:R-:W0:Y:S01]  /*3d930*/  POPC R7, R3 ;  /* 0x0000000300077309 */ /* 0x000e220000000000 */
[----:B------:R-:W-:Y:S02]  /*3d940*/  IMAD.MOV.U32 R11, RZ, RZ, 0x1f ;  /* 0x0000001fff0b7424 */ /* 0x000fe400078e00ff */
[----:B------:R-:W-:Y:S02]  /*3d950*/  IMAD.MOV.U32 R15, RZ, RZ, -0x1 ;  /* 0xffffffffff0f7424 */ /* 0x000fe400078e00ff */
[----:B0-----:R-:W-:Y:S02]  /*3d960*/  IMAD.MOV.U32 R12, RZ, RZ, R7 ;  /* 0x000000ffff0c7224 */ /* 0x001fe400078e0007 */
[----:B------:R-:W-:-:S07]  /*3d970*/  IMAD.IADD R27, R7, 0x1, R27 ;  /* 0x00000001071b7824 */ /* 0x000fce00078e021b */
[----:B------:R-:W-:Y:S05]  /*3d980*/  WARPSYNC.COLLECTIVE R15, `(.L_x_3992) ;  /* 0x000000000f087348 */ /* 0x000fea0003c00000 */
[----:B------:R0:W1:Y:S02]  /*3d990*/  SHFL.IDX P6, R14, R13, R12, R11 ;  /* 0x0000000c0d0e7389 */ /* 0x00006400000c000b */
[----:B01----:R-:W-:Y:S01]  /*3d9a0*/  ENDCOLLECTIVE ;  /* 0x000000000000791b */ /* 0x003fe20003800000 */
.L_x_3992:
[----:B------:R-:W-:Y:S02]  /*3d9b0*/  IMAD.MOV.U32 R13, RZ, RZ, R5 ;  /* 0x000000ffff0d7224 */ /* 0x000fe400078e0005 */
[----:B------:R-:W-:-:S07]  /*3d9c0*/  IMAD.MOV.U32 R25, RZ, RZ, R14 ;  /* 0x000000ffff197224 */ /* 0x000fce00078e000e */
[----:B------:R-:W-:Y:S05]  /*3d9d0*/  WARPSYNC.COLLECTIVE R15, `(.L_x_3993) ;  /* 0x000000000f087348 */ /* 0x000fea0003c00000 */
[----:B------:R0:W1:Y:S02]  /*3d9e0*/  SHFL.IDX P6, R14, R13, R12, R11 ;  /* 0x0000000c0d0e7389 */ /* 0x00006400000c000b */
[----:B01----:R-:W-:Y:S01]  /*3d9f0*/  ENDCOLLECTIVE ;  /* 0x000000000000791b */ /* 0x003fe20003800000 */
.L_x_3993:
[----:B------:R-:W-:Y:S01]  /*3da00*/  IMAD.MOV.U32 R5, RZ, RZ, R14 ;  /* 0x000000ffff057224 */ /* 0x000fe200078e000e */
[----:B------:R-:W-:Y:S06]  /*3da10*/  BRA `(.L_x_3994) ;  /* 0xffffffa800a87947 */ /* 0x000fec000383ffff */
.L_x_3839:
[----:B------:R-:W-:Y:S01]  /*3da20*/  BSSY B0, `(.L_x_3995) ;  /* 0x0000007000007945 */ /* 0x000fe20003800000 */
[----:B------:R-:W-:Y:S02]  /*3da30*/  IMAD.MOV.U32 R13, RZ, RZ, R2 ;  /* 0x000000ffff0d7224 */ /* 0x000fe400078e0002 */
[----:B------:R-:W-:Y:S02]  /*3da40*/  IMAD.MOV.U32 R11, RZ, RZ, 0x1f ;  /* 0x0000001fff0b7424 */ /* 0x000fe400078e00ff */
[----:B------:R-:W-:-:S07]  /*3da50*/  IMAD.MOV.U32 R15, RZ, RZ, -0x1 ;  /* 0xffffffffff0f7424 */ /* 0x000fce00078e00ff */
[----:B0123--:R-:W-:Y:S05]  /*3da60*/  WARPSYNC.COLLECTIVE R15, `(.L_x_3996) ;  /* 0x000000000f087348 */ /* 0x00ffea0003c00000 */
[----:B------:R4:W0:Y:S02]  /*3da70*/  SHFL.IDX P6, R14, R13, R12, R11 ;  /* 0x0000000c0d0e7389 */ /* 0x00082400000c000b */
[----:B01234-:R-:W-:Y:S01]  /*3da80*/  ENDCOLLECTIVE ;  /* 0x000000000000791b */ /* 0x01ffe20003800000 */
.L_x_3996:
[----:B------:R-:W-:Y:S05]  /*3da90*/  BSYNC B0 ;  /* 0x0000000000007941 */ /* 0x000fea0003800000 */
.L_x_3995:
[----:B------:R-:W-:Y:S01]  /*3daa0*/  IMAD.MOV.U32 R24, RZ, RZ, R14 ;  /* 0x000000ffff187224 */ /* 0x000fe200078e000e */
[----:B------:R-:W-:Y:S06]  /*3dab0*/  BRA `(.L_x_3838) ;  /* 0xffffffa800987947 */ /* 0x000fec000383ffff */
.L_x_3845:
[----:B-1----:R1:W4:Y:S02]  /*3dac0*/  SYNCS.PHASECHK.TRANS64.TRYWAIT P0, [R7+URZ+0x38820], R0 ;  /* 0x03882000070075a7 */ /* 0x002324000800017f */
[----:B----4-:R-:W-:Y:S05]  /*3dad0*/  @!P0 NANOSLEEP.SYNCS 0x989680 ;  /* 0x009896800000895d */ /* 0x010fea0003900000 */
[----:B------:R-:W4:Y:S02]  /*3dae0*/  @!P0 SYNCS.PHASECHK.TRANS64 P0, [R7+URZ+0x38820], R0 ;  /* 0x03882000070085a7 */ /* 0x000f24000800007f */
[----:B----4-:R-:W-:Y:S05]  /*3daf0*/  @!P0 BRA `(.L_x_3845) ;  /* 0xfffffffc00f08947 */ /* 0x010fea000383ffff */
[----:B------:R-:W-:Y:S05]  /*3db00*/  BRA `(.L_x_3997) ;  /* 0xffffffb000f07947 */ /* 0x000fea000383ffff */
.L_x_3846:
        /* <DEDUP_REMOVED lines=11> */
.L_x_3999:
[----:B------:R-:W-:Y:S05]  /*3dbc0*/  BSYNC B0 ;  /* 0x0000000000007941 */ /* 0x000fea0003800000 */
.L_x_3998:
[----:B------:R-:W-:Y:S05]  /*3dbd0*/  BRA `(.L_x_4000) ;  /* 0xffffffb000d87947 */ /* 0x000fea000383ffff */
.L_x_3847:
[----:B------:R-:W-:Y:S01]  /*3dbe0*/  BSSY B0, `(.L_x_4001) ;  /* 0x0000006000007945 */ /* 0x000fe20003800000 */
[----:B------:R-:W-:-:S07]  /*3dbf0*/  IMAD.MOV.U32 R15, RZ, RZ, -0x1 ;  /* 0xffffffffff0f7424 */ /* 0x000fce00078e00ff */
[----:B0123--:R-:W-:Y:S05]  /*3dc00*/  WARPSYNC.COLLECTIVE R15, `(.L_x_4002) ;  /* 0x000000000f0c7348 */ /* 0x00ffea0003c00000 */
[----:B------:R-:W-:Y:S02]  /*3dc10*/  ELECT P6, UR62, PT ;  /* 0x00000000003e782f */ /* 0x000fe400038c0000 */
[----:B------:R-:W-:Y:S01]  /*3dc20*/  MOV R14, UR62 ;  /* 0x0000003e000e7c02 */ /* 0x000fe20008000f00 */
[----:B0123--:R-:W-:Y:S10]  /*3dc30*/  ENDCOLLECTIVE ;  /* 0x000000000000791b */ /* 0x00fff40003800000 */
.L_x_4002:
[----:B------:R-:W-:Y:S05]  /*3dc40*/  BSYNC B0 ;  /* 0x0000000000007941 */ /* 0x000fea0003800000 */
.L_x_4001:
[----:B------:R-:W-:Y:S05]  /*3dc50*/  BRA `(.L_x_4003) ;  /* 0xffffffb000cc7947 */ /* 0x000fea000383ffff */
.L_x_3849:
[----:B-1----:R1:W4:Y:S02]  /*3dc60*/  SYNCS.PHASECHK.TRANS64.TRYWAIT P1, [R5+URZ+0x38840], R0 ;  /* 0x03884000050075a7 */ /* 0x002324000802017f */
[----:B----4-:R-:W-:Y:S05]  /*3dc70*/  @!P1 NANOSLEEP.SYNCS 0x989680 ;  /* 0x009896800000995d */ /* 0x010fea0003900000 */
[----:B------:R-:W4:Y:S02]  /*3dc80*/  @!P1 SYNCS.PHASECHK.TRANS64 P1, [R5+URZ+0x38840], R0 ;  /* 0x03884000050095a7 */ /* 0x000f24000802007f */
[----:B----4-:R-:W-:Y:S05]  /*3dc90*/  @!P1 BRA `(.L_x_3849) ;  /* 0xfffffffc00f09947 */ /* 0x010fea000383ffff */
[----:B------:R-:W-:Y:S05]  /*3dca0*/  BRA `(.L_x_4004) ;  /* 0xffffffb000ec7947 */ /* 0x000fea000383ffff */
.L_x_3851:
[----:B----4-:R4:W0:Y:S02]  /*3dcb0*/  SYNCS.PHASECHK.TRANS64.TRYWAIT P1, [R3+URZ+0x38840], R2 ;  /* 0x03884002030075a7 */ /* 0x010824000802017f */
[----:B0-----:R-:W-:Y:S05]  /*3dcc0*/  @!P1 NANOSLEEP.SYNCS 0x989680 ;  /* 0x009896800000995d */ /* 0x001fea0003900000 */
[----:B------:R-:W0:Y:S02]  /*3dcd0*/  @!P1 SYNCS.PHASECHK.TRANS64 P1, [R3+URZ+0x38840], R2 ;  /* 0x03884002030095a7 */ /* 0x000e24000802007f */
[----:B0-----:R-:W-:Y:S05]  /*3dce0*/  @!P1 BRA `(.L_x_3851) ;  /* 0xfffffffc00f09947 */ /* 0x001fea000383ffff */
[----:B------:R-:W-:Y:S05]  /*3dcf0*/  BRA `(.L_x_4005) ;  /* 0xffffffb000f87947 */ /* 0x000fea000383ffff */
.L_x_3853:
[----:B------:R0:W0:Y:S02]  /*3dd00*/  SYNCS.PHASECHK.TRANS64.TRYWAIT P1, [R5+URZ+0x38860], R0 ;  /* 0x03886000050075a7 */ /* 0x000024000802017f */
[----:B0-----:R-:W-:Y:S05]  /*3dd10*/  @!P1 NANOSLEEP.SYNCS 0x989680 ;  /* 0x009896800000995d */ /* 0x001fea0003900000 */
[----:B------:R-:W0:Y:S02]  /*3dd20*/  @!P1 SYNCS.PHASECHK.TRANS64 P1, [R5+URZ+0x38860], R0 ;  /* 0x03886000050095a7 */ /* 0x000e24000802007f */
[----:B0-----:R-:W-:Y:S05]  /*3dd30*/  @!P1 BRA `(.L_x_3853) ;  /* 0xfffffffc00f09947 */ /* 0x001fea000383ffff */
[----:B------:R-:W-:Y:S05]  /*3dd40*/  BRA `(.L_x_4006) ;  /* 0xffffffb000f47947 */ /* 0x000fea000383ffff */
        .type           $_ZN7cutlass13device_kernelIN5flash11enable_sm90INS1_16FlashAttnFwdSm90INS1_25CollectiveMainloopFwdSm90ILi2EN4cute5tupleIJNS5_1CILi1EEES8_S8_EEENS6_IJNS7_ILi64EEESA_SA_EEELi512ENS_6half_tEfNS_4arch4Sm90ELb0ELb1ELb1ELb1ELb1ELb1ELb1ELb0ELb0ELb1ELb1ELb0EEENS1_21CollectiveEpilogueFwdINS6_IJSA_NS7_ILi512EEESA_EEES9_SC_SE_Li256ELb1ELb1ELb1ELb0EEENS1_36VarlenDynamicPersistentTileSchedulerILi64ELi64ELi256ELi128ELb1ELb1ELb1ELb1ELb0ELb1EEEEEEEEEvNT_6ParamsE$_ZZN5flash25CollectiveMainloopFwdSm90ILi2EN4cute5tupleIJNS1_1CILi1EEES4_S4_EEENS2_IJNS3_ILi64EEES6_S6_EEELi512EN7cutlass6half_tEfNS8_4arch4Sm90ELb0ELb1ELb1ELb1ELb1ELb1ELb1ELb0ELb0ELb1ELb1ELb0EE3mmaINS_16FlashAttnFwdSm90ISC_NS_21CollectiveEpilogueFwdINS2_IJS6_NS3_ILi512EEES6_EEES5_S9_SB_Li256ELb1ELb1ELb1ELb0EEENS_36VarlenDynamicPersistentTileSchedulerILi64ELi64ELi256ELi128ELb1ELb1ELb1ELb1ELb0ELb1EEEE13SharedStorageENS1_6TensorINS1_11ArrayEngineIfLm128EEENS1_6LayoutINS2_IJNS2_IJNS3_ILi2EEESR_NS3_ILi32EEEEEES4_S4_EEENS2_IJNS2_IJS4_SR_NS3_ILi4EEEEEENS3_ILi0EEESX_EEEEEEENS_7SoftmaxILi2ELi0EEEEEbRKNSC_6ParamsENS8_13PipelineAsyncILi2EEES17_RNS8_13PipelineStateILj2EEERT0_RT1_iRiRKNS_16SeqlenInfoQKNewKILb1ELb1EEENS2_IJiiiiEEERT_ENKUliT_T0_T1_E_clIZSD_ISM_S10_S12_EbS15_S17_S17_S1A_S1C_S1E_iS1F_S1J_S1K_S1M_EUlRS1N_iE0_NS3_ILb1EEES1U_EEDaiS1N_S1O_S1P_,@function
        .size           $_ZN7cutlass13device_kernelIN5flash11enable_sm90INS1_16FlashAttnFwdSm90INS1_25CollectiveMainloopFwdSm90ILi2EN4cute5tupleIJNS5_1CILi1EEES8_S8_EEENS6_IJNS7_ILi64EEESA_SA_EEELi512ENS_6half_tEfNS_4arch4Sm90ELb0ELb1ELb1ELb1ELb1ELb1ELb1ELb0ELb0ELb1ELb1ELb0EEENS1_21CollectiveEpilogueFwdINS6_IJSA_NS7_ILi512EEESA_EEES9_SC_SE_Li256ELb1ELb1ELb1ELb0EEENS1_36VarlenDynamicPersistentTileSchedulerILi64ELi64ELi256ELi128ELb1ELb1ELb1ELb1ELb0ELb1EEEEEEEEEvNT_6ParamsE$_ZZN5flash25CollectiveMainloopFwdSm90ILi2EN4cute5tupleIJNS1_1CILi1EEES4_S4_EEENS2_IJNS3_ILi64EEES6_S6_EEELi512EN7cutlass6half_tEfNS8_4arch4Sm90ELb0ELb1ELb1ELb1ELb1ELb1ELb1ELb0ELb0ELb1ELb1ELb0EE3mmaINS_16FlashAttnFwdSm90ISC_NS_21CollectiveEpilogueFwdINS2_IJS6_NS3_ILi512EEES6_EEES5_S9_SB_Li256ELb1ELb1ELb1ELb0EEENS_36VarlenDynamicPersistentTileSchedulerILi64ELi64ELi256ELi128ELb1ELb1ELb1ELb1ELb0ELb1EEEE13SharedStorageENS1_6TensorINS1_11ArrayEngineIfLm128EEENS1_6LayoutINS2_IJNS2_IJNS3_ILi2EEESR_NS3_ILi32EEEEEES4_S4_EEENS2_IJNS2_IJS4_SR_NS3_ILi4EEEEEENS3_ILi0EEESX_EEEEEEENS_7SoftmaxILi2ELi0EEEEEbRKNSC_6ParamsENS8_13PipelineAsyncILi2EEES17_RNS8_13PipelineStateILj2EEERT0_RT1_iRiRKNS_16SeqlenInfoQKNewKILb1ELb1EEENS2_IJiiiiEEERT_ENKUliT_T0_T1_E_clIZSD_ISM_S10_S12_EbS15_S17_S17_S1A_S1C_S1E_iS1F_S1J_S1K_S1M_EUlRS1N_iE0_NS3_ILb1EEES1U_EEDaiS1N_S1O_S1P_,(.L_x_5839 - $_ZN7cutlass13device_kernelIN5flash11enable_sm90INS1_16FlashAttnFwdSm90INS1_25CollectiveMainloopFwdSm90ILi2EN4cute5tupleIJNS5_1CILi1EEES8_S8_EEENS6_IJNS7_ILi64EEESA_SA_EEELi512ENS_6half_tEfNS_4arch4Sm90ELb0ELb1ELb1ELb1ELb1ELb1ELb1ELb0ELb0ELb1ELb1ELb0EEENS1_21CollectiveEpilogueFwdINS6_IJSA_NS7_ILi512EEESA_EEES9_SC_SE_Li256ELb1ELb1ELb1ELb0EEENS1_36VarlenDynamicPersistentTileSchedulerILi64ELi64ELi256ELi128ELb1ELb1ELb1ELb1ELb0ELb1EEEEEEEEEvNT_6ParamsE$_ZZN5flash25CollectiveMainloopFwdSm90ILi2EN4cute5tupleIJNS1_1CILi1EEES4_S4_EEENS2_IJNS3_ILi64EEES6_S6_EEELi512EN7cutlass6half_tEfNS8_4arch4Sm90ELb0ELb1ELb1ELb1ELb1ELb1ELb1ELb0ELb0ELb1ELb1ELb0EE3mmaINS_16FlashAttnFwdSm90ISC_NS_21CollectiveEpilogueFwdINS2_IJS6_NS3_ILi512EEES6_EEES5_S9_SB_Li256ELb1ELb1ELb1ELb0EEENS_36VarlenDynamicPersistentTileSchedulerILi64ELi64ELi256ELi128ELb1ELb1ELb1ELb1ELb0ELb1EEEE13SharedStorageENS1_6TensorINS1_11ArrayEngineIfLm128EEENS1_6LayoutINS2_IJNS2_IJNS3_ILi2EEESR_NS3_ILi32EEEEEES4_S4_EEENS2_IJNS2_IJS4_SR_NS3_ILi4EEEEEENS3_ILi0EEESX_EEEEEEENS_7SoftmaxILi2ELi0EEEEEbRKNSC_6ParamsENS8_13PipelineAsyncILi2EEES17_RNS8_13PipelineStateILj2EEERT0_RT1_iRiRKNS_16SeqlenInfoQKNewKILb1ELb1EEENS2_IJiiiiEEERT_ENKUliT_T0_T1_E_clIZSD_ISM_S10_S12_EbS15_S17_S17_S1A_S1C_S1E_iS1F_S1J_S1K_S1M_EUlRS1N_iE0_NS3_ILb1EEES1U_EEDaiS1N_S1O_S1P_)
$_ZN7cutlass13device_kernelIN5flash11enable_sm90INS1_16FlashAttnFwdSm90INS1_25CollectiveMainloopFwdSm90ILi2EN4cute5tupleIJNS5_1CILi1EEES8_S8_EEENS6_IJNS7_ILi64EEESA_SA_EEELi512ENS_6half_tEfNS_4arch4Sm90ELb0ELb1ELb1ELb1ELb1ELb1ELb1ELb0ELb0ELb1ELb1ELb0EEENS1_21CollectiveEpilogueFwdINS6_IJSA_NS7_ILi512EEESA_EEES9_SC_SE_Li256ELb1ELb1ELb1ELb0EEENS1_36VarlenDynamicPersistentTileSchedulerILi64ELi64ELi256ELi128ELb1ELb1ELb1ELb1ELb0ELb1EEEEEEEEEvNT_6ParamsE$_ZZN5flash25CollectiveMainloopFwdSm90ILi2EN4cute5tupleIJNS1_1CILi1EEES4_S4_EEENS2_IJNS3_ILi64EEES6_S6_EEELi512EN7cutlass6half_tEfNS8_4arch4Sm90ELb0ELb1ELb1ELb1ELb1ELb1ELb1ELb0ELb0ELb1ELb1ELb0EE3mmaINS_16FlashAttnFwdSm90ISC_NS_21CollectiveEpilogueFwdINS2_IJS6_NS3_ILi512EEES6_EEES5_S9_SB_Li256ELb1ELb1ELb1ELb0EEENS_36VarlenDynamicPersistentTileSchedulerILi64ELi64ELi256ELi128ELb1ELb1ELb1ELb1ELb0ELb1EEEE13SharedStorageENS1_6TensorINS1_11ArrayEngineIfLm128EEENS1_6LayoutINS2_IJNS2_IJNS3_ILi2EEESR_NS3_ILi32EEEEEES4_S4_EEENS2_IJNS2_IJS4_SR_NS3_ILi4EEEEEENS3_ILi0EEESX_EEEEEEENS_7SoftmaxILi2ELi0EEEEEbRKNSC_6ParamsENS8_13PipelineAsyncILi2EEES17_RNS8_13PipelineStateILj2EEERT0_RT1_iRiRKNS_16SeqlenInfoQKNewKILb1ELb1EEENS2_IJiiiiEEERT_ENKUliT_T0_T1_E_clIZSD_ISM_S10_S12_EbS15_S17_S17_S1A_S1C_S1E_iS1F_S1J_S1K_S1M_EUlRS1N_iE0_NS3_ILb1EEES1U_EEDaiS1N_S1O_S1P_:
[----:B------:R-:W-:Y:S05]  /*3dd50*/  YIELD ;  /* 0x0000000000007946 */ /* 0x000fea0003800000 */
[----:B------:R-:W-:Y:S02]  /*3dd60*/  ULDC UR4, c[0x0][0x20] ;  /* 0x0000080000047ab9 */ /* 0x000fe40000000800 */
[----:B------:R-:W-:-:S05]  /*3dd70*/  VIADD R0, R0, -UR4 ;  /* 0x8000000400007c36 */ /* 0x000fca0008000000 */
[----:B------:R-:W2:Y:S01]  /*3dd80*/  LDL.64 R6, [R0+0x18] ;  /* 0x0000180000067983 */ /* 0x000ea20000100a00 */
[----:B------:R-:W0:Y:S03]  /*3dd90*/  LDC.64 R2, c[0x0][0x208] ;  /* 0x00008200ff027b82 */ /* 0x000e260000000a00 */
[----:B------:R-:W3:Y:S01]  /*3dda0*/  LDL.64 R10, [R0] ;  /* 0x00000000000a7983 */ /* 0x000ee20000100a00 */
[----:B0-----:R-:W-:Y:S02]  /*3ddb0*/  R2UR UR4, R2 ;  /* 0x00000000020472ca */ /* 0x001fe400000e0000 */
[----:B------:R-:W-:-:S13]  /*3ddc0*/  R2UR UR5, R3 ;  /* 0x00000000030572ca */ /* 0x000fda00000e0000 */
[----:B--2---:R-:W2:Y:S01]  /*3ddd0*/  LD.E R8, desc[UR4][R6.64] ;  /* 0x0000000406087980 */ /* 0x004ea2000c101900 */
[C---:B------:R-:W-:Y:S02]  /*3dde0*/  R2UR UR4, R2.reuse ;  /* 0x00000000020472ca */ /* 0x040fe400000e0000 */
[C---:B------:R-:W-:Y:S02]  /*3ddf0*/  R2UR UR5, R3.reuse ;  /* 0x00000000030572ca */ /* 0x040fe400000e0000 */
[----:B------:R-:W-:Y:S02]  /*3de00*/  R2UR UR6, R2 ;  /* 0x00000000020672ca */ /* 0x000fe400000e0000 */
[----:B------:R-:W-:Y:S01]  /*3de10*/  R2UR UR7, R3 ;  /* 0x00000000030772ca */ /* 0x000fe200000e0000 */
[----:B------:R-:W-:Y:S01]  /*3de20*/  BSSY B0, `(.L_x_4007) ;  /* 0x0000009000007945 */ /* 0x000fe20003800000 */
[----:B------:R-:W-:-:S07]  /*3de30*/  IMAD.MOV.U32 R9, RZ, RZ, R44 ;  /* 0x000000ffff097224 */ /* 0x000fce00078e002c */
[----:B---3--:R0:W5:Y:S04]  /*3de40*/  LD.E R5, desc[UR4][R10.64] ;  /* 0x000000040a057980 */ /* 0x008168000c101900 */
[----:B------:R0:W5:Y:S01]  /*3de50*/  LD.E R14, desc[UR6][R10.64+0x4] ;  /* 0x000004060a0e7980 */ /* 0x000162000c101900 */
[----:B--2---:R-:W-:-:S04]  /*3de60*/  LOP3.LUT R8, R8, 0x1, RZ, 0xfc, !PT ;  /* 0x0000000108087812 */ /* 0x004fc800078efcff */
[----:B------:R-:W-:Y:S01]  /*3de70*/  ISETP.NE.AND P0, PT, R8, 0x3, PT ;  /* 0x000000030800780c */ /* 0x000fe20003f05270 */
[----:B------:R-:W-:-:S12]  /*3de80*/  IMAD.MOV.U32 R8, RZ, RZ, R39 ;  /* 0x000000ffff087224 */ /* 0x000fd800078e0027 */
[----:B0-----:R-:W-:Y:S05]  /*3de90*/  @!P0 BRA `(.L_x_4008) ;  /* 0x0000000000048947 */ /* 0x001fea0003800000 */
[----:B------:R-:W-:Y:S01]  /*3dea0*/  BPT.TRAP 0x1 ;  /* 0x000000040000795c */ /* 0x000fe20000300000 */
.L_x_4008:
[----:B------:R-:W-:Y:S05]  /*3deb0*/  BSYNC B0 ;  /* 0x0000000000007941 */ /* 0x000fea0003800000 */
.L_x_4007:
        /* <DEDUP_REMOVED lines=17> */
.L_x_4010:
[----:B------:R-:W-:Y:S05]  /*3dfd0*/  BSYNC B0 ;  /* 0x0000000000007941 */ /* 0x000fea0003800000 */
.L_x_4009:
        /* <DEDUP_REMOVED lines=10> */
.L_x_4012:
[----:B------:R-:W-:Y:S05]  /*3e080*/  BSYNC B0 ;  /* 0x0000000000007941 */ /* 0x000fea0003800000 */
.L_x_4011:
[----:B------:R-:W2:Y:S01]  /*3e090*/  LDL.64 R10, [R0] ;  /* 0x00000000000a7983 */ /* 0x000ea20000100a00 */
[C---:B------:R-:W-:Y:S02]  /*3e0a0*/  R2UR UR6, R2.reuse ;  /* 0x00000000020672ca */ /* 0x040fe400000e0000 */
[C---:B------:R-:W-:Y:S01]  /*3e0b0*/  R2UR UR7, R3.reuse ;  /* 0x00000000030772ca */ /* 0x040fe200000e0000 */
[----:B------:R-:W3:Y:S01]  /*3e0c0*/  LDL.64 R6, [R0+0x28] ;  /* 0x0000280000067983 */ /* 0x000ee20000100a00 */
[C---:B------:R-:W-:Y:S02]  /*3e0d0*/  R2UR UR4, R2.reuse ;  /* 0x00000000020472ca */ /* 0x040fe400000e0000 */
[----:B------:R-:W-:Y:S01]  /*3e0e0*/  R2UR UR5, R3 ;  /* 0x00000000030572ca */ /* 0x000fe200000e0000 */
[----:B0----5:R-:W4:Y:S08]  /*3e0f0*/  LDL.64 R12, [R0+0x20] ;  /* 0x00002000000c7983 */ /* 0x021f300000100a00 */
[----:B--2---:R-:W2:Y:S04]  /*3e100*/  LD.E R5, desc[UR6][R10.64] ;  /* 0x000000060a057980 */ /* 0x004ea8000c101900 */
[----:B---3--:R-:W2:Y:S04]  /*3e110*/  LD.E.64 R6, desc[UR4][R6.64] ;  /* 0x0000000406067980 */ /* 0x008ea8000c101b00 */
[----:B------:R-:W3:Y:S01]  /*3e120*/  LDL.64 R10, [R0+0x8] ;  /* 0x00000800000a7983 */ /* 0x000ee20000100a00 */
[----:B------:R-:W-:Y:S05]  /*3e130*/  WARPSYNC.ALL ;  /* 0x0000000000007948 */ /* 0x000fea0003800000 */
[----:B------:R-:W-:-:S02]  /*3e140*/  R2UR UR4, R2 ;  /* 0x00000000020472ca */ /* 0x000fc400000e0000 */
[C---:B------:R-:W-:Y:S02]  /*3e150*/  R2UR UR5, R3.reuse ;  /* 0x00000000030572ca */ /* 0x040fe400000e0000 */
[----:B------:R-:W-:Y:S02]  /*3e160*/  R2UR UR6, R2 ;  /* 0x00000000020672ca */ /* 0x000fe400000e0000 */
[----:B------:R-:W-:-:S09]  /*3e170*/  R2UR UR7, R3 ;  /* 0x00000000030772ca */ /* 0x000fd200000e0000 */
[----:B---3--:R0:W-:Y:S04]  /*3e180*/  ST.E desc[UR4][R10.64], RZ ;  /* 0x000000ff0a007985 */ /* 0x0081e8000c101904 */
[----:B----4-:R-:W3:Y:S01]  /*3e190*/  LD.E.64 R14, desc[UR6][R12.64] ;  /* 0x000000060c0e7980 */ /* 0x010ee2000c101b00 */
[----:B--2---:R-:W-:Y:S01]  /*3e1a0*/  IMAD R6, R5, 0x200, R6 ;  /* 0x0000020005067824 */ /* 0x004fe200078e0206 */
[----:B------:R-:W-:Y:S01]  /*3e1b0*/  R2UR UR7, R7 ;  /* 0x00000000070772ca */ /* 0x000fe200000e0000 */
[----:B------:R-:W-:Y:S01]  /*3e1c0*/  WARPGROUP.ARRIVE ;  /* 0x00000000000079c5 */ /* 0x000fe20000000000 */
[----:B------:R-:W-:Y:S01]  /*3e1d0*/  R2UR UR8, R2 ;  /* 0x00000000020872ca */ /* 0x000fe200000e0000 */
[----:B------:R-:W-:Y:S01]  /*3e1e0*/  IMAD.MOV.U32 R5, RZ, RZ, 0x1 ;  /* 0x00000001ff057424 */ /* 0x000fe200078e00ff */
[----:B------:R-:W-:-:S02]  /*3e1f0*/  R2UR UR6, R6 ;  /* 0x00000000060672ca */ /* 0x000fc400000e0000 */
        /* <DEDUP_REMOVED lines=55> */
[----:B------:R-:W-:-:S13]  /*3e570*/  R2UR UR5, R3 ;  /* 0x00000000030572ca */ /* 0x000fda00000e0000 */
[----:B--2---:R-:W2:Y:S04]  /*3e580*/  LD.E R12, desc[UR4][R6.64] ;  /* 0x00000004060c7980 */ /* 0x004ea8000c101900 */
[----:B------:R-:W3:Y:S01]  /*3e590*/  LDL.64 R6, [R0+0x30] ;  /* 0x0000300000067983 */ /* 0x000ee20000100a00 */
[----:B------:R-:W-:Y:S01]  /*3e5a0*/  BSSY B0, `(.L_x_4014) ;  /* 0x0000008000007945 */ /* 0x000fe20003800000 */
[----:B--2---:R-:W-:-:S04]  /*3e5b0*/  LEA.HI R13, R12, R12, RZ, 0x1 ;  /* 0x0000000c0c0d7211 */ /* 0x004fc800078f08ff */
[----:B------:R-:W-:-:S05]  /*3e5c0*/  LOP3.LUT R13, R13, 0xfffffffe, RZ, 0xc0, !PT ;  /* 0xfffffffe0d0d7812 */ /* 0x000fca00078ec0ff */
[----:B------:R-:W-:Y:S01]  /*3e5d0*/  IMAD.IADD R13, R12, 0x1, -R13 ;  /* 0x000000010c0d7824 */ /* 0x000fe200078e0a0d */
[----:B---3--:R-:W-:-:S04]  /*3e5e0*/  MOV R12, R6 ;  /* 0x00000006000c7202 */ /* 0x008fc80000000f00 */
[----:B------:R-:W-:-:S04]  /*3e5f0*/  SHF.L.U32 R13, R13, 0x1f, RZ ;  /* 0x0000001f0d0d7819 */ /* 0x000fc800000006ff */
[----:B------:R-:W1:Y:S02]  /*3e600*/  SYNCS.PHASECHK.TRANS64.TRYWAIT P0, [R12+URZ+0x38810], R13 ;  /* 0x0388100d0c0075a7 */ /* 0x000e64000800017f */
[----:B01----:R-:W-:Y:S05]  /*3e610*/  @!P0 BRA `(.L_x_4015) ;  /* 0x000000ec00c08947 */ /* 0x003fea0003800000 */
.L_x_4041:
[----:B------:R-:W-:Y:S05]  /*3e620*/  BSYNC B0 ;  /* 0x0000000000007941 */ /* 0x000fea0003800000 */
.L_x_4014:
[----:B------:R-:W0:Y:S01]  /*3e630*/  LDL.64 R6, [R0+0x40] ;  /* 0x0000400000067983 */ /* 0x000e220000100a00 */
[----:B------:R-:W-:Y:S02]  /*3e640*/  R2UR UR4, R2 ;  /* 0x00000000020472ca */ /* 0x000fe400000e0000 */
[----:B------:R-:W-:Y:S01]  /*3e650*/  R2UR UR5, R3 ;  /* 0x00000000030572ca */ /* 0x000fe200000e0000 */
[----:B------:R-:W2:-:S12]  /*3e660*/  LDL.64 R10, [R0] ;  /* 0x00000000000a7983 */ /* 0x000e980000100a00 */
[----:B0-----:R-:W3:Y:S01]  /*3e670*/  LD.E R12, desc[UR4][R6.64] ;  /* 0x00000004060c7980 */ /* 0x001ee2000c101900 */
[----:B------:R-:W-:Y:S02]  /*3e680*/  R2UR UR6, R2 ;  /* 0x00000000020672ca */ /* 0x000fe400000e0000 */
[----:B------:R-:W-:Y:S01]  /*3e690*/  R2UR UR7, R3 ;  /* 0x00000000030772ca */ /* 0x000fe200000e0000 */
[----:B--2---:R0:W5:Y:S01]  /*3e6a0*/  LD.E R14, desc[UR4][R10.64] ;  /* 0x000000040a0e7980 */ /* 0x004162000c101900 */
[----:B------:R-:W-:Y:S11]  /*3e6b0*/  BSSY B0, `(.L_x_4016) ;  /* 0x0000006000007945 */ /* 0x000ff60003800000 */
[----:B------:R0:W5:Y:S01]  /*3e6c0*/  LD.E R15, desc[UR6][R10.64+0x4] ;  /* 0x000004060a0f7980 */ /* 0x000162000c101900 */
[----:B---3--:R-:W-:-:S04]  /*3e6d0*/  LOP3.LUT R12, R12, 0x1, RZ, 0xfc, !PT ;  /* 0x000000010c0c7812 */ /* 0x008fc800078efcff */
[----:B------:R-:W-:-:S13]  /*3e6e0*/  ISETP.NE.AND P0, PT, R12, 0x3, PT ;  /* 0x000000030c00780c */ /* 0x000fda0003f05270 */
[----:B0-----:R-:W-:Y:S05]  /*3e6f0*/  @!P0 BRA `(.L_x_4017) ;  /* 0x0000000000048947 */ /* 0x001fea0003800000 */
[----:B------:R-:W-:Y:S01]  /*3e700*/  BPT.TRAP 0x1 ;  /* 0x000000040000795c */ /* 0x000fe20000300000 */
.L_x_4017:
[----:B------:R-:W-:Y:S05]  /*3e710*/  BSYNC B0 ;  /* 0x0000000000007941 */ /* 0x000fea0003800000 */
.L_x_4016:
        /* <DEDUP_REMOVED lines=17> */
.L_x_4019:
[----:B------:R-:W-:Y:S05]  /*3e830*/  BSYNC B0 ;  /* 0x0000000000007941 */ /* 0x000fea0003800000 */
.L_x_4018:
        /* <DEDUP_REMOVED lines=10> */
.L_x_4021:
[----:B------:R-:W-:Y:S05]  /*3e8e0*/  BSYNC B0 ;  /* 0x0000000000007941 */ /* 0x000fea0003800000 */
.L_x_4020:
        /* <DEDUP_REMOVED lines=303> */
[----:B------:R-:W-:Y:S01]  /*3fbe0*/  R2UR UR9, R3 ;  /* 0x00000000030972ca */ /* 0x000fe200000e0000 */
        /* <DEDUP_REMOVED lines=272> */
.L_x_4024:
[----:B------:R-:W-:Y:S05]  /*40cf0*/  BSYNC B0 ;  /* 0x0000000000007941 */ /* 0x000fea0003800000 */
.L_x_4023:
        /* <DEDUP_REMOVED lines=23> */
[C---:B------:R-:W-:Y:S02]  /*40e70*/  R2UR UR7, R3.reuse ;  /* 0x00000000030772ca */ /* 0x040fe400000e0000 */
        /* <DEDUP_REMOVED lines=11> */
[----:B------:R-:W4:Y:S04]  /*40f30*/  LD.E R6, desc[UR14][R8.64+0x18] ;  /* 0x0000180e08067980 */ /* 0x000f28000c101900 */
[----:B------:R-:W4:Y:S08]  /*40f40*/  LD.E R7, desc[UR6][R8.64+0x4] ;  /* 0x0000040608077980 */ /* 0x000f30000c101900 */
[----:B------:R-:W4:Y:S01]  /*40f50*/  @P0 LD.E R59, desc[UR4][R8.64+0x28] ;  /* 0x00002804083b0980 */ /* 0x000f22000c101900 */
[----:B------:R-:W-:-:S02]  /*40f60*/  R2UR UR4, R2 ;  /* 0x00000000020472ca */ /* 0x000fc400000e0000 */
[----:B------:R-:W-:-:S13]  /*40f70*/  R2UR UR5, R3 ;  /* 0x00000000030572ca */ /* 0x000fda00000e0000 */
[----:B------:R-:W4:Y:S01]  /*40f80*/  LD.E R10, desc[UR4][R8.64+0x8] ;  /* 0x00000804080a7980 */ /* 0x000f22000c101900 */
[----:B------:R-:W-:Y:S01]  /*40f90*/  BSSY B0, `(.L_x_4025) ;  /* 0x000008c000007945 */ /* 0x000fe20003800000 */
[-C--:B--2---:R-:W-:Y:S01]  /*40fa0*/  FMUL.FTZ R13, R30, R15.reuse ;  /* 0x0000000f1e0d7220 */ /* 0x084fe20000410000 */
[-C--:B------:R-:W-:Y:S01]  /*40fb0*/  FMUL.FTZ R30, R43, R15.reuse ;  /* 0x0000000f2b1e7220 */ /* 0x080fe20000410000 */
[----:B---3--:R-:W-:Y:S01]  /*40fc0*/  SHF.R.S32.HI R43, RZ, 0x1f, R60 ;  /* 0x0000001fff2b7819 */ /* 0x008fe2000001143c */
[-C--:B0-----:R-:W-:Y:S01]  /*40fd0*/  FMUL.FTZ R57, R25, R15.reuse ;  /* 0x0000000f19397220 */ /* 0x081fe20000410000 */
[-C--:B------:R-:W-:Y:S01]  /*40fe0*/  FMUL.FTZ R25, R35, R15.reuse ;  /* 0x0000000f23197220 */ /* 0x080fe20000410000 */
[-C--:B------:R-:W-:Y:S01]  /*40ff0*/  FMUL.FTZ R12, R27, R15.reuse ;  /* 0x0000000f1b0c7220 */ /* 0x080fe20000410000 */
[----:B------:R-:W-:Y:S01]  /*41000*/  LEA.HI R35, R43, R60, RZ, 0x7 ;  /* 0x0000003c2b237211 */ /* 0x000fe200078f38ff */
[-C--:B------:R-:W-:Y:S01]  /*41010*/  FMUL.FTZ R27, R39, R15.reuse ;  /* 0x0000000f271b7220 */ /* 0x080fe20000410000 */
[-C--:B------:R-:W-:Y:S01]  /*41020*/  FMUL.FTZ R39, R41, R15.reuse ;  /* 0x0000000f29277220 */ /* 0x080fe20000410000 */
[-C--:B------:R-:W-:Y:S01]  /*41030*/  FMUL.FTZ R41, R45, R15.reuse ;  /* 0x0000000f2d297220 */ /* 0x080fe20000410000 */
[----:B------:R-:W-:Y:S01]  /*41040*/  LOP3.LUT R45, R35, 0xffffff80, RZ, 0xc0, !PT ;  /* 0xffffff80232d7812 */ /* 0x000fe200078ec0ff */
[-C--:B------:R-:W-:Y:S01]  /*41050*/  FMUL.FTZ R11, R24, R15.reuse ;  /* 0x0000000f180b7220 */ /* 0x080fe20000410000 */
[-C--:B------:R-:W-:Y:S01]  /*41060*/  FMUL.FTZ R24, R34, R15.reuse ;  /* 0x0000000f22187220 */ /* 0x080fe20000410000 */
[----:B------:R-:W-:-:S02]  /*41070*/  FMUL.FTZ R34, R46, R15 ;  /* 0x0000000f2e227220 */ /* 0x000fc40000410000 */
[----:B------:R-:W-:Y:S02]  /*41080*/  IMAD.IADD R46, R60, 0x1, -R45 ;  /* 0x000000013c2e7824 */ /* 0x000fe400078e0a2d */
[-C--:B------:R-:W-:Y:S01]  /*41090*/  FMUL.FTZ R14, R31, R15.reuse ;  /* 0x0000000f1f0e7220 */ /* 0x080fe20000410000 */
[-C--:B------:R-:W-:Y:S01]  /*410a0*/  FMUL.FTZ R31, R42, R15.reuse ;  /* 0x0000000f2a1f7220 */ /* 0x080fe20000410000 */
[----:B------:R-:W-:Y:S02]  /*410b0*/  LEA.HI R42, R43, R60, RZ, 0x2 ;  /* 0x0000003c2b2a7211 */ /* 0x000fe400078f10ff */
[----:B------:R-:W-:Y:S01]  /*410c0*/  SHF.R.S32.HI R45, RZ, 0x1f, R46 ;  /* 0x0000001fff2d7819 */ /* 0x000fe2000001142e */
[-C--:B------:R-:W-:Y:S01]  /*410d0*/  FMUL.FTZ R35, R47, R15.reuse ;  /* 0x0000000f2f237220 */ /* 0x080fe20000410000 */
[-C--:B------:R-:W-:Y:S01]  /*410e0*/  FMUL.FTZ R5, R26, R15.reuse ;  /* 0x0000000f1a057220 */ /* 0x080fe20000410000 */
[-C--:B------:R-:W-:Y:S01]  /*410f0*/  FMUL.FTZ R26, R38, R15.reuse ;  /* 0x0000000f261a7220 */ /* 0x080fe20000410000 */
[----:B------:R-:W-:Y:S01]  /*41100*/  LEA.HI R47, R45, R46, RZ, 0x2 ;  /* 0x0000002e2d2f7211 */ /* 0x000fe200078f10ff */
[-C--:B------:R-:W-:Y:S01]  /*41110*/  FMUL.FTZ R38, R40, R15.reuse ;  /* 0x0000000f28267220 */ /* 0x080fe20000410000 */
[----:B------:R-:W-:Y:S01]  /*41120*/  LOP3.LUT R65, R42, 0xfffffffc, RZ, 0xc0, !PT ;  /* 0xfffffffc2a417812 */ /* 0x000fe200078ec0ff */
[----:B------:R-:W-:Y:S01]  /*41130*/  FMUL.FTZ R40, R44, R15 ;  /* 0x0000000f2c287220 */ /* 0x000fe20000410000 */
[----:B------:R-:W-:-:S02]  /*41140*/  SHF.R.S32.HI R44, RZ, 0x2, R47 ;  /* 0x00000002ff2c7819 */ /* 0x000fc4000001142f */
[----:B------:R-:W-:Y:S01]  /*41150*/  SHF.R.S32.HI R63, RZ, 0x1f, R47 ;  /* 0x0000001fff3f7819 */ /* 0x000fe2000001142f */
[----:B------:R-:W-:Y:S01]  /*41160*/  IMAD.IADD R65, R60, 0x1, -R65 ;  /* 0x000000013c417824 */ /* 0x000fe200078e0a41 */
[----:B------:R-:W-:Y:S02]  /*41170*/  LEA.HI R42, R45, R46, RZ, 0x5 ;  /* 0x0000002e2d2a7211 */ /* 0x000fe400078f28ff */
[----:B------:R-:W-:Y:S01]  /*41180*/  LEA.HI R63, R63, R44, RZ, 0x3 ;  /* 0x0000002c3f3f7211 */ /* 0x000fe200078f18ff */
[----:B------:R-:W-:Y:S01]  /*41190*/  FMUL.FTZ R43, R48, R15 ;  /* 0x0000000f302b7220 */ /* 0x000fe20000410000 */
[----:B------:R-:W-:Y:S02]  /*411a0*/  SHF.R.S32.HI R42, RZ, 0x5, R42 ;  /* 0x00000005ff2a7819 */ /* 0x000fe4000001142a */
[----:B------:R-:W-:Y:S02]  /*411b0*/  LEA.HI R48, R65, R65, RZ, 0x1 ;  /* 0x0000004141307211 */ /* 0x000fe400078f08ff */
[----:B------:R-:W-:Y:S01]  /*411c0*/  LOP3.LUT R63, R63, 0xfffffff8, RZ, 0xc0, !PT ;  /* 0xfffffff83f3f7812 */ /* 0x000fe200078ec0ff */
[----:B------:R-:W-:Y:S01]  /*411d0*/  IMAD R60, R61, 0x4, R42 ;  /* 0x000000043d3c7824 */ /* 0x000fe200078e022a */
[----:B------:R-:W-:-:S03]  /*411e0*/  LOP3.LUT R48, R48, 0x1ffffffe, RZ, 0xc0, !PT ;  /* 0x1ffffffe30307812 */ /* 0x000fc600078ec0ff */
[----:B------:R-:W-:Y:S02]  /*411f0*/  IMAD.IADD R63, R44, 0x1, -R63 ;  /* 0x000000012c3f7824 */ /* 0x000fe400078e0a3f */
[----:B------:R-:W-:Y:S02]  /*41200*/  IMAD.IADD R48, R65, 0x1, -R48 ;  /* 0x0000000141307824 */ /* 0x000fe400078e0a30 */
[----:B------:R-:W-:Y:S02]  /*41210*/  IMAD.U32 R63, R60, 0x10, R63 ;  /* 0x000000103c3f7824 */ /* 0x000fe400078e003f */
[----:B------:R-:W-:Y:S02]  /*41220*/  FMUL.FTZ R42, R50, R15 ;  /* 0x0000000f322a7220 */ /* 0x000fe40000410000 */
[----:B------:R-:W-:-:S04]  /*41230*/  IMAD R50, R48, 0x8, R63 ;  /* 0x0000000830327824 */ /* 0x000fc800078e023f */
[----:B----4-:R-:W-:-:S04]  /*41240*/  @P0 IMAD.HI.U32 R59, R50, R59, RZ ;  /* 0x0000003b323b0227 */ /* 0x010fc800078e00ff */
[----:B------:R-:W-:Y:S01]  /*41250*/  FMUL.FTZ R44, R51, R15 ;  /* 0x0000000f332c7220 */ /* 0x000fe20000410000 */
[----:B------:R-:W-:Y:S02]  /*41260*/  LOP3.LUT R51, R47, 0x7ffffffc, RZ, 0xc0, !PT ;  /* 0x7ffffffc2f337812 */ /* 0x000fe400078ec0ff */
[----:B------:R-:W-:Y:S01]  /*41270*/  @P0 SHF.R.U32.HI R50, RZ, R58, R59 ;  /* 0x0000003aff320219 */ /* 0x000fe2000001163b */
[----:B------:R-:W-:-:S04]  /*41280*/  IMAD.SHL.U32 R47, R4, 0x40, RZ ;  /* 0x00000040042f7824 */ /* 0x000fc800078e00ff */
[----:B------:R-:W0:Y:S01]  /*41290*/  SHFL.IDX PT, R61, R50, RZ, 0x1c1f ;  /* 0x001c1fff323d7589 */ /* 0x000e2200000e0000 */
[----:B------:R-:W-:Y:S02]  /*412a0*/  IMAD.IADD R4, R46, 0x1, -R51 ;  /* 0x000000012e047824 */ /* 0x000fe400078e0a33 */
        /* <DEDUP_REMOVED lines=13> */
[----:B------:R-:W-:Y:S01]  /*41380*/  ISETP.GE.AND P1, PT, R6, 0x1, PT ;  /* 0x000000010600780c */ /* 0x000fe20003f26270 */
[----:B------:R-:W1:Y:S01]  /*41390*/  MUFU.TANH R11, R11 ;  /* 0x0000000b000b7308 */ /* 0x000e620000002400 */
[----:B------:R-:W-:Y:S01]  /*413a0*/  IMAD.IADD R51, R10, 0x1, -R47 ;  /* 0x000000010a337824 */ /* 0x000fe200078e0a2f */
[----:B------:R-:W-:-:S02]  /*413b0*/  LOP3.LUT R53, RZ, R20, RZ, 0x33, !PT ;  /* 0x00000014ff357212 */ /* 0x000fc400078e33ff */
[----:B------:R-:W-:-:S04]  /*413c0*/  IADD3 R52, -R7, R52, R10 ;  /* 0x0000003407347210 */ /* 0x000fc80007ffe10a */
[----:B------:R-:W2:Y:S01]  /*413d0*/  MUFU.TANH R57, R57 ;  /* 0x0000003900397308 */ /* 0x000ea20000002400 */
[----:B------:R-:W-:-:S07]  /*413e0*/  IMAD R54, R4, -0x2, R51 ;  /* 0xfffffffe04367824 */ /* 0x000fce00078e0233 */
[----:B------:R-:W3:Y:S01]  /*413f0*/  MUFU.TANH R5, R5 ;  /* 0x0000000500057308 */ /* 0x000ee20000002400 */
        /* <DEDUP_REMOVED lines=51> */
.L_x_4030:
[----:B------:R-:W-:Y:S05]  /*41730*/  BSYNC B2 ;  /* 0x0000000000027941 */ /* 0x000fea0003800000 */
.L_x_4029:
[----:B------:R-:W-:Y:S01]  /*41740*/  LOP3.LUT R20, RZ, R20, RZ, 0x33, !PT ;  /* 0x00000014ff147212 */ /* 0x000fe200078e33ff */
[----:B------:R-:W-:Y:S06]  /*41750*/  BRA `(.L_x_4031) ;  /* 0x0000000000287947 */ /* 0x000fec0003800000 */
.L_x_4028:
        /* <DEDUP_REMOVED lines=10> */
.L_x_4031:
[----:B------:R-:W-:Y:S05]  /*41800*/  BSYNC B1 ;  /* 0x0000000000017941 */ /* 0x000fea0003800000 */
.L_x_4027:
[----:B------:R-:W-:-:S04]  /*41810*/  IMAD R53, R6, R20, -R47 ;  /* 0x0000001406357224 */ /* 0x000fc800078e0a2f */
[----:B------:R-:W-:-:S05]  /*41820*/  IMAD R20, R4, -0x2, R53 ;  /* 0xfffffffe04147824 */ /* 0x000fca00078e0235 */
[----:B------:R-:W-:Y:S02]  /*41830*/  VIMNMX R51, R51, R20, !PT ;  /* 0x0000001433337248 */ /* 0x000fe40007fe0100 */
[----:B------:R-:W-:-:S07]  /*41840*/  VIADDMNMX R21, R20, R6, R21, PT ;  /* 0x0000000614157246 */ /* 0x000fce0003800115 */
.L_x_4026:
[----:B------:R-:W-:Y:S05]  /*41850*/  BSYNC B0 ;  /* 0x0000000000007941 */ /* 0x000fea0003800000 */
.L_x_4025:
[C---:B------:R-:W-:Y:S01]  /*41860*/  ISETP.GE.AND P1, PT, R56.reuse, 0x9, PT ;  /* 0x000000093800780c */ /* 0x040fe20003f26270 */
[----:B------:R-:W-:Y:S01]  /*41870*/  BSSY B0, `(.L_x_4032) ;  /* 0x0000071000007945 */ /* 0x000fe20003800000 */
[C---:B------:R-:W-:Y:S02]  /*41880*/  ISETP.GE.AND P0, PT, R56.reuse, 0x2, PT ;  /* 0x000000023800780c */ /* 0x040fe40003f06270 */
        /* <DEDUP_REMOVED lines=28> */
[C---:B------:R-:W-:Y:S02]  /*41a50*/  ISETP.GE.AND P3, PT, R56.reuse, 0x21, PT ;  /* 0x000000213800780c */ /* 0x040fe40003f66270 */
        /* <DEDUP_REMOVED lines=39> */
[----:B------:R-:W0:Y:S03]  /*41cd0*/  SHFL.IDX PT, R11, R50, 0x1, 0x1c1f ;  /* 0x003c1f00320b7f89 */ /* 0x000e2600000e0000 */
[----:B------:R-:W-:Y:S02]  /*41ce0*/  P2R R56, PR, RZ, 0x40 ;  /* 0x00000040ff387803 */ /* 0x000fe40000000000 */
[----:B------:R-:W-:-:S04]  /*41cf0*/  ISETP.GT.AND P6, PT, R51, 0x39, !P6 ;  /* 0x000000393300780c */ /* 0x000fc800077c4270 */
[----:B------:R-:W-:-:S04]  /*41d00*/  ISETP.LT.OR P6, PT, R21, 0x3a, P6 ;  /* 0x0000003a1500780c */ /* 0x000fc800037c1670 */
[----:B------:R-:W-:Y:S02]  /*41d10*/  FSEL R21, R49, -INF , !P6 ;  /* 0xff80000031157808 */ /* 0x000fe40007000000 */
[----:B------:R-:W-:Y:S02]  /*41d20*/  ISETP.GE.AND P6, PT, R6, 0x1, PT ;  /* 0x000000010600780c */ /* 0x000fe40003fc6270 */
[----:B0-----:R-:W-:Y:S01]  /*41d30*/  VIADDMNMX R49, R11, R59, R54, PT ;  /* 0x0000003b0b317246 */ /* 0x001fe20003800136 */
        /* <DEDUP_REMOVED lines=18> */
.L_x_4037:
[----:B------:R-:W-:Y:S05]  /*41e60*/  BSYNC B2 ;  /* 0x0000000000027941 */ /* 0x000fea0003800000 */
.L_x_4036:
[----:B------:R-:W-:Y:S01]  /*41e70*/  LOP3.LUT R7, RZ, R7, RZ, 0x33, !PT ;  /* 0x00000007ff077212 */ /* 0x000fe200078e33ff */
[----:B------:R-:W-:Y:S06]  /*41e80*/  BRA `(.L_x_4038) ;  /* 0x0000000000287947 */ /* 0x000fec0003800000 */
.L_x_4035:
        /* <DEDUP_REMOVED lines=10> */
.L_x_4038:
[----:B------:R-:W-:Y:S05]  /*41f30*/  BSYNC B1 ;  /* 0x0000000000017941 */ /* 0x000fea0003800000 */
.L_x_4034:
[----:B------:R-:W-:-:S04]  /*41f40*/  IMAD R7, R6, R7, -R47 ;  /* 0x0000000706077224 */ /* 0x000fc800078e0a2f */
[----:B------:R-:W-:-:S05]  /*41f50*/  IMAD R4, R4, -0x2, R7 ;  /* 0xfffffffe04047824 */ /* 0x000fca00078e0207 */
[----:B------:R-:W-:Y:S02]  /*41f60*/  VIADDMNMX R49, R4, R6, R49, PT ;  /* 0x0000000604317246 */ /* 0x000fe40003800131 */
[----:B------:R-:W-:-:S07]  /*41f70*/  VIMNMX R51, R51, R4, !PT ;  /* 0x0000000433337248 */ /* 0x000fce0007fe0100 */
.L_x_4033:
[----:B------:R-:W-:Y:S05]  /*41f80*/  BSYNC B0 ;  /* 0x0000000000007941 */ /* 0x000fea0003800000 */
.L_x_4032:
[----:B------:R-:W-:Y:S02]  /*41f90*/  ISETP.GT.AND P0, PT, R51, 0x1, !P0 ;  /* 0x000000013300780c */ /* 0x000fe40004704270 */
[----:B------:R-:W-:Y:S02]  /*41fa0*/  ISETP.NE.AND P6, PT, R63, RZ, PT ;  /* 0x000000ff3f00720c */ /* 0x000fe40003fc5270 */
[----:B------:R-:W-:Y:S02]  /*41fb0*/  ISETP.LT.OR P0, PT, R49, 0x2, P0 ;  /* 0x000000023100780c */ /* 0x000fe40000701670 */
[----:B------:R-:W-:Y:S02]  /*41fc0*/  ISETP.GT.AND P1, PT, R51, 0x8, !P1 ;  /* 0x000000083300780c */ /* 0x000fe40004f24270 */
[----:B------:R-:W-:Y:S02]  /*41fd0*/  FSEL R12, R12, -INF , !P0 ;  /* 0xff8000000c0c7808 */ /* 0x000fe40004000000 */
[----:B------:R-:W-:-:S02]  /*41fe0*/  ISETP.NE.AND P0, PT, R55, RZ, PT ;  /* 0x000000ff3700720c */ /* 0x000fc40003f05270 */
[----:B------:R-:W-:Y:S02]  /*41ff0*/  ISETP.LT.OR P1, PT, R49, 0x9, P1 ;  /* 0x000000093100780c */ /* 0x000fe40000f21670 */
[----:B------:R-:W-:Y:S02]  /*42000*/  ISETP.GT.AND P0, PT, R51, 0x9, !P0 ;  /* 0x000000093300780c */ /* 0x000fe40004704270 */
[----:B------:R-:W-:Y:S02]  /*42010*/  FSEL R13, R13, -INF , !P1 ;  /* 0xff8000000d0d7808 */ /* 0x000fe40004800000 */
[----:B------:R-:W-:Y:S02]  /*42020*/  ISETP.LT.OR P0, PT, R49, 0xa, P0 ;  /* 0x0000000a3100780c */ /* 0x000fe40000701670 */
[----:B------:R-:W-:Y:S02]  /*42030*/  ISETP.NE.AND P1, PT, R65, RZ, PT ;  /* 0x000000ff4100720c */ /* 0x000fe40003f25270 */
[----:B------:R-:W-:-:S02]  /*42040*/  FSEL R14, R14, -INF , !P0 ;  /* 0xff8000000e0e7808 */ /* 0x000fc40004000000 */
[----:B------:R-:W-:Y:S02]  /*42050*/  ISETP.NE.AND P0, PT, R58, RZ, PT ;  /* 0x000000ff3a00720c */ /* 0x000fe40003f05270 */
[----:B------:R-:W-:Y:S02]  /*42060*/  MOV R10, UR37 ;  /* 0x00000025000a7c02 */ /* 0x000fe40008000f00 */
[----:B------:R-:W-:Y:S02]  /*42070*/  ISETP.GT.AND P0, PT, R51, 0x10, !P0 ;  /* 0x000000103300780c */ /* 0x000fe40004704270 */
[----:B------:R-:W-:Y:S02]  /*42080*/  MOV R11, UR36 ;  /* 0x00000024000b7c02 */ /* 0x000fe40008000f00 */
        /* <DEDUP_REMOVED lines=17> */
[----:B------:R-:W-:Y:S02]  /*421a0*/  ISETP.GT.AND P2, PT, R51, 0x29, !P2 ;  /* 0x000000293300780c */ /* 0x000fe40005744270 */
[----:B------:R-:W-:-:S02]  /*421b0*/  FSEL R31, R31, -INF , !P0 ;  /* 0xff8000001f1f7808 */ /* 0x000fc40004000000 */
[----:B------:R-:W-:Y:S02]  /*421c0*/  ISETP.NE.AND P0, PT, R53, RZ, PT ;  /* 0x000000ff3500720c */ /* 0x000fe40003f05270 */
[C---:B------:R-:W-:Y:S02]  /*421d0*/  ISETP.GT.AND P3, PT, R51.reuse, 0x30, !P3 ;  /* 0x000000303300780c */ /* 0x040fe40005f64270 */
[C---:B------:R-:W-:Y:S02]  /*421e0*/  ISETP.GT.AND P0, PT, R51.reuse, RZ, !P0 ;  /* 0x000000ff3300720c */ /* 0x040fe40004704270 */
[----:B------:R-:W-:Y:S02]  /*421f0*/  ISETP.GT.AND P4, PT, R51, 0x31, !P4 ;  /* 0x000000313300780c */ /* 0x000fe40006784270 */
[----:B------:R-:W-:Y:S02]  /*42200*/  ISETP.LT.OR P0, PT, R49, 0x1, P0 ;  /* 0x000000013100780c */ /* 0x000fe40000701670 */
[----:B------:R-:W-:-:S02]  /*42210*/  ISETP.NE.AND P6, PT, R56, RZ, PT ;  /* 0x000000ff3800720c */ /* 0x000fc40003fc5270 */
[----:B------:R-:W-:Y:S02]  /*42220*/  FSEL R7, R5, -INF , !P0 ;  /* 0xff80000005077808 */ /* 0x000fe40004000000 */
[----:B------:R-:W2:Y:S01]  /*42230*/  LDL.64 R4, [R0+0x70] ;  /* 0x0000700000047983 */ /* 0x000ea20000100a00 */
[----:B------:R-:W-:Y:S02]  /*42240*/  ISETP.NE.AND P0, PT, R64, RZ, PT ;  /* 0x000000ff4000720c */ /* 0x000fe40003f05270 */
[----:B------:R-:W-:-:S04]  /*42250*/  FMNMX.FTZ R6, R7, R12, !PT ;  /* 0x0000000c07067209 */ /* 0x000fc80007810000 */
[----:B------:R-:W-:-:S04]  /*42260*/  FMNMX.FTZ R9, R13, R6, !PT ;  /* 0x000000060d097209 */ /* 0x000fc80007810000 */
[----:B------:R-:W-:-:S04]  /*42270*/  FMNMX.FTZ R9, R14, R9, !PT ;  /* 0x000000090e097209 */ /* 0x000fc80007810000 */
[----:B------:R-:W-:-:S04]  /*42280*/  FMNMX.FTZ R6, R24, R9, !PT ;  /* 0x0000000918067209 */ /* 0x000fc80007810000 */
[----:B------:R-:W-:Y:S02]  /*42290*/  FMNMX.FTZ R9, R25, R6, !PT ;  /* 0x0000000619097209 */ /* 0x000fe40007810000 */
[----:B------:R-:W-:Y:S02]  /*422a0*/  ISETP.GT.AND P0, PT, R51, 0x21, !P0 ;  /* 0x000000213300780c */ /* 0x000fe40004704270 */
[----:B------:R-:W-:Y:S02]  /*422b0*/  FMNMX.FTZ R6, R26, R9, !PT ;  /* 0x000000091a067209 */ /* 0x000fe40007810000 */
[----:B------:R-:W-:Y:S02]  /*422c0*/  ISETP.LT.OR P0, PT, R49, 0x22, P0 ;  /* 0x000000223100780c */ /* 0x000fe40000701670 */
[----:B------:R-:W-:Y:S02]  /*422d0*/  FMNMX.FTZ R6, R27, R6, !PT ;  /* 0x000000061b067209 */ /* 0x000fe40007810000 */
[----:B------:R-:W-:-:S02]  /*422e0*/  ISETP.LT.OR P1, PT, R49, 0x29, P1 ;  /* 0x000000293100780c */ /* 0x000fc40000f21670 */
[----:B------:R-:W-:Y:S02]  /*422f0*/  FSEL R30, R30, -INF , !P0 ;  /* 0xff8000001e1e7808 */ /* 0x000fe40004000000 */
[----:B------:R-:W-:Y:S02]  /*42300*/  FMNMX.FTZ R9, R31, R6, !PT ;  /* 0x000000061f097209 */ /* 0x000fe40007810000 */
[C---:B------:R-:W-:Y:S02]  /*42310*/  ISETP.LT.OR P2, PT, R49.reuse, 0x2a, P2 ;  /* 0x0000002a3100780c */ /* 0x040fe40001741670 */
[----:B------:R-:W-:Y:S02]  /*42320*/  FSEL R34, R34, -INF , !P1 ;  /* 0xff80000022227808 */ /* 0x000fe40004800000 */
[----:B------:R-:W-:Y:S02]  /*42330*/  FMNMX.FTZ R9, R30, R9, !PT ;  /* 0x000000091e097209 */ /* 0x000fe40007810000 */
[----:B------:R-:W-:-:S02]  /*42340*/  ISETP.LT.OR P3, PT, R49, 0x31, P3 ;  /* 0x000000313100780c */ /* 0x000fc40001f61670 */
[----:B------:R-:W-:Y:S02]  /*42350*/  FSEL R35, R35, -INF , !P2 ;  /* 0xff80000023237808 */ /* 0x000fe40005000000 */
[----:B------:R-:W-:Y:S02]  /*42360*/  FMNMX.FTZ R6, R34, R9, !PT ;  /* 0x0000000922067209 */ /* 0x000fe40007810000 */
[----:B------:R-:W-:Y:S02]  /*42370*/  ISETP.GT.AND P5, PT, R51, 0x38, !P5 ;  /* 0x000000383300780c */ /* 0x000fe40006fa4270 */
[----:B------:R-:W-:Y:S02]  /*42380*/  ISETP.LT.OR P4, PT, R49, 0x32, P4 ;  /* 0x000000323100780c */ /* 0x000fe40002781670 */
[----:B------:R-:W-:Y:S02]  /*42390*/  FSEL R42, R42, -INF , !P3 ;  /* 0xff8000002a2a7808 */ /* 0x000fe40005800000 */
[----:B------:R-:W-:-:S02]  /*423a0*/  FMNMX.FTZ R9, R35, R6, !PT ;  /* 0x0000000623097209 */ /* 0x000fc40007810000 */
[----:B------:R-:W-:Y:S02]  /*423b0*/  ISETP.GT.AND P0, PT, R51, 0x39, !P6 ;  /* 0x000000393300780c */ /* 0x000fe40007704270 */
[C---:B------:R-:W-:Y:S02]  /*423c0*/  ISETP.LT.OR P5, PT, R49.reuse, 0x39, P5 ;  /* 0x000000393100780c */ /* 0x040fe40002fa1670 */
[----:B------:R-:W-:Y:S02]  /*423d0*/  FSEL R44, R44, -INF , !P4 ;  /* 0xff8000002c2c7808 */ /* 0x000fe40006000000 */
[----:B------:R-:W-:Y:S02]  /*423e0*/  FMNMX.FTZ R9, R42, R9, !PT ;  /* 0x000000092a097209 */ /* 0x000fe40007810000 */
[----:B------:R-:W-:Y:S02]  /*423f0*/  ISETP.LT.OR P0, PT, R49, 0x3a, P0 ;  /* 0x0000003a3100780c */ /* 0x000fe40000701670 */
[----:B------:R-:W-:-:S02]  /*42400*/  R2UR UR4, R2 ;  /* 0x00000000020472ca */ /* 0x000fc400000e0000 */
[C---:B------:R-:W-:Y:S02]  /*42410*/  R2UR UR5, R3.reuse ;  /* 0x00000000030572ca */ /* 0x040fe400000e0000 */
[----:B------:R-:W-:Y:S02]  /*42420*/  FSEL R46, R46, -INF , !P5 ;  /* 0xff8000002e2e7808 */ /* 0x000fe40006800000 */
[----:B------:R-:W-:Y:S02]  /*42430*/  FMNMX.FTZ R9, R44, R9, !PT ;  /* 0x000000092c097209 */ /* 0x000fe40007810000 */
[----:B------:R-:W-:Y:S02]  /*42440*/  R2UR UR6, R2 ;  /* 0x00000000020672ca */ /* 0x000fe400000e0000 */
[----:B------:R-:W-:Y:S02]  /*42450*/  R2UR UR7, R3 ;  /* 0x00000000030772ca */ /* 0x000fe400000e0000 */
[----:B------:R-:W-:-:S02]  /*42460*/  FSEL R15, R15, -INF , !P0 ;  /* 0xff8000000f0f7808 */ /* 0x000fc40004000000 */
[----:B------:R-:W-:-:S04]  /*42470*/  FMNMX.FTZ R6, R46, R9, !PT ;  /* 0x000000092e067209 */ /* 0x000fc80007810000 */
[----:B------:R-:W-:-:S05]  /*42480*/  FMNMX.FTZ R47, R15, R6, !PT ;  /* 0x000000060f2f7209 */ /* 0x000fca0007810000 */
[----:B--2---:R-:W-:Y:S04]  /*42490*/  ST.E desc[UR4][R4.64+0x4], R47 ;  /* 0x0000042f04007985 */ /* 0x004fe8000c101904 */
[----:B------:R-:W2:Y:S01]  /*424a0*/  LD.E R8, desc[UR6][R4.64+0x4] ;  /* 0x0000040604087980 */ /* 0x000ea2000c101900 */
        /* <DEDUP_REMOVED lines=15> */
[----:B------:R-:W0:Y:S01]  /*425a0*/  SHFL.BFLY PT, R6, R9, 0x2, 0x1f ;  /* 0x0c401f0009067f89 */ /* 0x000e2200000e0000 */
[----:B------:R-:W-:Y:S02]  /*425b0*/  R2UR UR8, R2 ;  /* 0x00000000020872ca */ /* 0x000fe400000e0000 */
[----:B------:R-:W-:Y:S02]  /*425c0*/  R2UR UR9, R3 ;  /* 0x00000000030972ca */ /* 0x000fe400000e0000 */
[----:B0-----:R-:W-:Y:S01]  /*425d0*/  FMNMX.FTZ R6, R9, R6, !PT ;  /* 0x0000000609067209 */ /* 0x001fe20007810000 */
[----:B------:R-:W-:Y:S04]  /*425e0*/  ST.E desc[UR4][R4.64], R9 ;  /* 0x0000000904007985 */ /* 0x000fe8000c101904 */
[----:B--2---:R-:W0:Y:S02]  /*425f0*/  SHFL.BFLY PT, R47, R8, 0x2, 0x1f ;  /* 0x0c401f00082f7f89 */ /* 0x004e2400000e0000 */
[----:B0-----:R-:W-:-:S02]  /*42600*/  FMNMX.FTZ R49, R8, R47, !PT ;  /* 0x0000002f08317209 */ /* 0x001fc40007810000 */
[----:B------:R-:W0:Y:S04]  /*42610*/  SHFL.BFLY PT, R47, R6, 0x1, 0x1f ;  /* 0x0c201f00062f7f89 */ /* 0x000e2800000e0000 */
[----:B------:R-:W1:Y:S01]  /*42620*/  SHFL.BFLY PT, R50, R49, 0x1, 0x1f ;  /* 0x0c201f0031327f89 */ /* 0x000e6200000e0000 */
[----:B0-----:R-:W-:Y:S02]  /*42630*/  FMNMX.FTZ R47, R6, R47, !PT ;  /* 0x0000002f062f7209 */ /* 0x001fe40007810000 */
[----:B-1----:R-:W-:-:S03]  /*42640*/  FMNMX.FTZ R51, R49, R50, !PT ;  /* 0x0000003231337209 */ /* 0x002fc60007810000 */
[----:B------:R-:W-:Y:S04]  /*42650*/  ST.E desc[UR6][R4.64], R47 ;  /* 0x0000002f04007985 */ /* 0x000fe8000c101906 */
[----:B------:R0:W-:Y:S04]  /*42660*/  ST.E desc[UR8][R4.64+0x4], R51 ;  /* 0x0000043304007985 */ /* 0x0001e8000c101908 */
[----:B0-----:R-:W2:Y:S04]  /*42670*/  LDL.64 R4, [R0+0x70] ;  /* 0x0000700000047983 */ /* 0x001ea80000100a00 */
[----:B--2---:R-:W2:Y:S04]  /*42680*/  LD.E R6, desc[UR6][R4.64+0x20] ;  /* 0x0000200604067980 */ /* 0x004ea8000c101900 */
[----:B------:R-:W2:Y:S04]  /*42690*/  LD.E R49, desc[UR4][R4.64] ;  /* 0x0000000404317980 */ /* 0x000ea8000c101900 */
[----:B------:R-:W3:Y:S01]  /*426a0*/  LD.E R53, desc[UR4][R4.64+0x4] ;  /* 0x0000040404357980 */ /* 0x000ee2000c101900 */
[C---:B--2---:R-:W-:Y:S01]  /*426b0*/  FMUL.FTZ R8, R49.reuse, R6 ;  /* 0x0000000631087220 */ /* 0x044fe20000410000 */
[----:B------:R-:W-:-:S04]  /*426c0*/  FSETP.NEU.FTZ.AND P0, PT, R49, -INF , PT ;  /* 0xff8000003100780b */ /* 0x000fc80003f1d000 */
[----:B------:R-:W-:Y:S01]  /*426d0*/  FSEL R9, R8, RZ, P0 ;  /* 0x000000ff08097208 */ /* 0x000fe20000000000 */
[----:B---3--:R-:W-:Y:S01]  /*426e0*/  FMUL.FTZ R8, R6, R53 ;  /* 0x0000003506087220 */ /* 0x008fe20000410000 */
[----:B------:R-:W-:-:S03]  /*426f0*/  FSETP.NEU.FTZ.AND P0, PT, R53, -INF , PT ;  /* 0xff8000003500780b */ /* 0x000fc60003f1d000 */
        /* <DEDUP_REMOVED lines=16> */
[----:B------:R-:W-:-:S05]  /*42800*/  FSEL R9, R8, RZ, P0 ;  /* 0x000000ff08097208 */ /* 0x000fca0000000000 */
[-CC-:B------:R-:W-:Y:S01]  /*42810*/  FFMA.FTZ R153, R7, R6.reuse, -R9.reuse ;  /* 0x0000000607997223 */ /* 0x180fe20000010809 */
[-CC-:B------:R-:W-:Y:S01]  /*42820*/  FFMA.FTZ R12, R12, R6.reuse, -R9.reuse ;  /* 0x000000060c0c7223 */ /* 0x180fe20000010809 */
[-CC-:B------:R-:W-:Y:S01]  /*42830*/  FFMA.FTZ R155, R13, R6.reuse, -R9.reuse ;  /* 0x000000060d9b7223 */ /* 0x180fe20000010809 */
[----:B------:R-:W-:Y:S01]  /*42840*/  MUFU.EX2 R152, R152 ;  /* 0x0000009800987308 */ /* 0x000fe20000000800 */
[----:B------:R-:W-:-:S07]  /*42850*/  FFMA.FTZ R14, R14, R6, -R9 ;  /* 0x000000060e0e7223 */ /* 0x000fce0000010809 */
[----:B------:R-:W0:Y:S01]  /*42860*/  MUFU.EX2 R47, R47 ;  /* 0x0000002f002f7308 */ /* 0x000e220000000800 */
[----:B------:R-:W-:-:S07]  /*42870*/  FFMA.FTZ R169, R24, R6, -R9 ;  /* 0x0000000618a97223 */ /* 0x000fce0000010809 */
[----:B------:R-:W-:Y:S08]  /*42880*/  MUFU.EX2 R153, R153 ;  /* 0x0000009900997308 */ /* 0x000ff00000000800 */
[----:B------:R-:W1:Y:S01]  /*42890*/  MUFU.EX2 R12, R12 ;  /* 0x0000000c000c7308 */ /* 0x000e620000000800 */
[----:B------:R-:W-:-:S07]  /*428a0*/  FFMA.FTZ R20, R25, R6, -R9 ;  /* 0x0000000619147223 */ /* 0x000fce0000010809 */
[----:B------:R-:W2:Y:S08]  /*428b0*/  MUFU.EX2 R154, R154 ;  /* 0x0000009a009a7308 */ /* 0x000eb00000000800 */
[----:B------:R-:W3:Y:S01]  /*428c0*/  MUFU.EX2 R155, R155 ;  /* 0x0000009b009b7308 */ /* 0x000ee20000000800 */
[----:B------:R-:W-:-:S07]  /*428d0*/  FFMA.FTZ R171, R26, R6, -R9 ;  /* 0x000000061aab7223 */ /* 0x000fce0000010809 */
[----:B------:R-:W4:Y:S08]  /*428e0*/  MUFU.EX2 R29, R29 ;  /* 0x0000001d001d7308 */ /* 0x000f300000000800 */
[----:B------:R-:W4:Y:S01]  /*428f0*/  MUFU.EX2 R14, R14 ;  /* 0x0000000e000e7308 */ /* 0x000f220000000800 */
[----:B0-----:R-:W-:Y:S01]  /*42900*/  FADD.FTZ R7, R152, R47 ;  /* 0x0000002f98077221 */ /* 0x001fe20000010000 */
[----:B-1----:R-:W-:-:S06]  /*42910*/  FADD.FTZ R8, R153, R12 ;  /* 0x0000000c99087221 */ /* 0x002fcc0000010000 */
[----:B------:R-:W0:Y:S01]  /*42920*/  MUFU.EX2 R168, R168 ;  /* 0x000000a800a87308 */ /* 0x000e220000000800 */
[----:B------:R-:W-:-:S07]  /*42930*/  FFMA.FTZ R24, R27, R6, -R9 ;  /* 0x000000061b187223 */ /* 0x000fce0000010809 */
[----:B------:R-:W1:Y:S01]  /*42940*/  MUFU.EX2 R169, R169 ;  /* 0x000000a900a97308 */ /* 0x000e620000000800 */
[----:B------:R-:W-:Y:S01]  /*42950*/  FFMA.FTZ R26, R30, R6, -R9 ;  /* 0x000000061e1a7223 */ /* 0x000fe20000010809 */
[----:B--2---:R-:W-:Y:S01]  /*42960*/  FADD.FTZ R30, R154, R7 ;  /* 0x000000079a1e7221 */ /* 0x004fe20000010000 */
[----:B---3--:R-:W-:-:S05]  /*42970*/  FADD.FTZ R7, R155, R8 ;  /* 0x000000089b077221 */ /* 0x008fca0000010000 */
[----:B------:R-:W2:Y:S01]  /*42980*/  MUFU.EX2 R33, R33 ;  /* 0x0000002100217308 */ /* 0x000ea20000000800 */
[----:B------:R-:W-:-:S07]  /*42990*/  FFMA.FTZ R173, R31, R6, -R9 ;  /* 0x000000061fad7223 */ /* 0x000fce0000010809 */
[----:B------:R-:W3:Y:S01]  /*429a0*/  MUFU.EX2 R20, R20 ;  /* 0x0000001400147308 */ /* 0x000ee20000000800 */
[----:B----4-:R-:W-:Y:S01]  /*429b0*/  FADD.FTZ R13, R29, R30 ;  /* 0x0000001e1d0d7221 */ /* 0x010fe20000010000 */
[----:B------:R-:W-:-:S06]  /*429c0*/  FADD.FTZ R8, R14, R7 ;  /* 0x000000070e087221 */ /* 0x000fcc0000010000 */
[----:B------:R-:W4:Y:S08]  /*429d0*/  MUFU.EX2 R170, R170 ;  /* 0x000000aa00aa7308 */ /* 0x000f300000000800 */
[----:B------:R-:W4:Y:S01]  /*429e0*/  MUFU.EX2 R171, R171 ;  /* 0x000000ab00ab7308 */ /* 0x000f220000000800 */
[----:B0-----:R-:W-:Y:S01]  /*429f0*/  FADD.FTZ R30, R168, R13 ;  /* 0x0000000da81e7221 */ /* 0x001fe20000010000 */
[----:B-1----:R-:W-:-:S06]  /*42a00*/  FADD.FTZ R7, R169, R8 ;  /* 0x00000008a9077221 */ /* 0x002fcc0000010000 */
[----:B------:R-:W0:Y:S01]  /*42a10*/  MUFU.EX2 R37, R37 ;  /* 0x0000002500257308 */ /* 0x000e220000000800 */
[----:B------:R-:W-:-:S07]  /*42a20*/  FFMA.FTZ R175, R34, R6, -R9 ;  /* 0x0000000622af7223 */ /* 0x000fce0000010809 */
[----:B------:R-:W1:Y:S01]  /*42a30*/  MUFU.EX2 R24, R24 ;  /* 0x0000001800187308 */ /* 0x000e620000000800 */
[----:B--2---:R-:W-:Y:S01]  /*42a40*/  FADD.FTZ R13, R33, R30 ;  /* 0x0000001e210d7221 */ /* 0x004fe20000010000 */
[----:B---3--:R-:W-:-:S06]  /*42a50*/  FADD.FTZ R8, R20, R7 ;  /* 0x0000000714087221 */ /* 0x008fcc0000010000 */
[----:B------:R-:W2:Y:S01]  /*42a60*/  MUFU.EX2 R172, R172 ;  /* 0x000000ac00ac7308 */ /* 0x000ea20000000800 */
[----:B------:R-:W-:-:S07]  /*42a70*/  FFMA.FTZ R28, R35, R6, -R9 ;  /* 0x00000006231c7223 */ /* 0x000fce0000010809 */
[----:B------:R-:W3:Y:S01]  /*42a80*/  MUFU.EX2 R173, R173 ;  /* 0x000000ad00ad7308 */ /* 0x000ee20000000800 */
[----:B----4-:R-:W-:Y:S01]  /*42a90*/  FADD.FTZ R30, R170, R13 ;  /* 0x0000000daa1e7221 */ /* 0x010fe20000010000 */
[----:B------:R-:W-:-:S06]  /*42aa0*/  FADD.FTZ R7, R171, R8 ;  /* 0x00000008ab077221 */ /* 0x000fcc0000010000 */
[----:B------:R-:W4:Y:S01]  /*42ab0*/  MUFU.EX2 R39, R39 ;  /* 0x0000002700277308 */ /* 0x000f220000000800 */
[----:B------:R-:W-:-:S07]  /*42ac0*/  FFMA.FTZ R177, R42, R6, -R9 ;  /* 0x000000062ab17223 */ /* 0x000fce0000010809 */
        /* <DEDUP_REMOVED lines=13> */
[----:B------:R-:W4:Y:S08]  /*42ba0*/  MUFU.EX2 R176, R176 ;  /* 0x000000b000b07308 */ /* 0x000f300000000800 */
[----:B------:R-:W4:Y:S01]  /*42bb0*/  MUFU.EX2 R177, R177 ;  /* 0x000000b100b17308 */ /* 0x000f220000000800 */
[----:B------:R-:W-:Y:S01]  /*42bc0*/  FFMA.FTZ R6, R15, R6, -R9 ;  /* 0x000000060f067223 */ /* 0x000fe20000010809 */
[----:B0-----:R-:W-:Y:S01]  /*42bd0*/  FADD.FTZ R30, R174, R13 ;  /* 0x0000000dae1e7221 */ /* 0x001fe20000010000 */
[----:B-1----:R-:W-:-:S05]  /*42be0*/  FADD.FTZ R7, R175, R8 ;  /* 0x00000008af077221 */ /* 0x002fca0000010000 */
[----:B------:R-:W0:Y:S08]  /*42bf0*/  MUFU.EX2 R43, R43 ;  /* 0x0000002b002b7308 */ /* 0x000e300000000800 */
[----:B------:R-:W1:Y:S01]  /*42c00*/  MUFU.EX2 R44, R44 ;  /* 0x0000002c002c7308 */ /* 0x000e620000000800 */
[----:B--2---:R-:W-:Y:S01]  /*42c10*/  FADD.FTZ R9, R41, R30 ;  /* 0x0000001e29097221 */ /* 0x004fe20000010000 */
[----:B---3--:R-:W-:-:S06]  /*42c20*/  FADD.FTZ R8, R28, R7 ;  /* 0x000000071c087221 */ /* 0x008fcc0000010000 */
[----:B------:R-:W2:Y:S08]  /*42c30*/  MUFU.EX2 R178, R178 ;  /* 0x000000b200b27308 */ /* 0x000eb00000000800 */
[----:B------:R-:W3:Y:S01]  /*42c40*/  MUFU.EX2 R46, R46 ;  /* 0x0000002e002e7308 */ /* 0x000ee20000000800 */
[----:B----4-:R-:W-:Y:S01]  /*42c50*/  FADD.FTZ R30, R176, R9 ;  /* 0x00000009b01e7221 */ /* 0x010fe20000010000 */
[----:B------:R-:W-:-:S06]  /*42c60*/  FADD.FTZ R7, R177, R8 ;  /* 0x00000008b1077221 */ /* 0x000fcc0000010000 */
[----:B------:R-:W4:Y:S08]  /*42c70*/  MUFU.EX2 R21, R21 ;  /* 0x0000001500157308 */ /* 0x000f300000000800 */
[----:B------:R-:W4:Y:S01]  /*42c80*/  MUFU.EX2 R179, R6 ;  /* 0x0000000600b37308 */ /* 0x000f220000000800 */
[----:B0-----:R-:W-:Y:S01]  /*42c90*/  FADD.FTZ R9, R43, R30 ;  /* 0x0000001e2b097221 */ /* 0x001fe20000010000 */
[----:B-1----:R-:W-:-:S03]  /*42ca0*/  FADD.FTZ R7, R44, R7 ;  /* 0x000000072c077221 */ /* 0x002fc60000010000 */
[----:B--2---:R-:W-:Y:S01]  /*42cb0*/  FADD.FTZ R8, R178, R9 ;  /* 0x00000009b2087221 */ /* 0x004fe20000010000 */
[----:B---3--:R-:W-:-:S03]  /*42cc0*/  FADD.FTZ R30, R46, R7 ;  /* 0x000000072e1e7221 */ /* 0x008fc60000010000 */
[----:B----4-:R-:W-:Y:S01]  /*42cd0*/  FADD.FTZ R13, R21, R8 ;  /* 0x00000008150d7221 */ /* 0x010fe20000010000 */
[----:B------:R-:W-:-:S04]  /*42ce0*/  FADD.FTZ R15, R179, R30 ;  /* 0x0000001eb30f7221 */ /* 0x000fc80000010000 */
[----:B------:R-:W-:Y:S04]  /*42cf0*/  ST.E desc[UR4][R4.64+0x10], R13 ;  /* 0x0000100d04007985 */ /* 0x000fe8000c101904 */
[----:B------:R0:W-:Y:S04]  /*42d00*/  ST.E desc[UR6][R4.64+0x14], R15 ;  /* 0x0000140f04007985 */ /* 0x0001e8000c101906 */
[----:B------:R-:W2:Y:S01]  /*42d10*/  LDL.64 R8, [R0+0x80] ;  /* 0x0000800000087983 */ /* 0x000ea20000100a00 */
[----:B------:R-:W-:Y:S06]  /*42d20*/  BAR.SYNC.DEFER_BLOCKING 0xf, 0x100 ;  /* 0x03c4000000007b1d */ /* 0x000fec0000010000 */
[----:B0-----:R-:W3:Y:S01]  /*42d30*/  LDL.64 R4, [R0+0x88] ;  /* 0x0000880000047983 */ /* 0x001ee20000100a00 */
[----:B------:R-:W-:-:S02]  /*42d40*/  R2UR UR10, R2 ;  /* 0x00000000020a72ca */ /* 0x000fc400000e0000 */
[----:B------:R-:W-:Y:S01]  /*42d50*/  R2UR UR11, R3 ;  /* 0x00000000030b72ca */ /* 0x000fe200000e0000 */
[----:B------:R-:W4:Y:S04]  /*42d60*/  LDL.64 R138, [R0] ;  /* 0x00000000008a7983 */ /* 0x000f280000100a00 */
[----:B--2---:R-:W2:Y:S04]  /*42d70*/  LD.E.64 R8, desc[UR4][R8.64+0x10] ;  /* 0x0000100408087980 */ /* 0x004ea8000c101b00 */
[----:B--2---:R-:W2:Y:S04]  /*42d80*/  LD.E.64 R6, desc[UR6][R8.64+0x8] ;  /* 0x0000080608067980 */ /* 0x004ea8000c101b00 */
[----:B------:R-:W3:Y:S01]  /*42d90*/  LD.E.64 R8, desc[UR4][R8.64] ;  /* 0x0000000408087980 */ /* 0x000ee2000c101b00 */
[----:B------:R-:W-:-:S02]  /*42da0*/  R2UR UR12, R2 ;  /* 0x00000000020c72ca */ /* 0x000fc400000e0000 */
[----:B------:R-:W-:Y:S02]  /*42db0*/  R2UR UR13, R3 ;  /* 0x00000000030d72ca */ /* 0x000fe400000e0000 */
        /* <DEDUP_REMOVED lines=16> */
[----:B--2---:R-:W-:-:S02]  /*42ec0*/  MOV R32, R6 ;  /* 0x0000000600207202 */ /* 0x004fc40000000f00 */
[----:B------:R-:W2:Y:S03]  /*42ed0*/  LDL.64 R6, [R0+0x90] ;  /* 0x0000900000067983 */ /* 0x000ea60000100a00 */
[--C-:B---3--:R-:W-:Y:S02]  /*42ee0*/  IMAD R30, R8, 0x2, R32.reuse ;  /* 0x00000002081e7824 */ /* 0x108fe400078e0220 */
[C---:B------:R-:W-:Y:S02]  /*42ef0*/  IMAD R13, R9.reuse, 0x2, R32 ;  /* 0x00000002090d7824 */ /* 0x040fe400078e0220 */
[----:B------:R-:W-:Y:S01]  /*42f00*/  IMAD R15, R9, 0x2, R30 ;  /* 0x00000002090f7824 */ /* 0x000fe200078e021e */
[----:B------:R-:W-:Y:S04]  /*42f10*/  STSM.16.M88.4 [R32], R152 ;  /* 0x0000009820007844 */ /* 0x000fe80000000200 */
[----:B------:R-:W-:Y:S04]  /*42f20*/  STSM.16.M88.4 [R30], R168 ;  /* 0x000000a81e007844 */ /* 0x000fe80000000200 */
[----:B------:R0:W-:Y:S04]  /*42f30*/  STSM.16.M88.4 [R13], R172 ;  /* 0x000000ac0d007844 */ /* 0x0001e80000000200 */
[----:B------:R1:W-:Y:S04]  /*42f40*/  STSM.16.M88.4 [R15], R176 ;  /* 0x000000b00f007844 */ /* 0x0003e80000000200 */
        /* <DEDUP_REMOVED lines=8> */
[----:B----4-:R-:W4:Y:S01]  /*42fd0*/  LD.E R138, desc[UR4][R138.64] ;  /* 0x000000048a8a7980 */ /* 0x010f22000c101900 */
[C---:B------:R-:W-:Y:S02]  /*42fe0*/  R2UR UR16, R2.reuse ;  /* 0x00000000021072ca */ /* 0x040fe400000e0000 */
[C---:B------:R-:W-:Y:S01]  /*42ff0*/  R2UR UR17, R3.reuse ;  /* 0x00000000031172ca */ /* 0x040fe200000e0000 */
[----:B------:R-:W4:Y:S01]  /*43000*/  LD.E R24, desc[UR8][R4.64+0x38] ;  /* 0x0000380804187980 */ /* 0x000f22000c101900 */
[C---:B------:R-:W-:Y:S02]  /*43010*/  R2UR UR18, R2.reuse ;  /* 0x00000000021272ca */ /* 0x040fe400000e0000 */
[----:B------:R-:W-:Y:S01]  /*43020*/  R2UR UR19, R3 ;  /* 0x00000000031372ca */ /* 0x000fe200000e0000 */
[----:B------:R-:W4:Y:S01]  /*43030*/  LD.E R26, desc[UR12][R4.64+0x40] ;  /* 0x0000400c041a7980 */ /* 0x000f22000c101900 */
[----:B------:R-:W-:-:S02]  /*43040*/  R2UR UR20, R2 ;  /* 0x00000000021472ca */ /* 0x000fc400000e0000 */
[C---:B------:R-:W-:Y:S01]  /*43050*/  R2UR UR21, R3.reuse ;  /* 0x00000000031572ca */ /* 0x040fe200000e0000 */
[----:B------:R-:W4:Y:S01]  /*43060*/  LD.E R35, desc[UR4][R4.64+0x64] ;  /* 0x0000640404237980 */ /* 0x000f22000c101900 */
        /* <DEDUP_REMOVED lines=9> */
[----:B------:R-:W-:Y:S02]  /*43100*/  R2UR UR28, R2 ;  /* 0x00000000021c72ca */ /* 0x000fe400000e0000 */
[----:B------:R-:W-:Y:S01]  /*43110*/  R2UR UR29, R3 ;  /* 0x00000000031d72ca */ /* 0x000fe200000e0000 */
[----:B0-----:R-:W4:Y:S04]  /*43120*/  LD.E R13, desc[UR22][R4.64+0x24] ;  /* 0x00002416040d7980 */ /* 0x001f28000c101900 */
[----:B------:R-:W4:Y:S04]  /*43130*/  LD.E R14, desc[UR24][R4.64+0x28] ;  /* 0x00002818040e7980 */ /* 0x000f28000c101900 */
[----:B-1----:R-:W4:Y:S04]  /*43140*/  LD.E R15, desc[UR26][R4.64+0x2c] ;  /* 0x00002c1a040f7980 */ /* 0x002f28000c101900 */
[----:B------:R-:W4:Y:S04]  /*43150*/  LD.E R20, desc[UR28][R4.64+0x30] ;  /* 0x0000301c04147980 */ /* 0x000f28000c101900 */
        /* <DEDUP_REMOVED lines=51> */
[----:B--2---:R-:W2:Y:S04]  /*43490*/  LD.E.64 R6, desc[UR4][R6.64] ;  /* 0x0000000406067980 */ /* 0x004ea8000c101b00 */
[----:B------:R-:W2:Y:S04]  /*434a0*/  LD.E R83, desc[UR22][R4.64+0x124] ;  /* 0x0001241604537980 */ /* 0x000ea8000c101900 */
[----:B------:R-:W2:Y:S04]  /*434b0*/  LD.E R84, desc[UR24][R4.64+0x128] ;  /* 0x0001281804547980 */ /* 0x000ea8000c101900 */
[----:B------:R-:W2:Y:S04]  /*434c0*/  LD.E R85, desc[UR26][R4.64+0x12c] ;  /* 0x00012c1a04557980 */ /* 0x000ea8000c101900 */
[----:B------:R-:W2:Y:S04]  /*434d0*/  LD.E R86, desc[UR28][R4.64+0x130] ;  /* 0x0001301c04567980 */ /* 0x000ea8000c101900 */
[----:B------:R-:W2:Y:S04]  /*434e0*/  LD.E R87, desc[UR4][R4.64+0x134] ;  /* 0x0001340404577980 */ /* 0x000ea8000c101900 */
[----:B------:R-:W2:Y:S04]  /*434f0*/  LD.E R88, desc[UR6][R4.64+0x138] ;  /* 0x0001380604587980 */ /* 0x000ea8000c101900 */
[----:B---3--:R0:W-:Y:S04]  /*43500*/  ST.E desc[UR6][R4.64], R21 ;  /* 0x0000001504007985 */ /* 0x0081e8000c101906 */
[----:B------:R1:W-:Y:S04]  /*43510*/  ST.E desc[UR8][R4.64+0x4], R25 ;  /* 0x0000041904007985 */ /* 0x0003e8000c101908 */
[----:B------:R3:W-:Y:S04]  /*43520*/  ST.E desc[UR10][R4.64+0x8], R27 ;  /* 0x0000081b04007985 */ /* 0x0007e8000c10190a */
[----:B------:R3:W-:Y:S04]  /*43530*/  ST.E desc[UR12][R4.64+0xc], R29 ;  /* 0x00000c1d04007985 */ /* 0x0007e8000c10190c */
[----:B------:R3:W-:Y:S04]  /*43540*/  ST.E desc[UR14][R4.64+0x10], R31 ;  /* 0x0000101f04007985 */ /* 0x0007e8000c10190e */
[----:B------:R3:W-:Y:S04]  /*43550*/  ST.E desc[UR4][R4.64+0x14], R33 ;  /* 0x0000142104007985 */ /* 0x0007e8000c101904 */
[----:B0-----:R-:W2:Y:S04]  /*43560*/  LD.E R21, desc[UR6][R4.64+0x34] ;  /* 0x0000340604157980 */ /* 0x001ea8000c101900 */
[----:B-1----:R-:W2:Y:S04]  /*43570*/  LD.E R25, desc[UR10][R4.64+0x3c] ;  /* 0x00003c0a04197980 */ /* 0x002ea8000c101900 */
[----:B---3--:R-:W3:Y:S04]  /*43580*/  LD.E R27, desc[UR14][R4.64+0x44] ;  /* 0x0000440e041b7980 */ /* 0x008ee8000c101900 */
        /* <DEDUP_REMOVED lines=52> */
[----:B----4-:R-:W-:Y:S04]  /*438d0*/  ST.E desc[UR4][R4.64+0x18], R8 ;  /* 0x0000180804007985 */ /* 0x010fe8000c101904 */
        /* <DEDUP_REMOVED lines=16> */
[----:B--2---:R-:W-:Y:S04]  /*439e0*/  ST.E desc[UR4][R4.64+0x34], R21 ;  /* 0x0000341504007985 */ /* 0x004fe8000c101904 */
[----:B------:R-:W-:Y:S04]  /*439f0*/  ST.E desc[UR8][R4.64+0x3c], R25 ;  /* 0x00003c1904007985 */ /* 0x000fe8000c101908 */
[----:B---3--:R-:W-:Y:S04]  /*43a00*/  ST.E desc[UR12][R4.64+0x44], R27 ;  /* 0x0000441b04007985 */ /* 0x008fe8000c10190c */
        /* <DEDUP_REMOVED lines=87> */
[----:B------:R-:W-:-:S03]  /*43f80*/  IMAD R6, R138, 0x1000, R6 ;  /* 0x000010008a067824 */ /* 0x000fc600078e0206 */
        /* <DEDUP_REMOVED lines=18> */
[----:B------:R-:W-:Y:S01]  /*440b0*/  HGMMA.64x256x16.F32 R24, R152, gdesc[UR4].tnspB, RZ, !UPT, gsb0 ;  /* 0x43e0000498187df0 */ /* 0x000fe2000c0008ff */
        /* <DEDUP_REMOVED lines=47> */
[----:B------:R-:W-:Y:S01]  /*443b0*/  R2UR UR51, R3 ;  /* 0x00000000033372ca */ /* 0x000fe200000e0000 */
[----:B------:R-:W-:-:S02]  /*443c0*/  VIADD R8, R6, 0x80 ;  /* 0x0000008006087836 */ /* 0x000fc40000000000 */
        /* <DEDUP_REMOVED lines=339> */
[----:B------:R0:W-:Y:S01]  /*45900*/  ST.E desc[UR10][R4.64+0x1fc], R151 ;  /* 0x0001fc9704007985 */ /* 0x0001e2000c10190a */
[----:B------:R-:W-:Y:S01]  /*45910*/  UMOV UR14, UR36 ;  /* 0x00000024000e7c82 */ /* 0x000fe20008000000 */
[----:B------:R-:W-:Y:S01]  /*45920*/  UMOV UR15, UR37 ;  /* 0x00000025000f7c82 */ /* 0x000fe20008000000 */
        /* <DEDUP_REMOVED lines=812> */
[----:B------:R-:W-:Y:S02]  /*48bf0*/  R2UR UR29, R3 ;  /* 0x00000000031d72ca */ /* 0x000fe400000e0000 */
[----:B------:R-:W-:Y:S02]  /*48c00*/  R2UR UR37, R10 ;  /* 0x000000000a2572ca */ /* 0x000fe400000e0000 */
[----:B------:R-:W-:Y:S01]  /*48c10*/  R2UR UR36, R11 ;  /* 0x000000000b2472ca */ /* 0x000fe200000e0000 */
[----:B------:R-:W-:Y:S02]  /*48c20*/  WARPGROUP.DEPBAR.LE gsb0, 0x0 ;  /* 0x00008000000079c5 */ /* 0x000fe40000010000 */
[----:B------:R0:W-:Y:S01]  /*48c30*/  ST.E desc[UR4][R4.64], R24 ;  /* 0x0000001804007985 */ /* 0x0001e2000c101904 */
[----:B------:R-:W-:-:S02]  /*48c40*/  R2UR UR4, R2 ;  /* 0x00000000020472ca */ /* 0x000fc400000e0000 */
[C---:B------:R-:W-:Y:S01]  /*48c50*/  R2UR UR5, R3.reuse ;  /* 0x00000000030572ca */ /* 0x040fe200000e0000 */
[----:B------:R1:W-:Y:S01]  /*48c60*/  ST.E desc[UR6][R4.64+0x4], R25 ;  /* 0x0000041904007985 */ /* 0x0003e2000c101906 */
[C---:B------:R-:W-:Y:S02]  /*48c70*/  R2UR UR6, R2.reuse ;  /* 0x00000000020672ca */ /* 0x040fe400000e0000 */
[C---:B------:R-:W-:Y:S01]  /*48c80*/  R2UR UR7, R3.reuse ;  /* 0x00000000030772ca */ /* 0x040fe200000e0000 */
[----:B------:R2:W-:Y:S01]  /*48c90*/  ST.E desc[UR8][R4.64+0x8], R26 ;  /* 0x0000081a04007985 */ /* 0x0005e2000c101908 */
[C---:B------:R-:W-:Y:S02]  /*48ca0*/  R2UR UR8, R2.reuse ;  /* 0x00000000020872ca */ /* 0x040fe400000e0000 */
[----:B------:R-:W-:Y:S01]  /*48cb0*/  R2UR UR9, R3 ;  /* 0x00000000030972ca */ /* 0x000fe200000e0000 */
        /* <DEDUP_REMOVED lines=370> */
[----:B------:R-:W-:-:S03]  /*4a3e0*/  R2UR UR4, R2 ;  /* 0x00000000020472ca */ /* 0x000fc600000e0000 */
[----:B------:R-:W-:Y:S01]  /*4a3f0*/  ST.E desc[UR6][R4.64+0x1fc], R151 ;  /* 0x0001fc9704007985 */ /* 0x000fe2000c101906 */
[----:B------:R-:W-:-:S03]  /*4a400*/  R2UR UR5, R3 ;  /* 0x00000000030572ca */ /* 0x000fc600000e0000 */
[----:B------:R-:W4:Y:S01]  /*4a410*/  LD.E R6, desc[UR8][R4.64] ;  /* 0x0000000804067980 */ /* 0x000f22000c101900 */
[C---:B------:R-:W-:Y:S02]  /*4a420*/  R2UR UR6, R2.reuse ;  /* 0x00000000020672ca */ /* 0x040fe400000e0000 */
        /* <DEDUP_REMOVED lines=34> */
[----:B0-----:R-:W4:Y:S01]  /*4a650*/  LD.E R24, desc[UR6][R4.64+0x30] ;  /* 0x0000300604187980 */ /* 0x001f22000c101900 */
[----:B------:R-:W-:-:S02]  /*4a660*/  R2UR UR4, R2 ;  /* 0x00000000020472ca */ /* 0x000fc400000e0000 */
[C---:B------:R-:W-:Y:S01]  /*4a670*/  R2UR UR5, R3.reuse ;  /* 0x00000000030572ca */ /* 0x040fe200000e0000 */
[----:B-1----:R-:W4:Y:S01]  /*4a680*/  LD.E R25, desc[UR8][R4.64+0x34] ;  /* 0x0000340804197980 */ /* 0x002f22000c101900 */
[C---:B------:R-:W-:Y:S02]  /*4a690*/  R2UR UR6, R2.reuse ;  /* 0x00000000020672ca */ /* 0x040fe400000e0000 */
[C---:B------:R-:W-:Y:S01]  /*4a6a0*/  R2UR UR7, R3.reuse ;  /* 0x00000000030772ca */ /* 0x040fe200000e0000 */
[----:B--2---:R-:W2:Y:S01]  /*4a6b0*/  LD.E R26, desc[UR10][R4.64+0x38] ;  /* 0x0000380a041a7980 */ /* 0x004ea2000c101900 */
[C---:B------:R-:W-:Y:S02]  /*4a6c0*/  R2UR UR8, R2.reuse ;  /* 0x00000000020872ca */ /* 0x040fe400000e0000 */
[----:B------:R-:W-:Y:S01]  /*4a6d0*/  R2UR UR9, R3 ;  /* 0x00000000030972ca */ /* 0x000fe200000e0000 */
[----:B---3--:R-:W3:Y:S01]  /*4a6e0*/  LD.E R27, desc[UR12][R4.64+0x3c] ;  /* 0x00003c0c041b7980 */ /* 0x008ee2000c101900 */
        /* <DEDUP_REMOVED lines=301> */
[----:B------:R-:W-:Y:S01]  /*4b9c0*/  R2UR UR29, R3 ;  /* 0x00000000031d72ca */ /* 0x000fe200000e0000 */
        /* <DEDUP_REMOVED lines=11> */
[----:B------:R-:W4:Y:S01]  /*4ba80*/  LD.E R139, desc[UR28][R4.64+0x1fc] ;  /* 0x0001fc1c048b7980 */ /* 0x000f22000c101900 */
        /* <DEDUP_REMOVED lines=66> */
[----:B--2---:R-:W-:Y:S01]  /*4beb0*/  ST.E desc[UR10][R4.64+0x38], R26 ;  /* 0x0000381a04007985 */ /* 0x004fe2000c10190a */
[C---:B------:R-:W-:Y:S02]  /*4bec0*/  R2UR UR8, R2.reuse ;  /* 0x00000000020872ca */ /* 0x040fe400000e0000 */
[----:B------:R-:W-:Y:S01]  /*4bed0*/  R2UR UR9, R3 ;  /* 0x00000000030972ca */ /* 0x000fe200000e0000 */
[----:B---3--:R-:W-:Y:S01]  /*4bee0*/  ST.E desc[UR12][R4.64+0x3c], R27 ;  /* 0x00003c1b04007985 */ /* 0x008fe2000c10190c */
[----:B------:R-:W-:-:S02]  /*4bef0*/  R2UR UR10, R2 ;  /* 0x00000000020a72ca */ /* 0x000fc400000e0000 */
[C---:B------:R-:W-:Y:S01]  /*4bf00*/  R2UR UR11, R3.reuse ;  /* 0x00000000030b72ca */ /* 0x040fe200000e0000 */
[----:B----4-:R-:W-:Y:S01]  /*4bf10*/  ST.E desc[UR14][R4.64+0x40], R28 ;  /* 0x0000401c04007985 */ /* 0x010fe2000c10190e */
        /* <DEDUP_REMOVED lines=311> */
[----:B------:R-:W-:Y:S01]  /*4d290*/  @!PT LDS RZ, [RZ] ;  /* 0x00000000fffff984 */ /* 0x000fe20000000800 */
[----:B------:R-:W-:Y:S01]  /*4d2a0*/  @!PT LDS RZ, [RZ] ;  /* 0x00000000fffff984 */ /* 0x000fe20000000800 */
[----:B------:R-:W-:Y:S01]  /*4d2b0*/  @!PT LDS RZ, [RZ] ;  /* 0x00000000fffff984 */ /* 0x000fe20000000800 */
[----:B------:R-:W-:Y:S01]  /*4d2c0*/  @!PT LDS RZ, [RZ] ;  /* 0x00000000fffff984 */ /* 0x000fe20000000800 */
[----:B------:R1:W-:Y:S06]  /*4d2d0*/  MEMBAR.ALL.CTA ;  /* 0x0000000000007992 */ /* 0x0003ec0000008000 */
[----:B-1----:R-:W1:Y:S02]  /*4d2e0*/  FENCE.VIEW.ASYNC.S ;  /* 0x00000000000073c6 */ /* 0x002e640000000000 */
[----:B-1----:R-:W-:-:S02]  /*4d2f0*/  NOP ;  /* 0x0000000000007918 */ /* 0x002fc40000000000 */
[----:B0-----:R-:W2:Y:S01]  /*4d300*/  LDL.64 R4, [R0+0x40] ;  /* 0x0000400000047983 */ /* 0x001ea20000100a00 */
[C---:B------:R-:W-:Y:S02]  /*4d310*/  R2UR UR4, R2.reuse ;  /* 0x00000000020472ca */ /* 0x040fe400000e0000 */
[----:B------:R-:W-:Y:S01]  /*4d320*/  R2UR UR5, R3 ;  /* 0x00000000030572ca */ /* 0x000fe200000e0000 */
[----:B------:R-:W3:Y:S01]  /*4d330*/  LDL.64 R6, [R0] ;  /* 0x0000000000067983 */ /* 0x000ee20000100a00 */
[----:B------:R-:W-:Y:S11]  /*4d340*/  BAR.ARV 0xe, 0x100 ;  /* 0x0384000000007b1d */ /* 0x000ff60000002000 */
[----:B--2---:R-:W2:Y:S01]  /*4d350*/  LD.E R8, desc[UR4][R4.64] ;  /* 0x0000000404087980 */ /* 0x004ea2000c101900 */
[----:B------:R-:W-:-:S02]  /*4d360*/  R2UR UR4, R2 ;  /* 0x00000000020472ca */ /* 0x000fc400000e0000 */
[----:B------:R-:W-:Y:S01]  /*4d370*/  R2UR UR5, R3 ;  /* 0x00000000030572ca */ /* 0x000fe200000e0000 */
[----:B------:R-:W-:-:S12]  /*4d380*/  BSSY B0, `(.L_x_4039) ;  /* 0x0000006000007945 */ /* 0x000fd80003800000 */
[----:B---3--:R0:W5:Y:S01]  /*4d390*/  LD.E R6, desc[UR4][R6.64] ;  /* 0x0000000406067980 */ /* 0x008162000c101900 */
[----:B--2---:R-:W-:-:S04]  /*4d3a0*/  LOP3.LUT R8, R8, 0x1, RZ, 0xfc, !PT ;  /* 0x0000000108087812 */ /* 0x004fc800078efcff */
[----:B------:R-:W-:-:S13]  /*4d3b0*/  ISETP.NE.AND P0, PT, R8, 0x3, PT ;  /* 0x000000030800780c */ /* 0x000fda0003f05270 */
[----:B0-----:R-:W-:Y:S05]  /*4d3c0*/  @!P0 BRA `(.L_x_4040) ;  /* 0x0000000000048947 */ /* 0x001fea0003800000 */
[----:B------:R-:W-:Y:S01]  /*4d3d0*/  BPT.TRAP 0x1 ;  /* 0x000000040000795c */ /* 0x000fe20000300000 */
.L_x_4040:
[----:B------:R-:W-:Y:S05]  /*4d3e0*/  BSYNC B0 ;  /* 0x0000000000007941 */ /* 0x000fea0003800000 */
.L_x_4039:
[C---:B------:R-:W-:Y:S02]  /*4d3f0*/  R2UR UR6, R2.reuse ;  /* 0x00000000020672ca */ /* 0x040fe400000e0000 */
[C---:B------:R-:W-:Y:S02]  /*4d400*/  R2UR UR7, R3.reuse ;  /* 0x00000000030772ca */ /* 0x040fe400000e0000 */
[----:B------:R-:W-:Y:S02]  /*4d410*/  R2UR UR4, R2 ;  /* 0x00000000020472ca */ /* 0x000fe400000e0000 */
[----:B------:R-:W-:-:S09]  /*4d420*/  R2UR UR5, R3 ;  /* 0x00000000030572ca */ /* 0x000fd200000e0000 */
[----:B------:R-:W2:Y:S04]  /*4d430*/  LD.E.64 R2, desc[UR6][R4.64+0x20] ;  /* 0x0000200604027980 */ /* 0x000ea8000c101b00 */
[----:B------:R-:W3:Y:S01]  /*4d440*/  LD.E R0, desc[UR4][R4.64+0xc] ;  /* 0x00000c0404007980 */ /* 0x000ee2000c101900 */
[----:B------:R-:W-:Y:S02]  /*4d450*/  MOV R7, 0x11ef0 ;  /* 0x00011ef000077802 */ /* 0x000fe40000000f00 */
[----:B--2---:R-:W-:-:S03]  /*4d460*/  MOV R3, R2 ;  /* 0x0000000200037202 */ /* 0x004fc60000000f00 */
[----:B------:R-:W-:Y:S02]  /*4d470*/  IMAD.MOV.U32 R2, RZ, RZ, R7 ;  /* 0x000000ffff027224 */ /* 0x000fe400078e0007 */
[----:B-----5:R-:W-:-:S05]  /*4d480*/  IMAD R3, R6, 0x8, R3 ;  /* 0x0000000806037824 */ /* 0x020fca00078e0203 */
[----:B---3--:R-:W-:Y:S01]  /*4d490*/  PRMT R0, R0, 0x654, R3 ;  /* 0x0000065400007816 */ /* 0x008fe20000000003 */
[----:B------:R-:W-:-:S03]  /*4d4a0*/  IMAD.MOV.U32 R3, RZ, RZ, 0x0 ;  /* 0x00000000ff037424 */ /* 0x000fc600078e00ff */
[----:B------:R0:W-:Y:S02]  /*4d4b0*/  SYNCS.ARRIVE.TRANS64.RED.A1T0 RZ, [R0+URZ], RZ ;  /* 0x000000ff00ff79a7 */ /* 0x0001e4000810043f */
[----:B0-----:R-:W-:Y:S05]  /*4d4c0*/  RET.REL.NODEC R2 `(_ZN7cutlass13device_kernelIN5flash11enable_sm90INS1_16FlashAttnFwdSm90INS1_25CollectiveMainloopFwdSm90ILi2EN4cute5tupleIJNS5_1CILi1EEES8_S8_EEENS6_IJNS7_ILi64EEESA_SA_EEELi512ENS_6half_tEfNS_4arch4Sm90ELb0ELb1ELb1ELb1ELb1ELb1ELb1ELb0ELb0ELb1ELb1ELb0EEENS1_21CollectiveEpilogueFwdINS6_IJSA_NS7_ILi512EEESA_EEES9_SC_SE_Li256ELb1ELb1ELb1ELb0EEENS1_36VarlenDynamicPersistentTileSchedulerILi64ELi64ELi256ELi128ELb1ELb1ELb1ELb1ELb0ELb1EEEEEEEEEvNT_6ParamsE) ;  /* 0xfffffb2802cc7950 */ /* 0x001fea0003c3ffff */
.L_x_4013:
[----:B0-----:R0:W1:Y:S02]  /*4d4d0*/  SYNCS.PHASECHK.TRANS64.TRYWAIT P0, [R12+URZ], R13 ;  /* 0x0000000d0c0075a7 */ /* 0x001064000800017f */
[----:B-1----:R-:W-:Y:S05]  /*4d4e0*/  @!P0 NANOSLEEP.SYNCS 0x989680 ;  /* 0x009896800000895d */ /* 0x002fea0003900000 */
[----:B------:R-:W1:Y:S02]  /*4d4f0*/  @!P0 SYNCS.PHASECHK.TRANS64 P0, [R12+URZ], R13 ;  /* 0x0000000d0c0085a7 */ /* 0x000e64000800007f */
[----:B-1----:R-:W-:Y:S05]  /*4d500*/  @!P0 BRA `(.L_x_4013) ;  /* 0xfffffffc00f08947 */ /* 0x002fea000383ffff */
[----:B------:R-:W-:Y:S05]  /*4d510*/  BRA `(.L_x_4012) ;  /* 0xffffff0800d87947 */ /* 0x000fea000383ffff */
.L_x_4015:
[----:B0-----:R0:W1:Y:S02]  /*4d520*/  SYNCS.PHASECHK.TRANS64.TRYWAIT P0, [R12+URZ+0x38810], R13 ;  /* 0x0388100d0c0075a7 */ /* 0x001064000800017f */
[----:B-1----:R-:W-:Y:S05]  /*4d530*/  @!P0 NANOSLEEP.SYNCS 0x989680 ;  /* 0x009896800000895d */ /* 0x002fea0003900000 */
[----:B------:R-:W1:Y:S02]  /*4d540*/  @!P0 SYNCS.PHASECHK.TRANS64 P0, [R12+URZ+0x38810], R13 ;  /* 0x0388100d0c0085a7 */ /* 0x000e64000800007f */
[----:B-1----:R-:W-:Y:S05]  /*4d550*/  @!P0 BRA `(.L_x_4015) ;  /* 0xfffffffc00f08947 */ /* 0x002fea000383ffff */
[----:B------:R-:W-:Y:S05]  /*4d560*/  BRA `(.L_x_4041) ;  /* 0xffffff10002c7947 */ /* 0x000fea000383ffff */
.L_x_4022:
[----:B0-----:R0:W1:Y:S02]  /*4d570*/  SYNCS.PHASECHK.TRANS64.TRYWAIT P0, [R12+URZ], R13 ;  /* 0x0000000d0c0075a7 */ /* 0x001064000800017f */
[----:B-1----:R-:W-:Y:S05]  /*4d580*/  @!P0 NANOSLEEP.SYNCS 0x989680 ;  /* 0x009896800000895d */ /* 0x002fea0003900000 */
[----:B------:R-:W1:Y:S02]  /*4d590*/  @!P0 SYNCS.PHASECHK.TRANS64 P0, [R12+URZ], R13 ;  /* 0x0000000d0c0085a7 */ /* 0x000e64000800007f */
[----:B-1----:R-:W-:Y:S05]  /*4d5a0*/  @!P0 BRA `(.L_x_4022) ;  /* 0xfffffffc00f08947 */ /* 0x002fea000383ffff */
[----:B------:R-:W-:Y:S05]  /*4d5b0*/  BRA `(.L_x_4021) ;  /* 0xffffff1000c87947 */ /* 0x000fea000383ffff */
.L_x_4042:
        /* <DEDUP_REMOVED lines=12> */
.L_x_5839:


//--------------------- .text._ZN7cutlass13device_kernelIN5flash11enable_sm90INS1_16FlashAttnFwdSm90INS1_25CollectiveMainloopFwdSm90ILi2EN4cute5tupleIJNS5_1CILi1EEES8_S8_EEENS6_IJNS7_ILi64EEESA_SA_EEELi512ENS_6half_tEfNS_4arch4Sm90ELb1ELb0ELb1ELb0ELb1ELb0ELb0ELb0ELb0ELb1ELb1ELb0EEENS1_21CollectiveEpilogueFwdINS6_IJSA_NS7_ILi512EEESA_EEES9_SC_SE_Li256ELb0ELb1ELb1ELb0EEENS1_19SingleTileSchedulerILb0ELb1ELb1ELi64EEEEEEEEEvNT_6ParamsE --------------------------
	.section	.text._ZN7cutlass13device_kernelIN5flash11enable_sm90INS1_16FlashAttnFwdSm90INS1_25CollectiveMainloopFwdSm90ILi2EN4cute5tupleIJNS5_1CILi1EEES8_S8_EEENS6_IJNS7_ILi64EEESA_SA_EEELi512ENS_6half_tEfNS_4arch4Sm90ELb1ELb0ELb1ELb0ELb1ELb0ELb0ELb0ELb0ELb1ELb1ELb0EEENS1_21CollectiveEpilogueFwdINS6_IJSA_NS7_ILi512EEESA_EEES9_SC_SE_Li256ELb0ELb1ELb1ELb0EEENS1_19SingleTileSchedulerILb0ELb1ELb1ELi64EEEEEEEEEvNT_6ParamsE,"ax",@progbits
	.align	128
.text._ZN7cutlass13device_kernelIN5flash11enable_sm90INS1_16FlashAttnFwdSm90INS1_25CollectiveMainloopFwdSm90ILi2EN4cute5tupleIJNS5_1CILi1EEES8_S8_EEENS6_IJNS7_ILi64EEESA_SA_EEELi512ENS_6half_tEfNS_4arch4Sm90ELb1ELb0ELb1ELb0ELb1ELb0ELb0ELb0ELb0ELb1ELb1ELb0EEENS1_21CollectiveEpilogueFwdINS6_IJSA_NS7_ILi512EEESA_EEES9_SC_SE_Li256ELb0ELb1ELb1ELb0EEENS1_19SingleTileSchedulerILb0ELb1ELb1ELi64EEEEEEEEEvNT_6ParamsE:
        .type           _ZN7cutlass13device_kernelIN5flash11enable_sm90INS1_16FlashAttnFwdSm90INS1_25CollectiveMainloopFwdSm90ILi2EN4cute5tupleIJNS5_1CILi1EEES8_S8_EEENS6_IJNS7_ILi64EEESA_SA_EEELi512ENS_6half_tEfNS_4arch4Sm90ELb1ELb0ELb1ELb0ELb1ELb0ELb0ELb0ELb0ELb1ELb1ELb0EEENS1_21CollectiveEpilogueFwdINS6_IJSA_NS7_ILi512EEESA_EEES9_SC_SE_Li256ELb0ELb1ELb1ELb0EEENS1_19SingleTileSchedulerILb0ELb1ELb1ELi64EEEEEEEEEvNT_6ParamsE,@function
        .size           _ZN7cutlass13device_kernelIN5flash11enable_sm90INS1_16FlashAttnFwdSm90INS1_25CollectiveMainloopFwdSm90ILi2EN4cute5tupleIJNS5_1CILi1EEES8_S8_EEENS6_IJNS7_ILi64EEESA_SA_EEELi512ENS_6half_tEfNS_4arch4Sm90ELb1ELb0ELb1ELb0ELb1ELb0ELb0ELb0ELb0ELb1ELb1ELb0EEENS1_21CollectiveEpilogueFwdINS6_IJSA_NS7_ILi512EEESA_EEES9_SC_SE_Li256ELb0ELb1ELb1ELb0EEENS1_19SingleTileSchedulerILb0ELb1ELb1ELi64EEEEEEEEEvNT_6ParamsE,(.L_x_5841 - _ZN7cutlass13device_kernelIN5flash11enable_sm90INS1_16FlashAttnFwdSm90INS1_25CollectiveMainloopFwdSm90ILi2EN4cute5tupleIJNS5_1CILi1EEES8_S8_EEENS6_IJNS7_ILi64EEESA_SA_EEELi512ENS_6half_tEfNS_4arch4Sm90ELb1ELb0ELb1ELb0ELb1ELb0ELb0ELb0ELb0ELb1ELb1ELb0EEENS1_21CollectiveEpilogueFwdINS6_IJSA_NS7_ILi512EEESA_EEES9_SC_SE_Li256ELb0ELb1ELb1ELb0EEENS1_19SingleTileSchedulerILb0ELb1ELb1ELi64EEEEEEEEEvNT_6ParamsE)
        .other          _ZN7cutlass13device_kernelIN5flash11enable_sm90INS1_16FlashAttnFwdSm90INS1_25CollectiveMainloopFwdSm90ILi2EN4cute5tupleIJNS5_1CILi1EEES8_S8_EEENS6_IJNS7_ILi64EEESA_SA_EEELi512ENS_6half_tEfNS_4arch4Sm90ELb1ELb0ELb1ELb0ELb1ELb0ELb0ELb0ELb0ELb1ELb1ELb0EEENS1_21CollectiveEpilogueFwdINS6_IJSA_NS7_ILi512EEESA_EEES9_SC_SE_Li256ELb0ELb1ELb1ELb0EEENS1_19SingleTileSchedulerILb0ELb1ELb1ELi64EEEEEEEEEvNT_6ParamsE,@"STO_CUDA_ENTRY STV_DEFAULT"
_ZN7cutlass13device_kernelIN5flash11enable_sm90INS1_16FlashAttnFwdSm90INS1_25CollectiveMainloopFwdSm90ILi2EN4cute5tupleIJNS5_1CILi1EEES8_S8_EEENS6_IJNS7_ILi64EEESA_SA_EEELi512ENS_6half_tEfNS_4arch4Sm90ELb1ELb0ELb1ELb0ELb1ELb0ELb0ELb0ELb0ELb1ELb1ELb0EEENS1_21CollectiveEpilogueFwdINS6_IJSA_NS7_ILi512EEESA_EEES9_SC_SE_Li256ELb0ELb1ELb1ELb0EEENS1_19SingleTileSchedulerILb0ELb1ELb1ELi64EEEEEEEEEvNT_6ParamsE:
        /* <DEDUP_REMOVED lines=40> */
.L_x_4043:
        /* <DEDUP_REMOVED lines=22> */
.L_x_4044:
        /* <DEDUP_REMOVED lines=18> */
.L_x_4045:
        /* <DEDUP_REMOVED lines=22> */
.L_x_4046:
        /* <DEDUP_REMOVED lines=23> */
.L_x_4047:
        /* <DEDUP_REMOVED lines=9> */
.L_x_4050:
        /* <DEDUP_REMOVED lines=25> */
[----:B------:R-:W0:Y:S01]  /*09f0*/  S2UR UR7, SR_CTAID.X ;  /* 0x00000000000779c3 */ /* 0x000e220000002500 */
[----:B------:R-:W-:Y:S01]  /*0a00*/  ULDC UR10, c[0x0][0x2f0] ;  /* 0x0000bc00000a7ab9 */ /* 0x000fe20000000800 */
[----:B------:R-:W-:Y:S01]  /*0a10*/  VIADD R16, R30, 0xffffff80 ;  /* 0xffffff801e107836 */ /* 0x000fe20000000000 */
[----:B------:R-:W-:-:S04]  /*0a20*/  UISETP.NE.AND.EX UP0, UPT, UR5, URZ, UPT, UP0 ;  /* 0x0000003f0500728c */ /* 0x000fc8000bf05300 */
[----:B------:R-:W-:Y:S01]  /*0a30*/  USEL UR41, UR41, 0x1, UP0 ;  /* 0x0000000129297887 */ /* 0x000fe20008000000 */
[----:B------:R-:W1:Y:S01]  /*0a40*/  S2UR UR44, SR_CgaCtaId ;  /* 0x00000000002c79c3 */ /* 0x000e620000008800 */
[----:B------:R-:W-:Y:S02]  /*0a50*/  UISETP.NE.AND UP0, UPT, UR11, 0x1, UPT ;  /* 0x000000010b00788c */ /* 0x000fe4000bf05270 */
[----:B------:R-:W-:-:S04]  /*0a60*/  UIMAD UR4, UR41, UR10, 0x3f ;  /* 0x0000003f290474a4 */ /* 0x000fc8000f8e020a */
[----:B------:R-:W-:Y:S01]  /*0a70*/  PLOP3.LUT P0, PT, PT, PT, UP0, 0x80, 0x0 ;  /* 0x000000000000781c */ /* 0x000fe20003f0f008 */
[----:B------:R-:W-:-:S04]  /*0a80*/  USHF.R.S32.HI UR5, URZ, 0x1f, UR4 ;  /* 0x0000001f3f057899 */ /* 0x000fc80008011404 */
[----:B------:R-:W-:-:S04]  /*0a90*/  ULEA.HI UR5, UR5, UR4, URZ, 0x6 ;  /* 0x0000000405057291 */ /* 0x000fc8000f8f303f */
[----:B------:R-:W-:-:S04]  /*0aa0*/  USHF.R.S32.HI UR6, URZ, 0x6, UR5 ;  /* 0x000000063f067899 */ /* 0x000fc80008011405 */
[----:B0-----:R-:W-:Y:S08]  /*0ab0*/  @!P0 BRA `(.L_x_4052) ;  /* 0x00000020003c8947 */ /* 0x001ff00003800000 */
[----:B------:R-:W-:Y:S01]  /*0ac0*/  ULDC UR4, c[0x0][0x448] ;  /* 0x0001120000047ab9 */ /* 0x000fe20000000800 */
[----:B------:R-:W-:Y:S01]  /*0ad0*/  ULEA UR7, UR7, 0x3f, 0x6 ;  /* 0x0000003f07077891 */ /* 0x000fe2000f8e303f */
[----:B------:R-:W-:Y:S01]  /*0ae0*/  PLOP3.LUT P0, PT, PT, PT, PT, 0x80, 0x0 ;  /* 0x000000000000781c */ /* 0x000fe20003f0f070 */
[----:B------:R-:W-:Y:S01]  /*0af0*/  UISETP.NE.AND UP0, UPT, UR4, 0x1, UPT ;  /* 0x000000010400788c */ /* 0x000fe2000bf05270 */
[----:B------:R-:W-:Y:S01]  /*0b00*/  IMAD.MOV.U32 R3, RZ, RZ, RZ ;  /* 0x000000ffff037224 */ /* 0x000fe200078e00ff */
[----:B------:R-:W-:Y:S01]  /*0b10*/  ULDC UR8, c[0x0][0x288] ;  /* 0x0000a20000087ab9 */ /* 0x000fe20000000800 */
[----:B------:R-:W-:Y:S01]  /*0b20*/  USHF.R.U32.HI UR11, URZ, 0x10, UR9 ;  /* 0x000000103f0b7899 */ /* 0x000fe20008011609 */
[----:B------:R-:W-:Y:S01]  /*0b30*/  MOV R5, RZ ;  /* 0x000000ff00057202 */ /* 0x000fe20000000f00 */
[----:B------:R-:W-:Y:S01]  /*0b40*/  UIADD3 UR8, -UR8, 0x40, URZ ;  /* 0x0000004008087890 */ /* 0x000fe2000fffe13f */
[----:B------:R-:W-:Y:S01]  /*0b50*/  IMAD.MOV.U32 R6, RZ, RZ, RZ ;  /* 0x000000ffff067224 */ /* 0x000fe200078e00ff */
[----:B------:R-:W-:Y:S01]  /*0b60*/  ULOP3.LUT UR9, UR9, 0xffff, URZ, 0xc0, !UPT ;  /* 0x0000ffff09097892 */ /* 0x000fe2000f8ec03f */
[----:B------:R-:W-:Y:S01]  /*0b70*/  CS2R R150, SRZ ;  /* 0x0000000000967805 */ /* 0x000fe2000001ff00 */
[----:B------:R-:W-:Y:S01]  /*0b80*/  UIMAD UR8, UR41, UR10, UR8 ;  /* 0x0000000a290872a4 */ /* 0x000fe2000f8e0208 */
[----:B------:R-:W-:Y:S01]  /*0b90*/  CS2R R148, SRZ ;  /* 0x0000000000947805 */ /* 0x000fe2000001ff00 */
[----:B------:R-:W-:Y:S01]  /*0ba0*/  @UP0 ULDC UR4, c[0x0][0x44c] ;  /* 0x0001130000040ab9 */ /* 0x000fe20000000800 */
[----:B------:R-:W-:Y:S01]  /*0bb0*/  @UP0 ULDC UR12, c[0x0][0x450] ;  /* 0x00011400000c0ab9 */ /* 0x000fe20000000800 */
[----:B------:R-:W-:Y:S01]  /*0bc0*/  UIMAD.WIDE.U32 UR4, UR7, UR4, URZ ;  /* 0x00000004070472a5 */ /* 0x000fe2000f8e003f */
[----:B------:R-:W-:-:S02]  /*0bd0*/  CS2R R146, SRZ ;  /* 0x0000000000927805 */ /* 0x000fc4000001ff00 */
[----:B------:R-:W-:Y:S02]  /*0be0*/  CS2R R144, SRZ ;  /* 0x0000000000907805 */ /* 0x000fe4000001ff00 */
[----:B------:R-:W-:Y:S01]  /*0bf0*/  CS2R R142, SRZ ;  /* 0x00000000008e7805 */ /* 0x000fe2000001ff00 */
[----:B------:R-:W-:Y:S01]  /*0c00*/  @UP0 USHF.R.U32.HI UR7, URZ, UR12, UR5 ;  /* 0x0000000c3f070299 */ /* 0x000fe20008011605 */
[----:B------:R-:W-:Y:S02]  /*0c10*/  CS2R R140, SRZ ;  /* 0x00000000008c7805 */ /* 0x000fe4000001ff00 */
[----:B------:R-:W-:Y:S02]  /*0c20*/  CS2R R138, SRZ ;  /* 0x00000000008a7805 */ /* 0x000fe4000001ff00 */
[----:B------:R-:W-:Y:S01]  /*0c30*/  CS2R R136, SRZ ;  /* 0x0000000000887805 */ /* 0x000fe2000001ff00 */
[----:B------:R-:W-:Y:S01]  /*0c40*/  UIADD3 UR7, UR8, UR7, URZ ;  /* 0x0000000708077290 */ /* 0x000fe2000fffe03f */
[----:B------:R-:W-:-:S02]  /*0c50*/  CS2R R134, SRZ ;  /* 0x0000000000867805 */ /* 0x000fc4000001ff00 */
[----:B------:R-:W-:Y:S02]  /*0c60*/  CS2R R132, SRZ ;  /* 0x0000000000847805 */ /* 0x000fe4000001ff00 */
[----:B------:R-:W-:Y:S01]  /*0c70*/  CS2R R130, SRZ ;  /* 0x0000000000827805 */ /* 0x000fe2000001ff00 */
[----:B------:R-:W-:Y:S01]  /*0c80*/  USHF.R.S32.HI UR4, URZ, 0x1f, UR7 ;  /* 0x0000001f3f047899 */ /* 0x000fe20008011407 */
[----:B------:R-:W-:Y:S02]  /*0c90*/  CS2R R128, SRZ ;  /* 0x0000000000807805 */ /* 0x000fe4000001ff00 */
[----:B------:R-:W-:Y:S02]  /*0ca0*/  CS2R R126, SRZ ;  /* 0x00000000007e7805 */ /* 0x000fe4000001ff00 */
[----:B------:R-:W-:Y:S01]  /*0cb0*/  CS2R R124, SRZ ;  /* 0x00000000007c7805 */ /* 0x000fe2000001ff00 */
[----:B------:R-:W-:Y:S01]  /*0cc0*/  ULEA.HI UR4, UR4, UR7, URZ, 0x6 ;  /* 0x0000000704047291 */ /* 0x000fe2000f8f303f */
[----:B------:R-:W-:-:S02]  /*0cd0*/  CS2R R122, SRZ ;  /* 0x00000000007a7805 */ /* 0x000fc4000001ff00 */
[----:B------:R-:W-:Y:S02]  /*0ce0*/  CS2R R120, SRZ ;  /* 0x0000000000787805 */ /* 0x000fe4000001ff00 */
[----:B------:R-:W-:Y:S01]  /*0cf0*/  CS2R R118, SRZ ;  /* 0x0000000000767805 */ /* 0x000fe2000001ff00 */
[----:B------:R-:W-:Y:S01]  /*0d00*/  USHF.R.S32.HI UR4, URZ, 0x6, UR4 ;  /* 0x000000063f047899 */ /* 0x000fe20008011404 */
[----:B------:R-:W-:Y:S02]  /*0d10*/  CS2R R116, SRZ ;  /* 0x0000000000747805 */ /* 0x000fe4000001ff00 */
[----:B------:R-:W-:Y:S02]  /*0d20*/  CS2R R114, SRZ ;  /* 0x0000000000727805 */ /* 0x000fe4000001ff00 */
[----:B------:R-:W-:Y:S01]  /*0d30*/  CS2R R112, SRZ ;  /* 0x0000000000707805 */ /* 0x000fe2000001ff00 */
[----:B------:R-:W-:Y:S01]  /*0d40*/  UISETP.LT.AND UP0, UPT, UR6, UR4, UPT ;  /* 0x000000040600728c */ /* 0x000fe2000bf01270 */
[----:B------:R-:W-:-:S02]  /*0d50*/  CS2R R110, SRZ ;  /* 0x00000000006e7805 */ /* 0x000fc4000001ff00 */
[----:B------:R-:W-:Y:S02]  /*0d60*/  CS2R R108, SRZ ;  /* 0x00000000006c7805 */ /* 0x000fe4000001ff00 */
[----:B------:R-:W-:Y:S01]  /*0d70*/  CS2R R106, SRZ ;  /* 0x00000000006a7805 */ /* 0x000fe2000001ff00 */
[----:B------:R-:W-:Y:S01]  /*0d80*/  USEL UR6, UR6, UR4, UP0 ;  /* 0x0000000406067287 */ /* 0x000fe20008000000 */
[----:B------:R-:W-:Y:S01]  /*0d90*/  CS2R R104, SRZ ;  /* 0x0000000000687805 */ /* 0x000fe2000001ff00 */
[----:B------:R-:W-:Y:S01]  /*0da0*/  UISETP.NE.AND UP0, UPT, UR11, URZ, UPT ;  /* 0x0000003f0b00728c */ /* 0x000fe2000bf05270 */
[----:B------:R-:W-:Y:S01]  /*0db0*/  CS2R R102, SRZ ;  /* 0x0000000000667805 */ /* 0x000fe2000001ff00 */
[----:B------:R-:W-:Y:S01]  /*0dc0*/  UISETP.GE.AND UP1, UPT, UR6, 0x1, UPT ;  /* 0x000000010600788c */ /* 0x000fe2000bf26270 */
[----:B------:R-:W-:Y:S02]  /*0dd0*/  CS2R R100, SRZ ;  /* 0x0000000000647805 */ /* 0x000fe4000001ff00 */
[----:B------:R-:W-:-:S02]  /*0de0*/  CS2R R98, SRZ ;  /* 0x0000000000627805 */ /* 0x000fc4000001ff00 */
[----:B------:R-:W-:Y:S02]  /*0df0*/  CS2R R96, SRZ ;  /* 0x0000000000607805 */ /* 0x000fe4000001ff00 */
[----:B------:R-:W-:Y:S02]  /*0e00*/  CS2R R94, SRZ ;  /* 0x00000000005e7805 */ /* 0x000fe4000001ff00 */
[----:B------:R-:W-:Y:S02]  /*0e10*/  CS2R R92, SRZ ;  /* 0x00000000005c7805 */ /* 0x000fe4000001ff00 */
[----:B------:R-:W-:Y:S02]  /*0e20*/  PLOP3.LUT P1, PT, PT, PT, UP1, 0x80, 0x0 ;  /* 0x000000000000781c */ /* 0x000fe40003f2f018 */
[----:B------:R-:W-:Y:S02]  /*0e30*/  CS2R R90, SRZ ;  /* 0x00000000005a7805 */ /* 0x000fe4000001ff00 */
[----:B------:R-:W-:Y:S01]  /*0e40*/  CS2R R88, SRZ ;  /* 0x0000000000587805 */ /* 0x000fe2000001ff00 */
[----:B------:R-:W-:Y:S01]  /*0e50*/  @!UP0 ULDC UR11, c[0x0][0x9f0] ;  /* 0x00027c00000b8ab9 */ /* 0x000fe20000000800 */
        /* <DEDUP_REMOVED lines=27> */
[----:B------:R-:W-:Y:S01]  /*1010*/  MOV R4, UR11 ;  /* 0x0000000b00047c02 */ /* 0x000fe20008000f00 */
[----:B------:R-:W-:-:S03]  /*1020*/  UIADD3 UR4, UR11, -0x1, UR6 ;  /* 0xffffffff0b047890 */ /* 0x000fc6000fffe006 */
[-C--:B------:R-:W-:Y:S02]  /*1030*/  IABS R7, R4.reuse ;  /* 0x0000000400077213 */ /* 0x080fe40000000000 */
[----:B------:R-:W-:Y:S02]  /*1040*/  IABS R4, R4 ;  /* 0x0000000400047213 */ /* 0x000fe40000000000 */
[----:B------:R-:W0:Y:S01]  /*1050*/  I2F.RP R0, R7 ;  /* 0x0000000700007306 */ /* 0x000e220000209400 */
[----:B------:R-:W-:Y:S01]  /*1060*/  MOV R8, UR4 ;  /* 0x0000000400087c02 */ /* 0x000fe20008000f00 */
[----:B------:R-:W-:Y:S01]  /*1070*/  ULOP3.LUT UR4, UR4, UR11, URZ, 0x3c, !UPT ;  /* 0x0000000b04047292 */ /* 0x000fe2000f8e3c3f */
[----:B------:R-:W-:-:S05]  /*1080*/  IMAD.MOV R4, RZ, RZ, -R4 ;  /* 0x000000ffff047224 */ /* 0x000fca00078e0a04 */
[----:B------:R-:W-:Y:S01]  /*1090*/  ISETP.LE.AND P3, PT, RZ, UR4, PT ;  /* 0x00000004ff007c0c */ /* 0x000fe2000bf63270 */
[----:B0-----:R-:W0:Y:S02]  /*10a0*/  MUFU.RCP R0, R0 ;  /* 0x0000000000007308 */ /* 0x001e240000001000 */
[----:B0-----:R-:W-:Y:S01]  /*10b0*/  VIADD R2, R0, 0xffffffe ;  /* 0x0ffffffe00027836 */ /* 0x001fe20000000000 */
[----:B------:R-:W-:-:S05]  /*10c0*/  IABS R0, R8 ;  /* 0x0000000800007213 */ /* 0x000fca0000000000 */
[----:B------:R0:W2:Y:S02]  /*10d0*/  F2I.FTZ.U32.TRUNC.NTZ R3, R2 ;  /* 0x0000000200037305 */ /* 0x0000a4000021f000 */
[----:B0-----:R-:W-:Y:S02]  /*10e0*/  IMAD.MOV.U32 R2, RZ, RZ, RZ ;  /* 0x000000ffff027224 */ /* 0x001fe400078e00ff */
[----:B--2---:R-:W-:-:S04]  /*10f0*/  IMAD.MOV R10, RZ, RZ, -R3 ;  /* 0x000000ffff0a7224 */ /* 0x004fc800078e0a03 */
        /* <DEDUP_REMOVED lines=8> */
[----:B------:R-:W-:Y:S02]  /*1180*/  ISETP.NE.AND P2, PT, RZ, UR11, PT ;  /* 0x0000000bff007c0c */ /* 0x000fe4000bf45270 */
[----:B------:R-:W-:-:S13]  /*1190*/  ISETP.GE.U32.AND P1, PT, R0, R7, PT ;  /* 0x000000070000720c */ /* 0x000fda0003f26070 */
[----:B------:R-:W-:-:S05]  /*11a0*/  @P1 IADD3 R3, R3, 0x1, RZ ;  /* 0x0000000103031810 */ /* 0x000fca0007ffe0ff */
[----:B------:R-:W-:Y:S01]  /*11b0*/  @!P3 IMAD.MOV R3, RZ, RZ, -R3 ;  /* 0x000000ffff03b224 */ /* 0x000fe200078e0a03 */
[----:B------:R-:W-:-:S07]  /*11c0*/  @!P2 LOP3.LUT R3, RZ, UR11, RZ, 0x33, !PT ;  /* 0x0000000bff03ac12 */ /* 0x000fce000f8e33ff */
.L_x_4053:
        /* <DEDUP_REMOVED lines=17> */
[----:B------:R-:W-:-:S04]  /*12e0*/  IADD3 R5, R16, -R5, RZ ;  /* 0x8000000510057210 */ /* 0x000fc80007ffe0ff */
        /* <DEDUP_REMOVED lines=12> */
[----:B-1----:R-:W-:Y:S01]  /*13b0*/  ULEA UR5, UR44, UR7, 0x18 ;  /* 0x000000072c057291 */ /* 0x002fe2000f8ec03f */
[----:B------:R-:W-:Y:S01]  /*13c0*/  IMAD R4, R4, 0x10, R7 ;  /* 0x0000001004047824 */ /* 0x000fe200078e0207 */
        /* <DEDUP_REMOVED lines=11> */
.L_x_4055:
[----:B------:R-:W-:-:S04]  /*1480*/  SHF.L.U32 R2, RZ, 0x1f, RZ ;  /* 0x0000001fff027819 */ /* 0x000fc800000006ff */
[----:B------:R-:W0:Y:S02]  /*1490*/  SYNCS.PHASECHK.TRANS64.TRYWAIT P1, [UR5+0x28c50], R2 ;  /* 0x028c5002ff0075a7 */ /* 0x000e240008020145 */
[----:B0-----:R-:W-:Y:S05]  /*14a0*/  @!P1 BRA `(.L_x_4056) ;  /* 0x000000e8008c9947 */ /* 0x001fea0003800000 */
.L_x_4152:
        /* <DEDUP_REMOVED lines=39> */
.L_x_4057:
[----:B------:R-:W-:Y:S01]  /*1720*/  IADD3 R3, R3, -0x2, RZ ;  /* 0xfffffffe03037810 */ /* 0x000fe20007ffe0ff */
[----:B------:R-:W-:-:S03]  /*1730*/  UIADD3 UR4, UR5, 0x28c60, URZ ;  /* 0x00028c6005047890 */ /* 0x000fc6000fffe03f */
[----:B------:R-:W-:Y:S01]  /*1740*/  ISETP.GE.AND P1, PT, R3, R0, PT ;  /* 0x000000000300720c */ /* 0x000fe20003f26270 */
[----:B------:R-:W-:-:S09]  /*1750*/  UPRMT UR4, UR44, 0x654, UR4 ;  /* 0x000006542c047896 */ /* 0x000fd20008000004 */
[----:B------:R-:W-:Y:S01]  /*1760*/  SYNCS.ARRIVE.TRANS64.RED.A1T0 RZ, [UR4], RZ ;  /* 0x000000ffffff79a7 */ /* 0x000fe20008100404 */
[----:B------:R-:W-:Y:S02]  /*1770*/  UMOV UR4, URZ ;  /* 0x0000003f00047c82 */ /* 0x000fe40008000000 */
[----:B------:R-:W-:Y:S05]  /*1780*/  @!P1 BRA `(.L_x_4058) ;  /* 0x0000000800e09947 */ /* 0x000fea0003800000 */
[----:B------:R-:W-:Y:S01]  /*1790*/  IMAD.MOV.U32 R7, RZ, RZ, RZ ;  /* 0x000000ffff077224 */ /* 0x000fe200078e00ff */
[----:B------:R-:W-:-:S06]  /*17a0*/  UMOV UR4, URZ ;  /* 0x0000003f00047c82 */ /* 0x000fcc0008000000 */
.L_x_4064:
[----:B------:R-:W-:Y:S01]  /*17b0*/  BAR.SYNC.DEFER_BLOCKING 0xe, 0x100 ;  /* 0x0384000000007b1d */ /* 0x000fe20000010000 */
[----:B01----:R-:W-:Y:S01]  /*17c0*/  IMAD.U32 R5, RZ, RZ, UR4 ;  /* 0x00000004ff057e24 */ /* 0x003fe2000f8e00ff */
[----:B------:R-:W-:Y:S01]  /*17d0*/  UIADD3 UR4, UR4, 0x1, URZ ;  /* 0x0000000104047890 */ /* 0x000fe2000fffe03f */
[C---:B------:R-:W-:Y:S01]  /*17e0*/  ISETP.GT.AND P2, PT, R3.reuse, R0, PT ;  /* 0x000000000300720c */ /* 0x040fe20003f44270 */
[----:B------:R-:W-:Y:S02]  /*17f0*/  VIADD R3, R3, 0xffffffff ;  /* 0xffffffff03037836 */ /* 0x000fe40000000000 */
[----:B------:R-:W-:Y:S01]  /*1800*/  LEA R2, R5, R4, 0x6 ;  /* 0x0000000405027211 */ /* 0x000fe200078e30ff */
[----:B------:R-:W-:-:S03]  /*1810*/  UISETP.NE.AND UP0, UPT, UR4, 0x2, UPT ;  /* 0x000000020400788c */ /* 0x000fc6000bf05270 */
        /* <DEDUP_REMOVED lines=136> */
.L_x_4059:
[----:B------:R-:W-:Y:S01]  /*20a0*/  ULEA UR7, UR4, UR5, 0x3 ;  /* 0x0000000504077291 */ /* 0x000fe2000f8e183f */
[----:B------:R-:W-:-:S08]  /*20b0*/  SHF.L.U32 R2, R7, 0x1f, RZ ;  /* 0x0000001f07027819 */ /* 0x000fd000000006ff */
[----:B------:R0:W1:Y:S01]  /*20c0*/  SYNCS.PHASECHK.TRANS64.TRYWAIT P1, [UR7+0x28c50], R2 ;  /* 0x028c5002ff0075a7 */ /* 0x0000620008020147 */
[----:B------:R-:W-:Y:S05]  /*20d0*/  @!P0 BRA `(.L_x_4060) ;  /* 0x0000000000048947 */ /* 0x000fea0003800000 */
[----:B------:R-:W-:Y:S01]  /*20e0*/  BPT.TRAP 0x1 ;  /* 0x000000040000795c */ /* 0x000fe20000300000 */
.L_x_4060:
[----:B-1----:R-:W-:Y:S05]  /*20f0*/  @P1 BRA `(.L_x_4061) ;  /* 0x0000000000081947 */ /* 0x002fea0003800000 */
[----:B------:R-:W1:Y:S02]  /*2100*/  SYNCS.PHASECHK.TRANS64.TRYWAIT P1, [UR7+0x28c50], R2 ;  /* 0x028c5002ff0075a7 */ /* 0x000e640008020147 */
[----:B-1----:R-:W-:Y:S05]  /*2110*/  @!P1 BRA `(.L_x_4062) ;  /* 0x000000dc00889947 */ /* 0x002fea0003800000 */
.L_x_4061:
        /* <DEDUP_REMOVED lines=26> */
.L_x_4063:
[----:B------:R-:W-:-:S04]  /*22c0*/  UIADD3 UR7, UR7, 0x28c60, URZ ;  /* 0x00028c6007077890 */ /* 0x000fc8000fffe03f */
[----:B------:R-:W-:-:S09]  /*22d0*/  UPRMT UR7, UR44, 0x654, UR7 ;  /* 0x000006542c077896 */ /* 0x000fd20008000007 */
[----:B------:R-:W-:Y:S01]  /*22e0*/  SYNCS.ARRIVE.TRANS64.RED.A1T0 RZ, [UR7], RZ ;  /* 0x000000ffffff79a7 */ /* 0x000fe20008100407 */
[----:B------:R-:W-:Y:S05]  /*22f0*/  @P2 BRA `(.L_x_4064) ;  /* 0xfffffff4002c2947 */ /* 0x000fea000383ffff */
[----:B------:R-:W-:-:S12]  /*2300*/  USHF.L.U32 UR4, UR4, 0x6, URZ ;  /* 0x0000000604047899 */ /* 0x000fd8000800063f */
.L_x_4058:
[----:B------:R-:W-:Y:S01]  /*2310*/  BAR.SYNC.DEFER_BLOCKING 0xe, 0x100 ;  /* 0x0384000000007b1d */ /* 0x000fe20000010000 */
[----:B------:R-:W-:Y:S01]  /*2320*/  VIADD R4, R4, UR4 ;  /* 0x0000000404047c36 */ /* 0x000fe20008000000 */
[----:B------:R-:W-:Y:S01]  /*2330*/  PLOP3.LUT P0, PT, PT, PT, PT, 0x8, 0x0 ;  /* 0x000000000000781c */ /* 0x000fe20003f0e170 */
[----:B------:R-:W-:Y:S01]  /*2340*/  IMAD.MOV.U32 R6, RZ, RZ, RZ ;  /* 0x000000ffff067224 */ /* 0x000fe200078e00ff */
[----:B01----:R-:W-:Y:S02]  /*2350*/  MOV R5, RZ ;  /* 0x000000ff00057202 */ /* 0x003fe40000000f00 */
[----:B------:R-:W-:-:S05]  /*2360*/  LEA R4, R4, UR5, 0x2 ;  /* 0x0000000504047c11 */ /* 0x000fca000f8e10ff */
        /* <DEDUP_REMOVED lines=132> */
.L_x_4052:
[----:B------:R-:W-:Y:S01]  /*2bb0*/  ULDC UR4, c[0x0][0x448] ;  /* 0x0001120000047ab9 */ /* 0x000fe20000000800 */
[----:B------:R-:W-:Y:S02]  /*2bc0*/  ULEA UR7, UR7, 0x3f, 0x6 ;  /* 0x0000003f07077891 */ /* 0x000fe4000f8e303f */
[----:B------:R-:W-:Y:S01]  /*2bd0*/  UISETP.NE.AND UP0, UPT, UR4, 0x1, UPT ;  /* 0x000000010400788c */ /* 0x000fe2000bf05270 */
[----:B------:R-:W-:Y:S01]  /*2be0*/  ULDC UR8, c[0x0][0x288] ;  /* 0x0000a20000087ab9 */ /* 0x000fe20000000800 */
[----:B------:R-:W-:Y:S02]  /*2bf0*/  ULOP3.LUT UR40, UR9, 0xffff, URZ, 0xc0, !UPT ;  /* 0x0000ffff09287892 */ /* 0x000fe4000f8ec03f */
[----:B------:R-:W-:Y:S02]  /*2c00*/  UIADD3 UR8, -UR8, 0x40, URZ ;  /* 0x0000004008087890 */ /* 0x000fe4000fffe13f */
[----:B------:R-:W-:Y:S02]  /*2c10*/  UP2UR UR45, UPR, URZ, 0x1 ;  /* 0x000000013f2d7883 */ /* 0x000fe40008000000 */
[----:B------:R-:W-:-:S03]  /*2c20*/  UIMAD UR8, UR41, UR10, UR8 ;  /* 0x0000000a290872a4 */ /* 0x000fc6000f8e0208 */
[----:B------:R-:W-:Y:S01]  /*2c30*/  @UP0 ULDC UR4, c[0x0][0x44c] ;  /* 0x0001130000040ab9 */ /* 0x000fe20000000800 */
[----:B------:R-:W-:Y:S01]  /*2c40*/  @UP0 ULDC UR11, c[0x0][0x450] ;  /* 0x00011400000b0ab9 */ /* 0x000fe20000000800 */
[----:B------:R-:W-:-:S04]  /*2c50*/  UIMAD.WIDE.U32 UR4, UR7, UR4, URZ ;  /* 0x00000004070472a5 */ /* 0x000fc8000f8e003f */
[----:B------:R-:W-:Y:S02]  /*2c60*/  @UP0 USHF.R.U32.HI UR7, URZ, UR11, UR5 ;  /* 0x0000000b3f070299 */ /* 0x000fe40008011605 */
[----:B------:R-:W-:Y:S02]  /*2c70*/  USHF.R.U32.HI UR11, URZ, 0x10, UR9 ;  /* 0x000000103f0b7899 */ /* 0x000fe40008011609 */
[----:B------:R-:W-:Y:S02]  /*2c80*/  UIADD3 UR7, UR8, UR7, URZ ;  /* 0x0000000708077290 */ /* 0x000fe4000fffe03f */
[----:B------:R-:W-:Y:S02]  /*2c90*/  UISETP.NE.AND UP1, UPT, UR11, URZ, UPT ;  /* 0x0000003f0b00728c */ /* 0x000fe4000bf25270 */
[----:B------:R-:W-:-:S04]  /*2ca0*/  USHF.R.S32.HI UR4, URZ, 0x1f, UR7 ;  /* 0x0000001f3f047899 */ /* 0x000fc80008011407 */
[----:B------:R-:W-:-:S04]  /*2cb0*/  ULEA.HI UR4, UR4, UR7, URZ, 0x6 ;  /* 0x0000000704047291 */ /* 0x000fc8000f8f303f */
[----:B------:R-:W-:Y:S01]  /*2cc0*/  USHF.R.S32.HI UR4, URZ, 0x6, UR4 ;  /* 0x000000063f047899 */ /* 0x000fe20008011404 */
[----:B------:R-:W-:-:S03]  /*2cd0*/  @!UP1 ULDC UR11, c[0x0][0x9f0] ;  /* 0x00027c00000b9ab9 */ /* 0x000fc60000000800 */
[----:B------:R-:W-:-:S04]  /*2ce0*/  UISETP.LT.AND UP0, UPT, UR6, UR4, UPT ;  /* 0x000000040600728c */ /* 0x000fc8000bf01270 */
[----:B------:R-:W-:-:S03]  /*2cf0*/  USEL UR10, UR6, UR4, UP0 ;  /* 0x00000004060a7287 */ /* 0x000fc60008000000 */
[----:B------:R-:W-:Y:S01]  /*2d00*/  UMOV UR4, URZ ;  /* 0x0000003f00047c82 */ /* 0x000fe20008000000 */
[----:B------:R-:W-:-:S06]  /*2d10*/  UISETP.GE.AND UP0, UPT, UR10, 0x1, UPT ;  /* 0x000000010a00788c */ /* 0x000fcc000bf06270 */
        /* <DEDUP_REMOVED lines=15> */
[----:B0-----:R-:W-:-:S02]  /*2e10*/  IADD3 R2, R0, 0xffffffe, RZ ;  /* 0x0ffffffe00027810 */ /* 0x001fc40007ffe0ff */
[----:B------:R-:W-:-:S04]  /*2e20*/  IADD3 R0, RZ, -R5, RZ ;  /* 0x80000005ff007210 */ /* 0x000fc80007ffe0ff */
        /* <DEDUP_REMOVED lines=18> */
.L_x_4065:
[----:B------:R-:W-:Y:S01]  /*2f50*/  UIMAD UR40, UR40, UR4, URZ ;  /* 0x00000004282872a4 */ /* 0x000fe2000f8e023f */
[----:B------:R-:W-:Y:S01]  /*2f60*/  IMAD.U32 R0, RZ, RZ, UR10 ;  /* 0x0000000aff007e24 */ /* 0x000fe2000f8e00ff */
[----:B------:R-:W-:Y:S01]  /*2f70*/  PLOP3.LUT P0, PT, PT, PT, PT, 0x80, 0x0 ;  /* 0x000000000000781c */ /* 0x000fe20003f0f070 */
[----:B------:R-:W-:Y:S01]  /*2f80*/  IMAD.U32 R3, RZ, RZ, UR4 ;  /* 0x00000004ff037e24 */ /* 0x000fe2000f8e00ff */
[----:B------:R-:W-:Y:S01]  /*2f90*/  MOV R5, RZ ;  /* 0x000000ff00057202 */ /* 0x000fe20000000f00 */
[----:B------:R-:W-:Y:S01]  /*2fa0*/  IMAD.MOV.U32 R6, RZ, RZ, RZ ;  /* 0x000000ffff067224 */ /* 0x000fe200078e00ff */
[----:B------:R-:W-:Y:S02]  /*2fb0*/  CS2R R150, SRZ ;  /* 0x0000000000967805 */ /* 0x000fe4000001ff00 */
        /* <DEDUP_REMOVED lines=68> */
[----:B------:R-:W-:Y:S01]  /*3400*/  SHF.R.S32.HI R17, RZ, 0x1f, R16 ;  /* 0x0000001fff117819 */ /* 0x000fe20000011410 */
[----:B------:R-:W-:Y:S02]  /*3410*/  UMOV UR39, 0x400 ;  /* 0x0000040000277882 */ /* 0x000fe40000000000 */
[----:B-1----:R-:W-:Y:S01]  /*3420*/  ULEA UR39, UR44, UR39, 0x18 ;  /* 0x000000272c277291 */ /* 0x002fe2000f8ec03f */
        /* <DEDUP_REMOVED lines=32> */
.L_x_4066:
        /* <DEDUP_REMOVED lines=11> */
.L_x_4153:
[----:B------:R-:W-:Y:S01]  /*36e0*/  ULOP3.LUT UR4, UR43, 0x1, URZ, 0xfc, !UPT ;  /* 0x000000012b047892 */ /* 0x000fe2000f8efc3f */
[----:B0-----:R-:W-:Y:S02]  /*36f0*/  LOP3.LUT R0, R5, 0x7ffffffc, RZ, 0xc0, !PT ;  /* 0x7ffffffc05007812 */ /* 0x001fe400078ec0ff */
[----:B------:R-:W-:Y:S02]  /*3700*/  LEA.HI R7, R7, R6, RZ, 0x3 ;  /* 0x0000000607077211 */ /* 0x000fe400078f18ff */
[----:B------:R-:W-:Y:S01]  /*3710*/  IADD3 R2, -R2, R19, RZ ;  /* 0x0000001302027210 */ /* 0x000fe20007ffe1ff */
[----:B------:R-:W-:Y:S01]  /*3720*/  IMAD.U32 R5, RZ, RZ, UR4 ;  /* 0x00000004ff057e24 */ /* 0x000fe2000f8e00ff */
[----:B------:R-:W-:Y:S01]  /*3730*/  LOP3.LUT R7, R7, 0xfffffff8, RZ, 0xc0, !PT ;  /* 0xfffffff807077812 */ /* 0x000fe200078ec0ff */
[----:B------:R-:W-:Y:S01]  /*3740*/  IMAD.IADD R0, R3, 0x1, -R0 ;  /* 0x0000000103007824 */ /* 0x000fe200078e0a00 */
[----:B------:R-:W-:Y:S02]  /*3750*/  LEA.HI R3, R4, R3, RZ, 0x5 ;  /* 0x0000000304037211 */ /* 0x000fe400078f28ff */
        /* <DEDUP_REMOVED lines=8> */
.L_x_4068:
[----:B------:R0:W1:Y:S01]  /*37e0*/  SYNCS.PHASECHK.TRANS64.TRYWAIT P1, [UR39+0x28c30], R13 ;  /* 0x028c300dff0075a7 */ /* 0x0000620008020167 */
[----:B------:R-:W-:Y:S05]  /*37f0*/  @!P0 BRA `(.L_x_4069) ;  /* 0x0000000000048947 */ /* 0x000fea0003800000 */
[----:B------:R-:W-:Y:S01]  /*3800*/  BPT.TRAP 0x1 ;  /* 0x000000040000795c */ /* 0x000fe20000300000 */
.L_x_4069:
[----:B-1----:R-:W-:Y:S05]  /*3810*/  @P1 BRA `(.L_x_4070) ;  /* 0x0000000000081947 */ /* 0x002fea0003800000 */
[----:B------:R-:W1:Y:S02]  /*3820*/  SYNCS.PHASECHK.TRANS64.TRYWAIT P1, [UR39+0x28c30], R13 ;  /* 0x028c300dff0075a7 */ /* 0x000e640008020167 */
[----:B-1----:R-:W-:Y:S05]  /*3830*/  @!P1 BRA `(.L_x_4071) ;  /* 0x000000c400f09947 */ /* 0x002fea0003800000 */
.L_x_4070:
        /* <DEDUP_REMOVED lines=39> */
.L_x_4072:
[----:B------:R-:W2:Y:S01]  /*3ab0*/  S2R R5, SR_CTAID.X ;  /* 0x0000000000057919 */ /* 0x000ea20000002500 */
[----:B------:R-:W-:Y:S01]  /*3ac0*/  LEA.HI R3, R17, R16, RZ, 0x2 ;  /* 0x0000001011037211 */ /* 0x000fe200078f10ff */
[----:B------:R-:W-:Y:S01]  /*3ad0*/  UISETP.NE.AND UP0, UPT, UR45, URZ, UPT ;  /* 0x0000003f2d00728c */ /* 0x000fe2000bf05270 */
[----:B------:R-:W-:Y:S02]  /*3ae0*/  ULDC UR7, c[0x0][0x9d8] ;  /* 0x0002760000077ab9 */ /* 0x000fe40000000800 */
[----:B------:R-:W-:Y:S01]  /*3af0*/  LOP3.LUT R3, R3, 0xfffffffc, RZ, 0xc0, !PT ;  /* 0xfffffffc03037812 */ /* 0x000fe200078ec0ff */
[----:B------:R-:W-:Y:S01]  /*3b00*/  FMUL.FTZ R26, R26, UR7 ;  /* 0x000000071a1a7c20 */ /* 0x000fe20008410000 */
[----:B------:R-:W-:Y:S01]  /*3b10*/  FMUL.FTZ R27, R27, UR7 ;  /* 0x000000071b1b7c20 */ /* 0x000fe20008410000 */
[----:B------:R-:W-:Y:S01]  /*3b20*/  PLOP3.LUT P1, PT, PT, PT, UP0, 0x80, 0x0 ;  /* 0x000000000000781c */ /* 0x000fe20003f2f008 */
[----:B------:R-:W-:Y:S01]  /*3b30*/  ULDC UR10, c[0x0][0x2f0] ;  /* 0x0000bc00000a7ab9 */ /* 0x000fe20000000800 */
[----:B------:R-:W-:Y:S01]  /*3b40*/  IMAD.IADD R3, R16, 0x1, -R3 ;  /* 0x0000000110037824 */ /* 0x000fe200078e0a03 */
[----:B------:R-:W-:Y:S01]  /*3b50*/  PLOP3.LUT P2, PT, PT, PT, UP0, 0x80, 0x0 ;  /* 0x000000000000781c */ /* 0x000fe20003f4f008 */
[----:B------:R-:W-:Y:S01]  /*3b60*/  FMUL.FTZ R30, R30, UR7 ;  /* 0x000000071e1e7c20 */ /* 0x000fe20008410000 */
[----:B------:R-:W-:Y:S01]  /*3b70*/  @UP0 ULDC UR4, c[0x0][0x44c] ;  /* 0x0001130000040ab9 */ /* 0x000fe20000000800 */
[----:B------:R-:W-:Y:S01]  /*3b80*/  ULDC UR6, c[0x0][0x288] ;  /* 0x0000a20000067ab9 */ /* 0x000fe20000000800 */
[----:B-1----:R-:W-:Y:S01]  /*3b90*/  LEA.HI R4, R3, R3, RZ, 0x1 ;  /* 0x0000000303047211 */ /* 0x002fe200078f08ff */
[----:B------:R-:W1:Y:S01]  /*3ba0*/  MUFU.TANH R26, R26 ;  /* 0x0000001a001a7308 */ /* 0x000e620000002400 */
[----:B------:R-:W-:Y:S01]  /*3bb0*/  MOV R8, UR6 ;  /* 0x0000000600087c02 */ /* 0x000fe20008000f00 */
[----:B------:R-:W-:Y:S01]  /*3bc0*/  FMUL.FTZ R31, R31, UR7 ;  /* 0x000000071f1f7c20 */ /* 0x000fe20008410000 */
[----:B------:R-:W-:Y:S01]  /*3bd0*/  LOP3.LUT R4, R4, 0x1ffffffe, RZ, 0xc0, !PT ;  /* 0x1ffffffe04047812 */ /* 0x000fe200078ec0ff */
[----:B------:R-:W-:Y:S01]  /*3be0*/  FMUL.FTZ R34, R34, UR7 ;  /* 0x0000000722227c20 */ /* 0x000fe20008410000 */
[----:B------:R-:W-:Y:S01]  /*3bf0*/  FMUL.FTZ R35, R35, UR7 ;  /* 0x0000000723237c20 */ /* 0x000fe20008410000 */
[----:B------:R-:W-:Y:S01]  /*3c00*/  FMUL.FTZ R28, R28, UR7 ;  /* 0x000000071c1c7c20 */ /* 0x000fe20008410000 */
[----:B------:R-:W-:Y:S01]  /*3c10*/  FMUL.FTZ R38, R38, UR7 ;  /* 0x0000000726267c20 */ /* 0x000fe20008410000 */
[----:B------:R-:W-:Y:S01]  /*3c20*/  IMAD.IADD R4, R3, 0x1, -R4 ;  /* 0x0000000103047824 */ /* 0x000fe200078e0a04 */
[----:B------:R1:W3:Y:S01]  /*3c30*/  MUFU.TANH R7, R27 ;  /* 0x0000001b00077308 */ /* 0x0002e20000002400 */
[----:B------:R-:W-:Y:S01]  /*3c40*/  FMUL.FTZ R39, R39, UR7 ;  /* 0x0000000727277c20 */ /* 0x000fe20008410000 */
[----:B------:R-:W-:Y:S01]  /*3c50*/  FMUL.FTZ R42, R42, UR7 ;  /* 0x000000072a2a7c20 */ /* 0x000fe20008410000 */
[----:B------:R-:W-:Y:S01]  /*3c60*/  FMUL.FTZ R43, R43, UR7 ;  /* 0x000000072b2b7c20 */ /* 0x000fe20008410000 */
[----:B------:R-:W-:Y:S01]  /*3c70*/  FMUL.FTZ R46, R46, UR7 ;  /* 0x000000072e2e7c20 */ /* 0x000fe20008410000 */
[----:B------:R-:W-:Y:S01]  /*3c80*/  FMUL.FTZ R47, R47, UR7 ;  /* 0x000000072f2f7c20 */ /* 0x000fe20008410000 */
[----:B------:R-:W-:Y:S01]  /*3c90*/  FMUL.FTZ R50, R50, UR7 ;  /* 0x0000000732327c20 */ /* 0x000fe20008410000 */
[----:B--2---:R-:W-:Y:S01]  /*3ca0*/  LEA R3, R5, R0, 0x6 ;  /* 0x0000000005037211 */ /* 0x004fe200078e30ff */
[----:B------:R-:W2:Y:S01]  /*3cb0*/  MUFU.TANH R30, R30 ;  /* 0x0000001e001e7308 */ /* 0x000ea20000002400 */
[----:B------:R-:W-:Y:S01]  /*3cc0*/  FMUL.FTZ R51, R51, UR7 ;  /* 0x0000000733337c20 */ /* 0x000fe20008410000 */
[----:B------:R-:W-:Y:S01]  /*3cd0*/  FMUL.FTZ R54, R54, UR7 ;  /* 0x0000000736367c20 */ /* 0x000fe20008410000 */
[----:B------:R-:W-:Y:S01]  /*3ce0*/  FMUL.FTZ R55, R55, UR7 ;  /* 0x0000000737377c20 */ /* 0x000fe20008410000 */
[----:B------:R-:W-:-:S02]  /*3cf0*/  IMAD R12, R4, 0x8, R3 ;  /* 0x00000008040c7824 */ /* 0x000fc400078e0203 */
[----:B------:R-:W-:Y:S01]  /*3d00*/  FMUL.FTZ R24, R24, UR7 ;  /* 0x0000000718187c20 */ /* 0x000fe20008410000 */
[----:B------:R-:W-:Y:S01]  /*3d10*/  FMUL.FTZ R25, R25, UR7 ;  /* 0x0000000719197c20 */ /* 0x000fe20008410000 */
[----:B------:R-:W-:Y:S01]  /*3d20*/  FMUL.FTZ R29, R29, UR7 ;  /* 0x000000071d1d7c20 */ /* 0x000fe20008410000 */
[----:B------:R-:W-:Y:S01]  /*3d30*/  @P1 IMAD.HI.U32 R4, R12, UR4, RZ ;  /* 0x000000040c041c27 */ /* 0x000fe2000f8e00ff */
[----:B------:R-:W-:Y:S01]  /*3d40*/  @UP0 ULDC UR4, c[0x0][0x450] ;  /* 0x0001140000040ab9 */ /* 0x000fe20000000800 */
[----:B------:R-:W4:Y:S02]  /*3d50*/  MUFU.TANH R31, R31 ;  /* 0x0000001f001f7308 */ /* 0x000f240000002400 */
[----:B------:R-:W-:Y:S01]  /*3d60*/  FMUL.FTZ R32, R32, UR7 ;  /* 0x0000000720207c20 */ /* 0x000fe20008410000 */
[----:B------:R-:W-:Y:S01]  /*3d70*/  IMAD.MOV.U32 R3, RZ, RZ, R12 ;  /* 0x000000ffff037224 */ /* 0x000fe200078e000c */
[----:B------:R-:W-:Y:S01]  /*3d80*/  @P2 SHF.R.U32.HI R3, RZ, UR4, R4 ;  /* 0x00000004ff032c19 */ /* 0x000fe20008011604 */
[----:B------:R-:W-:Y:S01]  /*3d90*/  UMOV UR4, 0xffffffc0 ;  /* 0xffffffc000047882 */ /* 0x000fe20000000000 */
[----:B------:R-:W-:Y:S01]  /*3da0*/  FMUL.FTZ R33, R33, UR7 ;  /* 0x0000000721217c20 */ /* 0x000fe20008410000 */
[----:B------:R-:W-:Y:S01]  /*3db0*/  UIMAD UR4, UR46, UR4, 0x40 ;  /* 0x000000402e0474a4 */ /* 0x000fe2000f8e0204 */
[----:B------:R-:W-:Y:S01]  /*3dc0*/  FMUL.FTZ R36, R36, UR7 ;  /* 0x0000000724247c20 */ /* 0x000fe20008410000 */
[----:B------:R-:W5:Y:S01]  /*3dd0*/  SHFL.IDX PT, R6, R3, 0x1, 0x1c1f ;  /* 0x003c1f0003067f89 */ /* 0x000f6200000e0000 */
[----:B------:R-:W0:Y:S01]  /*3de0*/  MUFU.TANH R34, R34 ;  /* 0x0000002200227308 */ /* 0x000e220000002400 */
[----:B------:R-:W-:Y:S01]  /*3df0*/  UIADD3 UR5, UR4, 0x1, URZ ;  /* 0x0000000104057890 */ /* 0x000fe2000fffe03f */
[----:B------:R-:W-:Y:S01]  /*3e00*/  FMUL.FTZ R37, R37, UR7 ;  /* 0x0000000725257c20 */ /* 0x000fe20008410000 */
[----:B------:R-:W-:Y:S01]  /*3e10*/  UIMAD UR4, UR41, UR10, UR4 ;  /* 0x0000000a290472a4 */ /* 0x000fe2000f8e0204 */
[----:B------:R-:W0:Y:S01]  /*3e20*/  SHFL.IDX PT, R3, R3, RZ, 0x1c1f ;  /* 0x001c1fff03037589 */ /* 0x000e2200000e0000 */
[----:B------:R-:W-:Y:S01]  /*3e30*/  UIMAD UR5, UR41, UR10, UR5 ;  /* 0x0000000a290572a4 */ /* 0x000fe2000f8e0205 */
[----:B------:R-:W-:Y:S01]  /*3e40*/  FMUL.FTZ R40, R40, UR7 ;  /* 0x0000000728287c20 */ /* 0x000fe20008410000 */
[----:B------:R-:W-:Y:S01]  /*3e50*/  FMUL.FTZ R41, R41, UR7 ;  /* 0x0000000729297c20 */ /* 0x000fe20008410000 */
[----:B------:R3:W-:Y:S01]  /*3e60*/  MUFU.TANH R9, R28 ;  /* 0x0000001c00097308 */ /* 0x0007e20000002400 */
[----:B------:R-:W-:Y:S01]  /*3e70*/  IADD3 R4, -R11, UR4, RZ ;  /* 0x000000040b047c10 */ /* 0x000fe2000fffe1ff */
[----:B------:R-:W-:Y:S01]  /*3e80*/  FMUL.FTZ R44, R44, UR7 ;  /* 0x000000072c2c7c20 */ /* 0x000fe20008410000 */
[----:B------:R-:W-:Y:S01]  /*3e90*/  IADD3 R5, -R8, UR5, -R11 ;  /* 0x0000000508057c10 */ /* 0x000fe2000fffe90b */
[----:B------:R-:W-:Y:S01]  /*3ea0*/  FMUL.FTZ R45, R45, UR7 ;  /* 0x000000072d2d7c20 */ /* 0x000fe20008410000 */
[----:B------:R-:W-:Y:S01]  /*3eb0*/  FMUL.FTZ R48, R48, UR7 ;  /* 0x0000000730307c20 */ /* 0x000fe20008410000 */
[----:B------:R-:W-:Y:S01]  /*3ec0*/  FMUL.FTZ R49, R49, UR7 ;  /* 0x0000000731317c20 */ /* 0x000fe20008410000 */
[----:B------:R-:W-:Y:S01]  /*3ed0*/  FMUL.FTZ R52, R52, UR7 ;  /* 0x0000000734347c20 */ /* 0x000fe20008410000 */
[----:B------:R-:W0:Y:S01]  /*3ee0*/  MUFU.TANH R35, R35 ;  /* 0x0000002300237308 */ /* 0x000e220000002400 */
[----:B------:R-:W-:Y:S01]  /*3ef0*/  FMUL.FTZ R53, R53, UR7 ;  /* 0x0000000735357c20 */ /* 0x000fe20008410000 */
[----:B------:R-:W-:Y:S01]  /*3f00*/  ULDC UR7, c[0x0][0x988] ;  /* 0x0002620000077ab9 */ /* 0x000fe20000000800 */
[----:B------:R-:W-:Y:S01]  /*3f10*/  UIADD3 UR4, UR39, 0x28c40, URZ ;  /* 0x00028c4027047890 */ /* 0x000fe2000fffe03f */
[----:B-----5:R-:W-:-:S04]  /*3f20*/  VIADDMNMX R6, R6, R5, R4, PT ;  /* 0x0000000506067246 */ /* 0x020fc80003800104 */
[----:B------:R-:W5:Y:S01]  /*3f30*/  MUFU.TANH R38, R38 ;  /* 0x0000002600267308 */ /* 0x000f620000002400 */
[----:B------:R-:W-:Y:S01]  /*3f40*/  UPRMT UR4, UR44, 0x654, UR4 ;  /* 0x000006542c047896 */ /* 0x000fe20008000004 */
[C---:B------:R-:W-:Y:S02]  /*3f50*/  ISETP.GT.AND P1, PT, R6.reuse, RZ, PT ;  /* 0x000000ff0600720c */ /* 0x040fe40003f24270 */
[C---:B------:R-:W-:Y:S02]  /*3f60*/  ISETP.GT.AND P2, PT, R6.reuse, 0x1, PT ;  /* 0x000000010600780c */ /* 0x040fe40003f44270 */
[----:B------:R-:W-:Y:S02]  /*3f70*/  ISETP.GT.AND P3, PT, R6, 0x8, PT ;  /* 0x000000080600780c */ /* 0x000fe40003f64270 */
[----:B------:R-:W5:Y:S01]  /*3f80*/  MUFU.TANH R39, R39 ;  /* 0x0000002700277308 */ /* 0x000f620000002400 */
[----:B-1----:R-:W-:Y:S01]  /*3f90*/  FSEL R27, R26, -INF , P1 ;  /* 0xff8000001a1b7808 */ /* 0x002fe20000800000 */
[----:B------:R-:W-:Y:S01]  /*3fa0*/  SYNCS.ARRIVE.TRANS64.RED.A1T0 RZ, [UR4], RZ ;  /* 0x000000ffffff79a7 */ /* 0x000fe20008100404 */
[----:B---3--:R-:W-:-:S02]  /*3fb0*/  FSEL R28, R7, -INF , P2 ;  /* 0xff800000071c7808 */ /* 0x008fc40001000000 */
[----:B------:R-:W-:Y:S02]  /*3fc0*/  ISETP.GT.AND P1, PT, R6, 0x9, PT ;  /* 0x000000090600780c */ /* 0x000fe40003f24270 */
[----:B--2---:R-:W-:Y:S01]  /*3fd0*/  FSEL R30, R30, -INF , P3 ;  /* 0xff8000001e1e7808 */ /* 0x004fe20001800000 */
[----:B------:R-:W1:Y:S01]  /*3fe0*/  MUFU.TANH R42, R42 ;  /* 0x0000002a002a7308 */ /* 0x000e620000002400 */
[----:B------:R-:W-:Y:S02]  /*3ff0*/  FMNMX.FTZ R7, R27, R28, !PT ;  /* 0x0000001c1b077209 */ /* 0x000fe40007810000 */
[----:B------:R-:W-:Y:S02]  /*4000*/  ISETP.GT.AND P2, PT, R6, 0x10, PT ;  /* 0x000000100600780c */ /* 0x000fe40003f44270 */
[----:B----4-:R-:W-:Y:S02]  /*4010*/  FSEL R31, R31, -INF , P1 ;  /* 0xff8000001f1f7808 */ /* 0x010fe40000800000 */
[----:B------:R-:W-:Y:S01]  /*4020*/  FMNMX.FTZ R8, R30, R7, !PT ;  /* 0x000000071e087209 */ /* 0x000fe20007810000 */
[----:B------:R-:W2:Y:S01]  /*4030*/  MUFU.TANH R43, R43 ;  /* 0x0000002b002b7308 */ /* 0x000ea20000002400 */
[----:B------:R-:W-:-:S02]  /*4040*/  ISETP.GT.AND P1, PT, R6, 0x11, PT ;  /* 0x000000110600780c */ /* 0x000fc40003f24270 */
[----:B0-----:R-:W-:Y:S02]  /*4050*/  FSEL R34, R34, -INF , P2 ;  /* 0xff80000022227808 */ /* 0x001fe40001000000 */
[----:B------:R-:W-:Y:S02]  /*4060*/  FMNMX.FTZ R7, R31, R8, !PT ;  /* 0x000000081f077209 */ /* 0x000fe40007810000 */
[----:B------:R-:W-:Y:S01]  /*4070*/  ISETP.GT.AND P2, PT, R6, 0x18, PT ;  /* 0x000000180600780c */ /* 0x000fe20003f44270 */
[----:B------:R-:W0:Y:S01]  /*4080*/  MUFU.TANH R46, R46 ;  /* 0x0000002e002e7308 */ /* 0x000e220000002400 */
[----:B------:R-:W-:Y:S02]  /*4090*/  FSEL R35, R35, -INF , P1 ;  /* 0xff80000023237808 */ /* 0x000fe40000800000 */
[----:B------:R-:W-:Y:S02]  /*40a0*/  FMNMX.FTZ R8, R34, R7, !PT ;  /* 0x0000000722087209 */ /* 0x000fe40007810000 */
[----:B------:R-:W-:-:S02]  /*40b0*/  ISETP.GT.AND P1, PT, R6, 0x19, PT ;  /* 0x000000190600780c */ /* 0x000fc40003f24270 */
[----:B-----5:R-:W-:Y:S01]  /*40c0*/  FSEL R38, R38, -INF , P2 ;  /* 0xff80000026267808 */ /* 0x020fe20001000000 */
[----:B------:R-:W3:Y:S01]  /*40d0*/  MUFU.TANH R47, R47 ;  /* 0x0000002f002f7308 */ /* 0x000ee20000002400 */
[----:B------:R-:W-:Y:S02]  /*40e0*/  FMNMX.FTZ R7, R35, R8, !PT ;  /* 0x0000000823077209 */ /* 0x000fe40007810000 */
[----:B------:R-:W-:Y:S02]  /*40f0*/  ISETP.GT.AND P2, PT, R6, 0x20, PT ;  /* 0x000000200600780c */ /* 0x000fe40003f44270 */
[----:B------:R-:W-:Y:S02]  /*4100*/  FSEL R39, R39, -INF , P1 ;  /* 0xff80000027277808 */ /* 0x000fe40000800000 */
[----:B------:R-:W-:Y:S01]  /*4110*/  FMNMX.FTZ R8, R38, R7, !PT ;  /* 0x0000000726087209 */ /* 0x000fe20007810000 */
[----:B------:R-:W4:Y:S01]  /*4120*/  MUFU.TANH R50, R50 ;  /* 0x0000003200327308 */ /* 0x000f220000002400 */
[----:B------:R-:W-:-:S02]  /*4130*/  ISETP.GT.AND P1, PT, R6, 0x21, PT ;  /* 0x000000210600780c */ /* 0x000fc40003f24270 */
[----:B-1----:R-:W-:Y:S02]  /*4140*/  FSEL R42, R42, -INF , P2 ;  /* 0xff8000002a2a7808 */ /* 0x002fe40001000000 */
[----:B------:R-:W-:Y:S02]  /*4150*/  FMNMX.FTZ R7, R39, R8, !PT ;  /* 0x0000000827077209 */ /* 0x000fe40007810000 */
[----:B------:R-:W-:Y:S01]  /*4160*/  ISETP.GT.AND P2, PT, R6, 0x28, PT ;  /* 0x000000280600780c */ /* 0x000fe20003f44270 */
[----:B------:R-:W1:Y:S01]  /*4170*/  MUFU.TANH R51, R51 ;  /* 0x0000003300337308 */ /* 0x000e620000002400 */
[----:B--2---:R-:W-:Y:S02]  /*4180*/  FSEL R43, R43, -INF , P1 ;  /* 0xff8000002b2b7808 */ /* 0x004fe40000800000 */
[----:B------:R-:W-:Y:S02]  /*4190*/  FMNMX.FTZ R8, R42, R7, !PT ;  /* 0x000000072a087209 */ /* 0x000fe40007810000 */
[----:B------:R-:W-:-:S02]  /*41a0*/  ISETP.GT.AND P1, PT, R6, 0x29, PT ;  /* 0x000000290600780c */ /* 0x000fc40003f24270 */
[----:B0-----:R-:W-:Y:S01]  /*41b0*/  FSEL R46, R46, -INF , P2 ;  /* 0xff8000002e2e7808 */ /* 0x001fe20001000000 */
[----:B------:R-:W0:Y:S01]  /*41c0*/  MUFU.TANH R54, R54 ;  /* 0x0000003600367308 */ /* 0x000e220000002400 */
[----:B------:R-:W-:Y:S02]  /*41d0*/  FMNMX.FTZ R7, R43, R8, !PT ;  /* 0x000000082b077209 */ /* 0x000fe40007810000 */
[----:B------:R-:W-:Y:S02]  /*41e0*/  ISETP.GT.AND P2, PT, R6, 0x30, PT ;  /* 0x000000300600780c */ /* 0x000fe40003f44270 */
[----:B---3--:R-:W-:Y:S02]  /*41f0*/  FSEL R47, R47, -INF , P1 ;  /* 0xff8000002f2f7808 */ /* 0x008fe40000800000 */
[----:B------:R-:W-:Y:S01]  /*4200*/  FMNMX.FTZ R8, R46, R7, !PT ;  /* 0x000000072e087209 */ /* 0x000fe20007810000 */
[----:B------:R-:W2:Y:S01]  /*4210*/  MUFU.TANH R55, R55 ;  /* 0x0000003700377308 */ /* 0x000ea20000002400 */
[----:B------:R-:W-:-:S02]  /*4220*/  ISETP.GT.AND P1, PT, R6, 0x31, PT ;  /* 0x000000310600780c */ /* 0x000fc40003f24270 */
[----:B----4-:R-:W-:Y:S02]  /*4230*/  FSEL R50, R50, -INF , P2 ;  /* 0xff80000032327808 */ /* 0x010fe40001000000 */
[----:B------:R-:W-:Y:S02]  /*4240*/  FMNMX.FTZ R7, R47, R8, !PT ;  /* 0x000000082f077209 */ /* 0x000fe40007810000 */
[----:B------:R-:W-:Y:S01]  /*4250*/  ISETP.GT.AND P2, PT, R6, 0x38, PT ;  /* 0x000000380600780c */ /* 0x000fe20003f44270 */
[----:B------:R-:W3:Y:S01]  /*4260*/  MUFU.TANH R24, R24 ;  /* 0x0000001800187308 */ /* 0x000ee20000002400 */
[----:B-1----:R-:W-:Y:S02]  /*4270*/  FSEL R51, R51, -INF , P1 ;  /* 0xff80000033337808 */ /* 0x002fe40000800000 */
[----:B------:R-:W-:Y:S02]  /*4280*/  FMNMX.FTZ R8, R50, R7, !PT ;  /* 0x0000000732087209 */ /* 0x000fe40007810000 */
[----:B------:R-:W-:-:S02]  /*4290*/  ISETP.GT.AND P1, PT, R6, 0x39, PT ;  /* 0x000000390600780c */ /* 0x000fc40003f24270 */
[----:B0-----:R-:W-:Y:S01]  /*42a0*/  FSEL R54, R54, -INF , P2 ;  /* 0xff80000036367808 */ /* 0x001fe20001000000 */
[----:B------:R-:W0:Y:S01]  /*42b0*/  MUFU.TANH R25, R25 ;  /* 0x0000001900197308 */ /* 0x000e220000002400 */
[----:B------:R-:W-:Y:S02]  /*42c0*/  FMNMX.FTZ R7, R51, R8, !PT ;  /* 0x0000000833077209 */ /* 0x000fe40007810000 */
[----:B--2---:R-:W-:Y:S02]  /*42d0*/  FSEL R55, R55, -INF , P1 ;  /* 0xff80000037377808 */ /* 0x004fe40000800000 */
[----:B------:R-:W-:Y:S02]  /*42e0*/  FMNMX.FTZ R6, R54, R7, !PT ;  /* 0x0000000736067209 */ /* 0x000fe40007810000 */
[----:B------:R-:W-:Y:S01]  /*42f0*/  VIADDMNMX R5, R3, R5, R4, PT ;  /* 0x0000000503057246 */ /* 0x000fe20003800104 */
[----:B------:R-:W1:Y:S01]  /*4300*/  MUFU.TANH R29, R29 ;  /* 0x0000001d001d7308 */ /* 0x000e620000002400 */
[----:B------:R-:W-:-:S02]  /*4310*/  FMNMX.FTZ R6, R55, R6, !PT ;  /* 0x0000000637067209 */ /* 0x000fc40007810000 */
[C---:B------:R-:W-:Y:S02]  /*4320*/  ISETP.GT.AND P1, PT, R5.reuse, RZ, PT ;  /* 0x000000ff0500720c */ /* 0x040fe40003f24270 */
[C---:B------:R-:W-:Y:S01]  /*4330*/  ISETP.GT.AND P2, PT, R5.reuse, 0x1, PT ;  /* 0x000000010500780c */ /* 0x040fe20003f44270 */
[----:B------:R-:W2:Y:S01]  /*4340*/  SHFL.BFLY PT, R7, R6, 0x2, 0x1f ;  /* 0x0c401f0006077f89 */ /* 0x000ea200000e0000 */
[----:B------:R-:W-:Y:S01]  /*4350*/  ISETP.GT.AND P3, PT, R5, 0x8, PT ;  /* 0x000000080500780c */ /* 0x000fe20003f64270 */
[----:B------:R-:W4:Y:S03]  /*4360*/  MUFU.TANH R10, R32 ;  /* 0x00000020000a7308 */ /* 0x000f260000002400 */
[----:B------:R-:W-:Y:S02]  /*4370*/  FSEL R8, R9, -INF , P3 ;  /* 0xff80000009087808 */ /* 0x000fe40001800000 */
[----:B------:R-:W-:-:S03]  /*4380*/  ISETP.GT.AND P3, PT, R5, 0x38, PT ;  /* 0x000000380500780c */ /* 0x000fc60003f64270 */
[----:B------:R-:W5:Y:S08]  /*4390*/  MUFU.TANH R14, R33 ;  /* 0x00000021000e7308 */ /* 0x000f700000002400 */
[----:B------:R-:W5:Y:S01]  /*43a0*/  MUFU.TANH R15, R36 ;  /* 0x00000024000f7308 */ /* 0x000f620000002400 */
[----:B--2---:R-:W-:Y:S02]  /*43b0*/  FMNMX.FTZ R19, R6, R7, !PT ;  /* 0x0000000706137209 */ /* 0x004fe40007810000 */
[----:B---3--:R-:W-:-:S05]  /*43c0*/  FSEL R6, R24, -INF , P1 ;  /* 0xff80000018067808 */ /* 0x008fca0000800000 */
[----:B------:R-:W2:Y:S01]  /*43d0*/  MUFU.TANH R18, R37 ;  /* 0x0000002500127308 */ /* 0x000ea20000002400 */
[----:B0-----:R-:W-:Y:S01]  /*43e0*/  FSEL R7, R25, -INF , P2 ;  /* 0xff80000019077808 */ /* 0x001fe20001000000 */
[----:B------:R-:W0:Y:S01]  /*43f0*/  SHFL.BFLY PT, R20, R19, 0x1, 0x1f ;  /* 0x0c201f0013147f89 */ /* 0x000e2200000e0000 */
[C---:B------:R-:W-:Y:S02]  /*4400*/  ISETP.GT.AND P1, PT, R5.reuse, 0x9, PT ;  /* 0x000000090500780c */ /* 0x040fe40003f24270 */
[----:B------:R-:W-:Y:S02]  /*4410*/  FMNMX.FTZ R3, R6, R7, !PT ;  /* 0x0000000706037209 */ /* 0x000fe40007810000 */
[----:B------:R-:W-:Y:S01]  /*4420*/  ISETP.GT.AND P2, PT, R5, 0x10, PT ;  /* 0x000000100500780c */ /* 0x000fe20003f44270 */
[----:B------:R-:W3:Y:S01]  /*4430*/  MUFU.TANH R40, R40 ;  /* 0x0000002800287308 */ /* 0x000ee20000002400 */
[----:B-1----:R-:W-:Y:S02]  /*4440*/  FSEL R9, R29, -INF , P1 ;  /* 0xff8000001d097808 */ /* 0x002fe40000800000 */
[----:B------:R-:W-:-:S02]  /*4450*/  FMNMX.FTZ R4, R8, R3, !PT ;  /* 0x0000000308047209 */ /* 0x000fc40007810000 */
[----:B------:R-:W-:Y:S02]  /*4460*/  ISETP.GT.AND P1, PT, R5, 0x11, PT ;  /* 0x000000110500780c */ /* 0x000fe40003f24270 */
[----:B----4-:R-:W-:Y:S01]  /*4470*/  FSEL R10, R10, -INF , P2 ;  /* 0xff8000000a0a7808 */ /* 0x010fe20001000000 */
[----:B------:R-:W1:Y:S01]  /*4480*/  MUFU.TANH R41, R41 ;  /* 0x0000002900297308 */ /* 0x000e620000002400 */
[----:B------:R-:W-:Y:S02]  /*4490*/  FMNMX.FTZ R3, R9, R4, !PT ;  /* 0x0000000409037209 */ /* 0x000fe40007810000 */
[C---:B------:R-:W-:Y:S02]  /*44a0*/  ISETP.GT.AND P2, PT, R5.reuse, 0x18, PT ;  /* 0x000000180500780c */ /* 0x040fe40003f44270 */
[----:B-----5:R-:W-:Y:S02]  /*44b0*/  FSEL R14, R14, -INF , P1 ;  /* 0xff8000000e0e7808 */ /* 0x020fe40000800000 */
[----:B------:R-:W-:Y:S01]  /*44c0*/  FMNMX.FTZ R3, R10, R3, !PT ;  /* 0x000000030a037209 */ /* 0x000fe20007810000 */
[----:B------:R-:W4:Y:S01]  /*44d0*/  MUFU.TANH R21, R44 ;  /* 0x0000002c00157308 */ /* 0x000f220000002400 */
[----:B------:R-:W-:-:S02]  /*44e0*/  ISETP.GT.AND P1, PT, R5, 0x19, PT ;  /* 0x000000190500780c */ /* 0x000fc40003f24270 */
[----:B------:R-:W-:Y:S02]  /*44f0*/  FSEL R15, R15, -INF , P2 ;  /* 0xff8000000f0f7808 */ /* 0x000fe40001000000 */
[----:B------:R-:W-:Y:S02]  /*4500*/  FMNMX.FTZ R4, R14, R3, !PT ;  /* 0x000000030e047209 */ /* 0x000fe40007810000 */
[----:B------:R-:W-:Y:S01]  /*4510*/  ISETP.GT.AND P2, PT, R5, 0x20, PT ;  /* 0x000000200500780c */ /* 0x000fe20003f44270 */
[----:B------:R-:W5:Y:S01]  /*4520*/  MUFU.TANH R45, R45 ;  /* 0x0000002d002d7308 */ /* 0x000f620000002400 */
[----:B--2---:R-:W-:Y:S02]  /*4530*/  FSEL R18, R18, -INF , P1 ;  /* 0xff80000012127808 */ /* 0x004fe40000800000 */
[----:B------:R-:W-:Y:S02]  /*4540*/  FMNMX.FTZ R3, R15, R4, !PT ;  /* 0x000000040f037209 */ /* 0x000fe40007810000 */
[----:B0-----:R-:W-:-:S02]  /*4550*/  FMNMX.FTZ R4, R19, R20, !PT ;  /* 0x0000001413047209 */ /* 0x001fc40007810000 */
[C---:B------:R-:W-:Y:S01]  /*4560*/  ISETP.GT.AND P1, PT, R5.reuse, 0x21, PT ;  /* 0x000000210500780c */ /* 0x040fe20003f24270 */
[----:B------:R-:W0:Y:S01]  /*4570*/  MUFU.TANH R23, R48 ;  /* 0x0000003000177308 */ /* 0x000e220000002400 */
[----:B---3--:R-:W-:Y:S01]  /*4580*/  FSEL R19, R40, -INF , P2 ;  /* 0xff80000028137808 */ /* 0x008fe20001000000 */
[----:B------:R-:W-:Y:S01]  /*4590*/  FMUL.FTZ R25, R4, UR7 ;  /* 0x0000000704197c20 */ /* 0x000fe20008410000 */
[----:B------:R-:W-:Y:S01]  /*45a0*/  FMNMX.FTZ R22, R18, R3, !PT ;  /* 0x0000000312167209 */ /* 0x000fe20007810000 */
[----:B------:R-:W-:Y:S01]  /*45b0*/  BAR.SYNC.DEFER_BLOCKING 0xf, 0x100 ;  /* 0x03c4000000007b1d */ /* 0x000fe20000010000 */
[----:B------:R-:W-:Y:S02]  /*45c0*/  ISETP.GT.AND P2, PT, R5, 0x28, PT ;  /* 0x000000280500780c */ /* 0x000fe40003f44270 */
[----:B-1----:R-:W-:Y:S02]  /*45d0*/  FSEL R20, R41, -INF , P1 ;  /* 0xff80000029147808 */ /* 0x002fe40000800000 */
[----:B------:R-:W-:Y:S01]  /*45e0*/  FMNMX.FTZ R3, R19, R22, !PT ;  /* 0x0000001613037209 */ /* 0x000fe20007810000 */
[----:B------:R-:W1:Y:S01]  /*45f0*/  MUFU.TANH R49, R49 ;  /* 0x0000003100317308 */ /* 0x000e620000002400 */
[----:B------:R-:W-:-:S02]  /*4600*/  ISETP.GT.AND P1, PT, R5, 0x29, PT ;  /* 0x000000290500780c */ /* 0x000fc40003f24270 */
[----:B----4-:R-:W-:Y:S02]  /*4610*/  FSEL R21, R21, -INF , P2 ;  /* 0xff80000015157808 */ /* 0x010fe40001000000 */
[----:B------:R-:W-:Y:S02]  /*4620*/  FMNMX.FTZ R24, R20, R3, !PT ;  /* 0x0000000314187209 */ /* 0x000fe40007810000 */
[----:B------:R-:W-:Y:S01]  /*4630*/  ISETP.GT.AND P2, PT, R5, 0x30, PT ;  /* 0x000000300500780c */ /* 0x000fe20003f44270 */
[----:B------:R-:W2:Y:S01]  /*4640*/  MUFU.TANH R52, R52 ;  /* 0x0000003400347308 */ /* 0x000ea20000002400 */
[----:B-----5:R-:W-:Y:S02]  /*4650*/  FSEL R22, R45, -INF , P1 ;  /* 0xff8000002d167808 */ /* 0x020fe40000800000 */
[----:B------:R-:W-:Y:S02]  /*4660*/  FMNMX.FTZ R3, R21, R24, !PT ;  /* 0x0000001815037209 */ /* 0x000fe40007810000 */
[----:B------:R-:W-:-:S02]  /*4670*/  ISETP.GT.AND P1, PT, R5, 0x31, PT ;  /* 0x000000310500780c */ /* 0x000fc40003f24270 */
[----:B0-----:R-:W-:Y:S01]  /*4680*/  FSEL R23, R23, -INF , P2 ;  /* 0xff80000017177808 */ /* 0x001fe20001000000 */
[----:B------:R-:W0:Y:S01]  /*4690*/  MUFU.TANH R53, R53 ;  /* 0x0000003500357308 */ /* 0x000e220000002400 */
[----:B------:R-:W-:Y:S02]  /*46a0*/  FMNMX.FTZ R26, R22, R3, !PT ;  /* 0x00000003161a7209 */ /* 0x000fe40007810000 */
[----:B------:R-:W-:Y:S02]  /*46b0*/  FSETP.NEU.FTZ.AND P2, PT, R4, -INF , PT ;  /* 0xff8000000400780b */ /* 0x000fe40003f5d000 */
[----:B-1----:R-:W-:Y:S02]  /*46c0*/  FSEL R24, R49, -INF , P1 ;  /* 0xff80000031187808 */ /* 0x002fe40000800000 */
[----:B------:R-:W-:Y:S02]  /*46d0*/  FMNMX.FTZ R3, R23, R26, !PT ;  /* 0x0000001a17037209 */ /* 0x000fe40007810000 */
[----:B------:R-:W-:-:S02]  /*46e0*/  FSEL R33, R25, RZ, P2 ;  /* 0x000000ff19217208 */ /* 0x000fc40001000000 */
[----:B------:R-:W-:Y:S02]  /*46f0*/  ISETP.GT.AND P1, PT, R5, 0x39, PT ;  /* 0x000000390500780c */ /* 0x000fe40003f24270 */
[----:B--2---:R-:W-:Y:S01]  /*4700*/  FSEL R25, R52, -INF , P3 ;  /* 0xff80000034197808 */ /* 0x004fe20001800000 */
[--C-:B------:R-:W-:Y:S01]  /*4710*/  FFMA.FTZ R5, R28, UR7, -R33.reuse ;  /* 0x000000071c057c23 */ /* 0x100fe20008010821 */
[----:B------:R-:W-:Y:S01]  /*4720*/  FMNMX.FTZ R32, R24, R3, !PT ;  /* 0x0000000318207209 */ /* 0x000fe20007810000 */
[--C-:B------:R-:W-:Y:S01]  /*4730*/  FFMA.FTZ R27, R27, UR7, -R33.reuse ;  /* 0x000000071b1b7c23 */ /* 0x100fe20008010821 */
[----:B0-----:R-:W-:Y:S01]  /*4740*/  FSEL R26, R53, -INF , P1 ;  /* 0xff800000351a7808 */ /* 0x001fe20000800000 */
        /* <DEDUP_REMOVED lines=11> */
[----:B------:R-:W-:Y:S01]  /*4800*/  MUFU.EX2 R32, R5 ;  /* 0x0000000500207308 */ /* 0x000fe20000000800 */
[--C-:B------:R-:W-:Y:S01]  /*4810*/  FFMA.FTZ R43, R43, UR7, -R33.reuse ;  /* 0x000000072b2b7c23 */ /* 0x100fe20008010821 */
[--C-:B------:R-:W-:Y:S01]  /*4820*/  FFMA.FTZ R46, R46, UR7, -R33.reuse ;  /* 0x000000072e2e7c23 */ /* 0x100fe20008010821 */
[--C-:B------:R-:W-:Y:S01]  /*4830*/  FFMA.FTZ R47, R47, UR7, -R33.reuse ;  /* 0x000000072f2f7c23 */ /* 0x100fe20008010821 */
[--C-:B------:R-:W-:Y:S01]  /*4840*/  FFMA.FTZ R50, R50, UR7, -R33.reuse ;  /* 0x0000000732327c23 */ /* 0x100fe20008010821 */
[--C-:B------:R-:W-:Y:S01]  /*4850*/  FFMA.FTZ R51, R51, UR7, -R33.reuse ;  /* 0x0000000733337c23 */ /* 0x100fe20008010821 */
[--C-:B------:R-:W-:Y:S01]  /*4860*/  FFMA.FTZ R54, R54, UR7, -R33.reuse ;  /* 0x0000000736367c23 */ /* 0x100fe20008010821 */
[----:B------:R-:W-:Y:S01]  /*4870*/  FFMA.FTZ R33, R55, UR7, -R33 ;  /* 0x0000000737217c23 */ /* 0x000fe20008010821 */
[----:B------:R-:W-:Y:S08]  /*4880*/  MUFU.EX2 R30, R30 ;  /* 0x0000001e001e7308 */ /* 0x000ff00000000800 */
[----:B------:R-:W-:Y:S01]  /*4890*/  MUFU.EX2 R163, R31 ;  /* 0x0000001f00a37308 */ /* 0x000fe20000000800 */
[----:B0-----:R-:W-:-:S07]  /*48a0*/  FMNMX.FTZ R28, R3, R28, !PT ;  /* 0x0000001c031c7209 */ /* 0x001fce0007810000 */
[----:B------:R-:W-:Y:S01]  /*48b0*/  MUFU.EX2 R34, R34 ;  /* 0x0000002200227308 */ /* 0x000fe20000000800 */
[----:B------:R-:W0:Y:S07]  /*48c0*/  SHFL.BFLY PT, R3, R28, 0x1, 0x1f ;  /* 0x0c201f001c037f89 */ /* 0x000e2e00000e0000 */
[----:B------:R-:W1:Y:S08]  /*48d0*/  MUFU.EX2 R35, R35 ;  /* 0x0000002300237308 */ /* 0x000e700000000800 */
[----:B------:R-:W-:Y:S08]  /*48e0*/  MUFU.EX2 R38, R38 ;  /* 0x0000002600267308 */ /* 0x000ff00000000800 */
[----:B------:R-:W2:Y:S01]  /*48f0*/  MUFU.EX2 R39, R39 ;  /* 0x0000002700277308 */ /* 0x000ea20000000800 */
[----:B-1----:R-:W-:-:S02]  /*4900*/  F2FP.F16.F32.PACK_AB R157, R35, R34 ;  /* 0x00000022239d723e */ /* 0x002fc400000000ff */
[----:B0-----:R-:W-:-:S04]  /*4910*/  FMNMX.FTZ R3, R28, R3, !PT ;  /* 0x000000031c037209 */ /* 0x001fc80007810000 */
[C---:B------:R-:W-:Y:S01]  /*4920*/  FSETP.NEU.FTZ.AND P1, PT, R3.reuse, -INF , PT ;  /* 0xff8000000300780b */ /* 0x040fe20003f3d000 */
[----:B------:R-:W-:Y:S01]  /*4930*/  FMUL.FTZ R5, R3, UR7 ;  /* 0x0000000703057c20 */ /* 0x000fe20008410000 */
[----:B------:R-:W-:Y:S04]  /*4940*/  MUFU.EX2 R42, R42 ;  /* 0x0000002a002a7308 */ /* 0x000fe80000000800 */
[----:B------:R-:W-:Y:S02]  /*4950*/  FSEL R27, R5, RZ, P1 ;  /* 0x000000ff051b7208 */ /* 0x000fe40000800000 */
[-C--:B------:R-:W-:Y:S02]  /*4960*/  LEA.HI R5, R17, R16.reuse, RZ, 0x4 ;  /* 0x0000001011057211 */ /* 0x080fe400078f20ff */
[----:B------:R-:W0:Y:S01]  /*4970*/  MUFU.EX2 R43, R43 ;  /* 0x0000002b002b7308 */ /* 0x000e220000000800 */
[--C-:B------:R-:W-:Y:S01]  /*4980*/  FFMA.FTZ R28, R7, UR7, -R27.reuse ;  /* 0x00000007071c7c23 */ /* 0x100fe2000801081b */
[----:B------:R-:W-:Y:S01]  /*4990*/  LOP3.LUT R7, R5, 0xfffffff0, RZ, 0xc0, !PT ;  /* 0xfffffff005077812 */ /* 0x000fe200078ec0ff */
[--C-:B------:R-:W-:Y:S01]  /*49a0*/  FFMA.FTZ R6, R6, UR7, -R27.reuse ;  /* 0x0000000706067c23 */ /* 0x100fe2000801081b */
[--C-:B------:R-:W-:Y:S01]  /*49b0*/  FFMA.FTZ R8, R8, UR7, -R27.reuse ;  /* 0x0000000708087c23 */ /* 0x100fe2000801081b */
[--C-:B------:R-:W-:Y:S01]  /*49c0*/  FFMA.FTZ R14, R14, UR7, -R27.reuse ;  /* 0x000000070e0e7c23 */ /* 0x100fe2000801081b */
[----:B------:R-:W-:Y:S01]  /*49d0*/  FFMA.FTZ R9, R9, UR7, -R27 ;  /* 0x0000000709097c23 */ /* 0x000fe2000801081b */
[----:B------:R-:W-:Y:S01]  /*49e0*/  IMAD.IADD R7, R16, 0x1, -R7 ;  /* 0x0000000110077824 */ /* 0x000fe200078e0a07 */
[----:B------:R1:W-:Y:S01]  /*49f0*/  MUFU.EX2 R160, R6 ;  /* 0x0000000600a07308 */ /* 0x0003e20000000800 */
[----:B------:R-:W-:Y:S01]  /*4a00*/  LEA.HI R16, R17, R16, RZ, 0x5 ;  /* 0x0000001011107211 */ /* 0x000fe200078f28ff */
[--C-:B------:R-:W-:Y:S01]  /*4a10*/  FFMA.FTZ R10, R10, UR7, -R27.reuse ;  /* 0x000000070a0a7c23 */ /* 0x100fe2000801081b */
[--C-:B------:R-:W-:Y:S01]  /*4a20*/  FFMA.FTZ R15, R15, UR7, -R27.reuse ;  /* 0x000000070f0f7c23 */ /* 0x100fe2000801081b */
[--C-:B------:R-:W-:Y:S01]  /*4a30*/  FFMA.FTZ R18, R18, UR7, -R27.reuse ;  /* 0x0000000712127c23 */ /* 0x100fe2000801081b */
[----:B------:R-:W-:Y:S01]  /*4a40*/  FFMA.FTZ R19, R19, UR7, -R27 ;  /* 0x0000000713137c23 */ /* 0x000fe2000801081b */
[----:B------:R-:W-:-:S02]  /*4a50*/  IMAD.SHL.U32 R16, R16, 0x20, RZ ;  /* 0x0000002010107824 */ /* 0x000fc400078e00ff */
[----:B------:R-:W-:Y:S01]  /*4a60*/  FFMA.FTZ R20, R20, UR7, -R27 ;  /* 0x0000000714147c23 */ /* 0x000fe2000801081b */
[----:B------:R3:W-:Y:S01]  /*4a70*/  MUFU.EX2 R162, R8 ;  /* 0x0000000800a27308 */ /* 0x0007e20000000800 */
[----:B-1----:R-:W-:Y:S01]  /*4a80*/  SHF.R.S32.HI R6, RZ, 0x1f, R7 ;  /* 0x0000001fff067819 */ /* 0x002fe20000011407 */
[--C-:B------:R-:W-:Y:S01]  /*4a90*/  FFMA.FTZ R21, R21, UR7, -R27.reuse ;  /* 0x0000000715157c23 */ /* 0x100fe2000801081b */
[--C-:B------:R-:W-:Y:S01]  /*4aa0*/  FFMA.FTZ R22, R22, UR7, -R27.reuse ;  /* 0x0000000716167c23 */ /* 0x100fe2000801081b */
[--C-:B------:R-:W-:Y:S01]  /*4ab0*/  FFMA.FTZ R23, R23, UR7, -R27.reuse ;  /* 0x0000000717177c23 */ /* 0x100fe2000801081b */
[----:B------:R-:W-:Y:S01]  /*4ac0*/  LEA.HI R6, R6, R7, RZ, 0x3 ;  /* 0x0000000706067211 */ /* 0x000fe200078f18ff */
[--C-:B------:R-:W-:Y:S01]  /*4ad0*/  FFMA.FTZ R24, R24, UR7, -R27.reuse ;  /* 0x0000000718187c23 */ /* 0x100fe2000801081b */
[--C-:B------:R-:W-:Y:S01]  /*4ae0*/  FFMA.FTZ R25, R25, UR7, -R27.reuse ;  /* 0x0000000719197c23 */ /* 0x100fe2000801081b */
[----:B------:R1:W-:Y:S01]  /*4af0*/  MUFU.EX2 R31, R14 ;  /* 0x0000000e001f7308 */ /* 0x0003e20000000800 */
[----:B---3--:R-:W-:Y:S01]  /*4b00*/  LOP3.LUT R8, R6, 0xfffffff8, RZ, 0xc0, !PT ;  /* 0xfffffff806087812 */ /* 0x008fe200078ec0ff */
[----:B------:R-:W-:Y:S01]  /*4b10*/  FFMA.FTZ R26, R26, UR7, -R27 ;  /* 0x000000071a1a7c23 */ /* 0x000fe2000801081b */
[----:B------:R-:W-:-:S02]  /*4b20*/  SHF.L.U32 R17, R6, 0x6, RZ ;  /* 0x0000000606117819 */ /* 0x000fc400000006ff */
[----:B--2---:R-:W-:Y:S01]  /*4b30*/  F2FP.F16.F32.PACK_AB R159, R39, R38 ;  /* 0x00000026279f723e */ /* 0x004fe200000000ff */
[----:B------:R-:W-:Y:S01]  /*4b40*/  IMAD.IADD R8, R7, 0x1, -R8 ;  /* 0x0000000107087824 */ /* 0x000fe200078e0a08 */
[----:B------:R-:W-:Y:S01]  /*4b50*/  SHF.R.S32.HI R7, RZ, 0x4, R5 ;  /* 0x00000004ff077819 */ /* 0x000fe20000011405 */
[----:B------:R-:W2:Y:S01]  /*4b60*/  MUFU.EX2 R29, R28 ;  /* 0x0000001c001d7308 */ /* 0x000ea20000000800 */
[----:B------:R-:W-:Y:S02]  /*4b70*/  LOP3.LUT R17, R17, 0x7ffffe00, RZ, 0xc0, !PT ;  /* 0x7ffffe0011117812 */ /* 0x000fe400078ec0ff */
[----:B------:R-:W-:Y:S01]  /*4b80*/  SHF.L.U32 R5, R8, 0x6, RZ ;  /* 0x0000000608057819 */ /* 0x000fe200000006ff */
[----:B-1----:R-:W-:Y:S01]  /*4b90*/  IMAD.SHL.U32 R14, R7, 0x8, RZ ;  /* 0x00000008070e7824 */ /* 0x002fe200078e00ff */
[----:B------:R-:W-:Y:S02]  /*4ba0*/  LOP3.LUT R7, R16, 0x7ffffc00, RZ, 0xc0, !PT ;  /* 0x7ffffc0010077812 */ /* 0x000fe400078ec0ff */
[----:B------:R-:W-:Y:S01]  /*4bb0*/  LOP3.LUT R5, R5, 0x1c0, RZ, 0xc0, !PT ;  /* 0x000001c005057812 */ /* 0x000fe200078ec0ff */
[----:B------:R-:W-:Y:S01]  /*4bc0*/  MUFU.EX2 R9, R9 ;  /* 0x0000000900097308 */ /* 0x000fe20000000800 */
[----:B------:R-:W-:-:S02]  /*4bd0*/  LOP3.LUT P1, RZ, R8, 0x4, RZ, 0xc0, !PT ;  /* 0x0000000408ff7812 */ /* 0x000fc4000782c0ff */
[----:B------:R-:W-:Y:S02]  /*4be0*/  LOP3.LUT R14, R5, 0x8, R14, 0xf8, !PT ;  /* 0x00000008050e7812 */ /* 0x000fe400078ef80e */
[----:B------:R-:W-:Y:S02]  /*4bf0*/  SHF.R.U32.HI R5, RZ, 0x3, R5 ;  /* 0x00000003ff057819 */ /* 0x000fe40000011605 */
[----:B------:R-:W-:Y:S01]  /*4c00*/  LOP3.LUT P2, RZ, R8, 0x2, RZ, 0xc0, !PT ;  /* 0x0000000208ff7812 */ /* 0x000fe2000784c0ff */
[----:B------:R-:W1:Y:S01]  /*4c10*/  MUFU.EX2 R10, R10 ;  /* 0x0000000a000a7308 */ /* 0x000e620000000800 */
[----:B------:R-:W-:Y:S01]  /*4c20*/  LOP3.LUT R14, R14, R5, RZ, 0x3c, !PT ;  /* 0x000000050e0e7212 */ /* 0x000fe200078e3cff */
[----:B------:R-:W-:Y:S01]  /*4c30*/  FADD.FTZ R5, R161, R32 ;  /* 0x00000020a1057221 */ /* 0x000fe20000010000 */
[----:B------:R-:W-:Y:S02]  /*4c40*/  F2FP.F16.F32.PACK_AB R161, R32, R161 ;  /* 0x000000a120a1723e */ /* 0x000fe400000000ff */
[----:B------:R-:W-:Y:S01]  /*4c50*/  IADD3 R14, R14, R17, R7 ;  /* 0x000000110e0e7210 */ /* 0x000fe20007ffe007 */
[----:B------:R-:W-:Y:S01]  /*4c60*/  FADD.FTZ R6, R30, R5 ;  /* 0x000000051e067221 */ /* 0x000fe20000010000 */
[----:B0-----:R-:W-:Y:S01]  /*4c70*/  F2FP.F16.F32.PACK_AB R153, R43, R42 ;  /* 0x0000002a2b99723e */ /* 0x001fe200000000ff */
[----:B------:R-:W0:Y:S02]  /*4c80*/  MUFU.EX2 R15, R15 ;  /* 0x0000000f000f7308 */ /* 0x000e240000000800 */
[C---:B------:R-:W-:Y:S01]  /*4c90*/  FADD.FTZ R5, R163.reuse, R6 ;  /* 0x00000006a3057221 */ /* 0x040fe20000010000 */
[----:B------:R-:W-:-:S03]  /*4ca0*/  F2FP.F16.F32.PACK_AB R163, R163, R30 ;  /* 0x0000001ea3a3723e */ /* 0x000fc600000000ff */
[----:B------:R-:W-:Y:S01]  /*4cb0*/  FADD.FTZ R6, R34, R5 ;  /* 0x0000000522067221 */ /* 0x000fe20000010000 */
[----:B--2---:R-:W-:Y:S01]  /*4cc0*/  FADD.FTZ R5, R160, R29 ;  /* 0x0000001da0057221 */ /* 0x004fe20000010000 */
[----:B------:R-:W2:Y:S01]  /*4cd0*/  MUFU.EX2 R18, R18 ;  /* 0x0000001200127308 */ /* 0x000ea20000000800 */
[----:B-1----:R-:W-:Y:S01]  /*4ce0*/  F2FP.F16.F32.PACK_AB R156, R31, R10 ;  /* 0x0000000a1f9c723e */ /* 0x002fe200000000ff */
[----:B------:R-:W-:Y:S01]  /*4cf0*/  FADD.FTZ R7, R35, R6 ;  /* 0x0000000623077221 */ /* 0x000fe20000010000 */
[----:B------:R-:W-:Y:S01]  /*4d00*/  FADD.FTZ R6, R162, R5 ;  /* 0x00000005a2067221 */ /* 0x000fe20000010000 */
[C---:B------:R-:W-:Y:S02]  /*4d10*/  F2FP.F16.F32.PACK_AB R162, R9.reuse, R162 ;  /* 0x000000a209a2723e */ /* 0x040fe400000000ff */
[----:B------:R-:W-:Y:S01]  /*4d20*/  FADD.FTZ R8, R38, R7 ;  /* 0x0000000726087221 */ /* 0x000fe20000010000 */
[----:B------:R-:W-:Y:S01]  /*4d30*/  FADD.FTZ R5, R9, R6 ;  /* 0x0000000609057221 */ /* 0x000fe20000010000 */
[----:B------:R-:W1:Y:S01]  /*4d40*/  MUFU.EX2 R19, R19 ;  /* 0x0000001300137308 */ /* 0x000e620000000800 */
[----:B------:R-:W-:Y:S01]  /*4d50*/  F2FP.F16.F32.PACK_AB R160, R29, R160 ;  /* 0x000000a01da0723e */ /* 0x000fe200000000ff */
[----:B------:R-:W-:Y:S01]  /*4d60*/  FADD.FTZ R7, R39, R8 ;  /* 0x0000000827077221 */ /* 0x000fe20000010000 */
[----:B------:R-:W-:Y:S01]  /*4d70*/  FADD.FTZ R6, R10, R5 ;  /* 0x000000050a067221 */ /* 0x000fe20000010000 */
[----:B------:R-:W-:-:S02]  /*4d80*/  LEA R10, R14, UR39, 0x1 ;  /* 0x000000270e0a7c11 */ /* 0x000fc4000f8e08ff */
[----:B------:R-:W-:Y:S01]  /*4d90*/  FADD.FTZ R8, R42, R7 ;  /* 0x000000072a087221 */ /* 0x000fe20000010000 */
[----:B------:R-:W-:Y:S01]  /*4da0*/  FADD.FTZ R6, R31, R6 ;  /* 0x000000061f067221 */ /* 0x000fe20000010000 */
[----:B------:R-:W3:Y:S01]  /*4db0*/  MUFU.EX2 R20, R20 ;  /* 0x0000001400147308 */ /* 0x000ee20000000800 */
[----:B------:R-:W-:Y:S02]  /*4dc0*/  IMAD.MOV.U32 R7, RZ, RZ, -0x40 ;  /* 0xffffffc0ff077424 */ /* 0x000fe400078e00ff */
[----:B------:R-:W-:Y:S01]  /*4dd0*/  FADD.FTZ R17, R43, R8 ;  /* 0x000000082b117221 */ /* 0x000fe20000010000 */
[----:B0-----:R-:W-:Y:S01]  /*4de0*/  FADD.FTZ R5, R15, R6 ;  /* 0x000000060f057221 */ /* 0x001fe20000010000 */
[C---:B------:R-:W-:Y:S01]  /*4df0*/  VIADD R8, R10.reuse, 0x26800 ;  /* 0x000268000a087836 */ /* 0x040fe20000000000 */
[----:B------:R-:W-:Y:S01]  /*4e00*/  IADD3 R9, R10, 0x26820, RZ ;  /* 0x000268200a097810 */ /* 0x000fe20007ffe0ff */
[----:B------:R0:W-:Y:S01]  /*4e10*/  STSM.16.M88.4 [R10+0x26800], R160 ;  /* 0x026800a00a007844 */ /* 0x0001e20000000200 */
[----:B--2---:R-:W-:Y:S01]  /*4e20*/  FADD.FTZ R6, R18, R5 ;  /* 0x0000000512067221 */ /* 0x004fe20000010000 */
[----:B------:R-:W2:Y:S01]  /*4e30*/  MUFU.EX2 R46, R46 ;  /* 0x0000002e002e7308 */ /* 0x000ea20000000800 */
[----:B------:R-:W-:Y:S01]  /*4e40*/  SEL R7, R7, 0x40, P1 ;  /* 0x0000004007077807 */ /* 0x000fe20000800000 */
[----:B------:R-:W-:-:S02]  /*4e50*/  @P2 VIADD R9, R8, 0xffffffe0 ;  /* 0xffffffe008092836 */ /* 0x000fc40000000000 */
[----:B-1----:R-:W-:Y:S01]  /*4e60*/  FADD.FTZ R5, R19, R6 ;  /* 0x0000000613057221 */ /* 0x002fe20000010000 */
[----:B------:R-:W-:Y:S01]  /*4e70*/  F2FP.F16.F32.PACK_AB R158, R18, R15 ;  /* 0x0000000f129e723e */ /* 0x000fe200000000ff */
[----:B------:R-:W-:Y:S01]  /*4e80*/  IMAD.IADD R8, R8, 0x1, R7 ;  /* 0x0000000108087824 */ /* 0x000fe200078e0207 */
[----:B------:R-:W-:Y:S01]  /*4e90*/  IADD3 R7, R7, R9, RZ ;  /* 0x0000000907077210 */ /* 0x000fe20007ffe0ff */
[----:B------:R-:W1:Y:S01]  /*4ea0*/  MUFU.EX2 R21, R21 ;  /* 0x0000001500157308 */ /* 0x000e620000000800 */
[C---:B---3--:R-:W-:Y:S01]  /*4eb0*/  FADD.FTZ R6, R20.reuse, R5 ;  /* 0x0000000514067221 */ /* 0x048fe20000010000 */
[----:B------:R-:W-:Y:S01]  /*4ec0*/  F2FP.F16.F32.PACK_AB R152, R20, R19 ;  /* 0x000000131498723e */ /* 0x000fe200000000ff */
[----:B------:R0:W-:Y:S05]  /*4ed0*/  STSM.16.M88.4 [R9], R156 ;  /* 0x0000009c09007844 */ /* 0x0001ea0000000200 */
[----:B------:R-:W3:Y:S01]  /*4ee0*/  MUFU.EX2 R47, R47 ;  /* 0x0000002f002f7308 */ /* 0x000ee20000000800 */
[----:B--2---:R-:W-:-:S07]  /*4ef0*/  FADD.FTZ R14, R46, R17 ;  /* 0x000000112e0e7221 */ /* 0x004fce0000010000 */
[----:B------:R-:W2:Y:S01]  /*4f00*/  MUFU.EX2 R22, R22 ;  /* 0x0000001600167308 */ /* 0x000ea20000000800 */
[----:B-1----:R-:W-:-:S07]  /*4f10*/  FADD.FTZ R5, R21, R6 ;  /* 0x0000000615057221 */ /* 0x002fce0000010000 */
[----:B------:R-:W-:Y:S01]  /*4f20*/  MUFU.EX2 R50, R50 ;  /* 0x0000003200327308 */ /* 0x000fe20000000800 */
[C---:B---3--:R-:W-:Y:S01]  /*4f30*/  F2FP.F16.F32.PACK_AB R155, R47.reuse, R46 ;  /* 0x0000002e2f9b723e */ /* 0x048fe200000000ff */
[----:B------:R-:W-:-:S06]  /*4f40*/  FADD.FTZ R47, R47, R14 ;  /* 0x0000000e2f2f7221 */ /* 0x000fcc0000010000 */
[----:B------:R-:W1:Y:S01]  /*4f50*/  MUFU.EX2 R51, R51 ;  /* 0x0000003300337308 */ /* 0x000e620000000800 */
[C---:B--2---:R-:W-:Y:S01]  /*4f60*/  F2FP.F16.F32.PACK_AB R154, R22.reuse, R21 ;  /* 0x00000015169a723e */ /* 0x044fe200000000ff */
[----:B------:R-:W-:-:S04]  /*4f70*/  FADD.FTZ R22, R22, R5 ;  /* 0x0000000516167221 */ /* 0x000fc80000010000 */
[----:B------:R0:W-:Y:S02]  /*4f80*/  STSM.16.M88.4 [R8], R152 ;  /* 0x0000009808007844 */ /* 0x0001e40000000200 */
[----:B------:R-:W-:Y:S08]  /*4f90*/  MUFU.EX2 R23, R23 ;  /* 0x0000001700177308 */ /* 0x000ff00000000800 */
[----:B------:R-:W2:Y:S01]  /*4fa0*/  MUFU.EX2 R24, R24 ;  /* 0x0000001800187308 */ /* 0x000ea20000000800 */
[----:B-1----:R-:W-:Y:S01]  /*4fb0*/  F2FP.F16.F32.PACK_AB R165, R51, R50 ;  /* 0x0000003233a5723e */ /* 0x002fe200000000ff */
[----:B------:R-:W-:-:S04]  /*4fc0*/  FADD.FTZ R50, R50, R47 ;  /* 0x0000002f32327221 */ /* 0x000fc80000010000 */
[----:B------:R-:W-:Y:S02]  /*4fd0*/  FADD.FTZ R51, R51, R50 ;  /* 0x0000003233337221 */ /* 0x000fe40000010000 */
[----:B------:R-:W1:Y:S08]  /*4fe0*/  MUFU.EX2 R54, R54 ;  /* 0x0000003600367308 */ /* 0x000e700000000800 */
[----:B------:R-:W3:Y:S01]  /*4ff0*/  MUFU.EX2 R25, R25 ;  /* 0x0000001900197308 */ /* 0x000ee20000000800 */
[----:B--2---:R-:W-:Y:S01]  /*5000*/  F2FP.F16.F32.PACK_AB R164, R24, R23 ;  /* 0x0000001718a4723e */ /* 0x004fe200000000ff */
[----:B------:R-:W-:-:S04]  /*5010*/  FADD.FTZ R23, R23, R22 ;  /* 0x0000001617177221 */ /* 0x000fc80000010000 */
[----:B------:R-:W-:Y:S02]  /*5020*/  FADD.FTZ R24, R24, R23 ;  /* 0x0000001718187221 */ /* 0x000fe40000010000 */
[----:B------:R-:W2:Y:S01]  /*5030*/  MUFU.EX2 R26, R26 ;  /* 0x0000001a001a7308 */ /* 0x000ea20000000800 */
[----:B-1----:R-:W-:-:S07]  /*5040*/  FADD.FTZ R6, R54, R51 ;  /* 0x0000003336067221 */ /* 0x002fce0000010000 */
[----:B------:R-:W1:Y:S01]  /*5050*/  MUFU.EX2 R33, R33 ;  /* 0x0000002100217308 */ /* 0x000e620000000800 */
[----:B---3--:R-:W-:Y:S01]  /*5060*/  FADD.FTZ R5, R25, R24 ;  /* 0x0000001819057221 */ /* 0x008fe20000010000 */
[----:B--2---:R-:W-:-:S03]  /*5070*/  F2FP.F16.F32.PACK_AB R166, R26, R25 ;  /* 0x000000191aa6723e */ /* 0x004fc600000000ff */
[----:B------:R-:W-:Y:S01]  /*5080*/  FADD.FTZ R5, R26, R5 ;  /* 0x000000051a057221 */ /* 0x000fe20000010000 */
[C---:B-1----:R-:W-:Y:S01]  /*5090*/  F2FP.F16.F32.PACK_AB R167, R33.reuse, R54 ;  /* 0x0000003621a7723e */ /* 0x042fe200000000ff */
[----:B------:R-:W-:-:S04]  /*50a0*/  FADD.FTZ R6, R33, R6 ;  /* 0x0000000621067221 */ /* 0x000fc80000010000 */
[----:B------:R0:W-:Y:S01]  /*50b0*/  STSM.16.M88.4 [R7], R164 ;  /* 0x000000a407007844 */ /* 0x0001e20000000200 */
[----:B------:R-:W-:Y:S05]  /*50c0*/  @!P0 BRA `(.L_x_4073) ;  /* 0x0000000000048947 */ /* 0x000fea0003800000 */
[----:B------:R-:W-:Y:S01]  /*50d0*/  BPT.TRAP 0x1 ;  /* 0x000000040000795c */ /* 0x000fe20000300000 */
.L_x_4073:
[----:B------:R1:W2:Y:S01]  /*50e0*/  SYNCS.PHASECHK.TRANS64.TRYWAIT P1, [UR39+0x28c50], R13 ;  /* 0x028c500dff0075a7 */ /* 0x0002a20008020167 */
[----:B------:R-:W-:Y:S05]  /*50f0*/  @!P0 BRA `(.L_x_4074) ;  /* 0x0000000000048947 */ /* 0x000fea0003800000 */
[----:B------:R-:W-:Y:S01]  /*5100*/  BPT.TRAP 0x1 ;  /* 0x000000040000795c */ /* 0x000fe20000300000 */
.L_x_4074:
[----:B--2---:R-:W-:Y:S05]  /*5110*/  @P1 BRA `(.L_x_4075) ;  /* 0x0000000000081947 */ /* 0x004fea0003800000 */
[----:B------:R-:W2:Y:S02]  /*5120*/  SYNCS.PHASECHK.TRANS64.TRYWAIT P1, [UR39+0x28c50], R13 ;  /* 0x028c500dff0075a7 */ /* 0x000ea40008020167 */
[----:B--2---:R-:W-:Y:S05]  /*5130*/  @!P1 BRA `(.L_x_4076) ;  /* 0x000000ac00c89947 */ /* 0x004fea0003800000 */
.L_x_4075:
        /* <DEDUP_REMOVED lines=36> */
.L_x_4077:
[----:B------:R-:W3:Y:S01]  /*5380*/  S2UR UR4, SR_CTAID.X ;  /* 0x00000000000479c3 */ /* 0x000ee20000002500 */
[----:B------:R-:W-:Y:S02]  /*5390*/  UISETP.NE.AND UP0, UPT, UR45, URZ, UPT ;  /* 0x0000003f2d00728c */ /* 0x000fe4000bf05270 */
[----:B------:R-:W-:Y:S02]  /*53a0*/  UIMAD UR10, UR41, UR10, -UR6 ;  /* 0x0000000a290a72a4 */ /* 0x000fe4000f8e0a06 */
[----:B------:R-:W-:-:S07]  /*53b0*/  UIADD3 UR26, UR46, -0x2, URZ ;  /* 0xfffffffe2e1a7890 */ /* 0x000fce000fffe03f */
[----:B------:R-:W-:Y:S01]  /*53c0*/  @UP0 ULDC UR14, c[0x0][0x450] ;  /* 0x00011400000e0ab9 */ /* 0x000fe20000000800 */
[----:B---3--:R-:W-:-:S03]  /*53d0*/  USHF.L.U32 UR11, UR4, 0x6, URZ ;  /* 0x00000006040b7899 */ /* 0x008fc6000800063f */
[----:B------:R-:W-:Y:S02]  /*53e0*/  @UP0 ULDC UR4, c[0x0][0x44c] ;  /* 0x0001130000040ab9 */ /* 0x000fe40000000800 */
[----:B------:R-:W-:Y:S02]  /*53f0*/  UIMAD.WIDE.U32 UR4, UR11, UR4, URZ ;  /* 0x000000040b0472a5 */ /* 0x000fe4000f8e003f */
[----:B------:R-:W-:Y:S02]  /*5400*/  UMOV UR6, UR11 ;  /* 0x0000000b00067c82 */ /* 0x000fe40008000000 */
[----:B------:R-:W-:Y:S02]  /*5410*/  @UP0 USHF.R.U32.HI UR6, URZ, UR14, UR5 ;  /* 0x0000000e3f060299 */ /* 0x000fe40008011605 */
[----:B------:R-:W-:Y:S02]  /*5420*/  UIADD3 UR5, UR39, 0x28c60, URZ ;  /* 0x00028c6027057890 */ /* 0x000fe4000fffe03f */
[----:B------:R-:W-:-:S02]  /*5430*/  UIADD3 UR6, UR10, UR6, URZ ;  /* 0x000000060a067290 */ /* 0x000fc4000fffe03f */
[----:B------:R-:W-:Y:S02]  /*5440*/  UPRMT UR5, UR44, 0x654, UR5 ;  /* 0x000006542c057896 */ /* 0x000fe40008000005 */
[----:B------:R-:W-:-:S04]  /*5450*/  USHF.R.S32.HI UR4, URZ, 0x1f, UR6 ;  /* 0x0000001f3f047899 */ /* 0x000fc80008011406 */
[----:B------:R-:W-:-:S03]  /*5460*/  ULEA.HI UR4, UR4, UR6, URZ, 0x6 ;  /* 0x0000000604047291 */ /* 0x000fc6000f8f303f */
[----:B------:R-:W-:Y:S01]  /*5470*/  SYNCS.ARRIVE.TRANS64.RED.A1T0 RZ, [UR5], RZ ;  /* 0x000000ffffff79a7 */ /* 0x000fe20008100405 */
[----:B------:R-:W-:Y:S01]  /*5480*/  USHF.R.S32.HI UR4, URZ, 0x6, UR4 ;  /* 0x000000063f047899 */ /* 0x000fe20008011404 */
[----:B------:R-:W-:-:S03]  /*5490*/  UMOV UR5, URZ ;  /* 0x0000003f00057c82 */ /* 0x000fc60008000000 */
[----:B------:R-:W-:-:S04]  /*54a0*/  UISETP.LT.AND UP0, UPT, UR40, UR4, UPT ;  /* 0x000000042800728c */ /* 0x000fc8000bf01270 */
[----:B------:R-:W-:-:S03]  /*54b0*/  USEL UR25, UR40, UR4, !UP0 ;  /* 0x0000000428197287 */ /* 0x000fc6000c000000 */
[----:B------:R-:W-:Y:S01]  /*54c0*/  UMOV UR4, URZ ;  /* 0x0000003f00047c82 */ /* 0x000fe20008000000 */
[----:B------:R-:W-:-:S06]  /*54d0*/  UISETP.GE.AND UP0, UPT, UR26, UR25, UPT ;  /* 0x000000191a00728c */ /* 0x000fcc000bf06270 */
[----:B------:R-:W-:-:S13]  /*54e0*/  PLOP3.LUT P1, PT, PT, PT, UP0, 0x80, 0x0 ;  /* 0x000000000000781c */ /* 0x000fda0003f2f008 */
[----:B------:R-:W-:Y:S05]  /*54f0*/  @!P1 BRA `(.L_x_4078) ;  /* 0x00000020009c9947 */ /* 0x000fea0003800000 */
[----:B--2---:R-:W-:Y:S01]  /*5500*/  IMAD.MOV.U32 R14, RZ, RZ, R4 ;  /* 0x000000ffff0e7224 */ /* 0x004fe200078e0004 */
[----:B------:R-:W-:Y:S01]  /*5510*/  UMOV UR5, URZ ;  /* 0x0000003f00057c82 */ /* 0x000fe20008000000 */
[----:B------:R-:W-:Y:S01]  /*5520*/  IMAD.MOV.U32 R15, RZ, RZ, R3 ;  /* 0x000000ffff0f7224 */ /* 0x000fe200078e0003 */
[----:B------:R-:W-:Y:S01]  /*5530*/  UMOV UR6, URZ ;  /* 0x0000003f00067c82 */ /* 0x000fe20008000000 */
[----:B------:R-:W-:Y:S01]  /*5540*/  ULDC UR29, c[0x0][0x288] ;  /* 0x0000a200001d7ab9 */ /* 0x000fe20000000800 */
[----:B------:R-:W-:Y:S01]  /*5550*/  ULDC UR30, c[0x0][0x2f0] ;  /* 0x0000bc00001e7ab9 */ /* 0x000fe20000000800 */
[----:B------:R-:W-:Y:S01]  /*5560*/  ULDC UR28, c[0x0][0x9d8] ;  /* 0x00027600001c7ab9 */ /* 0x000fe20000000800 */
[----:B------:R-:W-:-:S05]  /*5570*/  ULDC UR7, c[0x0][0x988] ;  /* 0x0002620000077ab9 */ /* 0x000fca0000000800 */
.L_x_4089:
[----:B------:R-:W-:-:S04]  /*5580*/  UIADD3 UR4, UR6, 0x1, URZ ;  /* 0x0000000106047890 */ /* 0x000fc8000fffe03f */
[----:B------:R-:W-:-:S04]  /*5590*/  UISETP.NE.AND UP0, UPT, UR4, 0x2, UPT ;  /* 0x000000020400788c */ /* 0x000fc8000bf05270 */
[----:B------:R-:W-:Y:S02]  /*55a0*/  USEL UR10, URZ, 0x1, UP0 ;  /* 0x000000013f0a7887 */ /* 0x000fe40008000000 */
[----:B------:R-:W-:Y:S02]  /*55b0*/  USEL UR4, UR4, URZ, UP0 ;  /* 0x0000003f04047287 */ /* 0x000fe40008000000 */
[----:B------:R-:W-:Y:S01]  /*55c0*/  ULOP3.LUT UR5, UR5, UR10, URZ, 0x3c, !UPT ;  /* 0x0000000a05057292 */ /* 0x000fe2000f8e3c3f */
[----:B0-----:R-:W-:Y:S11]  /*55d0*/  @!P0 BRA `(.L_x_4079) ;  /* 0x0000000000048947 */ /* 0x001ff60003800000 */
[----:B------:R-:W-:Y:S01]  /*55e0*/  BPT.TRAP 0x1 ;  /* 0x000000040000795c */ /* 0x000fe20000300000 */
.L_x_4079:
[----:B------:R-:W-:Y:S01]  /*55f0*/  ULEA UR27, UR4, UR39, 0x3 ;  /* 0x00000027041b7291 */ /* 0x000fe2000f8e183f */
[----:B-1----:R-:W-:-:S04]  /*5600*/  MOV R13, UR5 ;  /* 0x00000005000d7c02 */ /* 0x002fc80008000f00 */
[----:B------:R-:W-:-:S04]  /*5610*/  SHF.L.U32 R13, R13, 0x1f, RZ ;  /* 0x0000001f0d0d7819 */ /* 0x000fc800000006ff */
[----:B------:R1:W2:Y:S01]  /*5620*/  SYNCS.PHASECHK.TRANS64.TRYWAIT P1, [UR27+0x28c30], R13 ;  /* 0x028c300dff0075a7 */ /* 0x0002a2000802015b */
[----:B------:R-:W-:Y:S05]  /*5630*/  @!P0 BRA `(.L_x_4080) ;  /* 0x0000000000048947 */ /* 0x000fea0003800000 */
[----:B------:R-:W-:Y:S01]  /*5640*/  BPT.TRAP 0x1 ;  /* 0x000000040000795c */ /* 0x000fe20000300000 */
.L_x_4080:
[----:B--2---:R-:W-:Y:S05]  /*5650*/  @P1 BRA `(.L_x_4081) ;  /* 0x0000000000081947 */ /* 0x004fea0003800000 */
[----:B------:R-:W2:Y:S02]  /*5660*/  SYNCS.PHASECHK.TRANS64.TRYWAIT P1, [UR27+0x28c30], R13 ;  /* 0x028c300dff0075a7 */ /* 0x000ea4000802015b */
[----:B--2---:R-:W-:Y:S05]  /*5670*/  @!P1 BRA `(.L_x_4082) ;  /* 0x000000a800909947 */ /* 0x004fea0003800000 */
.L_x_4081:
        /* <DEDUP_REMOVED lines=22> */
.L_x_4083:
[----:B------:R-:W-:Y:S01]  /*57e0*/  UISETP.NE.AND UP0, UPT, UR45, URZ, UPT ;  /* 0x0000003f2d00728c */ /* 0x000fe2000bf05270 */
[----:B------:R-:W-:Y:S02]  /*57f0*/  IMAD.MOV.U32 R184, RZ, RZ, R12 ;  /* 0x000000ffffb87224 */ /* 0x000fe400078e000c */
[----:B------:R-:W-:Y:S01]  /*5800*/  FMUL.FTZ R154, R154, UR28 ;  /* 0x0000001c9a9a7c20 */ /* 0x000fe20008410000 */
[----:B------:R-:W-:Y:S01]  /*5810*/  FMUL.FTZ R163, R163, UR28 ;  /* 0x0000001ca3a37c20 */ /* 0x000fe20008410000 */
[----:B------:R-:W-:Y:S01]  /*5820*/  FMUL.FTZ R155, R155, UR28 ;  /* 0x0000001c9b9b7c20 */ /* 0x000fe20008410000 */
[----:B------:R-:W-:Y:S01]  /*5830*/  IMAD.U32 R21, RZ, RZ, UR30 ;  /* 0x0000001eff157e24 */ /* 0x000fe2000f8e00ff */
[----:B------:R-:W-:Y:S01]  /*5840*/  PLOP3.LUT P1, PT, PT, PT, UP0, 0x80, 0x0 ;  /* 0x000000000000781c */ /* 0x000fe20003f2f008 */
[----:B------:R-:W0:Y:S01]  /*5850*/  MUFU.TANH R19, R154 ;  /* 0x0000009a00137308 */ /* 0x000e220000002400 */
[----:B------:R-:W-:Y:S01]  /*5860*/  PLOP3.LUT P2, PT, PT, PT, UP0, 0x80, 0x0 ;  /* 0x000000000000781c */ /* 0x000fe20003f4f008 */
[----:B------:R-:W-:Y:S01]  /*5870*/  FMUL.FTZ R158, R158, UR28 ;  /* 0x0000001c9e9e7c20 */ /* 0x000fe20008410000 */
[----:B------:R-:W-:Y:S01]  /*5880*/  FMUL.FTZ R159, R159, UR28 ;  /* 0x0000001c9f9f7c20 */ /* 0x000fe20008410000 */
[----:B------:R-:W-:Y:S01]  /*5890*/  @UP0 ULDC UR10, c[0x0][0x44c] ;  /* 0x00011300000a0ab9 */ /* 0x000fe20000000800 */
[----:B------:R-:W-:Y:S01]  /*58a0*/  FMUL.FTZ R162, R162, UR28 ;  /* 0x0000001ca2a27c20 */ /* 0x000fe20008410000 */
[----:B------:R-:W-:Y:S01]  /*58b0*/  FMUL.FTZ R166, R166, UR28 ;  /* 0x0000001ca6a67c20 */ /* 0x000fe20008410000 */
[----:B------:R-:W-:Y:S01]  /*58c0*/  FMUL.FTZ R167, R167, UR28 ;  /* 0x0000001ca7a77c20 */ /* 0x000fe20008410000 */
[----:B------:R3:W-:Y:S01]  /*58d0*/  MUFU.TANH R22, R163 ;  /* 0x000000a300167308 */ /* 0x0007e20000002400 */
[----:B------:R-:W-:Y:S01]  /*58e0*/  FMUL.FTZ R170, R170, UR28 ;  /* 0x0000001caaaa7c20 */ /* 0x000fe20008410000 */
[----:B------:R-:W-:Y:S01]  /*58f0*/  FMUL.FTZ R171, R171, UR28 ;  /* 0x0000001cabab7c20 */ /* 0x000fe20008410000 */
[----:B------:R-:W-:Y:S01]  /*5900*/  FMUL.FTZ R3, R152, UR28 ;  /* 0x0000001c98037c20 */ /* 0x000fe20008410000 */
[----:B------:R-:W-:Y:S01]  /*5910*/  @P1 IMAD.HI.U32 R16, R12, UR10, RZ ;  /* 0x0000000a0c101c27 */ /* 0x000fe2000f8e00ff */
[----:B------:R-:W-:-:S03]  /*5920*/  @UP0 ULDC UR10, c[0x0][0x450] ;  /* 0x00011400000a0ab9 */ /* 0x000fc60000000800 */
[----:B------:R-:W-:Y:S01]  /*5930*/  FMUL.FTZ R174, R174, UR28 ;  /* 0x0000001caeae7c20 */ /* 0x000fe20008410000 */
[----:B--2---:R-:W-:Y:S01]  /*5940*/  FMUL.FTZ R4, R153, UR28 ;  /* 0x0000001c99047c20 */ /* 0x004fe20008410000 */
[----:B------:R-:W2:Y:S01]  /*5950*/  MUFU.TANH R17, R155 ;  /* 0x0000009b00117308 */ /* 0x000ea20000002400 */
[----:B------:R-:W-:Y:S01]  /*5960*/  @P2 SHF.R.U32.HI R184, RZ, UR10, R16 ;  /* 0x0000000affb82c19 */ /* 0x000fe20008011610 */
[----:B------:R-:W-:Y:S01]  /*5970*/  UMOV UR10, 0xffffffc0 ;  /* 0xffffffc0000a7882 */ /* 0x000fe20000000000 */
[----:B------:R-:W-:Y:S01]  /*5980*/  FMUL.FTZ R175, R175, UR28 ;  /* 0x0000001cafaf7c20 */ /* 0x000fe20008410000 */
[----:B------:R-:W-:Y:S01]  /*5990*/  UIMAD UR10, UR26, UR10, 0x1 ;  /* 0x000000011a0a74a4 */ /* 0x000fe2000f8e020a */
[----:B------:R-:W-:Y:S01]  /*59a0*/  FMUL.FTZ R178, R178, UR28 ;  /* 0x0000001cb2b27c20 */ /* 0x000fe20008410000 */
[----:B------:R-:W4:Y:S01]  /*59b0*/  SHFL.IDX PT, R18, R184, 0x1, 0x1c1f ;  /* 0x003c1f00b8127f89 */ /* 0x000f2200000e0000 */
[----:B------:R-:W-:Y:S01]  /*59c0*/  FMUL.FTZ R179, R179, UR28 ;  /* 0x0000001cb3b37c20 */ /* 0x000fe20008410000 */
[----:B------:R-:W5:Y:S01]  /*59d0*/  MUFU.TANH R158, R158 ;  /* 0x0000009e009e7308 */ /* 0x000f620000002400 */
[----:B------:R-:W-:Y:S01]  /*59e0*/  FMUL.FTZ R182, R182, UR28 ;  /* 0x0000001cb6b67c20 */ /* 0x000fe20008410000 */
[----:B------:R-:W-:Y:S01]  /*59f0*/  IADD3 R16, -R11, UR10, RZ ;  /* 0x0000000a0b107c10 */ /* 0x000fe2000fffe1ff */
[----:B------:R-:W-:Y:S01]  /*5a00*/  FMUL.FTZ R183, R183, UR28 ;  /* 0x0000001cb7b77c20 */ /* 0x000fe20008410000 */
[----:B------:R-:W-:Y:S01]  /*5a10*/  FMUL.FTZ R157, R157, UR28 ;  /* 0x0000001c9d9d7c20 */ /* 0x000fe20008410000 */
[----:B------:R-:W-:Y:S01]  /*5a20*/  FMUL.FTZ R160, R160, UR28 ;  /* 0x0000001ca0a07c20 */ /* 0x000fe20008410000 */
[----:B------:R-:W-:Y:S01]  /*5a30*/  FMUL.FTZ R161, R161, UR28 ;  /* 0x0000001ca1a17c20 */ /* 0x000fe20008410000 */
[----:B---3--:R-:W-:Y:S01]  /*5a40*/  IMAD R163, R21, UR41, R16 ;  /* 0x0000002915a37c24 */ /* 0x008fe2000f8e0210 */
        /* <DEDUP_REMOVED lines=10> */
[----:B------:R-:W-:Y:S01]  /*5af0*/  UIADD3 UR10, UR27, 0x28c40, URZ ;  /* 0x00028c401b0a7890 */ /* 0x000fe2000fffe03f */
[----:B----4-:R-:W-:-:S03]  /*5b00*/  IADD3 R16, R18, -UR29, R163 ;  /* 0x8000001d12107c10 */ /* 0x010fc6000fffe0a3 */
[----:B------:R-:W-:Y:S02]  /*5b10*/  UPRMT UR10, UR44, 0x654, UR10 ;  /* 0x000006542c0a7896 */ /* 0x000fe4000800000a */
[----:B------:R-:W4:Y:S01]  /*5b20*/  MUFU.TANH R166, R166 ;  /* 0x000000a600a67308 */ /* 0x000f220000002400 */
[C---:B------:R-:W-:Y:S02]  /*5b30*/  ISETP.GT.AND P1, PT, R16.reuse, RZ, PT ;  /* 0x000000ff1000720c */ /* 0x040fe40003f24270 */
[C---:B------:R-:W-:Y:S02]  /*5b40*/  ISETP.GT.AND P2, PT, R16.reuse, 0x1, PT ;  /* 0x000000011000780c */ /* 0x040fe40003f44270 */
[----:B0-----:R-:W-:Y:S02]  /*5b50*/  FSEL R19, R19, -INF , P1 ;  /* 0xff80000013137808 */ /* 0x001fe40000800000 */
[----:B------:R-:W-:Y:S01]  /*5b60*/  ISETP.GT.AND P1, PT, R16, 0x8, PT ;  /* 0x000000081000780c */ /* 0x000fe20003f24270 */
[----:B------:R-:W0:Y:S01]  /*5b70*/  MUFU.TANH R167, R167 ;  /* 0x000000a700a77308 */ /* 0x000e220000002400 */
[----:B--2---:R-:W-:Y:S01]  /*5b80*/  FSEL R17, R17, -INF , P2 ;  /* 0xff80000011117808 */ /* 0x004fe20001000000 */
[----:B------:R-:W-:Y:S01]  /*5b90*/  SYNCS.ARRIVE.TRANS64.RED.A1T0 RZ, [UR10], RZ ;  /* 0x000000ffffff79a7 */ /* 0x000fe2000810040a */
[----:B------:R-:W-:-:S02]  /*5ba0*/  FMNMX.FTZ R20, R19, R14, !PT ;  /* 0x0000000e13147209 */ /* 0x000fc40007810000 */
[----:B------:R-:W-:Y:S02]  /*5bb0*/  ISETP.GT.AND P2, PT, R16, 0x9, PT ;  /* 0x000000091000780c */ /* 0x000fe40003f44270 */
[----:B-----5:R-:W-:Y:S01]  /*5bc0*/  FSEL R18, R158, -INF , P1 ;  /* 0xff8000009e127808 */ /* 0x020fe20000800000 */
[----:B------:R-:W2:Y:S01]  /*5bd0*/  MUFU.TANH R170, R170 ;  /* 0x000000aa00aa7308 */ /* 0x000ea20000002400 */
[----:B------:R-:W-:Y:S02]  /*5be0*/  FMNMX.FTZ R21, R17, R20, !PT ;  /* 0x0000001411157209 */ /* 0x000fe40007810000 */
[----:B------:R-:W-:Y:S02]  /*5bf0*/  ISETP.GT.AND P1, PT, R16, 0x10, PT ;  /* 0x000000101000780c */ /* 0x000fe40003f24270 */
[----:B---3--:R-:W-:Y:S02]  /*5c00*/  FSEL R20, R159, -INF , P2 ;  /* 0xff8000009f147808 */ /* 0x008fe40001000000 */
[----:B------:R-:W-:Y:S01]  /*5c10*/  FMNMX.FTZ R23, R18, R21, !PT ;  /* 0x0000001512177209 */ /* 0x000fe20007810000 */
[----:B------:R-:W3:Y:S01]  /*5c20*/  MUFU.TANH R171, R171 ;  /* 0x000000ab00ab7308 */ /* 0x000ee20000002400 */
[----:B------:R-:W-:-:S02]  /*5c30*/  ISETP.GT.AND P2, PT, R16, 0x11, PT ;  /* 0x000000111000780c */ /* 0x000fc40003f44270 */
[----:B-1----:R-:W-:Y:S02]  /*5c40*/  FSEL R21, R162, -INF , P1 ;  /* 0xff800000a2157808 */ /* 0x002fe40000800000 */
[----:B------:R-:W-:Y:S02]  /*5c50*/  FMNMX.FTZ R152, R20, R23, !PT ;  /* 0x0000001714987209 */ /* 0x000fe40007810000 */
[----:B------:R-:W-:Y:S01]  /*5c60*/  ISETP.GT.AND P1, PT, R16, 0x18, PT ;  /* 0x000000181000780c */ /* 0x000fe20003f24270 */
[----:B------:R-:W1:Y:S01]  /*5c70*/  MUFU.TANH R174, R174 ;  /* 0x000000ae00ae7308 */ /* 0x000e620000002400 */
[----:B------:R-:W-:Y:S02]  /*5c80*/  FSEL R22, R22, -INF , P2 ;  /* 0xff80000016167808 */ /* 0x000fe40001000000 */
[----:B------:R-:W-:Y:S02]  /*5c90*/  FMNMX.FTZ R153, R21, R152, !PT ;  /* 0x0000009815997209 */ /* 0x000fe40007810000 */
[----:B------:R-:W-:-:S02]  /*5ca0*/  ISETP.GT.AND P2, PT, R16, 0x19, PT ;  /* 0x000000191000780c */ /* 0x000fc40003f44270 */
[----:B----4-:R-:W-:Y:S01]  /*5cb0*/  FSEL R23, R166, -INF , P1 ;  /* 0xff800000a6177808 */ /* 0x010fe20000800000 */
[----:B------:R-:W4:Y:S01]  /*5cc0*/  MUFU.TANH R175, R175 ;  /* 0x000000af00af7308 */ /* 0x000f220000002400 */
[----:B------:R-:W-:Y:S02]  /*5cd0*/  FMNMX.FTZ R154, R22, R153, !PT ;  /* 0x00000099169a7209 */ /* 0x000fe40007810000 */
[C---:B------:R-:W-:Y:S02]  /*5ce0*/  ISETP.GT.AND P1, PT, R16.reuse, 0x20, PT ;  /* 0x000000201000780c */ /* 0x040fe40003f24270 */
[----:B0-----:R-:W-:Y:S02]  /*5cf0*/  FSEL R152, R167, -INF , P2 ;  /* 0xff800000a7987808 */ /* 0x001fe40001000000 */
[----:B------:R-:W-:Y:S01]  /*5d00*/  FMNMX.FTZ R153, R23, R154, !PT ;  /* 0x0000009a17997209 */ /* 0x000fe20007810000 */
[----:B------:R-:W0:Y:S01]  /*5d10*/  MUFU.TANH R178, R178 ;  /* 0x000000b200b27308 */ /* 0x000e220000002400 */
[----:B------:R-:W-:-:S02]  /*5d20*/  ISETP.GT.AND P2, PT, R16, 0x21, PT ;  /* 0x000000211000780c */ /* 0x000fc40003f44270 */
[----:B--2---:R-:W-:Y:S02]  /*5d30*/  FSEL R154, R170, -INF , P1 ;  /* 0xff800000aa9a7808 */ /* 0x004fe40000800000 */
[----:B------:R-:W-:Y:S02]  /*5d40*/  FMNMX.FTZ R153, R152, R153, !PT ;  /* 0x0000009998997209 */ /* 0x000fe40007810000 */
[----:B------:R-:W-:Y:S01]  /*5d50*/  ISETP.GT.AND P1, PT, R16, 0x28, PT ;  /* 0x000000281000780c */ /* 0x000fe20003f24270 */
[----:B------:R-:W2:Y:S01]  /*5d60*/  MUFU.TANH R179, R179 ;  /* 0x000000b300b37308 */ /* 0x000ea20000002400 */
[----:B---3--:R-:W-:Y:S02]  /*5d70*/  FSEL R158, R171, -INF , P2 ;  /* 0xff800000ab9e7808 */ /* 0x008fe40001000000 */
[----:B------:R-:W-:Y:S02]  /*5d80*/  FMNMX.FTZ R153, R154, R153, !PT ;  /* 0x000000999a997209 */ /* 0x000fe40007810000 */
[----:B------:R-:W-:-:S02]  /*5d90*/  ISETP.GT.AND P2, PT, R16, 0x29, PT ;  /* 0x000000291000780c */ /* 0x000fc40003f44270 */
[----:B-1----:R-:W-:Y:S01]  /*5da0*/  FSEL R159, R174, -INF , P1 ;  /* 0xff800000ae9f7808 */ /* 0x002fe20000800000 */
[----:B------:R-:W1:Y:S01]  /*5db0*/  MUFU.TANH R167, R182 ;  /* 0x000000b600a77308 */ /* 0x000e620000002400 */
[----:B------:R-:W-:Y:S02]  /*5dc0*/  FMNMX.FTZ R166, R158, R153, !PT ;  /* 0x000000999ea67209 */ /* 0x000fe40007810000 */
[----:B------:R-:W-:Y:S02]  /*5dd0*/  ISETP.GT.AND P1, PT, R16, 0x30, PT ;  /* 0x000000301000780c */ /* 0x000fe40003f24270 */
[----:B----4-:R-:W-:Y:S02]  /*5de0*/  FSEL R162, R175, -INF , P2 ;  /* 0xff800000afa27808 */ /* 0x010fe40001000000 */
[----:B------:R-:W-:Y:S01]  /*5df0*/  FMNMX.FTZ R155, R159, R166, !PT ;  /* 0x000000a69f9b7209 */ /* 0x000fe20007810000 */
[----:B------:R-:W3:Y:S01]  /*5e00*/  MUFU.TANH R183, R183 ;  /* 0x000000b700b77308 */ /* 0x000ee20000002400 */
[----:B------:R-:W-:Y:S01]  /*5e10*/  FMUL.FTZ R166, R156, UR28 ;  /* 0x0000001c9ca67c20 */ /* 0x000fe20008410000 */
[----:B------:R-:W-:-:S02]  /*5e20*/  ISETP.GT.AND P2, PT, R16, 0x31, PT ;  /* 0x000000311000780c */ /* 0x000fc40003f44270 */
[----:B0-----:R-:W-:Y:S02]  /*5e30*/  FSEL R153, R178, -INF , P1 ;  /* 0xff800000b2997808 */ /* 0x001fe40000800000 */
[----:B------:R-:W-:Y:S02]  /*5e40*/  FMNMX.FTZ R156, R162, R155, !PT ;  /* 0x0000009ba29c7209 */ /* 0x000fe40007810000 */
[----:B------:R-:W-:Y:S01]  /*5e50*/  ISETP.GT.AND P1, PT, R16, 0x38, PT ;  /* 0x000000381000780c */ /* 0x000fe20003f24270 */
[----:B------:R0:W-:Y:S01]  /*5e60*/  MUFU.TANH R182, R166 ;  /* 0x000000a600b67308 */ /* 0x0001e20000002400 */
[----:B--2---:R-:W-:Y:S02]  /*5e70*/  FSEL R155, R179, -INF , P2 ;  /* 0xff800000b39b7808 */ /* 0x004fe40001000000 */
[----:B------:R-:W-:Y:S02]  /*5e80*/  FMNMX.FTZ R170, R153, R156, !PT ;  /* 0x0000009c99aa7209 */ /* 0x000fe40007810000 */
[----:B-1----:R-:W-:-:S02]  /*5e90*/  FSEL R156, R167, -INF , P1 ;  /* 0xff800000a79c7808 */ /* 0x002fc40000800000 */
[----:B------:R-:W-:Y:S01]  /*5ea0*/  ISETP.GT.AND P2, PT, R16, 0x39, PT ;  /* 0x000000391000780c */ /* 0x000fe20003f44270 */
[----:B------:R-:W1:Y:S01]  /*5eb0*/  MUFU.TANH R3, R3 ;  /* 0x0000000300037308 */ /* 0x000e620000002400 */
[----:B------:R-:W-:Y:S01]  /*5ec0*/  FMNMX.FTZ R167, R155, R170, !PT ;  /* 0x000000aa9ba77209 */ /* 0x000fe20007810000 */
[----:B0-----:R-:W0:Y:S01]  /*5ed0*/  SHFL.IDX PT, R166, R184, RZ, 0x1c1f ;  /* 0x001c1fffb8a67589 */ /* 0x001e2200000e0000 */
[----:B---3--:R-:W-:Y:S02]  /*5ee0*/  FSEL R16, R183, -INF , P2 ;  /* 0xff800000b7107808 */ /* 0x008fe40001000000 */
[----:B------:R-:W-:-:S03]  /*5ef0*/  FMNMX.FTZ R167, R156, R167, !PT ;  /* 0x000000a79ca77209 */ /* 0x000fc60007810000 */
[----:B------:R-:W2:Y:S01]  /*5f00*/  MUFU.TANH R4, R4 ;  /* 0x0000000400047308 */ /* 0x000ea20000002400 */
[----:B------:R-:W-:-:S05]  /*5f10*/  FMNMX.FTZ R167, R16, R167, !PT ;  /* 0x000000a710a77209 */ /* 0x000fca0007810000 */
[----:B------:R-:W3:Y:S02]  /*5f20*/  SHFL.BFLY PT, R170, R167, 0x2, 0x1f ;  /* 0x0c401f00a7aa7f89 */ /* 0x000ee400000e0000 */
[----:B------:R-:W4:Y:S08]  /*5f30*/  MUFU.TANH R157, R157 ;  /* 0x0000009d009d7308 */ /* 0x000f300000002400 */
[----:B------:R5:W4:Y:S01]  /*5f40*/  MUFU.TANH R178, R160 ;  /* 0x000000a000b27308 */ /* 0x000b220000002400 */
[----:B0-----:R-:W-:-:S04]  /*5f50*/  IADD3 R166, R166, -UR29, R163 ;  /* 0x8000001da6a67c10 */ /* 0x001fc8000fffe0a3 */
[C---:B------:R-:W-:Y:S02]  /*5f60*/  ISETP.GT.AND P1, PT, R166.reuse, RZ, PT ;  /* 0x000000ffa600720c */ /* 0x040fe40003f24270 */
[----:B------:R-:W-:Y:S01]  /*5f70*/  ISETP.GT.AND P2, PT, R166, 0x1, PT ;  /* 0x00000001a600780c */ /* 0x000fe20003f44270 */
[----:B------:R0:W4:Y:S01]  /*5f80*/  MUFU.TANH R171, R161 ;  /* 0x000000a100ab7308 */ /* 0x0001220000002400 */
[----:B-1----:R-:W-:Y:S01]  /*5f90*/  FSEL R184, R3, -INF , P1 ;  /* 0xff80000003b87808 */ /* 0x002fe20000800000 */
[----:B-----5:R-:W-:Y:S01]  /*5fa0*/  FMUL.FTZ R160, R177, UR28 ;  /* 0x0000001cb1a07c20 */ /* 0x020fe20008410000 */
[----:B--2---:R-:W-:Y:S02]  /*5fb0*/  FSEL R185, R4, -INF , P2 ;  /* 0xff80000004b97808 */ /* 0x004fe40001000000 */
[----:B---3--:R-:W-:Y:S02]  /*5fc0*/  FMNMX.FTZ R170, R167, R170, !PT ;  /* 0x000000aaa7aa7209 */ /* 0x008fe40007810000 */
[----:B------:R-:W-:Y:S01]  /*5fd0*/  ISETP.GT.AND P1, PT, R166, 0x8, PT ;  /* 0x00000008a600780c */ /* 0x000fe20003f24270 */
[----:B------:R-:W1:Y:S01]  /*5fe0*/  MUFU.TANH R164, R164 ;  /* 0x000000a400a47308 */ /* 0x000e620000002400 */
[----:B------:R-:W-:Y:S01]  /*5ff0*/  FMNMX.FTZ R4, R184, R15, !PT ;  /* 0x0000000fb8047209 */ /* 0x000fe20007810000 */
[----:B0-----:R-:W0:Y:S01]  /*6000*/  SHFL.BFLY PT, R161, R170, 0x1, 0x1f ;  /* 0x0c201f00aaa17f89 */ /* 0x001e2200000e0000 */
[----:B------:R-:W-:-:S02]  /*6010*/  ISETP.GT.AND P2, PT, R166, 0x9, PT ;  /* 0x00000009a600780c */ /* 0x000fc40003f44270 */
[----:B------:R-:W-:Y:S02]  /*6020*/  FSEL R182, R182, -INF , P1 ;  /* 0xff800000b6b67808 */ /* 0x000fe40000800000 */
[----:B------:R-:W-:Y:S01]  /*6030*/  FMNMX.FTZ R3, R185, R4, !PT ;  /* 0x00000004b9037209 */ /* 0x000fe20007810000 */
[----:B------:R-:W2:Y:S01]  /*6040*/  MUFU.TANH R165, R165 ;  /* 0x000000a500a57308 */ /* 0x000ea20000002400 */
[----:B------:R-:W-:Y:S02]  /*6050*/  ISETP.GT.AND P1, PT, R166, 0x10, PT ;  /* 0x00000010a600780c */ /* 0x000fe40003f24270 */
[----:B----4-:R-:W-:Y:S02]  /*6060*/  FSEL R183, R157, -INF , P2 ;  /* 0xff8000009db77808 */ /* 0x010fe40001000000 */
[----:B------:R-:W-:Y:S01]  /*6070*/  FMNMX.FTZ R4, R182, R3, !PT ;  /* 0x00000003b6047209 */ /* 0x000fe20007810000 */
[----:B------:R-:W-:Y:S01]  /*6080*/  FMUL.FTZ R3, R180, UR28 ;  /* 0x0000001cb4037c20 */ /* 0x000fe20008410000 */
[----:B------:R-:W-:Y:S01]  /*6090*/  ISETP.GT.AND P2, PT, R166, 0x11, PT ;  /* 0x00000011a600780c */ /* 0x000fe20003f44270 */
[----:B------:R-:W-:Y:S01]  /*60a0*/  MUFU.TANH R168, R168 ;  /* 0x000000a800a87308 */ /* 0x000fe20000002400 */
[----:B------:R-:W-:-:S02]  /*60b0*/  FSEL R178, R178, -INF , P1 ;  /* 0xff800000b2b27808 */ /* 0x000fc40000800000 */
[----:B------:R-:W-:Y:S02]  /*60c0*/  FMNMX.FTZ R157, R183, R4, !PT ;  /* 0x00000004b79d7209 */ /* 0x000fe40007810000 */
[----:B------:R-:W-:Y:S02]  /*60d0*/  ISETP.GT.AND P1, PT, R166, 0x18, PT ;  /* 0x00000018a600780c */ /* 0x000fe40003f24270 */
[----:B------:R-:W-:Y:S01]  /*60e0*/  FSEL R180, R171, -INF , P2 ;  /* 0xff800000abb47808 */ /* 0x000fe20001000000 */
[----:B------:R-:W3:Y:S01]  /*60f0*/  MUFU.TANH R169, R169 ;  /* 0x000000a900a97308 */ /* 0x000ee20000002400 */
[----:B------:R-:W-:Y:S02]  /*6100*/  FMNMX.FTZ R157, R178, R157, !PT ;  /* 0x0000009db29d7209 */ /* 0x000fe40007810000 */
[----:B------:R-:W-:Y:S02]  /*6110*/  ISETP.GT.AND P2, PT, R166, 0x19, PT ;  /* 0x00000019a600780c */ /* 0x000fe40003f44270 */
[----:B-1----:R-:W-:-:S02]  /*6120*/  FSEL R179, R164, -INF , P1 ;  /* 0xff800000a4b37808 */ /* 0x002fc40000800000 */
[----:B------:R-:W-:Y:S01]  /*6130*/  FMNMX.FTZ R4, R180, R157, !PT ;  /* 0x0000009db4047209 */ /* 0x000fe20007810000 */
[----:B------:R-:W-:Y:S01]  /*6140*/  MUFU.TANH R172, R172 ;  /* 0x000000ac00ac7308 */ /* 0x000fe20000002400 */
[----:B------:R-:W-:Y:S02]  /*6150*/  ISETP.GT.AND P1, PT, R166, 0x20, PT ;  /* 0x00000020a600780c */ /* 0x000fe40003f24270 */
[----:B--2---:R-:W-:Y:S02]  /*6160*/  FSEL R177, R165, -INF , P2 ;  /* 0xff800000a5b17808 */ /* 0x004fe40001000000 */
[----:B------:R-:W-:Y:S02]  /*6170*/  FMNMX.FTZ R164, R179, R4, !PT ;  /* 0x00000004b3a47209 */ /* 0x000fe40007810000 */
[----:B0-----:R-:W-:Y:S01]  /*6180*/  FMNMX.FTZ R4, R170, R161, !PT ;  /* 0x000000a1aa047209 */ /* 0x001fe20007810000 */
[----:B------:R-:W0:Y:S01]  /*6190*/  MUFU.TANH R173, R173 ;  /* 0x000000ad00ad7308 */ /* 0x000e220000002400 */
[----:B------:R-:W-:-:S02]  /*61a0*/  ISETP.GT.AND P2, PT, R166, 0x21, PT ;  /* 0x00000021a600780c */ /* 0x000fc40003f44270 */
[----:B------:R-:W-:Y:S01]  /*61b0*/  FMNMX.FTZ R161, R177, R164, !PT ;  /* 0x000000a4b1a17209 */ /* 0x000fe20007810000 */
[----:B------:R-:W-:Y:S01]  /*61c0*/  FMUL.FTZ R175, R4, UR7 ;  /* 0x0000000704af7c20 */ /* 0x000fe20008410000 */
[----:B---3--:R-:W-:Y:S02]  /*61d0*/  FSEL R157, R169, -INF , P2 ;  /* 0xff800000a99d7808 */ /* 0x008fe40001000000 */
[C---:B------:R-:W-:Y:S01]  /*61e0*/  ISETP.GT.AND P2, PT, R166.reuse, 0x29, PT ;  /* 0x00000029a600780c */ /* 0x040fe20003f44270 */
[----:B------:R1:W2:Y:S01]  /*61f0*/  MUFU.TANH R167, R176 ;  /* 0x000000b000a77308 */ /* 0x0002a20000002400 */
[----:B------:R-:W-:Y:S02]  /*6200*/  ISETP.GT.AND P3, PT, R166, 0x38, PT ;  /* 0x00000038a600780c */ /* 0x000fe40003f64270 */
[----:B------:R-:W-:-:S04]  /*6210*/  FSETP.NEU.FTZ.AND P4, PT, R4, -INF , PT ;  /* 0xff8000000400780b */ /* 0x000fc80003f9d000 */
[----:B------:R-:W-:Y:S01]  /*6220*/  FSEL R175, R175, RZ, P4 ;  /* 0x000000ffafaf7208 */ /* 0x000fe20002000000 */
[----:B------:R3:W4:Y:S01]  /*6230*/  MUFU.TANH R171, R160 ;  /* 0x000000a000ab7308 */ /* 0x0007220000002400 */
[----:B-1----:R-:W-:Y:S02]  /*6240*/  FSEL R176, R168, -INF , P1 ;  /* 0xff800000a8b07808 */ /* 0x002fe40000800000 */
[----:B------:R-:W-:Y:S01]  /*6250*/  ISETP.GT.AND P1, PT, R166, 0x28, PT ;  /* 0x00000028a600780c */ /* 0x000fe20003f24270 */
[--C-:B------:R-:W-:Y:S01]  /*6260*/  FFMA.FTZ R19, R19, UR7, -R175.reuse ;  /* 0x0000000713137c23 */ /* 0x100fe200080108af */
[----:B------:R-:W-:Y:S01]  /*6270*/  FMNMX.FTZ R164, R176, R161, !PT ;  /* 0x000000a1b0a47209 */ /* 0x000fe20007810000 */
[--C-:B------:R-:W-:Y:S01]  /*6280*/  FFMA.FTZ R18, R18, UR7, -R175.reuse ;  /* 0x0000000712127c23 */ /* 0x100fe200080108af */
[----:B0-----:R-:W-:Y:S01]  /*6290*/  FSEL R161, R173, -INF , P2 ;  /* 0xff800000ada17808 */ /* 0x001fe20001000000 */
[----:B------:R0:W1:Y:S01]  /*62a0*/  MUFU.TANH R165, R3 ;  /* 0x0000000300a57308 */ /* 0x0000620000002400 */
[----:B---3--:R-:W-:Y:S01]  /*62b0*/  FSEL R160, R172, -INF , P1 ;  /* 0xff800000aca07808 */ /* 0x008fe20000800000 */
[--C-:B------:R-:W-:Y:S01]  /*62c0*/  FFMA.FTZ R174, R155, UR7, -R175.reuse ;  /* 0x000000079bae7c23 */ /* 0x100fe200080108af */
[----:B------:R-:W-:Y:S01]  /*62d0*/  FMNMX.FTZ R163, R157, R164, !PT ;  /* 0x000000a49da37209 */ /* 0x000fe20007810000 */
[--C-:B------:R-:W-:Y:S01]  /*62e0*/  FFMA.FTZ R173, R156, UR7, -R175.reuse ;  /* 0x000000079cad7c23 */ /* 0x100fe200080108af */
[----:B------:R-:W-:Y:S01]  /*62f0*/  ISETP.GT.AND P1, PT, R166, 0x30, PT ;  /* 0x00000030a600780c */ /* 0x000fe20003f24270 */
[--C-:B------:R-:W-:Y:S01]  /*6300*/  FFMA.FTZ R169, R158, UR7, -R175.reuse ;  /* 0x000000079ea97c23 */ /* 0x100fe200080108af */
[----:B------:R-:W-:Y:S01]  /*6310*/  FMNMX.FTZ R164, R160, R163, !PT ;  /* 0x000000a3a0a47209 */ /* 0x000fe20007810000 */
[----:B------:R-:W3:Y:S01]  /*6320*/  MUFU.TANH R181, R181 ;  /* 0x000000b500b57308 */ /* 0x000ee20000002400 */
[----:B------:R-:W-:Y:S01]  /*6330*/  ISETP.GT.AND P2, PT, R166, 0x31, PT ;  /* 0x00000031a600780c */ /* 0x000fe20003f44270 */
[--C-:B------:R-:W-:Y:S01]  /*6340*/  FFMA.FTZ R172, R162, UR7, -R175.reuse ;  /* 0x00000007a2ac7c23 */ /* 0x100fe200080108af */
[----:B--2---:R-:W-:Y:S01]  /*6350*/  FSEL R163, R167, -INF , P1 ;  /* 0xff800000a7a37808 */ /* 0x004fe20000800000 */
[--C-:B------:R-:W-:Y:S01]  /*6360*/  FFMA.FTZ R167, R20, UR7, -R175.reuse ;  /* 0x0000000714a77c23 */ /* 0x100fe200080108af */
[----:B------:R-:W-:Y:S01]  /*6370*/  FMNMX.FTZ R168, R161, R164, !PT ;  /* 0x000000a4a1a87209 */ /* 0x000fe20007810000 */
[--C-:B------:R-:W-:Y:S01]  /*6380*/  FFMA.FTZ R20, R22, UR7, -R175.reuse ;  /* 0x0000000716147c23 */ /* 0x100fe200080108af */
[----:B----4-:R-:W-:Y:S01]  /*6390*/  FSEL R164, R171, -INF , P2 ;  /* 0xff800000aba47808 */ /* 0x010fe20001000000 */
[--C-:B------:R-:W-:Y:S01]  /*63a0*/  FFMA.FTZ R22, R154, UR7, -R175.reuse ;  /* 0x000000079a167c23 */ /* 0x100fe200080108af */
[----:B0-----:R-:W-:Y:S01]  /*63b0*/  FMNMX.FTZ R3, R163, R168, !PT ;  /* 0x000000a8a3037209 */ /* 0x001fe20007810000 */
[----:B------:R-:W-:Y:S01]  /*63c0*/  MUFU.EX2 R19, R19 ;  /* 0x0000001300137308 */ /* 0x000fe20000000800 */
[----:B------:R-:W-:Y:S01]  /*63d0*/  ISETP.GT.AND P1, PT, R166, 0x39, PT ;  /* 0x00000039a600780c */ /* 0x000fe20003f24270 */
[----:B------:R-:W-:Y:S01]  /*63e0*/  FFMA.FTZ R23, R23, UR7, -R175 ;  /* 0x0000000717177c23 */ /* 0x000fe200080108af */
[----:B-1----:R-:W-:-:S02]  /*63f0*/  FSEL R165, R165, -INF , P3 ;  /* 0xff800000a5a57808 */ /* 0x002fc40001800000 */
[----:B------:R-:W-:Y:S02]  /*6400*/  FMNMX.FTZ R168, R164, R3, !PT ;  /* 0x00000003a4a87209 */ /* 0x000fe40007810000 */
[----:B---3--:R-:W-:Y:S01]  /*6410*/  FSEL R166, R181, -INF , P1 ;  /* 0xff800000b5a67808 */ /* 0x008fe20000800000 */
[----:B------:R-:W-:Y:S01]  /*6420*/  MUFU.EX2 R18, R18 ;  /* 0x0000001200127308 */ /* 0x000fe20000000800 */
[----:B------:R-:W-:Y:S01]  /*6430*/  FMNMX.FTZ R3, R165, R168, !PT ;  /* 0x000000a8a5037209 */ /* 0x000fe20007810000 */
[--C-:B------:R-:W-:Y:S01]  /*6440*/  FFMA.FTZ R168, R17, UR7, -R175.reuse ;  /* 0x0000000711a87c23 */ /* 0x100fe200080108af */
[--C-:B------:R-:W-:Y:S01]  /*6450*/  FFMA.FTZ R17, R21, UR7, -R175.reuse ;  /* 0x0000000715117c23 */ /* 0x100fe200080108af */
[----:B------:R-:W-:Y:S01]  /*6460*/  FFMA.FTZ R21, R159, UR7, -R175 ;  /* 0x000000079f157c23 */ /* 0x000fe200080108af */
[----:B------:R-:W-:-:S03]  /*6470*/  FMNMX.FTZ R3, R166, R3, !PT ;  /* 0x00000003a6037209 */ /* 0x000fc60007810000 */
[----:B------:R-:W-:Y:S02]  /*6480*/  MUFU.EX2 R168, R168 ;  /* 0x000000a800a87308 */ /* 0x000fe40000000800 */
[----:B------:R-:W0:Y:S06]  /*6490*/  SHFL.BFLY PT, R170, R3, 0x2, 0x1f ;  /* 0x0c401f0003aa7f89 */ /* 0x000e2c00000e0000 */
[----:B------:R-:W-:Y:S08]  /*64a0*/  MUFU.EX2 R167, R167 ;  /* 0x000000a700a77308 */ /* 0x000ff00000000800 */
[----:B------:R-:W-:Y:S08]  /*64b0*/  MUFU.EX2 R17, R17 ;  /* 0x0000001100117308 */ /* 0x000ff00000000800 */
[----:B------:R-:W-:Y:S01]  /*64c0*/  MUFU.EX2 R20, R20 ;  /* 0x0000001400147308 */ /* 0x000fe20000000800 */
[----:B0-----:R-:W-:Y:S01]  /*64d0*/  FMNMX.FTZ R171, R3, R170, !PT ;  /* 0x000000aa03ab7209 */ /* 0x001fe20007810000 */
[----:B------:R-:W-:-:S04]  /*64e0*/  FFMA.FTZ R170, R152, UR7, -R175 ;  /* 0x0000000798aa7c23 */ /* 0x000fc800080108af */
[----:B------:R-:W0:Y:S02]  /*64f0*/  SHFL.BFLY PT, R152, R171, 0x1, 0x1f ;  /* 0x0c201f00ab987f89 */ /* 0x000e2400000e0000 */
[----:B------:R-:W-:Y:S08]  /*6500*/  MUFU.EX2 R23, R23 ;  /* 0x0000001700177308 */ /* 0x000ff00000000800 */
[----:B------:R-:W-:Y:S08]  /*6510*/  MUFU.EX2 R170, R170 ;  /* 0x000000aa00aa7308 */ /* 0x000ff00000000800 */
[----:B------:R-:W-:Y:S01]  /*6520*/  MUFU.EX2 R22, R22 ;  /* 0x0000001600167308 */ /* 0x000fe20000000800 */
[----:B0-----:R-:W-:Y:S01]  /*6530*/  FMNMX.FTZ R3, R171, R152, !PT ;  /* 0x00000098ab037209 */ /* 0x001fe20007810000 */
[----:B------:R-:W-:Y:S01]  /*6540*/  FFMA.FTZ R171, R153, UR7, -R175 ;  /* 0x0000000799ab7c23 */ /* 0x000fe200080108af */
[----:B------:R-:W-:-:S05]  /*6550*/  FSEL R153, R4, RZ, P4 ;  /* 0x000000ff04997208 */ /* 0x000fca0002000000 */
[----:B------:R-:W-:Y:S01]  /*6560*/  MUFU.EX2 R169, R169 ;  /* 0x000000a900a97308 */ /* 0x000fe20000000800 */
[C---:B------:R-:W-:Y:S01]  /*6570*/  FSETP.NEU.FTZ.AND P1, PT, R3.reuse, -INF , PT ;  /* 0xff8000000300780b */ /* 0x040fe20003f3d000 */
[----:B------:R-:W-:Y:S01]  /*6580*/  FMUL.FTZ R152, R3, UR7 ;  /* 0x0000000703987c20 */ /* 0x000fe20008410000 */
[----:B------:R-:W-:Y:S02]  /*6590*/  FADD.FTZ R153, -R153, R14 ;  /* 0x0000000e99997221 */ /* 0x000fe40000010100 */
[----:B------:R-:W-:Y:S02]  /*65a0*/  FSEL R14, R3, RZ, P1 ;  /* 0x000000ff030e7208 */ /* 0x000fe40000800000 */
[----:B------:R-:W-:Y:S01]  /*65b0*/  FSEL R181, R152, RZ, P1 ;  /* 0x000000ff98b57208 */ /* 0x000fe20000800000 */
[----:B------:R-:W-:Y:S01]  /*65c0*/  FMUL.FTZ R153, R153, UR7 ;  /* 0x0000000799997c20 */ /* 0x000fe20008410000 */
[----:B------:R-:W-:Y:S01]  /*65d0*/  ISETP.NE.AND P1, PT, R2, RZ, PT ;  /* 0x000000ff0200720c */ /* 0x000fe20003f25270 */
[----:B------:R-:W-:Y:S01]  /*65e0*/  FADD.FTZ R15, -R14, R15 ;  /* 0x0000000f0e0f7221 */ /* 0x000fe20000010100 */
[----:B------:R-:W-:Y:S01]  /*65f0*/  MUFU.EX2 R21, R21 ;  /* 0x0000001500157308 */ /* 0x000fe20000000800 */
[--C-:B------:R-:W-:Y:S01]  /*6600*/  FFMA.FTZ R152, R184, UR7, -R181.reuse ;  /* 0x00000007b8987c23 */ /* 0x100fe200080108b5 */
[--C-:B------:R-:W-:Y:S01]  /*6610*/  FFMA.FTZ R185, R185, UR7, -R181.reuse ;  /* 0x00000007b9b97c23 */ /* 0x100fe200080108b5 */
[----:B------:R-:W-:Y:S01]  /*6620*/  FMUL.FTZ R15, R15, UR7 ;  /* 0x000000070f0f7c20 */ /* 0x000fe20008410000 */
        /* <DEDUP_REMOVED lines=9> */
[----:B------:R-:W-:Y:S01]  /*66c0*/  FFMA.FTZ R162, R176, UR7, -R181 ;  /* 0x00000007b0a27c23 */ /* 0x000fe200080108b5 */
[----:B------:R-:W-:Y:S01]  /*66d0*/  FFMA.FTZ R176, R16, UR7, -R175 ;  /* 0x0000000710b07c23 */ /* 0x000fe200080108af */
[----:B------:R-:W-:Y:S01]  /*66e0*/  MOV R175, UR6 ;  /* 0x0000000600af7c02 */ /* 0x000fe20008000f00 */
[----:B------:R-:W0:Y:S01]  /*66f0*/  MUFU.EX2 R15, R15 ;  /* 0x0000000f000f7308 */ /* 0x000e220000000800 */
[--C-:B------:R-:W-:Y:S01]  /*6700*/  FFMA.FTZ R161, R161, UR7, -R181.reuse ;  /* 0x00000007a1a17c23 */ /* 0x100fe200080108b5 */
[----:B------:R-:W-:-:S06]  /*6710*/  FFMA.FTZ R163, R163, UR7, -R181 ;  /* 0x00000007a3a37c23 */ /* 0x000fcc00080108b5 */
[----:B------:R-:W1:Y:S08]  /*6720*/  MUFU.EX2 R14, R153 ;  /* 0x00000099000e7308 */ /* 0x000e700000000800 */
[----:B------:R-:W2:Y:S01]  /*6730*/  MUFU.EX2 R185, R185 ;  /* 0x000000b900b97308 */ /* 0x000ea20000000800 */
[----:B0-----:R-:W-:Y:S01]  /*6740*/  FFMA.FTZ R178, R15, R5, R152 ;  /* 0x000000050fb27223 */ /* 0x001fe20000010098 */
[----:B------:R-:W-:-:S02]  /*6750*/  @!P1 IMAD R5, R175, 0x40, R0 ;  /* 0x00000040af059824 */ /* 0x000fc400078e0200 */
[-C--:B------:R-:W-:Y:S01]  /*6760*/  FMUL.FTZ R24, R24, R15.reuse ;  /* 0x0000000f18187220 */ /* 0x080fe20000410000 */
[-C--:B------:R-:W-:Y:S01]  /*6770*/  FMUL.FTZ R25, R25, R15.reuse ;  /* 0x0000000f19197220 */ /* 0x080fe20000410000 */
[-C--:B------:R-:W-:Y:S01]  /*6780*/  FMUL.FTZ R28, R28, R15.reuse ;  /* 0x0000000f1c1c7220 */ /* 0x080fe20000410000 */
[-C--:B------:R-:W-:Y:S01]  /*6790*/  FMUL.FTZ R29, R29, R15.reuse ;  /* 0x0000000f1d1d7220 */ /* 0x080fe20000410000 */
[----:B------:R-:W-:Y:S01]  /*67a0*/  @!P1 LEA R5, R5, UR39, 0x2 ;  /* 0x0000002705059c11 */ /* 0x000fe2000f8e10ff */
[----:B------:R-:W0:Y:S01]  /*67b0*/  MUFU.EX2 R154, R154 ;  /* 0x0000009a009a7308 */ /* 0x000e220000000800 */
[----:B-1----:R-:W-:Y:S01]  /*67c0*/  FFMA.FTZ R153, R14, R6, R19 ;  /* 0x000000060e997223 */ /* 0x002fe20000010013 */
[----:B------:R-:W-:Y:S01]  /*67d0*/  FFMA.FTZ R6, R164, UR7, -R181 ;  /* 0x00000007a4067c23 */ /* 0x000fe200080108b5 */
[-C--:B------:R-:W-:Y:S01]  /*67e0*/  FMUL.FTZ R32, R32, R15.reuse ;  /* 0x0000000f20207220 */ /* 0x080fe20000410000 */
[----:B------:R-:W-:Y:S01]  /*67f0*/  @!P1 STS [R5+0x28800], R15 ;  /* 0x0288000f05009388 */ /* 0x000fe20000000800 */
[----:B------:R-:W-:Y:S01]  /*6800*/  FADD.FTZ R153, R168, R153 ;  /* 0x00000099a8997221 */ /* 0x000fe20000010000 */
[-C--:B------:R-:W-:Y:S01]  /*6810*/  FMUL.FTZ R33, R33, R15.reuse ;  /* 0x0000000f21217220 */ /* 0x080fe20000410000 */
[-C--:B------:R-:W-:Y:S01]  /*6820*/  FMUL.FTZ R36, R36, R15.reuse ;  /* 0x0000000f24247220 */ /* 0x080fe20000410000 */
[----:B------:R-:W1:Y:S01]  /*6830*/  MUFU.EX2 R155, R155 ;  /* 0x0000009b009b7308 */ /* 0x000e620000000800 */
[----:B------:R3:W-:Y:S01]  /*6840*/  @!P1 STS [R5+0x28820], R14 ;  /* 0x0288200e05009388 */ /* 0x0007e20000000800 */
[----:B--2---:R-:W-:Y:S01]  /*6850*/  F2FP.F16.F32.PACK_AB R152, R185, R152 ;  /* 0x00000098b998723e */ /* 0x004fe200000000ff */
[-C--:B------:R-:W-:Y:S01]  /*6860*/  FMUL.FTZ R37, R37, R15.reuse ;  /* 0x0000000f25257220 */ /* 0x080fe20000410000 */
[-C--:B------:R-:W-:Y:S01]  /*6870*/  FMUL.FTZ R40, R40, R15.reuse ;  /* 0x0000000f28287220 */ /* 0x080fe20000410000 */
[-C--:B------:R-:W-:Y:S01]  /*6880*/  FMUL.FTZ R41, R41, R15.reuse ;  /* 0x0000000f29297220 */ /* 0x080fe20000410000 */
[-C--:B------:R-:W-:Y:S01]  /*6890*/  FMUL.FTZ R44, R44, R15.reuse ;  /* 0x0000000f2c2c7220 */ /* 0x080fe20000410000 */
[-C--:B------:R-:W-:Y:S01]  /*68a0*/  FMUL.FTZ R45, R45, R15.reuse ;  /* 0x0000000f2d2d7220 */ /* 0x080fe20000410000 */
        /* <DEDUP_REMOVED lines=8> */
[----:B------:R-:W4:Y:S01]  /*6930*/  MUFU.EX2 R159, R159 ;  /* 0x0000009f009f7308 */ /* 0x000f220000000800 */
[-C--:B------:R-:W-:Y:S01]  /*6940*/  FMUL.FTZ R61, R61, R15.reuse ;  /* 0x0000000f3d3d7220 */ /* 0x080fe20000410000 */
[-C--:B------:R-:W-:Y:S01]  /*6950*/  FMUL.FTZ R64, R64, R15.reuse ;  /* 0x0000000f40407220 */ /* 0x080fe20000410000 */
[-C--:B------:R-:W-:Y:S01]  /*6960*/  FMUL.FTZ R65, R65, R15.reuse ;  /* 0x0000000f41417220 */ /* 0x080fe20000410000 */
[-C--:B------:R-:W-:Y:S01]  /*6970*/  FMUL.FTZ R68, R68, R15.reuse ;  /* 0x0000000f44447220 */ /* 0x080fe20000410000 */
[-C--:B------:R-:W-:Y:S01]  /*6980*/  FMUL.FTZ R69, R69, R15.reuse ;  /* 0x0000000f45457220 */ /* 0x080fe20000410000 */
[-C--:B------:R-:W-:Y:S01]  /*6990*/  FMUL.FTZ R72, R72, R15.reuse ;  /* 0x0000000f48487220 */ /* 0x080fe20000410000 */
[-C--:B------:R-:W-:Y:S01]  /*69a0*/  FMUL.FTZ R73, R73, R15.reuse ;  /* 0x0000000f49497220 */ /* 0x080fe20000410000 */
[----:B------:R5:W-:Y:S01]  /*69b0*/  MUFU.EX2 R179, R157 ;  /* 0x0000009d00b37308 */ /* 0x000be20000000800 */
        /* <DEDUP_REMOVED lines=8> */
[----:B-----5:R-:W-:Y:S01]  /*6a40*/  FADD.FTZ R157, R185, R178 ;  /* 0x000000b2b99d7221 */ /* 0x020fe20000010000 */
[----:B------:R-:W-:Y:S01]  /*6a50*/  FADD.FTZ R178, R18, R153 ;  /* 0x0000009912b27221 */ /* 0x000fe20000010000 */
[-C--:B------:R-:W-:Y:S01]  /*6a60*/  FMUL.FTZ R89, R89, R15.reuse ;  /* 0x0000000f59597220 */ /* 0x080fe20000410000 */
[-C--:B------:R-:W-:Y:S01]  /*6a70*/  FMUL.FTZ R92, R92, R15.reuse ;  /* 0x0000000f5c5c7220 */ /* 0x080fe20000410000 */
[-C--:B------:R-:W-:Y:S01]  /*6a80*/  FMUL.FTZ R93, R93, R15.reuse ;  /* 0x0000000f5d5d7220 */ /* 0x080fe20000410000 */
[----:B------:R-:W-:Y:S01]  /*6a90*/  FADD.FTZ R178, R167, R178 ;  /* 0x000000b2a7b27221 */ /* 0x000fe20000010000 */
        /* <DEDUP_REMOVED lines=10> */
[----:B0-----:R-:W-:Y:S01]  /*6b40*/  FADD.FTZ R160, R154, R157 ;  /* 0x0000009d9aa07221 */ /* 0x001fe20000010000 */
[--C-:B------:R-:W-:Y:S01]  /*6b50*/  FFMA.FTZ R157, R165, UR7, -R181.reuse ;  /* 0x00000007a59d7c23 */ /* 0x100fe200080108b5 */
[----:B------:R-:W-:Y:S01]  /*6b60*/  FFMA.FTZ R181, R166, UR7, -R181 ;  /* 0x00000007a6b57c23 */ /* 0x000fe200080108b5 */
[C---:B-1----:R-:W-:Y:S01]  /*6b70*/  F2FP.F16.F32.PACK_AB R154, R155.reuse, R154 ;  /* 0x0000009a9b9a723e */ /* 0x042fe200000000ff */
[----:B------:R-:W-:Y:S01]  /*6b80*/  FADD.FTZ R153, R155, R160 ;  /* 0x000000a09b997221 */ /* 0x000fe20000010000 */
[----:B------:R-:W-:Y:S01]  /*6b90*/  F2FP.F16.F32.PACK_AB R155, R167, R18 ;  /* 0x00000012a79b723e */ /* 0x000fe200000000ff */
[-C--:B------:R-:W-:Y:S01]  /*6ba0*/  FMUL.FTZ R112, R112, R15.reuse ;  /* 0x0000000f70707220 */ /* 0x080fe20000410000 */
[----:B------:R-:W0:Y:S01]  /*6bb0*/  MUFU.EX2 R162, R162 ;  /* 0x000000a200a27308 */ /* 0x000e220000000800 */
[----:B--2---:R-:W-:Y:S01]  /*6bc0*/  FADD.FTZ R160, R156, R153 ;  /* 0x000000999ca07221 */ /* 0x004fe20000010000 */
[----:B------:R-:W-:Y:S01]  /*6bd0*/  FADD.FTZ R153, R17, R178 ;  /* 0x000000b211997221 */ /* 0x000fe20000010000 */
[----:B----4-:R-:W-:Y:S01]  /*6be0*/  F2FP.F16.F32.PACK_AB R156, R159, R156 ;  /* 0x0000009c9f9c723e */ /* 0x010fe200000000ff */
        /* <DEDUP_REMOVED lines=12> */
[----:B------:R4:W-:Y:S01]  /*6cb0*/  MUFU.EX2 R164, R163 ;  /* 0x000000a300a47308 */ /* 0x0009e20000000800 */
[----:B-1----:R-:W-:Y:S01]  /*6cc0*/  FADD.FTZ R161, R159, R160 ;  /* 0x000000a09fa17221 */ /* 0x002fe20000010000 */
[----:B------:R-:W-:Y:S01]  /*6cd0*/  FADD.FTZ R160, R20, R153 ;  /* 0x0000009914a07221 */ /* 0x000fe20000010000 */
[----:B------:R-:W-:Y:S01]  /*6ce0*/  F2FP.F16.F32.PACK_AB R159, R170, R23 ;  /* 0x00000017aa9f723e */ /* 0x000fe200000000ff */
[----:B------:R-:W-:Y:S01]  /*6cf0*/  FMUL.FTZ R136, R136, R15 ;  /* 0x0000000f88887220 */ /* 0x000fe20000410000 */
[----:B---3--:R-:W-:Y:S01]  /*6d00*/  FADD.FTZ R166, R158, R161 ;  /* 0x000000a19ea67221 */ /* 0x008fe20000010000 */
[----:B------:R-:W-:Y:S01]  /*6d10*/  FADD.FTZ R153, R23, R160 ;  /* 0x000000a017997221 */ /* 0x000fe20000010000 */
[C---:B-----5:R-:W-:Y:S01]  /*6d20*/  F2FP.F16.F32.PACK_AB R158, R177.reuse, R158 ;  /* 0x0000009eb19e723e */ /* 0x060fe200000000ff */
[----:B------:R0:W-:Y:S01]  /*6d30*/  MUFU.EX2 R165, R6 ;  /* 0x0000000600a57308 */ /* 0x0001e20000000800 */
[----:B------:R-:W-:Y:S01]  /*6d40*/  FADD.FTZ R161, R177, R166 ;  /* 0x000000a6b1a17221 */ /* 0x000fe20000010000 */
[----:B----4-:R-:W-:Y:S01]  /*6d50*/  FADD.FTZ R163, R170, R153 ;  /* 0x00000099aaa37221 */ /* 0x010fe20000010000 */
[----:B------:R-:W-:Y:S01]  /*6d60*/  F2FP.F16.F32.PACK_AB R153, R168, R19 ;  /* 0x00000013a899723e */ /* 0x000fe200000000ff */
[----:B------:R-:W-:Y:S01]  /*6d70*/  BAR.SYNC.DEFER_BLOCKING 0xf, 0x100 ;  /* 0x03c4000000007b1d */ /* 0x000fe20000010000 */
[-C--:B------:R-:W-:Y:S01]  /*6d80*/  FMUL.FTZ R137, R137, R15.reuse ;  /* 0x0000000f89897220 */ /* 0x080fe20000410000 */
[----:B------:R-:W-:Y:S01]  /*6d90*/  FADD.FTZ R160, R22, R163 ;  /* 0x000000a316a07221 */ /* 0x000fe20000010000 */
[-C--:B------:R-:W-:Y:S01]  /*6da0*/  FMUL.FTZ R140, R140, R15.reuse ;  /* 0x0000000f8c8c7220 */ /* 0x080fe20000410000 */
[-C--:B------:R-:W-:Y:S01]  /*6db0*/  FMUL.FTZ R141, R141, R15.reuse ;  /* 0x0000000f8d8d7220 */ /* 0x080fe20000410000 */
[----:B0-----:R-:W-:Y:S01]  /*6dc0*/  FADD.FTZ R6, R162, R161 ;  /* 0x000000a1a2067221 */ /* 0x001fe20000010000 */
[----:B------:R-:W0:Y:S01]  /*6dd0*/  MUFU.EX2 R172, R172 ;  /* 0x000000ac00ac7308 */ /* 0x000e220000000800 */
[C---:B------:R-:W-:Y:S01]  /*6de0*/  FADD.FTZ R160, R169.reuse, R160 ;  /* 0x000000a0a9a07221 */ /* 0x040fe20000010000 */
[----:B------:R-:W-:Y:S01]  /*6df0*/  F2FP.F16.F32.PACK_AB R161, R169, R22 ;  /* 0x00000016a9a1723e */ /* 0x000fe200000000ff */
[----:B------:R-:W-:Y:S01]  /*6e00*/  FADD.FTZ R5, R179, R6 ;  /* 0x00000006b3057221 */ /* 0x000fe20000010000 */
[-C--:B------:R-:W-:Y:S01]  /*6e10*/  FMUL.FTZ R144, R144, R15.reuse ;  /* 0x0000000f90907220 */ /* 0x080fe20000410000 */
[-C--:B------:R-:W-:Y:S01]  /*6e20*/  FMUL.FTZ R145, R145, R15.reuse ;  /* 0x0000000f91917220 */ /* 0x080fe20000410000 */
[-C--:B------:R-:W-:Y:S01]  /*6e30*/  FMUL.FTZ R148, R148, R15.reuse ;  /* 0x0000000f94947220 */ /* 0x080fe20000410000 */
[----:B------:R-:W-:Y:S01]  /*6e40*/  FADD.FTZ R6, R16, R5 ;  /* 0x0000000510067221 */ /* 0x000fe20000010000 */
[----:B------:R-:W1:Y:S01]  /*6e50*/  MUFU.EX2 R171, R171 ;  /* 0x000000ab00ab7308 */ /* 0x000e620000000800 */
[----:B------:R-:W-:Y:S01]  /*6e60*/  FADD.FTZ R5, R21, R160 ;  /* 0x000000a015057221 */ /* 0x000fe20000010000 */
[----:B------:R-:W-:Y:S01]  /*6e70*/  F2FP.F16.F32.PACK_AB R160, R179, R162 ;  /* 0x000000a2b3a0723e */ /* 0x000fe200000000ff */
[----:B------:R-:W-:Y:S01]  /*6e80*/  FMUL.FTZ R149, R149, R15 ;  /* 0x0000000f95957220 */ /* 0x000fe20000410000 */
[----:B--2---:R-:W-:Y:S01]  /*6e90*/  F2FP.F16.F32.PACK_AB R162, R175, R16 ;  /* 0x00000010afa2723e */ /* 0x004fe200000000ff */
[-C--:B------:R-:W-:Y:S01]  /*6ea0*/  FMUL.FTZ R26, R26, R14.reuse ;  /* 0x0000000e1a1a7220 */ /* 0x080fe20000410000 */
[-C--:B------:R-:W-:Y:S01]  /*6eb0*/  FMUL.FTZ R27, R27, R14.reuse ;  /* 0x0000000e1b1b7220 */ /* 0x080fe20000410000 */
[-C--:B------:R-:W-:Y:S01]  /*6ec0*/  FMUL.FTZ R30, R30, R14.reuse ;  /* 0x0000000e1e1e7220 */ /* 0x080fe20000410000 */
[----:B------:R2:W3:Y:S01]  /*6ed0*/  MUFU.EX2 R166, R157 ;  /* 0x0000009d00a67308 */ /* 0x0004e20000000800 */
[----:B0-----:R-:W-:Y:S01]  /*6ee0*/  F2FP.F16.F32.PACK_AB R163, R172, R21 ;  /* 0x00000015aca3723e */ /* 0x001fe200000000ff */
[----:B------:R0:W-:Y:S01]  /*6ef0*/  STSM.16.M88.4 [R10+0x26800], R152 ;  /* 0x026800980a007844 */ /* 0x0001e20000000200 */
[-C--:B------:R-:W-:Y:S01]  /*6f00*/  FMUL.FTZ R31, R31, R14.reuse ;  /* 0x0000000e1f1f7220 */ /* 0x080fe20000410000 */
[-C--:B------:R-:W-:Y:S01]  /*6f10*/  FMUL.FTZ R34, R34, R14.reuse ;  /* 0x0000000e22227220 */ /* 0x080fe20000410000 */
[-C--:B------:R-:W-:Y:S01]  /*6f20*/  FMUL.FTZ R35, R35, R14.reuse ;  /* 0x0000000e23237220 */ /* 0x080fe20000410000 */
[-C--:B------:R-:W-:Y:S01]  /*6f30*/  FMUL.FTZ R38, R38, R14.reuse ;  /* 0x0000000e26267220 */ /* 0x080fe20000410000 */
[-C--:B------:R-:W-:Y:S01]  /*6f40*/  FMUL.FTZ R39, R39, R14.reuse ;  /* 0x0000000e27277220 */ /* 0x080fe20000410000 */
[----:B------:R-:W4:Y:S01]  /*6f50*/  MUFU.EX2 R174, R174 ;  /* 0x000000ae00ae7308 */ /* 0x000f220000000800 */
[----:B--2---:R-:W-:Y:S01]  /*6f60*/  F2FP.F16.F32.PACK_AB R157, R20, R17 ;  /* 0x00000011149d723e */ /* 0x004fe200000000ff */
[----:B------:R-:W-:Y:S01]  /*6f70*/  FADD.FTZ R17, R175, R6 ;  /* 0x00000006af117221 */ /* 0x000fe20000010000 */
[----:B------:R-:W-:Y:S01]  /*6f80*/  FADD.FTZ R6, R172, R5 ;  /* 0x00000005ac067221 */ /* 0x000fe20000010000 */
[-C--:B------:R-:W-:Y:S01]  /*6f90*/  FMUL.FTZ R42, R42, R14.reuse ;  /* 0x0000000e2a2a7220 */ /* 0x080fe20000410000 */
[----:B------:R-:W-:Y:S01]  /*6fa0*/  FMUL.FTZ R43, R43, R14 ;  /* 0x0000000e2b2b7220 */ /* 0x000fe20000410000 */
[----:B------:R-:W-:Y:S01]  /*6fb0*/  FADD.FTZ R18, R164, R17 ;  /* 0x00000011a4127221 */ /* 0x000fe20000010000 */
[----:B-1----:R-:W-:Y:S01]  /*6fc0*/  FADD.FTZ R5, R171, R6 ;  /* 0x00000006ab057221 */ /* 0x002fe20000010000 */
[----:B------:R-:W1:Y:S01]  /*6fd0*/  MUFU.EX2 R173, R173 ;  /* 0x000000ad00ad7308 */ /* 0x000e620000000800 */
[C---:B------:R-:W-:Y:S01]  /*6fe0*/  F2FP.F16.F32.PACK_AB R164, R165.reuse, R164 ;  /* 0x000000a4a5a4723e */ /* 0x040fe200000000ff */
[----:B------:R-:W-:Y:S01]  /*6ff0*/  FADD.FTZ R17, R165, R18 ;  /* 0x00000012a5117221 */ /* 0x000fe20000010000 */
[----:B------:R0:W-:Y:S01]  /*7000*/  STSM.16.M88.4 [R9], R156 ;  /* 0x0000009c09007844 */ /* 0x0001e20000000200 */
[-C--:B------:R-:W-:Y:S01]  /*7010*/  FMUL.FTZ R46, R46, R14.reuse ;  /* 0x0000000e2e2e7220 */ /* 0x080fe20000410000 */
[-C--:B------:R-:W-:Y:S01]  /*7020*/  FMUL.FTZ R47, R47, R14.reuse ;  /* 0x0000000e2f2f7220 */ /* 0x080fe20000410000 */
[----:B---3--:R-:W-:Y:S01]  /*7030*/  FADD.FTZ R16, R166, R17 ;  /* 0x00000011a6107221 */ /* 0x008fe20000010000 */
[----:B------:R0:W-:Y:S01]  /*7040*/  STSM.16.M88.4 [R8], R160 ;  /* 0x000000a008007844 */ /* 0x0001e20000000200 */
        /* <DEDUP_REMOVED lines=16> */
[----:B------:R-:W-:Y:S01]  /*7150*/  FMUL.FTZ R71, R71, R14 ;  /* 0x0000000e47477220 */ /* 0x000fe20000410000 */
[C---:B--2---:R-:W-:Y:S01]  /*7160*/  F2FP.F16.F32.PACK_AB R166, R181.reuse, R166 ;  /* 0x000000a6b5a6723e */ /* 0x044fe200000000ff */
[----:B------:R-:W-:Y:S01]  /*7170*/  FADD.FTZ R5, R181, R16 ;  /* 0x00000010b5057221 */ /* 0x000fe20000010000 */
[-C--:B------:R-:W-:Y:S01]  /*7180*/  FMUL.FTZ R74, R74, R14.reuse ;  /* 0x0000000e4a4a7220 */ /* 0x080fe20000410000 */
[-C--:B------:R-:W-:Y:S01]  /*7190*/  FMUL.FTZ R75, R75, R14.reuse ;  /* 0x0000000e4b4b7220 */ /* 0x080fe20000410000 */
[-C--:B------:R-:W-:Y:S01]  /*71a0*/  FMUL.FTZ R78, R78, R14.reuse ;  /* 0x0000000e4e4e7220 */ /* 0x080fe20000410000 */
[-C--:B------:R-:W-:Y:S01]  /*71b0*/  FMUL.FTZ R79, R79, R14.reuse ;  /* 0x0000000e4f4f7220 */ /* 0x080fe20000410000 */
[-C--:B------:R-:W-:Y:S01]  /*71c0*/  FMUL.FTZ R82, R82, R14.reuse ;  /* 0x0000000e52527220 */ /* 0x080fe20000410000 */
[-C--:B------:R-:W-:Y:S01]  /*71d0*/  FMUL.FTZ R83, R83, R14.reuse ;  /* 0x0000000e53537220 */ /* 0x080fe20000410000 */
        /* <DEDUP_REMOVED lines=39> */
.L_x_4084:
[----:B------:R0:W1:Y:S01]  /*7450*/  SYNCS.PHASECHK.TRANS64.TRYWAIT P1, [UR27+0x28c50], R13 ;  /* 0x028c500dff0075a7 */ /* 0x000062000802015b */
[----:B------:R-:W-:Y:S05]  /*7460*/  @!P0 BRA `(.L_x_4085) ;  /* 0x0000000000048947 */ /* 0x000fea0003800000 */
[----:B------:R-:W-:Y:S01]  /*7470*/  BPT.TRAP 0x1 ;  /* 0x000000040000795c */ /* 0x000fe20000300000 */
.L_x_4085:
[----:B-1----:R-:W-:Y:S05]  /*7480*/  @P1 BRA `(.L_x_4086) ;  /* 0x0000000000081947 */ /* 0x002fea0003800000 */
[----:B------:R-:W1:Y:S02]  /*7490*/  SYNCS.PHASECHK.TRANS64.TRYWAIT P1, [UR27+0x28c50], R13 ;  /* 0x028c500dff0075a7 */ /* 0x000e64000802015b */
[----:B-1----:R-:W-:Y:S05]  /*74a0*/  @!P1 BRA `(.L_x_4087) ;  /* 0x0000008c001c9947 */ /* 0x002fea0003800000 */
.L_x_4086:
        /* <DEDUP_REMOVED lines=34> */
.L_x_4088:
[----:B------:R-:W-:Y:S01]  /*76d0*/  UISETP.GT.AND UP0, UPT, UR26, UR25, UPT ;  /* 0x000000191a00728c */ /* 0x000fe2000bf04270 */
[----:B-1----:R-:W-:Y:S01]  /*76e0*/  IMAD.MOV.U32 R14, RZ, RZ, R4 ;  /* 0x000000ffff0e7224 */ /* 0x002fe200078e0004 */
[----:B------:R-:W-:Y:S01]  /*76f0*/  UIADD3 UR27, UR27, 0x28c60, URZ ;  /* 0x00028c601b1b7890 */ /* 0x000fe2000fffe03f */
[----:B------:R-:W-:Y:S01]  /*7700*/  MOV R15, R3 ;  /* 0x00000003000f7202 */ /* 0x000fe20000000f00 */
[----:B------:R-:W-:Y:S02]  /*7710*/  UIADD3 UR26, UR26, -0x1, URZ ;  /* 0xffffffff1a1a7890 */ /* 0x000fe4000fffe03f */
[----:B------:R-:W-:Y:S01]  /*7720*/  PLOP3.LUT P1, PT, PT, PT, UP0, 0x80, 0x0 ;  /* 0x000000000000781c */ /* 0x000fe20003f2f008 */
[----:B------:R-:W-:Y:S01]  /*7730*/  UPRMT UR27, UR44, 0x654, UR27 ;  /* 0x000006542c1b7896 */ /* 0x000fe2000800001b */
[----:B------:R-:W-:-:S08]  /*7740*/  UMOV UR6, UR4 ;  /* 0x0000000400067c82 */ /* 0x000fd00008000000 */
[----:B------:R-:W-:Y:S03]  /*7750*/  SYNCS.ARRIVE.TRANS64.RED.A1T0 RZ, [UR27], RZ ;  /* 0x000000ffffff79a7 */ /* 0x000fe6000810041b */
[----:B------:R-:W-:Y:S05]  /*7760*/  @P1 BRA `(.L_x_4089) ;  /* 0xffffffdc00841947 */ /* 0x000fea000383ffff */
.L_x_4078:
        /* <DEDUP_REMOVED lines=8> */
.L_x_4101:
[----:B------:R-:W-:-:S04]  /*77f0*/  UIADD3 UR4, UR25, 0x1, URZ ;  /* 0x0000000119047890 */ /* 0x000fc8000fffe03f */
[----:B------:R-:W-:-:S04]  /*7800*/  UISETP.NE.AND UP0, UPT, UR4, 0x2, UPT ;  /* 0x000000020400788c */ /* 0x000fc8000bf05270 */
[----:B------:R-:W-:Y:S02]  /*7810*/  USEL UR6, URZ, 0x1, UP0 ;  /* 0x000000013f067887 */ /* 0x000fe40008000000 */
[----:B------:R-:W-:Y:S02]  /*7820*/  USEL UR4, UR4, URZ, UP0 ;  /* 0x0000003f04047287 */ /* 0x000fe40008000000 */
[----:B------:R-:W-:Y:S01]  /*7830*/  ULOP3.LUT UR5, UR5, UR6, URZ, 0x3c, !UPT ;  /* 0x0000000605057292 */ /* 0x000fe2000f8e3c3f */
[----:B012---:R-:W-:Y:S11]  /*7840*/  @!P0 BRA `(.L_x_4091) ;  /* 0x0000000000048947 */ /* 0x007ff60003800000 */
[----:B------:R-:W-:Y:S01]  /*7850*/  BPT.TRAP 0x1 ;  /* 0x000000040000795c */ /* 0x000fe20000300000 */
.L_x_4091:
[----:B------:R-:W-:Y:S01]  /*7860*/  ULEA UR6, UR4, UR39, 0x3 ;  /* 0x0000002704067291 */ /* 0x000fe2000f8e183f */
[----:B------:R-:W-:-:S04]  /*7870*/  MOV R11, UR5 ;  /* 0x00000005000b7c02 */ /* 0x000fc80008000f00 */
[----:B------:R-:W-:-:S04]  /*7880*/  SHF.L.U32 R11, R11, 0x1f, RZ ;  /* 0x0000001f0b0b7819 */ /* 0x000fc800000006ff */
[----:B------:R0:W1:Y:S01]  /*7890*/  SYNCS.PHASECHK.TRANS64.TRYWAIT P1, [UR6+0x28c30], R11 ;  /* 0x028c300bff0075a7 */ /* 0x0000620008020146 */
[----:B------:R-:W-:Y:S05]  /*78a0*/  @!P0 BRA `(.L_x_4092) ;  /* 0x0000000000048947 */ /* 0x000fea0003800000 */
[----:B------:R-:W-:Y:S01]  /*78b0*/  BPT.TRAP 0x1 ;  /* 0x000000040000795c */ /* 0x000fe20000300000 */
.L_x_4092:
[----:B-1----:R-:W-:Y:S05]  /*78c0*/  @P1 BRA `(.L_x_4093) ;  /* 0x0000000000081947 */ /* 0x002fea0003800000 */
[----:B------:R-:W1:Y:S02]  /*78d0*/  SYNCS.PHASECHK.TRANS64.TRYWAIT P1, [UR6+0x28c30], R11 ;  /* 0x028c300bff0075a7 */ /* 0x000e640008020146 */
[----:B-1----:R-:W-:Y:S05]  /*78e0*/  @!P1 BRA `(.L_x_4094) ;  /* 0x0000008800249947 */ /* 0x002fea0003800000 */
.L_x_4093:
[----:B------:R-:W-:Y:S01]  /*78f0*/  ULEA UR10, UR4, UR24, 0x9 ;  /* 0x00000018040a7291 */ /* 0x000fe2000f8e483f */
[----:B------:R-:W-:Y:S01]  /*7900*/  WARPGROUP.ARRIVE ;  /* 0x00000000000079c5 */ /* 0x000fe20000000000 */
        /* <DEDUP_REMOVED lines=20> */
.L_x_4095:
[----:B------:R-:W-:Y:S01]  /*7a50*/  FMUL.FTZ R17, R152, UR27 ;  /* 0x0000001b98117c20 */ /* 0x000fe20008410000 */
[----:B-1----:R-:W-:Y:S01]  /*7a60*/  FMUL.FTZ R4, R153, UR27 ;  /* 0x0000001b99047c20 */ /* 0x002fe20008410000 */
        /* <DEDUP_REMOVED lines=21> */
[----:B-1----:R-:W-:Y:S01]  /*7bc0*/  FMNMX.FTZ R3, R17, R18, !PT ;  /* 0x0000001211037209 */ /* 0x002fe20007810000 */
[----:B------:R-:W-:Y:S01]  /*7bd0*/  FMUL.FTZ R169, R178, UR27 ;  /* 0x0000001bb2a97c20 */ /* 0x000fe20008410000 */
[----:B------:R-:W-:Y:S01]  /*7be0*/  FMUL.FTZ R170, R179, UR27 ;  /* 0x0000001bb3aa7c20 */ /* 0x000fe20008410000 */
[----:B------:R-:W-:Y:S01]  /*7bf0*/  ISETP.NE.AND P1, PT, R2, RZ, PT ;  /* 0x000000ff0200720c */ /* 0x000fe20003f25270 */
[----:B------:R-:W-:-:S03]  /*7c00*/  UIADD3 UR10, UR6, 0x28c40, URZ ;  /* 0x00028c40060a7890 */ /* 0x000fc6000fffe03f */
        /* <DEDUP_REMOVED lines=16> */
[----:B--2---:R-:W-:-:S07]  /*7d10*/  FMNMX.FTZ R160, R152, R3, !PT ;  /* 0x0000000398a07209 */ /* 0x004fce0007810000 */
[----:B------:R-:W2:Y:S01]  /*7d20*/  MUFU.TANH R155, R155 ;  /* 0x0000009b009b7308 */ /* 0x000ea20000002400 */
[----:B---3--:R-:W-:Y:S01]  /*7d30*/  FMNMX.FTZ R3, R153, R160, !PT ;  /* 0x000000a099037209 */ /* 0x008fe20007810000 */
[----:B------:R-:W-:-:S06]  /*7d40*/  FMUL.FTZ R160, R181, UR27 ;  /* 0x0000001bb5a07c20 */ /* 0x000fcc0008410000 */
[----:B------:R-:W3:Y:S01]  /*7d50*/  MUFU.TANH R156, R156 ;  /* 0x0000009c009c7308 */ /* 0x000ee20000002400 */
[----:B-1----:R-:W-:-:S07]  /*7d60*/  FMNMX.FTZ R164, R154, R3, !PT ;  /* 0x000000039aa47209 */ /* 0x002fce0007810000 */
[----:B------:R-:W1:Y:S01]  /*7d70*/  MUFU.TANH R157, R157 ;  /* 0x0000009d009d7308 */ /* 0x000e620000002400 */
[----:B--2---:R-:W-:-:S07]  /*7d80*/  FMNMX.FTZ R3, R155, R164, !PT ;  /* 0x000000a49b037209 */ /* 0x004fce0007810000 */
[----:B------:R-:W2:Y:S01]  /*7d90*/  MUFU.TANH R158, R158 ;  /* 0x0000009e009e7308 */ /* 0x000ea20000002400 */
[----:B---3--:R-:W-:-:S07]  /*7da0*/  FMNMX.FTZ R162, R156, R3, !PT ;  /* 0x000000039ca27209 */ /* 0x008fce0007810000 */
[----:B------:R-:W3:Y:S01]  /*7db0*/  MUFU.TANH R159, R159 ;  /* 0x0000009f009f7308 */ /* 0x000ee20000002400 */
[----:B-1----:R-:W-:Y:S01]  /*7dc0*/  FMNMX.FTZ R3, R157, R162, !PT ;  /* 0x000000a29d037209 */ /* 0x002fe20007810000 */
[----:B------:R-:W-:Y:S01]  /*7dd0*/  FMUL.FTZ R162, R163, UR27 ;  /* 0x0000001ba3a27c20 */ /* 0x000fe20008410000 */
[----:B------:R-:W-:Y:S01]  /*7de0*/  FMUL.FTZ R163, R166, UR27 ;  /* 0x0000001ba6a37c20 */ /* 0x000fe20008410000 */
[----:B------:R-:W-:Y:S01]  /*7df0*/  FMUL.FTZ R166, R171, UR27 ;  /* 0x0000001baba67c20 */ /* 0x000fe20008410000 */
[----:B------:R-:W-:-:S03]  /*7e00*/  FMUL.FTZ R171, R182, UR27 ;  /* 0x0000001bb6ab7c20 */ /* 0x000fc60008410000 */
[----:B------:R-:W1:Y:S01]  /*7e10*/  MUFU.TANH R160, R160 ;  /* 0x000000a000a07308 */ /* 0x000e620000002400 */
[----:B--2---:R-:W-:-:S07]  /*7e20*/  FMNMX.FTZ R164, R158, R3, !PT ;  /* 0x000000039ea47209 */ /* 0x004fce0007810000 */
[----:B------:R-:W2:Y:S01]  /*7e30*/  MUFU.TANH R12, R12 ;  /* 0x0000000c000c7308 */ /* 0x000ea20000002400 */
[----:B---3--:R-:W-:Y:S01]  /*7e40*/  FMNMX.FTZ R3, R159, R164, !PT ;  /* 0x000000a49f037209 */ /* 0x008fe20007810000 */
[----:B------:R-:W-:Y:S01]  /*7e50*/  FMUL.FTZ R164, R167, UR27 ;  /* 0x0000001ba7a47c20 */ /* 0x000fe20008410000 */
[----:B------:R-:W-:-:S05]  /*7e60*/  FMUL.FTZ R167, R174, UR27 ;  /* 0x0000001baea77c20 */ /* 0x000fca0008410000 */
[----:B------:R-:W3:Y:S01]  /*7e70*/  MUFU.TANH R14, R14 ;  /* 0x0000000e000e7308 */ /* 0x000ee20000002400 */
[----:B-1----:R-:W-:-:S05]  /*7e80*/  FMNMX.FTZ R3, R160, R3, !PT ;  /* 0x00000003a0037209 */ /* 0x002fca0007810000 */
[----:B------:R-:W1:Y:S02]  /*7e90*/  SHFL.BFLY PT, R168, R3, 0x2, 0x1f ;  /* 0x0c401f0003a87f89 */ /* 0x000e6400000e0000 */
[----:B------:R-:W4:Y:S08]  /*7ea0*/  MUFU.TANH R15, R15 ;  /* 0x0000000f000f7308 */ /* 0x000f300000002400 */
[----:B------:R-:W5:Y:S08]  /*7eb0*/  MUFU.TANH R16, R16 ;  /* 0x0000001000107308 */ /* 0x000f700000002400 */
[----:B------:R-:W0:Y:S01]  /*7ec0*/  MUFU.TANH R161, R161 ;  /* 0x000000a100a17308 */ /* 0x000e220000002400 */
[----:B-1----:R-:W-:Y:S01]  /*7ed0*/  FMNMX.FTZ R174, R3, R168, !PT ;  /* 0x000000a803ae7209 */ /* 0x002fe20007810000 */
[----:B------:R-:W-:Y:S01]  /*7ee0*/  FMUL.FTZ R168, R175, UR27 ;  /* 0x0000001bafa87c20 */ /* 0x000fe20008410000 */
[----:B--2---:R-:W-:-:S05]  /*7ef0*/  FMNMX.FTZ R3, R12, R13, !PT ;  /* 0x0000000d0c037209 */ /* 0x004fca0007810000 */
[----:B------:R-:W1:Y:S01]  /*7f00*/  MUFU.TANH R162, R162 ;  /* 0x000000a200a27308 */ /* 0x000e620000002400 */
[----:B------:R-:W2:Y:S01]  /*7f10*/  SHFL.BFLY PT, R175, R174, 0x1, 0x1f ;  /* 0x0c201f00aeaf7f89 */ /* 0x000ea200000e0000 */
[----:B---3--:R-:W-:-:S04]  /*7f20*/  FMNMX.FTZ R172, R14, R3, !PT ;  /* 0x000000030eac7209 */ /* 0x008fc80007810000 */
[----:B----4-:R-:W-:Y:S02]  /*7f30*/  FMNMX.FTZ R3, R15, R172, !PT ;  /* 0x000000ac0f037209 */ /* 0x010fe40007810000 */
[----:B------:R-:W3:Y:S02]  /*7f40*/  MUFU.TANH R163, R163 ;  /* 0x000000a300a37308 */ /* 0x000ee40000002400 */
[----:B-----5:R-:W-:-:S04]  /*7f50*/  FMNMX.FTZ R172, R16, R3, !PT ;  /* 0x0000000310ac7209 */ /* 0x020fc80007810000 */
[----:B0-----:R-:W-:Y:S02]  /*7f60*/  FMNMX.FTZ R173, R161, R172, !PT ;  /* 0x000000aca1ad7209 */ /* 0x001fe40007810000 */
[----:B------:R-:W0:Y:S01]  /*7f70*/  MUFU.TANH R164, R164 ;  /* 0x000000a400a47308 */ /* 0x000e220000002400 */
[----:B------:R-:W-:-:S07]  /*7f80*/  FMUL.FTZ R172, R183, UR27 ;  /* 0x0000001bb7ac7c20 */ /* 0x000fce0008410000 */
[----:B------:R-:W4:Y:S01]  /*7f90*/  MUFU.TANH R165, R165 ;  /* 0x000000a500a57308 */ /* 0x000f220000002400 */
[----:B--2---:R-:W-:Y:S02]  /*7fa0*/  FMNMX.FTZ R3, R174, R175, !PT ;  /* 0x000000afae037209 */ /* 0x004fe40007810000 */
[----:B-1----:R-:W-:-:S03]  /*7fb0*/  FMNMX.FTZ R174, R162, R173, !PT ;  /* 0x000000ada2ae7209 */ /* 0x002fc60007810000 */
[----:B------:R-:W-:Y:S02]  /*7fc0*/  FMUL.FTZ R184, R3, UR7 ;  /* 0x0000000703b87c20 */ /* 0x000fe40008410000 */
[----:B------:R-:W1:Y:S01]  /*7fd0*/  MUFU.TANH R166, R166 ;  /* 0x000000a600a67308 */ /* 0x000e620000002400 */
[----:B---3--:R-:W-:Y:S01]  /*7fe0*/  FMNMX.FTZ R173, R163, R174, !PT ;  /* 0x000000aea3ad7209 */ /* 0x008fe20007810000 */
[----:B------:R-:W-:Y:S01]  /*7ff0*/  FADD.FTZ R18, -R3, R18 ;  /* 0x0000001203127221 */ /* 0x000fe20000010100 */
[--C-:B------:R-:W-:Y:S01]  /*8000*/  FFMA.FTZ R176, R20, UR7, -R184.reuse ;  /* 0x0000000714b07c23 */ /* 0x100fe200080108b8 */
[--C-:B------:R-:W-:Y:S01]  /*8010*/  FFMA.FTZ R20, R21, UR7, -R184.reuse ;  /* 0x0000000715147c23 */ /* 0x100fe200080108b8 */
[----:B0-----:R-:W-:Y:S01]  /*8020*/  FMNMX.FTZ R174, R164, R173, !PT ;  /* 0x000000ada4ae7209 */ /* 0x001fe20007810000 */
[--C-:B------:R-:W-:Y:S01]  /*8030*/  FFMA.FTZ R21, R22, UR7, -R184.reuse ;  /* 0x0000000716157c23 */ /* 0x100fe200080108b8 */
[--C-:B------:R-:W-:Y:S01]  /*8040*/  FFMA.FTZ R22, R23, UR7, -R184.reuse ;  /* 0x0000000717167c23 */ /* 0x100fe200080108b8 */
[----:B------:R-:W0:Y:S01]  /*8050*/  MUFU.TANH R167, R167 ;  /* 0x000000a700a77308 */ /* 0x000e220000002400 */
[----:B----4-:R-:W-:Y:S01]  /*8060*/  FMNMX.FTZ R173, R165, R174, !PT ;  /* 0x000000aea5ad7209 */ /* 0x010fe20007810000 */
[--C-:B------:R-:W-:Y:S01]  /*8070*/  FFMA.FTZ R23, R152, UR7, -R184.reuse ;  /* 0x0000000798177c23 */ /* 0x100fe200080108b8 */
[----:B------:R-:W-:Y:S01]  /*8080*/  FMUL.FTZ R18, R18, UR7 ;  /* 0x0000000712127c20 */ /* 0x000fe20008410000 */
[--C-:B------:R-:W-:Y:S01]  /*8090*/  FFMA.FTZ R17, R17, UR7, -R184.reuse ;  /* 0x0000000711117c23 */ /* 0x100fe200080108b8 */
[--C-:B------:R-:W-:Y:S01]  /*80a0*/  FFMA.FTZ R180, R156, UR7, -R184.reuse ;  /* 0x000000079cb47c23 */ /* 0x100fe200080108b8 */
[--C-:B------:R-:W-:Y:S01]  /*80b0*/  FFMA.FTZ R19, R19, UR7, -R184.reuse ;  /* 0x0000000713137c23 */ /* 0x100fe200080108b8 */
[--C-:B------:R-:W-:Y:S01]  /*80c0*/  FFMA.FTZ R177, R157, UR7, -R184.reuse ;  /* 0x000000079db17c23 */ /* 0x100fe200080108b8 */
[----:B------:R-:W2:Y:S01]  /*80d0*/  MUFU.TANH R168, R168 ;  /* 0x000000a800a87308 */ /* 0x000ea20000002400 */
[----:B-1----:R-:W-:Y:S01]  /*80e0*/  FMNMX.FTZ R174, R166, R173, !PT ;  /* 0x000000ada6ae7209 */ /* 0x002fe20007810000 */
[--C-:B------:R-:W-:Y:S01]  /*80f0*/  FFMA.FTZ R179, R159, UR7, -R184.reuse ;  /* 0x000000079fb37c23 */ /* 0x100fe200080108b8 */
[--C-:B------:R-:W-:Y:S01]  /*8100*/  FFMA.FTZ R178, R154, UR7, -R184.reuse ;  /* 0x000000079ab27c23 */ /* 0x100fe200080108b8 */
[----:B------:R-:W-:-:S04]  /*8110*/  FFMA.FTZ R182, R158, UR7, -R184 ;  /* 0x000000079eb67c23 */ /* 0x000fc800080108b8 */
[----:B------:R-:W1:Y:S01]  /*8120*/  MUFU.TANH R169, R169 ;  /* 0x000000a900a97308 */ /* 0x000e620000002400 */
[----:B0-----:R-:W-:Y:S01]  /*8130*/  FMNMX.FTZ R173, R167, R174, !PT ;  /* 0x000000aea7ad7209 */ /* 0x001fe20007810000 */
[----:B------:R-:W-:-:S06]  /*8140*/  FFMA.FTZ R174, R4, UR7, -R184 ;  /* 0x0000000704ae7c23 */ /* 0x000fcc00080108b8 */
[----:B------:R-:W0:Y:S01]  /*8150*/  MUFU.TANH R170, R170 ;  /* 0x000000aa00aa7308 */ /* 0x000e220000002400 */
[----:B--2---:R-:W-:-:S07]  /*8160*/  FMNMX.FTZ R4, R168, R173, !PT ;  /* 0x000000ada8047209 */ /* 0x004fce0007810000 */
[----:B------:R-:W2:Y:S01]  /*8170*/  MUFU.TANH R171, R171 ;  /* 0x000000ab00ab7308 */ /* 0x000ea20000002400 */
[----:B-1----:R-:W-:-:S07]  /*8180*/  FMNMX.FTZ R173, R169, R4, !PT ;  /* 0x00000004a9ad7209 */ /* 0x002fce0007810000 */
[----:B------:R-:W1:Y:S01]  /*8190*/  MUFU.TANH R172, R172 ;  /* 0x000000ac00ac7308 */ /* 0x000e620000002400 */
[----:B0-----:R-:W-:-:S07]  /*81a0*/  FMNMX.FTZ R4, R170, R173, !PT ;  /* 0x000000adaa047209 */ /* 0x001fce0007810000 */
[----:B------:R-:W0:Y:S01]  /*81b0*/  MUFU.EX2 R18, R18 ;  /* 0x0000001200127308 */ /* 0x000e220000000800 */
[----:B--2---:R-:W-:-:S07]  /*81c0*/  FMNMX.FTZ R173, R171, R4, !PT ;  /* 0x00000004abad7209 */ /* 0x004fce0007810000 */
[----:B------:R-:W2:Y:S01]  /*81d0*/  MUFU.EX2 R17, R17 ;  /* 0x0000001100117308 */ /* 0x000ea20000000800 */
[----:B-1----:R-:W-:Y:S01]  /*81e0*/  FMNMX.FTZ R4, R172, R173, !PT ;  /* 0x000000adac047209 */ /* 0x002fe20007810000 */
[----:B------:R-:W-:-:S04]  /*81f0*/  FFMA.FTZ R173, R153, UR7, -R184 ;  /* 0x0000000799ad7c23 */ /* 0x000fc800080108b8 */
[----:B------:R-:W1:Y:S02]  /*8200*/  SHFL.BFLY PT, R175, R4, 0x2, 0x1f ;  /* 0x0c401f0004af7f89 */ /* 0x000e6400000e0000 */
[----:B------:R-:W-:Y:S01]  /*8210*/  MUFU.EX2 R174, R174 ;  /* 0x000000ae00ae7308 */ /* 0x000fe20000000800 */
        /* <DEDUP_REMOVED lines=21> */
[----:B-1----:R-:W-:Y:S01]  /*8370*/  FMNMX.FTZ R152, R4, R175, !PT ;  /* 0x000000af04987209 */ /* 0x002fe20007810000 */
[----:B------:R-:W-:Y:S01]  /*8380*/  FFMA.FTZ R175, R155, UR7, -R184 ;  /* 0x000000079baf7c23 */ /* 0x000fe200080108b8 */
[----:B------:R-:W-:Y:S01]  /*8390*/  MUFU.EX2 R20, R20 ;  /* 0x0000001400147308 */ /* 0x000fe20000000800 */
[----:B------:R-:W-:-:S02]  /*83a0*/  IMAD.U32 R155, RZ, RZ, UR25 ;  /* 0x00000019ff9b7e24 */ /* 0x000fc4000f8e00ff */
[----:B------:R-:W-:Y:S01]  /*83b0*/  FFMA.FTZ R184, R160, UR7, -R184 ;  /* 0x00000007a0b87c23 */ /* 0x000fe200080108b8 */
[----:B------:R-:W1:Y:S01]  /*83c0*/  SHFL.BFLY PT, R153, R152, 0x1, 0x1f ;  /* 0x0c201f0098997f89 */ /* 0x000e6200000e0000 */
[-C--:B------:R-:W-:Y:S01]  /*83d0*/  FMUL.FTZ R60, R60, R18.reuse ;  /* 0x000000123c3c7220 */ /* 0x080fe20000410000 */
[-C--:B------:R-:W-:Y:S01]  /*83e0*/  FMUL.FTZ R61, R61, R18.reuse ;  /* 0x000000123d3d7220 */ /* 0x080fe20000410000 */
[-C--:B------:R-:W-:Y:S01]  /*83f0*/  FMUL.FTZ R64, R64, R18.reuse ;  /* 0x0000001240407220 */ /* 0x080fe20000410000 */
[-C--:B------:R-:W-:Y:S01]  /*8400*/  FMUL.FTZ R65, R65, R18.reuse ;  /* 0x0000001241417220 */ /* 0x080fe20000410000 */
        /* <DEDUP_REMOVED lines=19> */
[----:B-1----:R-:W-:Y:S01]  /*8540*/  FMNMX.FTZ R4, R152, R153, !PT ;  /* 0x0000009998047209 */ /* 0x002fe20007810000 */
[-C--:B------:R-:W-:Y:S01]  /*8550*/  FMUL.FTZ R97, R97, R18.reuse ;  /* 0x0000001261617220 */ /* 0x080fe20000410000 */
[----:B------:R-:W-:Y:S01]  /*8560*/  F2FP.F16.F32.PACK_AB R152, R174, R17 ;  /* 0x00000011ae98723e */ /* 0x000fe200000000ff */
[-C--:B------:R-:W-:Y:S01]  /*8570*/  FMUL.FTZ R100, R100, R18.reuse ;  /* 0x0000001264647220 */ /* 0x080fe20000410000 */
[-C--:B------:R-:W-:Y:S01]  /*8580*/  FMUL.FTZ R101, R101, R18.reuse ;  /* 0x0000001265657220 */ /* 0x080fe20000410000 */
[C---:B------:R-:W-:Y:S01]  /*8590*/  FADD.FTZ R13, -R4.reuse, R13 ;  /* 0x0000000d040d7221 */ /* 0x040fe20000010100 */
[----:B------:R-:W-:Y:S01]  /*85a0*/  FMUL.FTZ R181, R4, UR7 ;  /* 0x0000000704b57c20 */ /* 0x000fe20008410000 */
[----:B------:R-:W-:Y:S01]  /*85b0*/  MUFU.EX2 R173, R173 ;  /* 0x000000ad00ad7308 */ /* 0x000fe20000000800 */
[----:B------:R-:W-:Y:S01]  /*85c0*/  FMUL.FTZ R104, R104, R18 ;  /* 0x0000001268687220 */ /* 0x000fe20000410000 */
        /* <DEDUP_REMOVED lines=14> */
[----:B------:R1:W2:Y:S01]  /*86b0*/  MUFU.EX2 R156, R12 ;  /* 0x0000000c009c7308 */ /* 0x0002a20000000800 */
[--C-:B------:R-:W-:Y:S01]  /*86c0*/  FFMA.FTZ R169, R169, UR7, -R181.reuse ;  /* 0x00000007a9a97c23 */ /* 0x100fe200080108b5 */
[--C-:B------:R-:W-:Y:S01]  /*86d0*/  FFMA.FTZ R170, R170, UR7, -R181.reuse ;  /* 0x00000007aaaa7c23 */ /* 0x100fe200080108b5 */
[--C-:B------:R-:W-:Y:S01]  /*86e0*/  FFMA.FTZ R172, R172, UR7, -R181.reuse ;  /* 0x00000007acac7c23 */ /* 0x100fe200080108b5 */
[----:B------:R-:W-:Y:S01]  /*86f0*/  FFMA.FTZ R171, R171, UR7, -R181 ;  /* 0x00000007abab7c23 */ /* 0x000fe200080108b5 */
[----:B0-----:R-:W-:Y:S01]  /*8700*/  F2FP.F16.F32.PACK_AB R158, R23, R22 ;  /* 0x00000016179e723e */ /* 0x001fe200000000ff */
[-C--:B------:R-:W-:Y:S01]  /*8710*/  FMUL.FTZ R105, R105, R18.reuse ;  /* 0x0000001269697220 */ /* 0x080fe20000410000 */
[----:B------:R-:W-:Y:S01]  /*8720*/  FMUL.FTZ R108, R108, R18 ;  /* 0x000000126c6c7220 */ /* 0x000fe20000410000 */
[----:B------:R0:W3:Y:S01]  /*8730*/  MUFU.EX2 R153, R14 ;  /* 0x0000000e00997308 */ /* 0x0000e20000000800 */
[----:B-1----:R-:W-:-:S02]  /*8740*/  @!P1 IMAD R12, R155, 0x40, R0 ;  /* 0x000000409b0c9824 */ /* 0x002fc400078e0200 */
[-C--:B------:R-:W-:Y:S01]  /*8750*/  FMUL.FTZ R109, R109, R18.reuse ;  /* 0x000000126d6d7220 */ /* 0x080fe20000410000 */
[-C--:B------:R-:W-:Y:S01]  /*8760*/  FMUL.FTZ R112, R112, R18.reuse ;  /* 0x0000001270707220 */ /* 0x080fe20000410000 */
[-C--:B------:R-:W-:Y:S01]  /*8770*/  FMUL.FTZ R113, R113, R18.reuse ;  /* 0x0000001271717220 */ /* 0x080fe20000410000 */
[-C--:B------:R-:W-:Y:S01]  /*8780*/  FMUL.FTZ R116, R116, R18.reuse ;  /* 0x0000001274747220 */ /* 0x080fe20000410000 */
[----:B------:R-:W-:Y:S01]  /*8790*/  @!P1 LEA R12, R12, UR39, 0x2 ;  /* 0x000000270c0c9c11 */ /* 0x000fe2000f8e10ff */
[----:B------:R-:W-:Y:S01]  /*87a0*/  FMUL.FTZ R117, R117, R18 ;  /* 0x0000001275757220 */ /* 0x000fe20000410000 */
[----:B------:R-:W1:Y:S01]  /*87b0*/  MUFU.EX2 R15, R15 ;  /* 0x0000000f000f7308 */ /* 0x000e620000000800 */
[----:B--2---:R-:W-:Y:S01]  /*87c0*/  FFMA.FTZ R6, R13, R6, R156 ;  /* 0x000000060d067223 */ /* 0x004fe2000001009c */
[----:B0-----:R-:W-:Y:S01]  /*87d0*/  FADD.FTZ R14, R174, R5 ;  /* 0x00000005ae0e7221 */ /* 0x001fe20000010000 */
[----:B------:R-:W-:Y:S01]  /*87e0*/  @!P1 STS [R12+0x28800], R18 ;  /* 0x028800120c009388 */ /* 0x000fe20000000800 */
[-C--:B------:R-:W-:Y:S01]  /*87f0*/  FMUL.FTZ R120, R120, R18.reuse ;  /* 0x0000001278787220 */ /* 0x080fe20000410000 */
[----:B------:R-:W-:Y:S01]  /*8800*/  FMUL.FTZ R121, R121, R18 ;  /* 0x0000001279797220 */ /* 0x000fe20000410000 */
[----:B------:R-:W-:Y:S01]  /*8810*/  FADD.FTZ R5, R19, R14 ;  /* 0x0000000e13057221 */ /* 0x000fe20000010000 */
[----:B------:R0:W-:Y:S01]  /*8820*/  @!P1 STS [R12+0x28820], R13 ;  /* 0x0288200d0c009388 */ /* 0x0001e20000000800 */
[----:B------:R-:W2:Y:S01]  /*8830*/  MUFU.EX2 R16, R16 ;  /* 0x0000001000107308 */ /* 0x000ea20000000800 */
[C---:B---3--:R-:W-:Y:S01]  /*8840*/  FADD.FTZ R6, R153.reuse, R6 ;  /* 0x0000000699067221 */ /* 0x048fe20000010000 */
[----:B------:R-:W-:Y:S01]  /*8850*/  FADD.FTZ R5, R176, R5 ;  /* 0x00000005b0057221 */ /* 0x000fe20000010000 */
[----:B------:R-:W-:Y:S01]  /*8860*/  F2FP.F16.F32.PACK_AB R153, R153, R156 ;  /* 0x0000009c9999723e */ /* 0x000fe200000000ff */
[----:B------:R-:W-:Y:S01]  /*8870*/  FMUL.FTZ R124, R124, R18 ;  /* 0x000000127c7c7220 */ /* 0x000fe20000410000 */
[----:B------:R-:W-:Y:S01]  /*8880*/  F2FP.F16.F32.PACK_AB R156, R21, R20 ;  /* 0x00000014159c723e */ /* 0x000fe200000000ff */
[----:B------:R-:W-:Y:S01]  /*8890*/  FADD.FTZ R14, R20, R5 ;  /* 0x00000005140e7221 */ /* 0x000fe20000010000 */
        /* <DEDUP_REMOVED lines=11> */
[----:B------:R-:W-:Y:S01]  /*8950*/  FADD.FTZ R155, R21, R14 ;  /* 0x0000000e159b7221 */ /* 0x000fe20000010000 */
[-C--:B------:R-:W-:Y:S01]  /*8960*/  FMUL.FTZ R140, R140, R18.reuse ;  /* 0x000000128c8c7220 */ /* 0x080fe20000410000 */
[-C--:B------:R-:W-:Y:S01]  /*8970*/  FMUL.FTZ R141, R141, R18.reuse ;  /* 0x000000128d8d7220 */ /* 0x080fe20000410000 */
[-C--:B------:R-:W-:Y:S01]  /*8980*/  FMUL.FTZ R144, R144, R18.reuse ;  /* 0x0000001290907220 */ /* 0x080fe20000410000 */
[----:B------:R-:W-:Y:S01]  /*8990*/  FADD.FTZ R14, R22, R155 ;  /* 0x0000009b160e7221 */ /* 0x000fe20000010000 */
[----:B------:R-:W-:Y:S01]  /*89a0*/  F2FP.F16.F32.PACK_AB R155, R16, R15 ;  /* 0x0000000f109b723e */ /* 0x000fe200000000ff */
[----:B------:R-:W2:Y:S01]  /*89b0*/  MUFU.EX2 R159, R163 ;  /* 0x000000a3009f7308 */ /* 0x000ea20000000800 */
[----:B---3--:R-:W-:Y:S01]  /*89c0*/  FADD.FTZ R5, R157, R6 ;  /* 0x000000069d057221 */ /* 0x008fe20000010000 */
[----:B------:R-:W-:Y:S01]  /*89d0*/  FADD.FTZ R14, R23, R14 ;  /* 0x0000000e170e7221 */ /* 0x000fe20000010000 */
[----:B------:R-:W-:Y:S01]  /*89e0*/  BAR.SYNC.DEFER_BLOCKING 0xf, 0x100 ;  /* 0x03c4000000007b1d */ /* 0x000fe20000010000 */
[-C--:B------:R-:W-:Y:S01]  /*89f0*/  FMUL.FTZ R145, R145, R18.reuse ;  /* 0x0000001291917220 */ /* 0x080fe20000410000 */
[-C--:B------:R-:W-:Y:S01]  /*8a00*/  FMUL.FTZ R148, R148, R18.reuse ;  /* 0x0000001294947220 */ /* 0x080fe20000410000 */
[----:B------:R-:W-:Y:S01]  /*8a10*/  FMUL.FTZ R149, R149, R18 ;  /* 0x0000001295957220 */ /* 0x000fe20000410000 */
[-C--:B------:R-:W-:Y:S01]  /*8a20*/  FMUL.FTZ R26, R26, R13.reuse ;  /* 0x0000000d1a1a7220 */ /* 0x080fe20000410000 */
[----:B------:R-:W-:Y:S01]  /*8a30*/  FMUL.FTZ R27, R27, R13 ;  /* 0x0000000d1b1b7220 */ /* 0x000fe20000410000 */
[----:B------:R-:W3:Y:S01]  /*8a40*/  MUFU.EX2 R164, R164 ;  /* 0x000000a400a47308 */ /* 0x000ee20000000800 */
[C---:B-1----:R-:W-:Y:S01]  /*8a50*/  FADD.FTZ R6, R162.reuse, R5 ;  /* 0x00000005a2067221 */ /* 0x042fe20000010000 */
[----:B------:R-:W-:Y:S01]  /*8a60*/  F2FP.F16.F32.PACK_AB R157, R162, R157 ;  /* 0x0000009da29d723e */ /* 0x000fe200000000ff */
        /* <DEDUP_REMOVED lines=13> */
[----:B------:R-:W0:Y:S01]  /*8b40*/  MUFU.EX2 R166, R166 ;  /* 0x000000a600a67308 */ /* 0x000e220000000800 */
[C---:B---3--:R-:W-:Y:S01]  /*8b50*/  FADD.FTZ R6, R164.reuse, R5 ;  /* 0x00000005a4067221 */ /* 0x048fe20000010000 */
[----:B------:R-:W-:Y:S01]  /*8b60*/  FADD.FTZ R5, R173, R14 ;  /* 0x0000000ead057221 */ /* 0x000fe20000010000 */
[----:B------:R-:W-:Y:S01]  /*8b70*/  F2FP.F16.F32.PACK_AB R159, R164, R159 ;  /* 0x0000009fa49f723e */ /* 0x000fe200000000ff */
[----:B------:R2:W-:Y:S01]  /*8b80*/  STSM.16.M88.4 [R10+0x26800], R152 ;  /* 0x026800980a007844 */ /* 0x0005e20000000200 */
[-C--:B------:R-:W-:Y:S01]  /*8b90*/  FMUL.FTZ R51, R51, R13.reuse ;  /* 0x0000000d33337220 */ /* 0x080fe20000410000 */
[-C--:B------:R-:W-:Y:S01]  /*8ba0*/  FMUL.FTZ R54, R54, R13.reuse ;  /* 0x0000000d36367220 */ /* 0x080fe20000410000 */
[-C--:B------:R-:W-:Y:S01]  /*8bb0*/  FMUL.FTZ R55, R55, R13.reuse ;  /* 0x0000000d37377220 */ /* 0x080fe20000410000 */
[----:B------:R-:W3:Y:S01]  /*8bc0*/  MUFU.EX2 R163, R167 ;  /* 0x000000a700a37308 */ /* 0x000ee20000000800 */
[----:B-1----:R-:W-:Y:S01]  /*8bd0*/  FADD.FTZ R17, R165, R6 ;  /* 0x00000006a5117221 */ /* 0x002fe20000010000 */
[----:B------:R2:W-:Y:S01]  /*8be0*/  STSM.16.M88.4 [R9], R156 ;  /* 0x0000009c09007844 */ /* 0x0005e20000000200 */
[-C--:B------:R-:W-:Y:S01]  /*8bf0*/  FMUL.FTZ R58, R58, R13.reuse ;  /* 0x0000000d3a3a7220 */ /* 0x080fe20000410000 */
[-C--:B------:R-:W-:Y:S01]  /*8c00*/  FMUL.FTZ R59, R59, R13.reuse ;  /* 0x0000000d3b3b7220 */ /* 0x080fe20000410000 */
[-C--:B------:R-:W-:Y:S01]  /*8c10*/  FMUL.FTZ R62, R62, R13.reuse ;  /* 0x0000000d3e3e7220 */ /* 0x080fe20000410000 */
[-C--:B------:R-:W-:Y:S01]  /*8c20*/  FMUL.FTZ R63, R63, R13.reuse ;  /* 0x0000000d3f3f7220 */ /* 0x080fe20000410000 */
[----:B------:R-:W-:Y:S01]  /*8c30*/  FMUL.FTZ R66, R66, R13 ;  /* 0x0000000d42427220 */ /* 0x000fe20000410000 */
[----:B------:R-:W1:Y:S01]  /*8c40*/  MUFU.EX2 R178, R178 ;  /* 0x000000b200b27308 */ /* 0x000e620000000800 */
        /* <DEDUP_REMOVED lines=65> */
[----:B------:R-:W-:-:S06]  /*9060*/  FMUL.FTZ R151, R151, R13 ;  /* 0x0000000d97977220 */ /* 0x000fcc0000410000 */
[----:B------:R-:W1:Y:S01]  /*9070*/  MUFU.EX2 R179, R179 ;  /* 0x000000b300b37308 */ /* 0x000e620000000800 */
[----:B0-----:R-:W-:-:S07]  /*9080*/  FADD.FTZ R15, R167, R12 ;  /* 0x0000000ca70f7221 */ /* 0x001fce0000010000 */
[----:B------:R-:W0:Y:S01]  /*9090*/  MUFU.EX2 R184, R184 ;  /* 0x000000b800b87308 */ /* 0x000e220000000800 */
[C---:B---3--:R-:W-:Y:S01]  /*90a0*/  FADD.FTZ R6, R182.reuse, R5 ;  /* 0x00000005b6067221 */ /* 0x048fe20000010000 */
[----:B------:R-:W-:-:S06]  /*90b0*/  F2FP.F16.F32.PACK_AB R164, R182, R177 ;  /* 0x000000b1b6a4723e */ /* 0x000fcc00000000ff */
[----:B------:R-:W3:Y:S01]  /*90c0*/  MUFU.EX2 R172, R172 ;  /* 0x000000ac00ac7308 */ /* 0x000ee20000000800 */
[----:B-1----:R-:W-:Y:S01]  /*90d0*/  FADD.FTZ R5, R179, R6 ;  /* 0x00000006b3057221 */ /* 0x002fe20000010000 */
[----:B0-----:R-:W-:-:S03]  /*90e0*/  F2FP.F16.F32.PACK_AB R166, R184, R179 ;  /* 0x000000b3b8a6723e */ /* 0x001fc600000000ff */
[----:B------:R-:W-:Y:S01]  /*90f0*/  FADD.FTZ R5, R184, R5 ;  /* 0x00000005b8057221 */ /* 0x000fe20000010000 */
[C---:B---3--:R-:W-:Y:S01]  /*9100*/  F2FP.F16.F32.PACK_AB R167, R172.reuse, R167 ;  /* 0x000000a7aca7723e */ /* 0x048fe200000000ff */
[----:B------:R-:W-:-:S04]  /*9110*/  FADD.FTZ R6, R172, R15 ;  /* 0x0000000fac067221 */ /* 0x000fc80000010000 */
[----:B------:R2:W-:Y:S01]  /*9120*/  STSM.16.M88.4 [R7], R164 ;  /* 0x000000a407007844 */ /* 0x0005e20000000200 */
[----:B------:R-:W-:Y:S05]  /*9130*/  @!P0 BRA `(.L_x_4096) ;  /* 0x0000000000048947 */ /* 0x000fea0003800000 */
[----:B------:R-:W-:Y:S01]  /*9140*/  BPT.TRAP 0x1 ;  /* 0x000000040000795c */ /* 0x000fe20000300000 */
.L_x_4096:
[----:B------:R0:W1:Y:S01]  /*9150*/  SYNCS.PHASECHK.TRANS64.TRYWAIT P1, [UR6+0x28c50], R11 ;  /* 0x028c500bff0075a7 */ /* 0x0000620008020146 */
[----:B------:R-:W-:Y:S05]  /*9160*/  @!P0 BRA `(.L_x_4097) ;  /* 0x0000000000048947 */ /* 0x000fea0003800000 */
[----:B------:R-:W-:Y:S01]  /*9170*/  BPT.TRAP 0x1 ;  /* 0x000000040000795c */ /* 0x000fe20000300000 */
.L_x_4097:
[----:B-1----:R-:W-:Y:S05]  /*9180*/  @P1 BRA `(.L_x_4098) ;  /* 0x0000000000081947 */ /* 0x002fea0003800000 */
[----:B------:R-:W1:Y:S02]  /*9190*/  SYNCS.PHASECHK.TRANS64.TRYWAIT P1, [UR6+0x28c50], R11 ;  /* 0x028c500bff0075a7 */ /* 0x000e640008020146 */
[----:B-1----:R-:W-:Y:S05]  /*91a0*/  @!P1 BRA `(.L_x_4099) ;  /* 0x00000070000c9947 */ /* 0x002fea0003800000 */
.L_x_4098:
        /* <DEDUP_REMOVED lines=34> */
.L_x_4100:
        /* <DEDUP_REMOVED lines=10> */
.L_x_4090:
[----:B0-2---:R-:W0:Y:S01]  /*9470*/  SHFL.BFLY PT, R8, R5, 0x2, 0x1f ;  /* 0x0c401f0005087f89 */ /* 0x005e2200000e0000 */
[----:B------:R-:W-:Y:S08]  /*9480*/  BAR.ARV 0x8, 0x100 ;  /* 0x0204000000007b1d */ /* 0x000ff00000002000 */
[----:B------:R-:W-:Y:S01]  /*9490*/  BAR.SYNC.DEFER_BLOCKING 0xf, 0x100 ;  /* 0x03c4000000007b1d */ /* 0x000fe20000010000 */
[----:B------:R-:W-:-:S02]  /*94a0*/  ISETP.NE.AND P0, PT, R2, RZ, PT ;  /* 0x000000ff0200720c */ /* 0x000fc40003f05270 */
[----:B------:R-:W-:-:S03]  /*94b0*/  MOV R2, RZ ;  /* 0x000000ff00027202 */ /* 0x000fc60000000f00 */
[----:B------:R-:W2:Y:S01]  /*94c0*/  SHFL.BFLY PT, R9, R6, 0x2, 0x1f ;  /* 0x0c401f0006097f89 */ /* 0x000ea200000e0000 */
[----:B0-----:R-:W-:Y:S01]  /*94d0*/  FADD.FTZ R8, R8, R5 ;  /* 0x0000000508087221 */ /* 0x001fe20000010000 */
[----:B------:R-:W-:-:S04]  /*94e0*/  IMAD.U32 R5, RZ, RZ, UR4 ;  /* 0x00000004ff057e24 */ /* 0x000fc8000f8e00ff */
[----:B------:R-:W1:Y:S01]  /*94f0*/  SHFL.BFLY PT, R7, R8, 0x1, 0x1f ;  /* 0x0c201f0008077f89 */ /* 0x000e6200000e0000 */
[----:B------:R-:W-:Y:S01]  /*9500*/  IMAD R0, R5, 0x40, R0 ;  /* 0x0000004005007824 */ /* 0x000fe200078e0200 */
[----:B------:R-:W-:-:S04]  /*9510*/  MOV R5, 0xff800000 ;  /* 0xff80000000057802 */ /* 0x000fc80000000f00 */
[----:B------:R-:W-:Y:S01]  /*9520*/  @!P0 LEA R0, R0, UR39, 0x2 ;  /* 0x0000002700008c11 */ /* 0x000fe2000f8e10ff */
[----:B--2---:R-:W-:Y:S01]  /*9530*/  FADD.FTZ R9, R9, R6 ;  /* 0x0000000609097221 */ /* 0x004fe20000010000 */
[----:B------:R-:W-:-:S04]  /*9540*/  IMAD.MOV.U32 R6, RZ, RZ, -0x800000 ;  /* 0xff800000ff067424 */ /* 0x000fc800078e00ff */
[----:B------:R-:W0:Y:S01]  /*9550*/  SHFL.BFLY PT, R10, R9, 0x1, 0x1f ;  /* 0x0c201f00090a7f89 */ /* 0x000e2200000e0000 */
[----:B-1----:R-:W-:Y:S01]  /*9560*/  FADD.FTZ R11, R8, R7 ;  /* 0x00000007080b7221 */ /* 0x002fe20000010000 */
[----:B------:R-:W-:-:S04]  /*9570*/  IMAD.MOV.U32 R7, RZ, RZ, RZ ;  /* 0x000000ffff077224 */ /* 0x000fc800078e00ff */
[----:B------:R-:W-:-:S13]  /*9580*/  FSETP.NE.FTZ.AND P1, PT, R11, RZ, PT ;  /* 0x000000ff0b00720b */ /* 0x000fda0003f35000 */
[----:B------:R-:W1:Y:S01]  /*9590*/  @P1 MUFU.RCP R7, R11 ;  /* 0x0000000b00071308 */ /* 0x000e620000001000 */
[----:B0-----:R-:W-:-:S05]  /*95a0*/  FADD.FTZ R10, R9, R10 ;  /* 0x0000000a090a7221 */ /* 0x001fca0000010000 */
[----:B------:R-:W-:Y:S02]  /*95b0*/  FSETP.NE.FTZ.AND P2, PT, R10, RZ, PT ;  /* 0x000000ff0a00720b */ /* 0x000fe40003f55000 */
[----:B------:R-:W-:Y:S01]  /*95c0*/  @P1 MUFU.LG2 R8, R11 ;  /* 0x0000000b00081308 */ /* 0x000fe20000000c00 */
[----:B-1----:R-:W-:Y:S01]  /*95d0*/  @!P0 STS [R0+0x28800], R7 ;  /* 0x0288000700008388 */ /* 0x002fe20000000800 */
[-C--:B------:R-:W-:Y:S01]  /*95e0*/  FMUL.FTZ R24, R24, R7.reuse ;  /* 0x0000000718187220 */ /* 0x080fe20000410000 */
[----:B------:R-:W-:-:S08]  /*95f0*/  FMUL.FTZ R25, R25, R7 ;  /* 0x0000000719197220 */ /* 0x000fd00000410000 */
[----:B------:R-:W0:Y:S01]  /*9600*/  @P2 MUFU.RCP R2, R10 ;  /* 0x0000000a00022308 */ /* 0x000e220000001000 */
[-C--:B------:R-:W-:Y:S01]  /*9610*/  FMUL.FTZ R28, R28, R7.reuse ;  /* 0x000000071c1c7220 */ /* 0x080fe20000410000 */
[-C--:B------:R-:W-:Y:S01]  /*9620*/  FMUL.FTZ R29, R29, R7.reuse ;  /* 0x000000071d1d7220 */ /* 0x080fe20000410000 */
[-C--:B------:R-:W-:Y:S01]  /*9630*/  FMUL.FTZ R32, R32, R7.reuse ;  /* 0x0000000720207220 */ /* 0x080fe20000410000 */
[-C--:B------:R-:W-:Y:S01]  /*9640*/  FMUL.FTZ R33, R33, R7.reuse ;  /* 0x0000000721217220 */ /* 0x080fe20000410000 */
[-C--:B------:R-:W-:Y:S01]  /*9650*/  FMUL.FTZ R36, R36, R7.reuse ;  /* 0x0000000724247220 */ /* 0x080fe20000410000 */
[-C--:B------:R-:W-:Y:S01]  /*9660*/  FMUL.FTZ R37, R37, R7.reuse ;  /* 0x0000000725257220 */ /* 0x080fe20000410000 */
[-C--:B------:R-:W-:Y:S01]  /*9670*/  FMUL.FTZ R40, R40, R7.reuse ;  /* 0x0000000728287220 */ /* 0x080fe20000410000 */
        /* <DEDUP_REMOVED lines=19> */
[----:B0-----:R-:W-:Y:S01]  /*97b0*/  MOV R0, UR7 ;  /* 0x0000000700007c02 */ /* 0x001fe20008000f00 */
        /* <DEDUP_REMOVED lines=40> */
[----:B------:R-:W-:Y:S01]  /*9a40*/  @P2 FMUL.FTZ R10, R10, 0.69314718246459960938 ;  /* 0x3f3172180a0a2820 */ /* 0x000fe20000410000 */
[----:B------:R-:W-:Y:S01]  /*9a50*/  @P1 FMUL.FTZ R7, R8, 0.69314718246459960938 ;  /* 0x3f31721808071820 */ /* 0x000fe20000410000 */
[----:B--2---:R-:W-:Y:S01]  /*9a60*/  @P2 FMUL.FTZ R9, R9, 0.69314718246459960938 ;  /* 0x3f31721809092820 */ /* 0x004fe20000410000 */
        /* <DEDUP_REMOVED lines=68> */
.L_x_4054:
[----:B------:R-:W-:Y:S05]  /*9eb0*/  @P0 BRA `(.L_x_4102) ;  /* 0x0000002000f80947 */ /* 0x000fea0003800000 */
[----:B------:R-:W0:Y:S01]  /*9ec0*/  S2R R0, SR_TID.X ;  /* 0x0000000000007919 */ /* 0x000e220000002100 */
[----:B------:R-:W2:Y:S01]  /*9ed0*/  S2UR UR5, SR_CgaCtaId ;  /* 0x00000000000579c3 */ /* 0x000ea20000008800 */
[----:B------:R-:W-:Y:S01]  /*9ee0*/  UMOV UR4, 0x400 ;  /* 0x0000040000047882 */ /* 0x000fe20000000000 */
[----:B------:R-:W-:-:S06]  /*9ef0*/  IMAD R2, RZ, RZ, -UR42 ;  /* 0x8000002aff027e24 */ /* 0x000fcc000f8e02ff */
[----:B------:R-:W-:Y:S08]  /*9f00*/  BAR.SYNC.DEFER_BLOCKING 0x1, 0x100 ;  /* 0x0044000000007b1d */ /* 0x000ff00000010000 */
[----:B------:R-:W3:Y:S08]  /*9f10*/  S2UR UR6, SR_CTAID.Y ;  /* 0x00000000000679c3 */ /* 0x000ef00000002600 */
[----:B------:R-:W3:Y:S01]  /*9f20*/  LDC R3, c[0x0][0xc50] ;  /* 0x00031400ff037b82 */ /* 0x000ee20000000800 */
[----:B--2---:R-:W-:-:S07]  /*9f30*/  ULEA UR4, UR5, UR4, 0x18 ;  /* 0x0000000405047291 */ /* 0x004fce000f8ec03f */
[----:B------:R-:W2:Y:S01]  /*9f40*/  LDC R7, c[0x0][0xbe8] ;  /* 0x0002fa00ff077b82 */ /* 0x000ea20000000800 */
[----:B------:R-:W-:Y:S01]  /*9f50*/  UIADD3 UR4, UR4, 0x28c20, URZ ;  /* 0x00028c2004047890 */ /* 0x000fe2000fffe03f */
[----:B0-----:R-:W-:-:S03]  /*9f60*/  VIADD R18, R0, 0xffffff80 ;  /* 0xffffff8000127836 */ /* 0x001fc60000000000 */
[----:B------:R-:W-:Y:S02]  /*9f70*/  UPRMT UR4, URZ, 0x654, UR4 ;  /* 0x000006543f047896 */ /* 0x000fe40008000004 */
[----:B------:R-:W-:-:S04]  /*9f80*/  SHF.R.S32.HI R21, RZ, 0x1f, R18 ;  /* 0x0000001fff157819 */ /* 0x000fc80000011412 */
[----:B------:R-:W-:Y:S01]  /*9f90*/  LEA.HI R4, R21, R18, RZ, 0x7 ;  /* 0x0000001215047211 */ /* 0x000fe200078f38ff */
[----:B---3--:R-:W-:Y:S01]  /*9fa0*/  IMAD R2, R3, R2, UR6 ;  /* 0x0000000603027e24 */ /* 0x008fe2000f8e0202 */
[----:B------:R-:W-:Y:S01]  /*9fb0*/  USHF.R.S32.HI UR6, URZ, 0x1f, UR42 ;  /* 0x0000001f3f067899 */ /* 0x000fe2000801142a */
[----:B------:R-:W-:Y:S01]  /*9fc0*/  SYNCS.ARRIVE.TRANS64.RED.A1T0 RZ, [UR4], RZ ;  /* 0x000000ffffff79a7 */ /* 0x000fe20008100404 */
[----:B------:R-:W-:Y:S02]  /*9fd0*/  SHF.R.S32.HI R0, RZ, 0x7, R4 ;  /* 0x00000007ff007819 */ /* 0x000fe40000011404 */
[----:B------:R-:W-:Y:S02]  /*9fe0*/  LOP3.LUT R9, R4, 0xffffff80, RZ, 0xc0, !PT ;  /* 0xffffff8004097812 */ /* 0x000fe400078ec0ff */
[----:B------:R-:W-:Y:S01]  /*9ff0*/  SHF.R.S32.HI R3, RZ, 0x1f, R2 ;  /* 0x0000001fff037819 */ /* 0x000fe20000011402 */
[----:B------:R-:W0:Y:S01]  /*a000*/  SHFL.IDX PT, R10, R0, RZ, 0x1f ;  /* 0x00001fff000a7589 */ /* 0x000e2200000e0000 */
[----:B------:R-:W-:-:S02]  /*a010*/  IADD3 R8, R18, -R9, RZ ;  /* 0x8000000912087210 */ /* 0x000fc40007ffe0ff */
[----:B--2---:R-:W-:Y:S02]  /*a020*/  ISETP.NE.AND P1, PT, R7, 0x1, PT ;  /* 0x000000010700780c */ /* 0x004fe40003f25270 */
[----:B------:R-:W-:-:S04]  /*a030*/  SHF.R.S32.HI R155, RZ, 0x1f, R8 ;  /* 0x0000001fff9b7819 */ /* 0x000fc80000011408 */
[----:B------:R-:W-:-:S04]  /*a040*/  LEA.HI R9, R155, R8, RZ, 0x2 ;  /* 0x000000089b097211 */ /* 0x000fc800078f10ff */
[----:B------:R-:W-:Y:S02]  /*a050*/  SHF.R.S32.HI R154, RZ, 0x2, R9 ;  /* 0x00000002ff9a7819 */ /* 0x000fe40000011409 */
[----:B0-----:R-:W-:-:S13]  /*a060*/  ISETP.NE.AND P0, PT, R10, RZ, PT ;  /* 0x000000ff0a00720c */ /* 0x001fda0003f05270 */
[----:B------:R-:W-:Y:S05]  /*a070*/  @P0 BRA `(.L_x_4103) ;  /* 0x0000000400440947 */ /* 0x000fea0003800000 */
[----:B------:R-:W0:Y:S01]  /*a080*/  LDC R19, c[0x0][0xbe8] ;  /* 0x0002fa00ff137b82 */ /* 0x000e220000000800 */
[----:B------:R-:W-:Y:S01]  /*a090*/  LOP3.LUT R11, R4, 0xffffff80, RZ, 0xc0, !PT ;  /* 0xffffff80040b7812 */ /* 0x000fe200078ec0ff */
[----:B------:R-:W2:Y:S01]  /*a0a0*/  S2R R23, SR_CTAID.X ;  /* 0x0000000000177919 */ /* 0x000ea20000002500 */
[----:B------:R-:W-:Y:S01]  /*a0b0*/  LEA.HI R10, R21, R18, RZ, 0x2 ;  /* 0x00000012150a7211 */ /* 0x000fe200078f10ff */
[----:B------:R-:W-:Y:S02]  /*a0c0*/  ULDC.64 UR4, c[0x0][0xbd0] ;  /* 0x0002f40000047ab9 */ /* 0x000fe40000000a00 */
[----:B------:R-:W-:Y:S01]  /*a0d0*/  IMAD.IADD R20, R18, 0x1, -R11 ;  /* 0x0000000112147824 */ /* 0x000fe200078e0a0b */
[----:B------:R-:W-:Y:S01]  /*a0e0*/  LOP3.LUT R17, R10, 0xfffffffc, RZ, 0xc0, !PT ;  /* 0xfffffffc0a117812 */ /* 0x000fe200078ec0ff */
[----:B------:R-:W3:Y:S01]  /*a0f0*/  S2UR UR7, SR_CTAID.Z ;  /* 0x00000000000779c3 */ /* 0x000ee20000002700 */
[----:B------:R-:W-:Y:S02]  /*a100*/  UIMAD.WIDE.U32 UR8, UR42, UR4, URZ ;  /* 0x000000042a0872a5 */ /* 0x000fe4000f8e003f */
[----:B------:R-:W-:Y:S01]  /*a110*/  SHF.R.S32.HI R11, RZ, 0x1f, R20 ;  /* 0x0000001fff0b7819 */ /* 0x000fe20000011414 */
[----:B------:R-:W-:Y:S01]  /*a120*/  IMAD.IADD R10, R18, 0x1, -R17 ;  /* 0x00000001120a7824 */ /* 0x000fe200078e0a11 */
[----:B------:R-:W-:-:S02]  /*a130*/  UIMAD UR4, UR6, UR4, URZ ;  /* 0x00000004060472a4 */ /* 0x000fc4000f8e023f */
[C---:B------:R-:W-:Y:S01]  /*a140*/  LEA.HI R22, R11.reuse, R20, RZ, 0x2 ;  /* 0x000000140b167211 */ /* 0x040fe200078f10ff */
[----:B------:R-:W4:Y:S01]  /*a150*/  LDC.64 R14, c[0x0][0xbd8] ;  /* 0x0002f600ff0e7b82 */ /* 0x000f220000000a00 */
[----:B------:R-:W-:Y:S01]  /*a160*/  LEA.HI R12, R10, R10, RZ, 0x1 ;  /* 0x0000000a0a0c7211 */ /* 0x000fe200078f08ff */
[----:B------:R-:W-:Y:S01]  /*a170*/  UIMAD UR4, UR42, UR5, UR4 ;  /* 0x000000052a0472a4 */ /* 0x000fe2000f8e0204 */
[--C-:B------:R-:W-:Y:S02]  /*a180*/  SHF.R.S32.HI R4, RZ, 0x2, R22.reuse ;  /* 0x00000002ff047819 */ /* 0x100fe40000011416 */
[----:B------:R-:W-:Y:S01]  /*a190*/  SHF.R.S32.HI R13, RZ, 0x1f, R22 ;  /* 0x0000001fff0d7819 */ /* 0x000fe20000011416 */
[----:B------:R-:W-:Y:S01]  /*a1a0*/  UIADD3 UR4, UR9, UR4, URZ ;  /* 0x0000000409047290 */ /* 0x000fe2000fffe03f */
[----:B------:R-:W-:Y:S02]  /*a1b0*/  LEA.HI R11, R11, R20, RZ, 0x5 ;  /* 0x000000140b0b7211 */ /* 0x000fe400078f28ff */
[----:B0-----:R-:W-:-:S02]  /*a1c0*/  ISETP.NE.AND P0, PT, R19, 0x1, PT ;  /* 0x000000011300780c */ /* 0x001fc40003f05270 */
[----:B------:R-:W-:Y:S02]  /*a1d0*/  LEA.HI R13, R13, R4, RZ, 0x3 ;  /* 0x000000040d0d7211 */ /* 0x000fe400078f18ff */
[----:B------:R-:W-:Y:S02]  /*a1e0*/  LOP3.LUT R153, R12, 0x1ffffffe, RZ, 0xc0, !PT ;  /* 0x1ffffffe0c997812 */ /* 0x000fe400078ec0ff */
[----:B------:R-:W-:Y:S01]  /*a1f0*/  LOP3.LUT R13, R13, 0xfffffff8, RZ, 0xc0, !PT ;  /* 0xfffffff80d0d7812 */ /* 0x000fe200078ec0ff */
[----:B---3--:R-:W-:Y:S01]  /*a200*/  USHF.R.S32.HI UR5, URZ, 0x1f, UR7 ;  /* 0x0000001f3f057899 */ /* 0x008fe20008011407 */
[----:B------:R-:W-:Y:S01]  /*a210*/  SHF.R.S32.HI R11, RZ, 0x5, R11 ;  /* 0x00000005ff0b7819 */ /* 0x000fe2000001140b */
[----:B------:R-:W-:Y:S01]  /*a220*/  IMAD.IADD R153, R10, 0x1, -R153 ;  /* 0x000000010a997824 */ /* 0x000fe200078e0a99 */
[----:B------:R-:W-:Y:S02]  /*a230*/  IADD3 R4, R4, -R13, RZ ;  /* 0x8000000d04047210 */ /* 0x000fe40007ffe0ff */
[----:B------:R-:W-:Y:S01]  /*a240*/  MOV R10, UR8 ;  /* 0x00000008000a7c02 */ /* 0x000fe20008000f00 */
[----:B------:R-:W0:Y:S02]  /*a250*/  @P0 LDC R13, c[0x0][0xbec] ;  /* 0x0002fb00ff0d0b82 */ /* 0x000e240000000800 */
[----:B------:R-:W-:-:S02]  /*a260*/  IMAD R152, R11, 0x10, R4 ;  /* 0x000000100b987824 */ /* 0x000fc400078e0204 */
[C---:B----4-:R-:W-:Y:S02]  /*a270*/  IMAD R12, R14.reuse, UR5, RZ ;  /* 0x000000050e0c7c24 */ /* 0x050fe4000f8e02ff */
[----:B------:R-:W-:Y:S02]  /*a280*/  IMAD R4, R153, 0x8, R152 ;  /* 0x0000000899047824 */ /* 0x000fe400078e0298 */
[----:B------:R-:W3:Y:S01]  /*a290*/  @P0 LDC R17, c[0x0][0xbf0] ;  /* 0x0002fc00ff110b82 */ /* 0x000ee20000000800 */
[----:B------:R-:W-:Y:S01]  /*a2a0*/  IMAD.U32 R11, RZ, RZ, UR9 ;  /* 0x00000009ff0b7e24 */ /* 0x000fe2000f8e00ff */
[----:B------:R-:W-:Y:S01]  /*a2b0*/  MOV R11, UR4 ;  /* 0x00000004000b7c02 */ /* 0x000fe20008000f00 */
[----:B--2---:R-:W-:Y:S01]  /*a2c0*/  IMAD R4, R23, 0x40, R4 ;  /* 0x0000004017047824 */ /* 0x004fe200078e0204 */
[----:B------:R-:W-:Y:S01]  /*a2d0*/  ULDC.64 UR4, c[0x0][0xbe0] ;  /* 0x0002f80000047ab9 */ /* 0x000fe20000000a00 */
[----:B------:R-:W-:Y:S02]  /*a2e0*/  IMAD R15, R15, UR7, R12 ;  /* 0x000000070f0f7c24 */ /* 0x000fe4000f8e020c */
[----:B------:R-:W-:-:S04]  /*a2f0*/  IMAD.WIDE.U32 R10, R14, UR7, R10 ;  /* 0x000000070e0a7c25 */ /* 0x000fc8000f8e000a */
[----:B------:R-:W-:Y:S01]  /*a300*/  IMAD R23, R23, 0x40, R152 ;  /* 0x0000004017177824 */ /* 0x000fe200078e0298 */
[----:B------:R-:W-:Y:S01]  /*a310*/  IADD3 R11, R11, R15, RZ ;  /* 0x0000000f0b0b7210 */ /* 0x000fe20007ffe0ff */
[----:B0-----:R-:W-:-:S04]  /*a320*/  @P0 IMAD.HI.U32 R12, R4, R13, RZ ;  /* 0x0000000d040c0227 */ /* 0x001fc800078e00ff */
[----:B------:R-:W-:Y:S02]  /*a330*/  IMAD.MOV.U32 R13, RZ, RZ, R4 ;  /* 0x000000ffff0d7224 */ /* 0x000fe400078e0004 */
[----:B------:R-:W-:Y:S01]  /*a340*/  IMAD.WIDE.U32 R10, R2, UR4, R10 ;  /* 0x00000004020a7c25 */ /* 0x000fe2000f8e000a */
[----:B---3--:R-:W-:-:S03]  /*a350*/  @P0 SHF.R.U32.HI R13, RZ, R17, R12 ;  /* 0x00000011ff0d0219 */ /* 0x008fc6000001160c */
[----:B------:R-:W-:Y:S01]  /*a360*/  IMAD R17, R3, UR4, RZ ;  /* 0x0000000403117c24 */ /* 0x000fe2000f8e02ff */
[----:B------:R-:W-:Y:S01]  /*a370*/  IADD3 R10, P0, R13, R10, RZ ;  /* 0x0000000a0d0a7210 */ /* 0x000fe20007f1e0ff */
[----:B------:R-:W-:Y:S02]  /*a380*/  IMAD.MOV R15, RZ, RZ, -R13 ;  /* 0x000000ffff0f7224 */ /* 0x000fe400078e0a0d */
[----:B------:R-:W-:Y:S01]  /*a390*/  IMAD R12, R2, UR5, R17 ;  /* 0x00000005020c7c24 */ /* 0x000fe2000f8e0211 */
[----:B------:R-:W-:Y:S01]  /*a3a0*/  SHF.R.S32.HI R17, RZ, 0x1f, R13 ;  /* 0x0000001fff117819 */ /* 0x000fe2000001140d */
[----:B------:R-:W-:Y:S01]  /*a3b0*/  IMAD R15, R19, R15, R4 ;  /* 0x0000000f130f7224 */ /* 0x000fe200078e0204 */
[----:B------:R-:W-:Y:S01]  /*a3c0*/  ULDC.64 UR4, c[0x0][0xbc8] ;  /* 0x0002f20000047ab9 */ /* 0x000fe20000000a00 */
[----:B------:R-:W-:Y:S02]  /*a3d0*/  LOP3.LUT R13, R22, 0x7ffffffc, RZ, 0xc0, !PT ;  /* 0x7ffffffc160d7812 */ /* 0x000fe400078ec0ff */
[----:B------:R-:W-:-:S02]  /*a3e0*/  IADD3.X R11, R17, R11, R12, P0, !PT ;  /* 0x0000000b110b7210 */ /* 0x000fc400007fe40c */
[----:B------:R-:W-:Y:S01]  /*a3f0*/  SHF.R.S32.HI R4, RZ, 0x1f, R15 ;  /* 0x0000001fff047819 */ /* 0x000fe2000001140f */
[----:B------:R-:W-:Y:S02]  /*a400*/  IMAD.IADD R20, R20, 0x1, -R13 ;  /* 0x0000000114147824 */ /* 0x000fe400078e0a0d */
[----:B------:R-:W-:-:S04]  /*a410*/  IMAD.WIDE.U32 R10, R15, UR4, R10 ;  /* 0x000000040f0a7c25 */ /* 0x000fc8000f8e000a */
[----:B------:R-:W-:-:S04]  /*a420*/  IMAD R4, R4, UR4, RZ ;  /* 0x0000000404047c24 */ /* 0x000fc8000f8e02ff */
[----:B------:R-:W-:Y:S01]  /*a430*/  IMAD R15, R15, UR5, R4 ;  /* 0x000000050f0f7c24 */ /* 0x000fe2000f8e0204 */
[----:B------:R-:W-:Y:S01]  /*a440*/  ULDC.64 UR4, c[0x0][0xba8] ;  /* 0x0002ea0000047ab9 */ /* 0x000fe20000000a00 */
[-C--:B------:R-:W-:Y:S02]  /*a450*/  LEA.HI R4, R0, R0.reuse, RZ, 0x1 ;  /* 0x0000000000047211 */ /* 0x080fe400078f08ff */
[----:B------:R-:W-:Y:S01]  /*a460*/  IMAD.IADD R11, R11, 0x1, R15 ;  /* 0x000000010b0b7824 */ /* 0x000fe200078e020f */
[----:B------:R-:W-:Y:S01]  /*a470*/  LEA R16, P0, R10, UR4, 0x2 ;  /* 0x000000040a107c11 */ /* 0x000fe2000f8010ff */
[----:B------:R-:W-:Y:S01]  /*a480*/  ULDC UR4, c[0x0][0xa88] ;  /* 0x0002a20000047ab9 */ /* 0x000fe20000000800 */
[----:B------:R-:W-:Y:S01]  /*a490*/  LOP3.LUT R15, R4, 0xfffffe, RZ, 0xc0, !PT ;  /* 0x00fffffe040f7812 */ /* 0x000fe200078ec0ff */
[----:B------:R-:W-:Y:S01]  /*a4a0*/  IMAD R4, R19, UR4, RZ ;  /* 0x0000000413047c24 */ /* 0x000fe2000f8e02ff */
[----:B------:R-:W-:Y:S01]  /*a4b0*/  LEA.HI.X R17, R10, UR5, R11, 0x2, P0 ;  /* 0x000000050a117c11 */ /* 0x000fe200080f140b */
[----:B------:R-:W-:Y:S01]  /*a4c0*/  SHFL.IDX PT, R12, R16, 0x1, 0x1c1f ;  /* 0x003c1f00100c7f89 */ /* 0x000fe200000e0000 */
[----:B------:R-:W-:Y:S01]  /*a4d0*/  IADD3 R14, -R15, R0, RZ ;  /* 0x000000000f0e7210 */ /* 0x000fe20007ffe1ff */
[----:B------:R-:W-:-:S02]  /*a4e0*/  IMAD.SHL.U32 R15, R20, 0x2, RZ ;  /* 0x00000002140f7824 */ /* 0x000fc400078e00ff */
[----:B------:R-:W-:Y:S01]  /*a4f0*/  SHFL.IDX PT, R10, R16, RZ, 0x1c1f ;  /* 0x001c1fff100a7589 */ /* 0x000fe200000e0000 */
[----:B------:R-:W-:-:S03]  /*a500*/  LEA R14, -R14, RZ, 0x8 ;  /* 0x000000ff0e0e7211 */ /* 0x000fc600078e41ff */
[----:B------:R-:W0:Y:S01]  /*a510*/  SHFL.IDX PT, R11, R17, RZ, 0x1c1f ;  /* 0x001c1fff110b7589 */ /* 0x000e2200000e0000 */
[----:B------:R-:W-:Y:S01]  /*a520*/  ISETP.NE.AND P0, PT, R15, R14, PT ;  /* 0x0000000e0f00720c */ /* 0x000fe20003f05270 */
[C---:B------:R-:W-:Y:S02]  /*a530*/  VIADD R15, R23.reuse, 0x8 ;  /* 0x00000008170f7836 */ /* 0x040fe40000000000 */
[----:B------:R-:W2:Y:S01]  /*a540*/  SHFL.IDX PT, R13, R17, 0x1, 0x1c1f ;  /* 0x003c1f00110d7f89 */ /* 0x000ea200000e0000 */
[-C--:B------:R-:W-:Y:S02]  /*a550*/  ISETP.GE.OR P2, PT, R23, R4.reuse, P0 ;  /* 0x000000041700720c */ /* 0x080fe40000746670 */
[----:B------:R-:W-:-:S11]  /*a560*/  ISETP.GE.OR P0, PT, R15, R4, P0 ;  /* 0x000000040f00720c */ /* 0x000fd60000706670 */
[----:B0-----:R0:W-:Y:S04]  /*a570*/  @!P2 ST.E desc[UR36][R10.64], R6 ;  /* 0x000000060a00a985 */ /* 0x0011e8000c101924 */
[----:B--2---:R0:W-:Y:S02]  /*a580*/  @!P0 ST.E desc[UR36][R12.64], R5 ;  /* 0x000000050c008985 */ /* 0x0041e4000c101924 */
.L_x_4103:
[----:B------:R-:W2:Y:S01]  /*a590*/  S2R R14, SR_CTAID.X ;  /* 0x00000000000e7919 */ /* 0x000ea20000002500 */
[----:B------:R-:W3:Y:S01]  /*a5a0*/  S2UR UR7, SR_CTAID.Z ;  /* 0x00000000000779c3 */ /* 0x000ee20000002700 */
[----:B------:R-:W-:Y:S01]  /*a5b0*/  LEA.HI R21, R21, R18, RZ, 0x2 ;  /* 0x0000001215157211 */ /* 0x000fe200078f10ff */
[----:B------:R-:W-:Y:S01]  /*a5c0*/  ULDC.64 UR8, c[0x0][0xb38] ;  /* 0x0002ce0000087ab9 */ /* 0x000fe20000000a00 */
[----:B0-----:R-:W-:Y:S01]  /*a5d0*/  SHF.R.S32.HI R5, RZ, 0x1f, R9 ;  /* 0x0000001fff057819 */ /* 0x001fe20000011409 */
[----:B------:R-:W-:Y:S01]  /*a5e0*/  UIMAD UR6, UR6, UR8, URZ ;  /* 0x00000008060672a4 */ /* 0x000fe2000f8e023f */
[----:B------:R-:W-:Y:S01]  /*a5f0*/  LOP3.LUT R21, R21, 0xfffffffc, RZ, 0xc0, !PT ;  /* 0xfffffffc15157812 */ /* 0x000fe200078ec0ff */
[----:B------:R-:W-:Y:S01]  /*a600*/  UIMAD.WIDE.U32 UR4, UR42, UR8, URZ ;  /* 0x000000082a0472a5 */ /* 0x000fe2000f8e003f */
[----:B------:R-:W-:Y:S01]  /*a610*/  LEA.HI R5, R5, R154, RZ, 0x3 ;  /* 0x0000009a05057211 */ /* 0x000fe200078f18ff */
[----:B------:R-:W0:Y:S01]  /*a620*/  LDC.64 R12, c[0x0][0xb40] ;  /* 0x0002d000ff0c7b82 */ /* 0x000e220000000a00 */
[----:B------:R-:W-:Y:S01]  /*a630*/  IADD3 R21, R18, -R21, RZ ;  /* 0x8000001512157210 */ /* 0x000fe20007ffe0ff */
[----:B------:R-:W-:Y:S01]  /*a640*/  UIMAD UR6, UR42, UR9, UR6 ;  /* 0x000000092a0672a4 */ /* 0x000fe2000f8e0206 */
[----:B------:R-:W-:Y:S01]  /*a650*/  LOP3.LUT R5, R5, 0xfffffff8, RZ, 0xc0, !PT ;  /* 0xfffffff805057812 */ /* 0x000fe200078ec0ff */
[----:B------:R-:W-:Y:S01]  /*a660*/  BSSY B0, `(.L_x_4104) ;  /* 0x00000fc000007945 */ /* 0x000fe20003800000 */
[----:B------:R-:W-:Y:S01]  /*a670*/  LEA.HI R4, R21, R21, RZ, 0x1 ;  /* 0x0000001515047211 */ /* 0x000fe200078f08ff */
[----:B------:R-:W-:Y:S01]  /*a680*/  UIADD3 UR6, UR5, UR6, URZ ;  /* 0x0000000605067290 */ /* 0x000fe2000fffe03f */
[----:B------:R-:W-:Y:S01]  /*a690*/  LEA.HI R155, R155, R8, RZ, 0x5 ;  /* 0x000000089b9b7211 */ /* 0x000fe200078f28ff */
[----:B------:R-:W4:Y:S01]  /*a6a0*/  @P1 LDC R10, c[0x0][0xbec] ;  /* 0x0002fb00ff0a1b82 */ /* 0x000f220000000800 */
[----:B------:R-:W-:Y:S01]  /*a6b0*/  IMAD.IADD R154, R154, 0x1, -R5 ;  /* 0x000000019a9a7824 */ /* 0x000fe200078e0a05 */
[----:B------:R-:W-:-:S02]  /*a6c0*/  LOP3.LUT R4, R4, 0x1ffffffe, RZ, 0xc0, !PT ;  /* 0x1ffffffe04047812 */ /* 0x000fc400078ec0ff */
[----:B------:R-:W-:Y:S02]  /*a6d0*/  SHF.R.S32.HI R155, RZ, 0x5, R155 ;  /* 0x00000005ff9b7819 */ /* 0x000fe4000001149b */
[----:B------:R-:W-:Y:S01]  /*a6e0*/  MOV R5, UR5 ;  /* 0x0000000500057c02 */ /* 0x000fe20008000f00 */
[----:B------:R-:W-:Y:S01]  /*a6f0*/  IMAD.IADD R4, R21, 0x1, -R4 ;  /* 0x0000000115047824 */ /* 0x000fe200078e0a04 */
[----:B------:R-:W5:Y:S01]  /*a700*/  @P1 LDC R17, c[0x0][0xbf0] ;  /* 0x0002fc00ff111b82 */ /* 0x000f620000000800 */
[----:B------:R-:W-:Y:S01]  /*a710*/  LEA R155, R155, R154, 0x4 ;  /* 0x0000009a9b9b7211 */ /* 0x000fe200078e20ff */
[----:B---3--:R-:W-:Y:S01]  /*a720*/  USHF.R.S32.HI UR8, URZ, 0x1f, UR7 ;  /* 0x0000001f3f087899 */ /* 0x008fe20008011407 */
[----:B------:R-:W-:Y:S01]  /*a730*/  IMAD.U32 R5, RZ, RZ, UR6 ;  /* 0x00000006ff057e24 */ /* 0x000fe2000f8e00ff */
[----:B------:R-:W-:Y:S02]  /*a740*/  LOP3.LUT R9, R9, 0x7ffffffc, RZ, 0xc0, !PT ;  /* 0x7ffffffc09097812 */ /* 0x000fe400078ec0ff */
[----:B------:R-:W-:-:S02]  /*a750*/  IMAD R11, R4, 0x8, R155 ;  /* 0x00000008040b7824 */ /* 0x000fc400078e029b */
[----:B------:R-:W-:Y:S01]  /*a760*/  IMAD.U32 R4, RZ, RZ, UR4 ;  /* 0x00000004ff047e24 */ /* 0x000fe2000f8e00ff */
[----:B------:R-:W-:Y:S01]  /*a770*/  ULDC.64 UR4, c[0x0][0xb48] ;  /* 0x0002d20000047ab9 */ /* 0x000fe20000000a00 */
[----:B0-----:R-:W-:Y:S02]  /*a780*/  IMAD R6, R12, UR8, RZ ;  /* 0x000000080c067c24 */ /* 0x001fe4000f8e02ff */
[----:B--2---:R-:W-:Y:S02]  /*a790*/  IMAD R15, R14, 0x40, R11 ;  /* 0x000000400e0f7824 */ /* 0x004fe400078e020b */
[----:B------:R-:W-:Y:S02]  /*a7a0*/  IMAD R13, R13, UR7, R6 ;  /* 0x000000070d0d7c24 */ /* 0x000fe4000f8e0206 */
[----:B----4-:R-:W-:Y:S01]  /*a7b0*/  @P1 IMAD.HI.U32 R10, R15, R10, RZ ;  /* 0x0000000a0f0a1227 */ /* 0x010fe200078e00ff */
[----:B------:R-:W-:-:S03]  /*a7c0*/  MOV R11, R15 ;  /* 0x0000000f000b7202 */ /* 0x000fc60000000f00 */
[----:B------:R-:W-:-:S04]  /*a7d0*/  IMAD.WIDE.U32 R4, R12, UR7, R4 ;  /* 0x000000070c047c25 */ /* 0x000fc8000f8e0004 */
[----:B------:R-:W-:Y:S01]  /*a7e0*/  IMAD R3, R3, UR4, RZ ;  /* 0x0000000403037c24 */ /* 0x000fe2000f8e02ff */
[----:B-----5:R-:W-:Y:S01]  /*a7f0*/  @P1 SHF.R.U32.HI R11, RZ, R17, R10 ;  /* 0x00000011ff0b1219 */ /* 0x020fe2000001160a */
[----:B------:R-:W-:Y:S02]  /*a800*/  IMAD.IADD R5, R5, 0x1, R13 ;  /* 0x0000000105057824 */ /* 0x000fe400078e020d */
[C---:B------:R-:W-:Y:S01]  /*a810*/  IMAD R13, R2.reuse, UR5, R3 ;  /* 0x00000005020d7c24 */ /* 0x040fe2000f8e0203 */
[----:B------:R-:W-:Y:S01]  /*a820*/  SHF.R.S32.HI R6, RZ, 0x1f, R11 ;  /* 0x0000001fff067819 */ /* 0x000fe2000001140b */
[----:B------:R-:W-:Y:S01]  /*a830*/  IMAD.WIDE.U32 R2, R2, UR4, R4 ;  /* 0x0000000402027c25 */ /* 0x000fe2000f8e0004 */
[----:B------:R-:W-:-:S03]  /*a840*/  ULDC.64 UR4, c[0x0][0xb30] ;  /* 0x0002cc0000047ab9 */ /* 0x000fc60000000a00 */
[----:B------:R-:W-:Y:S01]  /*a850*/  IMAD.MOV R10, RZ, RZ, -R11 ;  /* 0x000000ffff0a7224 */ /* 0x000fe200078e0a0b */
[----:B------:R-:W-:Y:S01]  /*a860*/  IADD3 R3, R3, R13, RZ ;  /* 0x0000000d03037210 */ /* 0x000fe20007ffe0ff */
[----:B------:R-:W-:Y:S02]  /*a870*/  IMAD R6, R6, UR4, RZ ;  /* 0x0000000406067c24 */ /* 0x000fe4000f8e02ff */
[----:B------:R-:W-:Y:S02]  /*a880*/  IMAD R5, R7, R10, R15 ;  /* 0x0000000a07057224 */ /* 0x000fe400078e020f */
[C---:B------:R-:W-:Y:S01]  /*a890*/  IMAD R13, R11.reuse, UR5, R6 ;  /* 0x000000050b0d7c24 */ /* 0x040fe2000f8e0206 */
[----:B------:R-:W-:Y:S01]  /*a8a0*/  LEA.HI R6, R0, R0, RZ, 0x1 ;  /* 0x0000000000067211 */ /* 0x000fe200078f08ff */
        /* <DEDUP_REMOVED lines=9> */
[----:B------:R-:W-:Y:S01]  /*a940*/  IMAD.IADD R5, R3, 0x1, R11 ;  /* 0x0000000103057824 */ /* 0x000fe200078e020b */
[----:B------:R-:W-:Y:S01]  /*a950*/  ULDC UR4, c[0x0][0xa88] ;  /* 0x0002a20000047ab9 */ /* 0x000fe20000000800 */
[----:B------:R-:W-:Y:S01]  /*a960*/  LOP3.LUT R11, R6, 0xfffffe, RZ, 0xc0, !PT ;  /* 0x00fffffe060b7812 */ /* 0x000fe200078ec0ff */
[----:B------:R-:W-:Y:S01]  /*a970*/  IMAD R6, R7, UR4, RZ ;  /* 0x0000000407067c24 */ /* 0x000fe2000f8e02ff */
[----:B------:R-:W-:Y:S02]  /*a980*/  LEA R7, R14, R155, 0x6 ;  /* 0x0000009b0e077211 */ /* 0x000fe400078e30ff */
[----:B------:R-:W-:Y:S01]  /*a990*/  LEA.HI.X R5, R2, UR5, R5, 0x2, P0 ;  /* 0x0000000502057c11 */ /* 0x000fe200080f1405 */
[----:B------:R-:W-:Y:S01]  /*a9a0*/  IMAD.IADD R11, R0, 0x1, -R11 ;  /* 0x00000001000b7824 */ /* 0x000fe200078e0a0b */
[----:B------:R-:W-:Y:S01]  /*a9b0*/  ISETP.GE.AND P0, PT, R7, R6, PT ;  /* 0x000000060700720c */ /* 0x000fe20003f06270 */
[----:B------:R-:W-:Y:S01]  /*a9c0*/  IMAD.IADD R0, R8, 0x1, -R9 ;  /* 0x0000000108007824 */ /* 0x000fe200078e0a09 */
[----:B------:R0:W2:Y:S04]  /*a9d0*/  SHFL.IDX PT, R2, R4, RZ, 0x1c1f ;  /* 0x001c1fff04027589 */ /* 0x0000a800000e0000 */
[----:B------:R-:W-:Y:S01]  /*a9e0*/  LEA R0, R11, R0, 0x7 ;  /* 0x000000000b007211 */ /* 0x000fe200078e38ff */
[----:B------:R0:W3:Y:S04]  /*a9f0*/  SHFL.IDX PT, R3, R5, RZ, 0x1c1f ;  /* 0x001c1fff05037589 */ /* 0x0000e800000e0000 */
[----:B------:R-:W-:-:S02]  /*aa00*/  IMAD.SHL.U32 R0, R0, 0x2, RZ ;  /* 0x0000000200007824 */ /* 0x000fc400078e00ff */
[----:B------:R-:W-:Y:S05]  /*aa10*/  @P0 BRA `(.L_x_4105) ;  /* 0x0000000c00000947 */ /* 0x000fea0003800000 */
        /* <DEDUP_REMOVED lines=23> */
[--C-:B--23--:R-:W-:Y:S01]  /*ab90*/  @!P2 IMAD.WIDE R8, R9, 0x4, R2.reuse ;  /* 0x000000040908a825 */ /* 0x10cfe200078e0202 */
        /* <DEDUP_REMOVED lines=14> */
[----:B--2---:R-:W-:Y:S01]  /*ac80*/  VIADD R24, R0, 0x60 ;  /* 0x0000006000187836 */ /* 0x004fe20000000000 */
[----:B------:R-:W-:Y:S02]  /*ac90*/  @!P0 LEA.HI R16, R16, R16, RZ, 0x1 ;  /* 0x0000001010108211 */ /* 0x000fe400078f08ff */
[----:B------:R-:W-:-:S02]  /*aca0*/  @!P1 LEA.HI R17, R17, R17, RZ, 0x1 ;  /* 0x0000001111119211 */ /* 0x000fc400078f08ff */
[----:B------:R-:W-:Y:S02]  /*acb0*/  @!P0 LOP3.LUT R9, R16, 0xfffffffe, RZ, 0xc0, !PT ;  /* 0xfffffffe10098812 */ /* 0x000fe400078ec0ff */
[----:B---3--:R-:W-:Y:S02]  /*acc0*/  @!P1 LOP3.LUT R11, R17, 0xfffffffe, RZ, 0xc0, !PT ;  /* 0xfffffffe110b9812 */ /* 0x008fe400078ec0ff */
        /* <DEDUP_REMOVED lines=8> */
[----:B----4-:R-:W-:Y:S01]  /*ad50*/  @!P2 LOP3.LUT R13, R18, 0xfffffffe, RZ, 0xc0, !PT ;  /* 0xfffffffe120da812 */ /* 0x010fe200078ec0ff */
[----:B------:R3:W-:Y:S01]  /*ad60*/  @!P1 ST.E.64 desc[UR36][R10.64], R44 ;  /* 0x0000002c0a009985 */ /* 0x0007e2000c101b24 */
[----:B------:R-:W-:Y:S01]  /*ad70*/  @!P3 LOP3.LUT R19, R19, 0xfffffffe, RZ, 0xc0, !PT ;  /* 0xfffffffe1313b812 */ /* 0x000fe200078ec0ff */
[----:B------:R-:W-:Y:S01]  /*ad80*/  VIADD R18, R0, 0x68 ;  /* 0x0000006800127836 */ /* 0x000fe20000000000 */
[----:B-----5:R-:W-:Y:S01]  /*ad90*/  @!P4 LOP3.LUT R15, R20, 0xfffffffe, RZ, 0xc0, !PT ;  /* 0xfffffffe140fc812 */ /* 0x020fe200078ec0ff */
[C---:B------:R-:W-:Y:S01]  /*ada0*/  VIADD R20, R0.reuse, 0x78 ;  /* 0x0000007800147836 */ /* 0x040fe20000000000 */
[----:B------:R-:W-:Y:S02]  /*adb0*/  @!P5 LOP3.LUT R21, R21, 0xfffffffe, RZ, 0xc0, !PT ;  /* 0xfffffffe1515d812 */ /* 0x000fe400078ec0ff */
[----:B------:R-:W-:Y:S02]  /*adc0*/  IADD3 R23, R0, 0x58, RZ ;  /* 0x0000005800177810 */ /* 0x000fe40007ffe0ff */
[----:B------:R-:W-:Y:S01]  /*add0*/  @!P6 LOP3.LUT R17, R22, 0xfffffffe, RZ, 0xc0, !PT ;  /* 0xfffffffe1611e812 */ /* 0x000fe200078ec0ff */
[----:B--2---:R-:W-:Y:S01]  /*ade0*/  @!P2 IMAD.WIDE R8, R13, 0x4, R2 ;  /* 0x000000040d08a825 */ /* 0x004fe200078e0202 */
[----:B------:R-:W-:-:S02]  /*adf0*/  ISETP.GE.AND P1, PT, R23, UR4, PT ;  /* 0x0000000417007c0c */ /* 0x000fc4000bf26270 */
[----:B------:R-:W-:Y:S01]  /*ae00*/  ISETP.GE.AND P0, PT, R24, UR4, PT ;  /* 0x0000000418007c0c */ /* 0x000fe2000bf06270 */
[--C-:B---3--:R-:W-:Y:S01]  /*ae10*/  @!P3 IMAD.WIDE R10, R19, 0x4, R2.reuse ;  /* 0x00000004130ab825 */ /* 0x108fe200078e0202 */
        /* <DEDUP_REMOVED lines=18> */
[----:B--2---:R-:W-:Y:S01]  /*af40*/  @!P1 LOP3.LUT R9, R23, 0xfffffffe, RZ, 0xc0, !PT ;  /* 0xfffffffe17099812 */ /* 0x004fe200078ec0ff */
[----:B------:R-:W-:Y:S01]  /*af50*/  VIADD R23, R0, 0x90 ;  /* 0x0000009000177836 */ /* 0x000fe20000000000 */
[----:B---3--:R-:W-:Y:S01]  /*af60*/  @!P0 LOP3.LUT R11, R24, 0xfffffffe, RZ, 0xc0, !PT ;  /* 0xfffffffe180b8812 */ /* 0x008fe200078ec0ff */
        /* <DEDUP_REMOVED lines=9> */
[----:B----4-:R-:W-:Y:S01]  /*b000*/  @!P2 LOP3.LUT R13, R18, 0xfffffffe, RZ, 0xc0, !PT ;  /* 0xfffffffe120da812 */ /* 0x010fe200078ec0ff */
[----:B------:R3:W-:Y:S01]  /*b010*/  @!P0 ST.E.64 desc[UR36][R10.64], R72 ;  /* 0x000000480a008985 */ /* 0x0007e2000c101b24 */
[----:B------:R-:W-:Y:S02]  /*b020*/  @!P6 LOP3.LUT R19, R19, 0xfffffffe, RZ, 0xc0, !PT ;  /* 0xfffffffe1313e812 */ /* 0x000fe400078ec0ff */
[----:B-----5:R-:W-:Y:S01]  /*b030*/  @!P5 LOP3.LUT R15, R20, 0xfffffffe, RZ, 0xc0, !PT ;  /* 0xfffffffe140fd812 */ /* 0x020fe200078ec0ff */
[----:B------:R-:W-:Y:S01]  /*b040*/  VIADD R20, R0, 0xb0 ;  /* 0x000000b000147836 */ /* 0x000fe20000000000 */
[----:B------:R-:W-:-:S02]  /*b050*/  @!P4 LOP3.LUT R21, R21, 0xfffffffe, RZ, 0xc0, !PT ;  /* 0xfffffffe1515c812 */ /* 0x000fc400078ec0ff */
[----:B0-----:R-:W-:Y:S01]  /*b060*/  @!P3 LOP3.LUT R17, R22, 0xfffffffe, RZ, 0xc0, !PT ;  /* 0xfffffffe1611b812 */ /* 0x001fe200078ec0ff */
[C---:B------:R-:W-:Y:S01]  /*b070*/  VIADD R22, R0.reuse, 0xc0 ;  /* 0x000000c000167836 */ /* 0x040fe20000000000 */
[----:B------:R-:W-:Y:S01]  /*b080*/  ISETP.GE.AND P0, PT, R23, UR4, PT ;  /* 0x0000000417007c0c */ /* 0x000fe2000bf06270 */
[--C-:B--2---:R-:W-:Y:S01]  /*b090*/  @!P2 IMAD.WIDE R8, R13, 0x4, R2.reuse ;  /* 0x000000040d08a825 */ /* 0x104fe200078e0202 */
[----:B------:R-:W-:Y:S02]  /*b0a0*/  IADD3 R18, R0, 0xa0, RZ ;  /* 0x000000a000127810 */ /* 0x000fe40007ffe0ff */
[----:B------:R-:W-:Y:S01]  /*b0b0*/  ISETP.GE.AND P1, PT, R24, UR4, PT ;  /* 0x0000000418007c0c */ /* 0x000fe2000bf26270 */
[--C-:B---3--:R-:W-:Y:S01]  /*b0c0*/  @!P6 IMAD.WIDE R10, R19, 0x4, R2.reuse ;  /* 0x00000004130ae825 */ /* 0x108fe200078e0202 */
[----:B------:R0:W-:Y:S01]  /*b0d0*/  @!P2 ST.E.64 desc[UR36][R8.64], R76 ;  /* 0x0000004c0800a985 */ /* 0x0001e2000c101b24 */
[----:B------:R-:W-:Y:S02]  /*b0e0*/  ISETP.GE.AND P2, PT, R18, UR4, PT ;  /* 0x0000000412007c0c */ /* 0x000fe4000bf46270 */
        /* <DEDUP_REMOVED lines=9> */
[----:B------:R-:W-:Y:S01]  /*b180*/  VIADD R19, R0, 0xa8 ;  /* 0x000000a800137836 */ /* 0x000fe20000000000 */
[----:B------:R5:W-:Y:S01]  /*b190*/  @!P3 ST.E.64 desc[UR36][R16.64], R92 ;  /* 0x0000005c1000b985 */ /* 0x000be2000c101b24 */
[----:B------:R-:W-:-:S02]  /*b1a0*/  ISETP.GE.AND P5, PT, R21, UR4, PT ;  /* 0x0000000415007c0c */ /* 0x000fc4000bfa6270 */
[----:B------:R-:W-:Y:S02]  /*b1b0*/  @!P0 LEA.HI R23, R23, R23, RZ, 0x1 ;  /* 0x0000001717178211 */ /* 0x000fe400078f08ff */
[----:B------:R-:W-:Y:S02]  /*b1c0*/  ISETP.GE.AND P3, PT, R19, UR4, PT ;  /* 0x0000000413007c0c */ /* 0x000fe4000bf66270 */
[----:B------:R-:W-:Y:S02]  /*b1d0*/  @!P1 LEA.HI R24, R24, R24, RZ, 0x1 ;  /* 0x0000001818189211 */ /* 0x000fe400078f08ff */
[----:B0-----:R-:W-:Y:S02]  /*b1e0*/  @!P0 LOP3.LUT R9, R23, 0xfffffffe, RZ, 0xc0, !PT ;  /* 0xfffffffe17098812 */ /* 0x001fe400078ec0ff */
[----:B------:R-:W-:Y:S02]  /*b1f0*/  @!P2 LEA.HI R18, R18, R18, RZ, 0x1 ;  /* 0x000000121212a211 */ /* 0x000fe400078f08ff */
[----:B--2---:R-:W-:Y:S01]  /*b200*/  @!P1 LOP3.LUT R11, R24, 0xfffffffe, RZ, 0xc0, !PT ;  /* 0xfffffffe180b9812 */ /* 0x004fe200078ec0ff */
[----:B------:R-:W-:Y:S01]  /*b210*/  @!P0 IMAD.WIDE R8, R9, 0x4, R2 ;  /* 0x0000000409088825 */ /* 0x000fe200078e0202 */
[----:B------:R-:W-:-:S02]  /*b220*/  @!P4 LEA.HI R20, R20, R20, RZ, 0x1 ;  /* 0x000000141414c211 */ /* 0x000fc400078f08ff */
[----:B---3--:R-:W-:Y:S01]  /*b230*/  @!P2 LOP3.LUT R13, R18, 0xfffffffe, RZ, 0xc0, !PT ;  /* 0xfffffffe120da812 */ /* 0x008fe200078ec0ff */
        /* <DEDUP_REMOVED lines=9> */
[----:B----4-:R-:W-:Y:S01]  /*b2d0*/  @!P4 LOP3.LUT R15, R20, 0xfffffffe, RZ, 0xc0, !PT ;  /* 0xfffffffe140fc812 */ /* 0x010fe200078ec0ff */
[----:B------:R3:W-:Y:S01]  /*b2e0*/  @!P2 ST.E.64 desc[UR36][R12.64], R104 ;  /* 0x000000680c00a985 */ /* 0x0007e2000c101b24 */
[----:B------:R-:W-:Y:S01]  /*b2f0*/  @!P5 LOP3.LUT R21, R21, 0xfffffffe, RZ, 0xc0, !PT ;  /* 0xfffffffe1515d812 */ /* 0x000fe200078ec0ff */
[----:B------:R-:W-:Y:S01]  /*b300*/  VIADD R20, R0, 0xd8 ;  /* 0x000000d800147836 */ /* 0x000fe20000000000 */
[----:B-----5:R-:W-:-:S02]  /*b310*/  @!P6 LOP3.LUT R17, R22, 0xfffffffe, RZ, 0xc0, !PT ;  /* 0xfffffffe1611e812 */ /* 0x020fc400078ec0ff */
[----:B------:R-:W-:Y:S01]  /*b320*/  ISETP.GE.AND P0, PT, R18, UR4, PT ;  /* 0x0000000412007c0c */ /* 0x000fe2000bf06270 */
[--C-:B0-----:R-:W-:Y:S01]  /*b330*/  @!P3 IMAD.WIDE R8, R19, 0x4, R2.reuse ;  /* 0x000000041308b825 */ /* 0x101fe200078e0202 */
[----:B------:R-:W-:Y:S02]  /*b340*/  IADD3 R19, R0, 0xd0, RZ ;  /* 0x000000d000137810 */ /* 0x000fe40007ffe0ff */
[----:B------:R-:W-:Y:S01]  /*b350*/  ISETP.GE.AND P2, PT, R20, UR4, PT ;  /* 0x0000000414007c0c */ /* 0x000fe2000bf46270 */
[--C-:B--2---:R-:W-:Y:S01]  /*b360*/  @!P4 IMAD.WIDE R10, R15, 0x4, R2.reuse ;  /* 0x000000040f0ac825 */ /* 0x104fe200078e0202 */
[----:B------:R0:W-:Y:S01]  /*b370*/  @!P3 ST.E.64 desc[UR36][R8.64], R108 ;  /* 0x0000006c0800b985 */ /* 0x0001e2000c101b24 */
[----:B------:R-:W-:Y:S02]  /*b380*/  ISETP.GE.AND P1, PT, R19, UR4, PT ;  /* 0x0000000413007c0c */ /* 0x000fe4000bf26270 */
[----:B------:R-:W-:Y:S01]  /*b390*/  @!P5 IMAD.WIDE R14, R21, 0x4, R2 ;  /* 0x00000004150ed825 */ /* 0x000fe200078e0202 */
[----:B------:R2:W-:Y:S01]  /*b3a0*/  @!P4 ST.E.64 desc[UR36][R10.64], R112 ;  /* 0x000000700a00c985 */ /* 0x0005e2000c101b24 */
[----:B---3--:R-:W-:-:S02]  /*b3b0*/  IADD3 R12, R0, 0xe8, RZ ;  /* 0x000000e8000c7810 */ /* 0x008fc40007ffe0ff */
[----:B------:R-:W-:Y:S01]  /*b3c0*/  @!P6 IMAD.WIDE R16, R17, 0x4, R2 ;  /* 0x000000041110e825 */ /* 0x000fe200078e0202 */
[----:B------:R3:W-:Y:S01]  /*b3d0*/  @!P5 ST.E.64 desc[UR36][R14.64], R116 ;  /* 0x000000740e00d985 */ /* 0x0007e2000c101b24 */
[----:B------:R-:W-:Y:S02]  /*b3e0*/  ISETP.GE.AND P4, PT, R12, UR4, PT ;  /* 0x000000040c007c0c */ /* 0x000fe4000bf86270 */
[C---:B------:R-:W-:Y:S01]  /*b3f0*/  VIADD R21, R0.reuse, 0xe0 ;  /* 0x000000e000157836 */ /* 0x040fe20000000000 */
[----:B------:R4:W-:Y:S01]  /*b400*/  @!P6 ST.E.64 desc[UR36][R16.64], R120 ;  /* 0x000000781000e985 */ /* 0x0009e2000c101b24 */
[----:B------:R-:W-:Y:S01]  /*b410*/  VIADD R13, R0, 0xf0 ;  /* 0x000000f0000d7836 */ /* 0x000fe20000000000 */
[----:B------:R-:W-:Y:S01]  /*b420*/  @!P0 LEA.HI R18, R18, R18, RZ, 0x1 ;  /* 0x0000001212128211 */ /* 0x000fe200078f08ff */
[----:B0-----:R-:W-:Y:S01]  /*b430*/  VIADD R9, R0, 0xf8 ;  /* 0x000000f800097836 */ /* 0x001fe20000000000 */
[----:B------:R-:W-:Y:S02]  /*b440*/  ISETP.GE.AND P3, PT, R21, UR4, PT ;  /* 0x0000000415007c0c */ /* 0x000fe4000bf66270 */
[----:B------:R-:W-:-:S02]  /*b450*/  ISETP.GE.AND P5, PT, R13, UR4, PT ;  /* 0x000000040d007c0c */ /* 0x000fc4000bfa6270 */
[----:B------:R-:W-:Y:S02]  /*b460*/  ISETP.GE.AND P6, PT, R9, UR4, PT ;  /* 0x0000000409007c0c */ /* 0x000fe4000bfc6270 */
[----:B------:R-:W-:Y:S02]  /*b470*/  @!P1 LEA.HI R19, R19, R19, RZ, 0x1 ;  /* 0x0000001313139211 */ /* 0x000fe400078f08ff */
[----:B------:R-:W-:Y:S02]  /*b480*/  @!P2 LEA.HI R20, R20, R20, RZ, 0x1 ;  /* 0x000000141414a211 */ /* 0x000fe400078f08ff */
[----:B------:R-:W-:Y:S02]  /*b490*/  @!P4 LEA.HI R12, R12, R12, RZ, 0x1 ;  /* 0x0000000c0c0cc211 */ /* 0x000fe400078f08ff */
[----:B--2---:R-:W-:Y:S02]  /*b4a0*/  @!P1 LOP3.LUT R11, R19, 0xfffffffe, RZ, 0xc0, !PT ;  /* 0xfffffffe130b9812 */ /* 0x004fe400078ec0ff */
[----:B------:R-:W-:-:S02]  /*b4b0*/  @!P3 LEA.HI R21, R21, R21, RZ, 0x1 ;  /* 0x000000151515b211 */ /* 0x000fc400078f08ff */
[----:B------:R-:W-:Y:S02]  /*b4c0*/  @!P5 LEA.HI R8, R13, R13, RZ, 0x1 ;  /* 0x0000000d0d08d211 */ /* 0x000fe400078f08ff */
[----:B------:R-:W-:Y:S02]  /*b4d0*/  @!P6 LEA.HI R10, R9, R9, RZ, 0x1 ;  /* 0x00000009090ae211 */ /* 0x000fe400078f08ff */
[----:B------:R-:W-:Y:S02]  /*b4e0*/  @!P0 LOP3.LUT R9, R18, 0xfffffffe, RZ, 0xc0, !PT ;  /* 0xfffffffe12098812 */ /* 0x000fe400078ec0ff */
[----:B------:R-:W-:Y:S02]  /*b4f0*/  @!P2 LOP3.LUT R13, R20, 0xfffffffe, RZ, 0xc0, !PT ;  /* 0xfffffffe140da812 */ /* 0x000fe400078ec0ff */
[----:B---3--:R-:W-:Y:S02]  /*b500*/  @!P3 LOP3.LUT R15, R21, 0xfffffffe, RZ, 0xc0, !PT ;  /* 0xfffffffe150fb812 */ /* 0x008fe400078ec0ff */
[----:B----4-:R-:W-:Y:S01]  /*b510*/  @!P4 LOP3.LUT R17, R12, 0xfffffffe, RZ, 0xc0, !PT ;  /* 0xfffffffe0c11c812 */ /* 0x010fe200078ec0ff */
        /* <DEDUP_REMOVED lines=16> */
.L_x_4105:
[----:B-1----:R-:W-:Y:S05]  /*b620*/  BSYNC B0 ;  /* 0x0000000000007941 */ /* 0x002fea0003800000 */
.L_x_4104:
[----:B------:R-:W-:Y:S01]  /*b630*/  IADD3 R7, R7, 0x8, RZ ;  /* 0x0000000807077810 */ /* 0x000fe20007ffe0ff */
[----:B---34-:R3:W4:Y:S03]  /*b640*/  SHFL.IDX PT, R3, R5, 0x1, 0x1c1f ;  /* 0x003c1f0005037f89 */ /* 0x01872600000e0000 */
[----:B------:R-:W-:Y:S01]  /*b650*/  ISETP.GE.AND P0, PT, R7, R6, PT ;  /* 0x000000060700720c */ /* 0x000fe20003f06270 */
[----:B--2---:R3:W2:-:S12]  /*b660*/  SHFL.IDX PT, R2, R4, 0x1, 0x1c1f ;  /* 0x003c1f0004027f89 */ /* 0x00469800000e0000 */
[----:B---3--:R-:W-:Y:S05]  /*b670*/  @P0 BRA `(.L_x_4051) ;  /* 0x0000004800100947 */ /* 0x008fea0003800000 */
[C---:B0-----:R-:W-:Y:S01]  /*b680*/  VIADD R5, R0.reuse, 0x8 ;  /* 0x0000000800057836 */ /* 0x041fe20000000000 */
        /* <DEDUP_REMOVED lines=9> */
[C---:B------:R-:W-:Y:S01]  /*b720*/  VIADD R15, R0.reuse, 0x40 ;  /* 0x00000040000f7836 */ /* 0x040fe20000000000 */
[----:B------:R-:W-:Y:S01]  /*b730*/  ISETP.GE.AND P6, PT, R11, UR4, PT ;  /* 0x000000040b007c0c */ /* 0x000fe2000bfc6270 */
[----:B------:R-:W-:Y:S01]  /*b740*/  VIADD R18, R0, 0x50 ;  /* 0x0000005000127836 */ /* 0x000fe20000000000 */
[----:B------:R-:W-:Y:S01]  /*b750*/  ISETP.GE.AND P5, PT, R10, UR4, PT ;  /* 0x000000040a007c0c */ /* 0x000fe2000bfa6270 */
[C---:B------:R-:W-:Y:S01]  /*b760*/  VIADD R19, R0.reuse, 0x58 ;  /* 0x0000005800137836 */ /* 0x040fe20000000000 */
[C---:B------:R-:W-:Y:S01]  /*b770*/  IADD3 R13, R0.reuse, 0x30, RZ ;  /* 0x00000030000d7810 */ /* 0x040fe20007ffe0ff */
[C---:B------:R-:W-:Y:S01]  /*b780*/  VIADD R20, R0.reuse, 0x80 ;  /* 0x0000008000147836 */ /* 0x040fe20000000000 */
[----:B------:R-:W-:-:S02]  /*b790*/  @!P0 LEA.HI R4, R0, R0, RZ, 0x1 ;  /* 0x0000000000048211 */ /* 0x000fc400078f08ff */
[----:B------:R-:W-:Y:S02]  /*b7a0*/  @!P1 LEA.HI R6, R5, R5, RZ, 0x1 ;  /* 0x0000000505069211 */ /* 0x000fe400078f08ff */
[----:B------:R-:W-:Y:S02]  /*b7b0*/  @!P2 LEA.HI R8, R7, R7, RZ, 0x1 ;  /* 0x000000070708a211 */ /* 0x000fe400078f08ff */
[----:B------:R-:W-:Y:S02]  /*b7c0*/  @!P0 LOP3.LUT R5, R4, 0xfffffffe, RZ, 0xc0, !PT ;  /* 0xfffffffe04058812 */ /* 0x000fe400078ec0ff */
[----:B------:R-:W-:Y:S02]  /*b7d0*/  @!P1 LOP3.LUT R7, R6, 0xfffffffe, RZ, 0xc0, !PT ;  /* 0xfffffffe06079812 */ /* 0x000fe400078ec0ff */
[----:B------:R-:W-:Y:S01]  /*b7e0*/  @!P2 LOP3.LUT R9, R8, 0xfffffffe, RZ, 0xc0, !PT ;  /* 0xfffffffe0809a812 */ /* 0x000fe200078ec0ff */
[----:B--2-4-:R-:W-:Y:S01]  /*b7f0*/  @!P0 IMAD.WIDE R4, R5, 0x4, R2 ;  /* 0x0000000405048825 */ /* 0x014fe200078e0202 */
[----:B------:R-:W-:-:S02]  /*b800*/  IADD3 R16, R0, 0x48, RZ ;  /* 0x0000004800107810 */ /* 0x000fc40007ffe0ff */
[----:B------:R-:W-:Y:S01]  /*b810*/  ISETP.GE.AND P3, PT, R15, UR4, PT ;  /* 0x000000040f007c0c */ /* 0x000fe2000bf66270 */
[--C-:B------:R-:W-:Y:S01]  /*b820*/  @!P1 IMAD.WIDE R6, R7, 0x4, R2.reuse ;  /* 0x0000000407069825 */ /* 0x100fe200078e0202 */
[----:B------:R0:W-:Y:S01]  /*b830*/  @!P0 ST.E.64 desc[UR36][R4.64], R26 ;  /* 0x0000001a04008985 */ /* 0x0001e2000c101b24 */
[----:B------:R-:W-:Y:S02]  /*b840*/  ISETP.GE.AND P0, PT, R12, UR4, PT ;  /* 0x000000040c007c0c */ /* 0x000fe4000bf06270 */
[----:B------:R-:W-:Y:S01]  /*b850*/  @!P2 IMAD.WIDE R8, R9, 0x4, R2 ;  /* 0x000000040908a825 */ /* 0x000fe200078e0202 */
[----:B------:R1:W-:Y:S01]  /*b860*/  @!P1 ST.E.64 desc[UR36][R6.64], R30 ;  /* 0x0000001e06009985 */ /* 0x0003e2000c101b24 */
[----:B------:R-:W-:Y:S02]  /*b870*/  ISETP.GE.AND P1, PT, R13, UR4, PT ;  /* 0x000000040d007c0c */ /* 0x000fe4000bf26270 */
[----:B------:R-:W-:Y:S01]  /*b880*/  ISETP.GE.AND P4, PT, R16, UR4, PT ;  /* 0x0000000410007c0c */ /* 0x000fe2000bf86270 */
        /* <DEDUP_REMOVED lines=17> */
[----:B------:R-:W-:-:S02]  /*b9a0*/  @!P2 LOP3.LUT R11, R14, 0xfffffffe, RZ, 0xc0, !PT ;  /* 0xfffffffe0e0ba812 */ /* 0x000fc400078ec0ff */
[----:B------:R-:W-:Y:S02]  /*b9b0*/  @!P3 LOP3.LUT R15, R15, 0xfffffffe, RZ, 0xc0, !PT ;  /* 0xfffffffe0f0fb812 */ /* 0x000fe400078ec0ff */
[----:B------:R-:W-:Y:S01]  /*b9c0*/  @!P4 LOP3.LUT R17, R16, 0xfffffffe, RZ, 0xc0, !PT ;  /* 0xfffffffe1011c812 */ /* 0x000fe200078ec0ff */
[----:B------:R-:W-:Y:S01]  /*b9d0*/  VIADD R16, R0, 0x70 ;  /* 0x0000007000107836 */ /* 0x000fe20000000000 */
        /* <DEDUP_REMOVED lines=14> */
[----:B------:R-:W-:-:S02]  /*bac0*/  IADD3 R17, R0, 0x78, RZ ;  /* 0x0000007800117810 */ /* 0x000fc40007ffe0ff */
[----:B------:R-:W-:Y:S01]  /*bad0*/  VIADD R15, R0, 0x68 ;  /* 0x00000068000f7836 */ /* 0x000fe20000000000 */
[----:B------:R4:W-:Y:S01]  /*bae0*/  @!P4 ST.E.64 desc[UR36][R12.64], R62 ;  /* 0x0000003e0c00c985 */ /* 0x0009e2000c101b24 */
[----:B------:R-:W-:Y:S02]  /*baf0*/  ISETP.GE.AND P4, PT, R14, UR4, PT ;  /* 0x000000040e007c0c */ /* 0x000fe4000bf86270 */
[----:B------:R-:W-:Y:S02]  /*bb00*/  ISETP.GE.AND P1, PT, R17, UR4, PT ;  /* 0x0000000411007c0c */ /* 0x000fe4000bf26270 */
[----:B------:R-:W-:Y:S02]  /*bb10*/  ISETP.GE.AND P3, PT, R15, UR4, PT ;  /* 0x000000040f007c0c */ /* 0x000fe4000bf66270 */
[----:B------:R-:W-:Y:S02]  /*bb20*/  @!P5 LEA.HI R18, R18, R18, RZ, 0x1 ;  /* 0x000000121212d211 */ /* 0x000fe400078f08ff */
[----:B------:R-:W-:-:S02]  /*bb30*/  @!P6 LEA.HI R19, R19, R19, RZ, 0x1 ;  /* 0x000000131313e211 */ /* 0x000fc400078f08ff */
        /* <DEDUP_REMOVED lines=58> */
[C---:B------:R-:W-:Y:S01]  /*bee0*/  VIADD R16, R0.reuse, 0xe0 ;  /* 0x000000e000107836 */ /* 0x040fe20000000000 */
[----:B------:R-:W-:Y:S02]  /*bef0*/  @!P2 LOP3.LUT R17, R17, 0xfffffffe, RZ, 0xc0, !PT ;  /* 0xfffffffe1111a812 */ /* 0x000fe400078ec0ff */
[----:B------:R-:W-:Y:S02]  /*bf00*/  IADD3 R18, R0, 0xc0, RZ ;  /* 0x000000c000127810 */ /* 0x000fe40007ffe0ff */
[----:B----4-:R-:W-:Y:S01]  /*bf10*/  @!P1 LOP3.LUT R13, R20, 0xfffffffe, RZ, 0xc0, !PT ;  /* 0xfffffffe140d9812 */ /* 0x010fe200078ec0ff */
        /* <DEDUP_REMOVED lines=17> */
[----:B------:R-:W-:Y:S01]  /*c030*/  ISETP.GE.AND P1, PT, R15, UR4, PT ;  /* 0x000000040f007c0c */ /* 0x000fe2000bf26270 */
[----:B------:R-:W-:Y:S01]  /*c040*/  VIADD R0, R0, 0xf8 ;  /* 0x000000f800007836 */ /* 0x000fe20000000000 */
[----:B------:R-:W-:Y:S02]  /*c050*/  ISETP.GE.AND P4, PT, R20, UR4, PT ;  /* 0x0000000414007c0c */ /* 0x000fe4000bf86270 */
[----:B------:R-:W-:-:S02]  /*c060*/  ISETP.GE.AND P3, PT, R17, UR4, PT ;  /* 0x0000000411007c0c */ /* 0x000fc4000bf66270 */
[----:B------:R-:W-:Y:S02]  /*c070*/  @!P5 LEA.HI R18, R18, R18, RZ, 0x1 ;  /* 0x000000121212d211 */ /* 0x000fe400078f08ff */
        /* <DEDUP_REMOVED lines=30> */
[----:B---3--:R-:W-:-:S05]  /*c260*/  LOP3.LUT R5, R0, 0xfffffffe, RZ, 0xc0, !PT ;  /* 0xfffffffe00057812 */ /* 0x008fca00078ec0ff */
[----:B------:R-:W-:-:S05]  /*c270*/  IMAD.WIDE R2, R5, 0x4, R2 ;  /* 0x0000000405027825 */ /* 0x000fca00078e0202 */
[----:B------:R0:W-:Y:S01]  /*c280*/  ST.E.64 desc[UR36][R2.64], R150 ;  /* 0x0000009602007985 */ /* 0x0001e2000c101b24 */
[----:B------:R-:W-:Y:S05]  /*c290*/  BRA `(.L_x_4051) ;  /* 0x0000003c00087947 */ /* 0x000fea0003800000 */
.L_x_4102:
[----:B------:R-:W0:Y:S02]  /*c2a0*/  S2R R0, SR_TID.X ;  /* 0x0000000000007919 */ /* 0x000e240000002100 */
[----:B0-----:R-:W-:-:S05]  /*c2b0*/  VIADD R2, R0, 0xffffff80 ;  /* 0xffffff8000027836 */ /* 0x001fca0000000000 */
[----:B------:R-:W-:-:S13]  /*c2c0*/  ISETP.GT.AND P0, PT, R2, 0x3f, PT ;  /* 0x0000003f0200780c */ /* 0x000fda0003f04270 */
[----:B------:R-:W-:Y:S05]  /*c2d0*/  @P0 BRA `(.L_x_4051) ;  /* 0x0000003800f80947 */ /* 0x000fea0003800000 */
[----:B------:R-:W0:Y:S01]  /*c2e0*/  S2R R3, SR_CTAID.X ;  /* 0x0000000000037919 */ /* 0x000e220000002500 */
[----:B------:R-:W2:Y:S01]  /*c2f0*/  LDC R6, c[0x0][0xbe8] ;  /* 0x0002fa00ff067b82 */ /* 0x000ea20000000800 */
[----:B------:R-:W-:Y:S01]  /*c300*/  ULDC UR4, c[0x0][0xa88] ;  /* 0x0002a20000047ab9 */ /* 0x000fe20000000800 */
[----:B0-----:R-:W-:Y:S01]  /*c310*/  LEA R0, R3, R0, 0x6 ;  /* 0x0000000003007211 */ /* 0x001fe200078e30ff */
[----:B--2---:R-:W-:-:S04]  /*c320*/  IMAD R3, R6, UR4, RZ ;  /* 0x0000000406037c24 */ /* 0x004fc8000f8e02ff */
        /* <DEDUP_REMOVED lines=10> */
[----:B------:R-:W2:Y:S01]  /*c3d0*/  LDC.64 R10, c[0x0][0xbd8] ;  /* 0x0002f600ff0a7b82 */ /* 0x000ea20000000a00 */
[----:B------:R-:W-:-:S04]  /*c3e0*/  UIMAD UR6, UR42, UR9, UR6 ;  /* 0x000000092a0672a4 */ /* 0x000fc8000f8e0206 */
[----:B------:R-:W-:Y:S01]  /*c3f0*/  UIADD3 UR6, UR5, UR6, URZ ;  /* 0x0000000605067290 */ /* 0x000fe2000fffe03f */
[----:B------:R-:W-:Y:S01]  /*c400*/  MOV R2, UR4 ;  /* 0x0000000400027c02 */ /* 0x000fe20008000f00 */
[----:B------:R-:W-:Y:S01]  /*c410*/  IMAD.U32 R3, RZ, RZ, UR5 ;  /* 0x00000005ff037e24 */ /* 0x000fe2000f8e00ff */
[----:B------:R-:W3:Y:S01]  /*c420*/  @P0 LDC R7, c[0x0][0xbec] ;  /* 0x0002fb00ff070b82 */ /* 0x000ee20000000800 */
[----:B------:R-:W-:Y:S02]  /*c430*/  ULDC.64 UR4, c[0x0][0xbe0] ;  /* 0x0002f80000047ab9 */ /* 0x000fe40000000a00 */
[----:B------:R-:W-:-:S05]  /*c440*/  IMAD.U32 R3, RZ, RZ, UR6 ;  /* 0x00000006ff037e24 */ /* 0x000fca000f8e00ff */
[----:B------:R-:W4:Y:S01]  /*c450*/  @P0 LDC R9, c[0x0][0xbf0] ;  /* 0x0002fc00ff090b82 */ /* 0x000f220000000800 */
[----:B0-----:R-:W-:-:S07]  /*c460*/  USHF.R.S32.HI UR8, URZ, 0x1f, UR7 ;  /* 0x0000001f3f087899 */ /* 0x001fce0008011407 */
[----:B------:R-:W0:Y:S01]  /*c470*/  S2UR UR10, SR_CTAID.Y ;  /* 0x00000000000a79c3 */ /* 0x000e220000002600 */
[C---:B--2---:R-:W-:Y:S02]  /*c480*/  IMAD R12, R10.reuse, UR8, RZ ;  /* 0x000000080a0c7c24 */ /* 0x044fe4000f8e02ff */
[----:B------:R-:W-:-:S04]  /*c490*/  IMAD.WIDE.U32 R2, R10, UR7, R2 ;  /* 0x000000070a027c25 */ /* 0x000fc8000f8e0002 */
[----:B------:R-:W-:Y:S01]  /*c4a0*/  IMAD R11, R11, UR7, R12 ;  /* 0x000000070b0b7c24 */ /* 0x000fe2000f8e020c */
[----:B------:R-:W0:Y:S01]  /*c4b0*/  LDC R8, c[0x0][0xc50] ;  /* 0x00031400ff087b82 */ /* 0x000e220000000800 */
[----:B---3--:R-:W-:Y:S01]  /*c4c0*/  @P0 IMAD.HI.U32 R4, R0, R7, RZ ;  /* 0x0000000700040227 */ /* 0x008fe200078e00ff */
[----:B------:R-:W-:-:S03]  /*c4d0*/  IADD3 R7, RZ, -UR42, RZ ;  /* 0x8000002aff077c10 */ /* 0x000fc6000fffe0ff */
[----:B------:R-:W-:Y:S01]  /*c4e0*/  IMAD.IADD R3, R11, 0x1, R3 ;  /* 0x000000010b037824 */ /* 0x000fe200078e0203 */
[----:B----4-:R-:W-:Y:S01]  /*c4f0*/  @P0 SHF.R.U32.HI R5, RZ, R9, R4 ;  /* 0x00000009ff050219 */ /* 0x010fe20000011604 */
[----:B0-----:R-:W-:-:S04]  /*c500*/  IMAD R9, R8, R7, UR10 ;  /* 0x0000000a08097e24 */ /* 0x001fc8000f8e0207 */
        /* <DEDUP_REMOVED lines=14> */
[----:B------:R-:W-:-:S04]  /*c5f0*/  ULDC.64 UR4, c[0x0][0xba8] ;  /* 0x0002ea0000047ab9 */ /* 0x000fc80000000a00 */
[----:B------:R-:W-:Y:S02]  /*c600*/  IADD3 R3, R3, R5, RZ ;  /* 0x0000000503037210 */ /* 0x000fe40007ffe0ff */
[----:B------:R-:W-:-:S04]  /*c610*/  LEA R4, P0, R2, UR4, 0x2 ;  /* 0x0000000402047c11 */ /* 0x000fc8000f8010ff */
[----:B------:R-:W-:Y:S01]  /*c620*/  LEA.HI.X R5, R2, UR5, R3, 0x2, P0 ;  /* 0x0000000502057c11 */ /* 0x000fe200080f1403 */
[----:B------:R-:W-:-:S05]  /*c630*/  IMAD.MOV.U32 R3, RZ, RZ, -0x800000 ;  /* 0xff800000ff037424 */ /* 0x000fca00078e00ff */
[----:B------:R0:W-:Y:S01]  /*c640*/  STG.E desc[UR36][R4.64], R3 ;  /* 0x0000000304007986 */ /* 0x0001e2000c101924 */
[----:B------:R-:W-:Y:S05]  /*c650*/  BRA `(.L_x_4051) ;  /* 0x0000003800187947 */ /* 0x000fea0003800000 */
.L_x_4049:
        /* <DEDUP_REMOVED lines=18> */
.L_x_4106:
[----:B------:R-:W-:Y:S01]  /*c780*/  ULDC UR44, c[0x0][0xc50] ;  /* 0x00031400002c7ab9 */ /* 0x000fe20000000800 */
[----:B------:R-:W-:Y:S01]  /*c790*/  UMOV UR39, UR6 ;  /* 0x0000000600277c82 */ /* 0x000fe20008000000 */
[----:B------:R-:W-:-:S11]  /*c7a0*/  UISETP.NE.AND UP0, UPT, UR44, 0x1, UPT ;  /* 0x000000012c00788c */ /* 0x000fd6000bf05270 */
[----:B------:R-:W-:Y:S01]  /*c7b0*/  @UP0 ULDC UR4, c[0x0][0xc54] ;  /* 0x0003150000040ab9 */ /* 0x000fe20000000800 */
[----:B------:R-:W-:Y:S01]  /*c7c0*/  @UP0 ULDC UR7, c[0x0][0xc58] ;  /* 0x0003160000070ab9 */ /* 0x000fe20000000800 */
[----:B------:R-:W-:-:S04]  /*c7d0*/  UIMAD.WIDE.U32 UR4, UR6, UR4, URZ ;  /* 0x00000004060472a5 */ /* 0x000fc8000f8e003f */
[----:B------:R-:W-:-:S12]  /*c7e0*/  @UP0 USHF.R.U32.HI UR39, URZ, UR7, UR5 ;  /* 0x000000073f270299 */ /* 0x000fd80008011605 */
.L_x_4107:
        /* <DEDUP_REMOVED lines=8> */
[----:B------:R-:W-:Y:S01]  /*c870*/  ULDC UR4, c[0x0][0x448] ;  /* 0x0001120000047ab9 */ /* 0x000fe20000000800 */
[----:B------:R-:W-:Y:S01]  /*c880*/  ULDC UR7, c[0x0][0x2f0] ;  /* 0x0000bc0000077ab9 */ /* 0x000fe20000000800 */
[----:B------:R-:W-:-:S05]  /*c890*/  IMAD.MOV.U32 R28, RZ, RZ, RZ ;  /* 0x000000ffff1c7224 */ /* 0x000fca00078e00ff */
[----:B------:R-:W1:Y:S01]  /*c8a0*/  S2UR UR46, SR_CTAID.X ;  /* 0x00000000002e79c3 */ /* 0x000e620000002500 */
[----:B------:R-:W-:Y:S01]  /*c8b0*/  UISETP.NE.AND UP1, UPT, UR4, 0x1, UPT ;  /* 0x000000010400788c */ /* 0x000fe2000bf25270 */
[----:B------:R-:W-:Y:S02]  /*c8c0*/  ULDC UR8, c[0x0][0x288] ;  /* 0x0000a20000087ab9 */ /* 0x000fe40000000800 */
[----:B------:R-:W-:Y:S02]  /*c8d0*/  ULDC.64 UR4, c[0x0][0x418] ;  /* 0x0001060000047ab9 */ /* 0x000fe40000000a00 */
[----:B------:R-:W-:-:S03]  /*c8e0*/  UISETP.NE.U32.AND UP0, UPT, UR4, URZ, UPT ;  /* 0x0000003f0400728c */ /* 0x000fc6000bf05070 */
[----:B------:R-:W-:Y:S01]  /*c8f0*/  ULDC UR4, c[0x0][0x424] ;  /* 0x0001090000047ab9 */ /* 0x000fe20000000800 */
[----:B------:R-:W-:-:S03]  /*c900*/  UISETP.NE.AND.EX UP0, UPT, UR5, URZ, UPT, UP0 ;  /* 0x0000003f0500728c */ /* 0x000fc6000bf05300 */
[----:B------:R-:W-:Y:S01]  /*c910*/  @UP1 ULDC UR5, c[0x0][0x44c] ;  /* 0x0001130000051ab9 */ /* 0x000fe20000000800 */
[----:B0-----:R-:W-:Y:S01]  /*c920*/  ISETP.NE.U32.AND P0, PT, R2, RZ, PT ;  /* 0x000000ff0200720c */ /* 0x001fe20003f05070 */
[----:B------:R-:W-:-:S03]  /*c930*/  USEL UR40, UR4, 0x1, UP0 ;  /* 0x0000000104287887 */ /* 0x000fc60008000000 */
[----:B------:R-:W-:Y:S01]  /*c940*/  ISETP.NE.AND.EX P0, PT, R3, RZ, PT, P0 ;  /* 0x000000ff0300720c */ /* 0x000fe20003f05300 */
[----:B-1----:R-:W-:Y:S02]  /*c950*/  ULEA UR6, UR46, 0x3f, 0x6 ;  /* 0x0000003f2e067891 */ /* 0x002fe4000f8e303f */
[----:B------:R-:W-:Y:S02]  /*c960*/  UIMAD UR40, UR40, UR7, URZ ;  /* 0x00000007282872a4 */ /* 0x000fe4000f8e023f */
[----:B------:R-:W-:Y:S01]  /*c970*/  UIMAD.WIDE.U32 UR4, UR6, UR5, URZ ;  /* 0x00000005060472a5 */ /* 0x000fe2000f8e003f */
[----:B------:R-:W-:-:S03]  /*c980*/  @UP1 ULDC UR7, c[0x0][0x450] ;  /* 0x0001140000071ab9 */ /* 0x000fc60000000800 */
[----:B------:R-:W-:-:S04]  /*c990*/  @UP1 USHF.R.U32.HI UR6, URZ, UR7, UR5 ;  /* 0x000000073f061299 */ /* 0x000fc80008011605 */
[----:B------:R-:W0:Y:S01]  /*c9a0*/  @P0 LDC.64 R2, c[0x0][0xa28] ;  /* 0x00028a00ff020b82 */ /* 0x000e220000000a00 */
[----:B------:R-:W-:Y:S02]  /*c9b0*/  UIADD3 UR5, UR40, 0x40, -UR8 ;  /* 0x0000004028057890 */ /* 0x000fe4000fffe808 */
[----:B------:R-:W-:Y:S02]  /*c9c0*/  UIADD3 UR4, UR40, 0x3f, URZ ;  /* 0x0000003f28047890 */ /* 0x000fe4000fffe03f */
[----:B------:R-:W-:Y:S02]  /*c9d0*/  UIADD3 UR6, UR5, UR6, URZ ;  /* 0x0000000605067290 */ /* 0x000fe4000fffe03f */
[----:B------:R-:W-:Y:S02]  /*c9e0*/  USHF.R.S32.HI UR5, URZ, 0x1f, UR4 ;  /* 0x0000001f3f057899 */ /* 0x000fe40008011404 */
[----:B------:R-:W-:Y:S02]  /*c9f0*/  USHF.R.S32.HI UR7, URZ, 0x1f, UR6 ;  /* 0x0000001f3f077899 */ /* 0x000fe40008011406 */
[----:B------:R-:W-:-:S02]  /*ca00*/  ULEA.HI UR5, UR5, UR4, URZ, 0x6 ;  /* 0x0000000405057291 */ /* 0x000fc4000f8f303f */
[----:B------:R-:W-:Y:S02]  /*ca10*/  ULEA.HI UR7, UR7, UR6, URZ, 0x6 ;  /* 0x0000000607077291 */ /* 0x000fe4000f8f303f */
[----:B------:R-:W-:Y:S02]  /*ca20*/  USHF.R.S32.HI UR41, URZ, 0x6, UR5 ;  /* 0x000000063f297899 */ /* 0x000fe40008011405 */
[----:B------:R-:W-:-:S04]  /*ca30*/  USHF.R.S32.HI UR42, URZ, 0x6, UR7 ;  /* 0x000000063f2a7899 */ /* 0x000fc80008011407 */
[----:B------:R-:W-:Y:S02]  /*ca40*/  UISETP.LT.AND UP0, UPT, UR41, UR42, UPT ;  /* 0x0000002a2900728c */ /* 0x000fe4000bf01270 */
[----:B------:R-:W-:Y:S01]  /*ca50*/  UP2UR UR47, UPR, URZ, 0x2 ;  /* 0x000000023f2f7883 */ /* 0x000fe20008000000 */
[----:B0-----:R-:W-:Y:S01]  /*ca60*/  @P0 IMAD.WIDE R2, R17, 0x4, R2 ;  /* 0x0000000411020825 */ /* 0x001fe200078e0202 */
[----:B------:R-:W-:-:S04]  /*ca70*/  USEL UR11, UR41, UR42, UP0 ;  /* 0x0000002a290b7287 */ /* 0x000fc80008000000 */
[----:B------:R-:W-:Y:S01]  /*ca80*/  UISETP.GE.AND UP1, UPT, UR11, 0x1, UPT ;  /* 0x000000010b00788c */ /* 0x000fe2000bf26270 */
[----:B------:R0:W5:Y:S01]  /*ca90*/  @P0 LDG.E R28, desc[UR36][R2.64] ;  /* 0x00000024021c0981 */ /* 0x000162000c1e1900 */
[----:B------:R-:W-:Y:S02]  /*caa0*/  USHF.R.U32.HI UR9, URZ, 0x10, UR44 ;  /* 0x000000103f097899 */ /* 0x000fe4000801162c */
[----:B------:R-:W-:Y:S02]  /*cab0*/  ULOP3.LUT UR44, UR44, 0xffff, URZ, 0xc0, !UPT ;  /* 0x0000ffff2c2c7892 */ /* 0x000fe4000f8ec03f */
[----:B------:R-:W-:Y:S01]  /*cac0*/  PLOP3.LUT P0, PT, PT, PT, UP1, 0x80, 0x0 ;  /* 0x000000000000781c */ /* 0x000fe20003f0f018 */
[----:B------:R-:W-:Y:S01]  /*cad0*/  UISETP.NE.AND UP0, UPT, UR9, URZ, UPT ;  /* 0x0000003f0900728c */ /* 0x000fe2000bf05270 */
[----:B------:R-:W-:-:S10]  /*cae0*/  UMOV UR38, URZ ;  /* 0x0000003f00267c82 */ /* 0x000fd40008000000 */
[----:B------:R-:W-:Y:S01]  /*caf0*/  @!UP0 ULDC UR9, c[0x0][0x9f0] ;  /* 0x00027c0000098ab9 */ /* 0x000fe20000000800 */
[----:B0-----:R-:W-:Y:S05]  /*cb00*/  @!P0 BRA `(.L_x_4109) ;  /* 0x0000000000788947 */ /* 0x001fea0003800000 */
[----:B------:R-:W-:Y:S01]  /*cb10*/  IABS R0, UR9 ;  /* 0x0000000900007c13 */ /* 0x000fe20008000000 */
[----:B------:R-:W-:Y:S02]  /*cb20*/  UIADD3 UR6, UR9, -0x1, UR11 ;  /* 0xffffffff09067890 */ /* 0x000fe4000fffe00b */
[----:B------:R-:W-:Y:S01]  /*cb30*/  IABS R4, UR9 ;  /* 0x0000000900047c13 */ /* 0x000fe20008000000 */
[----:B------:R-:W-:Y:S01]  /*cb40*/  UMOV UR4, URZ ;  /* 0x0000003f00047c82 */ /* 0x000fe20008000000 */
[----:B------:R-:W-:Y:S02]  /*cb50*/  R2UR UR10, R0 ;  /* 0x00000000000a72ca */ /* 0x000fe400000e0000 */
[----:B------:R-:W-:Y:S01]  /*cb60*/  IABS R3, UR6 ;  /* 0x0000000600037c13 */ /* 0x000fe20008000000 */
[----:B------:R-:W-:-:S03]  /*cb70*/  ULOP3.LUT UR6, UR6, UR9, URZ, 0x3c, !UPT ;  /* 0x0000000906067292 */ /* 0x000fc6000f8e3c3f */
[----:B------:R-:W-:-:S07]  /*cb80*/  R2UR UR8, R3 ;  /* 0x00000000030872ca */ /* 0x000fce00000e0000 */
        /* <DEDUP_REMOVED lines=22> */
.L_x_4109:
[----:B------:R-:W-:Y:S02]  /*ccf0*/  UIMAD UR48, UR44, UR38, URZ ;  /* 0x000000262c3072a4 */ /* 0x000fe4000f8e023f */
[----:B------:R-:W-:Y:S01]  /*cd00*/  MOV R0, UR38 ;  /* 0x0000002600007c02 */ /* 0x000fe20008000f00 */
[----:B------:R-:W-:-:S03]  /*cd10*/  IMAD.MOV.U32 R4, RZ, RZ, 0x1 ;  /* 0x00000001ff047424 */ /* 0x000fc600078e00ff */
[----:B------:R-:W-:-:S05]  /*cd20*/  IMAD.U32 R25, RZ, RZ, UR48 ;  /* 0x00000030ff197e24 */ /* 0x000fca000f8e00ff */
[----:B------:R-:W-:Y:S02]  /*cd30*/  VIADDMNMX R25, R25, R0, UR11, PT ;  /* 0x0000000b19197e46 */ /* 0x000fe4000b800100 */
[----:B------:R-:W-:Y:S02]  /*cd40*/  MOV R0, RZ ;  /* 0x000000ff00007202 */ /* 0x000fe40000000f00 */
        /* <DEDUP_REMOVED lines=12> */
[----:B------:R-:W-:Y:S01]  /*ce10*/  MOV R4, UR4 ;  /* 0x0000000400047c02 */ /* 0x000fe20008000f00 */
[----:B------:R-:W-:Y:S01]  /*ce20*/  IMAD.U32 R5, RZ, RZ, UR5 ;  /* 0x00000005ff057e24 */ /* 0x000fe2000f8e00ff */
[----:B------:R-:W-:Y:S01]  /*ce30*/  ULDC.64 UR4, c[0x4][0x8] ;  /* 0x0100020000047ab9 */ /* 0x000fe20000000a00 */
[----:B------:R-:W0:Y:S01]  /*ce40*/  LDC.64 R2, c[0x4][R2] ;  /* 0x0100000002027b82 */ /* 0x000e220000000a00 */
[----:B------:R-:W-:Y:S01]  /*ce50*/  MOV R6, UR6 ;  /* 0x0000000600067c02 */ /* 0x000fe20008000f00 */
[----:B------:R-:W-:Y:S01]  /*ce60*/  IMAD.U32 R7, RZ, RZ, UR7 ;  /* 0x00000007ff077e24 */ /* 0x000fe2000f8e00ff */
[----:B------:R-:W-:Y:S01]  /*ce70*/  MOV R10, UR4 ;  /* 0x00000004000a7c02 */ /* 0x000fe20008000f00 */
[----:B------:R-:W-:Y:S01]  /*ce80*/  IMAD.U32 R11, RZ, RZ, UR5 ;  /* 0x00000005ff0b7e24 */ /* 0x000fe2000f8e00ff */
[----:B------:R-:W-:Y:S01]  /*ce90*/  MOV R8, 0x70 ;  /* 0x0000007000087802 */ /* 0x000fe20000000f00 */
[----:B------:R-:W-:Y:S01]  /*cea0*/  IMAD.MOV.U32 R12, RZ, RZ, 0x1 ;  /* 0x00000001ff0c7424 */ /* 0x000fe200078e00ff */
[----:B------:R-:W-:-:S07]  /*ceb0*/  MOV R13, RZ ;  /* 0x000000ff000d7202 */ /* 0x000fce0000000f00 */
[----:B------:R-:W-:-:S07]  /*cec0*/  LEPC R20, `(.L_x_4110) ;  /* 0x000000001014794e */ /* 0x000fce0000000000 */
[----:B0----5:R-:W-:Y:S05]  /*ced0*/  CALL.ABS.NOINC R2 ;  /* 0x0000000002007343 */ /* 0x021fea0003c00000 */
.L_x_4110:
        /* <DEDUP_REMOVED lines=11> */
[----:B------:R-:W-:Y:S01]  /*cf90*/  IMAD.U32 R6, RZ, RZ, UR6 ;  /* 0x00000006ff067e24 */ /* 0x000fe2000f8e00ff */
[----:B------:R-:W-:Y:S01]  /*cfa0*/  MOV R7, UR7 ;  /* 0x0000000700077c02 */ /* 0x000fe20008000f00 */
[----:B------:R-:W-:Y:S01]  /*cfb0*/  IMAD.U32 R10, RZ, RZ, UR4 ;  /* 0x00000004ff0a7e24 */ /* 0x000fe2000f8e00ff */
[----:B------:R-:W-:Y:S01]  /*cfc0*/  MOV R11, UR5 ;  /* 0x00000005000b7c02 */ /* 0x000fe20008000f00 */
[----:B------:R-:W-:Y:S01]  /*cfd0*/  IMAD.MOV.U32 R8, RZ, RZ, 0x70 ;  /* 0x00000070ff087424 */ /* 0x000fe200078e00ff */
[----:B------:R-:W-:Y:S01]  /*cfe0*/  MOV R12, 0x1 ;  /* 0x00000001000c7802 */ /* 0x000fe20000000f00 */
[----:B0-----:R-:W-:-:S07]  /*cff0*/  IMAD.MOV.U32 R13, RZ, RZ, RZ ;  /* 0x000000ffff0d7224 */ /* 0x001fce00078e00ff */
[----:B------:R-:W-:-:S07]  /*d000*/  LEPC R20, `(.L_x_4112) ;  /* 0x000000001014794e */ /* 0x000fce0000000000 */
[----:B-1---5:R-:W-:Y:S05]  /*d010*/  CALL.ABS.NOINC R2 ;  /* 0x0000000002007343 */ /* 0x022fea0003c00000 */
.L_x_4112:
[----:B------:R0:W1:Y:S01]  /*d020*/  LDC.64 R2, c[0x4][R16] ;  /* 0x0100000010027b82 */ /* 0x0000620000000a00 */
[----:B------:R-:W-:Y:S01]  /*d030*/  ULDC.64 UR4, c[0x4][0x90] ;  /* 0x0100240000047ab9 */ /* 0x000fe20000000a00 */
[----:B------:R-:W-:Y:S01]  /*d040*/  ULDC.64 UR6, c[0x4][0x98] ;  /* 0x0100260000067ab9 */ /* 0x000fe20000000a00 */
[----:B------:R-:W-:Y:S01]  /*d050*/  MOV R4, UR4 ;  /* 0x0000000400047c02 */ /* 0x000fe20008000f00 */
[----:B------:R-:W-:Y:S01]  /*d060*/  IMAD.U32 R5, RZ, RZ, UR5 ;  /* 0x00000005ff057e24 */ /* 0x000fe2000f8e00ff */
[----:B------:R-:W-:Y:S01]  /*d070*/  ULDC.64 UR4, c[0x4][0x18] ;  /* 0x0100060000047ab9 */ /* 0x000fe20000000a00 */
[----:B------:R-:W-:Y:S01]  /*d080*/  MOV R6, UR6 ;  /* 0x0000000600067c02 */ /* 0x000fe20008000f00 */
[----:B------:R-:W-:Y:S01]  /*d090*/  IMAD.U32 R7, RZ, RZ, UR7 ;  /* 0x00000007ff077e24 */ /* 0x000fe2000f8e00ff */
[----:B------:R-:W-:Y:S01]  /*d0a0*/  MOV R10, UR4 ;  /* 0x00000004000a7c02 */ /* 0x000fe20008000f00 */
[----:B------:R-:W-:Y:S01]  /*d0b0*/  IMAD.U32 R11, RZ, RZ, UR5 ;  /* 0x00000005ff0b7e24 */ /* 0x000fe2000f8e00ff */
[----:B------:R-:W-:Y:S01]  /*d0c0*/  MOV R8, 0x70 ;  /* 0x0000007000087802 */ /* 0x000fe20000000f00 */
[----:B------:R-:W-:Y:S01]  /*d0d0*/  IMAD.MOV.U32 R12, RZ, RZ, 0x1 ;  /* 0x00000001ff0c7424 */ /* 0x000fe200078e00ff */
[----:B0-----:R-:W-:-:S07]  /*d0e0*/  MOV R13, RZ ;  /* 0x000000ff000d7202 */ /* 0x001fce0000000f00 */
[----:B------:R-:W-:-:S07]  /*d0f0*/  LEPC R20, `(.L_x_4111) ;  /* 0x000000001014794e */ /* 0x000fce0000000000 */
[----:B-1----:R-:W-:Y:S05]  /*d100*/  CALL.ABS.NOINC R2 ;  /* 0x0000000002007343 */ /* 0x002fea0003c00000 */
.L_x_4111:
[----:B------:R-:W0:Y:S01]  /*d110*/  LDC.64 R2, c[0x0][0x9f8] ;  /* 0x00027e00ff027b82 */ /* 0x000e220000000a00 */
[----:B------:R-:W-:-:S07]  /*d120*/  IMAD.MOV.U32 R24, RZ, RZ, R17 ;  /* 0x000000ffff187224 */ /* 0x000fce00078e0011 */
[----:B------:R-:W1:Y:S01]  /*d130*/  LDC R37, c[0x0][0x430] ;  /* 0x00010c00ff257b82 */ /* 0x000e620000000800 */
[----:B------:R-:W-:Y:S01]  /*d140*/  SHF.L.U32 R36, R30, 0x4, RZ ;  /* 0x000000041e247819 */ /* 0x000fe200000006ff */
[----:B------:R-:W-:Y:S01]  /*d150*/  ULDC UR4, c[0x0][0x320] ;  /* 0x0000c80000047ab9 */ /* 0x000fe20000000800 */
[----:B0-----:R-:W-:-:S04]  /*d160*/  ISETP.NE.U32.AND P0, PT, R2, RZ, PT ;  /* 0x000000ff0200720c */ /* 0x001fc80003f05070 */
[----:B------:R-:W-:-:S13]  /*d170*/  ISETP.NE.AND.EX P0, PT, R3, RZ, PT, P0 ;  /* 0x000000ff0300720c */ /* 0x000fda0003f05300 */
[----:B------:R-:W0:Y:S02]  /*d180*/  @P0 LDC.64 R2, c[0x0][0x9f8] ;  /* 0x00027e00ff020b82 */ /* 0x000e240000000a00 */
[----:B0-----:R-:W-:-:S05]  /*d190*/  @P0 IMAD.WIDE R2, R17, 0x4, R2 ;  /* 0x0000000411020825 */ /* 0x001fca00078e0202 */
[----:B------:R0:W2:Y:S01]  /*d1a0*/  @P0 LDG.E R24, desc[UR36][R2.64] ;  /* 0x0000002402180981 */ /* 0x0000a2000c1e1900 */
[----:B------:R-:W-:Y:S02]  /*d1b0*/  LOP3.LUT R6, R30, 0x7f, RZ, 0xc0, !PT ;  /* 0x0000007f1e067812 */ /* 0x000fe400078ec0ff */
[----:B------:R-:W-:Y:S02]  /*d1c0*/  LOP3.LUT R36, R36, 0x70, RZ, 0xc0, !PT ;  /* 0x0000007024247812 */ /* 0x000fe400078ec0ff */
[----:B------:R-:W-:Y:S02]  /*d1d0*/  SHF.R.U32.HI R35, RZ, 0x3, R6 ;  /* 0x00000003ff237819 */ /* 0x000fe40000011606 */
[----:B------:R-:W-:Y:S02]  /*d1e0*/  LEA R18, R25, 0xffffffc0, 0x6 ;  /* 0xffffffc019127811 */ /* 0x000fe400078e30ff */
[----:B------:R-:W-:Y:S02]  /*d1f0*/  LOP3.LUT R31, R36, R35, RZ, 0xfc, !PT ;  /* 0x00000023241f7212 */ /* 0x000fe400078efcff */
[----:B-1----:R-:W-:-:S02]  /*d200*/  ISETP.NE.AND P1, PT, R37, 0x1, PT ;  /* 0x000000012500780c */ /* 0x002fc40003f25270 */
[----:B------:R-:W-:Y:S01]  /*d210*/  LOP3.LUT R16, R16, 0xfffffbff, RZ, 0xc0, !PT ;  /* 0xfffffbff10107812 */ /* 0x000fe200078ec0ff */
[----:B------:R-:W-:-:S05]  /*d220*/  IMAD.IADD R5, R31, 0x1, R18 ;  /* 0x000000011f057824 */ /* 0x000fca00078e0212 */
[C---:B------:R-:W-:Y:S02]  /*d230*/  ISETP.GE.AND P0, PT, R5.reuse, UR40, PT ;  /* 0x0000002805007c0c */ /* 0x040fe4000bf06270 */
[----:B-----5:R-:W-:Y:S02]  /*d240*/  IADD3 R19, R5, R28, RZ ;  /* 0x0000001c05137210 */ /* 0x020fe40007ffe0ff */
[----:B------:R-:W-:Y:S01]  /*d250*/  ISETP.GT.U32.OR P0, PT, R31, 0x3f, P0 ;  /* 0x0000003f1f00780c */ /* 0x000fe20000704470 */
[----:B------:R-:W1:Y:S01]  /*d260*/  @P1 LDC R0, c[0x0][0x434] ;  /* 0x00010d00ff001b82 */ /* 0x000e620000000800 */
[----:B------:R-:W-:Y:S01]  /*d270*/  @P1 LOP3.LUT R16, R16, 0x400, RZ, 0xfc, !PT ;  /* 0x0000040010101812 */ /* 0x000fe200078efcff */
[----:B------:R-:W-:-:S06]  /*d280*/  IMAD.MOV.U32 R7, RZ, RZ, R19 ;  /* 0x000000ffff077224 */ /* 0x000fcc00078e0013 */
        /* <DEDUP_REMOVED lines=15> */
[----:B------:R-:W-:Y:S02]  /*d380*/  IADD3 R0, -R7, RZ, RZ ;  /* 0x000000ff07007210 */ /* 0x000fe40007ffe1ff */
[----:B------:R-:W-:Y:S02]  /*d390*/  CS2R R26, SRZ ;  /* 0x00000000001a7805 */ /* 0x000fe4000001ff00 */
[----:B------:R-:W-:Y:S01]  /*d3a0*/  LOP3.LUT R16, R16, 0xffffffdf, RZ, 0xc0, !PT ;  /* 0xffffffdf10107812 */ /* 0x000fe200078ec0ff */
[----:B------:R-:W-:Y:S02]  /*d3b0*/  IMAD R19, R37, R0, R19 ;  /* 0x0000000025137224 */ /* 0x000fe400078e0213 */
[----:B0-----:R-:W-:-:S05]  /*d3c0*/  IMAD.SHL.U32 R4, R30, 0x8, RZ ;  /* 0x000000081e047824 */ /* 0x001fca00078e00ff */
        /* <DEDUP_REMOVED lines=23> */
[----:B--2---:R-:W-:Y:S02]  /*d540*/  @!P0 SHF.R.S32.HI R27, RZ, 0x1f, R5 ;  /* 0x0000001fff1b8819 */ /* 0x004fe40000011405 */
[----:B------:R-:W-:Y:S02]  /*d550*/  @!P0 MOV R26, R5 ;  /* 0x00000005001a8202 */ /* 0x000fe40000000f00 */
[----:B------:R-:W-:Y:S01]  /*d560*/  ISETP.GE.AND P0, PT, R3, UR4, PT ;  /* 0x0000000403007c0c */ /* 0x000fe2000bf06270 */
[----:B------:R-:W-:Y:S01]  /*d570*/  IMAD.SHL.U32 R3, R0, 0x2, RZ ;  /* 0x0000000200037824 */ /* 0x000fe200078e00ff */
[----:B------:R-:W-:Y:S02]  /*d580*/  SEL R0, RZ, 0x1, P5 ;  /* 0x00000001ff007807 */ /* 0x000fe40002800000 */
[----:B------:R-:W-:-:S02]  /*d590*/  SEL R34, RZ, 0x40, P0 ;  /* 0x00000040ff227807 */ /* 0x000fc40000000000 */
[----:B------:R-:W-:Y:S02]  /*d5a0*/  ISETP.GE.AND P0, PT, R2, UR4, PT ;  /* 0x0000000402007c0c */ /* 0x000fe4000bf06270 */
        /* <DEDUP_REMOVED lines=13> */
.L_x_4155:
        /* <DEDUP_REMOVED lines=14> */
.L_x_4114:
[----:B------:R-:W-:-:S04]  /*d760*/  MOV R0, 0x1 ;  /* 0x0000000100007802 */ /* 0x000fc80000000f00 */
[----:B------:R-:W-:-:S04]  /*d770*/  SHF.L.U32 R0, R0, 0x1f, RZ ;  /* 0x0000001f00007819 */ /* 0x000fc800000006ff */
[----:B------:R-:W0:Y:S02]  /*d780*/  SYNCS.PHASECHK.TRANS64.TRYWAIT P0, [UR45+0x28c40], R0 ;  /* 0x028c4000ff0075a7 */ /* 0x000e24000800016d */
[----:B0-----:R-:W-:Y:S05]  /*d790*/  @!P0 BRA `(.L_x_4115) ;  /* 0x0000002800c88947 */ /* 0x001fea0003800000 */
.L_x_4156:
        /* <DEDUP_REMOVED lines=38> */
[----:B0-----:R-:W-:-:S04]  /*da00*/  @P0 LEA R14, P1, R22, R14, 0x1 ;  /* 0x0000000e160e0211 */ /* 0x001fc800078208ff */
[----:B-1----:R-:W-:Y:S01]  /*da10*/  @P0 IADD3.X R3, RZ, R2, RZ, P1, !PT ;  /* 0x00000002ff030210 */ /* 0x002fe20000ffe4ff */
[----:B------:R-:W-:Y:S02]  /*da20*/  @P0 IMAD.MOV.U32 R2, RZ, RZ, R14 ;  /* 0x000000ffff020224 */ /* 0x000fe400078e000e */
[----:B------:R-:W0:Y:S04]  /*da30*/  SHFL.IDX PT, R14, R0, 0x1, 0x181f ;  /* 0x00381f00000e7f89 */ /* 0x000e2800000e0000 */
[----:B------:R0:W-:Y:S01]  /*da40*/  @P0 LDGSTS.E.BYPASS.LTC128B.128 [R7+0x22400], desc[UR36][R2.64], !P2 ;  /* 0x2240000002070fae */ /* 0x0001e2000d101d64 */
[----:B------:R-:W-:-:S13]  /*da50*/  ISETP.GE.AND P0, PT, R18, 0x11, PT ;  /* 0x000000111200780c */ /* 0x000fda0003f06270 */
[----:B------:R-:W-:Y:S02]  /*da60*/  @P0 LEA R9, R30, UR45, 0x1 ;  /* 0x0000002d1e090c11 */ /* 0x000fe4000f8e08ff */
[----:B0-----:R-:W-:Y:S02]  /*da70*/  @P0 LEA R2, P1, R22, R14, 0x1 ;  /* 0x0000000e16020211 */ /* 0x001fe400078208ff */
[----:B------:R-:W0:Y:S02]  /*da80*/  SHFL.IDX PT, R14, R0, 0x2, 0x181f ;  /* 0x00581f00000e7f89 */ /* 0x000e2400000e0000 */
[----:B------:R-:W-:Y:S02]  /*da90*/  @P0 IADD3.X R3, RZ, R4, RZ, P1, !PT ;  /* 0x00000004ff030210 */ /* 0x000fe40000ffe4ff */
        /* <DEDUP_REMOVED lines=9> */
.L_x_4166:
        /* <DEDUP_REMOVED lines=15> */
.L_x_4117:
        /* <DEDUP_REMOVED lines=17> */
[----:B------:R-:W-:Y:S01]  /*dd30*/  MOV R11, UR9 ;  /* 0x00000009000b7c02 */ /* 0x000fe20008000f00 */
[----:B------:R-:W-:Y:S01]  /*dd40*/  IMAD.MOV.U32 R8, RZ, RZ, 0x70 ;  /* 0x00000070ff087424 */ /* 0x000fe200078e00ff */
[----:B------:R-:W-:Y:S01]  /*dd50*/  MOV R12, 0x1 ;  /* 0x00000001000c7802 */ /* 0x000fe20000000f00 */
[----:B------:R-:W-:-:S07]  /*dd60*/  IMAD.MOV.U32 R13, RZ, RZ, RZ ;  /* 0x000000ffff0d7224 */ /* 0x000fce00078e00ff */
[----:B------:R-:W-:-:S07]  /*dd70*/  LEPC R20, `(.L_x_4118) ;  /* 0x000000001014794e */ /* 0x000fce0000000000 */
[----:B0-----:R-:W-:Y:S05]  /*dd80*/  CALL.ABS.NOINC R2 ;  /* 0x0000000002007343 */ /* 0x001fea0003c00000 */
.L_x_4118:
[----:B------:R-:W-:Y:S01]  /*dd90*/  UISETP.NE.AND UP0, UPT, UR47, URZ, UPT ;  /* 0x0000003f2f00728c */ /* 0x000fe2000bf05270 */
[----:B------:R-:W0:Y:S01]  /*dda0*/  S2R R20, SR_CTAID.Z ;  /* 0x0000000000147919 */ /* 0x000e220000002700 */
[----:B------:R-:W-:Y:S01]  /*ddb0*/  MOV R0, UR46 ;  /* 0x0000002e00007c02 */ /* 0x000fe20008000f00 */
[----:B------:R-:W-:Y:S01]  /*ddc0*/  ULDC.64 UR8, c[0x0][0x2d8] ;  /* 0x0000b60000087ab9 */ /* 0x000fe20000000a00 */
[----:B------:R-:W-:Y:S02]  /*ddd0*/  R2UR UR6, R23 ;  /* 0x00000000170672ca */ /* 0x000fe400000e0000 */
[----:B------:R-:W-:Y:S01]  /*dde0*/  PLOP3.LUT P0, PT, PT, PT, UP0, 0x80, 0x0 ;  /* 0x000000000000781c */ /* 0x000fe20003f0f008 */
[----:B------:R-:W-:-:S04]  /*ddf0*/  IMAD R9, R0, 0x40, R31 ;  /* 0x0000004000097824 */ /* 0x000fc800078e021f */
[----:B------:R-:W-:Y:S01]  /*de00*/  @UP0 ULDC UR4, c[0x0][0x44c] ;  /* 0x0001130000040ab9 */ /* 0x000fe20000000800 */
[----:B------:R-:W-:-:S05]  /*de10*/  MOV R7, R9 ;  /* 0x0000000900077202 */ /* 0x000fca0000000f00 */
[----:B------:R-:W-:Y:S02]  /*de20*/  UIMAD UR6, UR6, UR8, URZ ;  /* 0x00000008060672a4 */ /* 0x000fe4000f8e023f */
        /* <DEDUP_REMOVED lines=10> */
[----:B------:R-:W-:Y:S01]  /*ded0*/  MOV R4, UR4 ;  /* 0x0000000400047c02 */ /* 0x000fe20008000f00 */
[----:B------:R-:W-:Y:S02]  /*dee0*/  IMAD R6, R6, UR8, RZ ;  /* 0x0000000806067c24 */ /* 0x000fe4000f8e02ff */
[----:B------:R-:W-:Y:S01]  /*def0*/  IMAD.U32 R5, RZ, RZ, UR5 ;  /* 0x00000005ff057e24 */ /* 0x000fe2000f8e00ff */
[----:B------:R-:W-:Y:S01]  /*df00*/  MOV R2, R4 ;  /* 0x0000000400027202 */ /* 0x000fe20000000f00 */
[----:B------:R-:W-:Y:S01]  /*df10*/  IMAD.U32 R3, RZ, RZ, UR6 ;  /* 0x00000006ff037e24 */ /* 0x000fe2000f8e00ff */
[----:B------:R-:W-:Y:S01]  /*df20*/  SHF.R.S32.HI R4, RZ, 0x1f, R7 ;  /* 0x0000001fff047819 */ /* 0x000fe20000011407 */
[C---:B------:R-:W-:Y:S01]  /*df30*/  IMAD R5, R20.reuse, UR9, R6 ;  /* 0x0000000914057c24 */ /* 0x040fe2000f8e0206 */
[----:B------:R-:W-:Y:S01]  /*df40*/  ULDC.64 UR4, c[0x0][0x2d0] ;  /* 0x0000b40000047ab9 */ /* 0x000fe20000000a00 */
[----:B------:R-:W-:-:S04]  /*df50*/  IMAD.WIDE.U32 R2, R20, UR8, R2 ;  /* 0x0000000814027c25 */ /* 0x000fc8000f8e0002 */
[----:B------:R-:W-:Y:S01]  /*df60*/  IMAD.IADD R3, R3, 0x1, R5 ;  /* 0x0000000103037824 */ /* 0x000fe200078e0205 */
[C---:B------:R-:W-:Y:S01]  /*df70*/  IADD3 R5, -R7.reuse, RZ, RZ ;  /* 0x000000ff07057210 */ /* 0x040fe20007ffe1ff */
[----:B------:R-:W-:Y:S02]  /*df80*/  IMAD R4, R4, UR4, RZ ;  /* 0x0000000404047c24 */ /* 0x000fe4000f8e02ff */
[----:B------:R-:W-:-:S04]  /*df90*/  IMAD.WIDE.U32 R2, R7, UR4, R2 ;  /* 0x0000000407027c25 */ /* 0x000fc8000f8e0002 */
[----:B-1----:R-:W-:Y:S02]  /*dfa0*/  IMAD R5, R0, R5, R9 ;  /* 0x0000000500057224 */ /* 0x002fe400078e0209 */
        /* <DEDUP_REMOVED lines=9> */
[----:B------:R-:W-:Y:S01]  /*e040*/  ULDC UR4, c[0x0][0x2b8] ;  /* 0x0000ae0000047ab9 */ /* 0x000fe20000000800 */
[----:B------:R-:W-:Y:S02]  /*e050*/  IADD3 R5, R3, R7, RZ ;  /* 0x0000000703057210 */ /* 0x000fe40007ffe0ff */
[----:B------:R-:W-:Y:S02]  /*e060*/  ISETP.GE.AND P1, PT, R22, UR4, PT ;  /* 0x0000000416007c0c */ /* 0x000fe4000bf26270 */
[----:B------:R-:W-:Y:S01]  /*e070*/  LEA.HI.X R5, R2, UR5, R5, 0x1, P0 ;  /* 0x0000000502057c11 */ /* 0x000fe200080f0c05 */
[----:B------:R-:W-:-:S03]  /*e080*/  UMOV UR5, 0xffffffff ;  /* 0xffffffff00057882 */ /* 0x000fc60000000000 */
[----:B------:R-:W-:Y:S07]  /*e090*/  BRA.DIV UR5, `(.L_x_4119) ;  /* 0x0000002605c07947 */ /* 0x000fee000b800000 */
[----:B------:R-:W0:Y:S01]  /*e0a0*/  SHFL.IDX PT, R14, R4, RZ, 0x181f ;  /* 0x00181fff040e7589 */ /* 0x000e2200000e0000 */
[----:B------:R-:W-:Y:S01]  /*e0b0*/  IMAD.U32 R6, RZ, RZ, UR46 ;  /* 0x0000002eff067e24 */ /* 0x000fe2000f8e00ff */
[----:B------:R-:W-:Y:S02]  /*e0c0*/  ULDC UR4, c[0x0][0x288] ;  /* 0x0000a20000047ab9 */ /* 0x000fe40000000800 */
[----:B------:R-:W1:Y:S01]  /*e0d0*/  SHFL.IDX PT, R2, R5, RZ, 0x181f ;  /* 0x00181fff05027589 */ /* 0x000e6200000e0000 */
[----:B------:R-:W-:Y:S01]  /*e0e0*/  IMAD R0, R0, UR4, RZ ;  /* 0x0000000400007c24 */ /* 0x000fe2000f8e02ff */
[----:B------:R-:W-:Y:S02]  /*e0f0*/  LEA R7, R6, R35, 0x6 ;  /* 0x0000002306077211 */ /* 0x000fe400078e30ff */
[----:B------:R-:W-:Y:S02]  /*e100*/  SHFL.IDX PT, R6, R5, 0x1, 0x181f ;  /* 0x00381f0005067f89 */ /* 0x000fe400000e0000 */
[C---:B------:R-:W-:Y:S01]  /*e110*/  ISETP.GE.AND P0, PT, R7.reuse, R0, PT ;  /* 0x000000000700720c */ /* 0x040fe20003f06270 */
[----:B------:R-:W-:-:S12]  /*e120*/  VIADD R11, R7, 0x10 ;  /* 0x00000010070b7836 */ /* 0x000fd80000000000 */
[----:B------:R-:W-:Y:S02]  /*e130*/  @!P0 LEA R9, R30, UR45, 0x1 ;  /* 0x0000002d1e098c11 */ /* 0x000fe4000f8e08ff */
[----:B0-----:R-:W-:-:S05]  /*e140*/  @!P0 LEA R14, P2, R22, R14, 0x1 ;  /* 0x0000000e160e8211 */ /* 0x001fca00078408ff */
[----:B-1----:R-:W-:Y:S01]  /*e150*/  @!P0 IMAD.X R3, RZ, RZ, R2, P2 ;  /* 0x000000ffff038224 */ /* 0x002fe200010e0602 */
[----:B------:R-:W-:Y:S02]  /*e160*/  @!P0 MOV R2, R14 ;  /* 0x0000000e00028202 */ /* 0x000fe40000000f00 */
        /* <DEDUP_REMOVED lines=13> */
[----:B------:R0:W2:Y:S02]  /*e240*/  SHFL.IDX PT, R14, R4, 0x3, 0x181f ;  /* 0x00781f00040e7f89 */ /* 0x0000a400000e0000 */
[----:B-1----:R-:W-:Y:S02]  /*e250*/  @!P0 IADD3.X R3, RZ, R6, RZ, P2, !PT ;  /* 0x00000006ff038210 */ /* 0x002fe400017fe4ff */
[----:B------:R0:W1:Y:S04]  /*e260*/  SHFL.IDX PT, R6, R5, 0x3, 0x181f ;  /* 0x00781f0005067f89 */ /* 0x00006800000e0000 */
[----:B------:R0:W-:Y:S03]  /*e270*/  @!P0 LDGSTS.E.BYPASS.LTC128B.128 [R9+0x21400], desc[UR36][R2.64], !P1 ;  /* 0x2140000002098fae */ /* 0x0001e6000c901d64 */
.L_x_4175:
[----:B------:R-:W-:-:S05]  /*e280*/  VIADD R7, R7, 0x30 ;  /* 0x0000003007077836 */ /* 0x000fca0000000000 */
[----:B------:R-:W-:Y:S01]  /*e290*/  ISETP.GE.AND P0, PT, R7, R0, PT ;  /* 0x000000000700720c */ /* 0x000fe20003f06270 */
[----:B------:R-:W-:-:S05]  /*e2a0*/  IMAD.MOV.U32 R0, RZ, RZ, 0x1 ;  /* 0x00000001ff007424 */ /* 0x000fca00078e00ff */
[----:B------:R-:W-:-:S07]  /*e2b0*/  SHF.L.U32 R0, R0, 0x1f, RZ ;  /* 0x0000001f00007819 */ /* 0x000fce00000006ff */
[----:B0-2---:R-:W-:Y:S02]  /*e2c0*/  @!P0 LEA R2, P2, R22, R14, 0x1 ;  /* 0x0000000e16028211 */ /* 0x005fe400078408ff */
[----:B------:R-:W-:Y:S02]  /*e2d0*/  @!P0 LEA R5, R30, UR45, 0x1 ;  /* 0x0000002d1e058c11 */ /* 0x000fe4000f8e08ff */
[----:B-1----:R-:W-:-:S05]  /*e2e0*/  @!P0 IADD3.X R3, RZ, R6, RZ, P2, !PT ;  /* 0x00000006ff038210 */ /* 0x002fca00017fe4ff */
        /* <DEDUP_REMOVED lines=11> */
.L_x_4176:
[----:B------:R-:W-:-:S13]  /*e3a0*/  ISETP.NE.AND P0, PT, R33, 0x3, PT ;  /* 0x000000032100780c */ /* 0x000fda0003f05270 */
[----:B------:R-:W-:Y:S05]  /*e3b0*/  @!P0 BRA `(.L_x_4121) ;  /* 0x0000000000048947 */ /* 0x000fea0003800000 */
[----:B------:R-:W-:Y:S01]  /*e3c0*/  BPT.TRAP 0x1 ;  /* 0x000000040000795c */ /* 0x000fe20000300000 */
.L_x_4121:
[----:B------:R-:W1:Y:S02]  /*e3d0*/  SYNCS.PHASECHK.TRANS64.TRYWAIT P0, [UR45+0x28c60], R0 ;  /* 0x028c6000ff0075a7 */ /* 0x000e64000800016d */
[----:B-1----:R-:W-:Y:S05]  /*e3e0*/  @!P0 BRA `(.L_x_4122) ;  /* 0x0000002800308947 */ /* 0x002fea0003800000 */
.L_x_4177:
        /* <DEDUP_REMOVED lines=12> */
[----:B------:R-:W-:Y:S01]  /*e4b0*/  IMAD.IADD R3, R3, 0x1, R5 ;  /* 0x0000000103037824 */ /* 0x000fe200078e0205 */
[----:B------:R-:W-:Y:S02]  /*e4c0*/  MOV R5, UR6 ;  /* 0x0000000600057c02 */ /* 0x000fe40008000f00 */
        /* <DEDUP_REMOVED lines=73> */
[----:B------:R-:W-:Y:S02]  /*e960*/  ISETP.LT.OR P6, PT, R18, 0x21, P6 ;  /* 0x000000211200780c */ /* 0x000fe400037c1670 */
[----:B--2---:R-:W-:-:S11]  /*e970*/  MOV R4, RZ ;  /* 0x000000ff00047202 */ /* 0x004fd60000000f00 */
        /* <DEDUP_REMOVED lines=16> */
.L_x_4187:
        /* <DEDUP_REMOVED lines=30> */
.L_x_4124:
[----:B------:R-:W-:Y:S01]  /*ec60*/  IADD3 R25, R25, -0x2, RZ ;  /* 0xfffffffe19197810 */ /* 0x000fe20007ffe0ff */
[----:B------:R-:W-:Y:S01]  /*ec70*/  SYNCS.ARRIVE.TRANS64.A1T0 RZ, [UR45+0x28c50], RZ ;  /* 0x028c50ffffff79a7 */ /* 0x000fe2000810002d */
[----:B------:R-:W-:Y:S01]  /*ec80*/  BSSY B0, `(.L_x_4108) ;  /* 0x00000f1000007945 */ /* 0x000fe20003800000 */
[----:B------:R-:W-:Y:S01]  /*ec90*/  IMAD.MOV.U32 R21, RZ, RZ, 0x1 ;  /* 0x00000001ff157424 */ /* 0x000fe200078e00ff */
[----:B------:R-:W-:Y:S02]  /*eca0*/  ISETP.GE.AND P0, PT, R25, UR48, PT ;  /* 0x0000003019007c0c */ /* 0x000fe4000bf06270 */
[----:B------:R-:W-:-:S11]  /*ecb0*/  MOV R0, 0x1 ;  /* 0x0000000100007802 */ /* 0x000fd60000000f00 */
[----:B------:R-:W-:Y:S05]  /*ecc0*/  @!P0 BRA `(.L_x_4125) ;  /* 0x0000000c00b08947 */ /* 0x000fea0003800000 */
[----:B------:R-:W-:Y:S01]  /*ecd0*/  UIADD3 UR4, UR44, 0x1, URZ ;  /* 0x000000012c047890 */ /* 0x000fe2000fffe03f */
[----:B------:R-:W-:Y:S01]  /*ece0*/  LOP3.LUT R0, RZ, UR41, RZ, 0x33, !PT ;  /* 0x00000029ff007c12 */ /* 0x000fe2000f8e33ff */
[----:B------:R-:W-:Y:S01]  /*ecf0*/  ULOP3.LUT UR5, URZ, UR42, URZ, 0x33, !UPT ;  /* 0x0000002a3f057292 */ /* 0x000fe2000f8e333f */
[----:B------:R-:W-:Y:S01]  /*ed00*/  IADD3 R35, R36, R28, R35 ;  /* 0x0000001c24237210 */ /* 0x000fe20007ffe023 */
[----:B------:R-:W-:Y:S01]  /*ed10*/  UIMAD UR4, UR4, UR38, URZ ;  /* 0x00000026040472a4 */ /* 0x000fe2000f8e023f */
[----:B------:R-:W-:Y:S01]  /*ed20*/  LOP3.LUT R28, R34, 0x40, RZ, 0xc0, !PT ;  /* 0x00000040221c7812 */ /* 0x000fe200078ec0ff */
[----:B------:R-:W-:Y:S01]  /*ed30*/  IMAD.MOV.U32 R21, RZ, RZ, 0x1 ;  /* 0x00000001ff157424 */ /* 0x000fe200078e00ff */
[----:B------:R-:W-:Y:S01]  /*ed40*/  LOP3.LUT R25, R17, 0x80, RZ, 0xc0, !PT ;  /* 0x0000008011197812 */ /* 0x000fe200078ec0ff */
[----:B------:R-:W-:Y:S01]  /*ed50*/  VIADD R2, R35, 0xffffff40 ;  /* 0xffffff4023027836 */ /* 0x000fe20000000000 */
[----:B------:R-:W-:Y:S02]  /*ed60*/  SHF.R.U32.HI R28, RZ, 0x2, R28 ;  /* 0x00000002ff1c7819 */ /* 0x000fe4000001161c */
[----:B------:R-:W-:-:S02]  /*ed70*/  LOP3.LUT R3, RZ, UR4, RZ, 0x33, !PT ;  /* 0x00000004ff037c12 */ /* 0x000fc4000f8e33ff */
[----:B------:R-:W-:Y:S02]  /*ed80*/  SHF.R.U32.HI R25, RZ, 0x3, R25 ;  /* 0x00000003ff197819 */ /* 0x000fe40000011619 */
[----:B------:R-:W-:Y:S02]  /*ed90*/  VIMNMX3 R3, R0, UR5, R3, !PT ;  /* 0x0000000500037c0f */ /* 0x000fe4000f800103 */
[----:B------:R-:W-:Y:S02]  /*eda0*/  MOV R0, 0x1 ;  /* 0x0000000100007802 */ /* 0x000fe40000000f00 */
[C---:B------:R-:W-:Y:S01]  /*edb0*/  IADD3 R22, -R3.reuse, -0x2, RZ ;  /* 0xfffffffe03167810 */ /* 0x040fe20007ffe1ff */
[----:B------:R-:W-:-:S07]  /*edc0*/  IMAD R9, R3, -0x40, R2 ;  /* 0xffffffc003097824 */ /* 0x000fce00078e0202 */
.L_x_4140:
[----:B------:R-:W-:Y:S01]  /*edd0*/  ISETP.NE.AND P1, PT, R37, 0x1, PT ;  /* 0x000000012500780c */ /* 0x000fe20003f25270 */
[----:B------:R-:W-:Y:S01]  /*ede0*/  BSSY B1, `(.L_x_4126) ;  /* 0x0000014000017945 */ /* 0x000fe20003800000 */
[----:B------:R-:W-:Y:S01]  /*edf0*/  ISETP.GT.U32.AND P0, PT, R31, 0x3f, PT ;  /* 0x0000003f1f00780c */ /* 0x000fe20003f04070 */
[----:B------:R-:W-:Y:S01]  /*ee00*/  IMAD.MOV.U32 R6, RZ, RZ, RZ ;  /* 0x000000ffff067224 */ /* 0x000fe200078e00ff */
[----:B------:R-:W-:-:S09]  /*ee10*/  MOV R7, R9 ;  /* 0x0000000900077202 */ /* 0x000fd20000000f00 */
        /* <DEDUP_REMOVED lines=16> */
.L_x_4127:
[----:B------:R-:W-:Y:S05]  /*ef20*/  BSYNC B1 ;  /* 0x0000000000017941 */ /* 0x000fea0003800000 */
.L_x_4126:
[----:B------:R-:W-:-:S13]  /*ef30*/  ISETP.NE.AND P0, PT, R33, 0x3, PT ;  /* 0x000000032100780c */ /* 0x000fda0003f05270 */
[----:B------:R-:W-:Y:S05]  /*ef40*/  @!P0 BRA `(.L_x_4128) ;  /* 0x0000000000048947 */ /* 0x000fea0003800000 */
[----:B------:R-:W-:Y:S01]  /*ef50*/  BPT.TRAP 0x1 ;  /* 0x000000040000795c */ /* 0x000fe20000300000 */
.L_x_4128:
[----:B------:R-:W-:Y:S01]  /*ef60*/  LEA R10, R0, UR45, 0x3 ;  /* 0x0000002d000a7c11 */ /* 0x000fe2000f8e18ff */
[----:B------:R-:W-:Y:S01]  /*ef70*/  BSSY B1, `(.L_x_4129) ;  /* 0x0000004000017945 */ /* 0x000fe20003800000 */
[----:B------:R-:W-:-:S04]  /*ef80*/  SHF.L.U32 R20, R21, 0x1f, RZ ;  /* 0x0000001f15147819 */ /* 0x000fc800000006ff */
[----:B------:R-:W1:Y:S02]  /*ef90*/  SYNCS.PHASECHK.TRANS64.TRYWAIT P0, [R10+URZ+0x28c40], R20 ;  /* 0x028c40140a0075a7 */ /* 0x000e64000800017f */
[----:B-1----:R-:W-:Y:S05]  /*efa0*/  @!P0 BRA `(.L_x_4130) ;  /* 0x0000002400688947 */ /* 0x002fea0003800000 */
.L_x_4188:
[----:B------:R-:W-:Y:S05]  /*efb0*/  BSYNC B1 ;  /* 0x0000000000017941 */ /* 0x000fea0003800000 */
.L_x_4129:
        /* <DEDUP_REMOVED lines=12> */
[----:B------:R-:W-:-:S04]  /*f080*/  ULDC.64 UR4, c[0x0][0x310] ;  /* 0x0000c40000047ab9 */ /* 0x000fc80000000a00 */
[----:B------:R-:W-:Y:S01]  /*f090*/  IADD3 R3, R3, R5, RZ ;  /* 0x0000000503037210 */ /* 0x000fe20007ffe0ff */
[----:B------:R-:W-:-:S04]  /*f0a0*/  IMAD R5, R18, UR4, RZ ;  /* 0x0000000412057c24 */ /* 0x000fc8000f8e02ff */
[C---:B------:R-:W-:Y:S02]  /*f0b0*/  IMAD R5, R6.reuse, UR5, R5 ;  /* 0x0000000506057c24 */ /* 0x040fe4000f8e0205 */
[----:B------:R-:W-:Y:S01]  /*f0c0*/  IMAD.WIDE.U32 R2, R6, UR4, R2 ;  /* 0x0000000406027c25 */ /* 0x000fe2000f8e0002 */
[----:B------:R-:W-:-:S03]  /*f0d0*/  ULDC.64 UR4, c[0x0][0x308] ;  /* 0x0000c20000047ab9 */ /* 0x000fc60000000a00 */
[----:B------:R-:W-:Y:S01]  /*f0e0*/  IMAD.IADD R3, R3, 0x1, R5 ;  /* 0x0000000103037824 */ /* 0x000fe200078e0205 */
[----:B------:R-:W-:Y:S01]  /*f0f0*/  MOV R5, UR4 ;  /* 0x0000000400057c02 */ /* 0x000fe20008000f00 */
[----:B------:R-:W-:-:S03]  /*f100*/  UIMAD UR4, UR6, UR4, URZ ;  /* 0x00000004060472a4 */ /* 0x000fc6000f8e023f */
[----:B------:R-:W-:Y:S01]  /*f110*/  ULDC.64 UR6, c[0x0][0x2e8] ;  /* 0x0000ba0000067ab9 */ /* 0x000fe20000000a00 */
[----:B------:R-:W-:Y:S02]  /*f120*/  UIMAD UR4, UR39, UR5, UR4 ;  /* 0x00000005270472a4 */ /* 0x000fe4000f8e0204 */
[----:B------:R-:W-:-:S04]  /*f130*/  IMAD.WIDE.U32 R2, R5, UR39, R2 ;  /* 0x0000002705027c25 */ /* 0x000fc8000f8e0002 */
[----:B------:R-:W-:Y:S01]  /*f140*/  VIADD R29, R3, UR4 ;  /* 0x00000004031d7c36 */ /* 0x000fe20008000000 */
[----:B------:R-:W-:Y:S01]  /*f150*/  LEA R26, P0, R2, UR6, 0x1 ;  /* 0x00000006021a7c11 */ /* 0x000fe2000f8008ff */
[----:B------:R-:W-:-:S03]  /*f160*/  UMOV UR4, 0xffffffff ;  /* 0xffffffff00047882 */ /* 0x000fc60000000000 */
[----:B------:R-:W-:Y:S01]  /*f170*/  LEA.HI.X R29, R2, UR7, R29, 0x1, P0 ;  /* 0x00000007021d7c11 */ /* 0x000fe200080f0c1d */
[----:B------:R-:W-:Y:S08]  /*f180*/  BRA.DIV UR4, `(.L_x_4131) ;  /* 0x0000002604047947 */ /* 0x000ff0000b800000 */
        /* <DEDUP_REMOVED lines=10> */
[----:B------:R-:W0:Y:S01]  /*f230*/  SHFL.IDX PT, R14, R26, 0x2, 0x181f ;  /* 0x00581f001a0e7f89 */ /* 0x000e2200000e0000 */
[----:B--2---:R-:W-:-:S03]  /*f240*/  IADD3.X R5, RZ, R3, RZ, P0, !PT ;  /* 0x00000003ff057210 */ /* 0x004fc600007fe4ff */
[----:B------:R-:W2:Y:S04]  /*f250*/  SHFL.IDX PT, R3, R29, 0x2, 0x181f ;  /* 0x00581f001d037f89 */ /* 0x000ea800000e0000 */
[----:B------:R3:W-:Y:S01]  /*f260*/  LDGSTS.E.BYPASS.LTC128B.128 [R27+0x22c00], desc[UR36][R4.64], !P1 ;  /* 0x22c00000041b7fae */ /* 0x0007e2000c901d64 */
[----:B0-----:R-:W-:-:S03]  /*f270*/  IADD3 R2, P0, R14, R8, RZ ;  /* 0x000000080e027210 */ /* 0x001fc60007f1e0ff */
[----:B------:R3:W0:Y:S02]  /*f280*/  SHFL.IDX PT, R14, R26, 0x3, 0x181f ;  /* 0x00781f001a0e7f89 */ /* 0x00062400000e0000 */
[----:B--2---:R-:W-:-:S05]  /*f290*/  IMAD.X R3, RZ, RZ, R3, P0 ;  /* 0x000000ffff037224 */ /* 0x004fca00000e0603 */
[----:B------:R3:W-:Y:S03]  /*f2a0*/  LDGSTS.E.BYPASS.LTC128B.128 [R27+0x23400], desc[UR36][R2.64], !P1 ;  /* 0x23400000021b7fae */ /* 0x0007e6000c901d64 */
.L_x_4198:
[----:B0--3--:R-:W-:-:S04]  /*f2b0*/  IADD3 R2, P0, R14, R8, RZ ;  /* 0x000000080e027210 */ /* 0x009fc80007f1e0ff */
[----:B------:R-:W-:Y:S02]  /*f2c0*/  IADD3.X R3, RZ, R34, RZ, P0, !PT ;  /* 0x00000022ff037210 */ /* 0x000fe400007fe4ff */
[----:B------:R-:W-:-:S03]  /*f2d0*/  PLOP3.LUT P0, PT, PT, PT, PT, 0x80, 0x0 ;  /* 0x000000000000781c */ /* 0x000fc60003f0f070 */
[----:B------:R-:W-:Y:S01]  /*f2e0*/  @!PT LDS RZ, [RZ] ;  /* 0x00000000fffff984 */ /* 0x000fe20000000800 */
[----:B------:R-:W-:Y:S01]  /*f2f0*/  @!PT LDS RZ, [RZ] ;  /* 0x00000000fffff984 */ /* 0x000fe20000000800 */
[----:B------:R-:W-:Y:S01]  /*f300*/  @!PT LDS RZ, [RZ] ;  /* 0x00000000fffff984 */ /* 0x000fe20000000800 */
[----:B------:R0:W-:Y:S01]  /*f310*/  LDGSTS.E.BYPASS.LTC128B.128 [R27+0x23c00], desc[UR36][R2.64], !P1 ;  /* 0x23c00000021b7fae */ /* 0x0001e2000c901d64 */
[----:B------:R-:W-:-:S09]  /*f320*/  NOP ;  /* 0x0000000000007918 */ /* 0x000fd20000000000 */
.L_x_4132:
        /* <DEDUP_REMOVED lines=10> */
.L_x_4133:
[----:B------:R2:W-:Y:S01]  /*f3d0*/  SYNCS.ARRIVE.TRANS64.A1T0 RZ, [R10+URZ+0x28c30], RZ ;  /* 0x028c30ff0aff79a7 */ /* 0x0005e2000810003f */
[----:B------:R-:W-:Y:S05]  /*f3e0*/  @!P2 BRA `(.L_x_4134) ;  /* 0x000000000004a947 */ /* 0x000fea0003800000 */
[----:B------:R-:W-:Y:S01]  /*f3f0*/  BPT.TRAP 0x1 ;  /* 0x000000040000795c */ /* 0x000fe20000300000 */
.L_x_4134:
[----:B------:R-:W3:Y:S01]  /*f400*/  SYNCS.PHASECHK.TRANS64.TRYWAIT P0, [R10+URZ+0x28c60], R20 ;  /* 0x028c60140a0075a7 */ /* 0x000ee2000800017f */
[----:B------:R-:W-:Y:S04]  /*f410*/  BSSY B1, `(.L_x_4135) ;  /* 0x0000002000017945 */ /* 0x000fe80003800000 */
[----:B---3--:R-:W-:Y:S05]  /*f420*/  @!P0 BRA `(.L_x_4136) ;  /* 0x0000002400688947 */ /* 0x008fea0003800000 */
.L_x_4199:
[----:B------:R-:W-:Y:S05]  /*f430*/  BSYNC B1 ;  /* 0x0000000000017941 */ /* 0x000fea0003800000 */
.L_x_4135:
        /* <DEDUP_REMOVED lines=46> */
[----:B------:R-:W-:Y:S01]  /*f720*/  LDGSTS.E.BYPASS.LTC128B.128 [R17+0x8400], desc[UR36][R6.64+0x200], !P4 ;  /* 0x0840020006117fae */ /* 0x000fe2000e101d64 */
[----:B------:R-:W-:-:S03]  /*f730*/  IADD3.X R5, RZ, R5, RZ, P0, !PT ;  /* 0x00000005ff057210 */ /* 0x000fc600007fe4ff */
[----:B------:R-:W0:Y:S04]  /*f740*/  SHFL.IDX PT, R14, R18, 0x2, 0x181f ;  /* 0x00581f00120e7f89 */ /* 0x000e2800000e0000 */
        /* <DEDUP_REMOVED lines=28> */
.L_x_4209:
        /* <DEDUP_REMOVED lines=20> */
.L_x_4138:
        /* <DEDUP_REMOVED lines=10> */
.L_x_4139:
[----:B------:R-:W-:Y:S01]  /*faf0*/  IADD3 R0, R0, 0x1, RZ ;  /* 0x0000000100007810 */ /* 0x000fe20007ffe0ff */
[----:B------:R-:W-:Y:S01]  /*fb00*/  VIADD R22, R22, 0xffffffff ;  /* 0xffffffff16167836 */ /* 0x000fe20000000000 */
[----:B------:R1:W-:Y:S01]  /*fb10*/  SYNCS.ARRIVE.TRANS64.A1T0 RZ, [R10+URZ+0x28c50], RZ ;  /* 0x028c50ff0aff79a7 */ /* 0x0003e2000810003f */
[----:B------:R-:W-:Y:S02]  /*fb20*/  IADD3 R9, R9, -0x40, RZ ;  /* 0xffffffc009097810 */ /* 0x000fe40007ffe0ff */
[----:B------:R-:W-:-:S04]  /*fb30*/  ISETP.NE.AND P0, PT, R0, 0x2, PT ;  /* 0x000000020000780c */ /* 0x000fc80003f05270 */
[----:B------:R-:W-:Y:S02]  /*fb40*/  SEL R0, R0, RZ, P0 ;  /* 0x000000ff00007207 */ /* 0x000fe40000000000 */
[----:B0-----:R-:W-:Y:S02]  /*fb50*/  SEL R2, RZ, 0x1, P0 ;  /* 0x00000001ff027807 */ /* 0x001fe40000000000 */
[----:B------:R-:W-:Y:S02]  /*fb60*/  ISETP.GT.AND P0, PT, R22, UR48, PT ;  /* 0x0000003016007c0c */ /* 0x000fe4000bf04270 */
[----:B------:R-:W-:-:S11]  /*fb70*/  LOP3.LUT R21, R21, R2, RZ, 0x3c, !PT ;  /* 0x0000000215157212 */ /* 0x000fd600078e3cff */
[----:B-1----:R-:W-:Y:S05]  /*fb80*/  @P0 BRA `(.L_x_4140) ;  /* 0xfffffff000900947 */ /* 0x002fea000383ffff */
.L_x_4125:
[----:B------:R-:W-:Y:S05]  /*fb90*/  BSYNC B0 ;  /* 0x0000000000007941 */ /* 0x000fea0003800000 */
.L_x_4108:
[----:B------:R-:W0:Y:S01]  /*fba0*/  S2R R3, SR_CgaCtaId ;  /* 0x0000000000037919 */ /* 0x000e220000008800 */
[----:B------:R-:W-:Y:S01]  /*fbb0*/  MOV R2, 0x400 ;  /* 0x0000040000027802 */ /* 0x000fe20000000f00 */
[----:B------:R-:W-:Y:S01]  /*fbc0*/  BSSY B0, `(.L_x_4141) ;  /* 0x0000005000007945 */ /* 0x000fe20003800000 */
[----:B------:R-:W-:Y:S02]  /*fbd0*/  SHF.L.U32 R4, R4, 0x1f, RZ ;  /* 0x0000001f04047819 */ /* 0x000fe400000006ff */
[----:B0-----:R-:W-:-:S04]  /*fbe0*/  LEA R5, R3, R2, 0x18 ;  /* 0x0000000203057211 */ /* 0x001fc800078ec0ff */
[----:B------:R-:W0:Y:S02]  /*fbf0*/  SYNCS.PHASECHK.TRANS64.TRYWAIT P0, [R5+URZ+0x28c20], R4 ;  /* 0x028c2004050075a7 */ /* 0x000e24000800017f */
[----:B0-----:R-:W-:Y:S05]  /*fc00*/  @!P0 BRA `(.L_x_4142) ;  /* 0x0000002400488947 */ /* 0x001fea0003800000 */
.L_x_4210:
[----:B------:R-:W-:Y:S05]  /*fc10*/  BSYNC B0 ;  /* 0x0000000000007941 */ /* 0x000fea0003800000 */
.L_x_4141:
[----:B------:R-:W-:-:S03]  /*fc20*/  UMOV UR4, 0xffffffff ;  /* 0xffffffff00047882 */ /* 0x000fc60000000000 */
[----:B------:R-:W-:Y:S05]  /*fc30*/  BRA.DIV UR4, `(.L_x_4143) ;  /* 0x0000002604507947 */ /* 0x000fea000b800000 */
[----:B------:R-:W1:Y:S02]  /*fc40*/  S2R R2, SR_TID.X ;  /* 0x0000000000027919 */ /* 0x000e640000002100 */
[----:B-1----:R-:W-:-:S04]  /*fc50*/  SHF.R.U32.HI R2, RZ, 0x5, R2 ;  /* 0x00000005ff027819 */ /* 0x002fc80000011602 */
[----:B------:R-:W-:-:S05]  /*fc60*/  LOP3.LUT R2, R2, 0x3, RZ, 0xc0, !PT ;  /* 0x0000000302027812 */ /* 0x000fca00078ec0ff */
[----:B------:R1:W3:Y:S02]  /*fc70*/  SHFL.IDX PT, R14, R2, RZ, 0x1f ;  /* 0x00001fff020e7589 */ /* 0x0002e400000e0000 */
.L_x_4213:
[----:B---3--:R-:W-:-:S13]  /*fc80*/  ISETP.NE.AND P0, PT, R14, RZ, PT ;  /* 0x000000ff0e00720c */ /* 0x008fda0003f05270 */
[----:B------:R-:W-:Y:S05]  /*fc90*/  @P0 BRA `(.L_x_4051) ;  /* 0x0000000000880947 */ /* 0x000fea0003800000 */
[----:B------:R-:W-:-:S03]  /*fca0*/  UMOV UR4, 0xffffffff ;  /* 0xffffffff00047882 */ /* 0x000fc60000000000 */
[----:B------:R-:W-:Y:S05]  /*fcb0*/  BRA.DIV UR4, `(.L_x_4144) ;  /* 0x0000002604647947 */ /* 0x000fea000b800000 */
[----:B------:R-:W-:-:S13]  /*fcc0*/  ELECT P6, URZ, PT ;  /* 0x00000000003f782f */ /* 0x000fda00038c0000 */
.L_x_4216:
[----:B------:R-:W-:Y:S05]  /*fcd0*/  @!P6 BRA `(.L_x_4051) ;  /* 0x000000000078e947 */ /* 0x000fea0003800000 */
[----:B------:R-:W-:-:S06]  /*fce0*/  ULOP3.LUT UR4, UR43, 0x2, URZ, 0xfc, !UPT ;  /* 0x000000022b047892 */ /* 0x000fcc000f8efc3f */
[----:B-1----:R-:W-:-:S05]  /*fcf0*/  IMAD.U32 R2, RZ, RZ, UR4 ;  /* 0x00000004ff027e24 */ /* 0x002fca000f8e00ff */
[----:B------:R-:W-:-:S13]  /*fd00*/  ISETP.NE.AND P0, PT, R2, 0x3, PT ;  /* 0x000000030200780c */ /* 0x000fda0003f05270 */
[----:B------:R-:W-:Y:S05]  /*fd10*/  @!P0 BRA `(.L_x_4145) ;  /* 0x0000000000048947 */ /* 0x000fea0003800000 */
[----:B------:R-:W-:Y:S01]  /*fd20*/  BPT.TRAP 0x1 ;  /* 0x000000040000795c */ /* 0x000fe20000300000 */
.L_x_4145:
[C---:B0-----:R-:W-:Y:S01]  /*fd30*/  LEA R4, R0.reuse, R5, 0x3 ;  /* 0x0000000500047211 */ /* 0x041fe200078e18ff */
[----:B------:R-:W-:Y:S01]  /*fd40*/  VIADD R0, R0, 0x1 ;  /* 0x0000000100007836 */ /* 0x000fe20000000000 */
[----:B------:R-:W-:-:S04]  /*fd50*/  SHF.L.U32 R3, R21, 0x1f, RZ ;  /* 0x0000001f15037819 */ /* 0x000fc800000006ff */
[----:B------:R-:W0:Y:S01]  /*fd60*/  SYNCS.PHASECHK.TRANS64.TRYWAIT P1, [R4+URZ+0x28c40], R3 ;  /* 0x028c4003040075a7 */ /* 0x000e22000802017f */
[----:B------:R-:W-:-:S04]  /*fd70*/  ISETP.NE.AND P2, PT, R0, 0x2, PT ;  /* 0x000000020000780c */ /* 0x000fc80003f45270 */
[----:B------:R-:W-:Y:S01]  /*fd80*/  SEL R2, RZ, 0x1, P2 ;  /* 0x00000001ff027807 */ /* 0x000fe20001000000 */
[----:B0-----:R-:W-:Y:S08]  /*fd90*/  @!P1 BRA `(.L_x_4146) ;  /* 0x00000024004c9947 */ /* 0x001ff00003800000 */
.L_x_4217:
[----:B------:R-:W-:Y:S02]  /*fda0*/  SEL R0, R0, RZ, P2 ;  /* 0x000000ff00007207 */ /* 0x000fe40001000000 */
[----:B------:R-:W-:Y:S01]  /*fdb0*/  LOP3.LUT R2, R21, R2, RZ, 0x3c, !PT ;  /* 0x0000000215027212 */ /* 0x000fe200078e3cff */
[----:B------:R-:W-:Y:S06]  /*fdc0*/  @!P0 BRA `(.L_x_4147) ;  /* 0x0000000000048947 */ /* 0x000fec0003800000 */
[----:B------:R-:W-:Y:S01]  /*fdd0*/  BPT.TRAP 0x1 ;  /* 0x000000040000795c */ /* 0x000fe20000300000 */
.L_x_4147:
[----:B------:R-:W-:Y:S02]  /*fde0*/  LEA R5, R0, R5, 0x3 ;  /* 0x0000000500057211 */ /* 0x000fe400078e18ff */
[----:B------:R-:W-:-:S04]  /*fdf0*/  SHF.L.U32 R0, R2, 0x1f, RZ ;  /* 0x0000001f02007819 */ /* 0x000fc800000006ff */
[----:B------:R-:W1:Y:S02]  /*fe00*/  SYNCS.PHASECHK.TRANS64.TRYWAIT P1, [R5+URZ+0x28c40], R0 ;  /* 0x028c4000050075a7 */ /* 0x000e64000802017f */
[----:B-1----:R-:W-:Y:S05]  /*fe10*/  @!P1 BRA `(.L_x_4148) ;  /* 0x0000002400409947 */ /* 0x002fea0003800000 */
.L_x_4218:
[----:B------:R-:W-:Y:S05]  /*fe20*/  @!P0 BRA `(.L_x_4149) ;  /* 0x0000000000048947 */ /* 0x000fea0003800000 */
[----:B------:R-:W-:Y:S01]  /*fe30*/  BPT.TRAP 0x1 ;  /* 0x000000040000795c */ /* 0x000fe20000300000 */
.L_x_4149:
[----:B------:R-:W3:Y:S02]  /*fe40*/  SYNCS.PHASECHK.TRANS64.TRYWAIT P1, [R4+URZ+0x28c60], R3 ;  /* 0x028c6003040075a7 */ /* 0x000ee4000802017f */
[----:B---3--:R-:W-:Y:S05]  /*fe50*/  @!P1 BRA `(.L_x_4150) ;  /* 0x0000002400449947 */ /* 0x008fea0003800000 */
.L_x_4219:
[----:B------:R-:W-:Y:S05]  /*fe60*/  @!P0 BRA `(.L_x_4151) ;  /* 0x0000000000048947 */ /* 0x000fea0003800000 */
[----:B------:R-:W-:Y:S01]  /*fe70*/  BPT.TRAP 0x1 ;  /* 0x000000040000795c */ /* 0x000fe20000300000 */
.L_x_4151:
[----:B----4-:R4:W0:Y:S02]  /*fe80*/  SYNCS.PHASECHK.TRANS64.TRYWAIT P0, [R5+URZ+0x28c60], R0 ;  /* 0x028c6000050075a7 */ /* 0x010824000800017f */
[----:B0-----:R-:W-:Y:S05]  /*fe90*/  @!P0 NANOSLEEP.SYNCS 0x989680 ;  /* 0x009896800000895d */ /* 0x001fea0003900000 */
[----:B------:R-:W0:Y:S02]  /*fea0*/  @!P0 SYNCS.PHASECHK.TRANS64 P0, [R5+URZ+0x28c60], R0 ;  /* 0x028c6000050085a7 */ /* 0x000e24000800007f */
[----:B0-----:R-:W-:Y:S05]  /*feb0*/  @!P0 BRA `(.L_x_4151) ;  /* 0xfffffffc00f08947 */ /* 0x001fea000383ffff */
.L_x_4051:
[----:B-1----:R-:W-:Y:S05]  /*fec0*/  BSYNC B6 ;  /* 0x0000000000067941 */ /* 0x002fea0003800000 */
.L_x_4048:
[----:B------:R-:W-:Y:S05]  /*fed0*/  EXIT ;  /* 0x000000000000794d */ /* 0x000fea0003800000 */
.L_x_4056:
[----:B0-----:R-:W-:-:S04]  /*fee0*/  IMAD.U32 R5, RZ, RZ, UR5 ;  /* 0x00000005ff057e24 */ /* 0x001fc8000f8e00ff */
[----:B------:R0:W1:Y:S03]  /*fef0*/  SYNCS.PHASECHK.TRANS64.TRYWAIT P1, [R5+URZ+0x28c50], R2 ;  /* 0x028c5002050075a7 */ /* 0x000066000802017f */
[----:B-1----:R-:W-:Y:S05]  /*ff00*/  @!P1 NANOSLEEP.SYNCS 0x989680 ;  /* 0x009896800000995d */ /* 0x002fea0003900000 */
[----:B------:R-:W1:Y:S02]  /*ff10*/  @!P1 SYNCS.PHASECHK.TRANS64 P1, [R5+URZ+0x28c50], R2 ;  /* 0x028c5002050095a7 */ /* 0x000e64000802007f */
[----:B-1----:R-:W-:Y:S05]  /*ff20*/  @!P1 BRA `(.L_x_4056) ;  /* 0xfffffffc00ec9947 */ /* 0x002fea000383ffff */
[----:B------:R-:W-:Y:S05]  /*ff30*/  BRA `(.L_x_4152) ;  /* 0xffffff14005c7947 */ /* 0x000fea000383ffff */
.L_x_4062:
[----:B-1----:R-:W-:-:S04]  /*ff40*/  MOV R5, UR7 ;  /* 0x0000000700057c02 */ /* 0x002fc80008000f00 */
[----:B------:R1:W2:Y:S03]  /*ff50*/  SYNCS.PHASECHK.TRANS64.TRYWAIT P1, [R5+URZ+0x28c50], R2 ;  /* 0x028c5002050075a7 */ /* 0x0002a6000802017f */
[----:B--2---:R-:W-:Y:S05]  /*ff60*/  @!P1 NANOSLEEP.SYNCS 0x989680 ;  /* 0x009896800000995d */ /* 0x004fea0003900000 */
[----:B------:R-:W2:Y:S02]  /*ff70*/  @!P1 SYNCS.PHASECHK.TRANS64 P1, [R5+URZ+0x28c50], R2 ;  /* 0x028c5002050095a7 */ /* 0x000ea4000802007f */
[----:B--2---:R-:W-:Y:S05]  /*ff80*/  @!P1 BRA `(.L_x_4062) ;  /* 0xfffffffc00ec9947 */ /* 0x004fea000383ffff */
[----:B------:R-:W-:Y:S05]  /*ff90*/  BRA `(.L_x_4061) ;  /* 0xffffff2000607947 */ /* 0x000fea000383ffff */
.L_x_4067:
[----:B0-----:R-:W-:-:S04]  /*ffa0*/  IMAD.U32 R0, RZ, RZ, UR39 ;  /* 0x00000027ff007e24 */ /* 0x001fc8000f8e00ff */
[----:B------:R0:W1:Y:S03]  /*ffb0*/  SYNCS.PHASECHK.TRANS64.TRYWAIT P0, [R0+URZ+0x28c00], R13 ;  /* 0x028c000d000075a7 */ /* 0x000066000800017f */
[----:B-1----:R-:W-:Y:S05]  /*ffc0*/  @!P0 NANOSLEEP.SYNCS 0x989680 ;  /* 0x009896800000895d */ /* 0x002fea0003900000 */
[----:B------:R-:W1:Y:S02]  /*ffd0*/  @!P0 SYNCS.PHASECHK.TRANS64 P0, [R0+URZ+0x28c00], R13 ;  /* 0x028c000d000085a7 */ /* 0x000e64000800007f */
[----:B-1----:R-:W-:Y:S05]  /*ffe0*/  @!P0 BRA `(.L_x_4067) ;  /* 0xfffffffc00ec8947 */ /* 0x002fea000383ffff */
[----:B------:R-:W-:Y:S05]  /*fff0*/  BRA `(.L_x_4153) ;  /* 0xffffff3400b87947 */ /* 0x000fea000383ffff */
.L_x_4071:
[----:B-1----:R-:W-:-:S04]  /*10000*/  MOV R4, UR39 ;  /* 0x0000002700047c02 */ /* 0x002fc80008000f00 */
[----:B------:R1:W2:Y:S03]  /*10010*/  SYNCS.PHASECHK.TRANS64.TRYWAIT P1, [R4+URZ+0x28c30], R13 ;  /* 0x028c300d040075a7 */ /* 0x0002a6000802017f */
[----:B--2---:R-:W-:Y:S05]  /*10020*/  @!P1 NANOSLEEP.SYNCS 0x989680 ;  /* 0x009896800000995d */ /* 0x004fea0003900000 */
[----:B------:R-:W2:Y:S02]  /*10030*/  @!P1 SYNCS.PHASECHK.TRANS64 P1, [R4+URZ+0x28c30], R13 ;  /* 0x028c300d040095a7 */ /* 0x000ea4000802007f */
[----:B--2---:R-:W-:Y:S05]  /*10040*/  @!P1 BRA `(.L_x_4071) ;  /* 0xfffffffc00ec9947 */ /* 0x004fea000383ffff */
[----:B------:R-:W-:Y:S05]  /*10050*/  BRA `(.L_x_4070) ;  /* 0xffffff3400f87947 */ /* 0x000fea000383ffff */
.L_x_4076:
[----:B--2---:R-:W-:-:S04]  /*10060*/  IMAD.U32 R14, RZ, RZ, UR39 ;  /* 0x00000027ff0e7e24 */ /* 0x004fc8000f8e00ff */
[----:B------:R2:W3:Y:S03]  /*10070*/  SYNCS.PHASECHK.TRANS64.TRYWAIT P1, [R14+URZ+0x28c50], R13 ;  /* 0x028c500d0e0075a7 */ /* 0x0004e6000802017f */
[----:B---3--:R-:W-:Y:S05]  /*10080*/  @!P1 NANOSLEEP.SYNCS 0x989680 ;  /* 0x009896800000995d */ /* 0x008fea0003900000 */
[----:B------:R-:W3:Y:S02]  /*10090*/  @!P1 SYNCS.PHASECHK.TRANS64 P1, [R14+URZ+0x28c50], R13 ;  /* 0x028c500d0e0095a7 */ /* 0x000ee4000802007f */
[----:B---3--:R-:W-:Y:S05]  /*100a0*/  @!P1 BRA `(.L_x_4076) ;  /* 0xfffffffc00ec9947 */ /* 0x008fea000383ffff */
[----:B------:R-:W-:Y:S05]  /*100b0*/  BRA `(.L_x_4075) ;  /* 0xffffff5000207947 */ /* 0x000fea000383ffff */
.L_x_4082:
[----:B--2---:R-:W-:-:S04]  /*100c0*/  MOV R4, UR27 ;  /* 0x0000001b00047c02 */ /* 0x004fc80008000f00 */
[----:B------:R2:W3:Y:S03]  /*100d0*/  SYNCS.PHASECHK.TRANS64.TRYWAIT P1, [R4+URZ+0x28c30], R13 ;  /* 0x028c300d040075a7 */ /* 0x0004e6000802017f */
[----:B---3--:R-:W-:Y:S05]  /*100e0*/  @!P1 NANOSLEEP.SYNCS 0x989680 ;  /* 0x009896800000995d */ /* 0x008fea0003900000 */
[----:B------:R-:W3:Y:S02]  /*100f0*/  @!P1 SYNCS.PHASECHK.TRANS64 P1, [R4+URZ+0x28c30], R13 ;  /* 0x028c300d040095a7 */ /* 0x000ee4000802007f */
[----:B---3--:R-:W-:Y:S05]  /*10100*/  @!P1 BRA `(.L_x_4082) ;  /* 0xfffffffc00ec9947 */ /* 0x008fea000383ffff */
[----:B------:R-:W-:Y:S05]  /*10110*/  BRA `(.L_x_4081) ;  /* 0xffffff5400587947 */ /* 0x000fea000383ffff */
.L_x_4087:
[----:B-1----:R-:W-:-:S04]  /*10120*/  IMAD.U32 R14, RZ, RZ, UR27 ;  /* 0x0000001bff0e7e24 */ /* 0x002fc8000f8e00ff */
[----:B------:R1:W2:Y:S03]  /*10130*/  SYNCS.PHASECHK.TRANS64.TRYWAIT P1, [R14+URZ+0x28c50], R13 ;  /* 0x028c500d0e0075a7 */ /* 0x0002a6000802017f */
[----:B--2---:R-:W-:Y:S05]  /*10140*/  @!P1 NANOSLEEP.SYNCS 0x989680 ;  /* 0x009896800000995d */ /* 0x004fea0003900000 */
[----:B------:R-:W2:Y:S02]  /*10150*/  @!P1 SYNCS.PHASECHK.TRANS64 P1, [R14+URZ+0x28c50], R13 ;  /* 0x028c500d0e0095a7 */ /* 0x000ea4000802007f */
[----:B--2---:R-:W-:Y:S05]  /*10160*/  @!P1 BRA `(.L_x_4087) ;  /* 0xfffffffc00ec9947 */ /* 0x004fea000383ffff */
[----:B------:R-:W-:Y:S05]  /*10170*/  BRA `(.L_x_4086) ;  /* 0xffffff7000cc7947 */ /* 0x000fea000383ffff */
.L_x_4094:
[----:B-1----:R-:W-:-:S04]  /*10180*/  MOV R4, UR6 ;  /* 0x0000000600047c02 */ /* 0x002fc80008000f00 */
[----:B------:R1:W2:Y:S03]  /*10190*/  SYNCS.PHASECHK.TRANS64.TRYWAIT P1, [R4+URZ+0x28c30], R11 ;  /* 0x028c300b040075a7 */ /* 0x0002a6000802017f */
[----:B--2---:R-:W-:Y:S05]  /*101a0*/  @!P1 NANOSLEEP.SYNCS 0x989680 ;  /* 0x009896800000995d */ /* 0x004fea0003900000 */
[----:B------:R-:W2:Y:S02]  /*101b0*/  @!P1 SYNCS.PHASECHK.TRANS64 P1, [R4+URZ+0x28c30], R11 ;  /* 0x028c300b040095a7 */ /* 0x000ea4000802007f */
[----:B--2---:R-:W-:Y:S05]  /*101c0*/  @!P1 BRA `(.L_x_4094) ;  /* 0xfffffffc00ec9947 */ /* 0x004fea000383ffff */
[----:B------:R-:W-:Y:S05]  /*101d0*/  BRA `(.L_x_4093) ;  /* 0xffffff7400c47947 */ /* 0x000fea000383ffff */
.L_x_4099:
[----:B-1----:R-:W-:-:S04]  /*101e0*/  IMAD.U32 R12, RZ, RZ, UR6 ;  /* 0x00000006ff0c7e24 */ /* 0x002fc8000f8e00ff */
[----:B------:R1:W3:Y:S03]  /*101f0*/  SYNCS.PHASECHK.TRANS64.TRYWAIT P1, [R12+URZ+0x28c50], R11 ;  /* 0x028c500b0c0075a7 */ /* 0x0002e6000802017f */
[----:B---3--:R-:W-:Y:S05]  /*10200*/  @!P1 NANOSLEEP.SYNCS 0x989680 ;  /* 0x009896800000995d */ /* 0x008fea0003900000 */
[----:B------:R-:W3:Y:S02]  /*10210*/  @!P1 SYNCS.PHASECHK.TRANS64 P1, [R12+URZ+0x28c50], R11 ;  /* 0x028c500b0c0095a7 */ /* 0x000ee4000802007f */
[----:B---3--:R-:W-:Y:S05]  /*10220*/  @!P1 BRA `(.L_x_4099) ;  /* 0xfffffffc00ec9947 */ /* 0x008fea000383ffff */
[----:B------:R-:W-:Y:S05]  /*10230*/  BRA `(.L_x_4098) ;  /* 0xffffff8c00dc7947 */ /* 0x000fea000383ffff */
.L_x_4113:
[----:B------:R-:W-:Y:S01]  /*10240*/  MOV R13, R23 ;  /* 0x00000017000d7202 */ /* 0x000fe20000000f00 */
[----:B------:R-:W-:Y:S01]  /*10250*/  IMAD.MOV.U32 R12, RZ, RZ, RZ ;  /* 0x000000ffff0c7224 */ /* 0x000fe200078e00ff */
[----:B------:R-:W-:Y:S01]  /*10260*/  MOV R11, 0x1f ;  /* 0x0000001f000b7802 */ /* 0x000fe20000000f00 */
[----:B------:R-:W-:-:S07]  /*10270*/  IMAD.MOV.U32 R15, RZ, RZ, -0x1 ;  /* 0xffffffffff0f7424 */ /* 0x000fce00078e00ff */
[----:B------:R-:W-:Y:S05]  /*10280*/  WARPSYNC.COLLECTIVE R15, `(.L_x_4154) ;  /* 0x000000000f087348 */ /* 0x000fea0003c00000 */
[----:B------:R0:W1:Y:S02]  /*10290*/  SHFL.IDX P6, R14, R13, R12, R11 ;  /* 0x0000000c0d0e7389 */ /* 0x00006400000c000b */
[----:B01----:R-:W-:Y:S01]  /*102a0*/  ENDCOLLECTIVE ;  /* 0x000000000000791b */ /* 0x003fe20003800000 */
.L_x_4154:
[----:B------:R-:W-:Y:S05]  /*102b0*/  BRA `(.L_x_4155) ;  /* 0xffffffd000f07947 */ /* 0x000fea000383ffff */
.L_x_4115:
[----:B0-----:R-:W-:-:S04]  /*102c0*/  MOV R3, UR45 ;  /* 0x0000002d00037c02 */ /* 0x001fc80008000f00 */
[----:B------:R0:W1:Y:S03]  /*102d0*/  SYNCS.PHASECHK.TRANS64.TRYWAIT P0, [R3+URZ+0x28c40], R0 ;  /* 0x028c4000030075a7 */ /* 0x000066000800017f */
[----:B-1----:R-:W-:Y:S05]  /*102e0*/  @!P0 NANOSLEEP.SYNCS 0x989680 ;  /* 0x009896800000895d */ /* 0x002fea0003900000 */
[----:B------:R-:W1:Y:S02]  /*102f0*/  @!P0 SYNCS.PHASECHK.TRANS64 P0, [R3+URZ+0x28c40], R0 ;  /* 0x028c4000030085a7 */ /* 0x000e64000800007f */
[----:B-1----:R-:W-:Y:S05]  /*10300*/  @!P0 BRA `(.L_x_4115) ;  /* 0xfffffffc00ec8947 */ /* 0x002fea000383ffff */
[----:B------:R-:W-:Y:S05]  /*10310*/  BRA `(.L_x_4156) ;  /* 0xffffffd400207947 */ /* 0x000fea000383ffff */
.L_x_4116:
[----:B------:R-:W-:Y:S01]  /*10320*/  BSSY B0, `(.L_x_4157) ;  /* 0x0000008000007945 */ /* 0x000fe20003800000 */
[----:B------:R-:W-:Y:S01]  /*10330*/  IMAD.MOV.U32 R13, RZ, RZ, R5 ;  /* 0x000000ffff0d7224 */ /* 0x000fe200078e0005 */
[----:B------:R-:W-:Y:S01]  /*10340*/  MOV R12, RZ ;  /* 0x000000ff000c7202 */ /* 0x000fe20000000f00 */
[----:B------:R-:W-:Y:S01]  /*10350*/  IMAD.MOV.U32 R11, RZ, RZ, 0x181f ;  /* 0x0000181fff0b7424 */ /* 0x000fe200078e00ff */
[----:B------:R-:W-:-:S07]  /*10360*/  MOV R15, 0xffffffff ;  /* 0xffffffff000f7802 */ /* 0x000fce0000000f00 */
[----:B------:R-:W-:Y:S05]  /*10370*/  WARPSYNC.COLLECTIVE R15, `(.L_x_4158) ;  /* 0x000000000f087348 */ /* 0x000fea0003c00000 */
[----:B------:R0:W1:Y:S02]  /*10380*/  SHFL.IDX P6, R14, R13, R12, R11 ;  /* 0x0000000c0d0e7389 */ /* 0x00006400000c000b */
[----:B01----:R-:W-:Y:S01]  /*10390*/  ENDCOLLECTIVE ;  /* 0x000000000000791b */ /* 0x003fe20003800000 */
.L_x_4158:
[----:B------:R-:W-:Y:S05]  /*103a0*/  BSYNC B0 ;  /* 0x0000000000007941 */ /* 0x000fea0003800000 */
.L_x_4157:
[----:B------:R-:W-:Y:S01]  /*103b0*/  MOV R13, R0 ;  /* 0x00000000000d7202 */ /* 0x000fe20000000f00 */
[----:B------:R-:W-:Y:S01]  /*103c0*/  IMAD.MOV.U32 R12, RZ, RZ, RZ ;  /* 0x000000ffff0c7224 */ /* 0x000fe200078e00ff */
[----:B------:R-:W-:Y:S01]  /*103d0*/  MOV R11, 0x181f ;  /* 0x0000181f000b7802 */ /* 0x000fe20000000f00 */
[----:B------:R-:W-:Y:S01]  /*103e0*/  IMAD.MOV.U32 R15, RZ, RZ, -0x1 ;  /* 0xffffffffff0f7424 */ /* 0x000fe200078e00ff */
[----:B------:R-:W-:Y:S01]  /*103f0*/  @P0 LEA R7, R30, UR45, 0x1 ;  /* 0x0000002d1e070c11 */ /* 0x000fe2000f8e08ff */
[----:B------:R-:W-:-:S07]  /*10400*/  IMAD.MOV.U32 R2, RZ, RZ, R14 ;  /* 0x000000ffff027224 */ /* 0x000fce00078e000e */
[----:B------:R-:W-:Y:S05]  /*10410*/  WARPSYNC.COLLECTIVE R15, `(.L_x_4159) ;  /* 0x000000000f087348 */ /* 0x000fea0003c00000 */
[----:B------:R0:W1:Y:S02]  /*10420*/  SHFL.IDX P6, R14, R13, R12, R11 ;  /* 0x0000000c0d0e7389 */ /* 0x00006400000c000b */
[----:B01----:R-:W-:Y:S01]  /*10430*/  ENDCOLLECTIVE ;  /* 0x000000000000791b */ /* 0x003fe20003800000 */
.L_x_4159:
[----:B------:R-:W-:Y:S01]  /*10440*/  MOV R13, R5 ;  /* 0x00000005000d7202 */ /* 0x000fe20000000f00 */
[----:B------:R-:W-:Y:S01]  /*10450*/  IMAD.MOV.U32 R12, RZ, RZ, 0x1 ;  /* 0x00000001ff0c7424 */ /* 0x000fe200078e00ff */
[----:B------:R-:W-:-:S04]  /*10460*/  @P0 LEA R14, P1, R22, R14, 0x1 ;  /* 0x0000000e160e0211 */ /* 0x000fc800078208ff */
[----:B------:R-:W-:Y:S01]  /*10470*/  @P0 IADD3.X R3, RZ, R2, RZ, P1, !PT ;  /* 0x00000002ff030210 */ /* 0x000fe20000ffe4ff */
[----:B------:R-:W-:-:S08]  /*10480*/  @P0 IMAD.MOV.U32 R2, RZ, RZ, R14 ;  /* 0x000000ffff020224 */ /* 0x000fd000078e000e */
[----:B------:R-:W-:Y:S05]  /*10490*/  WARPSYNC.COLLECTIVE R15, `(.L_x_4160) ;  /* 0x000000000f087348 */ /* 0x000fea0003c00000 */
[----:B------:R0:W1:Y:S02]  /*104a0*/  SHFL.IDX P6, R14, R13, R12, R11 ;  /* 0x0000000c0d0e7389 */ /* 0x00006400000c000b */
[----:B01----:R-:W-:Y:S01]  /*104b0*/  ENDCOLLECTIVE ;  /* 0x000000000000791b */ /* 0x003fe20003800000 */
.L_x_4160:
        /* <DEDUP_REMOVED lines=11> */
.L_x_4161:
[----:B------:R-:W-:Y:S01]  /*10570*/  IMAD.MOV.U32 R13, RZ, RZ, R5 ;  /* 0x000000ffff0d7224 */ /* 0x000fe200078e0005 */
[----:B------:R-:W-:Y:S02]  /*10580*/  MOV R12, 0x2 ;  /* 0x00000002000c7802 */ /* 0x000fe40000000f00 */
[----:B------:R-:W-:-:S13]  /*10590*/  @P0 LEA R2, P1, R22, R14, 0x1 ;  /* 0x0000000e16020211 */ /* 0x000fda00078208ff */
[----:B------:R-:W-:Y:S05]  /*105a0*/  WARPSYNC.COLLECTIVE R15, `(.L_x_4162) ;  /* 0x000000000f087348 */ /* 0x000fea0003c00000 */
[----:B------:R0:W1:Y:S02]  /*105b0*/  SHFL.IDX P6, R14, R13, R12, R11 ;  /* 0x0000000c0d0e7389 */ /* 0x00006400000c000b */
[----:B01----:R-:W-:Y:S01]  /*105c0*/  ENDCOLLECTIVE ;  /* 0x000000000000791b */ /* 0x003fe20003800000 */
.L_x_4162:
[----:B------:R-:W-:-:S05]  /*105d0*/  @P0 IADD3.X R3, RZ, R4, RZ, P1, !PT ;  /* 0x00000004ff030210 */ /* 0x000fca0000ffe4ff */
        /* <DEDUP_REMOVED lines=11> */
.L_x_4163:
[----:B------:R-:W-:Y:S01]  /*10690*/  MOV R13, R5 ;  /* 0x00000005000d7202 */ /* 0x000fe20000000f00 */
[----:B------:R-:W-:Y:S01]  /*106a0*/  IMAD.MOV.U32 R12, RZ, RZ, 0x3 ;  /* 0x00000003ff0c7424 */ /* 0x000fe200078e00ff */
[----:B------:R-:W-:-:S13]  /*106b0*/  @P0 LEA R2, P1, R22, R14, 0x1 ;  /* 0x0000000e16020211 */ /* 0x000fda00078208ff */
[----:B------:R-:W-:Y:S05]  /*106c0*/  WARPSYNC.COLLECTIVE R15, `(.L_x_4164) ;  /* 0x000000000f087348 */ /* 0x000fea0003c00000 */
[----:B------:R0:W1:Y:S02]  /*106d0*/  SHFL.IDX P6, R14, R13, R12, R11 ;  /* 0x0000000c0d0e7389 */ /* 0x00006400000c000b */
[----:B01----:R-:W-:Y:S01]  /*106e0*/  ENDCOLLECTIVE ;  /* 0x000000000000791b */ /* 0x003fe20003800000 */
.L_x_4164:
[----:B------:R-:W-:-:S05]  /*106f0*/  @P0 IMAD.X R3, RZ, RZ, R4, P1 ;  /* 0x000000ffff030224 */ /* 0x000fca00008e0604 */
        /* <DEDUP_REMOVED lines=9> */
.L_x_4165:
[----:B------:R-:W-:Y:S05]  /*10790*/  BRA `(.L_x_4166) ;  /* 0xffffffd000e47947 */ /* 0x000fea000383ffff */
.L_x_4119:
[----:B------:R-:W-:Y:S01]  /*107a0*/  MOV R13, R5 ;  /* 0x00000005000d7202 */ /* 0x000fe20000000f00 */
[----:B------:R-:W-:Y:S01]  /*107b0*/  IMAD.MOV.U32 R12, RZ, RZ, RZ ;  /* 0x000000ffff0c7224 */ /* 0x000fe200078e00ff */
[----:B------:R-:W-:Y:S01]  /*107c0*/  MOV R11, 0x181f ;  /* 0x0000181f000b7802 */ /* 0x000fe20000000f00 */
[----:B------:R-:W-:Y:S01]  /*107d0*/  IMAD.MOV.U32 R15, RZ, RZ, -0x1 ;  /* 0xffffffffff0f7424 */ /* 0x000fe200078e00ff */
[----:B------:R-:W-:-:S07]  /*107e0*/  MOV R6, UR46 ;  /* 0x0000002e00067c02 */ /* 0x000fce0008000f00 */
[----:B------:R-:W-:Y:S05]  /*107f0*/  WARPSYNC.COLLECTIVE R15, `(.L_x_4167) ;  /* 0x000000000f087348 */ /* 0x000fea0003c00000 */
[----:B------:R0:W1:Y:S02]  /*10800*/  SHFL.IDX P6, R14, R13, R12, R11 ;  /* 0x0000000c0d0e7389 */ /* 0x00006400000c000b */
[----:B01----:R-:W-:Y:S01]  /*10810*/  ENDCOLLECTIVE ;  /* 0x000000000000791b */ /* 0x003fe20003800000 */
.L_x_4167:
[----:B------:R-:W-:Y:S02]  /*10820*/  IMAD R7, R6, 0x40, R35 ;  /* 0x0000004006077824 */ /* 0x000fe400078e0223 */
[----:B------:R-:W-:Y:S01]  /*10830*/  IMAD.MOV.U32 R13, RZ, RZ, R4 ;  /* 0x000000ffff0d7224 */ /* 0x000fe200078e0004 */
[----:B------:R-:W-:-:S07]  /*10840*/  MOV R2, R14 ;  /* 0x0000000e00027202 */ /* 0x000fce0000000f00 */
[----:B------:R-:W-:Y:S05]  /*10850*/  WARPSYNC.COLLECTIVE R15, `(.L_x_4168) ;  /* 0x000000000f087348 */ /* 0x000fea0003c00000 */
[----:B------:R0:W1:Y:S02]  /*10860*/  SHFL.IDX P6, R14, R13, R12, R11 ;  /* 0x0000000c0d0e7389 */ /* 0x00006400000c000b */
[----:B01----:R-:W-:Y:S01]  /*10870*/  ENDCOLLECTIVE ;  /* 0x000000000000791b */ /* 0x003fe20003800000 */
.L_x_4168:
[----:B------:R-:W-:Y:S02]  /*10880*/  ULDC UR4, c[0x0][0x288] ;  /* 0x0000a20000047ab9 */ /* 0x000fe40000000800 */
[----:B------:R-:W-:-:S05]  /*10890*/  IMAD R0, R0, UR4, RZ ;  /* 0x0000000400007c24 */ /* 0x000fca000f8e02ff */
[C---:B------:R-:W-:Y:S02]  /*108a0*/  ISETP.GE.AND P0, PT, R7.reuse, R0, PT ;  /* 0x000000000700720c */ /* 0x040fe40003f06270 */
[----:B------:R-:W-:Y:S01]  /*108b0*/  IADD3 R11, R7, 0x10, RZ ;  /* 0x00000010070b7810 */ /* 0x000fe20007ffe0ff */
[----:B------:R-:W-:Y:S01]  /*108c0*/  IMAD.MOV.U32 R13, RZ, RZ, R5 ;  /* 0x000000ffff0d7224 */ /* 0x000fe200078e0005 */
[----:B------:R-:W-:-:S09]  /*108d0*/  MOV R12, 0x1 ;  /* 0x00000001000c7802 */ /* 0x000fd20000000f00 */
        /* <DEDUP_REMOVED lines=13> */
.L_x_4169:
[----:B------:R-:W-:Y:S01]  /*109b0*/  VIADD R9, R7, 0x20 ;  /* 0x0000002007097836 */ /* 0x000fe20000000000 */
[----:B------:R-:W-:Y:S01]  /*109c0*/  @!P0 LEA R21, R30, UR45, 0x1 ;  /* 0x0000002d1e158c11 */ /* 0x000fe2000f8e08ff */
[----:B------:R-:W-:Y:S01]  /*109d0*/  IMAD.MOV.U32 R13, RZ, RZ, R4 ;  /* 0x000000ffff0d7224 */ /* 0x000fe200078e0004 */
[----:B------:R-:W-:-:S07]  /*109e0*/  MOV R6, R14 ;  /* 0x0000000e00067202 */ /* 0x000fce0000000f00 */
[----:B------:R-:W-:Y:S05]  /*109f0*/  WARPSYNC.COLLECTIVE R15, `(.L_x_4170) ;  /* 0x000000000f087348 */ /* 0x000fea0003c00000 */
[----:B------:R0:W1:Y:S02]  /*10a00*/  SHFL.IDX P6, R14, R13, R12, R11 ;  /* 0x0000000c0d0e7389 */ /* 0x00006400000c000b */
[----:B01----:R-:W-:Y:S01]  /*10a10*/  ENDCOLLECTIVE ;  /* 0x000000000000791b */ /* 0x003fe20003800000 */
.L_x_4170:
[----:B------:R-:W-:Y:S01]  /*10a20*/  MOV R13, R5 ;  /* 0x00000005000d7202 */ /* 0x000fe20000000f00 */
[----:B------:R-:W-:Y:S01]  /*10a30*/  IMAD.MOV.U32 R12, RZ, RZ, 0x2 ;  /* 0x00000002ff0c7424 */ /* 0x000fe200078e00ff */
[----:B------:R-:W-:-:S13]  /*10a40*/  @!P0 LEA R2, P2, R22, R14, 0x1 ;  /* 0x0000000e16028211 */ /* 0x000fda00078408ff */
[----:B------:R-:W-:Y:S05]  /*10a50*/  WARPSYNC.COLLECTIVE R15, `(.L_x_4171) ;  /* 0x000000000f087348 */ /* 0x000fea0003c00000 */
[----:B------:R0:W1:Y:S02]  /*10a60*/  SHFL.IDX P6, R14, R13, R12, R11 ;  /* 0x0000000c0d0e7389 */ /* 0x00006400000c000b */
[----:B01----:R-:W-:Y:S01]  /*10a70*/  ENDCOLLECTIVE ;  /* 0x000000000000791b */ /* 0x003fe20003800000 */
.L_x_4171:
[----:B------:R-:W-:-:S05]  /*10a80*/  @!P0 IADD3.X R3, RZ, R6, RZ, P2, !PT ;  /* 0x00000006ff038210 */ /* 0x000fca00017fe4ff */
        /* <DEDUP_REMOVED lines=11> */
.L_x_4172:
[----:B------:R-:W-:Y:S01]  /*10b40*/  IMAD.MOV.U32 R13, RZ, RZ, R5 ;  /* 0x000000ffff0d7224 */ /* 0x000fe200078e0005 */
[----:B------:R-:W-:Y:S02]  /*10b50*/  MOV R12, 0x3 ;  /* 0x00000003000c7802 */ /* 0x000fe40000000f00 */
[----:B------:R-:W-:-:S13]  /*10b60*/  @!P0 LEA R2, P2, R22, R14, 0x1 ;  /* 0x0000000e16028211 */ /* 0x000fda00078408ff */
[----:B------:R-:W-:Y:S05]  /*10b70*/  WARPSYNC.COLLECTIVE R15, `(.L_x_4173) ;  /* 0x000000000f087348 */ /* 0x000fea0003c00000 */
[----:B------:R0:W1:Y:S02]  /*10b80*/  SHFL.IDX P6, R14, R13, R12, R11 ;  /* 0x0000000c0d0e7389 */ /* 0x00006400000c000b */
[----:B01----:R-:W-:Y:S01]  /*10b90*/  ENDCOLLECTIVE ;  /* 0x000000000000791b */ /* 0x003fe20003800000 */
.L_x_4173:
[----:B------:R-:W-:-:S05]  /*10ba0*/  @!P0 IADD3.X R3, RZ, R6, RZ, P2, !PT ;  /* 0x00000006ff038210 */ /* 0x000fca00017fe4ff */
        /* <DEDUP_REMOVED lines=9> */
.L_x_4174:
[----:B------:R-:W-:Y:S05]  /*10c40*/  BRA `(.L_x_4175) ;  /* 0xffffffd4008c7947 */ /* 0x000fea000383ffff */
.L_x_4120:
[----:B0-----:R-:W-:-:S04]  /*10c50*/  IMAD.U32 R3, RZ, RZ, UR45 ;  /* 0x0000002dff037e24 */ /* 0x001fc8000f8e00ff */
[----:B------:R0:W1:Y:S03]  /*10c60*/  SYNCS.PHASECHK.TRANS64.TRYWAIT P0, [R3+URZ+0x28c20], R0 ;  /* 0x028c2000030075a7 */ /* 0x000066000800017f */
[----:B-1----:R-:W-:Y:S05]  /*10c70*/  @!P0 NANOSLEEP.SYNCS 0x989680 ;  /* 0x009896800000895d */ /* 0x002fea0003900000 */
[----:B------:R-:W1:Y:S02]  /*10c80*/  @!P0 SYNCS.PHASECHK.TRANS64 P0, [R3+URZ+0x28c20], R0 ;  /* 0x028c2000030085a7 */ /* 0x000e64000800007f */
[----:B-1----:R-:W-:Y:S05]  /*10c90*/  @!P0 BRA `(.L_x_4120) ;  /* 0xfffffffc00ec8947 */ /* 0x002fea000383ffff */
[----:B------:R-:W-:Y:S05]  /*10ca0*/  BRA `(.L_x_4176) ;  /* 0xffffffd400bc7947 */ /* 0x000fea000383ffff */
.L_x_4122:
[----:B0-----:R-:W-:-:S04]  /*10cb0*/  MOV R3, UR45 ;  /* 0x0000002d00037c02 */ /* 0x001fc80008000f00 */
[----:B------:R0:W1:Y:S03]  /*10cc0*/  SYNCS.PHASECHK.TRANS64.TRYWAIT P0, [R3+URZ+0x28c60], R0 ;  /* 0x028c6000030075a7 */ /* 0x000066000800017f */
[----:B-1----:R-:W-:Y:S05]  /*10cd0*/  @!P0 NANOSLEEP.SYNCS 0x989680 ;  /* 0x009896800000895d */ /* 0x002fea0003900000 */
[----:B------:R-:W1:Y:S02]  /*10ce0*/  @!P0 SYNCS.PHASECHK.TRANS64 P0, [R3+URZ+0x28c60], R0 ;  /* 0x028c6000030085a7 */ /* 0x000e64000800007f */
[----:B-1----:R-:W-:Y:S05]  /*10cf0*/  @!P0 BRA `(.L_x_4122) ;  /* 0xfffffffc00ec8947 */ /* 0x002fea000383ffff */
[----:B------:R-:W-:Y:S05]  /*10d00*/  BRA `(.L_x_4177) ;  /* 0xffffffd400b87947 */ /* 0x000fea000383ffff */
.L_x_4123:
        /* <DEDUP_REMOVED lines=8> */
.L_x_4179:
[----:B------:R-:W-:Y:S05]  /*10d90*/  BSYNC B0 ;  /* 0x0000000000007941 */ /* 0x000fea0003800000 */
.L_x_4178:
[----:B------:R-:W-:Y:S01]  /*10da0*/  MOV R13, R0 ;  /* 0x00000000000d7202 */ /* 0x000fe20000000f00 */
[----:B------:R-:W-:Y:S01]  /*10db0*/  IMAD.MOV.U32 R12, RZ, RZ, RZ ;  /* 0x000000ffff0c7224 */ /* 0x000fe200078e00ff */
[----:B------:R-:W-:Y:S01]  /*10dc0*/  MOV R11, 0x181f ;  /* 0x0000181f000b7802 */ /* 0x000fe20000000f00 */
[----:B------:R-:W-:Y:S01]  /*10dd0*/  IMAD.MOV.U32 R15, RZ, RZ, -0x1 ;  /* 0xffffffffff0f7424 */ /* 0x000fe200078e00ff */
[----:B------:R-:W-:Y:S01]  /*10de0*/  SHF.L.U32 R8, R22, 0x1, RZ ;  /* 0x0000000116087819 */ /* 0x000fe200000006ff */
[----:B------:R-:W-:Y:S01]  /*10df0*/  IMAD.MOV.U32 R3, RZ, RZ, R14 ;  /* 0x000000ffff037224 */ /* 0x000fe200078e000e */
[----:B------:R-:W-:-:S07]  /*10e00*/  LOP3.LUT R4, R17, 0x1, RZ, 0xc0, !PT ;  /* 0x0000000111047812 */ /* 0x000fce00078ec0ff */
[----:B------:R-:W-:Y:S05]  /*10e10*/  WARPSYNC.COLLECTIVE R15, `(.L_x_4180) ;  /* 0x000000000f087348 */ /* 0x000fea0003c00000 */
[----:B------:R0:W1:Y:S02]  /*10e20*/  SHFL.IDX P6, R14, R13, R12, R11 ;  /* 0x0000000c0d0e7389 */ /* 0x00006400000c000b */
[----:B01----:R-:W-:Y:S01]  /*10e30*/  ENDCOLLECTIVE ;  /* 0x000000000000791b */ /* 0x003fe20003800000 */
.L_x_4180:
[----:B------:R-:W-:Y:S02]  /*10e40*/  LEA R7, R30, UR45, 0x1 ;  /* 0x0000002d1e077c11 */ /* 0x000fe4000f8e08ff */
[----:B------:R-:W-:Y:S02]  /*10e50*/  ISETP.NE.U32.AND P1, PT, R4, 0x1, PT ;  /* 0x000000010400780c */ /* 0x000fe40003f25070 */
[C---:B------:R-:W-:Y:S02]  /*10e60*/  LOP3.LUT P5, RZ, R17.reuse, 0x2, RZ, 0xc0, !PT ;  /* 0x0000000211ff7812 */ /* 0x040fe400078ac0ff */
[C---:B------:R-:W-:Y:S02]  /*10e70*/  LOP3.LUT P4, RZ, R17.reuse, 0x4, RZ, 0xc0, !PT ;  /* 0x0000000411ff7812 */ /* 0x040fe4000788c0ff */
[C---:B------:R-:W-:Y:S02]  /*10e80*/  LOP3.LUT P3, RZ, R17.reuse, 0x8, RZ, 0xc0, !PT ;  /* 0x0000000811ff7812 */ /* 0x040fe4000786c0ff */
[----:B------:R-:W-:-:S02]  /*10e90*/  LOP3.LUT P2, RZ, R17, 0x10, RZ, 0xc0, !PT ;  /* 0x0000001011ff7812 */ /* 0x000fc4000784c0ff */
[----:B------:R-:W-:Y:S01]  /*10ea0*/  LOP3.LUT R16, R16, 0xfffffeff, RZ, 0xc0, !PT ;  /* 0xfffffeff10107812 */ /* 0x000fe200078ec0ff */
[----:B------:R-:W-:Y:S01]  /*10eb0*/  IMAD.MOV.U32 R12, RZ, RZ, 0x1 ;  /* 0x00000001ff0c7424 */ /* 0x000fe200078e00ff */
[----:B------:R-:W-:Y:S02]  /*10ec0*/  PRMT R4, R17, 0x8880, RZ ;  /* 0x0000888011047816 */ /* 0x000fe400000000ff */
        /* <DEDUP_REMOVED lines=24> */
[----:B------:R-:W-:Y:S02]  /*11050*/  ISETP.GT.AND P6, PT, R4, -0x1, PT ;  /* 0xffffffff0400780c */ /* 0x000fe40003fc4270 */
[----:B------:R-:W-:-:S11]  /*11060*/  MOV R4, RZ ;  /* 0x000000ff00047202 */ /* 0x000fd60000000f00 */
[----:B------:R-:W-:Y:S02]  /*11070*/  @P6 LOP3.LUT R16, R16, 0x200, RZ, 0xfc, !PT ;  /* 0x0000020010106812 */ /* 0x000fe400078efcff */
[----:B------:R-:W-:-:S13]  /*11080*/  ISETP.LT.OR P6, PT, R18, 0x1, P6 ;  /* 0x000000011200780c */ /* 0x000fda00037c1670 */
[----:B------:R0:W-:Y:S02]  /*11090*/  LDGSTS.E.BYPASS.LTC128B.128 [R7+0xe400], desc[UR36][R2.64+0x380], !P6 ;  /* 0x0e40038002077fae */ /* 0x0001e4000f101d64 */
[----:B0-----:R-:W-:Y:S05]  /*110a0*/  WARPSYNC.COLLECTIVE R15, `(.L_x_4181) ;  /* 0x000000000f087348 */ /* 0x001fea0003c00000 */
[----:B------:R1:W2:Y:S02]  /*110b0*/  SHFL.IDX P6, R14, R13, R12, R11 ;  /* 0x0000000c0d0e7389 */ /* 0x0002a400000c000b */
[----:B012---:R-:W-:Y:S01]  /*110c0*/  ENDCOLLECTIVE ;  /* 0x000000000000791b */ /* 0x007fe20003800000 */
.L_x_4181:
[----:B------:R-:W-:Y:S01]  /*110d0*/  IMAD.MOV.U32 R13, RZ, RZ, R0 ;  /* 0x000000ffff0d7224 */ /* 0x000fe200078e0000 */
[----:B------:R-:W-:-:S07]  /*110e0*/  MOV R5, R14 ;  /* 0x0000000e00057202 */ /* 0x000fce0000000f00 */
[----:B------:R-:W-:Y:S05]  /*110f0*/  WARPSYNC.COLLECTIVE R15, `(.L_x_4182) ;  /* 0x000000000f087348 */ /* 0x000fea0003c00000 */
[----:B------:R0:W1:Y:S02]  /*11100*/  SHFL.IDX P6, R14, R13, R12, R11 ;  /* 0x0000000c0d0e7389 */ /* 0x00006400000c000b */
[----:B01----:R-:W-:Y:S01]  /*11110*/  ENDCOLLECTIVE ;  /* 0x000000000000791b */ /* 0x003fe20003800000 */
.L_x_4182:
[----:B------:R-:W-:Y:S01]  /*11120*/  IMAD.MOV.U32 R13, RZ, RZ, R6 ;  /* 0x000000ffff0d7224 */ /* 0x000fe200078e0006 */
[----:B------:R-:W-:Y:S02]  /*11130*/  MOV R12, 0x2 ;  /* 0x00000002000c7802 */ /* 0x000fe40000000f00 */
        /* <DEDUP_REMOVED lines=26> */
.L_x_4183:
[----:B------:R-:W-:Y:S01]  /*112e0*/  MOV R13, R0 ;  /* 0x00000000000d7202 */ /* 0x000fe20000000f00 */
[----:B------:R-:W-:-:S07]  /*112f0*/  IMAD.MOV.U32 R9, RZ, RZ, R14 ;  /* 0x000000ffff097224 */ /* 0x000fce00078e000e */
[----:B------:R-:W-:Y:S05]  /*11300*/  WARPSYNC.COLLECTIVE R15, `(.L_x_4184) ;  /* 0x000000000f087348 */ /* 0x000fea0003c00000 */
[----:B------:R0:W1:Y:S02]  /*11310*/  SHFL.IDX P6, R14, R13, R12, R11 ;  /* 0x0000000c0d0e7389 */ /* 0x00006400000c000b */
[----:B01----:R-:W-:Y:S01]  /*11320*/  ENDCOLLECTIVE ;  /* 0x000000000000791b */ /* 0x003fe20003800000 */
.L_x_4184:
        /* <DEDUP_REMOVED lines=28> */
.L_x_4185:
[----:B------:R-:W-:Y:S01]  /*114f0*/  IMAD.MOV.U32 R13, RZ, RZ, R0 ;  /* 0x000000ffff0d7224 */ /* 0x000fe200078e0000 */
[----:B------:R-:W-:-:S07]  /*11500*/  MOV R6, R14 ;  /* 0x0000000e00067202 */ /* 0x000fce0000000f00 */
[----:B------:R-:W-:Y:S05]  /*11510*/  WARPSYNC.COLLECTIVE R15, `(.L_x_4186) ;  /* 0x000000000f087348 */ /* 0x000fea0003c00000 */
[----:B------:R0:W1:Y:S02]  /*11520*/  SHFL.IDX P6, R14, R13, R12, R11 ;  /* 0x0000000c0d0e7389 */ /* 0x00006400000c000b */
[----:B01----:R-:W-:Y:S01]  /*11530*/  ENDCOLLECTIVE ;  /* 0x000000000000791b */ /* 0x003fe20003800000 */
.L_x_4186:
[----:B------:R-:W-:Y:S05]  /*11540*/  BRA `(.L_x_4187) ;  /* 0xffffffd4004c7947 */ /* 0x000fea000383ffff */
.L_x_4130:
[----:B-1----:R1:W2:Y:S02]  /*11550*/  SYNCS.PHASECHK.TRANS64.TRYWAIT P0, [R10+URZ+0x28c40], R20 ;  /* 0x028c40140a0075a7 */ /* 0x0022a4000800017f */
[----:B--2---:R-:W-:Y:S05]  /*11560*/  @!P0 NANOSLEEP.SYNCS 0x989680 ;  /* 0x009896800000895d */ /* 0x004fea0003900000 */
[----:B------:R-:W2:Y:S02]  /*11570*/  @!P0 SYNCS.PHASECHK.TRANS64 P0, [R10+URZ+0x28c40], R20 ;  /* 0x028c40140a0085a7 */ /* 0x000ea4000800007f */
[----:B--2---:R-:W-:Y:S05]  /*11580*/  @!P0 BRA `(.L_x_4130) ;  /* 0xfffffffc00f08947 */ /* 0x004fea000383ffff */
[----:B------:R-:W-:Y:S05]  /*11590*/  BRA `(.L_x_4188) ;  /* 0xffffffd800847947 */ /* 0x000fea000383ffff */
.L_x_4131:
[----:B------:R-:W-:Y:S01]  /*115a0*/  BSSY B1, `(.L_x_4189) ;  /* 0x0000008000017945 */ /* 0x000fe20003800000 */
[----:B------:R-:W-:Y:S01]  /*115b0*/  IMAD.MOV.U32 R13, RZ, RZ, R29 ;  /* 0x000000ffff0d7224 */ /* 0x000fe200078e001d */
[----:B------:R-:W-:Y:S01]  /*115c0*/  MOV R12, RZ ;  /* 0x000000ff000c7202 */ /* 0x000fe20000000f00 */
[----:B------:R-:W-:Y:S01]  /*115d0*/  IMAD.MOV.U32 R11, RZ, RZ, 0x181f ;  /* 0x0000181fff0b7424 */ /* 0x000fe200078e00ff */
[----:B------:R-:W-:-:S07]  /*115e0*/  MOV R15, 0xffffffff ;  /* 0xffffffff000f7802 */ /* 0x000fce0000000f00 */
[----:B-1----:R-:W-:Y:S05]  /*115f0*/  WARPSYNC.COLLECTIVE R15, `(.L_x_4190) ;  /* 0x000000000f087348 */ /* 0x002fea0003c00000 */
[----:B------:R0:W2:Y:S02]  /*11600*/  SHFL.IDX P6, R14, R13, R12, R11 ;  /* 0x0000000c0d0e7389 */ /* 0x0000a400000c000b */
[----:B012---:R-:W-:Y:S01]  /*11610*/  ENDCOLLECTIVE ;  /* 0x000000000000791b */ /* 0x007fe20003800000 */
.L_x_4190:
[----:B------:R-:W-:Y:S05]  /*11620*/  BSYNC B1 ;  /* 0x0000000000017941 */ /* 0x000fea0003800000 */
.L_x_4189:
[----:B------:R-:W-:Y:S01]  /*11630*/  MOV R13, R26 ;  /* 0x0000001a000d7202 */ /* 0x000fe20000000f00 */
[----:B------:R-:W-:Y:S01]  /*11640*/  IMAD.MOV.U32 R12, RZ, RZ, RZ ;  /* 0x000000ffff0c7224 */ /* 0x000fe200078e00ff */
[----:B------:R-:W-:Y:S01]  /*11650*/  MOV R11, 0x181f ;  /* 0x0000181f000b7802 */ /* 0x000fe20000000f00 */
[----:B------:R-:W-:Y:S01]  /*11660*/  IMAD.MOV.U32 R15, RZ, RZ, -0x1 ;  /* 0xffffffffff0f7424 */ /* 0x000fe200078e00ff */
[----:B------:R-:W-:Y:S01]  /*11670*/  LEA R27, R17, UR45, 0x1 ;  /* 0x0000002d111b7c11 */ /* 0x000fe2000f8e08ff */
[----:B------:R-:W-:-:S07]  /*11680*/  IMAD.MOV.U32 R3, RZ, RZ, R14 ;  /* 0x000000ffff037224 */ /* 0x000fce00078e000e */
[----:B------:R-:W-:Y:S05]  /*11690*/  WARPSYNC.COLLECTIVE R15, `(.L_x_4191) ;  /* 0x000000000f087348 */ /* 0x000fea0003c00000 */
[----:B------:R0:W1:Y:S02]  /*116a0*/  SHFL.IDX P6, R14, R13, R12, R11 ;  /* 0x0000000c0d0e7389 */ /* 0x00006400000c000b */
[----:B01----:R-:W-:Y:S01]  /*116b0*/  ENDCOLLECTIVE ;  /* 0x000000000000791b */ /* 0x003fe20003800000 */
.L_x_4191:
[----:B------:R-:W-:Y:S01]  /*116c0*/  IMAD.MOV.U32 R13, RZ, RZ, R29 ;  /* 0x000000ffff0d7224 */ /* 0x000fe200078e001d */
[----:B------:R-:W-:Y:S02]  /*116d0*/  MOV R12, 0x1 ;  /* 0x00000001000c7802 */ /* 0x000fe40000000f00 */
[----:B------:R-:W-:-:S13]  /*116e0*/  IADD3 R2, P0, R14, R8, RZ ;  /* 0x000000080e027210 */ /* 0x000fda0007f1e0ff */
[----:B------:R-:W-:Y:S05]  /*116f0*/  WARPSYNC.COLLECTIVE R15, `(.L_x_4192) ;  /* 0x000000000f087348 */ /* 0x000fea0003c00000 */
[----:B------:R0:W1:Y:S02]  /*11700*/  SHFL.IDX P6, R14, R13, R12, R11 ;  /* 0x0000000c0d0e7389 */ /* 0x00006400000c000b */
[----:B01----:R-:W-:Y:S01]  /*11710*/  ENDCOLLECTIVE ;  /* 0x000000000000791b */ /* 0x003fe20003800000 */
.L_x_4192:
[----:B------:R-:W-:-:S05]  /*11720*/  IADD3.X R3, RZ, R3, RZ, P0, !PT ;  /* 0x00000003ff037210 */ /* 0x000fca00007fe4ff */
        /* <DEDUP_REMOVED lines=9> */
.L_x_4193:
[----:B------:R-:W-:Y:S01]  /*117c0*/  MOV R13, R29 ;  /* 0x0000001d000d7202 */ /* 0x000fe20000000f00 */
[----:B------:R-:W-:Y:S01]  /*117d0*/  IMAD.MOV.U32 R12, RZ, RZ, 0x2 ;  /* 0x00000002ff0c7424 */ /* 0x000fe200078e00ff */
[----:B------:R-:W-:-:S13]  /*117e0*/  IADD3 R2, P0, R14, R8, RZ ;  /* 0x000000080e027210 */ /* 0x000fda0007f1e0ff */
[----:B------:R-:W-:Y:S05]  /*117f0*/  WARPSYNC.COLLECTIVE R15, `(.L_x_4194) ;  /* 0x000000000f087348 */ /* 0x000fea0003c00000 */
[----:B------:R0:W1:Y:S02]  /*11800*/  SHFL.IDX P6, R14, R13, R12, R11 ;  /* 0x0000000c0d0e7389 */ /* 0x00006400000c000b */
[----:B01----:R-:W-:Y:S01]  /*11810*/  ENDCOLLECTIVE ;  /* 0x000000000000791b */ /* 0x003fe20003800000 */
.L_x_4194:
[----:B------:R-:W-:-:S05]  /*11820*/  IMAD.X R3, RZ, RZ, R3, P0 ;  /* 0x000000ffff037224 */ /* 0x000fca00000e0603 */
        /* <DEDUP_REMOVED lines=9> */
.L_x_4195:
[----:B------:R-:W-:Y:S01]  /*118c0*/  IMAD.MOV.U32 R13, RZ, RZ, R29 ;  /* 0x000000ffff0d7224 */ /* 0x000fe200078e001d */
[----:B------:R-:W-:Y:S02]  /*118d0*/  MOV R12, 0x3 ;  /* 0x00000003000c7802 */ /* 0x000fe40000000f00 */
[----:B------:R-:W-:-:S13]  /*118e0*/  IADD3 R2, P0, R14, R8, RZ ;  /* 0x000000080e027210 */ /* 0x000fda0007f1e0ff */
[----:B------:R-:W-:Y:S05]  /*118f0*/  WARPSYNC.COLLECTIVE R15, `(.L_x_4196) ;  /* 0x000000000f087348 */ /* 0x000fea0003c00000 */
[----:B------:R0:W1:Y:S02]  /*11900*/  SHFL.IDX P6, R14, R13, R12, R11 ;  /* 0x0000000c0d0e7389 */ /* 0x00006400000c000b */
[----:B01----:R-:W-:Y:S01]  /*11910*/  ENDCOLLECTIVE ;  /* 0x000000000000791b */ /* 0x003fe20003800000 */
.L_x_4196:
[----:B------:R-:W-:-:S05]  /*11920*/  IADD3.X R3, RZ, R3, RZ, P0, !PT ;  /* 0x00000003ff037210 */ /* 0x000fca00007fe4ff */
        /* <DEDUP_REMOVED lines=9> */
.L_x_4197:
[----:B------:R-:W-:Y:S05]  /*119c0*/  BRA `(.L_x_4198) ;  /* 0xffffffd800387947 */ /* 0x000fea000383ffff */
.L_x_4136:
[----:B---3--:R3:W4:Y:S02]  /*119d0*/  SYNCS.PHASECHK.TRANS64.TRYWAIT P0, [R10+URZ+0x28c60], R20 ;  /* 0x028c60140a0075a7 */ /* 0x008724000800017f */
[----:B----4-:R-:W-:Y:S05]  /*119e0*/  @!P0 NANOSLEEP.SYNCS 0x989680 ;  /* 0x009896800000895d */ /* 0x010fea0003900000 */
[----:B------:R-:W4:Y:S02]  /*119f0*/  @!P0 SYNCS.PHASECHK.TRANS64 P0, [R10+URZ+0x28c60], R20 ;  /* 0x028c60140a0085a7 */ /* 0x000f24000800007f */
[----:B----4-:R-:W-:Y:S05]  /*11a00*/  @!P0 BRA `(.L_x_4136) ;  /* 0xfffffffc00f08947 */ /* 0x010fea000383ffff */
[----:B------:R-:W-:Y:S05]  /*11a10*/  BRA `(.L_x_4199) ;  /* 0xffffffd800847947 */ /* 0x000fea000383ffff */
.L_x_4137:
[----:B------:R-:W-:Y:S01]  /*11a20*/  BSSY B1, `(.L_x_4200) ;  /* 0x0000008000017945 */ /* 0x000fe20003800000 */
[----:B------:R-:W-:Y:S01]  /*11a30*/  IMAD.MOV.U32 R13, RZ, RZ, R19 ;  /* 0x000000ffff0d7224 */ /* 0x000fe200078e0013 */
[----:B------:R-:W-:Y:S01]  /*11a40*/  MOV R12, RZ ;  /* 0x000000ff000c7202 */ /* 0x000fe20000000f00 */
[----:B------:R-:W-:Y:S01]  /*11a50*/  IMAD.MOV.U32 R11, RZ, RZ, 0x181f ;  /* 0x0000181fff0b7424 */ /* 0x000fe200078e00ff */
[----:B------:R-:W-:-:S07]  /*11a60*/  MOV R15, 0xffffffff ;  /* 0xffffffff000f7802 */ /* 0x000fce0000000f00 */
[----:B-123--:R-:W-:Y:S05]  /*11a70*/  WARPSYNC.COLLECTIVE R15, `(.L_x_4201) ;  /* 0x000000000f087348 */ /* 0x00efea0003c00000 */
[----:B------:R0:W4:Y:S02]  /*11a80*/  SHFL.IDX P6, R14, R13, R12, R11 ;  /* 0x0000000c0d0e7389 */ /* 0x00012400000c000b */
[----:B01234-:R-:W-:Y:S01]  /*11a90*/  ENDCOLLECTIVE ;  /* 0x000000000000791b */ /* 0x01ffe20003800000 */
.L_x_4201:
[----:B------:R-:W-:Y:S05]  /*11aa0*/  BSYNC B1 ;  /* 0x0000000000017941 */ /* 0x000fea0003800000 */
.L_x_4200:
        /* <DEDUP_REMOVED lines=10> */
.L_x_4202:
        /* <DEDUP_REMOVED lines=15> */
.L_x_4203:
        /* <DEDUP_REMOVED lines=16> */
.L_x_4204:
        /* <DEDUP_REMOVED lines=18> */
.L_x_4205:
        /* <DEDUP_REMOVED lines=14> */
.L_x_4206:
        /* <DEDUP_REMOVED lines=17> */
.L_x_4207:
        /* <DEDUP_REMOVED lines=13> */
.L_x_4208:
[----:B------:R-:W-:Y:S05]  /*12120*/  BRA `(.L_x_4209) ;  /* 0xffffffd400f87947 */ /* 0x000fea000383ffff */
.L_x_4142:
[----:B0-----:R0:W1:Y:S02]  /*12130*/  SYNCS.PHASECHK.TRANS64.TRYWAIT P0, [R5+URZ+0x28c20], R4 ;  /* 0x028c2004050075a7 */ /* 0x001064000800017f */
[----:B-1----:R-:W-:Y:S05]  /*12140*/  @!P0 NANOSLEEP.SYNCS 0x989680 ;  /* 0x009896800000895d */ /* 0x002fea0003900000 */
[----:B------:R-:W1:Y:S02]  /*12150*/  @!P0 SYNCS.PHASECHK.TRANS64 P0, [R5+URZ+0x28c20], R4 ;  /* 0x028c2004050085a7 */ /* 0x000e64000800007f */
[----:B-1----:R-:W-:Y:S05]  /*12160*/  @!P0 BRA `(.L_x_4142) ;  /* 0xfffffffc00f08947 */ /* 0x002fea000383ffff */
[----:B------:R-:W-:Y:S05]  /*12170*/  BRA `(.L_x_4210) ;  /* 0xffffffd800a47947 */ /* 0x000fea000383ffff */
.L_x_4143:
        /* <DEDUP_REMOVED lines=11> */
.L_x_4212:
[----:B------:R-:W-:Y:S05]  /*12230*/  BSYNC B0 ;  /* 0x0000000000007941 */ /* 0x000fea0003800000 */
.L_x_4211:
[----:B------:R-:W-:Y:S05]  /*12240*/  BRA `(.L_x_4213) ;  /* 0xffffffd8008c7947 */ /* 0x000fea000383ffff */
.L_x_4144:
[----:B------:R-:W-:Y:S01]  /*12250*/  BSSY B0, `(.L_x_4214) ;  /* 0x0000006000007945 */ /* 0x000fe20003800000 */
[----:B------:R-:W-:-:S07]  /*12260*/  MOV R15, 0xffffffff ;  /* 0xffffffff000f7802 */ /* 0x000fce0000000f00 */
[----:B012--5:R-:W-:Y:S05]  /*12270*/  WARPSYNC.COLLECTIVE R15, `(.L_x_4215) ;  /* 0x000000000f0c7348 */ /* 0x027fea0003c00000 */
[----:B------:R-:W-:Y:S02]  /*12280*/  ELECT P6, UR62, PT ;  /* 0x00000000003e782f */ /* 0x000fe400038c0000 */
[----:B------:R-:W-:Y:S01]  /*12290*/  MOV R14, UR62 ;  /* 0x0000003e000e7c02 */ /* 0x000fe20008000f00 */
[----:B012--5:R-:W-:Y:S10]  /*122a0*/  ENDCOLLECTIVE ;  /* 0x000000000000791b */ /* 0x027ff40003800000 */
.L_x_4215:
[----:B------:R-:W-:Y:S05]  /*122b0*/  BSYNC B0 ;  /* 0x0000000000007941 */ /* 0x000fea0003800000 */
.L_x_4214:
[----:B------:R-:W-:Y:S05]  /*122c0*/  BRA `(.L_x_4216) ;  /* 0xffffffd800807947 */ /* 0x000fea000383ffff */
.L_x_4146:
[----:B0-----:R0:W1:Y:S02]  /*122d0*/  SYNCS.PHASECHK.TRANS64.TRYWAIT P1, [R4+URZ+0x28c40], R3 ;  /* 0x028c4003040075a7 */ /* 0x001064000802017f */
[----:B-1----:R-:W-:Y:S05]  /*122e0*/  @!P1 NANOSLEEP.SYNCS 0x989680 ;  /* 0x009896800000995d */ /* 0x002fea0003900000 */
[----:B------:R-:W1:Y:S02]  /*122f0*/  @!P1 SYNCS.PHASECHK.TRANS64 P1, [R4+URZ+0x28c40], R3 ;  /* 0x028c4003040095a7 */ /* 0x000e64000802007f */
[----:B-1----:R-:W-:Y:S05]  /*12300*/  @!P1 BRA `(.L_x_4146) ;  /* 0xfffffffc00f09947 */ /* 0x002fea000383ffff */
[----:B------:R-:W-:Y:S05]  /*12310*/  BRA `(.L_x_4217) ;  /* 0xffffffd800a07947 */ /* 0x000fea000383ffff */
.L_x_4148:
[----:B-1----:R1:W3:Y:S02]  /*12320*/  SYNCS.PHASECHK.TRANS64.TRYWAIT P1, [R5+URZ+0x28c40], R0 ;  /* 0x028c4000050075a7 */ /* 0x0022e4000802017f */
[----:B---3--:R-:W-:Y:S05]  /*12330*/  @!P1 NANOSLEEP.SYNCS 0x989680 ;  /* 0x009896800000995d */ /* 0x008fea0003900000 */
[----:B------:R-:W3:Y:S02]  /*12340*/  @!P1 SYNCS.PHASECHK.TRANS64 P1, [R5+URZ+0x28c40], R0 ;  /* 0x028c4000050095a7 */ /* 0x000ee4000802007f */
[----:B---3--:R-:W-:Y:S05]  /*12350*/  @!P1 BRA `(.L_x_4148) ;  /* 0xfffffffc00f09947 */ /* 0x008fea000383ffff */
[----:B------:R-:W-:Y:S05]  /*12360*/  BRA `(.L_x_4218) ;  /* 0xffffffd800ac7947 */ /* 0x000fea000383ffff */
.L_x_4150:
[----:B---3--:R3:W4:Y:S02]  /*12370*/  SYNCS.PHASECHK.TRANS64.TRYWAIT P1, [R4+URZ+0x28c60], R3 ;  /* 0x028c6003040075a7 */ /* 0x008724000802017f */
[----:B----4-:R-:W-:Y:S05]  /*12380*/  @!P1 NANOSLEEP.SYNCS 0x989680 ;  /* 0x009896800000995d */ /* 0x010fea0003900000 */
[----:B------:R-:W4:Y:S02]  /*12390*/  @!P1 SYNCS.PHASECHK.TRANS64 P1, [R4+URZ+0x28c60], R3 ;  /* 0x028c6003040095a7 */ /* 0x000f24000802007f */
[----:B----4-:R-:W-:Y:S05]  /*123a0*/  @!P1 BRA `(.L_x_4150) ;  /* 0xfffffffc00f09947 */ /* 0x010fea000383ffff */
[----:B------:R-:W-:Y:S05]  /*123b0*/  BRA `(.L_x_4219) ;  /* 0xffffffd800a87947 */ /* 0x000fea000383ffff */
.L_x_4220:
        /* <DEDUP_REMOVED lines=12> */
.L_x_5841:


//--------------------- .text._ZN7cutlass13device_kernelIN5flash11enable_sm90INS1_16FlashAttnFwdSm90INS1_25CollectiveMainloopFwdSm90ILi2EN4cute5tupleIJNS5_1CILi1EEES8_S8_EEENS6_IJNS7_ILi64EEESA_SA_EEELi512ENS_6half_tEfNS_4arch4Sm90ELb1ELb0ELb1ELb0ELb1ELb0ELb1ELb0ELb0ELb1ELb1ELb0EEENS1_21CollectiveEpilogueFwdINS6_IJSA_NS7_ILi512EEESA_EEES9_SC_SE_Li256ELb0ELb1ELb1ELb0EEENS1_19SingleTileSchedulerILb0ELb1ELb1ELi64EEEEEEEEEvNT_6ParamsE --------------------------
	.section	.text._ZN7cutlass13device_kernelIN5flash11enable_sm90INS1_16FlashAttnFwdSm90INS1_25CollectiveMainloopFwdSm90ILi2EN4cute5tupleIJNS5_1CILi1EEES8_S8_EEENS6_IJNS7_ILi64EEESA_SA_EEELi512ENS_6half_tEfNS_4arch4Sm90ELb1ELb0ELb1ELb0ELb1ELb0ELb1ELb0ELb0ELb1ELb1ELb0EEENS1_21CollectiveEpilogueFwdINS6_IJSA_NS7_ILi512EEESA_EEES9_SC_SE_Li256ELb0ELb1ELb1ELb0EEENS1_19SingleTileSchedulerILb0ELb1ELb1ELi64EEEEEEEEEvNT_6ParamsE,"ax",@progbits
	.align	128
.text._ZN7cutlass13device_kernelIN5flash11enable_sm90INS1_16FlashAttnFwdSm90INS1_25CollectiveMainloopFwdSm90ILi2EN4cute5tupleIJNS5_1CILi1EEES8_S8_EEENS6_IJNS7_ILi64EEESA_SA_EEELi512ENS_6half_tEfNS_4arch4Sm90ELb1ELb0ELb1ELb0ELb1ELb0ELb1ELb0ELb0ELb1ELb1ELb0EEENS1_21CollectiveEpilogueFwdINS6_IJSA_NS7_ILi512EEESA_EEES9_SC_SE_Li256ELb0ELb1ELb1ELb0EEENS1_19SingleTileSchedulerILb0ELb1ELb1ELi64EEEEEEEEEvNT_6ParamsE:
        .type           _ZN7cutlass13device_kernelIN5flash11enable_sm90INS1_16FlashAttnFwdSm90INS1_25CollectiveMainloopFwdSm90ILi2EN4cute5tupleIJNS5_1CILi1EEES8_S8_EEENS6_IJNS7_ILi64EEESA_SA_EEELi512ENS_6half_tEfNS_4arch4Sm90ELb1ELb0ELb1ELb0ELb1ELb0ELb1ELb0ELb0ELb1ELb1ELb0EEENS1_21CollectiveEpilogueFwdINS6_IJSA_NS7_ILi512EEESA_EEES9_SC_SE_Li256ELb0ELb1ELb1ELb0EEENS1_19SingleTileSchedulerILb0ELb1ELb1ELi64EEEEEEEEEvNT_6ParamsE,@function
        .size           _ZN7cutlass13device_kernelIN5flash11enable_sm90INS1_16FlashAttnFwdSm90INS1_25CollectiveMainloopFwdSm90ILi2EN4cute5tupleIJNS5_1CILi1EEES8_S8_EEENS6_IJNS7_ILi64EEESA_SA_EEELi512ENS_6half_tEfNS_4arch4Sm90ELb1ELb0ELb1ELb0ELb1ELb0ELb1ELb0ELb0ELb1ELb1ELb0EEENS1_21CollectiveEpilogueFwdINS6_IJSA_NS7_ILi512EEESA_EEES9_SC_SE_Li256ELb0ELb1ELb1ELb0EEENS1_19SingleTileSchedulerILb0ELb1ELb1ELi64EEEEEEEEEvNT_6ParamsE,(.L_x_5842 - _ZN7cutlass13device_kernelIN5flash11enable_sm90INS1_16FlashAttnFwdSm90INS1_25CollectiveMainloopFwdSm90ILi2EN4cute5tupleIJNS5_1CILi1EEES8_S8_EEENS6_IJNS7_ILi64EEESA_SA_EEELi512ENS_6half_tEfNS_4arch4Sm90ELb1ELb0ELb1ELb0ELb1ELb0ELb1ELb0ELb0ELb1ELb1ELb0EEENS1_21CollectiveEpilogueFwdINS6_IJSA_NS7_ILi512EEESA_EEES9_SC_SE_Li256ELb0ELb1ELb1ELb0EEENS1_19SingleTileSchedulerILb0ELb1ELb1ELi64EEEEEEEEEvNT_6ParamsE)
        .other          _ZN7cutlass13device_kernelIN5flash11enable_sm90INS1_16FlashAttnFwdSm90INS1_25CollectiveMainloopFwdSm90ILi2EN4cute5tupleIJNS5_1CILi1EEES8_S8_EEENS6_IJNS7_ILi64EEESA_SA_EEELi512ENS_6half_tEfNS_4arch4Sm90ELb1ELb0ELb1ELb0ELb1ELb0ELb1ELb0ELb0ELb1ELb1ELb0EEENS1_21CollectiveEpilogueFwdINS6_IJSA_NS7_ILi512EEESA_EEES9_SC_SE_Li256ELb0ELb1ELb1ELb0EEENS1_19SingleTileSchedulerILb0ELb1ELb1ELi64EEEEEEEEEvNT_6ParamsE,@"STO_CUDA_ENTRY STV_DEFAULT"
_ZN7cutlass13device_kernelIN5flash11enable_sm90INS1_16FlashAttnFwdSm90INS1_25CollectiveMainloopFwdSm90ILi2EN4cute5tupleIJNS5_1CILi1EEES8_S8_EEENS6_IJNS7_ILi64EEESA_SA_EEELi512ENS_6half_tEfNS_4arch4Sm90ELb1ELb0ELb1ELb0ELb1ELb0ELb1ELb0ELb0ELb1ELb1ELb0EEENS1_21CollectiveEpilogueFwdINS6_IJSA_NS7_ILi512EEESA_EEES9_SC_SE_Li256ELb0ELb1ELb1ELb0EEENS1_19SingleTileSchedulerILb0ELb1ELb1ELi64EEEEEEEEEvNT_6ParamsE:
        /* <DEDUP_REMOVED lines=43> */
.L_x_4221:
        /* <DEDUP_REMOVED lines=22> */
.L_x_4222:
        /* <DEDUP_REMOVED lines=18> */
.L_x_4223:
        /* <DEDUP_REMOVED lines=22> */
.L_x_4224:
        /* <DEDUP_REMOVED lines=23> */
.L_x_4225:
        /* <DEDUP_REMOVED lines=9> */
[----:B------:R0:W-:Y:S05]  /*0890*/  STL [R1+0x4], R2 ;  /* 0x0000040201007387 */ /* 0x0001ea0000100800 */
[----:B------:R-:W-:Y:S05]  /*08a0*/  @!P0 BRA `(.L_x_4227) ;  /* 0x000000fc00308947 */ /* 0x000fea0003800000 */
.L_x_4228:
[----:B------:R-:W-:-:S08]  /*08b0*/  NOP ;  /* 0x0000000000007918 */ /* 0x000fd00000000000 */
[----:B------:R-:W1:Y:S02]  /*08c0*/  USETMAXREG.TRY_ALLOC.CTAPOOL UP0, 0xe8 ;  /* 0x000000e8000079c8 */ /* 0x000e640008000600 */
[----:B-1----:R-:W-:-:S13]  /*08d0*/  PLOP3.LUT P0, PT, PT, PT, UP0, 0x80, 0x0 ;  /* 0x000000000000781c */ /* 0x002fda0003f0f008 */
[----:B------:R-:W-:Y:S05]  /*08e0*/  @!P0 BRA `(.L_x_4228) ;  /* 0xfffffffc00f08947 */ /* 0x000fea000383ffff */
[----:B------:R-:W1:Y:S01]  /*08f0*/  S2UR UR6, SR_CTAID.Y ;  /* 0x00000000000679c3 */ /* 0x000e620000002600 */
[----:B------:R-:W-:Y:S01]  /*0900*/  ULDC UR7, c[0x0][0xd50] ;  /* 0x0003540000077ab9 */ /* 0x000fe20000000800 */
[----:B------:R-:W-:Y:S01]  /*0910*/  LOP3.LUT R0, R24, 0xffffff80, RZ, 0xc0, !PT ;  /* 0xffffff8018007812 */ /* 0x000fe200078ec0ff */
[----:B------:R-:W-:-:S03]  /*0920*/  UISETP.NE.AND UP0, UPT, UR7, 0x1, UPT ;  /* 0x000000010700788c */ /* 0x000fc6000bf05270 */
[----:B------:R-:W-:Y:S02]  /*0930*/  ISETP.NE.AND P0, PT, R0, 0x80, PT ;  /* 0x000000800000780c */ /* 0x000fe40003f05270 */
[----:B------:R-:W2:Y:S06]  /*0940*/  S2UR UR8, SR_CTAID.Z ;  /* 0x00000000000879c3 */ /* 0x000eac0000002700 */
[----:B------:R-:W-:Y:S01]  /*0950*/  @UP0 ULDC UR4, c[0x0][0xd54] ;  /* 0x0003550000040ab9 */ /* 0x000fe20000000800 */
[----:B------:R-:W-:-:S04]  /*0960*/  @UP0 ULDC UR10, c[0x0][0xd58] ;  /* 0x00035600000a0ab9 */ /* 0x000fc80000000800 */
[----:B------:R-:W-:Y:S06]  /*0970*/  @!P0 BAR.ARV 0x8, 0x100 ;  /* 0x0204000000008b1d */ /* 0x000fec0000002000 */
[----:B-1----:R-:W-:Y:S01]  /*0980*/  UIMAD.WIDE.U32 UR4, UR6, UR4, URZ ;  /* 0x00000004060472a5 */ /* 0x002fe2000f8e003f */
[----:B------:R-:W-:Y:S01]  /*0990*/  ISETP.GE.U32.AND P0, PT, R24, 0x100, PT ;  /* 0x000001001800780c */ /* 0x000fe20003f06070 */
[----:B------:R-:W-:Y:S02]  /*09a0*/  UMOV UR11, UR6 ;  /* 0x00000006000b7c82 */ /* 0x000fe40008000000 */
[----:B------:R-:W-:-:S04]  /*09b0*/  @UP0 USHF.R.U32.HI UR11, URZ, UR10, UR5 ;  /* 0x0000000a3f0b0299 */ /* 0x000fc80008011605 */
[----:B------:R-:W-:Y:S02]  /*09c0*/  UIADD3 UR4, -UR11, URZ, URZ ;  /* 0x0000003f0b047290 */ /* 0x000fe4000fffe13f */
[----:B------:R-:W-:Y:S02]  /*09d0*/  IMAD.U32 R0, RZ, RZ, UR11 ;  /* 0x0000000bff007e24 */ /* 0x000fe4000f8e00ff */
[----:B------:R-:W-:Y:S02]  /*09e0*/  UIMAD UR7, UR7, UR4, UR6 ;  /* 0x00000004070772a4 */ /* 0x000fe4000f8e0206 */
[----:B------:R-:W-:Y:S06]  /*09f0*/  @P0 BAR.ARV 0xf, 0x100 ;  /* 0x03c4000000000b1d */ /* 0x000fec0000002000 */
[----:B--2---:R-:W-:Y:S01]  /*0a00*/  ISETP.LE.AND P0, PT, RZ, UR8, PT ;  /* 0x00000008ff007c0c */ /* 0x004fe2000bf03270 */
[----:B------:R1:W-:-:S12]  /*0a10*/  STL [R1], R0 ;  /* 0x0000000001007387 */ /* 0x0003d80000100800 */
[----:B-1----:R-:W-:Y:S05]  /*0a20*/  @!P0 BRA `(.L_x_4229) ;  /* 0x0000014000888947 */ /* 0x002fea0003800000 */
[----:B0-----:R-:W0:Y:S01]  /*0a30*/  LDC.64 R2, c[0x0][0x418] ;  /* 0x00010600ff027b82 */ /* 0x001e220000000a00 */
[----:B------:R-:W-:Y:S01]  /*0a40*/  UISETP.NE.AND UP0, UPT, UR9, 0x1, UPT ;  /* 0x000000010900788c */ /* 0x000fe2000bf05270 */
[----:B------:R-:W1:Y:S01]  /*0a50*/  S2R R197, SR_CgaCtaId ;  /* 0x0000000000c57919 */ /* 0x000e620000008800 */
[----:B------:R-:W-:-:S05]  /*0a60*/  VIADD R152, R24, 0xffffff80 ;  /* 0xffffff8018987836 */ /* 0x000fca0000000000 */
[----:B------:R-:W2:Y:S08]  /*0a70*/  LDC R194, c[0x0][0x424] ;  /* 0x00010900ffc27b82 */ /* 0x000eb00000000800 */
[----:B------:R-:W3:Y:S08]  /*0a80*/  LDC R7, c[0x0][0x2f0] ;  /* 0x0000bc00ff077b82 */ /* 0x000ef00000000800 */
[----:B------:R-:W4:Y:S01]  /*0a90*/  S2UR UR38, SR_CTAID.X ;  /* 0x00000000002679c3 */ /* 0x000f220000002500 */
[----:B0-----:R-:W-:-:S04]  /*0aa0*/  ISETP.NE.U32.AND P0, PT, R2, RZ, PT ;  /* 0x000000ff0200720c */ /* 0x001fc80003f05070 */
[----:B------:R-:W-:-:S04]  /*0ab0*/  ISETP.NE.AND.EX P0, PT, R3, RZ, PT, P0 ;  /* 0x000000ff0300720c */ /* 0x000fc80003f05300 */
[----:B--2---:R-:W-:Y:S02]  /*0ac0*/  SEL R194, R194, 0x1, P0 ;  /* 0x00000001c2c27807 */ /* 0x004fe40000000000 */
[----:B------:R-:W-:-:S03]  /*0ad0*/  PLOP3.LUT P0, PT, PT, PT, UP0, 0x80, 0x0 ;  /* 0x000000000000781c */ /* 0x000fc60003f0f008 */
[----:B---3--:R-:W-:-:S05]  /*0ae0*/  IMAD R0, R194, R7, 0x3f ;  /* 0x0000003fc2007424 */ /* 0x008fca00078e0207 */
[----:B------:R-:W-:Y:S01]  /*0af0*/  SHF.R.S32.HI R3, RZ, 0x1f, R0 ;  /* 0x0000001fff037819 */ /* 0x000fe20000011400 */
[----:B----4-:R-:W-:-:S03]  /*0b00*/  USHF.L.U32 UR38, UR38, 0x6, URZ ;  /* 0x0000000626267899 */ /* 0x010fc6000800063f */
[----:B------:R-:W-:-:S04]  /*0b10*/  LEA.HI R3, R3, R0, RZ, 0x6 ;  /* 0x0000000003037211 */ /* 0x000fc800078f30ff */
[----:B------:R-:W-:Y:S01]  /*0b20*/  SHF.R.S32.HI R3, RZ, 0x6, R3 ;  /* 0x00000006ff037819 */ /* 0x000fe20000011403 */
[----:B-1----:R-:W-:Y:S06]  /*0b30*/  @!P0 BRA `(.L_x_4230) ;  /* 0x0000002000248947 */ /* 0x002fec0003800000 */
[----:B------:R-:W0:Y:S01]  /*0b40*/  LDC R5, c[0x0][0x288] ;  /* 0x0000a200ff057b82 */ /* 0x000e220000000800 */
[----:B------:R-:W-:Y:S01]  /*0b50*/  ULDC UR4, c[0x0][0x448] ;  /* 0x0001120000047ab9 */ /* 0x000fe20000000800 */
[----:B------:R-:W-:Y:S01]  /*0b60*/  UIADD3 UR38, UR38, 0x3f, URZ ;  /* 0x0000003f26267890 */ /* 0x000fe2000fffe03f */
[----:B------:R-:W-:Y:S01]  /*0b70*/  R2UR UR9, R3 ;  /* 0x00000000030972ca */ /* 0x000fe200000e0000 */
[----:B------:R-:W-:Y:S01]  /*0b80*/  UISETP.NE.AND UP0, UPT, UR4, 0x1, UPT ;  /* 0x000000010400788c */ /* 0x000fe2000bf05270 */
[----:B------:R-:W-:Y:S01]  /*0b90*/  PLOP3.LUT P0, PT, PT, PT, PT, 0x80, 0x0 ;  /* 0x000000000000781c */ /* 0x000fe20003f0f070 */
[----:B------:R-:W-:Y:S01]  /*0ba0*/  USHF.R.U32.HI UR10, URZ, 0x10, UR7 ;  /* 0x000000103f0a7899 */ /* 0x000fe20008011607 */
[----:B------:R-:W-:Y:S01]  /*0bb0*/  CS2R R2, SRZ ;  /* 0x0000000000027805 */ /* 0x000fe2000001ff00 */
[----:B------:R-:W-:Y:S01]  /*0bc0*/  ULOP3.LUT UR6, UR7, 0xffff, URZ, 0xc0, !UPT ;  /* 0x0000ffff07067892 */ /* 0x000fe2000f8ec03f */
[----:B------:R-:W-:Y:S01]  /*0bd0*/  IMAD.MOV.U32 R4, RZ, RZ, RZ ;  /* 0x000000ffff047224 */ /* 0x000fe200078e00ff */
[----:B------:R-:W-:-:S02]  /*0be0*/  CS2R R150, SRZ ;  /* 0x0000000000967805 */ /* 0x000fc4000001ff00 */
[----:B------:R-:W-:Y:S02]  /*0bf0*/  CS2R R148, SRZ ;  /* 0x0000000000947805 */ /* 0x000fe4000001ff00 */
[----:B------:R-:W-:Y:S02]  /*0c00*/  CS2R R146, SRZ ;  /* 0x0000000000927805 */ /* 0x000fe4000001ff00 */
[----:B------:R-:W-:Y:S02]  /*0c10*/  CS2R R144, SRZ ;  /* 0x0000000000907805 */ /* 0x000fe4000001ff00 */
        /* <DEDUP_REMOVED lines=10> */
[----:B0-----:R-:W-:Y:S02]  /*0cc0*/  IADD3 R5, -R5, 0x40, RZ ;  /* 0x0000004005057810 */ /* 0x001fe40007ffe1ff */
[----:B------:R-:W-:-:S02]  /*0cd0*/  CS2R R130, SRZ ;  /* 0x0000000000827805 */ /* 0x000fc4000001ff00 */
[----:B------:R-:W-:Y:S02]  /*0ce0*/  CS2R R128, SRZ ;  /* 0x0000000000807805 */ /* 0x000fe4000001ff00 */
[----:B------:R-:W-:Y:S02]  /*0cf0*/  CS2R R126, SRZ ;  /* 0x00000000007e7805 */ /* 0x000fe4000001ff00 */
[----:B------:R-:W-:Y:S01]  /*0d00*/  CS2R R124, SRZ ;  /* 0x00000000007c7805 */ /* 0x000fe2000001ff00 */
[----:B------:R-:W-:Y:S01]  /*0d10*/  IMAD R5, R194, R7, R5 ;  /* 0x00000007c2057224 */ /* 0x000fe200078e0205 */
[----:B------:R-:W-:Y:S02]  /*0d20*/  CS2R R122, SRZ ;  /* 0x00000000007a7805 */ /* 0x000fe4000001ff00 */
[----:B------:R-:W-:Y:S02]  /*0d30*/  CS2R R120, SRZ ;  /* 0x0000000000787805 */ /* 0x000fe4000001ff00 */
        /* <DEDUP_REMOVED lines=15> */
[----:B------:R-:W-:Y:S01]  /*0e30*/  UIADD3 UR38, UR8, UR38, URZ ;  /* 0x0000002608267290 */ /* 0x000fe2000fffe03f */
[----:B------:R-:W-:Y:S02]  /*0e40*/  CS2R R90, SRZ ;  /* 0x00000000005a7805 */ /* 0x000fe4000001ff00 */
[----:B------:R-:W-:Y:S02]  /*0e50*/  CS2R R88, SRZ ;  /* 0x0000000000587805 */ /* 0x000fe4000001ff00 */
[----:B------:R-:W-:Y:S01]  /*0e60*/  CS2R R86, SRZ ;  /* 0x0000000000567805 */ /* 0x000fe2000001ff00 */
[----:B------:R-:W-:Y:S01]  /*0e70*/  USHF.R.S32.HI UR4, URZ, 0x1f, UR38 ;  /* 0x0000001f3f047899 */ /* 0x000fe20008011426 */
[----:B------:R-:W-:-:S02]  /*0e80*/  CS2R R84, SRZ ;  /* 0x0000000000547805 */ /* 0x000fc4000001ff00 */
[----:B------:R-:W-:Y:S02]  /*0e90*/  CS2R R82, SRZ ;  /* 0x0000000000527805 */ /* 0x000fe4000001ff00 */
[----:B------:R-:W-:Y:S01]  /*0ea0*/  CS2R R80, SRZ ;  /* 0x0000000000507805 */ /* 0x000fe2000001ff00 */
[----:B------:R-:W-:Y:S01]  /*0eb0*/  ULEA.HI UR4, UR4, UR38, URZ, 0x6 ;  /* 0x0000002604047291 */ /* 0x000fe2000f8f303f */
[----:B------:R-:W-:Y:S02]  /*0ec0*/  CS2R R78, SRZ ;  /* 0x00000000004e7805 */ /* 0x000fe4000001ff00 */
[----:B------:R-:W-:Y:S02]  /*0ed0*/  CS2R R76, SRZ ;  /* 0x00000000004c7805 */ /* 0x000fe4000001ff00 */
[----:B------:R-:W-:Y:S01]  /*0ee0*/  CS2R R74, SRZ ;  /* 0x00000000004a7805 */ /* 0x000fe2000001ff00 */
[----:B------:R-:W-:Y:S01]  /*0ef0*/  USHF.R.S32.HI UR4, URZ, 0x6, UR4 ;  /* 0x000000063f047899 */ /* 0x000fe20008011404 */
[----:B------:R-:W-:-:S02]  /*0f00*/  CS2R R72, SRZ ;  /* 0x0000000000487805 */ /* 0x000fc4000001ff00 */
[----:B------:R-:W-:Y:S02]  /*0f10*/  CS2R R70, SRZ ;  /* 0x0000000000467805 */ /* 0x000fe4000001ff00 */
[----:B------:R-:W-:Y:S01]  /*0f20*/  CS2R R68, SRZ ;  /* 0x0000000000447805 */ /* 0x000fe2000001ff00 */
[----:B------:R-:W-:Y:S01]  /*0f30*/  UISETP.LT.AND UP0, UPT, UR9, UR4, UPT ;  /* 0x000000040900728c */ /* 0x000fe2000bf01270 */
[----:B------:R-:W-:Y:S02]  /*0f40*/  CS2R R66, SRZ ;  /* 0x0000000000427805 */ /* 0x000fe4000001ff00 */
[----:B------:R-:W-:Y:S02]  /*0f50*/  CS2R R64, SRZ ;  /* 0x0000000000407805 */ /* 0x000fe4000001ff00 */
[----:B------:R-:W-:Y:S01]  /*0f60*/  CS2R R62, SRZ ;  /* 0x00000000003e7805 */ /* 0x000fe2000001ff00 */
[----:B------:R-:W-:Y:S01]  /*0f70*/  USEL UR5, UR9, UR4, UP0 ;  /* 0x0000000409057287 */ /* 0x000fe20008000000 */
[----:B------:R-:W-:Y:S01]  /*0f80*/  CS2R R60, SRZ ;  /* 0x00000000003c7805 */ /* 0x000fe2000001ff00 */
[----:B------:R-:W-:Y:S01]  /*0f90*/  UISETP.NE.AND UP0, UPT, UR10, URZ, UPT ;  /* 0x0000003f0a00728c */ /* 0x000fe2000bf05270 */
[----:B------:R-:W-:Y:S01]  /*0fa0*/  CS2R R58, SRZ ;  /* 0x00000000003a7805 */ /* 0x000fe2000001ff00 */
[----:B------:R-:W-:Y:S01]  /*0fb0*/  UISETP.GE.AND UP1, UPT, UR5, 0x1, UPT ;  /* 0x000000010500788c */ /* 0x000fe2000bf26270 */
[----:B------:R-:W-:-:S02]  /*0fc0*/  CS2R R56, SRZ ;  /* 0x0000000000387805 */ /* 0x000fc4000001ff00 */
[----:B------:R-:W-:Y:S02]  /*0fd0*/  CS2R R54, SRZ ;  /* 0x0000000000367805 */ /* 0x000fe4000001ff00 */
[----:B------:R-:W-:Y:S02]  /*0fe0*/  CS2R R52, SRZ ;  /* 0x0000000000347805 */ /* 0x000fe4000001ff00 */
[----:B------:R-:W-:Y:S02]  /*0ff0*/  CS2R R50, SRZ ;  /* 0x0000000000327805 */ /* 0x000fe4000001ff00 */
[----:B------:R-:W-:Y:S02]  /*1000*/  CS2R R48, SRZ ;  /* 0x0000000000307805 */ /* 0x000fe4000001ff00 */
[----:B------:R-:W-:Y:S02]  /*1010*/  PLOP3.LUT P1, PT, PT, PT, UP1, 0x80, 0x0 ;  /* 0x000000000000781c */ /* 0x000fe40003f2f018 */
[----:B------:R-:W-:-:S02]  /*1020*/  CS2R R46, SRZ ;  /* 0x00000000002e7805 */ /* 0x000fc4000001ff00 */
[----:B------:R-:W-:Y:S01]  /*1030*/  CS2R R44, SRZ ;  /* 0x00000000002c7805 */ /* 0x000fe2000001ff00 */
[----:B------:R-:W-:Y:S01]  /*1040*/  @!UP0 ULDC UR10, c[0x0][0xae8] ;  /* 0x0002ba00000a8ab9 */ /* 0x000fe20000000800 */
[----:B------:R-:W-:Y:S02]  /*1050*/  CS2R R42, SRZ ;  /* 0x00000000002a7805 */ /* 0x000fe4000001ff00 */
[----:B------:R-:W-:Y:S02]  /*1060*/  CS2R R40, SRZ ;  /* 0x0000000000287805 */ /* 0x000fe4000001ff00 */
[----:B------:R-:W-:Y:S01]  /*1070*/  CS2R R38, SRZ ;  /* 0x0000000000267805 */ /* 0x000fe2000001ff00 */
[----:B------:R-:W-:Y:S02]  /*1080*/  IMAD.MOV.U32 R37, RZ, RZ, RZ ;  /* 0x000000ffff257224 */ /* 0x000fe400078e00ff */
[----:B------:R-:W-:Y:S05]  /*1090*/  @!P1 BRA `(.L_x_4231) ;  /* 0x0000000000749947 */ /* 0x000fea0003800000 */
[----:B------:R-:W-:Y:S01]  /*10a0*/  IMAD.U32 R5, RZ, RZ, UR10 ;  /* 0x0000000aff057e24 */ /* 0x000fe2000f8e00ff */
[----:B------:R-:W-:-:S04]  /*10b0*/  UIADD3 UR4, UR10, -0x1, UR5 ;  /* 0xffffffff0a047890 */ /* 0x000fc8000fffe005 */
[-C--:B------:R-:W-:Y:S02]  /*10c0*/  IABS R3, R5.reuse ;  /* 0x0000000500037213 */ /* 0x080fe40000000000 */
[----:B------:R-:W-:Y:S01]  /*10d0*/  IABS R9, R5 ;  /* 0x0000000500097213 */ /* 0x000fe20000000000 */
[----:B------:R-:W-:Y:S01]  /*10e0*/  IMAD.U32 R8, RZ, RZ, UR4 ;  /* 0x00000004ff087e24 */ /* 0x000fe2000f8e00ff */
[----:B------:R-:W0:Y:S01]  /*10f0*/  I2F.RP R0, R3 ;  /* 0x0000000300007306 */ /* 0x000e220000209400 */
[----:B------:R-:W-:Y:S02]  /*1100*/  ULOP3.LUT UR4, UR4, UR10, URZ, 0x3c, !UPT ;  /* 0x0000000a04047292 */ /* 0x000fe4000f8e3c3f */
[----:B------:R-:W-:-:S04]  /*1110*/  IMAD.MOV R9, RZ, RZ, -R9 ;  /* 0x000000ffff097224 */ /* 0x000fc800078e0a09 */
[----:B------:R-:W-:Y:S01]  /*1120*/  ISETP.LE.AND P3, PT, RZ, UR4, PT ;  /* 0x00000004ff007c0c */ /* 0x000fe2000bf63270 */
[----:B0-----:R-:W0:Y:S02]  /*1130*/  MUFU.RCP R0, R0 ;  /* 0x0000000000007308 */ /* 0x001e240000001000 */
[----:B0-----:R-:W-:Y:S01]  /*1140*/  VIADD R6, R0, 0xffffffe ;  /* 0x0ffffffe00067836 */ /* 0x001fe20000000000 */
[----:B------:R-:W-:-:S05]  /*1150*/  IABS R0, R8 ;  /* 0x0000000800007213 */ /* 0x000fca0000000000 */
[----:B------:R0:W1:Y:S02]  /*1160*/  F2I.FTZ.U32.TRUNC.NTZ R7, R6 ;  /* 0x0000000600077305 */ /* 0x000064000021f000 */
[----:B0-----:R-:W-:Y:S01]  /*1170*/  IMAD.MOV.U32 R6, RZ, RZ, RZ ;  /* 0x000000ffff067224 */ /* 0x001fe200078e00ff */
[----:B-1----:R-:W-:-:S05]  /*1180*/  IADD3 R10, RZ, -R7, RZ ;  /* 0x80000007ff0a7210 */ /* 0x002fca0007ffe0ff */
        /* <DEDUP_REMOVED lines=11> */
[----:B------:R-:W-:-:S05]  /*1240*/  IMAD.MOV.U32 R3, RZ, RZ, R7 ;  /* 0x000000ffff037224 */ /* 0x000fca00078e0007 */
[----:B------:R-:W-:Y:S02]  /*1250*/  @!P3 IADD3 R3, -R3, RZ, RZ ;  /* 0x000000ff0303b210 */ /* 0x000fe40007ffe1ff */
[----:B------:R-:W-:-:S07]  /*1260*/  @!P2 LOP3.LUT R3, RZ, UR10, RZ, 0x33, !PT ;  /* 0x0000000aff03ac12 */ /* 0x000fce000f8e33ff */
.L_x_4231:
        /* <DEDUP_REMOVED lines=11> */
[----:B------:R-:W2:Y:S01]  /*1320*/  LDL R5, [R1+0x4] ;  /* 0x0000040001057983 */ /* 0x000ea20000100800 */
[----:B------:R-:W-:Y:S01]  /*1330*/  MOV R6, 0x400 ;  /* 0x0000040000067802 */ /* 0x000fe20000000f00 */
[----:B------:R-:W-:Y:S01]  /*1340*/  UMOV UR5, 0x40000040 ;  /* 0x4000004000057882 */ /* 0x000fe20000000000 */
[----:B------:R-:W-:Y:S01]  /*1350*/  UMOV UR7, 0x40000040 ;  /* 0x4000004000077882 */ /* 0x000fe20000000000 */
[----:B------:R-:W-:Y:S01]  /*1360*/  BAR.SYNC.DEFER_BLOCKING 0xe, 0x100 ;  /* 0x0384000000007b1d */ /* 0x000fe20000010000 */
[----:B------:R-:W-:-:S05]  /*1370*/  LEA R11, R197, R6, 0x18 ;  /* 0x00000006c50b7211 */ /* 0x000fca00078ec0ff */
[----:B------:R-:W-:Y:S01]  /*1380*/  UMOV UR9, 0x40000040 ;  /* 0x4000004000097882 */ /* 0x000fe20000000000 */
[----:B------:R-:W-:Y:S01]  /*1390*/  UMOV UR11, 0x40000040 ;  /* 0x40000040000b7882 */ /* 0x000fe20000000000 */
[----:B------:R-:W-:Y:S01]  /*13a0*/  UMOV UR13, 0x40000040 ;  /* 0x40000040000d7882 */ /* 0x000fe20000000000 */
[----:B------:R-:W-:Y:S01]  /*13b0*/  UMOV UR15, 0x40000040 ;  /* 0x40000040000f7882 */ /* 0x000fe20000000000 */
[----:B------:R-:W-:Y:S01]  /*13c0*/  UMOV UR17, 0x40000040 ;  /* 0x4000004000117882 */ /* 0x000fe20000000000 */
[----:B------:R-:W-:Y:S01]  /*13d0*/  UMOV UR19, 0x40000040 ;  /* 0x4000004000137882 */ /* 0x000fe20000000000 */
[----:B------:R-:W-:Y:S01]  /*13e0*/  WARPGROUP.ARRIVE ;  /* 0x00000000000079c5 */ /* 0x000fe20000000000 */
[----:B--2---:R-:W-:Y:S02]  /*13f0*/  R2UR UR20, R5 ;  /* 0x00000000051472ca */ /* 0x004fe400000e0000 */
[----:B------:R-:W-:-:S04]  /*1400*/  SHF.R.S32.HI R5, RZ, 0x1f, R152 ;  /* 0x0000001fff057819 */ /* 0x000fc80000011498 */
[----:B------:R-:W-:-:S04]  /*1410*/  LEA.HI R5, R5, R152, RZ, 0x7 ;  /* 0x0000009805057211 */ /* 0x000fc800078f38ff */
[----:B------:R-:W-:Y:S02]  /*1420*/  SHF.R.S32.HI R2, RZ, 0x7, R5 ;  /* 0x00000007ff027819 */ /* 0x000fe40000011405 */
[----:B------:R-:W-:-:S04]  /*1430*/  LOP3.LUT R5, R5, 0xffffff80, RZ, 0xc0, !PT ;  /* 0xffffff8005057812 */ /* 0x000fc800078ec0ff */
[----:B------:R-:W0:Y:S01]  /*1440*/  SHFL.IDX PT, R2, R2, RZ, 0x1f ;  /* 0x00001fff02027589 */ /* 0x000e2200000e0000 */
[----:B------:R-:W-:Y:S01]  /*1450*/  IMAD.IADD R5, R152, 0x1, -R5 ;  /* 0x0000000198057824 */ /* 0x000fe200078e0a05 */
[----:B0-----:R-:W-:-:S04]  /*1460*/  LEA.HI R4, R2, R2, RZ, 0x1 ;  /* 0x0000000202047211 */ /* 0x001fc800078f08ff */
[----:B------:R-:W-:Y:S01]  /*1470*/  LOP3.LUT R7, R4, 0x1fffe, RZ, 0xc0, !PT ;  /* 0x0001fffe04077812 */ /* 0x000fe200078ec0ff */
[----:B------:R-:W-:-:S04]  /*1480*/  VIADD R4, R11, 0x36400 ;  /* 0x000364000b047836 */ /* 0x000fc80000000000 */
[----:B------:R-:W-:Y:S01]  /*1490*/  IMAD.IADD R7, R2, 0x1, -R7 ;  /* 0x0000000102077824 */ /* 0x000fe200078e0a07 */
[----:B------:R-:W-:-:S03]  /*14a0*/  SHF.R.U32.HI R4, RZ, 0x4, R4 ;  /* 0x00000004ff047819 */ /* 0x000fc60000011604 */
[----:B------:R-:W-:Y:S01]  /*14b0*/  IMAD R7, R7, 0x8000, R11 ;  /* 0x0000800007077824 */ /* 0x000fe200078e020b */
[----:B------:R-:W-:-:S03]  /*14c0*/  LOP3.LUT R4, R4, 0x3fff, RZ, 0xc0, !PT ;  /* 0x00003fff04047812 */ /* 0x000fc600078ec0ff */
[----:B------:R-:W-:Y:S01]  /*14d0*/  VIADD R7, R7, 0x400 ;  /* 0x0000040007077836 */ /* 0x000fe20000000000 */
[----:B------:R-:W-:-:S04]  /*14e0*/  LOP3.LUT R4, R4, 0x10000, RZ, 0xfc, !PT ;  /* 0x0001000004047812 */ /* 0x000fc800078efcff */
[----:B------:R-:W-:Y:S01]  /*14f0*/  SHF.R.U32.HI R7, RZ, 0x4, R7 ;  /* 0x00000004ff077819 */ /* 0x000fe20000011607 */
[C---:B------:R-:W-:Y:S01]  /*1500*/  VIADD R6, R4.reuse, 0x2 ;  /* 0x0000000204067836 */ /* 0x040fe20000000000 */
[----:B------:R-:W-:Y:S02]  /*1510*/  R2UR UR4, R4 ;  /* 0x00000000040472ca */ /* 0x000fe400000e0000 */
[----:B------:R-:W-:Y:S02]  /*1520*/  LOP3.LUT R7, R7, 0x3fff, RZ, 0xc0, !PT ;  /* 0x00003fff07077812 */ /* 0x000fe400078ec0ff */
[----:B------:R-:W-:Y:S01]  /*1530*/  R2UR UR8, R6 ;  /* 0x00000000060872ca */ /* 0x000fe200000e0000 */
[----:B------:R-:W-:Y:S01]  /*1540*/  VIADD R6, R4, 0x4 ;  /* 0x0000000404067836 */ /* 0x000fe20000000000 */
[----:B------:R-:W-:-:S04]  /*1550*/  LOP3.LUT R9, R7, 0x2000000, RZ, 0xfc, !PT ;  /* 0x0200000007097812 */ /* 0x000fc800078efcff */
[C---:B------:R-:W-:Y:S01]  /*1560*/  R2UR UR6, R9.reuse ;  /* 0x00000000090672ca */ /* 0x040fe200000e0000 */
[----:B------:R-:W-:Y:S01]  /*1570*/  VIADD R2, R9, 0x80 ;  /* 0x0000008009027836 */ /* 0x000fe20000000000 */
[----:B------:R-:W-:-:S04]  /*1580*/  R2UR UR12, R6 ;  /* 0x00000000060c72ca */ /* 0x000fc800000e0000 */
[----:B------:R-:W-:Y:S02]  /*1590*/  R2UR UR10, R2 ;  /* 0x00000000020a72ca */ /* 0x000fe400000e0000 */
[----:B------:R-:W-:-:S04]  /*15a0*/  IADD3 R2, R9, 0x100, RZ ;  /* 0x0000010009027810 */ /* 0x000fc80007ffe0ff */
[----:B------:R-:W-:Y:S01]  /*15b0*/  R2UR UR14, R2 ;  /* 0x00000000020e72ca */ /* 0x000fe200000e0000 */
[----:B------:R-:W-:Y:S01]  /*15c0*/  HGMMA.64x256x16.F32 R24, gdesc[UR4].tnspB, RZ, !UPT, gsb0 ;  /* 0x43e00000041879f0 */ /* 0x000fe2000c0008ff */
[----:B------:R-:W-:Y:S01]  /*15d0*/  VIADD R2, R4, 0x6 ;  /* 0x0000000604027836 */ /* 0x000fe20000000000 */
[----:B------:R-:W-:Y:S01]  /*15e0*/  ULOP3.LUT UR6, UR20, 0x1, URZ, 0xfc, !UPT ;  /* 0x0000000114067892 */ /* 0x000fe2000f8efc3f */
[----:B------:R-:W-:-:S03]  /*15f0*/  VIADD R4, R9, 0x180 ;  /* 0x0000018009047836 */ /* 0x000fc60000000000 */
[----:B------:R-:W-:Y:S01]  /*1600*/  R2UR UR16, R2 ;  /* 0x00000000021072ca */ /* 0x000fe200000e0000 */
[----:B------:R-:W-:Y:S01]  /*1610*/  UISETP.NE.AND UP0, UPT, UR6, 0x3, UPT ;  /* 0x000000030600788c */ /* 0x000fe2000bf05270 */
[----:B------:R-:W-:Y:S02]  /*1620*/  R2UR UR18, R4 ;  /* 0x00000000041272ca */ /* 0x000fe400000e0000 */
[----:B------:R-:W-:-:S03]  /*1630*/  SHF.R.S32.HI R2, RZ, 0x1f, R5 ;  /* 0x0000001fff027819 */ /* 0x000fc60000011405 */
[----:B------:R-:W-:Y:S02]  /*1640*/  PLOP3.LUT P1, PT, PT, PT, UP0, 0x80, 0x0 ;  /* 0x000000000000781c */ /* 0x000fe40003f2f008 */
[CC--:B------:R-:W-:Y:S02]  /*1650*/  LEA.HI R4, R2.reuse, R5.reuse, RZ, 0x2 ;  /* 0x0000000502047211 */ /* 0x0c0fe400078f10ff */
[----:B------:R-:W-:Y:S02]  /*1660*/  LEA.HI R2, R2, R5, RZ, 0x5 ;  /* 0x0000000502027211 */ /* 0x000fe400078f28ff */
[--C-:B------:R-:W-:Y:S02]  /*1670*/  SHF.R.S32.HI R6, RZ, 0x2, R4.reuse ;  /* 0x00000002ff067819 */ /* 0x100fe40000011404 */
[----:B------:R-:W-:Y:S02]  /*1680*/  SHF.R.S32.HI R7, RZ, 0x1f, R4 ;  /* 0x0000001fff077819 */ /* 0x000fe40000011404 */
[----:B------:R-:W-:-:S02]  /*1690*/  SHF.R.S32.HI R2, RZ, 0x5, R2 ;  /* 0x00000005ff027819 */ /* 0x000fc40000011402 */
[----:B------:R-:W-:-:S04]  /*16a0*/  LEA.HI R7, R7, R6, RZ, 0x3 ;  /* 0x0000000607077211 */ /* 0x000fc800078f18ff */
[----:B------:R-:W-:-:S05]  /*16b0*/  LOP3.LUT R7, R7, 0xfffffff8, RZ, 0xc0, !PT ;  /* 0xfffffff807077812 */ /* 0x000fca00078ec0ff */
[----:B------:R-:W-:-:S04]  /*16c0*/  IMAD.IADD R7, R6, 0x1, -R7 ;  /* 0x0000000106077824 */ /* 0x000fc800078e0a07 */
[----:B------:R-:W-:Y:S02]  /*16d0*/  IMAD R7, R2, 0x10, R7 ;  /* 0x0000001002077824 */ /* 0x000fe400078e0207 */
[----:B------:R-:W-:Y:S01]  /*16e0*/  IMAD.MOV.U32 R2, RZ, RZ, RZ ;  /* 0x000000ffff027224 */ /* 0x000fe200078e00ff */
        /* <DEDUP_REMOVED lines=15> */
.L_x_4233:
[----:B------:R-:W-:Y:S02]  /*17e0*/  VIADD R3, R3, 0xfffffffe ;  /* 0xfffffffe03037836 */ /* 0x000fe40000000000 */
[----:B------:R-:W-:-:S03]  /*17f0*/  VIADD R4, R11, 0x38860 ;  /* 0x000388600b047836 */ /* 0x000fc60000000000 */
[----:B------:R-:W-:Y:S02]  /*1800*/  ISETP.GE.AND P0, PT, R3, R0, PT ;  /* 0x000000000300720c */ /* 0x000fe40003f06270 */
[----:B------:R-:W-:-:S04]  /*1810*/  PRMT R4, R197, 0x654, R4 ;  /* 0x00000654c5047816 */ /* 0x000fc80000000004 */
[----:B------:R0:W-:Y:S07]  /*1820*/  SYNCS.ARRIVE.TRANS64.RED.A1T0 RZ, [R4+URZ], RZ ;  /* 0x000000ff04ff79a7 */ /* 0x0001ee000810043f */
[----:B------:R-:W-:Y:S05]  /*1830*/  @!P0 BRA `(.L_x_4234) ;  /* 0x0000000800bc8947 */ /* 0x000fea0003800000 */
[----:B------:R-:W-:-:S07]  /*1840*/  MOV R2, RZ ;  /* 0x000000ff00027202 */ /* 0x000fce0000000f00 */
.L_x_4236:
[----:B------:R-:W-:Y:S01]  /*1850*/  BAR.SYNC.DEFER_BLOCKING 0xe, 0x100 ;  /* 0x0384000000007b1d */ /* 0x000fe20000010000 */
[C---:B01----:R-:W-:Y:S02]  /*1860*/  IMAD R4, R2.reuse, 0x40, R7 ;  /* 0x0000004002047824 */ /* 0x043fe400078e0207 */
[----:B------:R-:W-:Y:S02]  /*1870*/  VIADD R2, R2, 0x1 ;  /* 0x0000000102027836 */ /* 0x000fe40000000000 */
[----:B------:R-:W-:Y:S01]  /*1880*/  IMAD R4, R4, 0x4, R11 ;  /* 0x0000000404047824 */ /* 0x000fe200078e020b */
[----:B------:R-:W-:Y:S01]  /*1890*/  UMOV UR7, 0x40000040 ;  /* 0x4000004000077882 */ /* 0x000fe20000000000 */
[----:B------:R-:W-:Y:S01]  /*18a0*/  UMOV UR11, 0x40000040 ;  /* 0x40000040000b7882 */ /* 0x000fe20000000000 */
[----:B------:R-:W-:Y:S01]  /*18b0*/  ISETP.NE.AND P0, PT, R2, 0x2, PT ;  /* 0x000000020200780c */ /* 0x000fe20003f05270 */
[----:B------:R-:W-:Y:S01]  /*18c0*/  UMOV UR15, 0x40000040 ;  /* 0x40000040000f7882 */ /* 0x000fe20000000000 */
[----:B------:R-:W-:-:S02]  /*18d0*/  UMOV UR19, 0x40000040 ;  /* 0x4000004000137882 */ /* 0x000fc40000000000 */
[----:B------:R-:W-:Y:S02]  /*18e0*/  SEL R2, R2, RZ, P0 ;  /* 0x000000ff02027207 */ /* 0x000fe40000000000 */
[C---:B------:R-:W-:Y:S01]  /*18f0*/  ISETP.GT.AND P0, PT, R3.reuse, R0, PT ;  /* 0x000000000300720c */ /* 0x040fe20003f04270 */
[----:B------:R-:W-:Y:S01]  /*1900*/  VIADD R3, R3, 0xffffffff ;  /* 0xffffffff03037836 */ /* 0x000fe20000000000 */
[----:B------:R-:W0:Y:S04]  /*1910*/  LDS R5, [R4+0x38400] ;  /* 0x0384000004057984 */ /* 0x000e280000000800 */
[----:B------:R1:W2:Y:S02]  /*1920*/  LDS R6, [R4+0x38420] ;  /* 0x0384200004067984 */ /* 0x0002a40000000800 */
[----:B-1----:R-:W-:-:S05]  /*1930*/  IMAD R4, R2, 0x1000, R9 ;  /* 0x0000100002047824 */ /* 0x002fca00078e0209 */
[----:B------:R-:W-:Y:S01]  /*1940*/  R2UR UR6, R4 ;  /* 0x00000000040672ca */ /* 0x000fe200000e0000 */
        /* <DEDUP_REMOVED lines=128> */
[----:B------:R-:W-:-:S05]  /*2150*/  VIADD R5, R4, 0x80 ;  /* 0x0000008004057836 */ /* 0x000fca0000000000 */
[----:B------:R-:W-:Y:S01]  /*2160*/  WARPGROUP.ARRIVE ;  /* 0x00000000000079c5 */ /* 0x000fe20000000000 */
[----:B------:R-:W-:Y:S01]  /*2170*/  R2UR UR10, R5 ;  /* 0x00000000050a72ca */ /* 0x000fe200000e0000 */
[C---:B------:R-:W-:Y:S02]  /*2180*/  VIADD R5, R4.reuse, 0x100 ;  /* 0x0000010004057836 */ /* 0x040fe40000000000 */
[----:B------:R-:W-:Y:S02]  /*2190*/  VIADD R4, R4, 0x180 ;  /* 0x0000018004047836 */ /* 0x000fe40000000000 */
[----:B------:R-:W-:Y:S01]  /*21a0*/  HGMMA.64x256x16.F32 R24, gdesc[UR4].tnspB, R24, gsb0 ;  /* 0x43e00000041879f0 */ /* 0x000fe20008000818 */
[----:B------:R-:W-:Y:S02]  /*21b0*/  R2UR UR14, R5 ;  /* 0x00000000050e72ca */ /* 0x000fe400000e0000 */
[----:B------:R-:W-:Y:S01]  /*21c0*/  R2UR UR18, R4 ;  /* 0x00000000041272ca */ /* 0x000fe200000e0000 */
[----:B------:R-:W-:-:S02]  /*21d0*/  WARPGROUP.DEPBAR.LE gsb0, 0x0 ;  /* 0x00008000000079c5 */ /* 0x000fc40000010000 */
[----:B------:R-:W-:-:S15]  /*21e0*/  WARPGROUP.ARRIVE ;  /* 0x00000000000079c5 */ /* 0x000fde0000000000 */
[----:B------:R-:W-:-:S07]  /*21f0*/  NOP ;  /* 0x0000000000007918 */ /* 0x000fce0000000000 */
        /* <DEDUP_REMOVED lines=13> */
.L_x_4235:
[----:B------:R-:W-:-:S05]  /*22d0*/  LEA R4, R2, R11, 0x3 ;  /* 0x0000000b02047211 */ /* 0x000fca00078e18ff */
[----:B------:R-:W-:-:S05]  /*22e0*/  VIADD R4, R4, 0x38860 ;  /* 0x0003886004047836 */ /* 0x000fca0000000000 */
[----:B------:R-:W-:-:S04]  /*22f0*/  PRMT R4, R197, 0x654, R4 ;  /* 0x00000654c5047816 */ /* 0x000fc80000000004 */
[----:B------:R1:W-:Y:S01]  /*2300*/  SYNCS.ARRIVE.TRANS64.RED.A1T0 RZ, [R4+URZ], RZ ;  /* 0x000000ff04ff79a7 */ /* 0x0003e2000810043f */
[----:B------:R-:W-:Y:S05]  /*2310*/  @P0 BRA `(.L_x_4236) ;  /* 0xfffffff4004c0947 */ /* 0x000fea000383ffff */
[----:B------:R-:W-:-:S07]  /*2320*/  IMAD.SHL.U32 R2, R2, 0x40, RZ ;  /* 0x0000004002027824 */ /* 0x000fce00078e00ff */
.L_x_4234:
[----:B------:R-:W-:Y:S01]  /*2330*/  BAR.SYNC.DEFER_BLOCKING 0xe, 0x100 ;  /* 0x0384000000007b1d */ /* 0x000fe20000010000 */
[----:B------:R-:W-:Y:S01]  /*2340*/  IMAD.IADD R2, R7, 0x1, R2 ;  /* 0x0000000107027824 */ /* 0x000fe200078e0202 */
[----:B------:R-:W-:Y:S01]  /*2350*/  PLOP3.LUT P0, PT, PT, PT, PT, 0x8, 0x0 ;  /* 0x000000000000781c */ /* 0x000fe20003f0e170 */
[----:B01----:R-:W-:Y:S02]  /*2360*/  IMAD.MOV.U32 R4, RZ, RZ, RZ ;  /* 0x000000ffff047224 */ /* 0x003fe400078e00ff */
[----:B------:R-:W-:-:S05]  /*2370*/  IMAD R2, R2, 0x4, R11 ;  /* 0x0000000402027824 */ /* 0x000fca00078e020b */
        /* <DEDUP_REMOVED lines=133> */
.L_x_4230:
[----:B------:R-:W0:Y:S01]  /*2bd0*/  LDC R0, c[0x0][0x288] ;  /* 0x0000a200ff007b82 */ /* 0x000e220000000800 */
[----:B------:R-:W-:Y:S01]  /*2be0*/  ULDC UR4, c[0x0][0x448] ;  /* 0x0001120000047ab9 */ /* 0x000fe20000000800 */
[----:B------:R-:W-:Y:S02]  /*2bf0*/  UIADD3 UR6, UR38, 0x3f, URZ ;  /* 0x0000003f26067890 */ /* 0x000fe4000fffe03f */
[----:B------:R-:W-:Y:S02]  /*2c00*/  UISETP.NE.AND UP0, UPT, UR4, 0x1, UPT ;  /* 0x000000010400788c */ /* 0x000fe4000bf05270 */
[----:B------:R-:W-:Y:S02]  /*2c10*/  USHF.R.U32.HI UR10, URZ, 0x10, UR7 ;  /* 0x000000103f0a7899 */ /* 0x000fe40008011607 */
[----:B------:R-:W-:-:S07]  /*2c20*/  UP2UR UR61, UPR, URZ, 0x1 ;  /* 0x000000013f3d7883 */ /* 0x000fce0008000000 */
[----:B------:R-:W-:Y:S01]  /*2c30*/  @UP0 ULDC UR4, c[0x0][0x44c] ;  /* 0x0001130000040ab9 */ /* 0x000fe20000000800 */
[----:B------:R-:W-:Y:S01]  /*2c40*/  @UP0 ULDC UR8, c[0x0][0x450] ;  /* 0x0001140000080ab9 */ /* 0x000fe20000000800 */
[----:B------:R-:W-:-:S04]  /*2c50*/  UIMAD.WIDE.U32 UR4, UR6, UR4, URZ ;  /* 0x00000004060472a5 */ /* 0x000fc8000f8e003f */
[----:B------:R-:W-:Y:S02]  /*2c60*/  @UP0 USHF.R.U32.HI UR6, URZ, UR8, UR5 ;  /* 0x000000083f060299 */ /* 0x000fe40008011605 */
[----:B------:R-:W-:Y:S01]  /*2c70*/  UISETP.NE.AND UP0, UPT, UR10, URZ, UPT ;  /* 0x0000003f0a00728c */ /* 0x000fe2000bf05270 */
[----:B0-----:R-:W-:Y:S01]  /*2c80*/  IADD3 R0, -R0, 0x40, RZ ;  /* 0x0000004000007810 */ /* 0x001fe20007ffe1ff */
[----:B------:R-:W-:Y:S01]  /*2c90*/  ULOP3.LUT UR8, UR7, 0xffff, URZ, 0xc0, !UPT ;  /* 0x0000ffff07087892 */ /* 0x000fe2000f8ec03f */
[----:B------:R-:W-:-:S03]  /*2ca0*/  UMOV UR4, URZ ;  /* 0x0000003f00047c82 */ /* 0x000fc60008000000 */
[----:B------:R-:W-:-:S04]  /*2cb0*/  IMAD R0, R194, R7, R0 ;  /* 0x00000007c2007224 */ /* 0x000fc800078e0200 */
[----:B------:R-:W-:Y:S01]  /*2cc0*/  VIADD R0, R0, UR6 ;  /* 0x0000000600007c36 */ /* 0x000fe20008000000 */
[----:B------:R-:W-:-:S04]  /*2cd0*/  @!UP0 ULDC UR10, c[0x0][0xae8] ;  /* 0x0002ba00000a8ab9 */ /* 0x000fc80000000800 */
[----:B------:R-:W-:-:S04]  /*2ce0*/  SHF.R.S32.HI R5, RZ, 0x1f, R0 ;  /* 0x0000001fff057819 */ /* 0x000fc80000011400 */
[----:B------:R-:W-:-:S04]  /*2cf0*/  LEA.HI R5, R5, R0, RZ, 0x6 ;  /* 0x0000000005057211 */ /* 0x000fc800078f30ff */
[----:B------:R-:W-:-:S04]  /*2d00*/  SHF.R.S32.HI R0, RZ, 0x6, R5 ;  /* 0x00000006ff007819 */ /* 0x000fc80000011405 */
[----:B------:R-:W-:-:S04]  /*2d10*/  VIMNMX R22, R3, R0, PT ;  /* 0x0000000003167248 */ /* 0x000fc80003fe0100 */
[----:B------:R-:W-:-:S13]  /*2d20*/  ISETP.GE.AND P0, PT, R22, 0x1, PT ;  /* 0x000000011600780c */ /* 0x000fda0003f06270 */
[----:B------:R-:W-:Y:S05]  /*2d30*/  @!P0 BRA `(.L_x_4237) ;  /* 0x0000000000808947 */ /* 0x000fea0003800000 */
[----:B------:R-:W-:Y:S01]  /*2d40*/  IMAD.U32 R5, RZ, RZ, UR10 ;  /* 0x0000000aff057e24 */ /* 0x000fe2000f8e00ff */
[----:B------:R-:W-:-:S04]  /*2d50*/  UMOV UR4, URZ ;  /* 0x0000003f00047c82 */ /* 0x000fc80008000000 */
[----:B------:R-:W-:-:S04]  /*2d60*/  IABS R0, R5 ;  /* 0x0000000500007213 */ /* 0x000fc80000000000 */
[----:B------:R-:W-:Y:S02]  /*2d70*/  R2UR UR9, R0 ;  /* 0x00000000000972ca */ /* 0x000fe400000e0000 */
[----:B------:R-:W-:Y:S02]  /*2d80*/  IADD3 R0, R5, -0x1, R22 ;  /* 0xffffffff05007810 */ /* 0x000fe40007ffe016 */
[----:B------:R-:W-:Y:S02]  /*2d90*/  IABS R5, R5 ;  /* 0x0000000500057213 */ /* 0x000fe40000000000 */
[----:B------:R-:W-:-:S04]  /*2da0*/  IABS R4, R0 ;  /* 0x0000000000047213 */ /* 0x000fc80000000000 */
[----:B------:R-:W-:-:S03]  /*2db0*/  R2UR UR7, R4 ;  /* 0x00000000040772ca */ /* 0x000fc600000e0000 */
        /* <DEDUP_REMOVED lines=11> */
[----:B------:R-:W-:Y:S01]  /*2e70*/  UIMAD UR4, UR5, UR6, UR7 ;  /* 0x00000006050472a4 */ /* 0x000fe2000f8e0207 */
[----:B------:R-:W-:-:S03]  /*2e80*/  R2UR UR6, R0 ;  /* 0x00000000000672ca */ /* 0x000fc600000e0000 */
[----:B------:R-:W-:-:S11]  /*2e90*/  UISETP.GT.U32.AND UP0, UPT, UR9, UR4, UPT ;  /* 0x000000040900728c */ /* 0x000fd6000bf04070 */
[----:B------:R-:W-:Y:S02]  /*2ea0*/  @!UP0 UIADD3 UR4, UR4, -UR9, URZ ;  /* 0x8000000904048290 */ /* 0x000fe4000fffe03f */
[----:B------:R-:W-:Y:S02]  /*2eb0*/  @!UP0 UIADD3 UR5, UR5, 0x1, URZ ;  /* 0x0000000105058890 */ /* 0x000fe4000fffe03f */
[----:B------:R-:W-:Y:S02]  /*2ec0*/  UISETP.GE.U32.AND UP1, UPT, UR4, UR9, UPT ;  /* 0x000000090400728c */ /* 0x000fe4000bf26070 */
[----:B------:R-:W-:-:S04]  /*2ed0*/  ULOP3.LUT UR4, UR6, UR10, URZ, 0x3c, !UPT ;  /* 0x0000000a06047292 */ /* 0x000fc8000f8e3c3f */
[----:B------:R-:W-:-:S05]  /*2ee0*/  UISETP.GE.AND UP0, UPT, UR4, URZ, UPT ;  /* 0x0000003f0400728c */ /* 0x000fca000bf06270 */
[----:B------:R-:W-:Y:S02]  /*2ef0*/  @UP1 UIADD3 UR5, UR5, 0x1, URZ ;  /* 0x0000000105051890 */ /* 0x000fe4000fffe03f */
[----:B------:R-:W-:-:S05]  /*2f00*/  UISETP.NE.AND UP1, UPT, UR10, URZ, UPT ;  /* 0x0000003f0a00728c */ /* 0x000fca000bf25270 */
[----:B------:R-:W-:Y:S02]  /*2f10*/  UMOV UR4, UR5 ;  /* 0x0000000500047c82 */ /* 0x000fe40008000000 */
[----:B------:R-:W-:-:S04]  /*2f20*/  @!UP0 UIADD3 UR4, -UR4, URZ, URZ ;  /* 0x0000003f04048290 */ /* 0x000fc8000fffe13f */
[----:B------:R-:W-:-:S12]  /*2f30*/  @!UP1 ULOP3.LUT UR4, URZ, UR10, URZ, 0x33, !UPT ;  /* 0x0000000a3f049292 */ /* 0x000fd8000f8e333f */
.L_x_4237:
[----:B------:R-:W-:Y:S02]  /*2f40*/  UIMAD UR5, UR8, UR4, URZ ;  /* 0x00000004080572a4 */ /* 0x000fe4000f8e023f */
[----:B------:R-:W-:Y:S01]  /*2f50*/  IMAD.U32 R3, RZ, RZ, UR4 ;  /* 0x00000004ff037e24 */ /* 0x000fe2000f8e00ff */
[----:B------:R-:W-:Y:S01]  /*2f60*/  PLOP3.LUT P0, PT, PT, PT, PT, 0x80, 0x0 ;  /* 0x000000000000781c */ /* 0x000fe20003f0f070 */
[----:B------:R-:W-:Y:S01]  /*2f70*/  IMAD.MOV.U32 R2, RZ, RZ, RZ ;  /* 0x000000ffff027224 */ /* 0x000fe200078e00ff */
[----:B------:R-:W-:Y:S01]  /*2f80*/  CS2R R150, SRZ ;  /* 0x0000000000967805 */ /* 0x000fe2000001ff00 */
[----:B------:R-:W-:Y:S01]  /*2f90*/  IMAD.MOV.U32 R4, RZ, RZ, RZ ;  /* 0x000000ffff047224 */ /* 0x000fe200078e00ff */
[----:B------:R-:W-:Y:S01]  /*2fa0*/  VIADDMNMX R22, R3, UR5, R22, PT ;  /* 0x0000000503167c46 */ /* 0x000fe2000b800116 */
[----:B------:R-:W-:Y:S01]  /*2fb0*/  IMAD.U32 R196, RZ, RZ, UR5 ;  /* 0x00000005ffc47e24 */ /* 0x000fe2000f8e00ff */
[----:B------:R-:W-:Y:S02]  /*2fc0*/  CS2R R148, SRZ ;  /* 0x0000000000947805 */ /* 0x000fe4000001ff00 */
[----:B------:R-:W-:-:S02]  /*2fd0*/  CS2R R146, SRZ ;  /* 0x0000000000927805 */ /* 0x000fc4000001ff00 */
[----:B------:R-:W-:Y:S02]  /*2fe0*/  ISETP.GT.AND P1, PT, R22, UR5, PT ;  /* 0x0000000516007c0c */ /* 0x000fe4000bf24270 */
        /* <DEDUP_REMOVED lines=62> */
[----:B------:R-:W-:Y:S02]  /*33d0*/  SHF.R.S32.HI R57, RZ, 0x1f, R152 ;  /* 0x0000001fff397819 */ /* 0x000fe40000011498 */
[----:B------:R-:W-:Y:S02]  /*33e0*/  MOV R198, 0x400 ;  /* 0x0000040000c67802 */ /* 0x000fe40000000f00 */
[----:B------:R-:W-:Y:S02]  /*33f0*/  LEA.HI R16, R57, R152, RZ, 0x7 ;  /* 0x0000009839107211 */ /* 0x000fe400078f38ff */
[----:B------:R-:W-:Y:S02]  /*3400*/  LEA R198, R197, R198, 0x18 ;  /* 0x000000c6c5c67211 */ /* 0x000fe400078ec0ff */
[----:B------:R-:W-:-:S05]  /*3410*/  SHF.R.S32.HI R17, RZ, 0x7, R16 ;  /* 0x00000007ff117819 */ /* 0x000fca0000011410 */
[----:B------:R-:W0:Y:S02]  /*3420*/  SHFL.IDX PT, R0, R17, RZ, 0x1f ;  /* 0x00001fff11007589 */ /* 0x000e2400000e0000 */
[----:B0-----:R-:W-:-:S04]  /*3430*/  LEA.HI R2, R0, R0, RZ, 0x1 ;  /* 0x0000000000027211 */ /* 0x001fc800078f08ff */
[----:B------:R-:W-:-:S05]  /*3440*/  LOP3.LUT R3, R2, 0x1fffe, RZ, 0xc0, !PT ;  /* 0x0001fffe02037812 */ /* 0x000fca00078ec0ff */
[----:B------:R-:W-:Y:S01]  /*3450*/  IMAD.IADD R3, R0, 0x1, -R3 ;  /* 0x0000000100037824 */ /* 0x000fe200078e0a03 */
[----:B------:R-:W-:-:S03]  /*3460*/  IADD3 R0, R198, 0x36400, RZ ;  /* 0x00036400c6007810 */ /* 0x000fc60007ffe0ff */
[----:B------:R-:W-:Y:S01]  /*3470*/  IMAD R3, R3, 0x8000, R198 ;  /* 0x0000800003037824 */ /* 0x000fe200078e02c6 */
[----:B------:R-:W-:-:S03]  /*3480*/  LOP3.LUT P0, RZ, R0, 0x3ff, RZ, 0xc0, !PT ;  /* 0x000003ff00ff7812 */ /* 0x000fc6000780c0ff */
        /* <DEDUP_REMOVED lines=13> */
[----:B------:R-:W-:Y:S01]  /*3560*/  MOV R13, RZ ;  /* 0x000000ff000d7202 */ /* 0x000fe20000000f00 */
[----:B------:R-:W-:Y:S02]  /*3570*/  IMAD.U32 R6, RZ, RZ, UR4 ;  /* 0x00000004ff067e24 */ /* 0x000fe4000f8e00ff */
[----:B------:R-:W-:-:S02]  /*3580*/  IMAD.U32 R7, RZ, RZ, UR5 ;  /* 0x00000005ff077e24 */ /* 0x000fc4000f8e00ff */
[----:B------:R-:W-:Y:S02]  /*3590*/  IMAD.U32 R11, RZ, RZ, UR7 ;  /* 0x00000007ff0b7e24 */ /* 0x000fe4000f8e00ff */
[----:B------:R-:W-:Y:S02]  /*35a0*/  IMAD.MOV.U32 R8, RZ, RZ, 0x70 ;  /* 0x00000070ff087424 */ /* 0x000fe400078e00ff */
[----:B0-----:R-:W-:-:S07]  /*35b0*/  IMAD.MOV.U32 R12, RZ, RZ, 0x1 ;  /* 0x00000001ff0c7424 */ /* 0x001fce00078e00ff */
[----:B------:R-:W-:-:S07]  /*35c0*/  LEPC R20, `(.L_x_4238) ;  /* 0x000000001014794e */ /* 0x000fce0000000000 */
[----:B-1----:R-:W-:Y:S05]  /*35d0*/  CALL.ABS.NOINC R2 ;  /* 0x0000000002007343 */ /* 0x002fea0003c00000 */
.L_x_4238:
        /* <DEDUP_REMOVED lines=11> */
.L_x_4329:
[----:B------:R-:W2:Y:S01]  /*3690*/  LDL R8, [R1+0x4] ;  /* 0x0000040001087983 */ /* 0x000ea20000100800 */
[----:B------:R-:W-:Y:S01]  /*36a0*/  LEA.HI R4, R4, R5, RZ, 0x5 ;  /* 0x0000000504047211 */ /* 0x000fe200078f28ff */
[----:B------:R-:W-:-:S03]  /*36b0*/  IMAD.IADD R2, R17, 0x1, -R2 ;  /* 0x0000000111027824 */ /* 0x000fc600078e0a02 */
[----:B------:R-:W-:Y:S02]  /*36c0*/  SHF.R.S32.HI R4, RZ, 0x5, R4 ;  /* 0x00000005ff047819 */ /* 0x000fe40000011404 */
[----:B--2---:R-:W-:Y:S02]  /*36d0*/  R2UR UR4, R8 ;  /* 0x00000000080472ca */ /* 0x004fe400000e0000 */
[----:B------:R-:W-:Y:S02]  /*36e0*/  LEA.HI R8, R0, R7, RZ, 0x3 ;  /* 0x0000000700087211 */ /* 0x000fe400078f18ff */
[----:B------:R-:W-:Y:S02]  /*36f0*/  LOP3.LUT R0, R6, 0x7ffffffc, RZ, 0xc0, !PT ;  /* 0x7ffffffc06007812 */ /* 0x000fe400078ec0ff */
[----:B------:R-:W-:-:S03]  /*3700*/  LOP3.LUT R8, R8, 0xfffffff8, RZ, 0xc0, !PT ;  /* 0xfffffff808087812 */ /* 0x000fc600078ec0ff */
[----:B------:R-:W-:Y:S02]  /*3710*/  IMAD.IADD R0, R5, 0x1, -R0 ;  /* 0x0000000105007824 */ /* 0x000fe400078e0a00 */
[----:B------:R-:W-:Y:S02]  /*3720*/  IMAD.IADD R191, R7, 0x1, -R8 ;  /* 0x0000000107bf7824 */ /* 0x000fe400078e0a08 */
[----:B------:R-:W-:Y:S01]  /*3730*/  ULOP3.LUT UR4, UR4, 0x1, URZ, 0xfc, !UPT ;  /* 0x0000000104047892 */ /* 0x000fe2000f8efc3f */
[----:B------:R-:W-:Y:S02]  /*3740*/  IMAD.SHL.U32 R195, R0, 0x2, RZ ;  /* 0x0000000200c37824 */ /* 0x000fe400078e00ff */
[----:B------:R-:W-:Y:S02]  /*3750*/  IMAD R191, R4, 0x10, R191 ;  /* 0x0000001004bf7824 */ /* 0x000fe400078e02bf */
[----:B------:R-:W-:Y:S02]  /*3760*/  IMAD R193, R2, 0x100, R195 ;  /* 0x0000010002c17824 */ /* 0x000fe400078e02c3 */
[----:B------:R-:W-:-:S05]  /*3770*/  IMAD.U32 R6, RZ, RZ, UR4 ;  /* 0x00000004ff067e24 */ /* 0x000fca000f8e00ff */
[----:B------:R-:W-:-:S13]  /*3780*/  ISETP.NE.AND P0, PT, R6, 0x3, PT ;  /* 0x000000030600780c */ /* 0x000fda0003f05270 */
[----:B------:R-:W-:Y:S05]  /*3790*/  @!P0 BRA `(.L_x_4240) ;  /* 0x0000000000048947 */ /* 0x000fea0003800000 */
[----:B------:R-:W-:Y:S01]  /*37a0*/  BPT.TRAP 0x1 ;  /* 0x000000040000795c */ /* 0x000fe20000300000 */
.L_x_4240:
[----:B------:R1:W2:Y:S01]  /*37b0*/  SYNCS.PHASECHK.TRANS64.TRYWAIT P1, [R198+URZ+0x38830], R3 ;  /* 0x03883003c60075a7 */ /* 0x0002a2000802017f */
[----:B------:R-:W-:Y:S05]  /*37c0*/  @!P0 BRA `(.L_x_4241) ;  /* 0x0000000000048947 */ /* 0x000fea0003800000 */
[----:B------:R-:W-:Y:S01]  /*37d0*/  BPT.TRAP 0x1 ;  /* 0x000000040000795c */ /* 0x000fe20000300000 */
.L_x_4241:
[----:B--2---:R-:W-:Y:S05]  /*37e0*/  @P1 BRA `(.L_x_4242) ;  /* 0x0000000000081947 */ /* 0x004fea0003800000 */
[----:B------:R-:W2:Y:S02]  /*37f0*/  SYNCS.PHASECHK.TRANS64.TRYWAIT P1, [R198+URZ+0x38830], R3 ;  /* 0x03883003c60075a7 */ /* 0x000ea4000802017f */
[----:B--2---:R-:W-:Y:S05]  /*3800*/  @!P1 BRA `(.L_x_4243) ;  /* 0x00000114002c9947 */ /* 0x004fea0003800000 */
.L_x_4242:
        /* <DEDUP_REMOVED lines=29> */
[----:B------:R-:W-:Y:S01]  /*39e0*/  IADD3 R4, R190, 0x4, RZ ;  /* 0x00000004be047810 */ /* 0x000fe20007ffe0ff */
[----:B------:R-:W-:Y:S01]  /*39f0*/  UMOV UR9, 0x40000040 ;  /* 0x4000004000097882 */ /* 0x000fe20000000000 */
[----:B------:R-:W-:-:S02]  /*3a00*/  VIADD R0, R0, 0x6 ;  /* 0x0000000600007836 */ /* 0x000fc40000000000 */
[----:B------:R-:W-:-:S04]  /*3a10*/  IMAD.U32 R17, RZ, RZ, UR9 ;  /* 0x00000009ff117e24 */ /* 0x000fc8000f8e00ff */
        /* <DEDUP_REMOVED lines=32> */
.L_x_4330:
[----:B------:R-:W-:Y:S05]  /*3c20*/  @!P0 BRA `(.L_x_4245) ;  /* 0x0000000000048947 */ /* 0x000fea0003800000 */
[----:B------:R-:W-:Y:S01]  /*3c30*/  BPT.TRAP 0x1 ;  /* 0x000000040000795c */ /* 0x000fe20000300000 */
.L_x_4245:
[----:B------:R4:W0:Y:S01]  /*3c40*/  SYNCS.PHASECHK.TRANS64.TRYWAIT P1, [R198+URZ+0x38850], R3 ;  /* 0x03885003c60075a7 */ /* 0x000822000802017f */
[----:B------:R-:W-:Y:S05]  /*3c50*/  @!P0 BRA `(.L_x_4246) ;  /* 0x0000000000048947 */ /* 0x000fea0003800000 */
[----:B------:R-:W-:Y:S01]  /*3c60*/  BPT.TRAP 0x1 ;  /* 0x000000040000795c */ /* 0x000fe20000300000 */
.L_x_4246:
        /* <DEDUP_REMOVED lines=11> */
.L_x_4247:
[----:B------:R-:W-:Y:S01]  /*3d20*/  R2UR UR4, R0 ;  /* 0x00000000000472ca */ /* 0x000fe200000e0000 */
[----:B------:R-:W-:Y:S01]  /*3d30*/  WARPGROUP.ARRIVE ;  /* 0x00000000000079c5 */ /* 0x000fe20000000000 */
[----:B------:R-:W-:Y:S01]  /*3d40*/  R2UR UR6, R18 ;  /* 0x00000000120672ca */ /* 0x000fe200000e0000 */
[----:B------:R-:W-:Y:S01]  /*3d50*/  UMOV UR9, 0x40000040 ;  /* 0x4000004000097882 */ /* 0x000fe20000000000 */
[----:B------:R-:W-:Y:S01]  /*3d60*/  UMOV UR7, 0x40000040 ;  /* 0x4000004000077882 */ /* 0x000fe20000000000 */
[----:B------:R-:W-:Y:S01]  /*3d70*/  UMOV UR5, UR9 ;  /* 0x0000000900057c82 */ /* 0x000fe20008000000 */
[----:B------:R-:W-:Y:S01]  /*3d80*/  VIADD R2, R0, 0x2 ;  /* 0x0000000200027836 */ /* 0x000fe20000000000 */
[----:B------:R-:W-:Y:S01]  /*3d90*/  UMOV UR11, 0x40000040 ;  /* 0x40000040000b7882 */ /* 0x000fe20000000000 */
[----:B-1234-:R-:W-:Y:S01]  /*3da0*/  VIADD R3, R18, 0x2 ;  /* 0x0000000212037836 */ /* 0x01efe20000000000 */
[----:B------:R-:W-:Y:S01]  /*3db0*/  UMOV UR13, 0x40000040 ;  /* 0x40000040000d7882 */ /* 0x000fe20000000000 */
[----:B------:R-:W-:Y:S01]  /*3dc0*/  IMAD.U32 R7, RZ, RZ, UR9 ;  /* 0x00000009ff077e24 */ /* 0x000fe2000f8e00ff */
[----:B------:R-:W-:Y:S01]  /*3dd0*/  UMOV UR9, 0x40000040 ;  /* 0x4000004000097882 */ /* 0x000fe20000000000 */
[----:B------:R-:W-:Y:S01]  /*3de0*/  VIADD R4, R0, 0x4 ;  /* 0x0000000400047836 */ /* 0x000fe20000000000 */
[----:B------:R-:W-:Y:S01]  /*3df0*/  UMOV UR8, UR4 ;  /* 0x0000000400087c82 */ /* 0x000fe20008000000 */
[----:B------:R-:W-:Y:S01]  /*3e00*/  VIADD R5, R18, 0x4 ;  /* 0x0000000412057836 */ /* 0x000fe20000000000 */
[----:B------:R-:W-:Y:S01]  /*3e10*/  UMOV UR4, UR8 ;  /* 0x0000000800047c82 */ /* 0x000fe20008000000 */
[----:B------:R-:W-:Y:S01]  /*3e20*/  MOV R6, UR8 ;  /* 0x0000000800067c02 */ /* 0x000fe20008000f00 */
[----:B------:R-:W-:Y:S01]  /*3e30*/  HGMMA.64x64x16.F32 R24, gdesc[UR4], R24, gsb0 ;  /* 0x00e00000041879f0 */ /* 0x000fe20008000818 */
[----:B------:R-:W-:Y:S01]  /*3e40*/  R2UR UR4, R2 ;  /* 0x00000000020472ca */ /* 0x000fe200000e0000 */
[----:B------:R-:W-:Y:S01]  /*3e50*/  UMOV UR5, UR9 ;  /* 0x0000000900057c82 */ /* 0x000fe20008000000 */
[----:B------:R-:W-:Y:S01]  /*3e60*/  R2UR UR6, R3 ;  /* 0x00000000030672ca */ /* 0x000fe200000e0000 */
[----:B------:R-:W-:Y:S01]  /*3e70*/  UMOV UR7, 0x40000040 ;  /* 0x4000004000077882 */ /* 0x000fe20000000000 */
[----:B------:R-:W-:Y:S01]  /*3e80*/  IMAD.U32 R3, RZ, RZ, UR9 ;  /* 0x00000009ff037e24 */ /* 0x000fe2000f8e00ff */
[----:B------:R-:W-:Y:S01]  /*3e90*/  UMOV UR9, 0x40000040 ;  /* 0x4000004000097882 */ /* 0x000fe20000000000 */
[----:B------:R-:W-:Y:S01]  /*3ea0*/  VIADD R12, R0, 0x6 ;  /* 0x00000006000c7836 */ /* 0x000fe20000000000 */
[----:B------:R-:W-:Y:S01]  /*3eb0*/  UMOV UR15, 0x40000040 ;  /* 0x40000040000f7882 */ /* 0x000fe20000000000 */
[----:B------:R-:W-:Y:S01]  /*3ec0*/  VIADD R13, R18, 0x6 ;  /* 0x00000006120d7836 */ /* 0x000fe20000000000 */
[----:B------:R-:W-:Y:S01]  /*3ed0*/  UMOV UR17, 0x40000040 ;  /* 0x4000004000117882 */ /* 0x000fe20000000000 */
[----:B------:R-:W-:Y:S01]  /*3ee0*/  VIADD R19, R0, 0x200 ;  /* 0x0000020000137836 */ /* 0x000fe20000000000 */
[----:B------:R-:W-:Y:S01]  /*3ef0*/  UMOV UR19, 0x40000040 ;  /* 0x4000004000137882 */ /* 0x000fe20000000000 */
[----:B------:R-:W-:Y:S01]  /*3f00*/  VIADD R20, R18, 0x200 ;  /* 0x0000020012147836 */ /* 0x000fe20000000000 */
        /* <DEDUP_REMOVED lines=20> */
[----:B------:R-:W-:Y:S01]  /*4050*/  VIADD R184, R0, 0x800 ;  /* 0x0000080000b87836 */ /* 0x000fe20000000000 */
[----:B------:R-:W-:Y:S01]  /*4060*/  UMOV UR57, 0x40000040 ;  /* 0x4000004000397882 */ /* 0x000fe20000000000 */
[----:B------:R-:W-:Y:S01]  /*4070*/  UMOV UR59, 0x40000040 ;  /* 0x40000040003b7882 */ /* 0x000fe20000000000 */
[----:B------:R-:W-:-:S02]  /*4080*/  IMAD.MOV.U32 R58, RZ, RZ, 0x4 ;  /* 0x00000004ff3a7424 */ /* 0x000fc400078e00ff */
[----:B------:R-:W-:Y:S01]  /*4090*/  VIADD R199, R0, 0xe00 ;  /* 0x00000e0000c77836 */ /* 0x000fe20000000000 */
        /* <DEDUP_REMOVED lines=8> */
[----:B------:R-:W-:Y:S01]  /*4120*/  MOV R5, UR9 ;  /* 0x0000000900057c02 */ /* 0x000fe20008000f00 */
[----:B------:R-:W-:-:S08]  /*4130*/  UMOV UR9, 0x40000040 ;  /* 0x4000004000097882 */ /* 0x000fd00000000000 */
        /* <DEDUP_REMOVED lines=10> */
[----:B------:R-:W-:Y:S01]  /*41e0*/  IMAD.U32 R13, RZ, RZ, UR9 ;  /* 0x00000009ff0d7e24 */ /* 0x000fe2000f8e00ff */
        /* <DEDUP_REMOVED lines=31> */
[----:B------:R-:W-:Y:S02]  /*43e0*/  R2UR UR26, R20 ;  /* 0x00000000141a72ca */ /* 0x000fe400000e0000 */
[----:B------:R-:W-:Y:S02]  /*43f0*/  IADD3 R20, R18, 0x404, RZ ;  /* 0x0000040412147810 */ /* 0x000fe40007ffe0ff */
        /* <DEDUP_REMOVED lines=21> */
[----:B------:R-:W-:Y:S02]  /*4550*/  WARPGROUP.DEPBAR.LE gsb0, 0x0 ;  /* 0x00008000000079c5 */ /* 0x000fe40000010000 */
[----:B------:R-:W-:Y:S01]  /*4560*/  WARPGROUP.ARRIVE ;  /* 0x00000000000079c5 */ /* 0x000fe20000000000 */
[----:B------:R-:W-:Y:S01]  /*4570*/  R2UR UR54, R20 ;  /* 0x00000000143672ca */ /* 0x000fe200000e0000 */
[----:B------:R-:W0:Y:S04]  /*4580*/  SHFL.IDX PT, R19, R21, RZ, 0x1f ;  /* 0x00001fff15137589 */ /* 0x000e2800000e0000 */
        /* <DEDUP_REMOVED lines=11> */
[C---:B------:R-:W-:Y:S01]  /*4640*/  IMAD.IADD R23, R19.reuse, 0x1, R56 ;  /* 0x0000000113177824 */ /* 0x040fe200078e0238 */
[----:B------:R-:W-:Y:S01]  /*4650*/  IADD3 R19, R19, R58, RZ ;  /* 0x0000003a13137210 */ /* 0x000fe20007ffe0ff */
        /* <DEDUP_REMOVED lines=65> */
[C---:B------:R-:W-:Y:S02]  /*4a70*/  IMAD.IADD R59, R20.reuse, 0x1, R19 ;  /* 0x00000001143b7824 */ /* 0x040fe400078e0213 */
        /* <DEDUP_REMOVED lines=8> */
[C-C-:B------:R-:W-:Y:S01]  /*4b00*/  IMAD.IADD R59, R56.reuse, 0x1, R19.reuse ;  /* 0x00000001383b7824 */ /* 0x140fe200078e0213 */
        /* <DEDUP_REMOVED lines=88> */
[----:B------:R-:W-:Y:S02]  /*5090*/  IMAD.IADD R21, R58, 0x1, R21 ;  /* 0x000000013a157824 */ /* 0x000fe400078e0215 */
[----:B------:R-:W-:Y:S01]  /*50a0*/  IMAD.MOV.U32 R59, RZ, RZ, 0x40 ;  /* 0x00000040ff3b7424 */ /* 0x000fe200078e00ff */
        /* <DEDUP_REMOVED lines=15> */
[----:B------:R-:W-:Y:S01]  /*51a0*/  IMAD.MOV.U32 R21, RZ, RZ, 0x1000 ;  /* 0x00001000ff157424 */ /* 0x000fe200078e00ff */
[----:B------:R-:W-:-:S04]  /*51b0*/  SEL R20, R59, 0x3e, P1 ;  /* 0x0000003e3b147807 */ /* 0x000fc80000800000 */
[----:B------:R-:W-:-:S04]  /*51c0*/  SEL R21, R21, 0xf80, P1 ;  /* 0x00000f8015157807 */ /* 0x000fc80000800000 */
        /* <DEDUP_REMOVED lines=17> */
.L_x_4249:
[----:B------:R-:W-:Y:S01]  /*52e0*/  LEA.HI R20, R57, R152, RZ, 0x2 ;  /* 0x0000009839147211 */ /* 0x000fe200078f10ff */
[----:B------:R-:W-:Y:S01]  /*52f0*/  UISETP.NE.AND UP0, UPT, UR61, URZ, UPT ;  /* 0x0000003f3d00728c */ /* 0x000fe2000bf05270 */
[----:B------:R-:W-:Y:S01]  /*5300*/  IADD3 R185, R191, UR38, RZ ;  /* 0x00000026bfb97c10 */ /* 0x000fe2000fffe0ff */
[----:B------:R-:W-:Y:S01]  /*5310*/  ULDC UR6, c[0x0][0xad0] ;  /* 0x0002b40000067ab9 */ /* 0x000fe20000000800 */
[----:B------:R-:W-:Y:S01]  /*5320*/  LOP3.LUT R21, R20, 0xfffffffc, RZ, 0xc0, !PT ;  /* 0xfffffffc14157812 */ /* 0x000fe200078ec0ff */
[----:B------:R-:W-:Y:S01]  /*5330*/  FMUL.FTZ R26, R26, UR6 ;  /* 0x000000061a1a7c20 */ /* 0x000fe20008410000 */
[----:B------:R-:W0:Y:S01]  /*5340*/  LDC R170, c[0x0][0x288] ;  /* 0x0000a200ffaa7b82 */ /* 0x000e220000000800 */
[----:B------:R-:W-:Y:S01]  /*5350*/  PLOP3.LUT P1, PT, PT, PT, UP0, 0x80, 0x0 ;  /* 0x000000000000781c */ /* 0x000fe20003f2f008 */
[----:B------:R-:W-:Y:S01]  /*5360*/  FMUL.FTZ R25, R25, UR6 ;  /* 0x0000000619197c20 */ /* 0x000fe20008410000 */
[----:B------:R-:W-:Y:S01]  /*5370*/  IMAD.IADD R21, R152, 0x1, -R21 ;  /* 0x0000000198157824 */ /* 0x000fe200078e0a15 */
[----:B------:R-:W-:Y:S01]  /*5380*/  PLOP3.LUT P2, PT, PT, PT, UP0, 0x80, 0x0 ;  /* 0x000000000000781c */ /* 0x000fe20003f4f008 */
[----:B------:R1:W-:Y:S01]  /*5390*/  MUFU.TANH R60, R26 ;  /* 0x0000001a003c7308 */ /* 0x0003e20000002400 */
[----:B------:R-:W-:Y:S01]  /*53a0*/  @UP0 ULDC UR7, c[0x0][0x44c] ;  /* 0x0001130000070ab9 */ /* 0x000fe20000000800 */
[----:B------:R-:W-:Y:S01]  /*53b0*/  FMUL.FTZ R24, R24, UR6 ;  /* 0x0000000618187c20 */ /* 0x000fe20008410000 */
[----:B------:R-:W-:Y:S01]  /*53c0*/  LEA.HI R20, R21, R21, RZ, 0x1 ;  /* 0x0000001515147211 */ /* 0x000fe200078f08ff */
[----:B------:R-:W-:Y:S01]  /*53d0*/  FMUL.FTZ R28, R28, UR6 ;  /* 0x000000061c1c7c20 */ /* 0x000fe20008410000 */
[----:B------:R-:W-:Y:S01]  /*53e0*/  FMUL.FTZ R29, R29, UR6 ;  /* 0x000000061d1d7c20 */ /* 0x000fe20008410000 */
[----:B------:R-:W-:Y:S01]  /*53f0*/  FMUL.FTZ R32, R32, UR6 ;  /* 0x0000000620207c20 */ /* 0x000fe20008410000 */
[----:B------:R-:W-:Y:S01]  /*5400*/  LOP3.LUT R20, R20, 0x1ffffffe, RZ, 0xc0, !PT ;  /* 0x1ffffffe14147812 */ /* 0x000fe200078ec0ff */
[----:B------:R2:W-:Y:S01]  /*5410*/  MUFU.TANH R58, R25 ;  /* 0x00000019003a7308 */ /* 0x0005e20000002400 */
[----:B------:R-:W-:Y:S01]  /*5420*/  FMUL.FTZ R33, R33, UR6 ;  /* 0x0000000621217c20 */ /* 0x000fe20008410000 */
[----:B------:R-:W-:Y:S01]  /*5430*/  FMUL.FTZ R36, R36, UR6 ;  /* 0x0000000624247c20 */ /* 0x000fe20008410000 */
[----:B------:R-:W-:Y:S01]  /*5440*/  FMUL.FTZ R27, R27, UR6 ;  /* 0x000000061b1b7c20 */ /* 0x000fe20008410000 */
[----:B------:R-:W-:-:S02]  /*5450*/  IMAD.IADD R20, R21, 0x1, -R20 ;  /* 0x0000000115147824 */ /* 0x000fc400078e0a14 */
[----:B------:R-:W-:Y:S01]  /*5460*/  FMUL.FTZ R30, R30, UR6 ;  /* 0x000000061e1e7c20 */ /* 0x000fe20008410000 */
[----:B------:R-:W-:Y:S01]  /*5470*/  FMUL.FTZ R37, R37, UR6 ;  /* 0x0000000625257c20 */ /* 0x000fe20008410000 */
[----:B------:R-:W-:Y:S01]  /*5480*/  FMUL.FTZ R40, R40, UR6 ;  /* 0x0000000628287c20 */ /* 0x000fe20008410000 */
[----:B------:R-:W-:Y:S01]  /*5490*/  IMAD R185, R20, 0x8, R185 ;  /* 0x0000000814b97824 */ /* 0x000fe200078e02b9 */
[----:B------:R3:W4:Y:S01]  /*54a0*/  MUFU.TANH R56, R24 ;  /* 0x0000001800387308 */ /* 0x0007220000002400 */
[----:B------:R-:W-:Y:S01]  /*54b0*/  FMUL.FTZ R41, R41, UR6 ;  /* 0x0000000629297c20 */ /* 0x000fe20008410000 */
[----:B------:R-:W-:Y:S01]  /*54c0*/  FMUL.FTZ R44, R44, UR6 ;  /* 0x000000062c2c7c20 */ /* 0x000fe20008410000 */
[----:B------:R-:W-:Y:S01]  /*54d0*/  @P1 IMAD.HI.U32 R21, R185, UR7, RZ ;  /* 0x00000007b9151c27 */ /* 0x000fe2000f8e00ff */
[----:B------:R-:W-:-:S03]  /*54e0*/  @UP0 ULDC UR7, c[0x0][0x450] ;  /* 0x0001140000070ab9 */ /* 0x000fc60000000800 */
[----:B------:R-:W-:Y:S01]  /*54f0*/  FMUL.FTZ R45, R45, UR6 ;  /* 0x000000062d2d7c20 */ /* 0x000fe20008410000 */
[----:B------:R-:W-:Y:S01]  /*5500*/  FMUL.FTZ R48, R48, UR6 ;  /* 0x0000000630307c20 */ /* 0x000fe20008410000 */
[----:B------:R-:W-:Y:S01]  /*5510*/  IMAD.MOV.U32 R20, RZ, RZ, R185 ;  /* 0x000000ffff147224 */ /* 0x000fe200078e00b9 */
[----:B------:R-:W-:Y:S01]  /*5520*/  @P2 SHF.R.U32.HI R20, RZ, UR7, R21 ;  /* 0x00000007ff142c19 */ /* 0x000fe20008011615 */
[----:B------:R-:W-:Y:S01]  /*5530*/  IMAD R21, R22, -0x40, R59 ;  /* 0xffffffc016157824 */ /* 0x000fe200078e023b */
[----:B------:R-:W-:Y:S01]  /*5540*/  ULDC UR7, c[0x0][0x2f0] ;  /* 0x0000bc0000077ab9 */ /* 0x000fe20000000800 */
[----:B------:R5:W5:Y:S01]  /*5550*/  MUFU.TANH R62, R28 ;  /* 0x0000001c003e7308 */ /* 0x000b620000002400 */
[----:B------:R-:W-:Y:S01]  /*5560*/  FMUL.FTZ R49, R49, UR6 ;  /* 0x0000000631317c20 */ /* 0x000fe20008410000 */
[----:B-1----:R-:W1:Y:S01]  /*5570*/  SHFL.IDX PT, R26, R20, RZ, 0x1c1f ;  /* 0x001c1fff141a7589 */ /* 0x002e6200000e0000 */
[----:B--2---:R-:W-:Y:S02]  /*5580*/  VIADD R25, R21, 0x1 ;  /* 0x0000000115197836 */ /* 0x004fe40000000000 */
[----:B------:R-:W-:Y:S01]  /*5590*/  FMUL.FTZ R52, R52, UR6 ;  /* 0x0000000634347c20 */ /* 0x000fe20008410000 */
[----:B---3--:R-:W-:-:S02]  /*55a0*/  IMAD R24, R194, UR7, R21 ;  /* 0x00000007c2187c24 */ /* 0x008fc4000f8e0215 */
[----:B------:R-:W-:Y:S01]  /*55b0*/  FMUL.FTZ R53, R53, UR6 ;  /* 0x0000000635357c20 */ /* 0x000fe20008410000 */
[----:B------:R-:W-:Y:S01]  /*55c0*/  IMAD R25, R194, UR7, R25 ;  /* 0x00000007c2197c24 */ /* 0x000fe2000f8e0219 */
[----:B------:R-:W2:Y:S01]  /*55d0*/  MUFU.TANH R29, R29 ;  /* 0x0000001d001d7308 */ /* 0x000ea20000002400 */
[--C-:B------:R-:W-:Y:S01]  /*55e0*/  IMAD.IADD R24, R24, 0x1, -R195.reuse ;  /* 0x0000000118187824 */ /* 0x100fe200078e0ac3 */
[----:B------:R-:W3:Y:S01]  /*55f0*/  SHFL.IDX PT, R20, R20, 0x1, 0x1c1f ;  /* 0x003c1f0014147f89 */ /* 0x000ee200000e0000 */
[----:B------:R-:W-:Y:S01]  /*5600*/  FMUL.FTZ R31, R31, UR6 ;  /* 0x000000061f1f7c20 */ /* 0x000fe20008410000 */
[----:B0-----:R-:W-:Y:S01]  /*5610*/  IADD3 R25, R25, -R170, -R195 ;  /* 0x800000aa19197210 */ /* 0x001fe20007ffe8c3 */
        /* <DEDUP_REMOVED lines=13> */
[----:B-1----:R-:W-:Y:S01]  /*56f0*/  VIADDMNMX R26, R26, R25, R24, PT ;  /* 0x000000191a1a7246 */ /* 0x002fe20003800118 */
[----:B------:R-:W-:Y:S01]  /*5700*/  FMUL.FTZ R55, R55, UR6 ;  /* 0x0000000637377c20 */ /* 0x000fe20008410000 */
[----:B------:R-:W-:Y:S01]  /*5710*/  ULDC UR6, c[0x0][0xa80] ;  /* 0x0002a00000067ab9 */ /* 0x000fe20000000800 */
[----:B------:R-:W-:Y:S01]  /*5720*/  R2UR UR10, R192 ;  /* 0x00000000c00a72ca */ /* 0x000fe200000e0000 */
[----:B------:R-:W-:Y:S01]  /*5730*/  UMOV UR11, 0x40000040 ;  /* 0x40000040000b7882 */ /* 0x000fe20000000000 */
[C---:B------:R-:W-:Y:S01]  /*5740*/  ISETP.GT.AND P1, PT, R26.reuse, RZ, PT ;  /* 0x000000ff1a00720c */ /* 0x040fe20003f24270 */
[----:B------:R1:W-:Y:S01]  /*5750*/  MUFU.TANH R61, R27 ;  /* 0x0000001b003d7308 */ /* 0x0003e20000002400 */
[----:B------:R-:W-:Y:S01]  /*5760*/  ISETP.GT.AND P2, PT, R26, 0x1, PT ;  /* 0x000000011a00780c */ /* 0x000fe20003f44270 */
[----:B------:R-:W-:Y:S01]  /*5770*/  VIADD R217, R192, 0x80 ;  /* 0x00000080c0d97836 */ /* 0x000fe20000000000 */
[----:B------:R-:W-:-:S02]  /*5780*/  ISETP.GT.AND P3, PT, R26, 0x8, PT ;  /* 0x000000081a00780c */ /* 0x000fc40003f64270 */
[----:B----4-:R-:W-:Y:S02]  /*5790*/  FSEL R21, R56, -INF , P1 ;  /* 0xff80000038157808 */ /* 0x010fe40000800000 */
[----:B-----5:R-:W-:Y:S01]  /*57a0*/  FSEL R28, R58, -INF , P2 ;  /* 0xff8000003a1c7808 */ /* 0x020fe20001000000 */
[----:B------:R4:W-:Y:S01]  /*57b0*/  MUFU.TANH R63, R30 ;  /* 0x0000001e003f7308 */ /* 0x0009e20000002400 */
[----:B------:R-:W-:Y:S02]  /*57c0*/  ISETP.GT.AND P1, PT, R26, 0x9, PT ;  /* 0x000000091a00780c */ /* 0x000fe40003f24270 */
[----:B-1----:R-:W-:Y:S02]  /*57d0*/  FSEL R27, R62, -INF , P3 ;  /* 0xff8000003e1b7808 */ /* 0x002fe40001800000 */
[----:B------:R-:W-:Y:S02]  /*57e0*/  ISETP.GT.AND P2, PT, R26, 0x10, PT ;  /* 0x000000101a00780c */ /* 0x000fe40003f44270 */
[----:B--2---:R-:W-:Y:S01]  /*57f0*/  FSEL R29, R29, -INF , P1 ;  /* 0xff8000001d1d7808 */ /* 0x004fe20000800000 */
[----:B------:R-:W1:Y:S01]  /*5800*/  MUFU.TANH R36, R36 ;  /* 0x0000002400247308 */ /* 0x000e620000002400 */
[----:B----4-:R-:W-:-:S02]  /*5810*/  FMNMX.FTZ R30, R21, R28, !PT ;  /* 0x0000001c151e7209 */ /* 0x010fc40007810000 */
[----:B------:R-:W-:Y:S02]  /*5820*/  ISETP.GT.AND P1, PT, R26, 0x11, PT ;  /* 0x000000111a00780c */ /* 0x000fe40003f24270 */
[----:B------:R-:W-:Y:S02]  /*5830*/  FMNMX.FTZ R32, R27, R30, !PT ;  /* 0x0000001e1b207209 */ /* 0x000fe40007810000 */
[----:B0-----:R-:W-:Y:S01]  /*5840*/  FSEL R30, R64, -INF , P2 ;  /* 0xff800000401e7808 */ /* 0x001fe20001000000 */
[----:B------:R0:W2:Y:S01]  /*5850*/  MUFU.TANH R66, R37 ;  /* 0x0000002500427308 */ /* 0x0000a20000002400 */
[----:B------:R-:W-:Y:S02]  /*5860*/  FMNMX.FTZ R33, R29, R32, !PT ;  /* 0x000000201d217209 */ /* 0x000fe40007810000 */
[----:B------:R-:W-:Y:S02]  /*5870*/  ISETP.GT.AND P2, PT, R26, 0x18, PT ;  /* 0x000000181a00780c */ /* 0x000fe40003f44270 */
[----:B---3--:R-:W-:-:S02]  /*5880*/  FSEL R32, R65, -INF , P1 ;  /* 0xff80000041207808 */ /* 0x008fc40000800000 */
[----:B------:R-:W-:Y:S01]  /*5890*/  ISETP.GT.AND P1, PT, R26, 0x19, PT ;  /* 0x000000191a00780c */ /* 0x000fe20003f24270 */
[----:B------:R3:W4:Y:S01]  /*58a0*/  MUFU.TANH R67, R40 ;  /* 0x0000002800437308 */ /* 0x0007220000002400 */
[----:B0-----:R-:W-:Y:S02]  /*58b0*/  FMNMX.FTZ R37, R30, R33, !PT ;  /* 0x000000211e257209 */ /* 0x001fe40007810000 */
[----:B-1----:R-:W-:Y:S02]  /*58c0*/  FSEL R33, R36, -INF , P2 ;  /* 0xff80000024217808 */ /* 0x002fe40001000000 */
[----:B------:R-:W-:Y:S02]  /*58d0*/  ISETP.GT.AND P2, PT, R26, 0x20, PT ;  /* 0x000000201a00780c */ /* 0x000fe40003f44270 */
[----:B------:R-:W-:Y:S01]  /*58e0*/  VIADDMNMX R20, R20, R25, R24, PT ;  /* 0x0000001914147246 */ /* 0x000fe20003800118 */
[----:B------:R0:W1:Y:S01]  /*58f0*/  MUFU.TANH R68, R41 ;  /* 0x0000002900447308 */ /* 0x0000620000002400 */
[----:B---3--:R-:W-:-:S02]  /*5900*/  FMNMX.FTZ R40, R32, R37, !PT ;  /* 0x0000002520287209 */ /* 0x008fc40007810000 */
[----:B--2---:R-:W-:Y:S02]  /*5910*/  FSEL R36, R66, -INF , P1 ;  /* 0xff80000042247808 */ /* 0x004fe40000800000 */
[----:B------:R-:W-:Y:S02]  /*5920*/  ISETP.GT.AND P1, PT, R26, 0x21, PT ;  /* 0x000000211a00780c */ /* 0x000fe40003f24270 */
[----:B------:R-:W-:Y:S01]  /*5930*/  ISETP.GT.AND P3, PT, R20, 0x8, PT ;  /* 0x000000081400780c */ /* 0x000fe20003f64270 */
[----:B------:R2:W3:Y:S01]  /*5940*/  MUFU.TANH R69, R44 ;  /* 0x0000002c00457308 */ /* 0x0004e20000002400 */
[----:B0-----:R-:W-:Y:S02]  /*5950*/  FMNMX.FTZ R41, R33, R40, !PT ;  /* 0x0000002821297209 */ /* 0x001fe40007810000 */
[----:B----4-:R-:W-:Y:S02]  /*5960*/  FSEL R37, R67, -INF , P2 ;  /* 0xff80000043257808 */ /* 0x010fe40001000000 */
[----:B------:R-:W-:-:S03]  /*5970*/  ISETP.GT.AND P2, PT, R26, 0x28, PT ;  /* 0x000000281a00780c */ /* 0x000fc60003f44270 */
[----:B------:R0:W4:Y:S01]  /*5980*/  MUFU.TANH R56, R45 ;  /* 0x0000002d00387308 */ /* 0x0001220000002400 */
[----:B--2---:R-:W-:Y:S02]  /*5990*/  FMNMX.FTZ R44, R36, R41, !PT ;  /* 0x00000029242c7209 */ /* 0x004fe40007810000 */
[----:B-1----:R-:W-:Y:S02]  /*59a0*/  FSEL R40, R68, -INF , P1 ;  /* 0xff80000044287808 */ /* 0x002fe40000800000 */
[----:B------:R-:W-:-:S03]  /*59b0*/  ISETP.GT.AND P1, PT, R26, 0x29, PT ;  /* 0x000000291a00780c */ /* 0x000fc60003f24270 */
[----:B------:R1:W2:Y:S01]  /*59c0*/  MUFU.TANH R58, R48 ;  /* 0x00000030003a7308 */ /* 0x0002a20000002400 */
[----:B0-----:R-:W-:Y:S02]  /*59d0*/  FMNMX.FTZ R45, R37, R44, !PT ;  /* 0x0000002c252d7209 */ /* 0x001fe40007810000 */
[----:B---3--:R-:W-:Y:S02]  /*59e0*/  FSEL R41, R69, -INF , P2 ;  /* 0xff80000045297808 */ /* 0x008fe40001000000 */
[----:B------:R-:W-:-:S03]  /*59f0*/  ISETP.GT.AND P2, PT, R26, 0x30, PT ;  /* 0x000000301a00780c */ /* 0x000fc60003f44270 */
[----:B------:R0:W3:Y:S01]  /*5a00*/  MUFU.TANH R62, R49 ;  /* 0x00000031003e7308 */ /* 0x0000e20000002400 */
[----:B-1----:R-:W-:Y:S02]  /*5a10*/  FMNMX.FTZ R48, R40, R45, !PT ;  /* 0x0000002d28307209 */ /* 0x002fe40007810000 */
[----:B----4-:R-:W-:Y:S02]  /*5a20*/  FSEL R44, R56, -INF , P1 ;  /* 0xff800000382c7808 */ /* 0x010fe40000800000 */
[----:B------:R-:W-:-:S03]  /*5a30*/  ISETP.GT.AND P1, PT, R26, 0x31, PT ;  /* 0x000000311a00780c */ /* 0x000fc60003f24270 */
[----:B------:R1:W4:Y:S01]  /*5a40*/  MUFU.TANH R64, R52 ;  /* 0x0000003400407308 */ /* 0x0003220000002400 */
[----:B0-----:R-:W-:Y:S02]  /*5a50*/  FMNMX.FTZ R49, R41, R48, !PT ;  /* 0x0000003029317209 */ /* 0x001fe40007810000 */
[----:B--2---:R-:W-:Y:S02]  /*5a60*/  FSEL R45, R58, -INF , P2 ;  /* 0xff8000003a2d7808 */ /* 0x004fe40001000000 */
[----:B------:R-:W-:-:S03]  /*5a70*/  ISETP.GT.AND P2, PT, R26, 0x38, PT ;  /* 0x000000381a00780c */ /* 0x000fc60003f44270 */
[----:B------:R0:W2:Y:S01]  /*5a80*/  MUFU.TANH R65, R53 ;  /* 0x0000003500417308 */ /* 0x0000a20000002400 */
[----:B-1----:R-:W-:Y:S02]  /*5a90*/  FMNMX.FTZ R52, R44, R49, !PT ;  /* 0x000000312c347209 */ /* 0x002fe40007810000 */
[----:B---3--:R-:W-:Y:S02]  /*5aa0*/  FSEL R48, R62, -INF , P1 ;  /* 0xff8000003e307808 */ /* 0x008fe40000800000 */
[----:B------:R-:W-:Y:S02]  /*5ab0*/  FMNMX.FTZ R49, R45, R52, !PT ;  /* 0x000000342d317209 */ /* 0x000fe40007810000 */
[----:B------:R-:W-:Y:S01]  /*5ac0*/  ISETP.GT.AND P1, PT, R26, 0x39, PT ;  /* 0x000000391a00780c */ /* 0x000fe20003f24270 */
[----:B------:R1:W3:Y:S01]  /*5ad0*/  MUFU.TANH R56, R31 ;  /* 0x0000001f00387308 */ /* 0x0002e20000002400 */
[----:B----4-:R-:W-:Y:S02]  /*5ae0*/  FSEL R26, R64, -INF , P2 ;  /* 0xff800000401a7808 */ /* 0x010fe40001000000 */
[----:B0-----:R-:W-:-:S02]  /*5af0*/  FMNMX.FTZ R53, R48, R49, !PT ;  /* 0x0000003130357209 */ /* 0x001fc40007810000 */
[----:B------:R-:W-:Y:S02]  /*5b00*/  ISETP.GT.AND P2, PT, R20, 0x1, PT ;  /* 0x000000011400780c */ /* 0x000fe40003f44270 */
[----:B------:R-:W-:Y:S01]  /*5b10*/  FMNMX.FTZ R52, R26, R53, !PT ;  /* 0x000000351a347209 */ /* 0x000fe20007810000 */
[----:B------:R3:W0:Y:S01]  /*5b20*/  MUFU.TANH R58, R34 ;  /* 0x00000022003a7308 */ /* 0x0006220000002400 */
[----:B--2---:R-:W-:Y:S02]  /*5b30*/  FSEL R49, R65, -INF , P1 ;  /* 0xff80000041317808 */ /* 0x004fe40000800000 */
[----:B------:R-:W-:Y:S02]  /*5b40*/  ISETP.GT.AND P1, PT, R20, RZ, PT ;  /* 0x000000ff1400720c */ /* 0x000fe40003f24270 */
[----:B------:R-:W-:Y:S02]  /*5b50*/  FMNMX.FTZ R52, R49, R52, !PT ;  /* 0x0000003431347209 */ /* 0x000fe40007810000 */
[----:B------:R-:W-:Y:S01]  /*5b60*/  FSEL R24, R60, -INF , P1 ;  /* 0xff8000003c187808 */ /* 0x000fe20000800000 */
[----:B------:R0:W2:Y:S01]  /*5b70*/  MUFU.TANH R62, R35 ;  /* 0x00000023003e7308 */ /* 0x0000a20000002400 */
[----:B------:R-:W-:Y:S01]  /*5b80*/  FSEL R25, R61, -INF , P2 ;  /* 0xff8000003d197808 */ /* 0x000fe20001000000 */
[----:B-1----:R-:W1:Y:S01]  /*5b90*/  SHFL.BFLY PT, R31, R52, 0x2, 0x1f ;  /* 0x0c401f00341f7f89 */ /* 0x002e6200000e0000 */
[----:B------:R-:W-:-:S02]  /*5ba0*/  ISETP.GT.AND P1, PT, R20, 0x9, PT ;  /* 0x000000091400780c */ /* 0x000fc40003f24270 */
[----:B------:R-:W-:Y:S02]  /*5bb0*/  ISETP.GT.AND P2, PT, R20, 0x10, PT ;  /* 0x000000101400780c */ /* 0x000fe40003f44270 */
[----:B---3--:R-:W-:Y:S01]  /*5bc0*/  FSEL R34, R56, -INF , P1 ;  /* 0xff80000038227808 */ /* 0x008fe20000800000 */
[----:B------:R3:W4:Y:S01]  /*5bd0*/  MUFU.TANH R64, R38 ;  /* 0x0000002600407308 */ /* 0x0007220000002400 */
[----:B------:R-:W-:Y:S02]  /*5be0*/  ISETP.GT.AND P1, PT, R20, 0x11, PT ;  /* 0x000000111400780c */ /* 0x000fe40003f24270 */
[----:B0-----:R-:W-:Y:S02]  /*5bf0*/  FSEL R35, R58, -INF , P2 ;  /* 0xff8000003a237808 */ /* 0x001fe40001000000 */
[----:B------:R-:W-:-:S03]  /*5c00*/  ISETP.GT.AND P2, PT, R20, 0x18, PT ;  /* 0x000000181400780c */ /* 0x000fc60003f44270 */
[----:B------:R0:W5:Y:S01]  /*5c10*/  MUFU.TANH R65, R39 ;  /* 0x0000002700417308 */ /* 0x0001620000002400 */
[----:B---3--:R-:W-:-:S07]  /*5c20*/  FMNMX.FTZ R38, R24, R25, !PT ;  /* 0x0000001918267209 */ /* 0x008fce0007810000 */
[----:B------:R3:W5:Y:S01]  /*5c30*/  MUFU.TANH R66, R42 ;  /* 0x0000002a00427308 */ /* 0x0007620000002400 */
[----:B-1----:R-:W-:Y:S02]  /*5c40*/  FMNMX.FTZ R52, R52, R31, !PT ;  /* 0x0000001f34347209 */ /* 0x002fe40007810000 */
[----:B------:R-:W-:Y:S02]  /*5c50*/  FSEL R31, R63, -INF , P3 ;  /* 0xff8000003f1f7808 */ /* 0x000fe40001800000 */
[----:B------:R-:W-:Y:S01]  /*5c60*/  ISETP.GT.AND P3, PT, R20, 0x29, PT ;  /* 0x000000291400780c */ /* 0x000fe20003f64270 */
[----:B------:R-:W1:Y:S01]  /*5c70*/  SHFL.BFLY PT, R53, R52, 0x1, 0x1f ;  /* 0x0c201f0034357f89 */ /* 0x000e6200000e0000 */
[----:B0-----:R-:W-:Y:S01]  /*5c80*/  FMNMX.FTZ R39, R31, R38, !PT ;  /* 0x000000261f277209 */ /* 0x001fe20007810000 */
[----:B------:R0:W1:Y:S01]  /*5c90*/  MUFU.TANH R67, R43 ;  /* 0x0000002b00437308 */ /* 0x0000620000002400 */
[----:B--2---:R-:W-:Y:S02]  /*5ca0*/  FSEL R38, R62, -INF , P1 ;  /* 0xff8000003e267808 */ /* 0x004fe40000800000 */
[----:B---3--:R-:W-:-:S02]  /*5cb0*/  FMNMX.FTZ R42, R34, R39, !PT ;  /* 0x00000027222a7209 */ /* 0x008fc40007810000 */
[----:B------:R-:W-:Y:S02]  /*5cc0*/  ISETP.GT.AND P1, PT, R20, 0x19, PT ;  /* 0x000000191400780c */ /* 0x000fe40003f24270 */
[----:B----4-:R-:W-:Y:S01]  /*5cd0*/  FSEL R39, R64, -INF , P2 ;  /* 0xff80000040277808 */ /* 0x010fe20001000000 */
[----:B------:R2:W3:Y:S01]  /*5ce0*/  MUFU.TANH R68, R46 ;  /* 0x0000002e00447308 */ /* 0x0004e20000002400 */
[----:B0-----:R-:W-:Y:S02]  /*5cf0*/  FMNMX.FTZ R43, R35, R42, !PT ;  /* 0x0000002a232b7209 */ /* 0x001fe40007810000 */
[C---:B------:R-:W-:Y:S02]  /*5d00*/  ISETP.GT.AND P2, PT, R20.reuse, 0x20, PT ;  /* 0x000000201400780c */ /* 0x040fe40003f44270 */
[----:B-----5:R-:W-:Y:S02]  /*5d10*/  FSEL R42, R65, -INF , P1 ;  /* 0xff800000412a7808 */ /* 0x020fe40000800000 */
[----:B------:R-:W-:Y:S01]  /*5d20*/  ISETP.GT.AND P1, PT, R20, 0x21, PT ;  /* 0x000000211400780c */ /* 0x000fe20003f24270 */
[----:B------:R0:W4:Y:S01]  /*5d30*/  MUFU.TANH R69, R47 ;  /* 0x0000002f00457308 */ /* 0x0001220000002400 */
[----:B--2---:R-:W-:-:S02]  /*5d40*/  FMNMX.FTZ R46, R38, R43, !PT ;  /* 0x0000002b262e7209 */ /* 0x004fc40007810000 */
[----:B------:R-:W-:Y:S02]  /*5d50*/  FSEL R43, R66, -INF , P2 ;  /* 0xff800000422b7808 */ /* 0x000fe40001000000 */
[----:B------:R-:W-:Y:S02]  /*5d60*/  ISETP.GT.AND P2, PT, R20, 0x28, PT ;  /* 0x000000281400780c */ /* 0x000fe40003f44270 */
[----:B-1----:R-:W-:Y:S01]  /*5d70*/  FMNMX.FTZ R168, R52, R53, !PT ;  /* 0x0000003534a87209 */ /* 0x002fe20007810000 */
[----:B------:R1:W2:Y:S01]  /*5d80*/  MUFU.TANH R60, R50 ;  /* 0x00000032003c7308 */ /* 0x0002a20000002400 */
[----:B0-----:R-:W-:Y:S02]  /*5d90*/  FMNMX.FTZ R47, R39, R46, !PT ;  /* 0x0000002e272f7209 */ /* 0x001fe40007810000 */
[----:B------:R-:W-:Y:S02]  /*5da0*/  FSEL R46, R67, -INF , P1 ;  /* 0xff800000432e7808 */ /* 0x000fe40000800000 */
[----:B------:R-:W-:-:S02]  /*5db0*/  FSETP.NEU.FTZ.AND P4, PT, R168, -INF , PT ;  /* 0xff800000a800780b */ /* 0x000fc40003f9d000 */
[----:B------:R-:W-:Y:S01]  /*5dc0*/  ISETP.GT.AND P1, PT, R20, 0x30, PT ;  /* 0x000000301400780c */ /* 0x000fe20003f24270 */
[----:B------:R0:W5:Y:S01]  /*5dd0*/  MUFU.TANH R61, R51 ;  /* 0x00000033003d7308 */ /* 0x0001620000002400 */
[----:B-1----:R-:W-:Y:S02]  /*5de0*/  FMNMX.FTZ R50, R42, R47, !PT ;  /* 0x0000002f2a327209 */ /* 0x002fe40007810000 */
[----:B---3--:R-:W-:Y:S02]  /*5df0*/  FSEL R47, R68, -INF , P2 ;  /* 0xff800000442f7808 */ /* 0x008fe40001000000 */
[----:B------:R-:W-:-:S03]  /*5e00*/  ISETP.GT.AND P2, PT, R20, 0x31, PT ;  /* 0x000000311400780c */ /* 0x000fc60003f44270 */
[----:B------:R1:W3:Y:S01]  /*5e10*/  MUFU.TANH R58, R54 ;  /* 0x00000036003a7308 */ /* 0x0002e20000002400 */
[----:B0-----:R-:W-:Y:S01]  /*5e20*/  FMNMX.FTZ R51, R43, R50, !PT ;  /* 0x000000322b337209 */ /* 0x001fe20007810000 */
[----:B------:R-:W-:-:S03]  /*5e30*/  FMUL.FTZ R50, R168, UR6 ;  /* 0x00000006a8327c20 */ /* 0x000fc60008410000 */
[----:B------:R-:W-:Y:S02]  /*5e40*/  FMNMX.FTZ R52, R46, R51, !PT ;  /* 0x000000332e347209 */ /* 0x000fe40007810000 */
[----:B------:R-:W-:Y:S01]  /*5e50*/  FSEL R56, R50, RZ, P4 ;  /* 0x000000ff32387208 */ /* 0x000fe20002000000 */
[----:B------:R-:W0:Y:S01]  /*5e60*/  MUFU.TANH R55, R55 ;  /* 0x0000003700377308 */ /* 0x000e220000002400 */
[----:B----4-:R-:W-:Y:S02]  /*5e70*/  FSEL R50, R69, -INF , P3 ;  /* 0xff80000045327808 */ /* 0x010fe40001800000 */
[----:B------:R-:W-:Y:S01]  /*5e80*/  FMNMX.FTZ R53, R47, R52, !PT ;  /* 0x000000342f357209 */ /* 0x000fe20007810000 */
[--C-:B------:R-:W-:Y:S01]  /*5e90*/  FFMA.FTZ R172, R21, UR6, -R56.reuse ;  /* 0x0000000615ac7c23 */ /* 0x100fe20008010838 */
[----:B--2---:R-:W-:Y:S01]  /*5ea0*/  FSEL R51, R60, -INF , P1 ;  /* 0xff8000003c337808 */ /* 0x004fe20000800000 */
[--C-:B------:R-:W-:Y:S01]  /*5eb0*/  FFMA.FTZ R173, R27, UR6, -R56.reuse ;  /* 0x000000061bad7c23 */ /* 0x100fe20008010838 */
[----:B-1----:R-:W-:Y:S01]  /*5ec0*/  FMNMX.FTZ R54, R50, R53, !PT ;  /* 0x0000003532367209 */ /* 0x002fe20007810000 */
[--C-:B------:R-:W-:Y:S01]  /*5ed0*/  FFMA.FTZ R207, R26, UR6, -R56.reuse ;  /* 0x000000061acf7c23 */ /* 0x100fe20008010838 */
[----:B------:R-:W-:Y:S01]  /*5ee0*/  ISETP.GT.AND P1, PT, R20, 0x38, PT ;  /* 0x000000381400780c */ /* 0x000fe20003f24270 */
[--C-:B------:R-:W-:Y:S01]  /*5ef0*/  FFMA.FTZ R28, R28, UR6, -R56.reuse ;  /* 0x000000061c1c7c23 */ /* 0x100fe20008010838 */
[----:B-----5:R-:W-:Y:S01]  /*5f00*/  FSEL R52, R61, -INF , P2 ;  /* 0xff8000003d347808 */ /* 0x020fe20001000000 */
[--C-:B------:R-:W-:Y:S01]  /*5f10*/  FFMA.FTZ R176, R29, UR6, -R56.reuse ;  /* 0x000000061db07c23 */ /* 0x100fe20008010838 */
[----:B------:R-:W-:Y:S01]  /*5f20*/  FMNMX.FTZ R21, R51, R54, !PT ;  /* 0x0000003633157209 */ /* 0x000fe20007810000 */
[--C-:B------:R-:W-:Y:S01]  /*5f30*/  FFMA.FTZ R177, R30, UR6, -R56.reuse ;  /* 0x000000061eb17c23 */ /* 0x100fe20008010838 */
[----:B------:R-:W-:Y:S01]  /*5f40*/  ISETP.GT.AND P2, PT, R20, 0x39, PT ;  /* 0x000000391400780c */ /* 0x000fe20003f44270 */
[--C-:B------:R-:W-:Y:S01]  /*5f50*/  FFMA.FTZ R180, R32, UR6, -R56.reuse ;  /* 0x0000000620b47c23 */ /* 0x100fe20008010838 */
[----:B---3--:R-:W-:Y:S01]  /*5f60*/  FSEL R53, R58, -INF , P1 ;  /* 0xff8000003a357808 */ /* 0x008fe20000800000 */
[--C-:B------:R-:W-:Y:S01]  /*5f70*/  FFMA.FTZ R181, R33, UR6, -R56.reuse ;  /* 0x0000000621b57c23 */ /* 0x100fe20008010838 */
[----:B------:R-:W-:Y:S01]  /*5f80*/  FMNMX.FTZ R20, R52, R21, !PT ;  /* 0x0000001534147209 */ /* 0x000fe20007810000 */
[--C-:B------:R-:W-:Y:S01]  /*5f90*/  FFMA.FTZ R200, R36, UR6, -R56.reuse ;  /* 0x0000000624c87c23 */ /* 0x100fe20008010838 */
[----:B0-----:R-:W-:Y:S01]  /*5fa0*/  FSEL R54, R55, -INF , P2 ;  /* 0xff80000037367808 */ /* 0x001fe20001000000 */
[----:B------:R-:W-:Y:S01]  /*5fb0*/  MUFU.EX2 R21, R28 ;  /* 0x0000001c00157308 */ /* 0x000fe20000000800 */
        /* <DEDUP_REMOVED lines=8> */
[----:B------:R-:W-:Y:S01]  /*6040*/  FFMA.FTZ R208, R49, UR6, -R56 ;  /* 0x0000000631d07c23 */ /* 0x000fe20008010838 */
[----:B------:R-:W0:Y:S01]  /*6050*/  SHFL.BFLY PT, R20, R55, 0x2, 0x1f ;  /* 0x0c401f0037147f89 */ /* 0x000e2200000e0000 */
[----:B------:R-:W-:Y:S08]  /*6060*/  MUFU.EX2 R172, R172 ;  /* 0x000000ac00ac7308 */ /* 0x000ff00000000800 */
[----:B------:R-:W-:Y:S08]  /*6070*/  MUFU.EX2 R173, R173 ;  /* 0x000000ad00ad7308 */ /* 0x000ff00000000800 */
[----:B------:R-:W1:Y:S01]  /*6080*/  MUFU.EX2 R176, R176 ;  /* 0x000000b000b07308 */ /* 0x000e620000000800 */
[----:B0-----:R-:W-:-:S07]  /*6090*/  FMNMX.FTZ R20, R55, R20, !PT ;  /* 0x0000001437147209 */ /* 0x001fce0007810000 */
[----:B------:R-:W-:Y:S01]  /*60a0*/  MUFU.EX2 R177, R177 ;  /* 0x000000b100b17308 */ /* 0x000fe20000000800 */
[----:B------:R-:W0:Y:S07]  /*60b0*/  SHFL.BFLY PT, R169, R20, 0x1, 0x1f ;  /* 0x0c201f0014a97f89 */ /* 0x000e2e00000e0000 */
[----:B------:R-:W2:Y:S01]  /*60c0*/  MUFU.EX2 R180, R180 ;  /* 0x000000b400b47308 */ /* 0x000ea20000000800 */
[----:B-1----:R-:W-:-:S07]  /*60d0*/  F2FP.F16.F32.PACK_AB R154, R176, R173 ;  /* 0x000000adb09a723e */ /* 0x002fce00000000ff */
[----:B------:R-:W-:Y:S08]  /*60e0*/  MUFU.EX2 R181, R181 ;  /* 0x000000b500b57308 */ /* 0x000ff00000000800 */
[----:B------:R-:W1:Y:S01]  /*60f0*/  MUFU.EX2 R200, R200 ;  /* 0x000000c800c87308 */ /* 0x000e620000000800 */
[----:B--2---:R-:W-:Y:S02]  /*6100*/  F2FP.F16.F32.PACK_AB R156, R180, R177 ;  /* 0x000000b1b49c723e */ /* 0x004fe400000000ff */
[----:B0-----:R-:W-:-:S04]  /*6110*/  FMNMX.FTZ R169, R20, R169, !PT ;  /* 0x000000a914a97209 */ /* 0x001fc80007810000 */
[C---:B------:R-:W-:Y:S01]  /*6120*/  FSETP.NEU.FTZ.AND P1, PT, R169.reuse, -INF , PT ;  /* 0xff800000a900780b */ /* 0x040fe20003f3d000 */
[----:B------:R-:W-:Y:S01]  /*6130*/  FMUL.FTZ R20, R169, UR6 ;  /* 0x00000006a9147c20 */ /* 0x000fe20008410000 */
[----:B------:R-:W-:Y:S04]  /*6140*/  MUFU.EX2 R201, R201 ;  /* 0x000000c900c97308 */ /* 0x000fe80000000800 */
[----:B------:R-:W-:Y:S02]  /*6150*/  FSEL R27, R20, RZ, P1 ;  /* 0x000000ff141b7208 */ /* 0x000fe40000800000 */
[----:B-1----:R-:W-:Y:S02]  /*6160*/  F2FP.F16.F32.PACK_AB R158, R200, R181 ;  /* 0x000000b5c89e723e */ /* 0x002fe400000000ff */
[----:B------:R-:W0:Y:S01]  /*6170*/  MUFU.EX2 R202, R202 ;  /* 0x000000ca00ca7308 */ /* 0x000e220000000800 */
[--C-:B------:R-:W-:Y:S01]  /*6180*/  FFMA.FTZ R171, R24, UR6, -R27.reuse ;  /* 0x0000000618ab7c23 */ /* 0x100fe2000801081b */
[-C--:B------:R-:W-:Y:S01]  /*6190*/  LEA.HI R24, R57, R152.reuse, RZ, 0x4 ;  /* 0x0000009839187211 */ /* 0x080fe200078f20ff */
[--C-:B------:R-:W-:Y:S01]  /*61a0*/  FFMA.FTZ R20, R25, UR6, -R27.reuse ;  /* 0x0000000619147c23 */ /* 0x100fe2000801081b */
[----:B------:R-:W-:Y:S01]  /*61b0*/  LEA.HI R57, R57, R152, RZ, 0x5 ;  /* 0x0000009839397211 */ /* 0x000fe200078f28ff */
[--C-:B------:R-:W-:Y:S01]  /*61c0*/  FFMA.FTZ R174, R31, UR6, -R27.reuse ;  /* 0x000000061fae7c23 */ /* 0x100fe2000801081b */
[----:B------:R-:W-:Y:S01]  /*61d0*/  LOP3.LUT R25, R24, 0xfffffff0, RZ, 0xc0, !PT ;  /* 0xfffffff018197812 */ /* 0x000fe200078ec0ff */
[----:B------:R-:W-:Y:S01]  /*61e0*/  FFMA.FTZ R175, R34, UR6, -R27 ;  /* 0x0000000622af7c23 */ /* 0x000fe2000801081b */
[----:B------:R-:W-:Y:S01]  /*61f0*/  SHF.R.U32.HI R24, RZ, 0x1, R24 ;  /* 0x00000001ff187819 */ /* 0x000fe20000011618 */
[----:B------:R-:W-:-:S02]  /*6200*/  IMAD.SHL.U32 R57, R57, 0x20, RZ ;  /* 0x0000002039397824 */ /* 0x000fc400078e00ff */
[----:B------:R-:W-:Y:S01]  /*6210*/  FFMA.FTZ R178, R35, UR6, -R27 ;  /* 0x0000000623b27c23 */ /* 0x000fe2000801081b */
[----:B------:R-:W-:Y:S02]  /*6220*/  IMAD.IADD R25, R152, 0x1, -R25 ;  /* 0x0000000198197824 */ /* 0x000fe400078e0a19 */
[--C-:B------:R-:W-:Y:S01]  /*6230*/  FFMA.FTZ R179, R38, UR6, -R27.reuse ;  /* 0x0000000626b37c23 */ /* 0x100fe2000801081b */
[--C-:B------:R-:W-:Y:S01]  /*6240*/  FFMA.FTZ R182, R39, UR6, -R27.reuse ;  /* 0x0000000627b67c23 */ /* 0x100fe2000801081b */
[----:B------:R-:W-:Y:S01]  /*6250*/  LOP3.LUT R57, R57, 0x7ffffc00, RZ, 0xc0, !PT ;  /* 0x7ffffc0039397812 */ /* 0x000fe200078ec0ff */
        /* <DEDUP_REMOVED lines=8> */
[--C-:B------:R-:W-:Y:S01]  /*62e0*/  FFMA.FTZ R214, R52, UR6, -R27.reuse ;  /* 0x0000000634d67c23 */ /* 0x100fe2000801081b */
[C---:B------:R-:W-:Y:S01]  /*62f0*/  LOP3.LUT R28, R26.reuse, 0xfffffff8, RZ, 0xc0, !PT ;  /* 0xfffffff81a1c7812 */ /* 0x040fe200078ec0ff */
[--C-:B------:R-:W-:Y:S01]  /*6300*/  FFMA.FTZ R215, R53, UR6, -R27.reuse ;  /* 0x0000000635d77c23 */ /* 0x100fe2000801081b */
[----:B------:R-:W-:Y:S01]  /*6310*/  SHF.L.U32 R26, R26, 0x6, RZ ;  /* 0x000000061a1a7819 */ /* 0x000fe200000006ff */
[----:B------:R-:W-:Y:S01]  /*6320*/  FFMA.FTZ R216, R54, UR6, -R27 ;  /* 0x0000000636d87c23 */ /* 0x000fe2000801081b */
[----:B------:R-:W-:Y:S01]  /*6330*/  MUFU.EX2 R171, R171 ;  /* 0x000000ab00ab7308 */ /* 0x000fe20000000800 */
[----:B------:R-:W-:Y:S01]  /*6340*/  IMAD.IADD R28, R25, 0x1, -R28 ;  /* 0x00000001191c7824 */ /* 0x000fe200078e0a1c */
[----:B------:R-:W-:-:S02]  /*6350*/  LOP3.LUT R26, R26, 0x7ffffe00, RZ, 0xc0, !PT ;  /* 0x7ffffe001a1a7812 */ /* 0x000fc400078ec0ff */
[----:B------:R-:W-:Y:S01]  /*6360*/  F2FP.F16.F32.PACK_AB R152, R21, R172 ;  /* 0x000000ac1598723e */ /* 0x000fe200000000ff */
[C---:B------:R-:W-:Y:S01]  /*6370*/  IMAD.SHL.U32 R25, R28.reuse, 0x40, RZ ;  /* 0x000000401c197824 */ /* 0x040fe200078e00ff */
[----:B------:R-:W-:Y:S01]  /*6380*/  LOP3.LUT P2, RZ, R28, 0x2, RZ, 0xc0, !PT ;  /* 0x000000021cff7812 */ /* 0x000fe2000784c0ff */
[----:B------:R-:W-:Y:S01]  /*6390*/  FADD.FTZ R172, R172, R21 ;  /* 0x00000015acac7221 */ /* 0x000fe20000010000 */
[----:B------:R-:W1:Y:S01]  /*63a0*/  MUFU.EX2 R20, R20 ;  /* 0x0000001400147308 */ /* 0x000e620000000800 */
[----:B------:R-:W-:Y:S02]  /*63b0*/  LOP3.LUT P1, RZ, R28, 0x4, RZ, 0xc0, !PT ;  /* 0x000000041cff7812 */ /* 0x000fe4000782c0ff */
[----:B------:R-:W-:Y:S01]  /*63c0*/  LOP3.LUT R25, R25, 0x1c0, RZ, 0xc0, !PT ;  /* 0x000001c019197812 */ /* 0x000fe200078ec0ff */
[----:B------:R-:W-:Y:S01]  /*63d0*/  FADD.FTZ R173, R173, R172 ;  /* 0x000000acadad7221 */ /* 0x000fe20000010000 */
[----:B------:R-:W-:Y:S02]  /*63e0*/  SEL R59, R59, 0xffffffc0, !P1 ;  /* 0xffffffc03b3b7807 */ /* 0x000fe40004800000 */
[----:B------:R-:W-:Y:S01]  /*63f0*/  LOP3.LUT R24, R25, 0x8, R24, 0xf8, !PT ;  /* 0x0000000819187812 */ /* 0x000fe200078ef818 */
[----:B------:R-:W-:Y:S01]  /*6400*/  MUFU.EX2 R174, R174 ;  /* 0x000000ae00ae7308 */ /* 0x000fe20000000800 */
[----:B------:R-:W-:Y:S01]  /*6410*/  SHF.R.U32.HI R25, RZ, 0x3, R25 ;  /* 0x00000003ff197819 */ /* 0x000fe20000011619 */
[----:B------:R-:W-:Y:S01]  /*6420*/  FADD.FTZ R176, R176, R173 ;  /* 0x000000adb0b07221 */ /* 0x000fe20000010000 */
[----:B0-----:R-:W-:-:S02]  /*6430*/  F2FP.F16.F32.PACK_AB R160, R202, R201 ;  /* 0x000000c9caa0723e */ /* 0x001fc400000000ff */
[----:B------:R-:W-:Y:S01]  /*6440*/  LOP3.LUT R24, R24, R25, RZ, 0x3c, !PT ;  /* 0x0000001918187212 */ /* 0x000fe200078e3cff */
[----:B------:R-:W-:Y:S02]  /*6450*/  FADD.FTZ R177, R177, R176 ;  /* 0x000000b0b1b17221 */ /* 0x000fe40000010000 */
[----:B------:R-:W0:Y:S01]  /*6460*/  MUFU.EX2 R175, R175 ;  /* 0x000000af00af7308 */ /* 0x000e220000000800 */
[----:B------:R-:W-:Y:S01]  /*6470*/  IADD3 R57, R24, R26, R57 ;  /* 0x0000001a18397210 */ /* 0x000fe20007ffe039 */
[----:B------:R-:W-:Y:S01]  /*6480*/  VIADD R24, R198, 0x38840 ;  /* 0x00038840c6187836 */ /* 0x000fe20000000000 */
[----:B-1----:R-:W-:Y:S01]  /*6490*/  F2FP.F16.F32.PACK_AB R153, R20, R171 ;  /* 0x000000ab1499723e */ /* 0x002fe200000000ff */
[----:B------:R-:W-:Y:S01]  /*64a0*/  FADD.FTZ R171, R171, R20 ;  /* 0x00000014abab7221 */ /* 0x000fe20000010000 */
[----:B------:R-:W-:Y:S01]  /*64b0*/  FADD.FTZ R180, R180, R177 ;  /* 0x000000b1b4b47221 */ /* 0x000fe20000010000 */
[----:B------:R-:W-:Y:S01]  /*64c0*/  IMAD R187, R57, 0x2, R198 ;  /* 0x0000000239bb7824 */ /* 0x000fe200078e02c6 */
[----:B------:R-:W-:Y:S01]  /*64d0*/  PRMT R24, R197, 0x654, R24 ;  /* 0x00000654c5187816 */ /* 0x000fe20000000018 */
[----:B------:R-:W-:Y:S01]  /*64e0*/  MUFU.EX2 R178, R178 ;  /* 0x000000b200b27308 */ /* 0x000fe20000000800 */
[----:B------:R-:W-:Y:S01]  /*64f0*/  FADD.FTZ R181, R181, R180 ;  /* 0x000000b4b5b57221 */ /* 0x000fe20000010000 */
[C---:B------:R-:W-:Y:S01]  /*6500*/  VIADD R189, R187.reuse, 0x36400 ;  /* 0x00036400bbbd7836 */ /* 0x040fe20000000000 */
[----:B------:R1:W-:Y:S01]  /*6510*/  SYNCS.ARRIVE.TRANS64.RED.A1T0 RZ, [R24+URZ], RZ ;  /* 0x000000ff18ff79a7 */ /* 0x0003e2000810043f */
[----:B------:R-:W-:-:S02]  /*6520*/  VIADD R186, R187, 0x36420 ;  /* 0x00036420bbba7836 */ /* 0x000fc40000000000 */
[----:B------:R-:W-:Y:S01]  /*6530*/  FADD.FTZ R200, R200, R181 ;  /* 0x000000b5c8c87221 */ /* 0x000fe20000010000 */
[----:B------:R-:W-:Y:S01]  /*6540*/  @P2 VIADD R186, R189, 0xffffffe0 ;  /* 0xffffffe0bdba2836 */ /* 0x000fe20000000000 */
[----:B------:R-:W2:Y:S01]  /*6550*/  MUFU.EX2 R179, R179 ;  /* 0x000000b300b37308 */ /* 0x000ea20000000800 */
[----:B0-----:R-:W-:Y:S01]  /*6560*/  F2FP.F16.F32.PACK_AB R155, R175, R174 ;  /* 0x000000aeaf9b723e */ /* 0x001fe200000000ff */
[----:B------:R-:W-:Y:S01]  /*6570*/  BAR.SYNC.DEFER_BLOCKING 0xf, 0x100 ;  /* 0x03c4000000007b1d */ /* 0x000fe20000010000 */
[----:B------:R-:W-:Y:S02]  /*6580*/  IMAD.IADD R189, R189, 0x1, R59 ;  /* 0x00000001bdbd7824 */ /* 0x000fe400078e023b */
[----:B------:R-:W-:Y:S01]  /*6590*/  FADD.FTZ R174, R174, R171 ;  /* 0x000000abaeae7221 */ /* 0x000fe20000010000 */
[----:B------:R-:W-:Y:S02]  /*65a0*/  IMAD.IADD R188, R59, 0x1, R186 ;  /* 0x000000013bbc7824 */ /* 0x000fe400078e02ba */
[----:B------:R-:W-:Y:S01]  /*65b0*/  FADD.FTZ R201, R201, R200 ;  /* 0x000000c8c9c97221 */ /* 0x000fe20000010000 */
[----:B------:R-:W-:Y:S01]  /*65c0*/  MUFU.EX2 R182, R182 ;  /* 0x000000b600b67308 */ /* 0x000fe20000000800 */
[----:B------:R-:W-:-:S02]  /*65d0*/  FADD.FTZ R175, R175, R174 ;  /* 0x000000aeafaf7221 */ /* 0x000fc40000010000 */
[----:B------:R-:W-:-:S05]  /*65e0*/  FADD.FTZ R202, R202, R201 ;  /* 0x000000c9caca7221 */ /* 0x000fca0000010000 */
[----:B------:R-:W0:Y:S01]  /*65f0*/  MUFU.EX2 R183, R183 ;  /* 0x000000b700b77308 */ /* 0x000e220000000800 */
[----:B--2---:R-:W-:Y:S01]  /*6600*/  F2FP.F16.F32.PACK_AB R157, R179, R178 ;  /* 0x000000b2b39d723e */ /* 0x004fe200000000ff */
[----:B------:R-:W-:-:S04]  /*6610*/  FADD.FTZ R178, R178, R175 ;  /* 0x000000afb2b27221 */ /* 0x000fc80000010000 */
[----:B------:R-:W-:Y:S02]  /*6620*/  FADD.FTZ R179, R179, R178 ;  /* 0x000000b2b3b37221 */ /* 0x000fe40000010000 */
[----:B------:R-:W-:Y:S01]  /*6630*/  MUFU.EX2 R203, R203 ;  /* 0x000000cb00cb7308 */ /* 0x000fe20000000800 */
[----:B------:R2:W-:Y:S07]  /*6640*/  STSM.16.M88.4 [R187+0x36400], R152 ;  /* 0x03640098bb007844 */ /* 0x0005ee0000000200 */
[----:B------:R-:W3:Y:S01]  /*6650*/  MUFU.EX2 R204, R204 ;  /* 0x000000cc00cc7308 */ /* 0x000ee20000000800 */
[----:B0-----:R-:W-:Y:S01]  /*6660*/  F2FP.F16.F32.PACK_AB R159, R183, R182 ;  /* 0x000000b6b79f723e */ /* 0x001fe200000000ff */
[----:B------:R-:W-:-:S04]  /*6670*/  FADD.FTZ R182, R182, R179 ;  /* 0x000000b3b6b67221 */ /* 0x000fc80000010000 */
[----:B------:R0:W-:Y:S01]  /*6680*/  STSM.16.M88.4 [R186], R156 ;  /* 0x0000009cba007844 */ /* 0x0001e20000000200 */
[----:B------:R-:W-:Y:S01]  /*6690*/  FADD.FTZ R182, R183, R182 ;  /* 0x000000b6b7b67221 */ /* 0x000fe20000010000 */
[----:B------:R-:W-:Y:S08]  /*66a0*/  MUFU.EX2 R209, R209 ;  /* 0x000000d100d17308 */ /* 0x000ff00000000800 */
[----:B------:R-:W4:Y:S01]  /*66b0*/  MUFU.EX2 R210, R210 ;  /* 0x000000d200d27308 */ /* 0x000f220000000800 */
[----:B---3--:R-:W-:Y:S01]  /*66c0*/  F2FP.F16.F32.PACK_AB R162, R204, R203 ;  /* 0x000000cbcca2723e */ /* 0x008fe200000000ff */
[----:B------:R-:W-:-:S04]  /*66d0*/  FADD.FTZ R203, R203, R202 ;  /* 0x000000cacbcb7221 */ /* 0x000fc80000010000 */
[----:B------:R-:W-:Y:S02]  /*66e0*/  FADD.FTZ R204, R204, R203 ;  /* 0x000000cbcccc7221 */ /* 0x000fe40000010000 */
[----:B------:R-:W-:Y:S08]  /*66f0*/  MUFU.EX2 R211, R211 ;  /* 0x000000d300d37308 */ /* 0x000ff00000000800 */
[----:B------:R-:W3:Y:S01]  /*6700*/  MUFU.EX2 R212, R212 ;  /* 0x000000d400d47308 */ /* 0x000ee20000000800 */
[----:B----4-:R-:W-:Y:S01]  /*6710*/  F2FP.F16.F32.PACK_AB R161, R210, R209 ;  /* 0x000000d1d2a1723e */ /* 0x010fe200000000ff */
[----:B------:R-:W-:-:S04]  /*6720*/  FADD.FTZ R209, R209, R182 ;  /* 0x000000b6d1d17221 */ /* 0x000fc80000010000 */
[----:B------:R-:W-:Y:S02]  /*6730*/  FADD.FTZ R210, R210, R209 ;  /* 0x000000d1d2d27221 */ /* 0x000fe40000010000 */
[----:B------:R-:W-:Y:S08]  /*6740*/  MUFU.EX2 R205, R205 ;  /* 0x000000cd00cd7308 */ /* 0x000ff00000000800 */
[----:B------:R-:W4:Y:S01]  /*6750*/  MUFU.EX2 R206, R206 ;  /* 0x000000ce00ce7308 */ /* 0x000f220000000800 */
[----:B---3--:R-:W-:Y:S01]  /*6760*/  F2FP.F16.F32.PACK_AB R163, R212, R211 ;  /* 0x000000d3d4a3723e */ /* 0x008fe200000000ff */
[----:B------:R-:W-:-:S04]  /*6770*/  FADD.FTZ R211, R211, R210 ;  /* 0x000000d2d3d37221 */ /* 0x000fc80000010000 */
[----:B------:R0:W-:Y:S01]  /*6780*/  STSM.16.M88.4 [R189], R160 ;  /* 0x000000a0bd007844 */ /* 0x0001e20000000200 */
[----:B------:R-:W-:Y:S01]  /*6790*/  FADD.FTZ R212, R212, R211 ;  /* 0x000000d3d4d47221 */ /* 0x000fe20000010000 */
[----:B------:R-:W3:Y:S08]  /*67a0*/  MUFU.EX2 R207, R207 ;  /* 0x000000cf00cf7308 */ /* 0x000ef00000000800 */
[----:B------:R-:W5:Y:S01]  /*67b0*/  MUFU.EX2 R208, R208 ;  /* 0x000000d000d07308 */ /* 0x000f620000000800 */
[----:B----4-:R-:W-:Y:S01]  /*67c0*/  F2FP.F16.F32.PACK_AB R164, R206, R205 ;  /* 0x000000cdcea4723e */ /* 0x010fe200000000ff */
[----:B------:R-:W-:-:S04]  /*67d0*/  FADD.FTZ R205, R205, R204 ;  /* 0x000000cccdcd7221 */ /* 0x000fc80000010000 */
[----:B------:R-:W-:Y:S02]  /*67e0*/  FADD.FTZ R206, R206, R205 ;  /* 0x000000cdcece7221 */ /* 0x000fe40000010000 */
[----:B------:R-:W-:Y:S02]  /*67f0*/  MUFU.EX2 R213, R213 ;  /* 0x000000d500d57308 */ /* 0x000fe40000000800 */
[----:B---3--:R-:W-:-:S06]  /*6800*/  FADD.FTZ R21, R207, R206 ;  /* 0x000000cecf157221 */ /* 0x008fcc0000010000 */
[----:B------:R-:W3:Y:S01]  /*6810*/  MUFU.EX2 R214, R214 ;  /* 0x000000d600d67308 */ /* 0x000ee20000000800 */
[C---:B-----5:R-:W-:Y:S01]  /*6820*/  F2FP.F16.F32.PACK_AB R166, R208.reuse, R207 ;  /* 0x000000cfd0a6723e */ /* 0x060fe200000000ff */
[----:B------:R-:W-:-:S06]  /*6830*/  FADD.FTZ R21, R208, R21 ;  /* 0x00000015d0157221 */ /* 0x000fcc0000010000 */
[----:B------:R-:W-:Y:S08]  /*6840*/  MUFU.EX2 R215, R215 ;  /* 0x000000d700d77308 */ /* 0x000ff00000000800 */
[----:B------:R-:W4:Y:S01]  /*6850*/  MUFU.EX2 R216, R216 ;  /* 0x000000d800d87308 */ /* 0x000f220000000800 */
[----:B---3--:R-:W-:Y:S01]  /*6860*/  F2FP.F16.F32.PACK_AB R165, R214, R213 ;  /* 0x000000d5d6a5723e */ /* 0x008fe200000000ff */
[----:B------:R-:W-:-:S04]  /*6870*/  FADD.FTZ R213, R213, R212 ;  /* 0x000000d4d5d57221 */ /* 0x000fc80000010000 */
[----:B------:R-:W-:Y:S01]  /*6880*/  FADD.FTZ R214, R214, R213 ;  /* 0x000000d5d6d67221 */ /* 0x000fe20000010000 */
[----:B----4-:R-:W-:-:S03]  /*6890*/  F2FP.F16.F32.PACK_AB R167, R216, R215 ;  /* 0x000000d7d8a7723e */ /* 0x010fc600000000ff */
[----:B------:R-:W-:Y:S02]  /*68a0*/  FADD.FTZ R215, R215, R214 ;  /* 0x000000d6d7d77221 */ /* 0x000fe40000010000 */
[----:B------:R0:W-:Y:S01]  /*68b0*/  STSM.16.M88.4 [R188], R164 ;  /* 0x000000a4bc007844 */ /* 0x0001e20000000200 */
[----:B-1----:R-:W-:Y:S01]  /*68c0*/  WARPGROUP.ARRIVE ;  /* 0x00000000000079c5 */ /* 0x002fe20000000000 */
[----:B------:R-:W-:-:S05]  /*68d0*/  FADD.FTZ R20, R216, R215 ;  /* 0x000000d7d8147221 */ /* 0x000fca0000010000 */
[----:B------:R-:W-:Y:S01]  /*68e0*/  HGMMA.64x256x16.F32 R24, R152, gdesc[UR8].tnspB, RZ, !UPT, gsb0 ;  /* 0x43e0000898187df0 */ /* 0x000fe2000c0008ff */
[----:B------:R-:W-:Y:S01]  /*68f0*/  R2UR UR10, R217 ;  /* 0x00000000d90a72ca */ /* 0x000fe200000e0000 */
[----:B------:R-:W-:Y:S01]  /*6900*/  UMOV UR11, 0x40000040 ;  /* 0x40000040000b7882 */ /* 0x000fe20000000000 */
[C---:B------:R-:W-:Y:S01]  /*6910*/  IADD3 R217, R192.reuse, 0x100, RZ ;  /* 0x00000100c0d97810 */ /* 0x040fe20007ffe0ff */
[----:B------:R-:W-:Y:S02]  /*6920*/  WARPGROUP.DEPBAR.LE gsb0, 0x0 ;  /* 0x00008000000079c5 */ /* 0x000fe40000010000 */
[----:B------:R-:W-:Y:S01]  /*6930*/  WARPGROUP.ARRIVE ;  /* 0x00000000000079c5 */ /* 0x000fe20000000000 */
[----:B--2---:R-:W-:-:S15]  /*6940*/  VIADD R152, R192, 0x180 ;  /* 0x00000180c0987836 */ /* 0x004fde0000000000 */
        /* <DEDUP_REMOVED lines=25> */
.L_x_4250:
[----:B------:R-:W-:Y:S01]  /*6ae0*/  UISETP.NE.AND UP0, UPT, UR61, URZ, UPT ;  /* 0x0000003f3d00728c */ /* 0x000fe2000bf05270 */
[----:B------:R-:W-:Y:S01]  /*6af0*/  IMAD R170, R194, UR7, -R170 ;  /* 0x00000007c2aa7c24 */ /* 0x000fe2000f8e0aaa */
[----:B------:R-:W-:Y:S01]  /*6b00*/  R2UR UR15, R196 ;  /* 0x00000000c40f72ca */ /* 0x000fe200000e0000 */
[----:B------:R-:W-:Y:S01]  /*6b10*/  VIADD R200, R22, 0xfffffffe ;  /* 0xfffffffe16c87836 */ /* 0x000fe20000000000 */
[----:B------:R-:W-:Y:S01]  /*6b20*/  UMOV UR39, URZ ;  /* 0x0000003f00277c82 */ /* 0x000fe20008000000 */
[----:B------:R-:W-:Y:S01]  /*6b30*/  VIADD R152, R198, 0x38860 ;  /* 0x00038860c6987836 */ /* 0x000fe20000000000 */
[----:B------:R-:W-:Y:S01]  /*6b40*/  R2UR UR7, R170 ;  /* 0x00000000aa0772ca */ /* 0x000fe200000e0000 */
[----:B------:R-:W-:-:S03]  /*6b50*/  IMAD.MOV.U32 R22, RZ, RZ, RZ ;  /* 0x000000ffff167224 */ /* 0x000fc600078e00ff */
[----:B------:R-:W-:Y:S01]  /*6b60*/  PRMT R152, R197, 0x654, R152 ;  /* 0x00000654c5987816 */ /* 0x000fe20000000098 */
[----:B------:R-:W-:Y:S01]  /*6b70*/  @UP0 ULDC UR10, c[0x0][0x44c] ;  /* 0x00011300000a0ab9 */ /* 0x000fe20000000800 */
[----:B------:R-:W-:Y:S01]  /*6b80*/  @UP0 ULDC UR14, c[0x0][0x450] ;  /* 0x00011400000e0ab9 */ /* 0x000fe20000000800 */
[----:B------:R-:W-:Y:S01]  /*6b90*/  UIMAD.WIDE.U32 UR10, UR38, UR10, URZ ;  /* 0x0000000a260a72a5 */ /* 0x000fe2000f8e003f */
[----:B------:R0:W-:Y:S03]  /*6ba0*/  SYNCS.ARRIVE.TRANS64.RED.A1T0 RZ, [R152+URZ], RZ ;  /* 0x000000ff98ff79a7 */ /* 0x0001e6000810043f */
[----:B------:R-:W-:-:S04]  /*6bb0*/  @UP0 USHF.R.U32.HI UR38, URZ, UR14, UR11 ;  /* 0x0000000e3f260299 */ /* 0x000fc8000801160b */
[----:B------:R-:W-:-:S04]  /*6bc0*/  UIADD3 UR38, UR7, UR38, URZ ;  /* 0x0000002607267290 */ /* 0x000fc8000fffe03f */
[----:B------:R-:W-:-:S04]  /*6bd0*/  USHF.R.S32.HI UR7, URZ, 0x1f, UR38 ;  /* 0x0000001f3f077899 */ /* 0x000fc80008011426 */
[----:B------:R-:W-:-:S04]  /*6be0*/  ULEA.HI UR7, UR7, UR38, URZ, 0x6 ;  /* 0x0000002607077291 */ /* 0x000fc8000f8f303f */
[----:B------:R-:W-:-:S04]  /*6bf0*/  USHF.R.S32.HI UR7, URZ, 0x6, UR7 ;  /* 0x000000063f077899 */ /* 0x000fc80008011407 */
[----:B------:R-:W-:-:S04]  /*6c00*/  UISETP.LT.AND UP0, UPT, UR15, UR7, UPT ;  /* 0x000000070f00728c */ /* 0x000fc8000bf01270 */
[----:B------:R-:W-:-:S06]  /*6c10*/  USEL UR60, UR15, UR7, !UP0 ;  /* 0x000000070f3c7287 */ /* 0x000fcc000c000000 */
[----:B------:R-:W-:-:S13]  /*6c20*/  ISETP.GE.AND P1, PT, R200, UR60, PT ;  /* 0x0000003cc8007c0c */ /* 0x000fda000bf26270 */
[----:B0-----:R-:W-:Y:S05]  /*6c30*/  @!P1 BRA `(.L_x_4251) ;  /* 0x0000003400cc9947 */ /* 0x001fea0003800000 */
[----:B------:R-:W-:Y:S01]  /*6c40*/  IMAD.MOV.U32 R203, RZ, RZ, R169 ;  /* 0x000000ffffcb7224 */ /* 0x000fe200078e00a9 */
[----:B------:R-:W-:Y:S01]  /*6c50*/  UMOV UR39, URZ ;  /* 0x0000003f00277c82 */ /* 0x000fe20008000000 */
[----:B------:R-:W-:Y:S01]  /*6c60*/  IMAD.MOV.U32 R202, RZ, RZ, R168 ;  /* 0x000000ffffca7224 */ /* 0x000fe200078e00a8 */
[----:B------:R-:W-:Y:S01]  /*6c70*/  ULDC UR38, c[0x0][0xad0] ;  /* 0x0002b40000267ab9 */ /* 0x000fe20000000800 */
[----:B------:R-:W-:-:S07]  /*6c80*/  IMAD.MOV.U32 R204, RZ, RZ, RZ ;  /* 0x000000ffffcc7224 */ /* 0x000fce00078e00ff */
.L_x_4262:
[----:B------:R-:W-:-:S05]  /*6c90*/  VIADD R22, R204, 0x1 ;  /* 0x00000001cc167836 */ /* 0x000fca0000000000 */
[----:B------:R-:W-:-:S04]  /*6ca0*/  ISETP.NE.AND P1, PT, R22, 0x2, PT ;  /* 0x000000021600780c */ /* 0x000fc80003f25270 */
[----:B0-----:R-:W-:Y:S02]  /*6cb0*/  SEL R152, RZ, 0x1, P1 ;  /* 0x00000001ff987807 */ /* 0x001fe40000800000 */
[----:B------:R-:W-:Y:S02]  /*6cc0*/  SEL R22, R22, RZ, P1 ;  /* 0x000000ff16167207 */ /* 0x000fe40000800000 */
[----:B------:R-:W-:-:S13]  /*6cd0*/  R2UR UR6, R152 ;  /* 0x00000000980672ca */ /* 0x000fda00000e0000 */
[----:B------:R-:W-:Y:S01]  /*6ce0*/  ULOP3.LUT UR39, UR39, UR6, URZ, 0x3c, !UPT ;  /* 0x0000000627277292 */ /* 0x000fe2000f8e3c3f */
[----:B------:R-:W-:Y:S11]  /*6cf0*/  @!P0 BRA `(.L_x_4252) ;  /* 0x0000000000048947 */ /* 0x000ff60003800000 */
[----:B------:R-:W-:Y:S01]  /*6d00*/  BPT.TRAP 0x1 ;  /* 0x000000040000795c */ /* 0x000fe20000300000 */
.L_x_4252:
[----:B------:R-:W-:Y:S01]  /*6d10*/  MOV R206, UR39 ;  /* 0x0000002700ce7c02 */ /* 0x000fe20008000f00 */
[----:B------:R-:W-:-:S03]  /*6d20*/  IMAD R201, R22, 0x8, R198 ;  /* 0x0000000816c97824 */ /* 0x000fc600078e02c6 */
[----:B------:R-:W-:-:S04]  /*6d30*/  SHF.L.U32 R206, R206, 0x1f, RZ ;  /* 0x0000001fcece7819 */ /* 0x000fc800000006ff */
[----:B------:R0:W1:Y:S01]  /*6d40*/  SYNCS.PHASECHK.TRANS64.TRYWAIT P1, [R201+URZ+0x38830], R206 ;  /* 0x038830cec90075a7 */ /* 0x000062000802017f */
[----:B------:R-:W-:Y:S05]  /*6d50*/  @!P0 BRA `(.L_x_4253) ;  /* 0x0000000000048947 */ /* 0x000fea0003800000 */
[----:B------:R-:W-:Y:S01]  /*6d60*/  BPT.TRAP 0x1 ;  /* 0x000000040000795c */ /* 0x000fe20000300000 */
.L_x_4253:
[----:B------:R-:W-:Y:S01]  /*6d70*/  IMAD R205, R22, 0x200, R190 ;  /* 0x0000020016cd7824 */ /* 0x000fe200078e02be */
[----:B-1----:R-:W-:Y:S06]  /*6d80*/  @P1 BRA `(.L_x_4254) ;  /* 0x0000000000081947 */ /* 0x002fec0003800000 */
[----:B------:R-:W1:Y:S02]  /*6d90*/  SYNCS.PHASECHK.TRANS64.TRYWAIT P1, [R201+URZ+0x38830], R206 ;  /* 0x038830cec90075a7 */ /* 0x000e64000802017f */
[----:B-1----:R-:W-:Y:S05]  /*6da0*/  @!P1 BRA `(.L_x_4255) ;  /* 0x000000e000009947 */ /* 0x002fea0003800000 */
.L_x_4254:
        /* <DEDUP_REMOVED lines=22> */
[----:B------:R-:W-:Y:S01]  /*6f10*/  R2UR UR6, R207 ;  /* 0x00000000cf0672ca */ /* 0x000fe200000e0000 */
[C---:B------:R-:W-:Y:S01]  /*6f20*/  VIADD R207, R205.reuse, 0x4 ;  /* 0x00000004cdcf7836 */ /* 0x040fe20000000000 */
[----:B------:R-:W-:Y:S01]  /*6f30*/  R2UR UR56, R14 ;  /* 0x000000000e3872ca */ /* 0x000fe200000e0000 */
[----:B------:R-:W-:Y:S01]  /*6f40*/  VIADD R205, R205, 0x6 ;  /* 0x00000006cdcd7836 */ /* 0x000fe20000000000 */
[----:B------:R-:W-:Y:S02]  /*6f50*/  R2UR UR57, R15 ;  /* 0x000000000f3972ca */ /* 0x000fe400000e0000 */
[----:B------:R-:W-:-:S07]  /*6f60*/  R2UR UR16, R208 ;  /* 0x00000000d01072ca */ /* 0x000fce00000e0000 */
        /* <DEDUP_REMOVED lines=21> */
.L_x_4256:
[----:B------:R2:W3:Y:S01]  /*70c0*/  SYNCS.PHASECHK.TRANS64.TRYWAIT P1, [R201+URZ+0x38850], R206 ;  /* 0x038850cec90075a7 */ /* 0x0004e2000802017f */
[----:B------:R-:W-:Y:S05]  /*70d0*/  @!P0 BRA `(.L_x_4257) ;  /* 0x0000000000048947 */ /* 0x000fea0003800000 */
[----:B------:R-:W-:Y:S01]  /*70e0*/  BPT.TRAP 0x1 ;  /* 0x000000040000795c */ /* 0x000fe20000300000 */
.L_x_4257:
[----:B------:R-:W-:Y:S01]  /*70f0*/  IMAD R205, R22, 0x1000, R18 ;  /* 0x0000100016cd7824 */ /* 0x000fe200078e0212 */
[----:B---3--:R-:W-:Y:S06]  /*7100*/  @P1 BRA `(.L_x_4258) ;  /* 0x0000000000081947 */ /* 0x008fec0003800000 */
[----:B------:R-:W3:Y:S02]  /*7110*/  SYNCS.PHASECHK.TRANS64.TRYWAIT P1, [R201+URZ+0x38850], R206 ;  /* 0x038850cec90075a7 */ /* 0x000ee4000802017f */
[----:B---3--:R-:W-:Y:S05]  /*7120*/  @!P1 BRA `(.L_x_4259) ;  /* 0x000000dc00349947 */ /* 0x008fea0003800000 */
.L_x_4258:
        /* <DEDUP_REMOVED lines=43> */
[C---:B------:R-:W-:Y:S01]  /*73e0*/  VIADD R207, R205.reuse, 0x800 ;  /* 0x00000800cdcf7836 */ /* 0x040fe20000000000 */
[----:B------:R-:W-:-:S11]  /*73f0*/  IADD3 R206, R205, 0x6, RZ ;  /* 0x00000006cdce7810 */ /* 0x000fd60007ffe0ff */
        /* <DEDUP_REMOVED lines=11> */
[----:B------:R-:W-:Y:S01]  /*74b0*/  R2UR UR18, R206 ;  /* 0x00000000ce1272ca */ /* 0x000fe200000e0000 */
[----:B------:R-:W-:-:S05]  /*74c0*/  VIADD R206, R205, 0x400 ;  /* 0x00000400cdce7836 */ /* 0x000fca0000000000 */
[----:B------:R-:W-:Y:S01]  /*74d0*/  R2UR UR22, R206 ;  /* 0x00000000ce1672ca */ /* 0x000fe200000e0000 */
[C---:B------:R-:W-:Y:S01]  /*74e0*/  VIADD R206, R205.reuse, 0x402 ;  /* 0x00000402cdce7836 */ /* 0x040fe20000000000 */
        /* <DEDUP_REMOVED lines=9> */
[----:B------:R-:W-:Y:S02]  /*7580*/  R2UR UR52, R209 ;  /* 0x00000000d13472ca */ /* 0x000fe400000e0000 */
[----:B------:R-:W-:Y:S02]  /*7590*/  R2UR UR34, R206 ;  /* 0x00000000ce2272ca */ /* 0x000fe400000e0000 */
[----:B------:R-:W-:-:S04]  /*75a0*/  IADD3 R206, R205, 0x600, RZ ;  /* 0x00000600cdce7810 */ /* 0x000fc80007ffe0ff */
        /* <DEDUP_REMOVED lines=9> */
[----:B------:R-:W-:-:S05]  /*7640*/  SEL R206, RZ, 0x2, !P1 ;  /* 0x00000002ffce7807 */ /* 0x000fca0004800000 */
[----:B------:R-:W-:Y:S02]  /*7650*/  IMAD.IADD R208, R184, 0x1, R206 ;  /* 0x00000001b8d07824 */ /* 0x000fe400078e02ce */
        /* <DEDUP_REMOVED lines=17> */
[----:B------:R-:W-:Y:S02]  /*7770*/  SEL R208, R208, 0x6, !P1 ;  /* 0x00000006d0d07807 */ /* 0x000fe40004800000 */
[C---:B------:R-:W-:Y:S01]  /*7780*/  IADD3 R211, R207.reuse, R210, RZ ;  /* 0x000000d2cfd37210 */ /* 0x040fe20007ffe0ff */
[----:B------:R-:W-:Y:S02]  /*7790*/  IMAD.IADD R209, R184, 0x1, R210 ;  /* 0x00000001b8d17824 */ /* 0x000fe400078e02d2 */
        /* <DEDUP_REMOVED lines=202> */
.L_x_4260:
[----:B------:R-:W-:Y:S01]  /*8440*/  UISETP.NE.AND UP0, UPT, UR61, URZ, UPT ;  /* 0x0000003f3d00728c */ /* 0x000fe2000bf05270 */
[----:B------:R-:W-:Y:S01]  /*8450*/  FMUL.FTZ R219, R152, UR38 ;  /* 0x0000002698db7c20 */ /* 0x000fe20008410000 */
[----:B------:R-:W-:Y:S01]  /*8460*/  FMUL.FTZ R217, R158, UR38 ;  /* 0x000000269ed97c20 */ /* 0x000fe20008410000 */
[----:B------:R-:W-:Y:S02]  /*8470*/  IMAD.MOV.U32 R158, RZ, RZ, R185 ;  /* 0x000000ffff9e7224 */ /* 0x000fe400078e00b9 */
[----:B------:R-:W-:Y:S01]  /*8480*/  FMUL.FTZ R213, R162, UR38 ;  /* 0x00000026a2d57c20 */ /* 0x000fe20008410000 */
[----:B------:R-:W-:Y:S01]  /*8490*/  FMUL.FTZ R209, R159, UR38 ;  /* 0x000000269fd17c20 */ /* 0x000fe20008410000 */
[----:B------:R-:W-:Y:S01]  /*84a0*/  PLOP3.LUT P1, PT, PT, PT, UP0, 0x80, 0x0 ;  /* 0x000000000000781c */ /* 0x000fe20003f2f008 */
[----:B------:R-:W-:Y:S01]  /*84b0*/  IMAD.MOV.U32 R159, RZ, RZ, -0x40 ;  /* 0xffffffc0ff9f7424 */ /* 0x000fe200078e00ff */
[----:B------:R-:W-:Y:S01]  /*84c0*/  PLOP3.LUT P2, PT, PT, PT, UP0, 0x80, 0x0 ;  /* 0x000000000000781c */ /* 0x000fe20003f4f008 */
[----:B------:R-:W-:Y:S01]  /*84d0*/  FMUL.FTZ R216, R153, UR38 ;  /* 0x0000002699d87c20 */ /* 0x000fe20008410000 */
[----:B------:R-:W-:Y:S01]  /*84e0*/  FMUL.FTZ R153, R154, UR38 ;  /* 0x000000269a997c20 */ /* 0x000fe20008410000 */
[----:B------:R-:W-:Y:S01]  /*84f0*/  @UP0 ULDC UR6, c[0x0][0x44c] ;  /* 0x0001130000060ab9 */ /* 0x000fe20000000800 */
[----:B------:R-:W-:Y:S01]  /*8500*/  FMUL.FTZ R215, R155, UR38 ;  /* 0x000000269bd77c20 */ /* 0x000fe20008410000 */
[----:B------:R-:W-:Y:S01]  /*8510*/  ULDC UR10, c[0x0][0x2f0] ;  /* 0x0000bc00000a7ab9 */ /* 0x000fe20000000800 */
[----:B------:R-:W-:Y:S01]  /*8520*/  ULDC UR7, c[0x0][0x288] ;  /* 0x0000a20000077ab9 */ /* 0x000fe20000000800 */
[----:B------:R-:W-:Y:S01]  /*8530*/  MUFU.TANH R217, R217 ;  /* 0x000000d900d97308 */ /* 0x000fe20000002400 */
[----:B------:R-:W-:Y:S01]  /*8540*/  FMUL.FTZ R154, R163, UR38 ;  /* 0x00000026a39a7c20 */ /* 0x000fe20008410000 */
[----:B------:R-:W-:Y:S01]  /*8550*/  FMUL.FTZ R155, R167, UR38 ;  /* 0x00000026a79b7c20 */ /* 0x000fe20008410000 */
[----:B------:R-:W-:Y:S01]  /*8560*/  FMUL.FTZ R167, R171, UR38 ;  /* 0x00000026aba77c20 */ /* 0x000fe20008410000 */
[----:B------:R-:W-:Y:S01]  /*8570*/  @P1 IMAD.HI.U32 R152, R185, UR6, RZ ;  /* 0x00000006b9981c27 */ /* 0x000fe2000f8e00ff */
[----:B------:R-:W-:-:S03]  /*8580*/  @UP0 ULDC UR6, c[0x0][0x450] ;  /* 0x0001140000060ab9 */ /* 0x000fc60000000800 */
[----:B------:R-:W-:Y:S01]  /*8590*/  FMUL.FTZ R207, R166, UR38 ;  /* 0x00000026a6cf7c20 */ /* 0x000fe20008410000 */
[----:B------:R-:W-:Y:S01]  /*85a0*/  FMUL.FTZ R205, R170, UR38 ;  /* 0x00000026aacd7c20 */ /* 0x000fe20008410000 */
[----:B------:R-:W0:Y:S01]  /*85b0*/  MUFU.TANH R153, R153 ;  /* 0x0000009900997308 */ /* 0x000e220000002400 */
[----:B------:R-:W-:Y:S01]  /*85c0*/  @P2 SHF.R.U32.HI R158, RZ, UR6, R152 ;  /* 0x00000006ff9e2c19 */ /* 0x000fe20008011698 */
[----:B------:R-:W-:Y:S02]  /*85d0*/  IMAD R152, R200, R159, 0x1 ;  /* 0x00000001c8987424 */ /* 0x000fe400078e029f */
[----:B------:R-:W-:Y:S01]  /*85e0*/  FMUL.FTZ R174, R174, UR38 ;  /* 0x00000026aeae7c20 */ /* 0x000fe20008410000 */
[----:B------:R-:W-:Y:S01]  /*85f0*/  FMUL.FTZ R163, R175, UR38 ;  /* 0x00000026afa37c20 */ /* 0x000fe20008410000 */
[----:B------:R-:W-:Y:S01]  /*8600*/  FMUL.FTZ R182, R182, UR38 ;  /* 0x00000026b6b67c20 */ /* 0x000fe20008410000 */
[----:B------:R-:W1:Y:S01]  /*8610*/  SHFL.IDX PT, R162, R158, 0x1, 0x1c1f ;  /* 0x003c1f009ea27f89 */ /* 0x000e6200000e0000 */
[----:B------:R-:W-:Y:S01]  /*8620*/  IMAD.IADD R159, R152, 0x1, -R195 ;  /* 0x00000001989f7824 */ /* 0x000fe200078e0ac3 */
[----:B------:R-:W2:Y:S01]  /*8630*/  MUFU.TANH R215, R215 ;  /* 0x000000d700d77308 */ /* 0x000ea20000002400 */
[----:B------:R-:W-:Y:S01]  /*8640*/  FMUL.FTZ R214, R160, UR38 ;  /* 0x00000026a0d67c20 */ /* 0x000fe20008410000 */
[----:B------:R-:W-:Y:S01]  /*8650*/  FMUL.FTZ R210, R157, UR38 ;  /* 0x000000269dd27c20 */ /* 0x000fe20008410000 */
[----:B------:R-:W-:Y:S01]  /*8660*/  IMAD R159, R194, UR10, R159 ;  /* 0x0000000ac29f7c24 */ /* 0x000fe2000f8e029f */
[----:B------:R3:W4:Y:S01]  /*8670*/  SHFL.IDX PT, R160, R158, RZ, 0x1c1f ;  /* 0x001c1fff9ea07589 */ /* 0x00072200000e0000 */
[----:B------:R-:W-:Y:S01]  /*8680*/  FMUL.FTZ R208, R156, UR38 ;  /* 0x000000269cd07c20 */ /* 0x000fe20008410000 */
[----:B------:R-:W-:Y:S01]  /*8690*/  FMUL.FTZ R211, R161, UR38 ;  /* 0x00000026a1d37c20 */ /* 0x000fe20008410000 */
[----:B------:R-:W-:Y:S01]  /*86a0*/  FMUL.FTZ R212, R164, UR38 ;  /* 0x00000026a4d47c20 */ /* 0x000fe20008410000 */
[----:B------:R-:W5:Y:S01]  /*86b0*/  MUFU.TANH R209, R209 ;  /* 0x000000d100d17308 */ /* 0x000f620000002400 */
[----:B------:R-:W-:Y:S01]  /*86c0*/  FMUL.FTZ R164, R169, UR38 ;  /* 0x00000026a9a47c20 */ /* 0x000fe20008410000 */
[----:B------:R-:W-:Y:S01]  /*86d0*/  FMUL.FTZ R177, R177, UR38 ;  /* 0x00000026b1b17c20 */ /* 0x000fe20008410000 */
[----:B------:R-:W-:Y:S01]  /*86e0*/  FMUL.FTZ R180, R180, UR38 ;  /* 0x00000026b4b47c20 */ /* 0x000fe20008410000 */
[----:B---3--:R-:W-:Y:S01]  /*86f0*/  FMUL.FTZ R158, R176, UR38 ;  /* 0x00000026b09e7c20 */ /* 0x008fe20008410000 */
[----:B------:R-:W-:Y:S01]  /*8700*/  FMUL.FTZ R181, R181, UR38 ;  /* 0x00000026b5b57c20 */ /* 0x000fe20008410000 */
[----:B------:R-:W-:Y:S01]  /*8710*/  ULDC UR6, c[0x0][0xa80] ;  /* 0x0002a00000067ab9 */ /* 0x000fe20000000800 */
[----:B------:R-:W-:Y:S01]  /*8720*/  IMAD R221, R22, 0x1000, R192 ;  /* 0x0000100016dd7824 */ /* 0x000fe200078e02c0 */
[----:B------:R-:W3:Y:S01]  /*8730*/  MUFU.TANH R213, R213 ;  /* 0x000000d500d57308 */ /* 0x000ee20000002400 */
[----:B------:R-:W-:-:S02]  /*8740*/  UMOV UR11, 0x40000040 ;  /* 0x40000040000b7882 */ /* 0x000fc40000000000 */
[C---:B------:R-:W-:Y:S01]  /*8750*/  VIADD R222, R221.reuse, 0x80 ;  /* 0x00000080ddde7836 */ /* 0x040fe20000000000 */
[----:B------:R-:W-:Y:S02]  /*8760*/  R2UR UR10, R221 ;  /* 0x00000000dd0a72ca */ /* 0x000fe400000e0000 */
[----:B-1----:R-:W-:Y:S02]  /*8770*/  IADD3 R152, R162, -UR7, R159 ;  /* 0x80000007a2987c10 */ /* 0x002fe4000fffe09f */
[----:B------:R-:W1:Y:S02]  /*8780*/  MUFU.TANH R154, R154 ;  /* 0x0000009a009a7308 */ /* 0x000e640000002400 */
[C---:B------:R-:W-:Y:S02]  /*8790*/  ISETP.GT.AND P1, PT, R152.reuse, RZ, PT ;  /* 0x000000ff9800720c */ /* 0x040fe40003f24270 */
[----:B------:R-:W-:Y:S02]  /*87a0*/  ISETP.GT.AND P2, PT, R152, 0x1, PT ;  /* 0x000000019800780c */ /* 0x000fe40003f44270 */
[----:B0-----:R-:W-:-:S02]  /*87b0*/  FSEL R171, R153, -INF , P1 ;  /* 0xff80000099ab7808 */ /* 0x001fc40000800000 */
[C---:B------:R-:W-:Y:S01]  /*87c0*/  ISETP.GT.AND P1, PT, R152.reuse, 0x8, PT ;  /* 0x000000089800780c */ /* 0x040fe20003f24270 */
[----:B------:R-:W0:Y:S01]  /*87d0*/  MUFU.TANH R207, R207 ;  /* 0x000000cf00cf7308 */ /* 0x000e220000002400 */
[----:B--2---:R-:W-:Y:S02]  /*87e0*/  FSEL R215, R215, -INF , P2 ;  /* 0xff800000d7d77808 */ /* 0x004fe40001000000 */
[----:B------:R-:W-:Y:S02]  /*87f0*/  FMNMX.FTZ R162, R171, R203, !PT ;  /* 0x000000cbaba27209 */ /* 0x000fe40007810000 */
[----:B------:R-:W-:Y:S02]  /*8800*/  ISETP.GT.AND P2, PT, R152, 0x9, PT ;  /* 0x000000099800780c */ /* 0x000fe40003f44270 */
[----:B------:R-:W-:Y:S01]  /*8810*/  FSEL R217, R217, -INF , P1 ;  /* 0xff800000d9d97808 */ /* 0x000fe20000800000 */
[----:B------:R-:W2:Y:S01]  /*8820*/  MUFU.TANH R155, R155 ;  /* 0x0000009b009b7308 */ /* 0x000ea20000002400 */
[----:B------:R-:W-:-:S02]  /*8830*/  FMNMX.FTZ R162, R215, R162, !PT ;  /* 0x000000a2d7a27209 */ /* 0x000fc40007810000 */
[C---:B------:R-:W-:Y:S02]  /*8840*/  ISETP.GT.AND P1, PT, R152.reuse, 0x10, PT ;  /* 0x000000109800780c */ /* 0x040fe40003f24270 */
[----:B-----5:R-:W-:Y:S02]  /*8850*/  FSEL R209, R209, -INF , P2 ;  /* 0xff800000d1d17808 */ /* 0x020fe40001000000 */
[----:B------:R-:W-:Y:S01]  /*8860*/  FMNMX.FTZ R166, R217, R162, !PT ;  /* 0x000000a2d9a67209 */ /* 0x000fe20007810000 */
[----:B------:R-:W5:Y:S01]  /*8870*/  MUFU.TANH R205, R205 ;  /* 0x000000cd00cd7308 */ /* 0x000f620000002400 */
[----:B------:R-:W-:Y:S01]  /*8880*/  ISETP.GT.AND P2, PT, R152, 0x11, PT ;  /* 0x000000119800780c */ /* 0x000fe20003f44270 */
[----:B------:R-:W-:Y:S01]  /*8890*/  FMUL.FTZ R162, R178, UR38 ;  /* 0x00000026b2a27c20 */ /* 0x000fe20008410000 */
[----:B---3--:R-:W-:Y:S02]  /*88a0*/  FSEL R213, R213, -INF , P1 ;  /* 0xff800000d5d57808 */ /* 0x008fe40000800000 */
[----:B------:R-:W-:-:S02]  /*88b0*/  FMNMX.FTZ R166, R209, R166, !PT ;  /* 0x000000a6d1a67209 */ /* 0x000fc40007810000 */
[----:B------:R-:W-:Y:S01]  /*88c0*/  ISETP.GT.AND P1, PT, R152, 0x18, PT ;  /* 0x000000189800780c */ /* 0x000fe20003f24270 */
[----:B------:R-:W3:Y:S01]  /*88d0*/  MUFU.TANH R167, R167 ;  /* 0x000000a700a77308 */ /* 0x000ee20000002400 */
[----:B-1----:R-:W-:Y:S01]  /*88e0*/  FSEL R175, R154, -INF , P2 ;  /* 0xff8000009aaf7808 */ /* 0x002fe20001000000 */
[----:B------:R-:W-:Y:S01]  /*88f0*/  FMUL.FTZ R154, R179, UR38 ;  /* 0x00000026b39a7c20 */ /* 0x000fe20008410000 */
[----:B------:R-:W-:Y:S02]  /*8900*/  FMNMX.FTZ R166, R213, R166, !PT ;  /* 0x000000a6d5a67209 */ /* 0x000fe40007810000 */
[----:B------:R-:W-:Y:S02]  /*8910*/  ISETP.GT.AND P2, PT, R152, 0x19, PT ;  /* 0x000000199800780c */ /* 0x000fe40003f44270 */
[----:B0-----:R-:W-:Y:S01]  /*8920*/  FSEL R207, R207, -INF , P1 ;  /* 0xff800000cfcf7808 */ /* 0x001fe20000800000 */
[----:B------:R-:W0:Y:S01]  /*8930*/  MUFU.TANH R153, R174 ;  /* 0x000000ae00997308 */ /* 0x000e220000002400 */
[----:B------:R-:W-:-:S02]  /*8940*/  FMNMX.FTZ R166, R175, R166, !PT ;  /* 0x000000a6afa67209 */ /* 0x000fc40007810000 */
[C---:B------:R-:W-:Y:S02]  /*8950*/  ISETP.GT.AND P1, PT, R152.reuse, 0x20, PT ;  /* 0x000000209800780c */ /* 0x040fe40003f24270 */
[----:B--2---:R-:W-:Y:S02]  /*8960*/  FSEL R179, R155, -INF , P2 ;  /* 0xff8000009bb37808 */ /* 0x004fe40001000000 */
[----:B------:R-:W-:Y:S01]  /*8970*/  FMNMX.FTZ R166, R207, R166, !PT ;  /* 0x000000a6cfa67209 */ /* 0x000fe20007810000 */
[----:B------:R-:W1:Y:S01]  /*8980*/  MUFU.TANH R163, R163 ;  /* 0x000000a300a37308 */ /* 0x000e620000002400 */
[----:B------:R-:W-:Y:S02]  /*8990*/  ISETP.GT.AND P2, PT, R152, 0x21, PT ;  /* 0x000000219800780c */ /* 0x000fe40003f44270 */
[----:B-----5:R-:W-:Y:S02]  /*89a0*/  FSEL R205, R205, -INF , P1 ;  /* 0xff800000cdcd7808 */ /* 0x020fe40000800000 */
[----:B------:R-:W-:-:S02]  /*89b0*/  FMNMX.FTZ R166, R179, R166, !PT ;  /* 0x000000a6b3a67209 */ /* 0x000fc40007810000 */
[C---:B------:R-:W-:Y:S01]  /*89c0*/  ISETP.GT.AND P1, PT, R152.reuse, 0x28, PT ;  /* 0x000000289800780c */ /* 0x040fe20003f24270 */
[----:B------:R-:W2:Y:S01]  /*89d0*/  MUFU.TANH R162, R162 ;  /* 0x000000a200a27308 */ /* 0x000ea20000002400 */
[----:B---3--:R-:W-:Y:S02]  /*89e0*/  FSEL R167, R167, -INF , P2 ;  /* 0xff800000a7a77808 */ /* 0x008fe40001000000 */
[----:B------:R-:W-:Y:S01]  /*89f0*/  FMNMX.FTZ R170, R205, R166, !PT ;  /* 0x000000a6cdaa7209 */ /* 0x000fe20007810000 */
[----:B------:R-:W-:Y:S01]  /*8a00*/  FMUL.FTZ R166, R183, UR38 ;  /* 0x00000026b7a67c20 */ /* 0x000fe20008410000 */
[----:B------:R-:W-:Y:S02]  /*8a10*/  ISETP.GT.AND P2, PT, R152, 0x29, PT ;  /* 0x000000299800780c */ /* 0x000fe40003f44270 */
[----:B0-----:R-:W-:Y:S01]  /*8a20*/  FSEL R183, R153, -INF , P1 ;  /* 0xff80000099b77808 */ /* 0x001fe20000800000 */
[----:B------:R-:W0:Y:S01]  /*8a30*/  MUFU.TANH R154, R154 ;  /* 0x0000009a009a7308 */ /* 0x000e220000002400 */
[----:B------:R-:W-:-:S02]  /*8a40*/  FMNMX.FTZ R170, R167, R170, !PT ;  /* 0x000000aaa7aa7209 */ /* 0x000fc40007810000 */
[C---:B------:R-:W-:Y:S02]  /*8a50*/  ISETP.GT.AND P1, PT, R152.reuse, 0x30, PT ;  /* 0x000000309800780c */ /* 0x040fe40003f24270 */
[----:B-1----:R-:W-:Y:S02]  /*8a60*/  FSEL R163, R163, -INF , P2 ;  /* 0xff800000a3a37808 */ /* 0x002fe40001000000 */
[----:B------:R-:W-:Y:S01]  /*8a70*/  FMNMX.FTZ R170, R183, R170, !PT ;  /* 0x000000aab7aa7209 */ /* 0x000fe20007810000 */
[----:B------:R-:W1:Y:S01]  /*8a80*/  MUFU.TANH R182, R182 ;  /* 0x000000b600b67308 */ /* 0x000e620000002400 */
[----:B------:R-:W-:Y:S02]  /*8a90*/  ISETP.GT.AND P2, PT, R152, 0x31, PT ;  /* 0x000000319800780c */ /* 0x000fe40003f44270 */
[----:B--2---:R-:W-:Y:S02]  /*8aa0*/  FSEL R155, R162, -INF , P1 ;  /* 0xff800000a29b7808 */ /* 0x004fe40000800000 */
[----:B------:R-:W-:-:S02]  /*8ab0*/  FMNMX.FTZ R170, R163, R170, !PT ;  /* 0x000000aaa3aa7209 */ /* 0x000fc40007810000 */
[----:B------:R-:W-:Y:S01]  /*8ac0*/  ISETP.GT.AND P1, PT, R152, 0x38, PT ;  /* 0x000000389800780c */ /* 0x000fe20003f24270 */
[----:B------:R-:W2:Y:S01]  /*8ad0*/  MUFU.TANH R166, R166 ;  /* 0x000000a600a67308 */ /* 0x000ea20000002400 */
[----:B0-----:R-:W-:Y:S02]  /*8ae0*/  FSEL R153, R154, -INF , P2 ;  /* 0xff8000009a997808 */ /* 0x001fe40001000000 */
[----:B------:R-:W-:Y:S02]  /*8af0*/  FMNMX.FTZ R170, R155, R170, !PT ;  /* 0x000000aa9baa7209 */ /* 0x000fe40007810000 */
[----:B------:R-:W-:Y:S02]  /*8b00*/  ISETP.GT.AND P2, PT, R152, 0x39, PT ;  /* 0x000000399800780c */ /* 0x000fe40003f44270 */
[----:B------:R-:W-:Y:S01]  /*8b10*/  FMNMX.FTZ R157, R153, R170, !PT ;  /* 0x000000aa999d7209 */ /* 0x000fe20007810000 */
[----:B------:R-:W0:Y:S01]  /*8b20*/  MUFU.TANH R219, R219 ;  /* 0x000000db00db7308 */ /* 0x000e220000002400 */
[----:B-1----:R-:W-:-:S02]  /*8b30*/  FSEL R154, R182, -INF , P1 ;  /* 0xff800000b69a7808 */ /* 0x002fc40000800000 */
[----:B----4-:R-:W-:Y:S02]  /*8b40*/  IADD3 R160, R160, -UR7, R159 ;  /* 0x80000007a0a07c10 */ /* 0x010fe4000fffe09f */
[----:B------:R-:W-:Y:S02]  /*8b50*/  FMNMX.FTZ R157, R154, R157, !PT ;  /* 0x0000009d9a9d7209 */ /* 0x000fe40007810000 */
[----:B------:R-:W-:Y:S01]  /*8b60*/  ISETP.GT.AND P1, PT, R160, RZ, PT ;  /* 0x000000ffa000720c */ /* 0x000fe20003f24270 */
[----:B------:R-:W1:Y:S01]  /*8b70*/  MUFU.TANH R216, R216 ;  /* 0x000000d800d87308 */ /* 0x000e620000002400 */
[----:B--2---:R-:W-:Y:S01]  /*8b80*/  FSEL R152, R166, -INF , P2 ;  /* 0xff800000a6987808 */ /* 0x004fe20001000000 */
[----:B------:R-:W-:Y:S01]  /*8b90*/  FMUL.FTZ R166, R165, UR38 ;  /* 0x00000026a5a67c20 */ /* 0x000fe20008410000 */
[----:B------:R-:W-:Y:S01]  /*8ba0*/  ISETP.GT.AND P2, PT, R160, 0x1, PT ;  /* 0x00000001a000780c */ /* 0x000fe20003f44270 */
[----:B------:R-:W-:Y:S01]  /*8bb0*/  FMUL.FTZ R165, R168, UR38 ;  /* 0x00000026a8a57c20 */ /* 0x000fe20008410000 */
[----:B------:R-:W-:-:S02]  /*8bc0*/  FMNMX.FTZ R157, R152, R157, !PT ;  /* 0x0000009d989d7209 */ /* 0x000fc40007810000 */
[C---:B------:R-:W-:Y:S01]  /*8bd0*/  ISETP.GT.AND P3, PT, R160.reuse, 0x38, PT ;  /* 0x00000038a000780c */ /* 0x040fe20003f64270 */
[----:B------:R-:W2:Y:S01]  /*8be0*/  MUFU.TANH R208, R208 ;  /* 0x000000d000d07308 */ /* 0x000ea20000002400 */
[----:B0-----:R-:W-:Y:S01]  /*8bf0*/  FSEL R219, R219, -INF , P1 ;  /* 0xff800000dbdb7808 */ /* 0x001fe20000800000 */
[----:B------:R-:W0:Y:S01]  /*8c00*/  SHFL.BFLY PT, R156, R157, 0x2, 0x1f ;  /* 0x0c401f009d9c7f89 */ /* 0x000e2200000e0000 */
[----:B------:R-:W-:Y:S02]  /*8c10*/  ISETP.GT.AND P1, PT, R160, 0x8, PT ;  /* 0x00000008a000780c */ /* 0x000fe40003f24270 */
[----:B------:R-:W-:-:S03]  /*8c20*/  FMNMX.FTZ R159, R219, R202, !PT ;  /* 0x000000cadb9f7209 */ /* 0x000fc60007810000 */
[----:B------:R-:W3:Y:S01]  /*8c30*/  MUFU.TANH R210, R210 ;  /* 0x000000d200d27308 */ /* 0x000ee20000002400 */
[----:B-1----:R-:W-:Y:S02]  /*8c40*/  FSEL R216, R216, -INF , P2 ;  /* 0xff800000d8d87808 */ /* 0x002fe40001000000 */
[----:B------:R-:W-:Y:S02]  /*8c50*/  ISETP.GT.AND P2, PT, R160, 0x9, PT ;  /* 0x00000009a000780c */ /* 0x000fe40003f44270 */
[----:B------:R-:W-:-:S03]  /*8c60*/  FMNMX.FTZ R159, R216, R159, !PT ;  /* 0x0000009fd89f7209 */ /* 0x000fc60007810000 */
[----:B------:R-:W1:Y:S01]  /*8c70*/  MUFU.TANH R214, R214 ;  /* 0x000000d600d67308 */ /* 0x000e620000002400 */
[----:B--2---:R-:W-:Y:S02]  /*8c80*/  FSEL R208, R208, -INF , P1 ;  /* 0xff800000d0d07808 */ /* 0x004fe40000800000 */
[----:B------:R-:W-:Y:S02]  /*8c90*/  ISETP.GT.AND P1, PT, R160, 0x10, PT ;  /* 0x00000010a000780c */ /* 0x000fe40003f24270 */
[----:B------:R-:W-:-:S03]  /*8ca0*/  FMNMX.FTZ R159, R208, R159, !PT ;  /* 0x0000009fd09f7209 */ /* 0x000fc60007810000 */
[----:B------:R-:W2:Y:S01]  /*8cb0*/  MUFU.TANH R211, R211 ;  /* 0x000000d300d37308 */ /* 0x000ea20000002400 */
[----:B---3--:R-:W-:Y:S02]  /*8cc0*/  FSEL R210, R210, -INF , P2 ;  /* 0xff800000d2d27808 */ /* 0x008fe40001000000 */
[----:B0-----:R-:W-:Y:S01]  /*8cd0*/  FMNMX.FTZ R169, R157, R156, !PT ;  /* 0x0000009c9da97209 */ /* 0x001fe20007810000 */
[----:B------:R-:W-:Y:S01]  /*8ce0*/  FMUL.FTZ R156, R172, UR38 ;  /* 0x00000026ac9c7c20 */ /* 0x000fe20008410000 */
[----:B------:R-:W-:Y:S01]  /*8cf0*/  ISETP.GT.AND P2, PT, R160, 0x11, PT ;  /* 0x00000011a000780c */ /* 0x000fe20003f44270 */
[----:B------:R-:W-:Y:S01]  /*8d00*/  FMUL.FTZ R157, R173, UR38 ;  /* 0x00000026ad9d7c20 */ /* 0x000fe20008410000 */
[----:B------:R-:W-:Y:S01]  /*8d10*/  FMNMX.FTZ R159, R210, R159, !PT ;  /* 0x0000009fd29f7209 */ /* 0x000fe20007810000 */
[----:B------:R-:W0:Y:S01]  /*8d20*/  MUFU.TANH R212, R212 ;  /* 0x000000d400d47308 */ /* 0x000e220000002400 */
[----:B-1----:R-:W-:Y:S01]  /*8d30*/  FSEL R214, R214, -INF , P1 ;  /* 0xff800000d6d67808 */ /* 0x002fe20000800000 */
[----:B------:R-:W1:Y:S01]  /*8d40*/  SHFL.BFLY PT, R168, R169, 0x1, 0x1f ;  /* 0x0c201f00a9a87f89 */ /* 0x000e6200000e0000 */
[----:B------:R-:W-:-:S02]  /*8d50*/  ISETP.GT.AND P1, PT, R160, 0x18, PT ;  /* 0x00000018a000780c */ /* 0x000fc40003f24270 */
[----:B------:R-:W-:-:S03]  /*8d60*/  FMNMX.FTZ R162, R214, R159, !PT ;  /* 0x0000009fd6a27209 */ /* 0x000fc60007810000 */
[----:B------:R-:W3:Y:S01]  /*8d70*/  MUFU.TANH R166, R166 ;  /* 0x000000a600a67308 */ /* 0x000ee20000002400 */
[----:B--2---:R-:W-:Y:S02]  /*8d80*/  FSEL R211, R211, -INF , P2 ;  /* 0xff800000d3d37808 */ /* 0x004fe40001000000 */
[----:B------:R-:W-:Y:S02]  /*8d90*/  ISETP.GT.AND P2, PT, R160, 0x19, PT ;  /* 0x00000019a000780c */ /* 0x000fe40003f44270 */
[----:B------:R-:W-:-:S03]  /*8da0*/  FMNMX.FTZ R159, R211, R162, !PT ;  /* 0x000000a2d39f7209 */ /* 0x000fc60007810000 */
[----:B------:R-:W2:Y:S01]  /*8db0*/  MUFU.TANH R165, R165 ;  /* 0x000000a500a57308 */ /* 0x000ea20000002400 */
[----:B0-----:R-:W-:Y:S02]  /*8dc0*/  FSEL R212, R212, -INF , P1 ;  /* 0xff800000d4d47808 */ /* 0x001fe40000800000 */
[----:B------:R-:W-:Y:S02]  /*8dd0*/  ISETP.GT.AND P1, PT, R160, 0x20, PT ;  /* 0x00000020a000780c */ /* 0x000fe40003f24270 */
[----:B------:R-:W-:-:S03]  /*8de0*/  FMNMX.FTZ R159, R212, R159, !PT ;  /* 0x0000009fd49f7209 */ /* 0x000fc60007810000 */
[----:B------:R-:W0:Y:S01]  /*8df0*/  MUFU.TANH R164, R164 ;  /* 0x000000a400a47308 */ /* 0x000e220000002400 */
[----:B---3--:R-:W-:Y:S02]  /*8e00*/  FSEL R166, R166, -INF , P2 ;  /* 0xff800000a6a67808 */ /* 0x008fe40001000000 */
[----:B------:R-:W-:Y:S02]  /*8e10*/  ISETP.GT.AND P2, PT, R160, 0x21, PT ;  /* 0x00000021a000780c */ /* 0x000fe40003f44270 */
[----:B------:R-:W-:Y:S02]  /*8e20*/  FMNMX.FTZ R162, R166, R159, !PT ;  /* 0x0000009fa6a27209 */ /* 0x000fe40007810000 */
[----:B-1----:R-:W-:Y:S01]  /*8e30*/  FMNMX.FTZ R169, R169, R168, !PT ;  /* 0x000000a8a9a97209 */ /* 0x002fe20007810000 */
[----:B------:R-:W1:Y:S01]  /*8e40*/  MUFU.TANH R156, R156 ;  /* 0x0000009c009c7308 */ /* 0x000e620000002400 */
[----:B--2---:R-:W-:Y:S02]  /*8e50*/  FSEL R165, R165, -INF , P1 ;  /* 0xff800000a5a57808 */ /* 0x004fe40000800000 */
[----:B------:R-:W-:Y:S01]  /*8e60*/  ISETP.GT.AND P1, PT, R160, 0x28, PT ;  /* 0x00000028a000780c */ /* 0x000fe20003f24270 */
[----:B------:R-:W-:Y:S01]  /*8e70*/  FMUL.FTZ R168, R169, UR6 ;  /* 0x00000006a9a87c20 */ /* 0x000fe20008410000 */
[----:B------:R-:W-:-:S02]  /*8e80*/  FMNMX.FTZ R159, R165, R162, !PT ;  /* 0x000000a2a59f7209 */ /* 0x000fc40007810000 */
[----:B------:R-:W-:Y:S01]  /*8e90*/  FSETP.NEU.FTZ.AND P4, PT, R169, -INF , PT ;  /* 0xff800000a900780b */ /* 0x000fe20003f9d000 */
[----:B------:R-:W2:Y:S01]  /*8ea0*/  MUFU.TANH R157, R157 ;  /* 0x0000009d009d7308 */ /* 0x000ea20000002400 */
[----:B0-----:R-:W-:Y:S02]  /*8eb0*/  FSEL R164, R164, -INF , P2 ;  /* 0xff800000a4a47808 */ /* 0x001fe40001000000 */
[----:B------:R-:W-:Y:S02]  /*8ec0*/  ISETP.GT.AND P2, PT, R160, 0x29, PT ;  /* 0x00000029a000780c */ /* 0x000fe40003f44270 */
[----:B------:R-:W-:-:S03]  /*8ed0*/  FMNMX.FTZ R159, R164, R159, !PT ;  /* 0x0000009fa49f7209 */ /* 0x000fc60007810000 */
[----:B------:R-:W0:Y:S01]  /*8ee0*/  MUFU.TANH R158, R158 ;  /* 0x0000009e009e7308 */ /* 0x000e220000002400 */
        /* <DEDUP_REMOVED lines=8> */
[----:B0-----:R-:W-:Y:S02]  /*8f70*/  FSEL R158, R158, -INF , P1 ;  /* 0xff8000009e9e7808 */ /* 0x001fe40000800000 */
[----:B------:R-:W-:Y:S02]  /*8f80*/  ISETP.GT.AND P1, PT, R160, 0x39, PT ;  /* 0x00000039a000780c */ /* 0x000fe40003f24270 */
[----:B------:R-:W-:Y:S02]  /*8f90*/  FMNMX.FTZ R162, R158, R161, !PT ;  /* 0x000000a19ea27209 */ /* 0x000fe40007810000 */
[----:B------:R-:W-:Y:S01]  /*8fa0*/  FSEL R160, R168, RZ, P4 ;  /* 0x000000ffa8a07208 */ /* 0x000fe20002000000 */
[----:B------:R-:W0:Y:S01]  /*8fb0*/  MUFU.TANH R181, R181 ;  /* 0x000000b500b57308 */ /* 0x000e220000002400 */
[----:B-1----:R-:W-:-:S03]  /*8fc0*/  FSEL R159, R177, -INF , P2 ;  /* 0xff800000b19f7808 */ /* 0x002fc60001000000 */
[--C-:B------:R-:W-:Y:S01]  /*8fd0*/  FFMA.FTZ R176, R207, UR6, -R160.reuse ;  /* 0x00000006cfb07c23 */ /* 0x100fe200080108a0 */
[----:B------:R-:W-:Y:S01]  /*8fe0*/  FMNMX.FTZ R168, R159, R162, !PT ;  /* 0x000000a29fa87209 */ /* 0x000fe20007810000 */
[--C-:B------:R-:W-:Y:S01]  /*8ff0*/  FFMA.FTZ R178, R205, UR6, -R160.reuse ;  /* 0x00000006cdb27c23 */ /* 0x100fe200080108a0 */
[--C-:B------:R-:W-:Y:S01]  /*9000*/  FFMA.FTZ R205, R154, UR6, -R160.reuse ;  /* 0x000000069acd7c23 */ /* 0x100fe200080108a0 */
[----:B------:R-:W-:Y:S01]  /*9010*/  FSEL R154, R169, RZ, P4 ;  /* 0x000000ffa99a7208 */ /* 0x000fe20002000000 */
[--C-:B------:R-:W-:Y:S01]  /*9020*/  FFMA.FTZ R170, R215, UR6, -R160.reuse ;  /* 0x00000006d7aa7c23 */ /* 0x100fe200080108a0 */
[----:B--2---:R-:W-:Y:S01]  /*9030*/  FSEL R161, R180, -INF , P3 ;  /* 0xff800000b4a17808 */ /* 0x004fe20001800000 */
[--C-:B------:R-:W-:Y:S01]  /*9040*/  FFMA.FTZ R180, R183, UR6, -R160.reuse ;  /* 0x00000006b7b47c23 */ /* 0x100fe200080108a0 */
[--C-:B------:R-:W-:Y:S01]  /*9050*/  FFMA.FTZ R183, R153, UR6, -R160.reuse ;  /* 0x0000000699b77c23 */ /* 0x100fe200080108a0 */
[----:B------:R-:W-:Y:S01]  /*9060*/  FADD.FTZ R154, -R154, R203 ;  /* 0x000000cb9a9a7221 */ /* 0x000fe20000010100 */
[----:B------:R-:W-:Y:S01]  /*9070*/  FMNMX.FTZ R173, R161, R168, !PT ;  /* 0x000000a8a1ad7209 */ /* 0x000fe20007810000 */
[--C-:B------:R-:W-:Y:S01]  /*9080*/  FFMA.FTZ R172, R217, UR6, -R160.reuse ;  /* 0x00000006d9ac7c23 */ /* 0x100fe200080108a0 */
[--C-:B------:R-:W-:Y:S01]  /*9090*/  FFMA.FTZ R174, R213, UR6, -R160.reuse ;  /* 0x00000006d5ae7c23 */ /* 0x100fe200080108a0 */
[----:B0-----:R-:W-:Y:S01]  /*90a0*/  FSEL R162, R181, -INF , P1 ;  /* 0xff800000b5a27808 */ /* 0x001fe20000800000 */
[--C-:B------:R-:W-:Y:S01]  /*90b0*/  FFMA.FTZ R171, R171, UR6, -R160.reuse ;  /* 0x00000006abab7c23 */ /* 0x100fe200080108a0 */
[--C-:B------:R-:W-:Y:S01]  /*90c0*/  FFMA.FTZ R175, R175, UR6, -R160.reuse ;  /* 0x00000006afaf7c23 */ /* 0x100fe200080108a0 */
[--C-:B------:R-:W-:Y:S01]  /*90d0*/  FFMA.FTZ R181, R163, UR6, -R160.reuse ;  /* 0x00000006a3b57c23 */ /* 0x100fe200080108a0 */
[----:B------:R-:W-:Y:S01]  /*90e0*/  FMNMX.FTZ R168, R162, R173, !PT ;  /* 0x000000ada2a87209 */ /* 0x000fe20007810000 */
[--C-:B------:R-:W-:Y:S01]  /*90f0*/  FFMA.FTZ R173, R209, UR6, -R160.reuse ;  /* 0x00000006d1ad7c23 */ /* 0x100fe200080108a0 */
[----:B------:R-:W-:Y:S03]  /*9100*/  MUFU.EX2 R170, R170 ;  /* 0x000000aa00aa7308 */ /* 0x000fe60000000800 */
[----:B------:R-:W0:Y:S05]  /*9110*/  SHFL.BFLY PT, R177, R168, 0x2, 0x1f ;  /* 0x0c401f00a8b17f89 */ /* 0x000e2a00000e0000 */
[----:B------:R-:W1:Y:S08]  /*9120*/  MUFU.EX2 R171, R171 ;  /* 0x000000ab00ab7308 */ /* 0x000e700000000800 */
[----:B------:R-:W-:Y:S08]  /*9130*/  MUFU.EX2 R172, R172 ;  /* 0x000000ac00ac7308 */ /* 0x000ff00000000800 */
[----:B------:R-:W-:Y:S01]  /*9140*/  MUFU.EX2 R173, R173 ;  /* 0x000000ad00ad7308 */ /* 0x000fe20000000800 */
[----:B0-----:R-:W-:Y:S01]  /*9150*/  FMNMX.FTZ R182, R168, R177, !PT ;  /* 0x000000b1a8b67209 */ /* 0x001fe20007810000 */
[--C-:B------:R-:W-:Y:S01]  /*9160*/  FFMA.FTZ R177, R179, UR6, -R160.reuse ;  /* 0x00000006b3b17c23 */ /* 0x100fe200080108a0 */
[----:B------:R-:W-:-:S03]  /*9170*/  FFMA.FTZ R179, R167, UR6, -R160 ;  /* 0x00000006a7b37c23 */ /* 0x000fc600080108a0 */
[----:B------:R-:W0:Y:S02]  /*9180*/  SHFL.BFLY PT, R207, R182, 0x1, 0x1f ;  /* 0x0c201f00b6cf7f89 */ /* 0x000e2400000e0000 */
[----:B------:R-:W-:Y:S08]  /*9190*/  MUFU.EX2 R174, R174 ;  /* 0x000000ae00ae7308 */ /* 0x000ff00000000800 */
[----:B------:R-:W-:Y:S08]  /*91a0*/  MUFU.EX2 R175, R175 ;  /* 0x000000af00af7308 */ /* 0x000ff00000000800 */
[----:B------:R-:W-:Y:S01]  /*91b0*/  MUFU.EX2 R176, R176 ;  /* 0x000000b000b07308 */ /* 0x000fe20000000800 */
[----:B0-----:R-:W-:Y:S01]  /*91c0*/  FMNMX.FTZ R168, R182, R207, !PT ;  /* 0x000000cfb6a87209 */ /* 0x001fe20007810000 */
[----:B------:R-:W-:-:S06]  /*91d0*/  FFMA.FTZ R182, R155, UR6, -R160 ;  /* 0x000000069bb67c23 */ /* 0x000fcc00080108a0 */
[----:B------:R-:W-:Y:S01]  /*91e0*/  MUFU.EX2 R177, R177 ;  /* 0x000000b100b17308 */ /* 0x000fe20000000800 */
[C---:B------:R-:W-:Y:S01]  /*91f0*/  FSETP.NEU.FTZ.AND P1, PT, R168.reuse, -INF , PT ;  /* 0xff800000a800780b */ /* 0x040fe20003f3d000 */
[----:B------:R-:W-:-:S05]  /*9200*/  FMUL.FTZ R155, R168, UR6 ;  /* 0x00000006a89b7c20 */ /* 0x000fca0008410000 */
[----:B------:R-:W-:Y:S01]  /*9210*/  FSEL R153, R155, RZ, P1 ;  /* 0x000000ff9b997208 */ /* 0x000fe20000800000 */
[----:B------:R-:W-:Y:S01]  /*9220*/  MUFU.EX2 R178, R178 ;  /* 0x000000b200b27308 */ /* 0x000fe20000000800 */
[----:B------:R-:W-:Y:S02]  /*9230*/  FSEL R155, R168, RZ, P1 ;  /* 0x000000ffa89b7208 */ /* 0x000fe40000800000 */
[----:B------:R-:W-:Y:S01]  /*9240*/  ISETP.NE.AND P1, PT, R193, RZ, PT ;  /* 0x000000ffc100720c */ /* 0x000fe20003f25270 */
[--C-:B------:R-:W-:Y:S01]  /*9250*/  FFMA.FTZ R207, R216, UR6, -R153.reuse ;  /* 0x00000006d8cf7c23 */ /* 0x100fe20008010899 */
[--C-:B------:R-:W-:Y:S01]  /*9260*/  FFMA.FTZ R216, R156, UR6, -R153.reuse ;  /* 0x000000069cd87c23 */ /* 0x100fe20008010899 */
[----:B------:R-:W-:Y:S01]  /*9270*/  FADD.FTZ R155, -R155, R202 ;  /* 0x000000ca9b9b7221 */ /* 0x000fe20000010100 */
[----:B------:R-:W-:Y:S01]  /*9280*/  FMUL.FTZ R156, R154, UR6 ;  /* 0x000000069a9c7c20 */ /* 0x000fe20008410000 */
[--C-:B------:R-:W-:Y:S01]  /*9290*/  FFMA.FTZ R206, R219, UR6, -R153.reuse ;  /* 0x00000006dbce7c23 */ /* 0x100fe20008010899 */
[--C-:B------:R-:W-:Y:S01]  /*92a0*/  FFMA.FTZ R209, R210, UR6, -R153.reuse ;  /* 0x00000006d2d17c23 */ /* 0x100fe20008010899 */
[----:B------:R-:W-:Y:S01]  /*92b0*/  FMUL.FTZ R155, R155, UR6 ;  /* 0x000000069b9b7c20 */ /* 0x000fe20008410000 */
        /* <DEDUP_REMOVED lines=8> */
[----:B------:R2:W3:Y:S01]  /*9340*/  MUFU.EX2 R219, R155 ;  /* 0x0000009b00db7308 */ /* 0x0004e20000000800 */
[--C-:B------:R-:W-:Y:S01]  /*9350*/  FFMA.FTZ R217, R157, UR6, -R153.reuse ;  /* 0x000000069dd97c23 */ /* 0x100fe20008010899 */
[--C-:B------:R-:W-:Y:S01]  /*9360*/  FFMA.FTZ R218, R158, UR6, -R153.reuse ;  /* 0x000000069eda7c23 */ /* 0x100fe20008010899 */
[--C-:B------:R-:W-:Y:S01]  /*9370*/  FFMA.FTZ R159, R159, UR6, -R153.reuse ;  /* 0x000000069f9f7c23 */ /* 0x100fe20008010899 */
[--C-:B------:R-:W-:Y:S01]  /*9380*/  FFMA.FTZ R220, R161, UR6, -R153.reuse ;  /* 0x00000006a1dc7c23 */ /* 0x100fe20008010899 */
[----:B------:R-:W-:Y:S01]  /*9390*/  FFMA.FTZ R223, R162, UR6, -R153 ;  /* 0x00000006a2df7c23 */ /* 0x000fe20008010899 */
[----:B------:R-:W-:Y:S01]  /*93a0*/  IADD3 R154, R201, 0x38840, RZ ;  /* 0x00038840c99a7810 */ /* 0x000fe20007ffe0ff */
[----:B------:R-:W-:-:S02]  /*93b0*/  @!P1 IMAD R153, R204, 0x40, R191 ;  /* 0x00000040cc999824 */ /* 0x000fc400078e02bf */
[----:B------:R-:W-:Y:S01]  /*93c0*/  FFMA.FTZ R204, R152, UR6, -R160 ;  /* 0x0000000698cc7c23 */ /* 0x000fe200080108a0 */
[----:B------:R-:W-:Y:S01]  /*93d0*/  MUFU.EX2 R206, R206 ;  /* 0x000000ce00ce7308 */ /* 0x000fe20000000800 */
[----:B------:R-:W-:Y:S01]  /*93e0*/  PRMT R154, R197, 0x654, R154 ;  /* 0x00000654c59a7816 */ /* 0x000fe2000000009a */
[----:B------:R-:W-:Y:S01]  /*93f0*/  @!P1 IMAD R161, R153, 0x4, R198 ;  /* 0x0000000499a19824 */ /* 0x000fe200078e02c6 */
[----:B-1----:R-:W-:Y:S01]  /*9400*/  F2FP.F16.F32.PACK_AB R153, R170, R171 ;  /* 0x000000abaa99723e */ /* 0x002fe200000000ff */
[----:B0-----:R-:W-:Y:S01]  /*9410*/  FMUL.FTZ R26, R26, R202 ;  /* 0x000000ca1a1a7220 */ /* 0x001fe20000410000 */
[----:B------:R0:W-:Y:S01]  /*9420*/  SYNCS.ARRIVE.TRANS64.RED.A1T0 RZ, [R154+URZ], RZ ;  /* 0x000000ff9aff79a7 */ /* 0x0001e2000810043f */
[----:B--2---:R-:W-:Y:S01]  /*9430*/  F2FP.F16.F32.PACK_AB R155, R173, R172 ;  /* 0x000000acad9b723e */ /* 0x004fe200000000ff */
[----:B------:R-:W-:Y:S01]  /*9440*/  @!P1 STS [R161+0x38420], R202 ;  /* 0x038420caa1009388 */ /* 0x000fe20000000800 */
[----:B------:R-:W1:Y:S01]  /*9450*/  MUFU.EX2 R207, R207 ;  /* 0x000000cf00cf7308 */ /* 0x000e620000000800 */
[----:B------:R-:W-:Y:S01]  /*9460*/  F2FP.F16.F32.PACK_AB R157, R175, R174 ;  /* 0x000000aeaf9d723e */ /* 0x000fe200000000ff */
[-C--:B---3--:R-:W-:Y:S01]  /*9470*/  FMUL.FTZ R24, R24, R219.reuse ;  /* 0x000000db18187220 */ /* 0x088fe20000410000 */
[----:B------:R2:W-:Y:S01]  /*9480*/  @!P1 STS [R161+0x38400], R219 ;  /* 0x038400dba1009388 */ /* 0x0005e20000000800 */
        /* <DEDUP_REMOVED lines=66> */
[----:B------:R-:W-:Y:S01]  /*98b0*/  FMUL.FTZ R79, R79, R202 ;  /* 0x000000ca4f4f7220 */ /* 0x000fe20000410000 */
[-C--:B------:R-:W-:Y:S01]  /*98c0*/  FMUL.FTZ R80, R80, R219.reuse ;  /* 0x000000db50507220 */ /* 0x080fe20000410000 */
[----:B------:R-:W0:Y:S01]  /*98d0*/  MUFU.EX2 R181, R181 ;  /* 0x000000b500b57308 */ /* 0x000e220000000800 */
[----:B--2---:R-:W-:Y:S01]  /*98e0*/  F2FP.F16.F32.PACK_AB R161, R179, R178 ;  /* 0x000000b2b3a1723e */ /* 0x004fe200000000ff */
        /* <DEDUP_REMOVED lines=62> */
[----:B------:R-:W-:Y:S01]  /*9cd0*/  MUFU.EX2 R218, R218 ;  /* 0x000000da00da7308 */ /* 0x000fe20000000800 */
[----:B-1----:R-:W-:Y:S01]  /*9ce0*/  F2FP.F16.F32.PACK_AB R165, R183, R182 ;  /* 0x000000b6b7a5723e */ /* 0x002fe200000000ff */
        /* <DEDUP_REMOVED lines=15> */
[----:B0-----:R-:W-:Y:S01]  /*9de0*/  F2FP.F16.F32.PACK_AB R159, R177, R176 ;  /* 0x000000b0b19f723e */ /* 0x001fe200000000ff */
[-C--:B------:R-:W-:Y:S01]  /*9df0*/  FMUL.FTZ R146, R146, R202.reuse ;  /* 0x000000ca92927220 */ /* 0x080fe20000410000 */
[-C--:B------:R-:W-:Y:S01]  /*9e00*/  FMUL.FTZ R147, R147, R202.reuse ;  /* 0x000000ca93937220 */ /* 0x080fe20000410000 */
[-C--:B------:R-:W-:Y:S01]  /*9e10*/  FMUL.FTZ R148, R148, R219.reuse ;  /* 0x000000db94947220 */ /* 0x080fe20000410000 */
[----:B------:R-:W-:Y:S01]  /*9e20*/  FMUL.FTZ R149, R149, R219 ;  /* 0x000000db95957220 */ /* 0x000fe20000410000 */
[-C--:B------:R-:W-:Y:S01]  /*9e30*/  FMUL.FTZ R150, R150, R202.reuse ;  /* 0x000000ca96967220 */ /* 0x080fe20000410000 */
[----:B------:R-:W-:Y:S01]  /*9e40*/  FMUL.FTZ R151, R151, R202 ;  /* 0x000000ca97977220 */ /* 0x000fe20000410000 */
[----:B------:R-:W0:Y:S01]  /*9e50*/  MUFU.EX2 R223, R223 ;  /* 0x000000df00df7308 */ /* 0x000e220000000800 */
[----:B-1----:R-:W-:Y:S01]  /*9e60*/  F2FP.F16.F32.PACK_AB R164, R203, R218 ;  /* 0x000000dacba4723e */ /* 0x002fe200000000ff */
[----:B------:R1:W-:Y:S01]  /*9e70*/  STSM.16.M88.4 [R187+0x36400], R152 ;  /* 0x03640098bb007844 */ /* 0x0003e20000000200 */
[----:B------:R-:W-:Y:S01]  /*9e80*/  FFMA.FTZ R171, R202, R20, R171 ;  /* 0x00000014caab7223 */ /* 0x000fe200000100ab */
[----:B------:R-:W-:-:S02]  /*9e90*/  FFMA.FTZ R206, R219, R21, R206 ;  /* 0x00000015dbce7223 */ /* 0x000fc400000100ce */
[----:B------:R1:W-:Y:S01]  /*9ea0*/  STSM.16.M88.4 [R186], R156 ;  /* 0x0000009cba007844 */ /* 0x0003e20000000200 */
[----:B------:R-:W-:Y:S01]  /*9eb0*/  FADD.FTZ R171, R170, R171 ;  /* 0x000000abaaab7221 */ /* 0x000fe20000010000 */
[----:B------:R-:W2:Y:S01]  /*9ec0*/  MUFU.EX2 R204, R204 ;  /* 0x000000cc00cc7308 */ /* 0x000ea20000000800 */
[----:B------:R-:W-:Y:S01]  /*9ed0*/  FADD.FTZ R207, R207, R206 ;  /* 0x000000cecfcf7221 */ /* 0x000fe20000010000 */
[----:B------:R1:W-:Y:S01]  /*9ee0*/  STSM.16.M88.4 [R189], R160 ;  /* 0x000000a0bd007844 */ /* 0x0003e20000000200 */
[----:B------:R-:W-:Y:S02]  /*9ef0*/  FADD.FTZ R172, R172, R171 ;  /* 0x000000abacac7221 */ /* 0x000fe40000010000 */
[----:B------:R-:W-:Y:S02]  /*9f00*/  FADD.FTZ R208, R208, R207 ;  /* 0x000000cfd0d07221 */ /* 0x000fe40000010000 */
[----:B------:R-:W-:Y:S01]  /*9f10*/  FADD.FTZ R173, R173, R172 ;  /* 0x000000acadad7221 */ /* 0x000fe20000010000 */
[----:B0-----:R-:W-:Y:S01]  /*9f20*/  F2FP.F16.F32.PACK_AB R166, R223, R220 ;  /* 0x000000dcdfa6723e */ /* 0x001fe200000000ff */
[----:B------:R-:W-:-:S02]  /*9f30*/  FADD.FTZ R209, R209, R208 ;  /* 0x000000d0d1d17221 */ /* 0x000fc40000010000 */
[----:B------:R-:W-:Y:S02]  /*9f40*/  FADD.FTZ R174, R174, R173 ;  /* 0x000000adaeae7221 */ /* 0x000fe40000010000 */
[----:B------:R-:W-:Y:S02]  /*9f50*/  FADD.FTZ R210, R210, R209 ;  /* 0x000000d1d2d27221 */ /* 0x000fe40000010000 */
[----:B------:R-:W-:Y:S01]  /*9f60*/  FADD.FTZ R175, R175, R174 ;  /* 0x000000aeafaf7221 */ /* 0x000fe20000010000 */
[----:B--2---:R-:W-:Y:S01]  /*9f70*/  F2FP.F16.F32.PACK_AB R167, R204, R205 ;  /* 0x000000cdcca7723e */ /* 0x004fe200000000ff */
[----:B------:R-:W-:Y:S02]  /*9f80*/  FADD.FTZ R211, R211, R210 ;  /* 0x000000d2d3d37221 */ /* 0x000fe40000010000 */
[----:B------:R-:W-:Y:S02]  /*9f90*/  FADD.FTZ R176, R176, R175 ;  /* 0x000000afb0b07221 */ /* 0x000fe40000010000 */
[----:B------:R1:W-:Y:S01]  /*9fa0*/  STSM.16.M88.4 [R188], R164 ;  /* 0x000000a4bc007844 */ /* 0x0003e20000000200 */
[----:B------:R-:W-:Y:S01]  /*9fb0*/  WARPGROUP.ARRIVE ;  /* 0x00000000000079c5 */ /* 0x000fe20000000000 */
[----:B------:R-:W-:Y:S01]  /*9fc0*/  FADD.FTZ R212, R212, R211 ;  /* 0x000000d3d4d47221 */ /* 0x000fe20000010000 */
[----:B------:R-:W-:-:S03]  /*9fd0*/  FADD.FTZ R177, R177, R176 ;  /* 0x000000b0b1b17221 */ /* 0x000fc60000010000 */
[----:B------:R-:W-:Y:S01]  /*9fe0*/  FADD.FTZ R213, R213, R212 ;  /* 0x000000d4d5d57221 */ /* 0x000fe20000010000 */
[----:B------:R-:W-:Y:S01]  /*9ff0*/  HGMMA.64x256x16.F32 R24, R152, gdesc[UR8].tnspB, R24, gsb0 ;  /* 0x43e0000898187df0 */ /* 0x000fe20008000818 */
[----:B------:R-:W-:Y:S01]  /*a000*/  R2UR UR10, R222 ;  /* 0x00000000de0a72ca */ /* 0x000fe200000e0000 */
[----:B------:R-:W-:Y:S01]  /*a010*/  UMOV UR11, 0x40000040 ;  /* 0x40000040000b7882 */ /* 0x000fe20000000000 */
[C---:B------:R-:W-:Y:S02]  /*a020*/  VIADD R222, R221.reuse, 0x100 ;  /* 0x00000100ddde7836 */ /* 0x040fe40000000000 */
[----:B------:R-:W-:Y:S01]  /*a030*/  FADD.FTZ R178, R178, R177 ;  /* 0x000000b1b2b27221 */ /* 0x000fe20000010000 */
[----:B------:R-:W-:Y:S02]  /*a040*/  VIADD R221, R221, 0x180 ;  /* 0x00000180dddd7836 */ /* 0x000fe40000000000 */
[----:B------:R-:W-:Y:S01]  /*a050*/  FADD.FTZ R214, R214, R213 ;  /* 0x000000d5d6d67221 */ /* 0x000fe20000010000 */
[----:B------:R-:W-:-:S03]  /*a060*/  FADD.FTZ R179, R179, R178 ;  /* 0x000000b2b3b37221 */ /* 0x000fc60000010000 */
        /* <DEDUP_REMOVED lines=13> */
[----:B------:R-:W-:Y:S02]  /*a140*/  WARPGROUP.DEPBAR.LE gsb0, 0x0 ;  /* 0x00008000000079c5 */ /* 0x000fe40000010000 */
[----:B------:R-:W-:-:S06]  /*a150*/  WARPGROUP.ARRIVE ;  /* 0x00000000000079c5 */ /* 0x000fcc0000000000 */
        /* <DEDUP_REMOVED lines=24> */
.L_x_4261:
[C---:B------:R-:W-:Y:S01]  /*a2e0*/  ISETP.GT.AND P1, PT, R200.reuse, UR60, PT ;  /* 0x0000003cc8007c0c */ /* 0x040fe2000bf24270 */
[----:B------:R-:W-:Y:S01]  /*a2f0*/  VIADD R152, R201, 0x38860 ;  /* 0x00038860c9987836 */ /* 0x000fe20000000000 */
[----:B------:R-:W-:Y:S01]  /*a300*/  MOV R202, R168 ;  /* 0x000000a800ca7202 */ /* 0x000fe20000000f00 */
[----:B------:R-:W-:Y:S02]  /*a310*/  VIADD R200, R200, 0xffffffff ;  /* 0xffffffffc8c87836 */ /* 0x000fe40000000000 */
[----:B------:R-:W-:Y:S01]  /*a320*/  IMAD.MOV.U32 R203, RZ, RZ, R169 ;  /* 0x000000ffffcb7224 */ /* 0x000fe200078e00a9 */
[----:B------:R-:W-:Y:S01]  /*a330*/  PRMT R152, R197, 0x654, R152 ;  /* 0x00000654c5987816 */ /* 0x000fe20000000098 */
[----:B------:R-:W-:-:S03]  /*a340*/  IMAD.MOV.U32 R204, RZ, RZ, R22 ;  /* 0x000000ffffcc7224 */ /* 0x000fc600078e0016 */
[----:B------:R0:W-:Y:S03]  /*a350*/  SYNCS.ARRIVE.TRANS64.RED.A1T0 RZ, [R152+URZ], RZ ;  /* 0x000000ff98ff79a7 */ /* 0x0001e6000810043f */
[----:B------:R-:W-:Y:S05]  /*a360*/  @P1 BRA `(.L_x_4262) ;  /* 0xffffffc800481947 */ /* 0x000fea000383ffff */
.L_x_4251:
[----:B------:R-:W-:-:S13]  /*a370*/  R2UR UR7, R196 ;  /* 0x00000000c40772ca */ /* 0x000fda00000e0000 */
[----:B------:R-:W-:-:S13]  /*a380*/  ISETP.GE.AND P1, PT, R200, UR7, PT ;  /* 0x00000007c8007c0c */ /* 0x000fda000bf26270 */
[----:B------:R-:W-:Y:S05]  /*a390*/  @!P1 BRA `(.L_x_4263) ;  /* 0x0000002c00e49947 */ /* 0x000fea0003800000 */
[----:B------:R-:W-:Y:S01]  /*a3a0*/  IMAD.MOV.U32 R202, RZ, RZ, R169 ;  /* 0x000000ffffca7224 */ /* 0x000fe200078e00a9 */
[----:B------:R-:W-:Y:S01]  /*a3b0*/  ULDC UR38, c[0x0][0xad0] ;  /* 0x0002b40000267ab9 */ /* 0x000fe20000000800 */
[----:B------:R-:W-:Y:S01]  /*a3c0*/  IMAD.MOV.U32 R195, RZ, RZ, R168 ;  /* 0x000000ffffc37224 */ /* 0x000fe200078e00a8 */
[----:B------:R-:W-:Y:S01]  /*a3d0*/  ULDC UR60, c[0x0][0xa80] ;  /* 0x0002a000003c7ab9 */ /* 0x000fe20000000800 */
[----:B------:R-:W-:-:S07]  /*a3e0*/  IMAD.MOV.U32 R194, RZ, RZ, R22 ;  /* 0x000000ffffc27224 */ /* 0x000fce00078e0016 */
.L_x_4274:
        /* <DEDUP_REMOVED lines=8> */
.L_x_4264:
[----:B------:R-:W-:Y:S02]  /*a470*/  IMAD.U32 R204, RZ, RZ, UR39 ;  /* 0x00000027ffcc7e24 */ /* 0x000fe4000f8e00ff */
[----:B------:R-:W-:-:S03]  /*a480*/  IMAD R185, R22, 0x8, R198 ;  /* 0x0000000816b97824 */ /* 0x000fc600078e02c6 */
[----:B------:R-:W-:-:S04]  /*a490*/  SHF.L.U32 R204, R204, 0x1f, RZ ;  /* 0x0000001fcccc7819 */ /* 0x000fc800000006ff */
[----:B------:R0:W1:Y:S01]  /*a4a0*/  SYNCS.PHASECHK.TRANS64.TRYWAIT P1, [R185+URZ+0x38830], R204 ;  /* 0x038830ccb90075a7 */ /* 0x000062000802017f */
[----:B------:R-:W-:Y:S05]  /*a4b0*/  @!P0 BRA `(.L_x_4265) ;  /* 0x0000000000048947 */ /* 0x000fea0003800000 */
[----:B------:R-:W-:Y:S01]  /*a4c0*/  BPT.TRAP 0x1 ;  /* 0x000000040000795c */ /* 0x000fe20000300000 */
.L_x_4265:
[----:B------:R-:W-:Y:S01]  /*a4d0*/  IMAD R201, R22, 0x200, R190 ;  /* 0x0000020016c97824 */ /* 0x000fe200078e02be */
[----:B-1----:R-:W-:Y:S06]  /*a4e0*/  @P1 BRA `(.L_x_4266) ;  /* 0x0000000000081947 */ /* 0x002fec0003800000 */
[----:B------:R-:W1:Y:S02]  /*a4f0*/  SYNCS.PHASECHK.TRANS64.TRYWAIT P1, [R185+URZ+0x38830], R204 ;  /* 0x038830ccb90075a7 */ /* 0x000e64000802017f */
[----:B-1----:R-:W-:Y:S05]  /*a500*/  @!P1 BRA `(.L_x_4267) ;  /* 0x000000a800509947 */ /* 0x002fea0003800000 */
.L_x_4266:
[----:B------:R-:W-:Y:S01]  /*a510*/  R2UR UR58, R201 ;  /* 0x00000000c93a72ca */ /* 0x000fe200000e0000 */
[----:B------:R-:W-:Y:S01]  /*a520*/  WARPGROUP.ARRIVE ;  /* 0x00000000000079c5 */ /* 0x000fe20000000000 */
[----:B------:R-:W-:Y:S01]  /*a530*/  R2UR UR56, R10 ;  /* 0x000000000a3872ca */ /* 0x000fe200000e0000 */
[----:B------:R-:W-:Y:S01]  /*a540*/  UMOV UR59, 0x40000040 ;  /* 0x40000040003b7882 */ /* 0x000fe20000000000 */
[----:B------:R-:W-:Y:S02]  /*a550*/  R2UR UR57, R11 ;  /* 0x000000000b3972ca */ /* 0x000fe400000e0000 */
[----:B------:R-:W-:-:S11]  /*a560*/  IADD3 R203, R201, 0x2, RZ ;  /* 0x00000002c9cb7810 */ /* 0x000fd60007ffe0ff */
[----:B------:R-:W-:Y:S01]  /*a570*/  HGMMA.64x64x16.F32 R152, gdesc[UR56], RZ, !UPT, gsb0 ;  /* 0x00e00000389879f0 */ /* 0x000fe2000c0008ff */
[----:B------:R-:W-:Y:S01]  /*a580*/  R2UR UR58, R203 ;  /* 0x00000000cb3a72ca */ /* 0x000fe200000e0000 */
[----:B------:R-:W-:Y:S01]  /*a590*/  UMOV UR59, 0x40000040 ;  /* 0x40000040003b7882 */ /* 0x000fe20000000000 */
[----:B------:R-:W-:Y:S01]  /*a5a0*/  R2UR UR56, R8 ;  /* 0x00000000083872ca */ /* 0x000fe200000e0000 */
[----:B------:R-:W-:Y:S01]  /*a5b0*/  VIADD R203, R201, 0x4 ;  /* 0x00000004c9cb7836 */ /* 0x000fe20000000000 */
[----:B------:R-:W-:Y:S01]  /*a5c0*/  R2UR UR57, R9 ;  /* 0x00000000093972ca */ /* 0x000fe200000e0000 */
[----:B------:R-:W-:Y:S01]  /*a5d0*/  VIADD R201, R201, 0x6 ;  /* 0x00000006c9c97836 */ /* 0x000fe20000000000 */
[----:B------:R-:W-:Y:S02]  /*a5e0*/  WARPGROUP.DEPBAR.LE gsb0, 0x0 ;  /* 0x00008000000079c5 */ /* 0x000fe40000010000 */
[----:B------:R-:W-:-:S09]  /*a5f0*/  WARPGROUP.ARRIVE ;  /* 0x00000000000079c5 */ /* 0x000fd20000000000 */
[----:B------:R-:W-:Y:S01]  /*a600*/  HGMMA.64x64x16.F32 R152, gdesc[UR56], R152, gsb0 ;  /* 0x00e00000389879f0 */ /* 0x000fe20008000898 */
[----:B------:R-:W-:Y:S01]  /*a610*/  R2UR UR58, R203 ;  /* 0x00000000cb3a72ca */ /* 0x000fe200000e0000 */
[----:B------:R-:W-:Y:S01]  /*a620*/  UMOV UR59, 0x40000040 ;  /* 0x40000040003b7882 */ /* 0x000fe20000000000 */
[----:B------:R-:W-:Y:S02]  /*a630*/  R2UR UR56, R16 ;  /* 0x00000000103872ca */ /* 0x000fe400000e0000 */
[----:B------:R-:W-:Y:S01]  /*a640*/  R2UR UR57, R17 ;  /* 0x00000000113972ca */ /* 0x000fe200000e0000 */
[----:B------:R-:W-:Y:S02]  /*a650*/  WARPGROUP.DEPBAR.LE gsb0, 0x0 ;  /* 0x00008000000079c5 */ /* 0x000fe40000010000 */
[----:B------:R-:W-:-:S10]  /*a660*/  WARPGROUP.ARRIVE ;  /* 0x00000000000079c5 */ /* 0x000fd40000000000 */
[----:B------:R-:W-:Y:S01]  /*a670*/  HGMMA.64x64x16.F32 R152, gdesc[UR56], R152, gsb0 ;  /* 0x00e00000389879f0 */ /* 0x000fe20008000898 */
[----:B------:R-:W-:Y:S01]  /*a680*/  R2UR UR58, R201 ;  /* 0x00000000c93a72ca */ /* 0x000fe200000e0000 */
[----:B------:R-:W-:Y:S01]  /*a690*/  UMOV UR59, 0x40000040 ;  /* 0x40000040003b7882 */ /* 0x000fe20000000000 */
        /* <DEDUP_REMOVED lines=8> */
.L_x_4268:
[----:B------:R2:W3:Y:S01]  /*a720*/  SYNCS.PHASECHK.TRANS64.TRYWAIT P1, [R185+URZ+0x38850], R204 ;  /* 0x038850ccb90075a7 */ /* 0x0004e2000802017f */
[----:B------:R-:W-:Y:S05]  /*a730*/  @!P0 BRA `(.L_x_4269) ;  /* 0x0000000000048947 */ /* 0x000fea0003800000 */
[----:B------:R-:W-:Y:S01]  /*a740*/  BPT.TRAP 0x1 ;  /* 0x000000040000795c */ /* 0x000fe20000300000 */
.L_x_4269:
[----:B------:R-:W-:Y:S01]  /*a750*/  IMAD R201, R22, 0x1000, R18 ;  /* 0x0000100016c97824 */ /* 0x000fe200078e0212 */
[----:B---3--:R-:W-:Y:S06]  /*a760*/  @P1 BRA `(.L_x_4270) ;  /* 0x0000000000081947 */ /* 0x008fec0003800000 */
[----:B------:R-:W3:Y:S02]  /*a770*/  SYNCS.PHASECHK.TRANS64.TRYWAIT P1, [R185+URZ+0x38850], R204 ;  /* 0x038850ccb90075a7 */ /* 0x000ee4000802017f */
[----:B---3--:R-:W-:Y:S05]  /*a780*/  @!P1 BRA `(.L_x_4271) ;  /* 0x000000a400c49947 */ /* 0x008fea0003800000 */
.L_x_4270:
[----:B------:R-:W-:Y:S01]  /*a790*/  R2UR UR58, R201 ;  /* 0x00000000c93a72ca */ /* 0x000fe200000e0000 */
[----:B------:R-:W-:Y:S01]  /*a7a0*/  WARPGROUP.ARRIVE ;  /* 0x00000000000079c5 */ /* 0x000fe20000000000 */
[----:B------:R-:W-:Y:S01]  /*a7b0*/  R2UR UR56, R6 ;  /* 0x00000000063872ca */ /* 0x000fe200000e0000 */
[----:B------:R-:W-:Y:S01]  /*a7c0*/  UMOV UR59, 0x40000040 ;  /* 0x40000040003b7882 */ /* 0x000fe20000000000 */
[----:B------:R-:W-:Y:S01]  /*a7d0*/  R2UR UR57, R7 ;  /* 0x00000000073972ca */ /* 0x000fe200000e0000 */
[----:B------:R-:W-:Y:S01]  /*a7e0*/  VIADD R203, R201, 0x2 ;  /* 0x00000002c9cb7836 */ /* 0x000fe20000000000 */
        /* <DEDUP_REMOVED lines=11> */
[----:B------:R-:W-:Y:S01]  /*a8a0*/  HGMMA.64x64x16.F32 R152, gdesc[UR56], R152, gsb0 ;  /* 0x00e00000389879f0 */ /* 0x000fe20008000898 */
[----:B------:R-:W-:Y:S01]  /*a8b0*/  R2UR UR58, R203 ;  /* 0x00000000cb3a72ca */ /* 0x000fe200000e0000 */
[----:B------:R-:W-:Y:S01]  /*a8c0*/  UMOV UR59, 0x40000040 ;  /* 0x40000040003b7882 */ /* 0x000fe20000000000 */
[----:B------:R-:W-:Y:S01]  /*a8d0*/  R2UR UR56, R2 ;  /* 0x00000000023872ca */ /* 0x000fe200000e0000 */
[----:B------:R-:W-:Y:S01]  /*a8e0*/  VIADD R203, R201, 0x4 ;  /* 0x00000004c9cb7836 */ /* 0x000fe20000000000 */
[----:B------:R-:W-:Y:S01]  /*a8f0*/  R2UR UR57, R3 ;  /* 0x00000000033972ca */ /* 0x000fe200000e0000 */
[----:B------:R-:W4:Y:S01]  /*a900*/  S2R R205, SR_TID.X ;  /* 0x0000000000cd7919 */ /* 0x000f220000002100 */
[----:B------:R-:W-:Y:S01]  /*a910*/  UMOV UR55, 0x40000040 ;  /* 0x4000004000377882 */ /* 0x000fe20000000000 */
[----:B----4-:R-:W-:Y:S01]  /*a920*/  SHF.R.U32.HI R205, RZ, 0x7, R205 ;  /* 0x00000007ffcd7819 */ /* 0x010fe200000116cd */
[----:B------:R-:W-:-:S02]  /*a930*/  WARPGROUP.DEPBAR.LE gsb0, 0x0 ;  /* 0x00008000000079c5 */ /* 0x000fc40000010000 */
[----:B------:R-:W-:-:S07]  /*a940*/  WARPGROUP.ARRIVE ;  /* 0x00000000000079c5 */ /* 0x000fce0000000000 */
[----:B------:R-:W-:Y:S01]  /*a950*/  HGMMA.64x64x16.F32 R152, gdesc[UR56], R152, gsb0 ;  /* 0x00e00000389879f0 */ /* 0x000fe20008000898 */
[----:B------:R-:W-:Y:S01]  /*a960*/  R2UR UR58, R203 ;  /* 0x00000000cb3a72ca */ /* 0x000fe200000e0000 */
[----:B------:R-:W-:Y:S01]  /*a970*/  UMOV UR59, 0x40000040 ;  /* 0x40000040003b7882 */ /* 0x000fe20000000000 */
[----:B------:R-:W-:Y:S01]  /*a980*/  R2UR UR56, R4 ;  /* 0x00000000043872ca */ /* 0x000fe200000e0000 */
[----:B------:R-:W-:Y:S01]  /*a990*/  VIADD R203, R201, 0x6 ;  /* 0x00000006c9cb7836 */ /* 0x000fe20000000000 */
[----:B------:R-:W-:Y:S01]  /*a9a0*/  R2UR UR57, R5 ;  /* 0x00000000053972ca */ /* 0x000fe200000e0000 */
[----:B------:R-:W-:Y:S02]  /*a9b0*/  WARPGROUP.DEPBAR.LE gsb0, 0x0 ;  /* 0x00008000000079c5 */ /* 0x000fe40000010000 */
[----:B------:R-:W-:-:S10]  /*a9c0*/  WARPGROUP.ARRIVE ;  /* 0x00000000000079c5 */ /* 0x000fd40000000000 */
[----:B------:R-:W-:Y:S01]  /*a9d0*/  HGMMA.64x64x16.F32 R152, gdesc[UR56], R152, gsb0 ;  /* 0x00e00000389879f0 */ /* 0x000fe20008000898 */
[----:B------:R-:W-:Y:S01]  /*a9e0*/  R2UR UR58, R203 ;  /* 0x00000000cb3a72ca */ /* 0x000fe200000e0000 */
[----:B------:R-:W-:Y:S01]  /*a9f0*/  UMOV UR59, 0x40000040 ;  /* 0x40000040003b7882 */ /* 0x000fe20000000000 */
[----:B------:R-:W-:Y:S01]  /*aa00*/  R2UR UR56, R12 ;  /* 0x000000000c3872ca */ /* 0x000fe200000e0000 */
[----:B------:R-:W-:Y:S01]  /*aa10*/  VIADD R203, R201, 0x200 ;  /* 0x00000200c9cb7836 */ /* 0x000fe20000000000 */
[----:B------:R-:W-:-:S04]  /*aa20*/  R2UR UR57, R13 ;  /* 0x000000000d3972ca */ /* 0x000fc800000e0000 */
[----:B------:R-:W-:Y:S01]  /*aa30*/  R2UR UR6, R203 ;  /* 0x00000000cb0672ca */ /* 0x000fe200000e0000 */
[----:B------:R-:W-:-:S05]  /*aa40*/  VIADD R203, R201, 0x202 ;  /* 0x00000202c9cb7836 */ /* 0x000fca0000000000 */
        /* <DEDUP_REMOVED lines=19> */
[----:B------:R-:W-:-:S04]  /*ab80*/  IADD3 R203, R201, 0x606, RZ ;  /* 0x00000606c9cb7810 */ /* 0x000fc80007ffe0ff */
[----:B------:R-:W-:Y:S01]  /*ab90*/  R2UR UR54, R203 ;  /* 0x00000000cb3672ca */ /* 0x000fe200000e0000 */
[----:B------:R-:W-:Y:S02]  /*aba0*/  WARPGROUP.DEPBAR.LE gsb0, 0x0 ;  /* 0x00008000000079c5 */ /* 0x000fe40000010000 */
[----:B------:R-:W-:Y:S01]  /*abb0*/  WARPGROUP.ARRIVE ;  /* 0x00000000000079c5 */ /* 0x000fe20000000000 */
[----:B------:R-:W4:Y:S05]  /*abc0*/  SHFL.IDX PT, R203, R205, RZ, 0x1f ;  /* 0x00001fffcdcb7589 */ /* 0x000f2a00000e0000 */
[----:B------:R-:W-:Y:S01]  /*abd0*/  HGMMA.64x64x16.F32 R152, gdesc[UR56], R152, gsb0 ;  /* 0x00e00000389879f0 */ /* 0x000fe20008000898 */
[----:B------:R-:W-:Y:S01]  /*abe0*/  UMOV UR57, 0x40000040 ;  /* 0x4000004000397882 */ /* 0x000fe20000000000 */
[----:B------:R-:W-:Y:S01]  /*abf0*/  UMOV UR59, 0x40000040 ;  /* 0x40000040003b7882 */ /* 0x000fe20000000000 */
[----:B----4-:R-:W-:Y:S01]  /*ac00*/  ISETP.GT.AND P1, PT, R203, 0x7f, PT ;  /* 0x0000007fcb00780c */ /* 0x010fe20003f24270 */
[----:B------:R-:W-:-:S03]  /*ac10*/  VIADD R203, R201, 0x800 ;  /* 0x00000800c9cb7836 */ /* 0x000fc60000000000 */
[----:B0123--:R-:W-:-:S05]  /*ac20*/  SEL R204, RZ, 0x2, !P1 ;  /* 0x00000002ffcc7807 */ /* 0x00ffca0004800000 */
[----:B------:R-:W-:Y:S02]  /*ac30*/  IMAD.IADD R205, R184, 0x1, R204 ;  /* 0x00000001b8cd7824 */ /* 0x000fe400078e02cc */
[----:B------:R-:W-:-:S03]  /*ac40*/  IMAD.IADD R206, R204, 0x1, R203 ;  /* 0x00000001ccce7824 */ /* 0x000fc600078e02cb */
[----:B------:R-:W-:Y:S02]  /*ac50*/  R2UR UR56, R205 ;  /* 0x00000000cd3872ca */ /* 0x000fe400000e0000 */
[----:B------:R-:W-:Y:S01]  /*ac60*/  R2UR UR58, R206 ;  /* 0x00000000ce3a72ca */ /* 0x000fe200000e0000 */
        /* <DEDUP_REMOVED lines=58> */
[----:B------:R-:W-:-:S04]  /*b010*/  MOV R203, 0x28 ;  /* 0x0000002800cb7802 */ /* 0x000fc80000000f00 */
        /* <DEDUP_REMOVED lines=148> */
.L_x_4272:
        /* <DEDUP_REMOVED lines=31> */
[----:B-1----:R-:W-:Y:S01]  /*bb50*/  FMNMX.FTZ R173, R201, R168, !PT ;  /* 0x000000a8c9ad7209 */ /* 0x002fe20007810000 */
[----:B------:R-:W-:Y:S01]  /*bb60*/  FMUL.FTZ R210, R179, UR38 ;  /* 0x00000026b3d27c20 */ /* 0x000fe20008410000 */
[----:B------:R-:W-:Y:S01]  /*bb70*/  FMUL.FTZ R211, R182, UR38 ;  /* 0x00000026b6d37c20 */ /* 0x000fe20008410000 */
[----:B------:R-:W-:Y:S01]  /*bb80*/  FMUL.FTZ R212, R183, UR38 ;  /* 0x00000026b7d47c20 */ /* 0x000fe20008410000 */
[----:B------:R-:W-:Y:S01]  /*bb90*/  ISETP.NE.AND P1, PT, R193, RZ, PT ;  /* 0x000000ffc100720c */ /* 0x000fe20003f25270 */
[----:B------:R-:W-:-:S02]  /*bba0*/  UMOV UR11, 0x40000040 ;  /* 0x40000040000b7882 */ /* 0x000fc40000000000 */
[----:B------:R-:W1:Y:S01]  /*bbb0*/  MUFU.TANH R159, R159 ;  /* 0x0000009f009f7308 */ /* 0x000e620000002400 */
[----:B--2---:R-:W-:Y:S01]  /*bbc0*/  FMNMX.FTZ R168, R156, R173, !PT ;  /* 0x000000ad9ca87209 */ /* 0x004fe20007810000 */
[----:B------:R-:W-:Y:S01]  /*bbd0*/  FMUL.FTZ R173, R176, UR38 ;  /* 0x00000026b0ad7c20 */ /* 0x000fe20008410000 */
[----:B------:R-:W-:-:S05]  /*bbe0*/  FMUL.FTZ R176, R177, UR38 ;  /* 0x00000026b1b07c20 */ /* 0x000fca0008410000 */
[----:B------:R-:W2:Y:S01]  /*bbf0*/  MUFU.TANH R160, R160 ;  /* 0x000000a000a07308 */ /* 0x000ea20000002400 */
[----:B0-----:R-:W-:-:S07]  /*bc00*/  FMNMX.FTZ R168, R157, R168, !PT ;  /* 0x000000a89da87209 */ /* 0x001fce0007810000 */
        /* <DEDUP_REMOVED lines=8> */
[----:B-1----:R-:W-:Y:S01]  /*bc90*/  FMNMX.FTZ R168, R164, R177, !PT ;  /* 0x000000b1a4a87209 */ /* 0x002fe20007810000 */
[----:B------:R-:W-:-:S06]  /*bca0*/  FMUL.FTZ R177, R181, UR38 ;  /* 0x00000026b5b17c20 */ /* 0x000fcc0008410000 */
        /* <DEDUP_REMOVED lines=17> */
[----:B------:R-:W3:Y:S01]  /*bdc0*/  MUFU.TANH R154, R154 ;  /* 0x0000009a009a7308 */ /* 0x000ee20000002400 */
[----:B-1----:R-:W-:-:S07]  /*bdd0*/  FMNMX.FTZ R171, R153, R202, !PT ;  /* 0x000000ca99ab7209 */ /* 0x002fce0007810000 */
[----:B------:R-:W1:Y:S01]  /*bde0*/  MUFU.TANH R155, R155 ;  /* 0x0000009b009b7308 */ /* 0x000e620000002400 */
[----:B--2---:R-:W-:-:S07]  /*bdf0*/  FMNMX.FTZ R171, R152, R171, !PT ;  /* 0x000000ab98ab7209 */ /* 0x004fce0007810000 */
[----:B------:R-:W2:Y:S01]  /*be00*/  MUFU.TANH R162, R162 ;  /* 0x000000a200a27308 */ /* 0x000ea20000002400 */
[----:B0-----:R-:W-:-:S07]  /*be10*/  FMNMX.FTZ R181, R168, R181, !PT ;  /* 0x000000b5a8b57209 */ /* 0x001fce0007810000 */
[----:B------:R-:W0:Y:S01]  /*be20*/  MUFU.TANH R163, R163 ;  /* 0x000000a300a37308 */ /* 0x000e220000002400 */
[----:B---3--:R-:W-:Y:S01]  /*be30*/  FMNMX.FTZ R168, R154, R171, !PT ;  /* 0x000000ab9aa87209 */ /* 0x008fe20007810000 */
[----:B------:R-:W3:Y:S03]  /*be40*/  SHFL.BFLY PT, R174, R181, 0x1, 0x1f ;  /* 0x0c201f00b5ae7f89 */ /* 0x000ee600000e0000 */
[----:B-1----:R-:W-:-:S03]  /*be50*/  FMNMX.FTZ R171, R155, R168, !PT ;  /* 0x000000a89bab7209 */ /* 0x002fc60007810000 */
[----:B------:R-:W1:Y:S01]  /*be60*/  MUFU.TANH R166, R166 ;  /* 0x000000a600a67308 */ /* 0x000e620000002400 */
[----:B--2---:R-:W-:-:S07]  /*be70*/  FMNMX.FTZ R170, R162, R171, !PT ;  /* 0x000000aba2aa7209 */ /* 0x004fce0007810000 */
[----:B------:R-:W2:Y:S01]  /*be80*/  MUFU.TANH R167, R167 ;  /* 0x000000a700a77308 */ /* 0x000ea20000002400 */
[----:B0-----:R-:W-:-:S07]  /*be90*/  FMNMX.FTZ R171, R163, R170, !PT ;  /* 0x000000aaa3ab7209 */ /* 0x001fce0007810000 */
[----:B------:R-:W0:Y:S01]  /*bea0*/  MUFU.TANH R203, R203 ;  /* 0x000000cb00cb7308 */ /* 0x000e220000002400 */
[----:B-1----:R-:W-:Y:S02]  /*beb0*/  FMNMX.FTZ R170, R166, R171, !PT ;  /* 0x000000aba6aa7209 */ /* 0x002fe40007810000 */
[----:B---3--:R-:W-:-:S05]  /*bec0*/  FMNMX.FTZ R168, R181, R174, !PT ;  /* 0x000000aeb5a87209 */ /* 0x008fca0007810000 */
[----:B------:R-:W1:Y:S01]  /*bed0*/  MUFU.TANH R205, R205 ;  /* 0x000000cd00cd7308 */ /* 0x000e620000002400 */
[C---:B------:R-:W-:Y:S01]  /*bee0*/  FADD.FTZ R174, -R168.reuse, R195 ;  /* 0x000000c3a8ae7221 */ /* 0x040fe20000010100 */
[----:B------:R-:W-:-:S03]  /*bef0*/  FMUL.FTZ R213, R168, UR6 ;  /* 0x00000006a8d57c20 */ /* 0x000fc60008410000 */
[----:B------:R-:W-:Y:S01]  /*bf00*/  FMUL.FTZ R179, R174, UR6 ;  /* 0x00000006aeb37c20 */ /* 0x000fe20008410000 */
[----:B--2---:R-:W-:Y:S01]  /*bf10*/  FMNMX.FTZ R174, R167, R170, !PT ;  /* 0x000000aaa7ae7209 */ /* 0x004fe20007810000 */
        /* <DEDUP_REMOVED lines=23> */
[----:B-1----:R-:W-:Y:S01]  /*c090*/  FMNMX.FTZ R175, R209, R178, !PT ;  /* 0x000000b2d1af7209 */ /* 0x002fe20007810000 */
[----:B------:R-:W-:-:S06]  /*c0a0*/  FFMA.FTZ R178, R157, UR6, -R213 ;  /* 0x000000069db27c23 */ /* 0x000fcc00080108d5 */
[----:B------:R-:W1:Y:S01]  /*c0b0*/  MUFU.TANH R212, R212 ;  /* 0x000000d400d47308 */ /* 0x000e620000002400 */
[----:B--2---:R-:W-:-:S07]  /*c0c0*/  FMNMX.FTZ R156, R210, R175, !PT ;  /* 0x000000afd29c7209 */ /* 0x004fce0007810000 */
[----:B------:R0:W2:Y:S08]  /*c0d0*/  MUFU.EX2 R170, R179 ;  /* 0x000000b300aa7308 */ /* 0x0000b00000000800 */
[----:B------:R-:W-:Y:S01]  /*c0e0*/  MUFU.EX2 R171, R171 ;  /* 0x000000ab00ab7308 */ /* 0x000fe20000000800 */
[----:B0-----:R-:W-:-:S04]  /*c0f0*/  FMNMX.FTZ R179, R211, R156, !PT ;  /* 0x0000009cd3b37209 */ /* 0x001fc80007810000 */
[----:B-1----:R-:W-:Y:S01]  /*c100*/  FMNMX.FTZ R156, R212, R179, !PT ;  /* 0x000000b3d49c7209 */ /* 0x002fe20007810000 */
[----:B------:R-:W-:Y:S02]  /*c110*/  FFMA.FTZ R179, R159, UR6, -R213 ;  /* 0x000000069fb37c23 */ /* 0x000fe400080108d5 */
[----:B------:R-:W-:Y:S01]  /*c120*/  MUFU.EX2 R174, R174 ;  /* 0x000000ae00ae7308 */ /* 0x000fe20000000800 */
[-C--:B--2---:R-:W-:Y:S01]  /*c130*/  FMUL.FTZ R24, R24, R170.reuse ;  /* 0x000000aa18187220 */ /* 0x084fe20000410000 */
        /* <DEDUP_REMOVED lines=24> */
[----:B0-----:R-:W-:Y:S01]  /*c2c0*/  FMNMX.FTZ R157, R156, R157, !PT ;  /* 0x0000009d9c9d7209 */ /* 0x001fe20007810000 */
[-C--:B------:R-:W-:Y:S01]  /*c2d0*/  FMUL.FTZ R65, R65, R170.reuse ;  /* 0x000000aa41417220 */ /* 0x080fe20000410000 */
[-C--:B------:R-:W-:Y:S01]  /*c2e0*/  FMUL.FTZ R68, R68, R170.reuse ;  /* 0x000000aa44447220 */ /* 0x080fe20000410000 */
[-C--:B------:R-:W-:Y:S01]  /*c2f0*/  FMUL.FTZ R69, R69, R170.reuse ;  /* 0x000000aa45457220 */ /* 0x080fe20000410000 */
[-C--:B------:R-:W-:Y:S01]  /*c300*/  FMUL.FTZ R72, R72, R170.reuse ;  /* 0x000000aa48487220 */ /* 0x080fe20000410000 */
[----:B------:R-:W0:Y:S01]  /*c310*/  SHFL.BFLY PT, R156, R157, 0x1, 0x1f ;  /* 0x0c201f009d9c7f89 */ /* 0x000e2200000e0000 */
        /* <DEDUP_REMOVED lines=23> */
[----:B0-----:R-:W-:Y:S01]  /*c490*/  FMNMX.FTZ R169, R157, R156, !PT ;  /* 0x0000009c9da97209 */ /* 0x001fe20007810000 */
[----:B------:R-:W-:Y:S01]  /*c4a0*/  MUFU.EX2 R183, R183 ;  /* 0x000000b700b77308 */ /* 0x000fe20000000800 */
[-C--:B------:R-:W-:Y:S01]  /*c4b0*/  FMUL.FTZ R113, R113, R170.reuse ;  /* 0x000000aa71717220 */ /* 0x080fe20000410000 */
[-C--:B------:R-:W-:Y:S01]  /*c4c0*/  FMUL.FTZ R116, R116, R170.reuse ;  /* 0x000000aa74747220 */ /* 0x080fe20000410000 */
[-C--:B------:R-:W-:Y:S01]  /*c4d0*/  FMUL.FTZ R117, R117, R170.reuse ;  /* 0x000000aa75757220 */ /* 0x080fe20000410000 */
[----:B------:R-:W-:Y:S01]  /*c4e0*/  FADD.FTZ R156, -R169, R202 ;  /* 0x000000caa99c7221 */ /* 0x000fe20000010100 */
[-C--:B------:R-:W-:Y:S01]  /*c4f0*/  FMUL.FTZ R120, R120, R170.reuse ;  /* 0x000000aa78787220 */ /* 0x080fe20000410000 */
[-C--:B------:R-:W-:Y:S01]  /*c500*/  FMUL.FTZ R121, R121, R170.reuse ;  /* 0x000000aa79797220 */ /* 0x080fe20000410000 */
[-C--:B------:R-:W-:Y:S01]  /*c510*/  FMUL.FTZ R124, R124, R170.reuse ;  /* 0x000000aa7c7c7220 */ /* 0x080fe20000410000 */
[----:B------:R-:W-:Y:S01]  /*c520*/  FMUL.FTZ R177, R156, UR6 ;  /* 0x000000069cb17c20 */ /* 0x000fe20008410000 */
[----:B------:R-:W-:Y:S01]  /*c530*/  FMUL.FTZ R156, R169, UR6 ;  /* 0x00000006a99c7c20 */ /* 0x000fe20008410000 */
[----:B------:R-:W-:Y:S01]  /*c540*/  MUFU.EX2 R206, R206 ;  /* 0x000000ce00ce7308 */ /* 0x000fe20000000800 */
[----:B-1----:R-:W-:Y:S01]  /*c550*/  F2FP.F16.F32.PACK_AB R158, R204, R181 ;  /* 0x000000b5cc9e723e */ /* 0x002fe200000000ff */
[----:B------:R-:W-:Y:S01]  /*c560*/  FMUL.FTZ R125, R125, R170 ;  /* 0x000000aa7d7d7220 */ /* 0x000fe20000410000 */
[--C-:B------:R-:W-:Y:S01]  /*c570*/  FFMA.FTZ R213, R152, UR6, -R156.reuse ;  /* 0x0000000698d57c23 */ /* 0x100fe2000801089c */
[----:B------:R-:W-:Y:S01]  /*c580*/  FFMA.FTZ R202, R153, UR6, -R156 ;  /* 0x0000000699ca7c23 */ /* 0x000fe2000801089c */
[----:B------:R-:W-:-:S02]  /*c590*/  VIADD R152, R185, 0x38840 ;  /* 0x00038840b9987836 */ /* 0x000fc40000000000 */
[--C-:B------:R-:W-:Y:S01]  /*c5a0*/  FFMA.FTZ R214, R154, UR6, -R156.reuse ;  /* 0x000000069ad67c23 */ /* 0x100fe2000801089c */
[----:B------:R-:W-:Y:S01]  /*c5b0*/  @!P1 IMAD R153, R194, 0x40, R191 ;  /* 0x00000040c2999824 */ /* 0x000fe200078e02bf */
[----:B------:R-:W0:Y:S01]  /*c5c0*/  MUFU.EX2 R177, R177 ;  /* 0x000000b100b17308 */ /* 0x000e220000000800 */
[----:B------:R-:W-:Y:S01]  /*c5d0*/  FFMA.FTZ R215, R155, UR6, -R156 ;  /* 0x000000069bd77c23 */ /* 0x000fe2000801089c */
[----:B------:R-:W-:Y:S01]  /*c5e0*/  PRMT R152, R197, 0x654, R152 ;  /* 0x00000654c5987816 */ /* 0x000fe20000000098 */
        /* <DEDUP_REMOVED lines=10> */
[----:B------:R1:W-:Y:S01]  /*c690*/  SYNCS.ARRIVE.TRANS64.RED.A1T0 RZ, [R152+URZ], RZ ;  /* 0x000000ff98ff79a7 */ /* 0x0003e2000810043f */
[--C-:B------:R-:W-:Y:S01]  /*c6a0*/  FFMA.FTZ R207, R209, UR6, -R156.reuse ;  /* 0x00000006d1cf7c23 */ /* 0x100fe2000801089c */
[--C-:B------:R-:W-:Y:S01]  /*c6b0*/  FFMA.FTZ R210, R210, UR6, -R156.reuse ;  /* 0x00000006d2d27c23 */ /* 0x100fe2000801089c */
[----:B------:R-:W-:Y:S01]  /*c6c0*/  FFMA.FTZ R211, R212, UR6, -R156 ;  /* 0x00000006d4d37c23 */ /* 0x000fe2000801089c */
[----:B------:R-:W-:Y:S01]  /*c6d0*/  @!P1 STS [R153+0x38400], R170 ;  /* 0x038400aa99009388 */ /* 0x000fe20000000800 */
[----:B------:R-:W-:Y:S01]  /*c6e0*/  MUFU.EX2 R202, R202 ;  /* 0x000000ca00ca7308 */ /* 0x000fe20000000800 */
[----:B------:R-:W-:Y:S01]  /*c6f0*/  IMAD R209, R22, 0x1000, R192 ;  /* 0x0000100016d17824 */ /* 0x000fe200078e02c0 */
[----:B------:R-:W-:Y:S01]  /*c700*/  F2FP.F16.F32.PACK_AB R154, R178, R175 ;  /* 0x000000afb29a723e */ /* 0x000fe200000000ff */
[----:B0-----:R0:W-:Y:S01]  /*c710*/  @!P1 STS [R153+0x38420], R177 ;  /* 0x038420b199009388 */ /* 0x0011e20000000800 */
[----:B-1----:R-:W-:Y:S01]  /*c720*/  F2FP.F16.F32.PACK_AB R152, R174, R171 ;  /* 0x000000abae98723e */ /* 0x002fe200000000ff */
[----:B------:R-:W-:Y:S01]  /*c730*/  FMUL.FTZ R26, R26, R177 ;  /* 0x000000b11a1a7220 */ /* 0x000fe20000410000 */
[----:B------:R-:W-:Y:S01]  /*c740*/  F2FP.F16.F32.PACK_AB R156, R182, R179 ;  /* 0x000000b3b69c723e */ /* 0x000fe200000000ff */
[-C--:B------:R-:W-:Y:S01]  /*c750*/  FMUL.FTZ R27, R27, R177.reuse ;  /* 0x000000b11b1b7220 */ /* 0x080fe20000410000 */
[----:B------:R-:W0:Y:S01]  /*c760*/  MUFU.EX2 R213, R213 ;  /* 0x000000d500d57308 */ /* 0x000e220000000800 */
[----:B------:R-:W-:Y:S01]  /*c770*/  R2UR UR10, R209 ;  /* 0x00000000d10a72ca */ /* 0x000fe200000e0000 */
[----:B------:R-:W-:Y:S01]  /*c780*/  FMUL.FTZ R30, R30, R177 ;  /* 0x000000b11e1e7220 */ /* 0x000fe20000410000 */
[----:B------:R-:W-:Y:S01]  /*c790*/  F2FP.F16.F32.PACK_AB R160, R206, R183 ;  /* 0x000000b7cea0723e */ /* 0x000fe200000000ff */
        /* <DEDUP_REMOVED lines=87> */
[----:B------:R-:W-:Y:S01]  /*cd10*/  FMUL.FTZ R149, R149, R170 ;  /* 0x000000aa95957220 */ /* 0x000fe20000410000 */
[-C--:B------:R-:W-:Y:S01]  /*cd20*/  FMUL.FTZ R150, R150, R177.reuse ;  /* 0x000000b196967220 */ /* 0x080fe20000410000 */
[----:B------:R-:W-:Y:S01]  /*cd30*/  FMUL.FTZ R151, R151, R177 ;  /* 0x000000b197977220 */ /* 0x000fe20000410000 */
[----:B------:R0:W-:Y:S01]  /*cd40*/  STSM.16.M88.4 [R187+0x36400], R152 ;  /* 0x03640098bb007844 */ /* 0x0001e20000000200 */
[----:B------:R-:W-:Y:S01]  /*cd50*/  VIADD R212, R209, 0x80 ;  /* 0x00000080d1d47836 */ /* 0x000fe20000000000 */
[----:B------:R-:W2:Y:S01]  /*cd60*/  MUFU.EX2 R208, R208 ;  /* 0x000000d000d07308 */ /* 0x000ea20000000800 */
[----:B-1----:R-:W-:Y:S01]  /*cd70*/  F2FP.F16.F32.PACK_AB R161, R220, R203 ;  /* 0x000000cbdca1723e */ /* 0x002fe200000000ff */
[----:B------:R0:W-:Y:S01]  /*cd80*/  STSM.16.M88.4 [R186], R156 ;  /* 0x0000009cba007844 */ /* 0x0001e20000000200 */
[----:B------:R-:W-:Y:S01]  /*cd90*/  FFMA.FTZ R21, R170, R21, R171 ;  /* 0x00000015aa157223 */ /* 0x000fe200000100ab */
[----:B------:R-:W-:-:S03]  /*cda0*/  FFMA.FTZ R20, R177, R20, R202 ;  /* 0x00000014b1147223 */ /* 0x000fc600000100ca */
[----:B------:R-:W-:Y:S01]  /*cdb0*/  FADD.FTZ R174, R174, R21 ;  /* 0x00000015aeae7221 */ /* 0x000fe20000010000 */
[----:B------:R-:W-:Y:S01]  /*cdc0*/  MUFU.EX2 R173, R173 ;  /* 0x000000ad00ad7308 */ /* 0x000fe20000000800 */
[----:B------:R-:W-:Y:S02]  /*cdd0*/  FADD.FTZ R213, R213, R20 ;  /* 0x00000014d5d57221 */ /* 0x000fe40000010000 */
[----:B------:R-:W-:Y:S02]  /*cde0*/  FADD.FTZ R175, R175, R174 ;  /* 0x000000aeafaf7221 */ /* 0x000fe40000010000 */
[----:B------:R-:W-:Y:S02]  /*cdf0*/  FADD.FTZ R214, R214, R213 ;  /* 0x000000d5d6d67221 */ /* 0x000fe40000010000 */
[----:B------:R-:W-:Y:S01]  /*ce00*/  FADD.FTZ R178, R178, R175 ;  /* 0x000000afb2b27221 */ /* 0x000fe20000010000 */
[----:B------:R-:W1:Y:S01]  /*ce10*/  MUFU.EX2 R176, R176 ;  /* 0x000000b000b07308 */ /* 0x000e620000000800 */
        /* <DEDUP_REMOVED lines=11> */
[----:B-1----:R-:W-:Y:S01]  /*ced0*/  F2FP.F16.F32.PACK_AB R164, R176, R173 ;  /* 0x000000adb0a4723e */ /* 0x002fe200000000ff */
        /* <DEDUP_REMOVED lines=9> */
[----:B------:R-:W1:Y:S01]  /*cf70*/  MUFU.EX2 R210, R210 ;  /* 0x000000d200d27308 */ /* 0x000e620000000800 */
[----:B--2---:R-:W-:Y:S01]  /*cf80*/  F2FP.F16.F32.PACK_AB R166, R201, R180 ;  /* 0x000000b4c9a6723e */ /* 0x004fe200000000ff */
[----:B------:R-:W-:Y:S01]  /*cf90*/  FADD.FTZ R172, R172, R195 ;  /* 0x000000c3acac7221 */ /* 0x000fe20000010000 */
[----:B------:R-:W-:-:S03]  /*cfa0*/  FADD.FTZ R208, R208, R205 ;  /* 0x000000cdd0d07221 */ /* 0x000fc60000010000 */
[----:B------:R-:W-:Y:S02]  /*cfb0*/  FADD.FTZ R173, R173, R172 ;  /* 0x000000acadad7221 */ /* 0x000fe40000010000 */
[----:B------:R-:W2:Y:S02]  /*cfc0*/  MUFU.EX2 R194, R194 ;  /* 0x000000c200c27308 */ /* 0x000ea40000000800 */
[----:B------:R-:W-:-:S04]  /*cfd0*/  FADD.FTZ R173, R176, R173 ;  /* 0x000000adb0ad7221 */ /* 0x000fc80000010000 */
[----:B------:R-:W-:Y:S02]  /*cfe0*/  FADD.FTZ R180, R180, R173 ;  /* 0x000000adb4b47221 */ /* 0x000fe40000010000 */
[----:B------:R-:W3:Y:S01]  /*cff0*/  MUFU.EX2 R211, R211 ;  /* 0x000000d300d37308 */ /* 0x000ee20000000800 */
[----:B-1----:R-:W-:Y:S01]  /*d000*/  F2FP.F16.F32.PACK_AB R165, R210, R207 ;  /* 0x000000cfd2a5723e */ /* 0x002fe200000000ff */
[----:B------:R-:W-:Y:S01]  /*d010*/  FADD.FTZ R207, R207, R208 ;  /* 0x000000d0cfcf7221 */ /* 0x000fe20000010000 */
[----:B------:R-:W-:-:S03]  /*d020*/  FADD.FTZ R21, R201, R180 ;  /* 0x000000b4c9157221 */ /* 0x000fc60000010000 */
[----:B------:R-:W-:-:S04]  /*d030*/  FADD.FTZ R207, R210, R207 ;  /* 0x000000cfd2cf7221 */ /* 0x000fc80000010000 */
[----:B--2---:R-:W-:Y:S01]  /*d040*/  FADD.FTZ R20, R194, R207 ;  /* 0x000000cfc2147221 */ /* 0x004fe20000010000 */
[----:B---3--:R-:W-:-:S03]  /*d050*/  F2FP.F16.F32.PACK_AB R167, R211, R194 ;  /* 0x000000c2d3a7723e */ /* 0x008fc600000000ff */
[----:B------:R-:W-:Y:S02]  /*d060*/  FADD.FTZ R20, R211, R20 ;  /* 0x00000014d3147221 */ /* 0x000fe40000010000 */
[----:B------:R0:W-:Y:S01]  /*d070*/  STSM.16.M88.4 [R188], R164 ;  /* 0x000000a4bc007844 */ /* 0x0001e20000000200 */
[----:B------:R-:W-:-:S06]  /*d080*/  WARPGROUP.ARRIVE ;  /* 0x00000000000079c5 */ /* 0x000fcc0000000000 */
[----:B------:R-:W-:Y:S01]  /*d090*/  HGMMA.64x256x16.F32 R24, R152, gdesc[UR8].tnspB, R24, gsb0 ;  /* 0x43e0000898187df0 */ /* 0x000fe20008000818 */
[----:B------:R-:W-:Y:S01]  /*d0a0*/  R2UR UR10, R212 ;  /* 0x00000000d40a72ca */ /* 0x000fe200000e0000 */
[----:B------:R-:W-:Y:S01]  /*d0b0*/  UMOV UR11, 0x40000040 ;  /* 0x40000040000b7882 */ /* 0x000fe20000000000 */
[C---:B------:R-:W-:Y:S02]  /*d0c0*/  VIADD R212, R209.reuse, 0x100 ;  /* 0x00000100d1d47836 */ /* 0x040fe40000000000 */
[----:B------:R-:W-:Y:S01]  /*d0d0*/  VIADD R209, R209, 0x180 ;  /* 0x00000180d1d17836 */ /* 0x000fe20000000000 */
[----:B------:R-:W-:Y:S02]  /*d0e0*/  WARPGROUP.DEPBAR.LE gsb0, 0x0 ;  /* 0x00008000000079c5 */ /* 0x000fe40000010000 */
[----:B------:R-:W-:-:S15]  /*d0f0*/  WARPGROUP.ARRIVE ;  /* 0x00000000000079c5 */ /* 0x000fde0000000000 */
[----:B------:R-:W-:-:S05]  /*d100*/  NOP ;  /* 0x0000000000007918 */ /* 0x000fca0000000000 */
        /* <DEDUP_REMOVED lines=24> */
.L_x_4273:
[----:B------:R-:W-:Y:S01]  /*d290*/  R2UR UR7, R196 ;  /* 0x00000000c40772ca */ /* 0x000fe200000e0000 */
[----:B------:R-:W-:Y:S01]  /*d2a0*/  IMAD.MOV.U32 R202, RZ, RZ, R169 ;  /* 0x000000ffffca7224 */ /* 0x000fe200078e00a9 */
[----:B------:R-:W-:Y:S01]  /*d2b0*/  IADD3 R152, R185, 0x38860, RZ ;  /* 0x00038860b9987810 */ /* 0x000fe20007ffe0ff */
[----:B------:R-:W-:Y:S02]  /*d2c0*/  IMAD.MOV.U32 R195, RZ, RZ, R168 ;  /* 0x000000ffffc37224 */ /* 0x000fe400078e00a8 */
[----:B------:R-:W-:Y:S01]  /*d2d0*/  IMAD.MOV.U32 R194, RZ, RZ, R22 ;  /* 0x000000ffffc27224 */ /* 0x000fe200078e0016 */
[----:B------:R-:W-:-:S04]  /*d2e0*/  PRMT R152, R197, 0x654, R152 ;  /* 0x00000654c5987816 */ /* 0x000fc80000000098 */
[----:B------:R1:W-:Y:S03]  /*d2f0*/  SYNCS.ARRIVE.TRANS64.RED.A1T0 RZ, [R152+URZ], RZ ;  /* 0x000000ff98ff79a7 */ /* 0x0003e6000810043f */
[C---:B------:R-:W-:Y:S01]  /*d300*/  ISETP.GT.AND P1, PT, R200.reuse, UR7, PT ;  /* 0x00000007c8007c0c */ /* 0x040fe2000bf24270 */
[----:B------:R-:W-:-:S12]  /*d310*/  VIADD R200, R200, 0xffffffff ;  /* 0xffffffffc8c87836 */ /* 0x000fd80000000000 */
[----:B-1----:R-:W-:Y:S05]  /*d320*/  @P1 BRA `(.L_x_4274) ;  /* 0xffffffd000301947 */ /* 0x002fea000383ffff */
.L_x_4263:
[----:B------:R-:W1:Y:S01]  /*d330*/  SHFL.BFLY PT, R0, R21, 0x2, 0x1f ;  /* 0x0c401f0015007f89 */ /* 0x000e6200000e0000 */
[----:B------:R-:W-:Y:S08]  /*d340*/  BAR.ARV 0x8, 0x100 ;  /* 0x0204000000007b1d */ /* 0x000ff00000002000 */
[----:B------:R-:W-:Y:S01]  /*d350*/  BAR.SYNC.DEFER_BLOCKING 0xf, 0x100 ;  /* 0x03c4000000007b1d */ /* 0x000fe20000010000 */
[----:B------:R-:W-:Y:S01]  /*d360*/  ISETP.NE.AND P0, PT, R193, RZ, PT ;  /* 0x000000ffc100720c */ /* 0x000fe20003f05270 */
[----:B------:R-:W-:-:S02]  /*d370*/  IMAD R191, R22, 0x40, R191 ;  /* 0x0000004016bf7824 */ /* 0x000fc400078e02bf */
[----:B------:R-:W-:Y:S02]  /*d380*/  IMAD.U32 R9, RZ, RZ, UR6 ;  /* 0x00000006ff097e24 */ /* 0x000fe4000f8e00ff */
[----:B------:R-:W2:Y:S01]  /*d390*/  SHFL.BFLY PT, R5, R20, 0x2, 0x1f ;  /* 0x0c401f0014057f89 */ /* 0x000ea200000e0000 */
[----:B-1----:R-:W-:-:S07]  /*d3a0*/  FADD.FTZ R2, R0, R21 ;  /* 0x0000001500027221 */ /* 0x002fce0000010000 */
[----:B------:R-:W-:Y:S01]  /*d3b0*/  @!P0 IMAD R198, R191, 0x4, R198 ;  /* 0x00000004bfc68824 */ /* 0x000fe200078e02c6 */
[----:B------:R-:W1:Y:S01]  /*d3c0*/  SHFL.BFLY PT, R3, R2, 0x1, 0x1f ;  /* 0x0c201f0002037f89 */ /* 0x000e6200000e0000 */
[----:B--2---:R-:W-:-:S05]  /*d3d0*/  FADD.FTZ R5, R5, R20 ;  /* 0x0000001405057221 */ /* 0x004fca0000010000 */
[----:B------:R-:W2:Y:S01]  /*d3e0*/  SHFL.BFLY PT, R0, R5, 0x1, 0x1f ;  /* 0x0c201f0005007f89 */ /* 0x000ea200000e0000 */
[----:B-1----:R-:W-:Y:S01]  /*d3f0*/  FADD.FTZ R4, R2, R3 ;  /* 0x0000000302047221 */ /* 0x002fe20000010000 */
[----:B------:R-:W-:Y:S02]  /*d400*/  IMAD.MOV.U32 R3, RZ, RZ, RZ ;  /* 0x000000ffff037224 */ /* 0x000fe400078e00ff */
[----:B------:R-:W-:Y:S02]  /*d410*/  IMAD.MOV.U32 R2, RZ, RZ, -0x800000 ;  /* 0xff800000ff027424 */ /* 0x000fe400078e00ff */
[----:B------:R-:W-:-:S13]  /*d420*/  FSETP.NE.FTZ.AND P1, PT, R4, RZ, PT ;  /* 0x000000ff0400720b */ /* 0x000fda0003f35000 */
[----:B------:R-:W1:Y:S01]  /*d430*/  @P1 MUFU.RCP R3, R4 ;  /* 0x0000000400031308 */ /* 0x000e620000001000 */
[----:B--2---:R-:W-:Y:S01]  /*d440*/  FADD.FTZ R6, R5, R0 ;  /* 0x0000000005067221 */ /* 0x004fe20000010000 */
[----:B------:R-:W-:-:S04]  /*d450*/  IMAD.MOV.U32 R0, RZ, RZ, RZ ;  /* 0x000000ffff007224 */ /* 0x000fc800078e00ff */
[----:B------:R-:W-:Y:S02]  /*d460*/  FSETP.NE.FTZ.AND P2, PT, R6, RZ, PT ;  /* 0x000000ff0600720b */ /* 0x000fe40003f55000 */
[----:B------:R-:W-:Y:S01]  /*d470*/  @P1 MUFU.LG2 R5, R4 ;  /* 0x0000000400051308 */ /* 0x000fe20000000c00 */
[----:B-1----:R1:W-:Y:S01]  /*d480*/  @!P0 STS [R198+0x38400], R3 ;  /* 0x03840003c6008388 */ /* 0x0023e20000000800 */
[-C--:B------:R-:W-:Y:S01]  /*d490*/  FMUL.FTZ R24, R24, R3.reuse ;  /* 0x0000000318187220 */ /* 0x080fe20000410000 */
[----:B------:R-:W-:-:S08]  /*d4a0*/  FMUL.FTZ R25, R25, R3 ;  /* 0x0000000319197220 */ /* 0x000fd00000410000 */
[----:B------:R-:W2:Y:S01]  /*d4b0*/  @P2 MUFU.RCP R0, R6 ;  /* 0x0000000600002308 */ /* 0x000ea20000001000 */
[-C--:B------:R-:W-:Y:S01]  /*d4c0*/  FMUL.FTZ R28, R28, R3.reuse ;  /* 0x000000031c1c7220 */ /* 0x080fe20000410000 */
[-C--:B------:R-:W-:Y:S01]  /*d4d0*/  FMUL.FTZ R29, R29, R3.reuse ;  /* 0x000000031d1d7220 */ /* 0x080fe20000410000 */
[-C--:B------:R-:W-:Y:S01]  /*d4e0*/  FMUL.FTZ R32, R32, R3.reuse ;  /* 0x0000000320207220 */ /* 0x080fe20000410000 */
[-C--:B------:R-:W-:Y:S01]  /*d4f0*/  FMUL.FTZ R33, R33, R3.reuse ;  /* 0x0000000321217220 */ /* 0x080fe20000410000 */
[-C--:B------:R-:W-:Y:S01]  /*d500*/  FMUL.FTZ R36, R36, R3.reuse ;  /* 0x0000000324247220 */ /* 0x080fe20000410000 */
[-C--:B------:R-:W-:Y:S01]  /*d510*/  FMUL.FTZ R37, R37, R3.reuse ;  /* 0x0000000325257220 */ /* 0x080fe20000410000 */
[-C--:B------:R-:W-:Y:S01]  /*d520*/  FMUL.FTZ R40, R40, R3.reuse ;  /* 0x0000000328287220 */ /* 0x080fe20000410000 */
[----:B------:R3:W4:Y:S01]  /*d530*/  @P2 MUFU.LG2 R7, R6 ;  /* 0x0000000600072308 */ /* 0x0007220000000c00 */
        /* <DEDUP_REMOVED lines=56> */
[----:B-1----:R-:W-:Y:S01]  /*d8c0*/  MOV R3, UR6 ;  /* 0x0000000600037c02 */ /* 0x002fe20008000f00 */
[----:B------:R-:W-:Y:S01]  /*d8d0*/  @P2 FMUL.FTZ R9, R9, 0.69314718246459960938 ;  /* 0x3f31721809092820 */ /* 0x000fe20000410000 */
[----:B---3--:R-:W-:Y:S01]  /*d8e0*/  @P1 FMUL.FTZ R6, R5, 0.69314718246459960938 ;  /* 0x3f31721805061820 */ /* 0x008fe20000410000 */
[----:B----4-:R-:W-:Y:S01]  /*d8f0*/  @P2 FMUL.FTZ R8, R7, 0.69314718246459960938 ;  /* 0x3f31721807082820 */ /* 0x010fe20000410000 */
[----:B------:R-:W-:-:S02]  /*d900*/  IMAD.MOV.U32 R4, RZ, RZ, -0x800000 ;  /* 0xff800000ff047424 */ /* 0x000fc400078e00ff */
        /* <DEDUP_REMOVED lines=68> */
[----:B--2---:R-:W-:Y:S06]  /*dd50*/  BAR.ARV 0xe, 0x100 ;  /* 0x0384000000007b1d */ /* 0x004fec0000002000 */
.L_x_4232:
[----:B------:R-:W-:Y:S05]  /*dd60*/  @P0 BRA `(.L_x_4275) ;  /* 0x0000002400080947 */ /* 0x000fea0003800000 */
[----:B------:R-:W2:Y:S01]  /*dd70*/  LDL R156, [R1] ;  /* 0x00000000019c7983 */ /* 0x000ea20000100800 */
[----:B------:R-:W1:Y:S01]  /*dd80*/  S2UR UR5, SR_CgaCtaId ;  /* 0x00000000000579c3 */ /* 0x000e620000008800 */
[----:B------:R-:W-:Y:S01]  /*dd90*/  UMOV UR4, 0x400 ;  /* 0x0000040000047882 */ /* 0x000fe20000000000 */
[----:B------:R-:W3:Y:S06]  /*dda0*/  S2R R0, SR_TID.X ;  /* 0x0000000000007919 */ /* 0x000eec0000002100 */
[----:B------:R-:W4:Y:S08]  /*ddb0*/  S2UR UR6, SR_CTAID.Y ;  /* 0x00000000000679c3 */ /* 0x000f300000002600 */
[----:B------:R-:W4:Y:S08]  /*ddc0*/  LDC R10, c[0x0][0xd50] ;  /* 0x00035400ff0a7b82 */ /* 0x000f300000000800 */
[----:B------:R-:W5:Y:S01]  /*ddd0*/  LDC R6, c[0x0][0xce8] ;  /* 0x00033a00ff067b82 */ /* 0x000f620000000800 */
[----:B-1----:R-:W-:-:S04]  /*dde0*/  ULEA UR4, UR5, UR4, 0x18 ;  /* 0x0000000405047291 */ /* 0x002fc8000f8ec03f */
[----:B------:R-:W-:-:S04]  /*ddf0*/  UIADD3 UR4, UR4, 0x38820, URZ ;  /* 0x0003882004047890 */ /* 0x000fc8000fffe03f */
[----:B------:R-:W-:Y:S01]  /*de00*/  UPRMT UR4, URZ, 0x654, UR4 ;  /* 0x000006543f047896 */ /* 0x000fe20008000004 */
[----:B------:R-:W-:Y:S01]  /*de10*/  BAR.SYNC.DEFER_BLOCKING 0x1, 0x100 ;  /* 0x0044000000007b1d */ /* 0x000fe20000010000 */
[----:B---3--:R-:W-:-:S05]  /*de20*/  VIADD R20, R0, 0xffffff80 ;  /* 0xffffff8000147836 */ /* 0x008fca0000000000 */
[----:B------:R-:W-:-:S04]  /*de30*/  SHF.R.S32.HI R21, RZ, 0x1f, R20 ;  /* 0x0000001fff157819 */ /* 0x000fc80000011414 */
[----:B------:R-:W-:-:S04]  /*de40*/  LEA.HI R9, R21, R20, RZ, 0x7 ;  /* 0x0000001415097211 */ /* 0x000fc800078f38ff */
[----:B------:R-:W-:Y:S02]  /*de50*/  SHF.R.S32.HI R0, RZ, 0x7, R9 ;  /* 0x00000007ff007819 */ /* 0x000fe40000011409 */
[----:B------:R-:W-:Y:S02]  /*de60*/  LOP3.LUT R5, R9, 0xffffff80, RZ, 0xc0, !PT ;  /* 0xffffff8009057812 */ /* 0x000fe400078ec0ff */
[----:B-----5:R-:W-:Y:S01]  /*de70*/  ISETP.NE.AND P1, PT, R6, 0x1, PT ;  /* 0x000000010600780c */ /* 0x020fe20003f25270 */
[----:B------:R-:W1:Y:S02]  /*de80*/  SHFL.IDX PT, R7, R0, RZ, 0x1f ;  /* 0x00001fff00077589 */ /* 0x000e6400000e0000 */
[----:B------:R-:W-:Y:S01]  /*de90*/  IMAD.IADD R8, R20, 0x1, -R5 ;  /* 0x0000000114087824 */ /* 0x000fe200078e0a05 */
[----:B------:R-:W-:Y:S04]  /*dea0*/  SYNCS.ARRIVE.TRANS64.RED.A1T0 RZ, [UR4], RZ ;  /* 0x000000ffffff79a7 */ /* 0x000fe80008100404 */
[----:B------:R-:W-:-:S02]  /*deb0*/  SHF.R.S32.HI R155, RZ, 0x1f, R8 ;  /* 0x0000001fff9b7819 */ /* 0x000fc40000011408 */
[----:B-1----:R-:W-:Y:S02]  /*dec0*/  ISETP.NE.AND P0, PT, R7, RZ, PT ;  /* 0x000000ff0700720c */ /* 0x002fe40003f05270 */
[----:B------:R-:W-:-:S04]  /*ded0*/  LEA.HI R7, R155, R8, RZ, 0x2 ;  /* 0x000000089b077211 */ /* 0x000fc800078f10ff */
[----:B------:R-:W-:Y:S02]  /*dee0*/  SHF.R.S32.HI R154, RZ, 0x2, R7 ;  /* 0x00000002ff9a7819 */ /* 0x000fe40000011407 */
[----:B--2---:R-:W-:-:S13]  /*def0*/  R2UR UR7, R156 ;  /* 0x000000009c0772ca */ /* 0x004fda00000e0000 */
[----:B------:R-:W-:-:S04]  /*df00*/  IMAD R3, RZ, RZ, -UR7 ;  /* 0x80000007ff037e24 */ /* 0x000fc8000f8e02ff */
[----:B----4-:R-:W-:Y:S01]  /*df10*/  IMAD R3, R10, R3, UR6 ;  /* 0x000000060a037e24 */ /* 0x010fe2000f8e0203 */
[----:B------:R-:W-:-:S04]  /*df20*/  USHF.R.S32.HI UR6, URZ, 0x1f, UR7 ;  /* 0x0000001f3f067899 */ /* 0x000fc80008011407 */
[----:B------:R-:W-:Y:S01]  /*df30*/  SHF.R.S32.HI R5, RZ, 0x1f, R3 ;  /* 0x0000001fff057819 */ /* 0x000fe20000011403 */
[----:B------:R-:W-:Y:S07]  /*df40*/  @P0 BRA `(.L_x_4276) ;  /* 0x0000000400480947 */ /* 0x000fee0003800000 */
[----:B------:R-:W1:Y:S01]  /*df50*/  LDC R16, c[0x0][0xce8] ;  /* 0x00033a00ff107b82 */ /* 0x000e620000000800 */
[----:B------:R-:W-:Y:S01]  /*df60*/  LOP3.LUT R9, R9, 0xffffff80, RZ, 0xc0, !PT ;  /* 0xffffff8009097812 */ /* 0x000fe200078ec0ff */
[----:B------:R-:W2:Y:S01]  /*df70*/  S2R R22, SR_CTAID.X ;  /* 0x0000000000167919 */ /* 0x000ea20000002500 */
[----:B------:R-:W-:Y:S01]  /*df80*/  LEA.HI R11, R21, R20, RZ, 0x2 ;  /* 0x00000014150b7211 */ /* 0x000fe200078f10ff */
[----:B------:R-:W-:Y:S01]  /*df90*/  ULDC.64 UR4, c[0x0][0xcd0] ;  /* 0x0003340000047ab9 */ /* 0x000fe20000000a00 */
[----:B------:R-:W-:Y:S01]  /*dfa0*/  R2UR UR10, R156 ;  /* 0x000000009c0a72ca */ /* 0x000fe200000e0000 */
[C---:B------:R-:W-:Y:S01]  /*dfb0*/  IMAD.IADD R23, R20.reuse, 0x1, -R9 ;  /* 0x0000000114177824 */ /* 0x040fe200078e0a09 */
[----:B------:R-:W-:Y:S01]  /*dfc0*/  LOP3.LUT R11, R11, 0xfffffffc, RZ, 0xc0, !PT ;  /* 0xfffffffc0b0b7812 */ /* 0x000fe200078ec0ff */
[----:B------:R-:W3:Y:S03]  /*dfd0*/  S2UR UR7, SR_CTAID.Z ;  /* 0x00000000000779c3 */ /* 0x000ee60000002700 */
[----:B------:R-:W-:Y:S01]  /*dfe0*/  SHF.R.S32.HI R10, RZ, 0x1f, R23 ;  /* 0x0000001fff0a7819 */ /* 0x000fe20000011417 */
[----:B------:R-:W-:-:S03]  /*dff0*/  IMAD.IADD R11, R20, 0x1, -R11 ;  /* 0x00000001140b7824 */ /* 0x000fc600078e0a0b */
[CC--:B0-----:R-:W-:Y:S01]  /*e000*/  LEA.HI R152, R10.reuse, R23.reuse, RZ, 0x2 ;  /* 0x000000170a987211 */ /* 0x0c1fe200078f10ff */
[----:B------:R-:W0:Y:S01]  /*e010*/  LDC.64 R18, c[0x0][0xcd8] ;  /* 0x00033600ff127b82 */ /* 0x000e220000000a00 */
[----:B------:R-:W-:Y:S01]  /*e020*/  LEA.HI R10, R10, R23, RZ, 0x5 ;  /* 0x000000170a0a7211 */ /* 0x000fe200078f28ff */
[----:B------:R-:W-:Y:S01]  /*e030*/  UIMAD.WIDE.U32 UR8, UR10, UR4, URZ ;  /* 0x000000040a0872a5 */ /* 0x000fe2000f8e003f */
[--C-:B------:R-:W-:Y:S01]  /*e040*/  SHF.R.S32.HI R9, RZ, 0x2, R152.reuse ;  /* 0x00000002ff097819 */ /* 0x100fe20000011498 */
[----:B------:R-:W-:Y:S01]  /*e050*/  UIMAD UR4, UR6, UR4, URZ ;  /* 0x00000004060472a4 */ /* 0x000fe2000f8e023f */
[----:B------:R-:W-:Y:S02]  /*e060*/  SHF.R.S32.HI R12, RZ, 0x1f, R152 ;  /* 0x0000001fff0c7819 */ /* 0x000fe40000011498 */
[----:B------:R-:W-:Y:S01]  /*e070*/  SHF.R.S32.HI R10, RZ, 0x5, R10 ;  /* 0x00000005ff0a7819 */ /* 0x000fe2000001140a */
[----:B------:R-:W-:Y:S01]  /*e080*/  UIMAD UR4, UR10, UR5, UR4 ;  /* 0x000000050a0472a4 */ /* 0x000fe2000f8e0204 */
[----:B-1----:R-:W-:-:S02]  /*e090*/  ISETP.NE.AND P0, PT, R16, 0x1, PT ;  /* 0x000000011000780c */ /* 0x002fc40003f05270 */
[----:B------:R-:W-:Y:S01]  /*e0a0*/  LEA.HI R12, R12, R9, RZ, 0x3 ;  /* 0x000000090c0c7211 */ /* 0x000fe200078f18ff */
[----:B------:R-:W-:Y:S01]  /*e0b0*/  UIADD3 UR4, UR9, UR4, URZ ;  /* 0x0000000409047290 */ /* 0x000fe2000fffe03f */
[----:B------:R-:W-:Y:S02]  /*e0c0*/  LOP3.LUT R152, R152, 0x7ffffffc, RZ, 0xc0, !PT ;  /* 0x7ffffffc98987812 */ /* 0x000fe400078ec0ff */
[----:B------:R-:W-:Y:S01]  /*e0d0*/  LOP3.LUT R12, R12, 0xfffffff8, RZ, 0xc0, !PT ;  /* 0xfffffff80c0c7812 */ /* 0x000fe200078ec0ff */
[----:B---3--:R-:W-:Y:S02]  /*e0e0*/  USHF.R.S32.HI UR5, URZ, 0x1f, UR7 ;  /* 0x0000001f3f057899 */ /* 0x008fe40008011407 */
[----:B------:R-:W-:Y:S01]  /*e0f0*/  IMAD.IADD R152, R23, 0x1, -R152 ;  /* 0x0000000117987824 */ /* 0x000fe200078e0a98 */
[----:B------:R-:W-:Y:S02]  /*e100*/  IADD3 R9, R9, -R12, RZ ;  /* 0x8000000c09097210 */ /* 0x000fe40007ffe0ff */
[----:B------:R-:W-:Y:S01]  /*e110*/  LEA.HI R12, R11, R11, RZ, 0x1 ;  /* 0x0000000b0b0c7211 */ /* 0x000fe200078f08ff */
[----:B------:R-:W1:Y:S01]  /*e120*/  @P0 LDC R14, c[0x0][0xcec] ;  /* 0x00033b00ff0e0b82 */ /* 0x000e620000000800 */
[----:B------:R-:W-:-:S02]  /*e130*/  IMAD.SHL.U32 R152, R152, 0x2, RZ ;  /* 0x0000000298987824 */ /* 0x000fc400078e00ff */
[----:B------:R-:W-:Y:S01]  /*e140*/  LOP3.LUT R12, R12, 0x1ffffffe, RZ, 0xc0, !PT ;  /* 0x1ffffffe0c0c7812 */ /* 0x000fe200078ec0ff */
[----:B------:R-:W-:Y:S02]  /*e150*/  IMAD R153, R10, 0x10, R9 ;  /* 0x000000100a997824 */ /* 0x000fe400078e0209 */
[----:B------:R-:W-:Y:S02]  /*e160*/  IMAD.U32 R10, RZ, RZ, UR8 ;  /* 0x00000008ff0a7e24 */ /* 0x000fe4000f8e00ff */
[----:B------:R-:W3:Y:S01]  /*e170*/  @P0 LDC R17, c[0x0][0xcf0] ;  /* 0x00033c00ff110b82 */ /* 0x000ee20000000800 */
[----:B------:R-:W-:Y:S02]  /*e180*/  IMAD.IADD R12, R11, 0x1, -R12 ;  /* 0x000000010b0c7824 */ /* 0x000fe400078e0a0c */
[----:B------:R-:W-:Y:S02]  /*e190*/  IMAD.U32 R11, RZ, RZ, UR9 ;  /* 0x00000009ff0b7e24 */ /* 0x000fe4000f8e00ff */
[----:B------:R-:W-:-:S02]  /*e1a0*/  IMAD R9, R12, 0x8, R153 ;  /* 0x000000080c097824 */ /* 0x000fc400078e0299 */
[----:B0-----:R-:W-:Y:S02]  /*e1b0*/  IMAD R12, R18, UR5, RZ ;  /* 0x00000005120c7c24 */ /* 0x001fe4000f8e02ff */
[----:B--2---:R-:W-:Y:S02]  /*e1c0*/  IMAD R9, R22, 0x40, R9 ;  /* 0x0000004016097824 */ /* 0x004fe400078e0209 */
[----:B------:R-:W-:Y:S01]  /*e1d0*/  IMAD.U32 R11, RZ, RZ, UR4 ;  /* 0x00000004ff0b7e24 */ /* 0x000fe2000f8e00ff */
[----:B------:R-:W-:Y:S01]  /*e1e0*/  ULDC.64 UR4, c[0x0][0xce0] ;  /* 0x0003380000047ab9 */ /* 0x000fe20000000a00 */
[----:B------:R-:W-:Y:S02]  /*e1f0*/  IMAD R15, R19, UR7, R12 ;  /* 0x00000007130f7c24 */ /* 0x000fe4000f8e020c */
[----:B------:R-:W-:-:S04]  /*e200*/  IMAD.WIDE.U32 R10, R18, UR7, R10 ;  /* 0x00000007120a7c25 */ /* 0x000fc8000f8e000a */
[----:B-1----:R-:W-:Y:S01]  /*e210*/  @P0 IMAD.HI.U32 R12, R9, R14, RZ ;  /* 0x0000000e090c0227 */ /* 0x002fe200078e00ff */
[----:B------:R-:W-:-:S03]  /*e220*/  IADD3 R11, R11, R15, RZ ;  /* 0x0000000f0b0b7210 */ /* 0x000fc60007ffe0ff */
[----:B------:R-:W-:Y:S01]  /*e230*/  IMAD.MOV.U32 R13, RZ, RZ, R9 ;  /* 0x000000ffff0d7224 */ /* 0x000fe200078e0009 */
[----:B---3--:R-:W-:Y:S01]  /*e240*/  @P0 SHF.R.U32.HI R13, RZ, R17, R12 ;  /* 0x00000011ff0d0219 */ /* 0x008fe2000001160c */
[----:B------:R-:W-:Y:S02]  /*e250*/  IMAD R12, R5, UR4, RZ ;  /* 0x00000004050c7c24 */ /* 0x000fe4000f8e02ff */
[----:B------:R-:W-:Y:S01]  /*e260*/  IMAD.WIDE.U32 R10, R3, UR4, R10 ;  /* 0x00000004030a7c25 */ /* 0x000fe2000f8e000a */
[----:B------:R-:W-:-:S03]  /*e270*/  SHF.R.S32.HI R15, RZ, 0x1f, R13 ;  /* 0x0000001fff0f7819 */ /* 0x000fc6000001140d */
[----:B------:R-:W-:Y:S01]  /*e280*/  IMAD.MOV R14, RZ, RZ, -R13 ;  /* 0x000000ffff0e7224 */ /* 0x000fe200078e0a0d */
[----:B------:R-:W-:-:S03]  /*e290*/  IADD3 R10, P0, R13, R10, RZ ;  /* 0x0000000a0d0a7210 */ /* 0x000fc60007f1e0ff */
[----:B------:R-:W-:Y:S02]  /*e2a0*/  IMAD R9, R16, R14, R9 ;  /* 0x0000000e10097224 */ /* 0x000fe400078e0209 */
[----:B------:R-:W-:Y:S01]  /*e2b0*/  IMAD R14, R3, UR5, R12 ;  /* 0x00000005030e7c24 */ /* 0x000fe2000f8e020c */
[----:B------:R-:W-:Y:S02]  /*e2c0*/  ULDC.64 UR4, c[0x0][0xcc8] ;  /* 0x0003320000047ab9 */ /* 0x000fe40000000a00 */
        /* <DEDUP_REMOVED lines=10> */
[----:B------:R-:W-:Y:S01]  /*e370*/  LOP3.LUT R11, R12, 0xfffffe, RZ, 0xc0, !PT ;  /* 0x00fffffe0c0b7812 */ /* 0x000fe200078ec0ff */
[----:B------:R-:W-:Y:S01]  /*e380*/  IMAD R14, R16, UR4, RZ ;  /* 0x00000004100e7c24 */ /* 0x000fe2000f8e02ff */
[----:B------:R-:W-:Y:S01]  /*e390*/  LEA.HI.X R18, R10, UR5, R9, 0x2, P0 ;  /* 0x000000050a127c11 */ /* 0x000fe200080f1409 */
[----:B------:R-:W-:Y:S01]  /*e3a0*/  SHFL.IDX PT, R12, R17, 0x1, 0x1c1f ;  /* 0x003c1f00110c7f89 */ /* 0x000fe200000e0000 */
[----:B------:R-:W-:-:S02]  /*e3b0*/  IMAD R9, R22, 0x40, R153 ;  /* 0x0000004016097824 */ /* 0x000fc400078e0299 */
[----:B------:R-:W-:Y:S01]  /*e3c0*/  IMAD.IADD R15, R0, 0x1, -R11 ;  /* 0x00000001000f7824 */ /* 0x000fe200078e0a0b */
[----:B------:R-:W-:Y:S03]  /*e3d0*/  SHFL.IDX PT, R10, R17, RZ, 0x1c1f ;  /* 0x001c1fff110a7589 */ /* 0x000fe600000e0000 */
        /* <DEDUP_REMOVED lines=9> */
.L_x_4276:
[----:B------:R-:W1:Y:S01]  /*e470*/  S2R R14, SR_CTAID.X ;  /* 0x00000000000e7919 */ /* 0x000e620000002500 */
[----:B------:R-:W-:Y:S01]  /*e480*/  LEA.HI R21, R21, R20, RZ, 0x2 ;  /* 0x0000001415157211 */ /* 0x000fe200078f10ff */
[----:B------:R-:W3:Y:S01]  /*e490*/  S2UR UR7, SR_CTAID.Z ;  /* 0x00000000000779c3 */ /* 0x000ee20000002700 */
[----:B------:R-:W-:Y:S01]  /*e4a0*/  SHF.R.S32.HI R9, RZ, 0x1f, R7 ;  /* 0x0000001fff097819 */ /* 0x000fe20000011407 */
[----:B------:R-:W-:Y:S01]  /*e4b0*/  ULDC.64 UR8, c[0x0][0xc38] ;  /* 0x00030e0000087ab9 */ /* 0x000fe20000000a00 */
[----:B------:R-:W-:Y:S01]  /*e4c0*/  LOP3.LUT R21, R21, 0xfffffffc, RZ, 0xc0, !PT ;  /* 0xfffffffc15157812 */ /* 0x000fe200078ec0ff */
[----:B------:R-:W-:Y:S01]  /*e4d0*/  UIMAD UR6, UR6, UR8, URZ ;  /* 0x00000008060672a4 */ /* 0x000fe2000f8e023f */
[----:B------:R-:W-:Y:S01]  /*e4e0*/  LEA.HI R9, R9, R154, RZ, 0x3 ;  /* 0x0000009a09097211 */ /* 0x000fe200078f18ff */
[----:B------:R-:W-:Y:S01]  /*e4f0*/  BSSY B0, `(.L_x_4277) ;  /* 0x0000102000007945 */ /* 0x000fe20003800000 */
[----:B------:R-:W-:Y:S01]  /*e500*/  IADD3 R21, R20, -R21, RZ ;  /* 0x8000001514157210 */ /* 0x000fe20007ffe0ff */
[----:B--2---:R-:W2:Y:S01]  /*e510*/  LDC.64 R12, c[0x0][0xc40] ;  /* 0x00031000ff0c7b82 */ /* 0x004ea20000000a00 */
[----:B------:R-:W-:-:S02]  /*e520*/  R2UR UR10, R156 ;  /* 0x000000009c0a72ca */ /* 0x000fc400000e0000 */
[----:B------:R-:W-:Y:S02]  /*e530*/  LOP3.LUT R9, R9, 0xfffffff8, RZ, 0xc0, !PT ;  /* 0xfffffff809097812 */ /* 0x000fe400078ec0ff */
[----:B------:R-:W-:Y:S02]  /*e540*/  LEA.HI R2, R21, R21, RZ, 0x1 ;  /* 0x0000001515027211 */ /* 0x000fe400078f08ff */
[----:B------:R-:W-:Y:S01]  /*e550*/  LEA.HI R155, R155, R8, RZ, 0x5 ;  /* 0x000000089b9b7211 */ /* 0x000fe200078f28ff */
[----:B------:R-:W4:Y:S01]  /*e560*/  @P1 LDC R4, c[0x0][0xcec] ;  /* 0x00033b00ff041b82 */ /* 0x000f220000000800 */
[----:B------:R-:W-:Y:S01]  /*e570*/  LOP3.LUT R2, R2, 0x1ffffffe, RZ, 0xc0, !PT ;  /* 0x1ffffffe02027812 */ /* 0x000fe200078ec0ff */
[----:B------:R-:W-:Y:S01]  /*e580*/  IMAD.IADD R154, R154, 0x1, -R9 ;  /* 0x000000019a9a7824 */ /* 0x000fe200078e0a09 */
[----:B------:R-:W-:-:S03]  /*e590*/  SHF.R.S32.HI R155, RZ, 0x5, R155 ;  /* 0x00000005ff9b7819 */ /* 0x000fc6000001149b */
[----:B------:R-:W-:Y:S01]  /*e5a0*/  IMAD.IADD R2, R21, 0x1, -R2 ;  /* 0x0000000115027824 */ /* 0x000fe200078e0a02 */
[----:B------:R-:W-:Y:S01]  /*e5b0*/  UIMAD.WIDE.U32 UR4, UR10, UR8, URZ ;  /* 0x000000080a0472a5 */ /* 0x000fe2000f8e003f */
[----:B------:R-:W5:Y:S01]  /*e5c0*/  @P1 LDC R17, c[0x0][0xcf0] ;  /* 0x00033c00ff111b82 */ /* 0x000f620000000800 */
[----:B------:R-:W-:Y:S01]  /*e5d0*/  IMAD R155, R155, 0x10, R154 ;  /* 0x000000109b9b7824 */ /* 0x000fe200078e029a */
[----:B------:R-:W-:Y:S02]  /*e5e0*/  UIMAD UR6, UR10, UR9, UR6 ;  /* 0x000000090a0672a4 */ /* 0x000fe4000f8e0206 */
[----:B---3--:R-:W-:Y:S01]  /*e5f0*/  USHF.R.S32.HI UR8, URZ, 0x1f, UR7 ;  /* 0x0000001f3f087899 */ /* 0x008fe20008011407 */
[----:B------:R-:W-:Y:S01]  /*e600*/  IMAD R9, R2, 0x8, R155 ;  /* 0x0000000802097824 */ /* 0x000fe200078e029b */
[----:B------:R-:W-:Y:S02]  /*e610*/  UIADD3 UR6, UR5, UR6, URZ ;  /* 0x0000000605067290 */ /* 0x000fe4000fffe03f */
[----:B------:R-:W-:-:S02]  /*e620*/  IMAD.U32 R11, RZ, RZ, UR5 ;  /* 0x00000005ff0b7e24 */ /* 0x000fc4000f8e00ff */
[----:B-1----:R-:W-:Y:S02]  /*e630*/  IMAD R15, R14, 0x40, R9 ;  /* 0x000000400e0f7824 */ /* 0x002fe400078e0209 */
[----:B------:R-:W-:Y:S01]  /*e640*/  IMAD.U32 R10, RZ, RZ, UR4 ;  /* 0x00000004ff0a7e24 */ /* 0x000fe2000f8e00ff */
[----:B------:R-:W-:Y:S01]  /*e650*/  ULDC.64 UR4, c[0x0][0xc48] ;  /* 0x0003120000047ab9 */ /* 0x000fe20000000a00 */
[----:B------:R-:W-:Y:S01]  /*e660*/  IMAD.U32 R11, RZ, RZ, UR6 ;  /* 0x00000006ff0b7e24 */ /* 0x000fe2000f8e00ff */
[----:B------:R-:W-:Y:S01]  /*e670*/  MOV R9, R15 ;  /* 0x0000000f00097202 */ /* 0x000fe20000000f00 */
[----:B--2---:R-:W-:Y:S02]  /*e680*/  IMAD R2, R12, UR8, RZ ;  /* 0x000000080c027c24 */ /* 0x004fe4000f8e02ff */
[----:B----4-:R-:W-:-:S04]  /*e690*/  @P1 IMAD.HI.U32 R4, R15, R4, RZ ;  /* 0x000000040f041227 */ /* 0x010fc800078e00ff */
[----:B------:R-:W-:Y:S02]  /*e6a0*/  IMAD R13, R13, UR7, R2 ;  /* 0x000000070d0d7c24 */ /* 0x000fe4000f8e0202 */
[----:B------:R-:W-:Y:S01]  /*e6b0*/  IMAD.WIDE.U32 R10, R12, UR7, R10 ;  /* 0x000000070c0a7c25 */ /* 0x000fe2000f8e000a */
[----:B-----5:R-:W-:-:S03]  /*e6c0*/  @P1 SHF.R.U32.HI R9, RZ, R17, R4 ;  /* 0x00000011ff091219 */ /* 0x020fc60000011604 */
[----:B------:R-:W-:Y:S01]  /*e6d0*/  IMAD R2, R5, UR4, RZ ;  /* 0x0000000405027c24 */ /* 0x000fe2000f8e02ff */
[----:B------:R-:W-:Y:S01]  /*e6e0*/  SHF.R.S32.HI R4, RZ, 0x1f, R9 ;  /* 0x0000001fff047819 */ /* 0x000fe20000011409 */
[----:B------:R-:W-:Y:S02]  /*e6f0*/  IMAD.IADD R11, R11, 0x1, R13 ;  /* 0x000000010b0b7824 */ /* 0x000fe400078e020d */
[C---:B------:R-:W-:Y:S02]  /*e700*/  IMAD R13, R3.reuse, UR5, R2 ;  /* 0x00000005030d7c24 */ /* 0x040fe4000f8e0202 */
        /* <DEDUP_REMOVED lines=25> */
[----:B------:R1:W2:Y:S01]  /*e8a0*/  SHFL.IDX PT, R2, R4, RZ, 0x1c1f ;  /* 0x001c1fff04027589 */ /* 0x0002a200000e0000 */
[----:B------:R-:W-:Y:S01]  /*e8b0*/  IMAD.IADD R0, R8, 0x1, -R9 ;  /* 0x0000000108007824 */ /* 0x000fe200078e0a09 */
[----:B------:R-:W-:-:S02]  /*e8c0*/  ISETP.GE.AND P0, PT, R7, R6, PT ;  /* 0x000000060700720c */ /* 0x000fc40003f06270 */
[----:B------:R1:W3:Y:S02]  /*e8d0*/  SHFL.IDX PT, R3, R5, RZ, 0x1c1f ;  /* 0x001c1fff05037589 */ /* 0x0002e400000e0000 */
[----:B------:R-:W-:-:S05]  /*e8e0*/  LEA R0, R11, R0, 0x7 ;  /* 0x000000000b007211 */ /* 0x000fca00078e38ff */
[----:B------:R-:W-:-:S04]  /*e8f0*/  IMAD.SHL.U32 R0, R0, 0x2, RZ ;  /* 0x0000000200007824 */ /* 0x000fc800078e00ff */
[----:B-1----:R-:W-:Y:S05]  /*e900*/  @P0 BRA `(.L_x_4278) ;  /* 0x0000000c00000947 */ /* 0x002fea0003800000 */
        /* <DEDUP_REMOVED lines=17> */
[C---:B------:R-:W-:Y:S01]  /*ea20*/  @!P2 LEA.HI R8, R0.reuse, R0, RZ, 0x1 ;  /* 0x000000000008a211 */ /* 0x040fe200078f08ff */
[----:B------:R-:W-:Y:S01]  /*ea30*/  VIADD R23, R0, 0x58 ;  /* 0x0000005800177836 */ /* 0x000fe20000000000 */
[----:B------:R-:W-:-:S02]  /*ea40*/  @!P3 LEA.HI R10, R9, R9, RZ, 0x1 ;  /* 0x00000009090ab211 */ /* 0x000fc400078f08ff */
[----:B------:R-:W-:Y:S02]  /*ea50*/  @!P4 LEA.HI R12, R11, R11, RZ, 0x1 ;  /* 0x0000000b0b0cc211 */ /* 0x000fe400078f08ff */
[----:B------:R-:W-:Y:S02]  /*ea60*/  @!P5 LEA.HI R14, R13, R13, RZ, 0x1 ;  /* 0x0000000d0d0ed211 */ /* 0x000fe400078f08ff */
[----:B------:R-:W-:Y:S02]  /*ea70*/  @!P2 LOP3.LUT R9, R8, 0xfffffffe, RZ, 0xc0, !PT ;  /* 0xfffffffe0809a812 */ /* 0x000fe400078ec0ff */
[----:B------:R-:W-:Y:S02]  /*ea80*/  @!P3 LOP3.LUT R11, R10, 0xfffffffe, RZ, 0xc0, !PT ;  /* 0xfffffffe0a0bb812 */ /* 0x000fe400078ec0ff */
[----:B------:R-:W-:Y:S01]  /*ea90*/  @!P4 LOP3.LUT R13, R12, 0xfffffffe, RZ, 0xc0, !PT ;  /* 0xfffffffe0c0dc812 */ /* 0x000fe200078ec0ff */
[----:B--23--:R-:W-:Y:S01]  /*eaa0*/  @!P2 IMAD.WIDE R8, R9, 0x4, R2 ;  /* 0x000000040908a825 */ /* 0x00cfe200078e0202 */
[----:B------:R-:W-:-:S02]  /*eab0*/  @!P5 LOP3.LUT R15, R14, 0xfffffffe, RZ, 0xc0, !PT ;  /* 0xfffffffe0e0fd812 */ /* 0x000fc400078ec0ff */
[----:B------:R-:W-:Y:S01]  /*eac0*/  ISETP.GE.AND P6, PT, R22, UR4, PT ;  /* 0x0000000416007c0c */ /* 0x000fe2000bfc6270 */
        /* <DEDUP_REMOVED lines=11> */
[----:B------:R-:W-:Y:S01]  /*eb80*/  ISETP.GE.AND P5, PT, R21, UR4, PT ;  /* 0x0000000415007c0c */ /* 0x000fe2000bfa6270 */
[----:B-1----:R-:W-:Y:S01]  /*eb90*/  VIADD R24, R0, 0x60 ;  /* 0x0000006000187836 */ /* 0x002fe20000000000 */
[----:B------:R-:W-:Y:S02]  /*eba0*/  @!P1 LEA.HI R17, R17, R17, RZ, 0x1 ;  /* 0x0000001111119211 */ /* 0x000fe400078f08ff */
[----:B------:R-:W-:Y:S02]  /*ebb0*/  @!P0 LOP3.LUT R9, R16, 0xfffffffe, RZ, 0xc0, !PT ;  /* 0xfffffffe10098812 */ /* 0x000fe400078ec0ff */
[----:B--2---:R-:W-:Y:S02]  /*ebc0*/  @!P1 LOP3.LUT R11, R17, 0xfffffffe, RZ, 0xc0, !PT ;  /* 0xfffffffe110b9812 */ /* 0x004fe400078ec0ff */
        /* <DEDUP_REMOVED lines=8> */
[----:B---3--:R-:W-:Y:S01]  /*ec50*/  @!P2 LOP3.LUT R13, R18, 0xfffffffe, RZ, 0xc0, !PT ;  /* 0xfffffffe120da812 */ /* 0x008fe200078ec0ff */
[----:B------:R2:W-:Y:S01]  /*ec60*/  @!P1 ST.E.64 desc[UR36][R10.64], R44 ;  /* 0x0000002c0a009985 */ /* 0x0005e2000c101b24 */
[----:B------:R-:W-:Y:S01]  /*ec70*/  @!P3 LOP3.LUT R19, R19, 0xfffffffe, RZ, 0xc0, !PT ;  /* 0xfffffffe1313b812 */ /* 0x000fe200078ec0ff */
[----:B------:R-:W-:Y:S01]  /*ec80*/  VIADD R18, R0, 0x68 ;  /* 0x0000006800127836 */ /* 0x000fe20000000000 */
[----:B----4-:R-:W-:Y:S01]  /*ec90*/  @!P4 LOP3.LUT R15, R20, 0xfffffffe, RZ, 0xc0, !PT ;  /* 0xfffffffe140fc812 */ /* 0x010fe200078ec0ff */
[----:B------:R-:W-:Y:S01]  /*eca0*/  VIADD R20, R0, 0x78 ;  /* 0x0000007800147836 */ /* 0x000fe20000000000 */
[----:B------:R-:W-:-:S02]  /*ecb0*/  @!P5 LOP3.LUT R21, R21, 0xfffffffe, RZ, 0xc0, !PT ;  /* 0xfffffffe1515d812 */ /* 0x000fc400078ec0ff */
[----:B------:R-:W-:Y:S02]  /*ecc0*/  @!P6 LOP3.LUT R17, R22, 0xfffffffe, RZ, 0xc0, !PT ;  /* 0xfffffffe1611e812 */ /* 0x000fe400078ec0ff */
[----:B------:R-:W-:Y:S01]  /*ecd0*/  ISETP.GE.AND P1, PT, R23, UR4, PT ;  /* 0x0000000417007c0c */ /* 0x000fe2000bf26270 */
[--C-:B-1----:R-:W-:Y:S01]  /*ece0*/  @!P2 IMAD.WIDE R8, R13, 0x4, R2.reuse ;  /* 0x000000040d08a825 */ /* 0x102fe200078e0202 */
[----:B------:R-:W-:Y:S02]  /*ecf0*/  ISETP.GE.AND P0, PT, R24, UR4, PT ;  /* 0x0000000418007c0c */ /* 0x000fe4000bf06270 */
[----:B------:R-:W-:Y:S01]  /*ed00*/  IADD3 R22, R0, 0x88, RZ ;  /* 0x0000008800167810 */ /* 0x000fe20007ffe0ff */
[--C-:B--2---:R-:W-:Y:S01]  /*ed10*/  @!P3 IMAD.WIDE R10, R19, 0x4, R2.reuse ;  /* 0x00000004130ab825 */ /* 0x104fe200078e0202 */
[----:B------:R1:W-:Y:S01]  /*ed20*/  @!P2 ST.E.64 desc[UR36][R8.64], R48 ;  /* 0x000000300800a985 */ /* 0x0003e2000c101b24 */
[----:B------:R-:W-:Y:S02]  /*ed30*/  ISETP.GE.AND P2, PT, R18, UR4, PT ;  /* 0x0000000412007c0c */ /* 0x000fe4000bf46270 */
[----:B------:R-:W-:Y:S01]  /*ed40*/  @!P4 IMAD.WIDE R12, R15, 0x4, R2 ;  /* 0x000000040f0cc825 */ /* 0x000fe200078e0202 */
[----:B------:R2:W-:Y:S01]  /*ed50*/  @!P3 ST.E.64 desc[UR36][R10.64], R52 ;  /* 0x000000340a00b985 */ /* 0x0005e2000c101b24 */
[----:B------:R-:W-:-:S02]  /*ed60*/  ISETP.GE.AND P3, PT, R22, UR4, PT ;  /* 0x0000000416007c0c */ /* 0x000fc4000bf66270 */
[--C-:B------:R-:W-:Y:S01]  /*ed70*/  @!P5 IMAD.WIDE R14, R21, 0x4, R2.reuse ;  /* 0x00000004150ed825 */ /* 0x100fe200078e0202 */
[----:B------:R3:W-:Y:S01]  /*ed80*/  @!P4 ST.E.64 desc[UR36][R12.64], R56 ;  /* 0x000000380c00c985 */ /* 0x0007e2000c101b24 */
[----:B------:R-:W-:Y:S02]  /*ed90*/  @!P1 LEA.HI R23, R23, R23, RZ, 0x1 ;  /* 0x0000001717179211 */ /* 0x000fe400078f08ff */
[----:B------:R-:W-:Y:S01]  /*eda0*/  @!P6 IMAD.WIDE R16, R17, 0x4, R2 ;  /* 0x000000041110e825 */ /* 0x000fe200078e0202 */
[----:B------:R4:W-:Y:S01]  /*edb0*/  @!P5 ST.E.64 desc[UR36][R14.64], R60 ;  /* 0x0000003c0e00d985 */ /* 0x0009e2000c101b24 */
[----:B------:R-:W-:Y:S02]  /*edc0*/  ISETP.GE.AND P5, PT, R20, UR4, PT ;  /* 0x0000000414007c0c */ /* 0x000fe4000bfa6270 */
[C---:B------:R-:W-:Y:S01]  /*edd0*/  VIADD R19, R0.reuse, 0x70 ;  /* 0x0000007000137836 */ /* 0x040fe20000000000 */
[----:B------:R5:W-:Y:S01]  /*ede0*/  @!P6 ST.E.64 desc[UR36][R16.64], R64 ;  /* 0x000000401000e985 */ /* 0x000be2000c101b24 */
[----:B------:R-:W-:Y:S01]  /*edf0*/  VIADD R21, R0, 0x80 ;  /* 0x0000008000157836 */ /* 0x000fe20000000000 */
[----:B------:R-:W-:-:S02]  /*ee00*/  @!P0 LEA.HI R24, R24, R24, RZ, 0x1 ;  /* 0x0000001818188211 */ /* 0x000fc400078f08ff */
[----:B------:R-:W-:Y:S02]  /*ee10*/  ISETP.GE.AND P6, PT, R19, UR4, PT ;  /* 0x0000000413007c0c */ /* 0x000fe4000bfc6270 */
[----:B------:R-:W-:Y:S02]  /*ee20*/  ISETP.GE.AND P4, PT, R21, UR4, PT ;  /* 0x0000000415007c0c */ /* 0x000fe4000bf86270 */
[----:B-1----:R-:W-:Y:S01]  /*ee30*/  @!P1 LOP3.LUT R9, R23, 0xfffffffe, RZ, 0xc0, !PT ;  /* 0xfffffffe17099812 */ /* 0x002fe200078ec0ff */
[----:B------:R-:W-:Y:S01]  /*ee40*/  VIADD R23, R0, 0x90 ;  /* 0x0000009000177836 */ /* 0x000fe20000000000 */
[----:B--2---:R-:W-:Y:S01]  /*ee50*/  @!P0 LOP3.LUT R11, R24, 0xfffffffe, RZ, 0xc0, !PT ;  /* 0xfffffffe180b8812 */ /* 0x004fe200078ec0ff */
        /* <DEDUP_REMOVED lines=16> */
[----:B-----5:R-:W-:Y:S01]  /*ef60*/  @!P3 LOP3.LUT R17, R22, 0xfffffffe, RZ, 0xc0, !PT ;  /* 0xfffffffe1611b812 */ /* 0x020fe200078ec0ff */
[----:B------:R-:W-:Y:S01]  /*ef70*/  VIADD R22, R0, 0xc0 ;  /* 0x000000c000167836 */ /* 0x000fe20000000000 */
[----:B------:R-:W-:Y:S01]  /*ef80*/  ISETP.GE.AND P0, PT, R23, UR4, PT ;  /* 0x0000000417007c0c */ /* 0x000fe2000bf06270 */
[----:B-1----:R-:W-:Y:S01]  /*ef90*/  @!P2 IMAD.WIDE R8, R13, 0x4, R2 ;  /* 0x000000040d08a825 */ /* 0x002fe200078e0202 */
[----:B------:R-:W-:-:S03]  /*efa0*/  ISETP.GE.AND P1, PT, R24, UR4, PT ;  /* 0x0000000418007c0c */ /* 0x000fc6000bf26270 */
[--C-:B--2---:R-:W-:Y:S01]  /*efb0*/  @!P6 IMAD.WIDE R10, R19, 0x4, R2.reuse ;  /* 0x00000004130ae825 */ /* 0x104fe200078e0202 */
        /* <DEDUP_REMOVED lines=17> */
[----:B-1----:R-:W-:Y:S02]  /*f0d0*/  @!P0 LOP3.LUT R9, R23, 0xfffffffe, RZ, 0xc0, !PT ;  /* 0xfffffffe17098812 */ /* 0x002fe400078ec0ff */
[----:B------:R-:W-:Y:S02]  /*f0e0*/  @!P2 LEA.HI R18, R18, R18, RZ, 0x1 ;  /* 0x000000121212a211 */ /* 0x000fe400078f08ff */
[----:B--2---:R-:W-:Y:S01]  /*f0f0*/  @!P1 LOP3.LUT R11, R24, 0xfffffffe, RZ, 0xc0, !PT ;  /* 0xfffffffe180b9812 */ /* 0x004fe200078ec0ff */
[--C-:B------:R-:W-:Y:S01]  /*f100*/  @!P0 IMAD.WIDE R8, R9, 0x4, R2.reuse ;  /* 0x0000000409088825 */ /* 0x100fe200078e0202 */
[----:B------:R-:W-:Y:S02]  /*f110*/  @!P4 LEA.HI R20, R20, R20, RZ, 0x1 ;  /* 0x000000141414c211 */ /* 0x000fe400078f08ff */
        /* <DEDUP_REMOVED lines=16> */
[--C-:B-1----:R-:W-:Y:S01]  /*f220*/  @!P3 IMAD.WIDE R8, R19, 0x4, R2.reuse ;  /* 0x000000041308b825 */ /* 0x102fe200078e0202 */
[----:B------:R-:W-:Y:S02]  /*f230*/  IADD3 R19, R0, 0xd0, RZ ;  /* 0x000000d000137810 */ /* 0x000fe40007ffe0ff */
[----:B------:R-:W-:Y:S01]  /*f240*/  ISETP.GE.AND P2, PT, R20, UR4, PT ;  /* 0x0000000414007c0c */ /* 0x000fe2000bf46270 */
[--C-:B--2---:R-:W-:Y:S01]  /*f250*/  @!P4 IMAD.WIDE R10, R15, 0x4, R2.reuse ;  /* 0x000000040f0ac825 */ /* 0x104fe200078e0202 */
[----:B------:R1:W-:Y:S01]  /*f260*/  @!P3 ST.E.64 desc[UR36][R8.64], R108 ;  /* 0x0000006c0800b985 */ /* 0x0003e2000c101b24 */
[----:B------:R-:W-:Y:S02]  /*f270*/  ISETP.GE.AND P1, PT, R19, UR4, PT ;  /* 0x0000000413007c0c */ /* 0x000fe4000bf26270 */
[--C-:B------:R-:W-:Y:S01]  /*f280*/  @!P5 IMAD.WIDE R14, R21, 0x4, R2.reuse ;  /* 0x00000004150ed825 */ /* 0x100fe200078e0202 */
[----:B------:R2:W-:Y:S03]  /*f290*/  @!P4 ST.E.64 desc[UR36][R10.64], R112 ;  /* 0x000000700a00c985 */ /* 0x0005e6000c101b24 */
[----:B------:R-:W-:Y:S01]  /*f2a0*/  @!P6 IMAD.WIDE R16, R17, 0x4, R2 ;  /* 0x000000041110e825 */ /* 0x000fe200078e0202 */
[----:B------:R4:W-:Y:S01]  /*f2b0*/  @!P5 ST.E.64 desc[UR36][R14.64], R116 ;  /* 0x000000740e00d985 */ /* 0x0009e2000c101b24 */
[----:B------:R-:W-:-:S02]  /*f2c0*/  @!P0 LEA.HI R18, R18, R18, RZ, 0x1 ;  /* 0x0000001212128211 */ /* 0x000fc400078f08ff */
[C---:B------:R-:W-:Y:S01]  /*f2d0*/  VIADD R21, R0.reuse, 0xe0 ;  /* 0x000000e000157836 */ /* 0x040fe20000000000 */
[----:B------:R5:W-:Y:S01]  /*f2e0*/  @!P6 ST.E.64 desc[UR36][R16.64], R120 ;  /* 0x000000781000e985 */ /* 0x000be2000c101b24 */
[C---:B---3--:R-:W-:Y:S01]  /*f2f0*/  VIADD R12, R0.reuse, 0xe8 ;  /* 0x000000e8000c7836 */ /* 0x048fe20000000000 */
[----:B------:R-:W-:Y:S01]  /*f300*/  @!P1 LEA.HI R19, R19, R19, RZ, 0x1 ;  /* 0x0000001313139211 */ /* 0x000fe200078f08ff */
[C---:B-1----:R-:W-:Y:S01]  /*f310*/  VIADD R9, R0.reuse, 0xf8 ;  /* 0x000000f800097836 */ /* 0x042fe20000000000 */
[----:B------:R-:W-:Y:S01]  /*f320*/  ISETP.GE.AND P3, PT, R21, UR4, PT ;  /* 0x0000000415007c0c */ /* 0x000fe2000bf66270 */
[----:B------:R-:W-:Y:S01]  /*f330*/  VIADD R13, R0, 0xf0 ;  /* 0x000000f0000d7836 */ /* 0x000fe20000000000 */
[----:B------:R-:W-:Y:S02]  /*f340*/  ISETP.GE.AND P4, PT, R12, UR4, PT ;  /* 0x000000040c007c0c */ /* 0x000fe4000bf86270 */
[----:B------:R-:W-:Y:S02]  /*f350*/  ISETP.GE.AND P6, PT, R9, UR4, PT ;  /* 0x0000000409007c0c */ /* 0x000fe4000bfc6270 */
[----:B------:R-:W-:-:S02]  /*f360*/  ISETP.GE.AND P5, PT, R13, UR4, PT ;  /* 0x000000040d007c0c */ /* 0x000fc4000bfa6270 */
[----:B------:R-:W-:Y:S02]  /*f370*/  @!P2 LEA.HI R20, R20, R20, RZ, 0x1 ;  /* 0x000000141414a211 */ /* 0x000fe400078f08ff */
[----:B--2---:R-:W-:-:S03]  /*f380*/  @!P1 LOP3.LUT R11, R19, 0xfffffffe, RZ, 0xc0, !PT ;  /* 0xfffffffe130b9812 */ /* 0x004fc600078ec0ff */
[----:B------:R-:W-:Y:S02]  /*f390*/  @!P3 LEA.HI R21, R21, R21, RZ, 0x1 ;  /* 0x000000151515b211 */ /* 0x000fe400078f08ff */
[----:B------:R-:W-:Y:S02]  /*f3a0*/  @!P4 LEA.HI R12, R12, R12, RZ, 0x1 ;  /* 0x0000000c0c0cc211 */ /* 0x000fe400078f08ff */
[----:B------:R-:W-:Y:S02]  /*f3b0*/  @!P6 LEA.HI R10, R9, R9, RZ, 0x1 ;  /* 0x00000009090ae211 */ /* 0x000fe400078f08ff */
[----:B------:R-:W-:Y:S02]  /*f3c0*/  @!P5 LEA.HI R8, R13, R13, RZ, 0x1 ;  /* 0x0000000d0d08d211 */ /* 0x000fe400078f08ff */
[----:B------:R-:W-:Y:S02]  /*f3d0*/  @!P0 LOP3.LUT R9, R18, 0xfffffffe, RZ, 0xc0, !PT ;  /* 0xfffffffe12098812 */ /* 0x000fe400078ec0ff */
[----:B------:R-:W-:-:S02]  /*f3e0*/  @!P2 LOP3.LUT R13, R20, 0xfffffffe, RZ, 0xc0, !PT ;  /* 0xfffffffe140da812 */ /* 0x000fc400078ec0ff */
[----:B----4-:R-:W-:Y:S02]  /*f3f0*/  @!P3 LOP3.LUT R15, R21, 0xfffffffe, RZ, 0xc0, !PT ;  /* 0xfffffffe150fb812 */ /* 0x010fe400078ec0ff */
[----:B-----5:R-:W-:Y:S01]  /*f400*/  @!P4 LOP3.LUT R17, R12, 0xfffffffe, RZ, 0xc0, !PT ;  /* 0xfffffffe0c11c812 */ /* 0x020fe200078ec0ff */
        /* <DEDUP_REMOVED lines=16> */
.L_x_4278:
[----:B------:R-:W-:Y:S05]  /*f510*/  BSYNC B0 ;  /* 0x0000000000007941 */ /* 0x000fea0003800000 */
.L_x_4277:
[----:B------:R-:W-:Y:S01]  /*f520*/  VIADD R7, R7, 0x8 ;  /* 0x0000000807077836 */ /* 0x000fe20000000000 */
[----:B-1-3--:R3:W4:Y:S04]  /*f530*/  SHFL.IDX PT, R3, R5, 0x1, 0x1c1f ;  /* 0x003c1f0005037f89 */ /* 0x00a72800000e0000 */
[----:B------:R-:W-:Y:S01]  /*f540*/  ISETP.GE.AND P0, PT, R7, R6, PT ;  /* 0x000000060700720c */ /* 0x000fe20003f06270 */
[----:B--2---:R3:W2:-:S12]  /*f550*/  SHFL.IDX PT, R2, R4, 0x1, 0x1c1f ;  /* 0x003c1f0004027f89 */ /* 0x00469800000e0000 */
[----:B---3--:R-:W-:Y:S05]  /*f560*/  @P0 BRA `(.L_x_4229) ;  /* 0x0000005400b80947 */ /* 0x008fea0003800000 */
        /* <DEDUP_REMOVED lines=14> */
[----:B------:R-:W-:-:S02]  /*f650*/  VIADD R16, R0, 0x48 ;  /* 0x0000004800107836 */ /* 0x000fc40000000000 */
[C---:B------:R-:W-:Y:S01]  /*f660*/  @!P0 LEA.HI R4, R0.reuse, R0, RZ, 0x1 ;  /* 0x0000000000048211 */ /* 0x040fe200078f08ff */
[C---:B------:R-:W-:Y:S01]  /*f670*/  VIADD R18, R0.reuse, 0x50 ;  /* 0x0000005000127836 */ /* 0x040fe20000000000 */
[----:B------:R-:W-:Y:S01]  /*f680*/  @!P1 LEA.HI R6, R5, R5, RZ, 0x1 ;  /* 0x0000000505069211 */ /* 0x000fe200078f08ff */
[C---:B------:R-:W-:Y:S01]  /*f690*/  VIADD R19, R0.reuse, 0x58 ;  /* 0x0000005800137836 */ /* 0x040fe20000000000 */
[----:B------:R-:W-:Y:S01]  /*f6a0*/  @!P2 LEA.HI R8, R7, R7, RZ, 0x1 ;  /* 0x000000070708a211 */ /* 0x000fe200078f08ff */
[----:B------:R-:W-:Y:S01]  /*f6b0*/  VIADD R20, R0, 0x80 ;  /* 0x0000008000147836 */ /* 0x000fe20000000000 */
[----:B------:R-:W-:Y:S02]  /*f6c0*/  @!P0 LOP3.LUT R5, R4, 0xfffffffe, RZ, 0xc0, !PT ;  /* 0xfffffffe04058812 */ /* 0x000fe400078ec0ff */
[----:B------:R-:W-:Y:S02]  /*f6d0*/  @!P1 LOP3.LUT R7, R6, 0xfffffffe, RZ, 0xc0, !PT ;  /* 0xfffffffe06079812 */ /* 0x000fe400078ec0ff */
[----:B------:R-:W-:Y:S01]  /*f6e0*/  @!P2 LOP3.LUT R9, R8, 0xfffffffe, RZ, 0xc0, !PT ;  /* 0xfffffffe0809a812 */ /* 0x000fe200078ec0ff */
[----:B--2-4-:R-:W-:Y:S01]  /*f6f0*/  @!P0 IMAD.WIDE R4, R5, 0x4, R2 ;  /* 0x0000000405048825 */ /* 0x014fe200078e0202 */
        /* <DEDUP_REMOVED lines=13> */
[----:B-1----:R-:W-:Y:S02]  /*f7d0*/  @!P5 LOP3.LUT R5, R10, 0xfffffffe, RZ, 0xc0, !PT ;  /* 0xfffffffe0a05d812 */ /* 0x002fe400078ec0ff */
[----:B------:R-:W-:Y:S02]  /*f7e0*/  @!P0 LEA.HI R12, R12, R12, RZ, 0x1 ;  /* 0x0000000c0c0c8211 */ /* 0x000fe400078f08ff */
[----:B--2---:R-:W-:Y:S01]  /*f7f0*/  @!P6 LOP3.LUT R7, R11, 0xfffffffe, RZ, 0xc0, !PT ;  /* 0xfffffffe0b07e812 */ /* 0x004fe200078ec0ff */
[----:B------:R-:W-:Y:S01]  /*f800*/  @!P5 IMAD.WIDE R4, R5, 0x4, R2 ;  /* 0x000000040504d825 */ /* 0x000fe200078e0202 */
[----:B------:R-:W-:-:S02]  /*f810*/  @!P1 LEA.HI R13, R13, R13, RZ, 0x1 ;  /* 0x0000000d0d0d9211 */ /* 0x000fc400078f08ff */
[----:B------:R-:W-:Y:S01]  /*f820*/  @!P2 LEA.HI R14, R14, R14, RZ, 0x1 ;  /* 0x0000000e0e0ea211 */ /* 0x000fe200078f08ff */
[----:B------:R-:W-:Y:S01]  /*f830*/  @!P6 IMAD.WIDE R6, R7, 0x4, R2 ;  /* 0x000000040706e825 */ /* 0x000fe200078e0202 */
[----:B------:R-:W-:Y:S01]  /*f840*/  @!P4 LEA.HI R16, R16, R16, RZ, 0x1 ;  /* 0x000000101010c211 */ /* 0x000fe200078f08ff */
[----:B------:R1:W-:Y:S01]  /*f850*/  @!P5 ST.E.64 desc[UR36][R4.64], R38 ;  /* 0x000000260400d985 */ /* 0x0003e2000c101b24 */
[----:B---3--:R-:W-:Y:S02]  /*f860*/  @!P0 LOP3.LUT R9, R12, 0xfffffffe, RZ, 0xc0, !PT ;  /* 0xfffffffe0c098812 */ /* 0x008fe400078ec0ff */
[----:B------:R-:W-:Y:S01]  /*f870*/  @!P1 LOP3.LUT R13, R13, 0xfffffffe, RZ, 0xc0, !PT ;  /* 0xfffffffe0d0d9812 */ /* 0x000fe200078ec0ff */
[----:B------:R2:W-:Y:S01]  /*f880*/  @!P6 ST.E.64 desc[UR36][R6.64], R42 ;  /* 0x0000002a0600e985 */ /* 0x0005e2000c101b24 */
[----:B------:R-:W-:Y:S02]  /*f890*/  @!P2 LOP3.LUT R11, R14, 0xfffffffe, RZ, 0xc0, !PT ;  /* 0xfffffffe0e0ba812 */ /* 0x000fe400078ec0ff */
[----:B------:R-:W-:-:S02]  /*f8a0*/  @!P3 LOP3.LUT R15, R15, 0xfffffffe, RZ, 0xc0, !PT ;  /* 0xfffffffe0f0fb812 */ /* 0x000fc400078ec0ff */
[----:B------:R-:W-:Y:S01]  /*f8b0*/  @!P4 LOP3.LUT R17, R16, 0xfffffffe, RZ, 0xc0, !PT ;  /* 0xfffffffe1011c812 */ /* 0x000fe200078ec0ff */
[----:B------:R-:W-:Y:S01]  /*f8c0*/  VIADD R16, R0, 0x70 ;  /* 0x0000007000107836 */ /* 0x000fe20000000000 */
[----:B------:R-:W-:Y:S02]  /*f8d0*/  ISETP.GE.AND P5, PT, R18, UR4, PT ;  /* 0x0000000412007c0c */ /* 0x000fe4000bfa6270 */
[----:B------:R-:W-:Y:S01]  /*f8e0*/  ISETP.GE.AND P6, PT, R19, UR4, PT ;  /* 0x0000000413007c0c */ /* 0x000fe2000bfc6270 */
[----:B-1----:R-:W-:Y:S01]  /*f8f0*/  @!P0 IMAD.WIDE R4, R9, 0x4, R2 ;  /* 0x0000000409048825 */ /* 0x002fe200078e0202 */
[----:B------:R-:W-:-:S03]  /*f900*/  IADD3 R14, R0, 0x60, RZ ;  /* 0x00000060000e7810 */ /* 0x000fc60007ffe0ff */
[--C-:B--2---:R-:W-:Y:S01]  /*f910*/  @!P1 IMAD.WIDE R6, R13, 0x4, R2.reuse ;  /* 0x000000040d069825 */ /* 0x104fe200078e0202 */
        /* <DEDUP_REMOVED lines=17> */
[----:B-1----:R-:W-:Y:S01]  /*fa30*/  @!P5 LOP3.LUT R5, R18, 0xfffffffe, RZ, 0xc0, !PT ;  /* 0xfffffffe1205d812 */ /* 0x002fe200078ec0ff */
[C---:B------:R-:W-:Y:S01]  /*fa40*/  VIADD R18, R0.reuse, 0x88 ;  /* 0x0000008800127836 */ /* 0x040fe20000000000 */
[----:B--2---:R-:W-:Y:S01]  /*fa50*/  @!P6 LOP3.LUT R7, R19, 0xfffffffe, RZ, 0xc0, !PT ;  /* 0xfffffffe1307e812 */ /* 0x004fe200078ec0ff */
        /* <DEDUP_REMOVED lines=9> */
[----:B---3--:R-:W-:Y:S01]  /*faf0*/  @!P4 LOP3.LUT R9, R14, 0xfffffffe, RZ, 0xc0, !PT ;  /* 0xfffffffe0e09c812 */ /* 0x008fe200078ec0ff */
[----:B------:R2:W-:Y:S01]  /*fb00*/  @!P6 ST.E.64 desc[UR36][R6.64], R70 ;  /* 0x000000460600e985 */ /* 0x0005e2000c101b24 */
[----:B------:R-:W-:Y:S01]  /*fb10*/  @!P3 LOP3.LUT R15, R15, 0xfffffffe, RZ, 0xc0, !PT ;  /* 0xfffffffe0f0fb812 */ /* 0x000fe200078ec0ff */
[----:B------:R-:W-:Y:S01]  /*fb20*/  VIADD R14, R0, 0x98 ;  /* 0x00000098000e7836 */ /* 0x000fe20000000000 */
[----:B----4-:R-:W-:Y:S02]  /*fb30*/  @!P2 LOP3.LUT R11, R16, 0xfffffffe, RZ, 0xc0, !PT ;  /* 0xfffffffe100ba812 */ /* 0x010fe400078ec0ff */
[----:B------:R-:W-:Y:S02]  /*fb40*/  @!P1 LOP3.LUT R17, R17, 0xfffffffe, RZ, 0xc0, !PT ;  /* 0xfffffffe11119812 */ /* 0x000fe400078ec0ff */
[----:B-----5:R-:W-:Y:S01]  /*fb50*/  @!P0 LOP3.LUT R13, R20, 0xfffffffe, RZ, 0xc0, !PT ;  /* 0xfffffffe140d8812 */ /* 0x020fe200078ec0ff */
[----:B------:R-:W-:Y:S01]  /*fb60*/  VIADD R20, R0, 0xb8 ;  /* 0x000000b800147836 */ /* 0x000fe20000000000 */
[----:B------:R-:W-:Y:S01]  /*fb70*/  ISETP.GE.AND P6, PT, R18, UR4, PT ;  /* 0x0000000412007c0c */ /* 0x000fe2000bfc6270 */
[----:B-1----:R-:W-:Y:S01]  /*fb80*/  @!P4 IMAD.WIDE R4, R9, 0x4, R2 ;  /* 0x000000040904c825 */ /* 0x002fe200078e0202 */
[----:B------:R-:W-:-:S02]  /*fb90*/  ISETP.GE.AND P5, PT, R19, UR4, PT ;  /* 0x0000000413007c0c */ /* 0x000fc4000bfa6270 */
[----:B------:R-:W-:Y:S01]  /*fba0*/  IADD3 R16, R0, 0xa8, RZ ;  /* 0x000000a800107810 */ /* 0x000fe20007ffe0ff */
[--C-:B--2---:R-:W-:Y:S01]  /*fbb0*/  @!P3 IMAD.WIDE R6, R15, 0x4, R2.reuse ;  /* 0x000000040f06b825 */ /* 0x104fe200078e0202 */
        /* <DEDUP_REMOVED lines=33> */
[----:B----4-:R-:W-:Y:S01]  /*fdd0*/  @!P3 LOP3.LUT R11, R16, 0xfffffffe, RZ, 0xc0, !PT ;  /* 0xfffffffe100bb812 */ /* 0x010fe200078ec0ff */
[----:B------:R-:W-:Y:S01]  /*fde0*/  VIADD R16, R0, 0xe0 ;  /* 0x000000e000107836 */ /* 0x000fe20000000000 */
[----:B------:R-:W-:Y:S02]  /*fdf0*/  @!P2 LOP3.LUT R17, R17, 0xfffffffe, RZ, 0xc0, !PT ;  /* 0xfffffffe1111a812 */ /* 0x000fe400078ec0ff */
[----:B-----5:R-:W-:Y:S02]  /*fe00*/  @!P1 LOP3.LUT R13, R20, 0xfffffffe, RZ, 0xc0, !PT ;  /* 0xfffffffe140d9812 */ /* 0x020fe400078ec0ff */
[----:B------:R-:W-:Y:S01]  /*fe10*/  ISETP.GE.AND P5, PT, R18, UR4, PT ;  /* 0x0000000412007c0c */ /* 0x000fe2000bfa6270 */
[----:B-1----:R-:W-:Y:S01]  /*fe20*/  @!P0 IMAD.WIDE R4, R9, 0x4, R2 ;  /* 0x0000000409048825 */ /* 0x002fe200078e0202 */
[----:B------:R-:W-:-:S02]  /*fe30*/  ISETP.GE.AND P6, PT, R19, UR4, PT ;  /* 0x0000000413007c0c */ /* 0x000fc4000bfc6270 */
[----:B------:R-:W-:Y:S01]  /*fe40*/  IADD3 R20, R0, 0xf0, RZ ;  /* 0x000000f000147810 */ /* 0x000fe20007ffe0ff */
        /* <DEDUP_REMOVED lines=14> */
[C---:B------:R-:W-:Y:S01]  /*ff30*/  VIADD R17, R0.reuse, 0xe8 ;  /* 0x000000e800117836 */ /* 0x040fe20000000000 */
[----:B------:R-:W-:Y:S01]  /*ff40*/  @!P6 LEA.HI R19, R19, R19, RZ, 0x1 ;  /* 0x000000131313e211 */ /* 0x000fe200078f08ff */
[----:B------:R-:W-:Y:S01]  /*ff50*/  VIADD R0, R0, 0xf8 ;  /* 0x000000f800007836 */ /* 0x000fe20000000000 */
[----:B------:R-:W-:Y:S02]  /*ff60*/  ISETP.GE.AND P1, PT, R15, UR4, PT ;  /* 0x000000040f007c0c */ /* 0x000fe4000bf26270 */
[----:B------:R-:W-:-:S02]  /*ff70*/  ISETP.GE.AND P3, PT, R17, UR4, PT ;  /* 0x0000000411007c0c */ /* 0x000fc4000bf66270 */
[----:B-1----:R-:W-:Y:S02]  /*ff80*/  @!P5 LOP3.LUT R5, R18, 0xfffffffe, RZ, 0xc0, !PT ;  /* 0xfffffffe1205d812 */ /* 0x002fe400078ec0ff */
[----:B--2---:R-:W-:Y:S02]  /*ff90*/  @!P6 LOP3.LUT R7, R19, 0xfffffffe, RZ, 0xc0, !PT ;  /* 0xfffffffe1307e812 */ /* 0x004fe400078ec0ff */
        /* <DEDUP_REMOVED lines=10> */
[----:B------:R-:W-:Y:S02]  /*10040*/  @!P1 LOP3.LUT R15, R15, 0xfffffffe, RZ, 0xc0, !PT ;  /* 0xfffffffe0f0f9812 */ /* 0x000fe400078ec0ff */
[----:B----4-:R-:W-:Y:S02]  /*10050*/  @!P2 LOP3.LUT R11, R16, 0xfffffffe, RZ, 0xc0, !PT ;  /* 0xfffffffe100ba812 */ /* 0x010fe400078ec0ff */
[----:B------:R-:W-:Y:S02]  /*10060*/  @!P3 LOP3.LUT R17, R17, 0xfffffffe, RZ, 0xc0, !PT ;  /* 0xfffffffe1111b812 */ /* 0x000fe400078ec0ff */
[----:B-----5:R-:W-:Y:S01]  /*10070*/  @!P4 LOP3.LUT R13, R20, 0xfffffffe, RZ, 0xc0, !PT ;  /* 0xfffffffe140dc812 */ /* 0x020fe200078ec0ff */
[----:B-1----:R-:W-:-:S04]  /*10080*/  @!P0 IMAD.WIDE R4, R9, 0x4, R2 ;  /* 0x0000000409048825 */ /* 0x002fc800078e0202 */
[--C-:B--2---:R-:W-:Y:S01]  /*10090*/  @!P1 IMAD.WIDE R6, R15, 0x4, R2.reuse ;  /* 0x000000040f069825 */ /* 0x104fe200078e0202 */
        /* <DEDUP_REMOVED lines=15> */
.L_x_4275:
        /* <DEDUP_REMOVED lines=8> */
[----:B--2---:R-:W-:Y:S02]  /*10210*/  IMAD R3, R6, UR4, RZ ;  /* 0x0000000406037c24 */ /* 0x004fe4000f8e02ff */
[----:B------:R-:W-:-:S05]  /*10220*/  VIADD R0, R0, 0xffffff80 ;  /* 0xffffff8000007836 */ /* 0x000fca0000000000 */
[----:B------:R-:W-:-:S13]  /*10230*/  ISETP.GE.AND P0, PT, R0, R3, PT ;  /* 0x000000030000720c */ /* 0x000fda0003f06270 */
[----:B------:R-:W-:Y:S05]  /*10240*/  @P0 BRA `(.L_x_4229) ;  /* 0x0000004800800947 */ /* 0x000fea0003800000 */
[----:B------:R-:W2:Y:S01]  /*10250*/  LDL R4, [R1] ;  /* 0x0000000001047983 */ /* 0x000ea20000100800 */
[----:B------:R-:W-:Y:S01]  /*10260*/  ISETP.NE.AND P0, PT, R6, 0x1, PT ;  /* 0x000000010600780c */ /* 0x000fe20003f05270 */
[----:B------:R-:W1:Y:S01]  /*10270*/  S2UR UR7, SR_CTAID.Z ;  /* 0x00000000000779c3 */ /* 0x000e620000002700 */
[----:B------:R-:W-:Y:S01]  /*10280*/  ULDC.64 UR8, c[0x0][0xcd0] ;  /* 0x0003340000087ab9 */ /* 0x000fe20000000a00 */
[----:B------:R-:W-:-:S06]  /*10290*/  IMAD.MOV.U32 R5, RZ, RZ, R0 ;  /* 0x000000ffff057224 */ /* 0x000fcc00078e0000 */
[----:B------:R-:W3:Y:S08]  /*102a0*/  LDC.64 R10, c[0x0][0xcd8] ;  /* 0x00033600ff0a7b82 */ /* 0x000ef00000000a00 */
[----:B------:R-:W4:Y:S08]  /*102b0*/  @P0 LDC R7, c[0x0][0xcec] ;  /* 0x00033b00ff070b82 */ /* 0x000f300000000800 */
[----:B------:R-:W5:Y:S08]  /*102c0*/  @P0 LDC R9, c[0x0][0xcf0] ;  /* 0x00033c00ff090b82 */ /* 0x000f700000000800 */
[----:B------:R-:W0:Y:S08]  /*102d0*/  S2UR UR10, SR_CTAID.Y ;  /* 0x00000000000a79c3 */ /* 0x000e300000002600 */
[----:B------:R-:W0:Y:S01]  /*102e0*/  LDC R8, c[0x0][0xd50] ;  /* 0x00035400ff087b82 */ /* 0x000e220000000800 */
[----:B--2---:R-:W-:Y:S01]  /*102f0*/  R2UR UR11, R4 ;  /* 0x00000000040b72ca */ /* 0x004fe200000e0000 */
[----:B----4-:R-:W-:-:S05]  /*10300*/  @P0 IMAD.HI.U32 R4, R0, R7, RZ ;  /* 0x0000000700040227 */ /* 0x010fca00078e00ff */
[----:B-----5:R-:W-:-:S07]  /*10310*/  @P0 SHF.R.U32.HI R5, RZ, R9, R4 ;  /* 0x00000009ff050219 */ /* 0x020fce0000011604 */
[----:B------:R-:W-:Y:S02]  /*10320*/  USHF.R.S32.HI UR6, URZ, 0x1f, UR11 ;  /* 0x0000001f3f067899 */ /* 0x000fe4000801140b */
[----:B------:R-:W-:Y:S01]  /*10330*/  IADD3 R7, RZ, -UR11, RZ ;  /* 0x8000000bff077c10 */ /* 0x000fe2000fffe0ff */
[----:B------:R-:W-:Y:S02]  /*10340*/  UIMAD.WIDE.U32 UR4, UR11, UR8, URZ ;  /* 0x000000080b0472a5 */ /* 0x000fe4000f8e003f */
[----:B------:R-:W-:Y:S02]  /*10350*/  UIMAD UR6, UR6, UR8, URZ ;  /* 0x00000008060672a4 */ /* 0x000fe4000f8e023f */
[----:B-1----:R-:W-:Y:S01]  /*10360*/  USHF.R.S32.HI UR8, URZ, 0x1f, UR7 ;  /* 0x0000001f3f087899 */ /* 0x002fe20008011407 */
[----:B0-----:R-:W-:Y:S01]  /*10370*/  IMAD R9, R8, R7, UR10 ;  /* 0x0000000a08097e24 */ /* 0x001fe2000f8e0207 */
[----:B------:R-:W-:Y:S01]  /*10380*/  UIMAD UR6, UR11, UR9, UR6 ;  /* 0x000000090b0672a4 */ /* 0x000fe2000f8e0206 */
[----:B------:R-:W-:-:S02]  /*10390*/  IMAD.U32 R3, RZ, RZ, UR5 ;  /* 0x00000005ff037e24 */ /* 0x000fc4000f8e00ff */
[----:B------:R-:W-:Y:S01]  /*103a0*/  IMAD.U32 R2, RZ, RZ, UR4 ;  /* 0x00000004ff027e24 */ /* 0x000fe2000f8e00ff */
[----:B------:R-:W-:Y:S01]  /*103b0*/  UIADD3 UR6, UR5, UR6, URZ ;  /* 0x0000000605067290 */ /* 0x000fe2000fffe03f */
[----:B---3--:R-:W-:Y:S01]  /*103c0*/  IMAD R12, R10, UR8, RZ ;  /* 0x000000080a0c7c24 */ /* 0x008fe2000f8e02ff */
[----:B------:R-:W-:Y:S01]  /*103d0*/  SHF.R.S32.HI R4, RZ, 0x1f, R9 ;  /* 0x0000001fff047819 */ /* 0x000fe20000011409 */
[----:B------:R-:W-:Y:S01]  /*103e0*/  IMAD.MOV R7, RZ, RZ, -R5 ;  /* 0x000000ffff077224 */ /* 0x000fe200078e0a05 */
[----:B------:R-:W-:Y:S01]  /*103f0*/  ULDC.64 UR4, c[0x0][0xce0] ;  /* 0x0003380000047ab9 */ /* 0x000fe20000000a00 */
[----:B------:R-:W-:Y:S02]  /*10400*/  IMAD R11, R11, UR7, R12 ;  /* 0x000000070b0b7c24 */ /* 0x000fe4000f8e020c */
[----:B------:R-:W-:Y:S02]  /*10410*/  IMAD.U32 R3, RZ, RZ, UR6 ;  /* 0x00000006ff037e24 */ /* 0x000fe4000f8e00ff */
[----:B------:R-:W-:-:S02]  /*10420*/  IMAD R4, R4, UR4, RZ ;  /* 0x0000000404047c24 */ /* 0x000fc4000f8e02ff */
[----:B------:R-:W-:-:S04]  /*10430*/  IMAD.WIDE.U32 R2, R10, UR7, R2 ;  /* 0x000000070a027c25 */ /* 0x000fc8000f8e0002 */
[----:B------:R-:W-:Y:S02]  /*10440*/  IMAD.IADD R3, R11, 0x1, R3 ;  /* 0x000000010b037824 */ /* 0x000fe400078e0203 */
[----:B------:R-:W-:Y:S02]  /*10450*/  IMAD R7, R6, R7, R0 ;  /* 0x0000000706077224 */ /* 0x000fe400078e0200 */
[----:B------:R-:W-:-:S03]  /*10460*/  IMAD.WIDE.U32 R2, R9, UR4, R2 ;  /* 0x0000000409027c25 */ /* 0x000fc6000f8e0002 */
[----:B------:R-:W-:Y:S01]  /*10470*/  SHF.R.S32.HI R0, RZ, 0x1f, R7 ;  /* 0x0000001fff007819 */ /* 0x000fe20000011407 */
[----:B------:R-:W-:Y:S01]  /*10480*/  IMAD R4, R9, UR5, R4 ;  /* 0x0000000509047c24 */ /* 0x000fe2000f8e0204 */
[----:B------:R-:W-:Y:S01]  /*10490*/  SHF.R.S32.HI R9, RZ, 0x1f, R5 ;  /* 0x0000001fff097819 */ /* 0x000fe20000011405 */
[----:B------:R-:W-:Y:S01]  /*104a0*/  ULDC.64 UR4, c[0x0][0xcc8] ;  /* 0x0003320000047ab9 */ /* 0x000fe20000000a00 */
[----:B------:R-:W-:Y:S01]  /*104b0*/  IADD3 R2, P0, R5, R2, RZ ;  /* 0x0000000205027210 */ /* 0x000fe20007f1e0ff */
[----:B------:R-:W-:-:S03]  /*104c0*/  IMAD R0, R0, UR4, RZ ;  /* 0x0000000400007c24 */ /* 0x000fc6000f8e02ff */
[----:B------:R-:W-:Y:S01]  /*104d0*/  IADD3.X R3, R9, R3, R4, P0, !PT ;  /* 0x0000000309037210 */ /* 0x000fe200007fe404 */
        /* <DEDUP_REMOVED lines=9> */
.L_x_4227:
        /* <DEDUP_REMOVED lines=18> */
.L_x_4279:
[----:B------:R-:W-:Y:S01]  /*10690*/  ULDC UR43, c[0x0][0xd50] ;  /* 0x00035400002b7ab9 */ /* 0x000fe20000000800 */
[----:B------:R-:W-:Y:S01]  /*106a0*/  UMOV UR39, UR6 ;  /* 0x0000000600277c82 */ /* 0x000fe20008000000 */
[----:B------:R-:W-:-:S11]  /*106b0*/  UISETP.NE.AND UP0, UPT, UR43, 0x1, UPT ;  /* 0x000000012b00788c */ /* 0x000fd6000bf05270 */
[----:B------:R-:W-:Y:S01]  /*106c0*/  @UP0 ULDC UR4, c[0x0][0xd54] ;  /* 0x0003550000040ab9 */ /* 0x000fe20000000800 */
[----:B------:R-:W-:Y:S01]  /*106d0*/  @UP0 ULDC UR7, c[0x0][0xd58] ;  /* 0x0003560000070ab9 */ /* 0x000fe20000000800 */
[----:B------:R-:W-:-:S04]  /*106e0*/  UIMAD.WIDE.U32 UR4, UR6, UR4, URZ ;  /* 0x00000004060472a5 */ /* 0x000fc8000f8e003f */
[----:B------:R-:W-:-:S12]  /*106f0*/  @UP0 USHF.R.U32.HI UR39, URZ, UR7, UR5 ;  /* 0x000000073f270299 */ /* 0x000fd80008011605 */
.L_x_4280:
        /* <DEDUP_REMOVED lines=8> */
[----:B------:R-:W0:Y:S01]  /*10780*/  S2UR UR46, SR_CTAID.X ;  /* 0x00000000002e79c3 */ /* 0x000e220000002500 */
[----:B------:R-:W-:Y:S01]  /*10790*/  UISETP.NE.U32.AND UP0, UPT, UR4, URZ, UPT ;  /* 0x0000003f0400728c */ /* 0x000fe2000bf05070 */
[----:B------:R-:W-:Y:S01]  /*107a0*/  IMAD.MOV.U32 R30, RZ, RZ, RZ ;  /* 0x000000ffff1e7224 */ /* 0x000fe200078e00ff */
[----:B------:R-:W-:Y:S01]  /*107b0*/  ULDC UR6, c[0x0][0x448] ;  /* 0x0001120000067ab9 */ /* 0x000fe20000000800 */
[----:B------:R-:W-:Y:S01]  /*107c0*/  ULDC UR7, c[0x0][0x2f0] ;  /* 0x0000bc0000077ab9 */ /* 0x000fe20000000800 */
[----:B------:R-:W-:Y:S02]  /*107d0*/  UISETP.NE.AND.EX UP0, UPT, UR5, URZ, UPT, UP0 ;  /* 0x0000003f0500728c */ /* 0x000fe4000bf05300 */
[----:B------:R-:W-:-:S04]  /*107e0*/  UISETP.NE.AND UP1, UPT, UR6, 0x1, UPT ;  /* 0x000000010600788c */ /* 0x000fc8000bf25270 */
[----:B------:R-:W-:-:S05]  /*107f0*/  PLOP3.LUT P0, PT, PT, PT, UP0, 0x80, 0x0 ;  /* 0x000000000000781c */ /* 0x000fca0003f0f008 */
[----:B------:R-:W-:Y:S02]  /*10800*/  @UP0 ULDC.64 UR4, c[0x0][0xb20] ;  /* 0x0002c80000040ab9 */ /* 0x000fe40000000a00 */
[----:B------:R-:W-:Y:S01]  /*10810*/  @UP0 UIMAD.WIDE UR4, UR45, 0x4, UR4 ;  /* 0x000000042d0408a5 */ /* 0x000fe2000f8e0204 */
[----:B------:R-:W-:-:S05]  /*10820*/  @UP1 ULDC UR8, c[0x0][0x450] ;  /* 0x0001140000081ab9 */ /* 0x000fca0000000800 */
[----:B------:R-:W-:Y:S01]  /*10830*/  MOV R2, UR4 ;  /* 0x0000000400027c02 */ /* 0x000fe20008000f00 */
[----:B------:R-:W-:Y:S01]  /*10840*/  IMAD.U32 R3, RZ, RZ, UR5 ;  /* 0x00000005ff037e24 */ /* 0x000fe2000f8e00ff */
[----:B------:R-:W-:Y:S02]  /*10850*/  ULDC.64 UR4, c[0x0][0x418] ;  /* 0x0001060000047ab9 */ /* 0x000fe40000000a00 */
[----:B------:R-:W-:Y:S02]  /*10860*/  UISETP.NE.U32.AND UP0, UPT, UR4, URZ, UPT ;  /* 0x0000003f0400728c */ /* 0x000fe4000bf05070 */
[----:B0-----:R-:W-:Y:S01]  /*10870*/  ULEA UR6, UR46, 0x3f, 0x6 ;  /* 0x0000003f2e067891 */ /* 0x001fe2000f8e303f */
[----:B------:R0:W5:Y:S01]  /*10880*/  @P0 LDG.E R30, desc[UR36][R2.64] ;  /* 0x00000024021e0981 */ /* 0x000162000c1e1900 */
[----:B------:R-:W-:Y:S01]  /*10890*/  UISETP.NE.AND.EX UP0, UPT, UR5, URZ, UPT, UP0 ;  /* 0x0000003f0500728c */ /* 0x000fe2000bf05300 */
[----:B------:R-:W-:Y:S01]  /*108a0*/  ULDC UR4, c[0x0][0x424] ;  /* 0x0001090000047ab9 */ /* 0x000fe20000000800 */
[----:B------:R-:W-:-:S02]  /*108b0*/  UP2UR UR47, UPR, URZ, 0x2 ;  /* 0x000000023f2f7883 */ /* 0x000fc40008000000 */
[----:B------:R-:W-:Y:S02]  /*108c0*/  USEL UR40, UR4, 0x1, UP0 ;  /* 0x0000000104287887 */ /* 0x000fe40008000000 */
[----:B------:R-:W-:Y:S01]  /*108d0*/  USHF.R.U32.HI UR9, URZ, 0x10, UR43 ;  /* 0x000000103f097899 */ /* 0x000fe2000801162b */
[----:B------:R-:W-:Y:S01]  /*108e0*/  @UP1 ULDC UR4, c[0x0][0x44c] ;  /* 0x0001130000041ab9 */ /* 0x000fe20000000800 */
[----:B------:R-:W-:Y:S02]  /*108f0*/  UIMAD UR40, UR40, UR7, URZ ;  /* 0x00000007282872a4 */ /* 0x000fe4000f8e023f */
[----:B------:R-:W-:Y:S01]  /*10900*/  UIMAD.WIDE.U32 UR4, UR6, UR4, URZ ;  /* 0x00000004060472a5 */ /* 0x000fe2000f8e003f */
[----:B------:R-:W-:Y:S01]  /*10910*/  ULDC UR7, c[0x0][0x288] ;  /* 0x0000a20000077ab9 */ /* 0x000fe20000000800 */
[----:B------:R-:W-:Y:S02]  /*10920*/  UIADD3 UR4, UR40, 0x3f, URZ ;  /* 0x0000003f28047890 */ /* 0x000fe4000fffe03f */
[----:B------:R-:W-:-:S02]  /*10930*/  UIADD3 UR7, UR40, 0x40, -UR7 ;  /* 0x0000004028077890 */ /* 0x000fc4000fffe807 */
[----:B------:R-:W-:Y:S02]  /*10940*/  @UP1 USHF.R.U32.HI UR6, URZ, UR8, UR5 ;  /* 0x000000083f061299 */ /* 0x000fe40008011605 */
[----:B------:R-:W-:Y:S02]  /*10950*/  USHF.R.S32.HI UR5, URZ, 0x1f, UR4 ;  /* 0x0000001f3f057899 */ /* 0x000fe40008011404 */
[----:B------:R-:W-:Y:S02]  /*10960*/  UIADD3 UR7, UR7, UR6, URZ ;  /* 0x0000000607077290 */ /* 0x000fe4000fffe03f */
[----:B------:R-:W-:Y:S02]  /*10970*/  ULEA.HI UR5, UR5, UR4, URZ, 0x6 ;  /* 0x0000000405057291 */ /* 0x000fe4000f8f303f */
[----:B------:R-:W-:Y:S02]  /*10980*/  USHF.R.S32.HI UR6, URZ, 0x1f, UR7 ;  /* 0x0000001f3f067899 */ /* 0x000fe40008011407 */
[----:B------:R-:W-:-:S02]  /*10990*/  USHF.R.S32.HI UR41, URZ, 0x6, UR5 ;  /* 0x000000063f297899 */ /* 0x000fc40008011405 */
[----:B------:R-:W-:Y:S02]  /*109a0*/  ULEA.HI UR6, UR6, UR7, URZ, 0x6 ;  /* 0x0000000706067291 */ /* 0x000fe4000f8f303f */
[----:B------:R-:W-:Y:S02]  /*109b0*/  ULOP3.LUT UR43, UR43, 0xffff, URZ, 0xc0, !UPT ;  /* 0x0000ffff2b2b7892 */ /* 0x000fe4000f8ec03f */
[----:B------:R-:W-:Y:S01]  /*109c0*/  USHF.R.S32.HI UR42, URZ, 0x6, UR6 ;  /* 0x000000063f2a7899 */ /* 0x000fe20008011406 */
[----:B------:R-:W-:-:S03]  /*109d0*/  UMOV UR38, URZ ;  /* 0x0000003f00267c82 */ /* 0x000fc60008000000 */
[----:B------:R-:W-:-:S04]  /*109e0*/  UISETP.LT.AND UP0, UPT, UR41, UR42, UPT ;  /* 0x0000002a2900728c */ /* 0x000fc8000bf01270 */
[----:B------:R-:W-:Y:S02]  /*109f0*/  USEL UR11, UR41, UR42, UP0 ;  /* 0x0000002a290b7287 */ /* 0x000fe40008000000 */
[----:B------:R-:W-:Y:S02]  /*10a00*/  UISETP.NE.AND UP0, UPT, UR9, URZ, UPT ;  /* 0x0000003f0900728c */ /* 0x000fe4000bf05270 */
[----:B------:R-:W-:-:S06]  /*10a10*/  UISETP.GE.AND UP1, UPT, UR11, 0x1, UPT ;  /* 0x000000010b00788c */ /* 0x000fcc000bf26270 */
[----:B------:R-:W-:-:S03]  /*10a20*/  PLOP3.LUT P0, PT, PT, PT, UP1, 0x80, 0x0 ;  /* 0x000000000000781c */ /* 0x000fc60003f0f018 */
[----:B------:R-:W-:-:S10]  /*10a30*/  @!UP0 ULDC UR9, c[0x0][0xae8] ;  /* 0x0002ba0000098ab9 */ /* 0x000fd40000000800 */
        /* <DEDUP_REMOVED lines=31> */
.L_x_4282:
        /* <DEDUP_REMOVED lines=31> */
.L_x_4283:
        /* <DEDUP_REMOVED lines=20> */
.L_x_4285:
[----:B------:R0:W1:Y:S01]  /*10f60*/  LDC.64 R2, c[0x4][R16] ;  /* 0x0100000010027b82 */ /* 0x0000620000000a00 */
[----:B------:R-:W-:Y:S01]  /*10f70*/  ULDC.64 UR4, c[0x4][0x90] ;  /* 0x0100240000047ab9 */ /* 0x000fe20000000a00 */
[----:B------:R-:W-:Y:S01]  /*10f80*/  ULDC.64 UR6, c[0x4][0x98] ;  /* 0x0100260000067ab9 */ /* 0x000fe20000000a00 */
[----:B------:R-:W-:Y:S01]  /*10f90*/  IMAD.U32 R4, RZ, RZ, UR4 ;  /* 0x00000004ff047e24 */ /* 0x000fe2000f8e00ff */
        /* <DEDUP_REMOVED lines=11> */
.L_x_4284:
        /* <DEDUP_REMOVED lines=8> */
[----:B------:R-:W-:Y:S01]  /*110d0*/  MOV R2, UR4 ;  /* 0x0000000400027c02 */ /* 0x000fe20008000f00 */
[----:B------:R-:W-:Y:S01]  /*110e0*/  IMAD.U32 R3, RZ, RZ, UR5 ;  /* 0x00000005ff037e24 */ /* 0x000fe2000f8e00ff */
[C---:B------:R-:W-:Y:S01]  /*110f0*/  LOP3.LUT R6, R24.reuse, 0x7f, RZ, 0xc0, !PT ;  /* 0x0000007f18067812 */ /* 0x040fe200078ec0ff */
[----:B------:R-:W-:Y:S01]  /*11100*/  IMAD.SHL.U32 R0, R24, 0x10, RZ ;  /* 0x0000001018007824 */ /* 0x000fe200078e00ff */
[----:B------:R-:W-:Y:S01]  /*11110*/  LEA R18, R29, 0xffffffc0, 0x6 ;  /* 0xffffffc01d127811 */ /* 0x000fe200078e30ff */
[----:B------:R-:W-:Y:S01]  /*11120*/  ULDC UR4, c[0x0][0x320] ;  /* 0x0000c80000047ab9 */ /* 0x000fe20000000800 */
[----:B------:R1:W2:Y:S01]  /*11130*/  @P0 LDG.E R25, desc[UR36][R2.64] ;  /* 0x0000002402190981 */ /* 0x0002a2000c1e1900 */
[----:B------:R-:W-:Y:S02]  /*11140*/  SHF.R.U32.HI R5, RZ, 0x3, R6 ;  /* 0x00000003ff057819 */ /* 0x000fe40000011606 */
[----:B------:R-:W-:Y:S02]  /*11150*/  LOP3.LUT R4, R0, 0x70, RZ, 0xc0, !PT ;  /* 0x0000007000047812 */ /* 0x000fe400078ec0ff */
[----:B0-----:R-:W-:-:S02]  /*11160*/  ISETP.NE.AND P1, PT, R11, 0x1, PT ;  /* 0x000000010b00780c */ /* 0x001fc40003f25270 */
        /* <DEDUP_REMOVED lines=72> */
.L_x_4332:
[----:B------:R-:W2:Y:S01]  /*115f0*/  LDL R0, [R1+0x4] ;  /* 0x0000040001007983 */ /* 0x000ea20000100800 */
[----:B------:R-:W-:Y:S01]  /*11600*/  ISETP.GT.U32.AND P1, PT, R31, 0x3f, PT ;  /* 0x0000003f1f00780c */ /* 0x000fe20003f24070 */
[----:B------:R-:W-:Y:S01]  /*11610*/  IMAD.U32 R23, RZ, RZ, UR39 ;  /* 0x00000027ff177e24 */ /* 0x000fe2000f8e00ff */
[----:B------:R-:W-:Y:S02]  /*11620*/  LOP3.LUT R16, R16, 0xfffffbff, RZ, 0xc0, !PT ;  /* 0xfffffbff10107812 */ /* 0x000fe400078ec0ff */
[----:B------:R-:W-:Y:S02]  /*11630*/  LOP3.LUT R34, R3, R34, RZ, 0xfc, !PT ;  /* 0x0000002203227212 */ /* 0x000fe400078efcff */
        /* <DEDUP_REMOVED lines=11> */
.L_x_4287:
[----:B------:R-:W-:-:S05]  /*116f0*/  IMAD.MOV.U32 R0, RZ, RZ, 0x1 ;  /* 0x00000001ff007424 */ /* 0x000fca00078e00ff */
[----:B------:R-:W-:-:S04]  /*11700*/  SHF.L.U32 R0, R0, 0x1f, RZ ;  /* 0x0000001f00007819 */ /* 0x000fc800000006ff */
[----:B------:R-:W0:Y:S02]  /*11710*/  SYNCS.PHASECHK.TRANS64.TRYWAIT P0, [UR44+0x38840], R0 ;  /* 0x03884000ff0075a7 */ /* 0x000e24000800016c */
[----:B0-----:R-:W-:Y:S05]  /*11720*/  @!P0 BRA `(.L_x_4288) ;  /* 0x0000003800108947 */ /* 0x001fea0003800000 */
.L_x_4333:
        /* <DEDUP_REMOVED lines=58> */
.L_x_4343:
[----:B------:R-:W-:-:S13]  /*11ad0*/  ISETP.GE.AND P0, PT, R18, 0x31, PT ;  /* 0x000000311200780c */ /* 0x000fda0003f06270 */
[----:B0-2---:R-:W-:-:S04]  /*11ae0*/  @P0 LEA R2, P1, R22, R14, 0x1 ;  /* 0x0000000e16020211 */ /* 0x005fc800078208ff */
[----:B-1----:R-:W-:Y:S02]  /*11af0*/  @P0 IADD3.X R3, RZ, R5, RZ, P1, !PT ;  /* 0x00000005ff030210 */ /* 0x002fe40000ffe4ff */
[----:B------:R-:W-:-:S05]  /*11b00*/  @P0 LEA R5, R24, UR44, 0x1 ;  /* 0x0000002c18050c11 */ /* 0x000fca000f8e08ff */
        /* <DEDUP_REMOVED lines=11> */
.L_x_4290:
        /* <DEDUP_REMOVED lines=13> */
[----:B------:R-:W-:Y:S01]  /*11c90*/  MOV R12, 0x1 ;  /* 0x00000001000c7802 */ /* 0x000fe20000000f00 */
[----:B------:R-:W0:Y:S01]  /*11ca0*/  LDC.64 R2, c[0x4][R2] ;  /* 0x0100000002027b82 */ /* 0x000e220000000a00 */
[----:B------:R-:W-:Y:S02]  /*11cb0*/  IMAD.U32 R5, RZ, RZ, UR5 ;  /* 0x00000005ff057e24 */ /* 0x000fe4000f8e00ff */
[----:B------:R-:W-:Y:S02]  /*11cc0*/  IMAD.U32 R6, RZ, RZ, UR6 ;  /* 0x00000006ff067e24 */ /* 0x000fe4000f8e00ff */
[----:B------:R-:W-:-:S02]  /*11cd0*/  IMAD.U32 R7, RZ, RZ, UR7 ;  /* 0x00000007ff077e24 */ /* 0x000fc4000f8e00ff */
[----:B------:R-:W-:Y:S02]  /*11ce0*/  IMAD.U32 R10, RZ, RZ, UR8 ;  /* 0x00000008ff0a7e24 */ /* 0x000fe4000f8e00ff */
[----:B------:R-:W-:Y:S02]  /*11cf0*/  IMAD.U32 R11, RZ, RZ, UR9 ;  /* 0x00000009ff0b7e24 */ /* 0x000fe4000f8e00ff */
[----:B------:R-:W-:Y:S02]  /*11d00*/  IMAD.MOV.U32 R8, RZ, RZ, 0x70 ;  /* 0x00000070ff087424 */ /* 0x000fe400078e00ff */
[----:B------:R-:W-:-:S07]  /*11d10*/  IMAD.MOV.U32 R13, RZ, RZ, RZ ;  /* 0x000000ffff0d7224 */ /* 0x000fce00078e00ff */
[----:B------:R-:W-:-:S07]  /*11d20*/  LEPC R20, `(.L_x_4291) ;  /* 0x000000001014794e */ /* 0x000fce0000000000 */
[----:B0-----:R-:W-:Y:S05]  /*11d30*/  CALL.ABS.NOINC R2 ;  /* 0x0000000002007343 */ /* 0x001fea0003c00000 */
.L_x_4291:
[----:B------:R-:W-:Y:S01]  /*11d40*/  UISETP.NE.AND UP0, UPT, UR47, URZ, UPT ;  /* 0x0000003f2f00728c */ /* 0x000fe2000bf05270 */
[----:B------:R-:W-:Y:S01]  /*11d50*/  IMAD.U32 R28, RZ, RZ, UR46 ;  /* 0x0000002eff1c7e24 */ /* 0x000fe2000f8e00ff */
[----:B------:R-:W-:Y:S01]  /*11d60*/  R2UR UR6, R23 ;  /* 0x00000000170672ca */ /* 0x000fe200000e0000 */
[----:B------:R-:W-:Y:S01]  /*11d70*/  ULDC.64 UR8, c[0x0][0x2d8] ;  /* 0x0000b60000087ab9 */ /* 0x000fe20000000a00 */
[----:B------:R-:W0:Y:S01]  /*11d80*/  LDC R7, c[0x0][0x448] ;  /* 0x00011200ff077b82 */ /* 0x000e220000000800 */
[----:B------:R-:W-:Y:S01]  /*11d90*/  IMAD R28, R28, 0x40, R31 ;  /* 0x000000401c1c7824 */ /* 0x000fe200078e021f */
[----:B------:R-:W-:Y:S01]  /*11da0*/  PLOP3.LUT P0, PT, PT, PT, UP0, 0x80, 0x0 ;  /* 0x000000000000781c */ /* 0x000fe20003f0f008 */
[----:B------:R-:W1:Y:S02]  /*11db0*/  S2R R20, SR_TID.X ;  /* 0x0000000000147919 */ /* 0x000e640000002100 */
[----:B------:R-:W-:Y:S02]  /*11dc0*/  IMAD.MOV.U32 R11, RZ, RZ, R28 ;  /* 0x000000ffff0b7224 */ /* 0x000fe400078e001c */
[----:B------:R-:W-:-:S04]  /*11dd0*/  @UP0 ULDC UR4, c[0x0][0x44c] ;  /* 0x0001130000040ab9 */ /* 0x000fc80000000800 */
[----:B------:R-:W-:-:S04]  /*11de0*/  UIMAD UR6, UR6, UR8, URZ ;  /* 0x00000008060672a4 */ /* 0x000fc8000f8e023f */
[----:B------:R-:W-:Y:S01]  /*11df0*/  @P0 IMAD.HI.U32 R0, R28, UR4, RZ ;  /* 0x000000041c000c27 */ /* 0x000fe2000f8e00ff */
[----:B------:R-:W-:Y:S01]  /*11e00*/  PLOP3.LUT P0, PT, PT, PT, UP0, 0x80, 0x0 ;  /* 0x000000000000781c */ /* 0x000fe20003f0f008 */
[----:B------:R-:W-:Y:S01]  /*11e10*/  @UP0 ULDC UR4, c[0x0][0x450] ;  /* 0x0001140000040ab9 */ /* 0x000fe20000000800 */
[----:B------:R-:W-:-:S11]  /*11e20*/  UIMAD UR6, UR39, UR9, UR6 ;  /* 0x00000009270672a4 */ /* 0x000fd6000f8e0206 */
[----:B------:R-:W-:Y:S01]  /*11e30*/  @P0 SHF.R.U32.HI R11, RZ, UR4, R0 ;  /* 0x00000004ff0b0c19 */ /* 0x000fe20008011600 */
[----:B------:R-:W-:-:S03]  /*11e40*/  UIMAD.WIDE.U32 UR4, UR39, UR8, URZ ;  /* 0x00000008270472a5 */ /* 0x000fc6000f8e003f */
[----:B------:R-:W-:Y:S01]  /*11e50*/  ULDC.64 UR8, c[0x0][0x2e0] ;  /* 0x0000b80000087ab9 */ /* 0x000fe20000000a00 */
[----:B------:R-:W-:Y:S01]  /*11e60*/  UIADD3 UR5, UR5, UR6, URZ ;  /* 0x0000000605057290 */ /* 0x000fe2000fffe03f */
[----:B------:R-:W-:Y:S01]  /*11e70*/  SHF.R.S32.HI R0, RZ, 0x1f, R11 ;  /* 0x0000001fff007819 */ /* 0x000fe2000001140b */
[----:B------:R-:W-:Y:S01]  /*11e80*/  UIMAD UR6, UR49, UR8, URZ ;  /* 0x00000008310672a4 */ /* 0x000fe2000f8e023f */
[----:B-1----:R-:W-:Y:S01]  /*11e90*/  LOP3.LUT R20, R20, 0x7f, RZ, 0xc0, !PT ;  /* 0x0000007f14147812 */ /* 0x002fe200078ec0ff */
[----:B------:R-:W-:Y:S02]  /*11ea0*/  UIMAD.WIDE.U32 UR4, UR45, UR8, UR4 ;  /* 0x000000082d0472a5 */ /* 0x000fe4000f8e0004 */
[----:B------:R-:W-:Y:S01]  /*11eb0*/  UIMAD UR6, UR45, UR9, UR6 ;  /* 0x000000092d0672a4 */ /* 0x000fe2000f8e0206 */
[----:B------:R-:W-:-:S03]  /*11ec0*/  SHF.R.U32.HI R20, RZ, 0x3, R20 ;  /* 0x00000003ff147819 */ /* 0x000fc60000011614 */
[----:B------:R-:W-:Y:S01]  /*11ed0*/  IMAD.U32 R5, RZ, RZ, UR5 ;  /* 0x00000005ff057e24 */ /* 0x000fe2000f8e00ff */
[----:B------:R-:W-:Y:S01]  /*11ee0*/  UIADD3 UR6, UR5, UR6, URZ ;  /* 0x0000000605067290 */ /* 0x000fe2000fffe03f */
[----:B------:R-:W-:Y:S02]  /*11ef0*/  IMAD.U32 R4, RZ, RZ, UR4 ;  /* 0x00000004ff047e24 */ /* 0x000fe4000f8e00ff */
[----:B------:R-:W-:Y:S01]  /*11f00*/  IMAD.MOV R5, RZ, RZ, -R11 ;  /* 0x000000ffff057224 */ /* 0x000fe200078e0a0b */
[----:B------:R-:W-:Y:S02]  /*11f10*/  ULDC.64 UR4, c[0x0][0x2d0] ;  /* 0x0000b40000047ab9 */ /* 0x000fe40000000a00 */
[----:B------:R-:W-:Y:S01]  /*11f20*/  IMAD R0, R0, UR4, RZ ;  /* 0x0000000400007c24 */ /* 0x000fe2000f8e02ff */
[----:B------:R-:W-:Y:S01]  /*11f30*/  MOV R2, R4 ;  /* 0x0000000400027202 */ /* 0x000fe20000000f00 */
[----:B0-----:R-:W-:Y:S02]  /*11f40*/  IMAD R5, R7, R5, R28 ;  /* 0x0000000507057224 */ /* 0x001fe400078e021c */
[----:B------:R-:W-:-:S02]  /*11f50*/  IMAD.U32 R3, RZ, RZ, UR6 ;  /* 0x00000006ff037e24 */ /* 0x000fc4000f8e00ff */
[C---:B------:R-:W-:Y:S01]  /*11f60*/  IMAD R9, R11.reuse, UR5, R0 ;  /* 0x000000050b097c24 */ /* 0x040fe2000f8e0200 */
[----:B------:R-:W-:Y:S01]  /*11f70*/  SHF.R.S32.HI R0, RZ, 0x1f, R5 ;  /* 0x0000001fff007819 */ /* 0x000fe20000011405 */
[----:B------:R-:W-:Y:S01]  /*11f80*/  IMAD.WIDE.U32 R2, R11, UR4, R2 ;  /* 0x000000040b027c25 */ /* 0x000fe2000f8e0002 */
[----:B------:R-:W-:-:S03]  /*11f90*/  ULDC.64 UR4, c[0x0][0x2c8] ;  /* 0x0000b20000047ab9 */ /* 0x000fc60000000a00 */
        /* <DEDUP_REMOVED lines=13> */
[----:B------:R-:W-:Y:S01]  /*12070*/  IMAD.U32 R6, RZ, RZ, UR46 ;  /* 0x0000002eff067e24 */ /* 0x000fe2000f8e00ff */
[----:B------:R-:W-:Y:S01]  /*12080*/  ULDC UR4, c[0x0][0x288] ;  /* 0x0000a20000047ab9 */ /* 0x000fe20000000800 */
[----:B------:R-:W-:Y:S01]  /*12090*/  LOP3.LUT R16, R16, 0xfffffeff, RZ, 0xc0, !PT ;  /* 0xfffffeff10107812 */ /* 0x000fe200078ec0ff */
[----:B------:R-:W1:Y:S01]  /*120a0*/  SHFL.IDX PT, R2, R4, RZ, 0x181f ;  /* 0x00181fff04027589 */ /* 0x000e6200000e0000 */
[----:B------:R-:W-:Y:S02]  /*120b0*/  IMAD R5, R7, UR4, RZ ;  /* 0x0000000407057c24 */ /* 0x000fe4000f8e02ff */
[----:B------:R-:W-:Y:S01]  /*120c0*/  IMAD R6, R6, 0x40, R20 ;  /* 0x0000004006067824 */ /* 0x000fe200078e0214 */
[----:B------:R-:W2:Y:S03]  /*120d0*/  SHFL.IDX PT, R7, R0, 0x1, 0x181f ;  /* 0x00381f0000077f89 */ /* 0x000ea600000e0000 */
[C---:B------:R-:W-:Y:S01]  /*120e0*/  VIADD R8, R6.reuse, 0x10 ;  /* 0x0000001006087836 */ /* 0x040fe20000000000 */
[-C--:B------:R-:W-:Y:S01]  /*120f0*/  ISETP.GE.AND P2, PT, R6, R5.reuse, PT ;  /* 0x000000050600720c */ /* 0x080fe20003f46270 */
[----:B------:R-:W3:Y:S03]  /*12100*/  SHFL.IDX PT, R9, R4, 0x1, 0x181f ;  /* 0x00381f0004097f89 */ /* 0x000ee600000e0000 */
[----:B------:R-:W-:-:S09]  /*12110*/  ISETP.GE.AND P3, PT, R8, R5, PT ;  /* 0x000000050800720c */ /* 0x000fd20003f66270 */
[----:B0-----:R-:W-:Y:S02]  /*12120*/  @!P2 LEA R3, P1, R22, R14, 0x1 ;  /* 0x0000000e1603a211 */ /* 0x001fe400078208ff */
[----:B------:R-:W-:Y:S01]  /*12130*/  @!P2 LEA R8, R24, UR44, 0x1 ;  /* 0x0000002c1808ac11 */ /* 0x000fe2000f8e08ff */
[----:B------:R-:W-:Y:S01]  /*12140*/  SHFL.IDX PT, R14, R0, 0x3, 0x181f ;  /* 0x00781f00000e7f89 */ /* 0x000fe200000e0000 */
[----:B------:R-:W-:Y:S01]  /*12150*/  @P2 LOP3.LUT R16, R16, 0x100, RZ, 0xfc, !PT ;  /* 0x0000010010102812 */ /* 0x000fe200078efcff */
[----:B-1----:R-:W-:Y:S01]  /*12160*/  @!P2 IMAD.X R2, RZ, RZ, R2, P1 ;  /* 0x000000ffff02a224 */ /* 0x002fe200008e0602 */
[----:B------:R-:W-:Y:S02]  /*12170*/  @!P3 LEA R10, R24, UR44, 0x1 ;  /* 0x0000002c180abc11 */ /* 0x000fe4000f8e08ff */
[----:B--2---:R-:W-:Y:S02]  /*12180*/  @!P3 LEA R7, P1, R22, R7, 0x1 ;  /* 0x000000071607b211 */ /* 0x004fe400078208ff */
[----:B------:R-:W-:-:S02]  /*12190*/  @!P2 LOP3.LUT R3, R3, R2, RZ, 0x3c, !PT ;  /* 0x000000020303a212 */ /* 0x000fc400078e3cff */
[----:B---3--:R-:W-:Y:S02]  /*121a0*/  @!P3 IADD3.X R9, RZ, R9, RZ, P1, !PT ;  /* 0x00000009ff09b210 */ /* 0x008fe40000ffe4ff */
[C---:B------:R-:W-:Y:S02]  /*121b0*/  @!P2 LOP3.LUT R2, R3.reuse, R2, RZ, 0x3c, !PT ;  /* 0x000000020302a212 */ /* 0x040fe400078e3cff */
[----:B------:R-:W-:Y:S02]  /*121c0*/  LOP3.LUT R16, R16, 0xffffff7f, RZ, 0xc0, !PT ;  /* 0xffffff7f10107812 */ /* 0x000fe400078ec0ff */
[----:B------:R-:W-:Y:S02]  /*121d0*/  @!P2 LOP3.LUT R3, R3, R2, RZ, 0x3c, !PT ;  /* 0x000000020303a212 */ /* 0x000fe400078e3cff */
[----:B------:R-:W-:-:S03]  /*121e0*/  @P3 LOP3.LUT R16, R16, 0x80, RZ, 0xfc, !PT ;  /* 0x0000008010103812 */ /* 0x000fc600078efcff */
[----:B------:R0:W-:Y:S01]  /*121f0*/  @!P2 LDGSTS.E.BYPASS.LTC128B.128 [R8+0x20400], desc[UR36][R2.64], !P0 ;  /* 0x204000000208afae */ /* 0x0001e2000c101d64 */
[----:B------:R-:W-:-:S03]  /*12200*/  LOP3.LUT R16, R16, 0xffffffbf, RZ, 0xc0, !PT ;  /* 0xffffffbf10107812 */ /* 0x000fc600078ec0ff */
[----:B0-----:R-:W0:Y:S01]  /*12210*/  SHFL.IDX PT, R8, R0, 0x2, 0x181f ;  /* 0x00581f0000087f89 */ /* 0x001e2200000e0000 */
[----:B------:R-:W-:-:S03]  /*12220*/  VIADD R3, R6, 0x20 ;  /* 0x0000002006037836 */ /* 0x000fc60000000000 */
[----:B------:R-:W1:Y:S02]  /*12230*/  SHFL.IDX PT, R2, R4, 0x2, 0x181f ;  /* 0x00581f0004027f89 */ /* 0x000e6400000e0000 */
[----:B------:R-:W-:Y:S01]  /*12240*/  ISETP.GE.AND P2, PT, R3, R5, PT ;  /* 0x000000050300720c */ /* 0x000fe20003f46270 */
[----:B------:R-:W-:Y:S01]  /*12250*/  @!P3 IMAD.MOV.U32 R3, RZ, RZ, R9 ;  /* 0x000000ffff03b224 */ /* 0x000fe200078e0009 */
[----:B------:R-:W2:Y:S11]  /*12260*/  SHFL.IDX PT, R4, R4, 0x3, 0x181f ;  /* 0x00781f0004047f89 */ /* 0x000eb600000e0000 */
        /* <DEDUP_REMOVED lines=9> */
.L_x_4352:
[----:B------:R-:W-:Y:S01]  /*12300*/  VIADD R6, R6, 0x30 ;  /* 0x0000003006067836 */ /* 0x000fe20000000000 */
[----:B------:R-:W-:-:S04]  /*12310*/  LOP3.LUT R16, R16, 0xffffefff, RZ, 0xc0, !PT ;  /* 0xffffefff10107812 */ /* 0x000fc800078ec0ff */
[----:B------:R-:W-:-:S13]  /*12320*/  ISETP.GE.AND P2, PT, R6, R5, PT ;  /* 0x000000050600720c */ /* 0x000fda0003f46270 */
[----:B0-----:R-:W-:Y:S02]  /*12330*/  @!P2 LEA R2, P1, R22, R14, 0x1 ;  /* 0x0000000e1602a211 */ /* 0x001fe400078208ff */
[----:B------:R-:W-:Y:S02]  /*12340*/  @!P2 LEA R5, R24, UR44, 0x1 ;  /* 0x0000002c1805ac11 */ /* 0x000fe4000f8e08ff */
[----:B------:R-:W-:Y:S02]  /*12350*/  @!P2 IADD3.X R3, RZ, R4, RZ, P1, !PT ;  /* 0x00000004ff03a210 */ /* 0x000fe40000ffe4ff */
[----:B------:R-:W-:-:S03]  /*12360*/  @P2 LOP3.LUT R16, R16, 0x1000, RZ, 0xfc, !PT ;  /* 0x0000100010102812 */ /* 0x000fc600078efcff */
        /* <DEDUP_REMOVED lines=29> */
.L_x_4293:
[----:B------:R-:W-:Y:S01]  /*12540*/  UISETP.NE.AND UP0, UPT, UR47, URZ, UPT ;  /* 0x0000003f2f00728c */ /* 0x000fe2000bf05270 */
[----:B------:R-:W-:Y:S01]  /*12550*/  R2UR UR6, R23 ;  /* 0x00000000170672ca */ /* 0x000fe200000e0000 */
[----:B------:R-:W-:Y:S01]  /*12560*/  ULDC.64 UR8, c[0x0][0x3d8] ;  /* 0x0000f60000087ab9 */ /* 0x000fe20000000a00 */
[----:B------:R-:W-:Y:S01]  /*12570*/  IMAD.MOV.U32 R2, RZ, RZ, R28 ;  /* 0x000000ffff027224 */ /* 0x000fe200078e001c */
[----:B------:R-:W-:Y:S01]  /*12580*/  ULDC UR7, c[0x0][0x448] ;  /* 0x0001120000077ab9 */ /* 0x000fe20000000800 */
[C---:B------:R-:W-:Y:S02]  /*12590*/  LOP3.LUT R20, R22.reuse, 0x180, RZ, 0xfc, !PT ;  /* 0x0000018016147812 */ /* 0x040fe400078efcff */
[----:B------:R-:W-:Y:S02]  /*125a0*/  PLOP3.LUT P0, PT, PT, PT, UP0, 0x80, 0x0 ;  /* 0x000000000000781c */ /* 0x000fe40003f0f008 */
[----:B------:R-:W-:Y:S02]  /*125b0*/  LOP3.LUT R21, R22, 0x80, RZ, 0xfc, !PT ;  /* 0x0000008016157812 */ /* 0x000fe400078efcff */
[----:B------:R-:W-:Y:S01]  /*125c0*/  @UP0 ULDC UR4, c[0x0][0x44c] ;  /* 0x0001130000040ab9 */ /* 0x000fe20000000800 */
[----:B------:R-:W-:-:S02]  /*125d0*/  LOP3.LUT R16, R16, 0xfffff7ff, RZ, 0xc0, !PT ;  /* 0xfffff7ff10107812 */ /* 0x000fc400078ec0ff */
[----:B------:R-:W-:-:S04]  /*125e0*/  UIMAD UR6, UR6, UR8, URZ ;  /* 0x00000008060672a4 */ /* 0x000fc8000f8e023f */
[----:B------:R-:W-:Y:S02]  /*125f0*/  UIMAD UR6, UR39, UR9, UR6 ;  /* 0x00000009270672a4 */ /* 0x000fe4000f8e0206 */
[----:B------:R-:W-:Y:S01]  /*12600*/  @P0 IMAD.HI.U32 R0, R28, UR4, RZ ;  /* 0x000000041c000c27 */ /* 0x000fe2000f8e00ff */
[----:B------:R-:W-:Y:S01]  /*12610*/  PLOP3.LUT P0, PT, PT, PT, UP0, 0x80, 0x0 ;  /* 0x000000000000781c */ /* 0x000fe20003f0f008 */
[----:B------:R-:W-:-:S12]  /*12620*/  @UP0 ULDC UR4, c[0x0][0x450] ;  /* 0x0001140000040ab9 */ /* 0x000fd80000000800 */
[----:B------:R-:W-:Y:S01]  /*12630*/  @P0 SHF.R.U32.HI R2, RZ, UR4, R0 ;  /* 0x00000004ff020c19 */ /* 0x000fe20008011600 */
[----:B------:R-:W-:-:S03]  /*12640*/  UIMAD.WIDE.U32 UR4, UR39, UR8, URZ ;  /* 0x00000008270472a5 */ /* 0x000fc6000f8e003f */
[----:B------:R-:W-:Y:S01]  /*12650*/  ULDC.64 UR8, c[0x0][0x3e0] ;  /* 0x0000f80000087ab9 */ /* 0x000fe20000000a00 */
[----:B------:R-:W-:Y:S01]  /*12660*/  UIADD3 UR5, UR5, UR6, URZ ;  /* 0x0000000605057290 */ /* 0x000fe2000fffe03f */
[--C-:B------:R-:W-:Y:S01]  /*12670*/  IMAD.MOV R5, RZ, RZ, -R2.reuse ;  /* 0x000000ffff057224 */ /* 0x100fe200078e0a02 */
[----:B------:R-:W-:Y:S01]  /*12680*/  UIMAD UR6, UR49, UR8, URZ ;  /* 0x00000008310672a4 */ /* 0x000fe2000f8e023f */
[----:B------:R-:W-:Y:S01]  /*12690*/  SHF.R.S32.HI R0, RZ, 0x1f, R2 ;  /* 0x0000001fff007819 */ /* 0x000fe20000011402 */
[----:B------:R-:W-:Y:S01]  /*126a0*/  UIMAD.WIDE.U32 UR4, UR45, UR8, UR4 ;  /* 0x000000082d0472a5 */ /* 0x000fe2000f8e0004 */
[----:B------:R-:W-:Y:S01]  /*126b0*/  IMAD R5, R5, UR7, R28 ;  /* 0x0000000705057c24 */ /* 0x000fe2000f8e021c */
[----:B------:R-:W-:-:S03]  /*126c0*/  UIMAD UR6, UR45, UR9, UR6 ;  /* 0x000000092d0672a4 */ /* 0x000fc6000f8e0206 */
[----:B------:R-:W-:Y:S01]  /*126d0*/  ULDC.64 UR8, c[0x0][0x3d0] ;  /* 0x0000f40000087ab9 */ /* 0x000fe20000000a00 */
[----:B------:R-:W-:Y:S01]  /*126e0*/  UIADD3 UR5, UR5, UR6, URZ ;  /* 0x0000000605057290 */ /* 0x000fe2000fffe03f */
[----:B------:R-:W-:Y:S01]  /*126f0*/  IMAD R3, R0, UR8, RZ ;  /* 0x0000000800037c24 */ /* 0x000fe2000f8e02ff */
[----:B------:R-:W-:Y:S01]  /*12700*/  SHF.R.S32.HI R0, RZ, 0x1f, R5 ;  /* 0x0000001fff007819 */ /* 0x000fe20000011405 */
[----:B------:R-:W-:Y:S02]  /*12710*/  IMAD.U32 R9, RZ, RZ, UR8 ;  /* 0x00000008ff097e24 */ /* 0x000fe4000f8e00ff */
[C---:B------:R-:W-:Y:S02]  /*12720*/  IMAD R7, R2.reuse, UR9, R3 ;  /* 0x0000000902077c24 */ /* 0x040fe4000f8e0203 */
[----:B------:R-:W-:Y:S01]  /*12730*/  IMAD.WIDE.U32 R2, R2, R9, UR4 ;  /* 0x0000000402027e25 */ /* 0x000fe2000f8e0009 */
        /* <DEDUP_REMOVED lines=10> */
[----:B------:R-:W-:Y:S02]  /*127e0*/  LEA.HI.X R4, R2, UR5, R3, 0x1, P0 ;  /* 0x0000000502047c11 */ /* 0x000fe400080f0c03 */
[----:B------:R-:W-:-:S02]  /*127f0*/  ISETP.GE.AND P0, PT, R20, UR4, PT ;  /* 0x0000000414007c0c */ /* 0x000fc4000bf06270 */
[----:B------:R-:W-:Y:S02]  /*12800*/  LOP3.LUT R20, R22, 0x40, RZ, 0xfc, !PT ;  /* 0x0000004016147812 */ /* 0x000fe400078efcff */
[----:B------:R-:W-:Y:S02]  /*12810*/  ISETP.GE.AND P4, PT, R21, UR4, PT ;  /* 0x0000000415007c0c */ /* 0x000fe4000bf86270 */
[----:B------:R-:W-:Y:S02]  /*12820*/  ISETP.GE.AND P5, PT, R20, UR4, PT ;  /* 0x0000000414007c0c */ /* 0x000fe4000bfa6270 */
[----:B------:R-:W-:Y:S02]  /*12830*/  LOP3.LUT R20, R22, 0xc0, RZ, 0xfc, !PT ;  /* 0x000000c016147812 */ /* 0x000fe400078efcff */
[----:B------:R-:W-:Y:S02]  /*12840*/  SEL R2, RZ, 0x1, P1 ;  /* 0x00000001ff027807 */ /* 0x000fe40000800000 */
[----:B------:R-:W-:-:S02]  /*12850*/  SEL R3, RZ, 0x4, P4 ;  /* 0x00000004ff037807 */ /* 0x000fc40002000000 */
[----:B------:R-:W-:Y:S02]  /*12860*/  SEL R7, RZ, 0x2, P5 ;  /* 0x00000002ff077807 */ /* 0x000fe40002800000 */
[----:B------:R-:W-:Y:S02]  /*12870*/  ISETP.GE.AND P2, PT, R36, UR4, PT ;  /* 0x0000000424007c0c */ /* 0x000fe4000bf46270 */
[----:B------:R-:W-:Y:S02]  /*12880*/  ISETP.GE.AND P3, PT, R20, UR4, PT ;  /* 0x0000000414007c0c */ /* 0x000fe4000bf66270 */
[----:B------:R-:W-:Y:S02]  /*12890*/  IADD3 R7, R3, R7, R2 ;  /* 0x0000000703077210 */ /* 0x000fe40007ffe002 */
[----:B------:R-:W-:Y:S02]  /*128a0*/  @P1 LOP3.LUT R16, R16, 0x800, RZ, 0xfc, !PT ;  /* 0x0000080010101812 */ /* 0x000fe400078efcff */
[----:B------:R-:W-:-:S02]  /*128b0*/  SEL R2, RZ, 0x10, P2 ;  /* 0x00000010ff027807 */ /* 0x000fc40001000000 */
[----:B------:R-:W-:Y:S02]  /*128c0*/  SEL R3, RZ, 0x8, P3 ;  /* 0x00000008ff037807 */ /* 0x000fe40001800000 */
[----:B------:R-:W-:Y:S02]  /*128d0*/  ISETP.GE.AND P1, PT, R35, UR4, PT ;  /* 0x0000000423007c0c */ /* 0x000fe4000bf26270 */
[----:B------:R-:W-:Y:S02]  /*128e0*/  SEL R5, RZ, 0x40, P0 ;  /* 0x00000040ff057807 */ /* 0x000fe40000000000 */
[----:B------:R-:W-:Y:S02]  /*128f0*/  IADD3 R3, R2, R7, R3 ;  /* 0x0000000702037210 */ /* 0x000fe40007ffe003 */
[----:B------:R-:W-:Y:S01]  /*12900*/  ISETP.GE.AND P0, PT, R37, UR4, PT ;  /* 0x0000000425007c0c */ /* 0x000fe2000bf06270 */
[----:B------:R-:W-:Y:S01]  /*12910*/  UMOV UR4, 0xffffffff ;  /* 0xffffffff00047882 */ /* 0x000fe20000000000 */
[----:B------:R-:W-:-:S02]  /*12920*/  SEL R2, RZ, 0x20, P1 ;  /* 0x00000020ff027807 */ /* 0x000fc40000800000 */
[----:B------:R-:W-:Y:S02]  /*12930*/  SEL R6, RZ, 0x80, P0 ;  /* 0x00000080ff067807 */ /* 0x000fe40000000000 */
        /* <DEDUP_REMOVED lines=8> */
[----:B0-----:R-:W-:-:S04]  /*129c0*/  @!P6 LEA R14, P0, R22, R14, 0x1 ;  /* 0x0000000e160ee211 */ /* 0x001fc800078008ff */
[----:B-1----:R-:W-:Y:S02]  /*129d0*/  @!P6 IADD3.X R21, RZ, R2, RZ, P0, !PT ;  /* 0x00000002ff15e210 */ /* 0x002fe400007fe4ff */
        /* <DEDUP_REMOVED lines=58> */
[----:B------:R0:W1:Y:S01]  /*12d80*/  SHFL.IDX PT, R14, R0, 0x3, 0x181f ;  /* 0x00781f00000e7f89 */ /* 0x00006200000e0000 */
[----:B------:R-:W-:Y:S02]  /*12d90*/  @!P0 MOV R3, R7 ;  /* 0x0000000700038202 */ /* 0x000fe40000000f00 */
[----:B------:R-:W-:-:S03]  /*12da0*/  @!P0 SHF.R.U32.HI R20, RZ, 0x2, R20 ;  /* 0x00000002ff148819 */ /* 0x000fc60000011614 */
        /* <DEDUP_REMOVED lines=13> */
.L_x_4362:
        /* <DEDUP_REMOVED lines=24> */
.L_x_4296:
[----:B------:R-:W-:Y:S05]  /*13000*/  BSYNC B0 ;  /* 0x0000000000007941 */ /* 0x000fea0003800000 */
.L_x_4295:
        /* <DEDUP_REMOVED lines=9> */
.L_x_4363:
[----:B------:R-:W-:-:S13]  /*130a0*/  LOP3.LUT P0, RZ, R16, 0x400, RZ, 0xc0, !PT ;  /* 0x0000040010ff7812 */ /* 0x000fda000780c0ff */
[----:B------:R-:W-:Y:S05]  /*130b0*/  @!P0 BRA `(.L_x_4298) ;  /* 0x0000000000048947 */ /* 0x000fea0003800000 */
[----:B------:R-:W-:Y:S01]  /*130c0*/  BPT.TRAP 0x1 ;  /* 0x000000040000795c */ /* 0x000fe20000300000 */
.L_x_4298:
[----:B------:R-:W2:Y:S02]  /*130d0*/  SYNCS.PHASECHK.TRANS64.TRYWAIT P0, [UR44+0x38860], R0 ;  /* 0x03886000ff0075a7 */ /* 0x000ea4000800016c */
[----:B--2---:R-:W-:Y:S05]  /*130e0*/  @!P0 BRA `(.L_x_4299) ;  /* 0x0000003000948947 */ /* 0x004fea0003800000 */
.L_x_4364:
[----:B------:R-:W-:Y:S01]  /*130f0*/  ULDC.64 UR4, c[0x0][0x328] ;  /* 0x0000ca0000047ab9 */ /* 0x000fe20000000a00 */
[----:B------:R-:W-:Y:S01]  /*13100*/  ULDC.64 UR6, c[0x0][0x338] ;  /* 0x0000ce0000067ab9 */ /* 0x000fe20000000a00 */
[----:B0-----:R-:W-:Y:S02]  /*13110*/  IMAD R0, R33, UR4, RZ ;  /* 0x0000000421007c24 */ /* 0x001fe4000f8e02ff */
[----:B-1----:R-:W-:Y:S01]  /*13120*/  IMAD.WIDE.U32 R2, R19, UR4, RZ ;  /* 0x0000000413027c25 */ /* 0x002fe2000f8e00ff */
        /* <DEDUP_REMOVED lines=37> */
[----:B-1----:R-:W-:Y:S02]  /*13380*/  IADD3.X R3, RZ, R3, RZ, P0, !PT ;  /* 0x00000003ff037210 */ /* 0x002fe400007fe4ff */
        /* <DEDUP_REMOVED lines=63> */
.L_x_4374:
        /* <DEDUP_REMOVED lines=30> */
.L_x_4301:
        /* <DEDUP_REMOVED lines=10> */
[----:B------:R-:W-:Y:S01]  /*13a00*/  ULOP3.LUT UR5, URZ, UR42, URZ, 0x33, !UPT ;  /* 0x0000002a3f057292 */ /* 0x000fe2000f8e333f */
[----:B------:R-:W1:Y:S01]  /*13a10*/  S2R R6, SR_TID.X ;  /* 0x0000000000067919 */ /* 0x000e620000002100 */
[----:B------:R-:W-:Y:S01]  /*13a20*/  UIMAD UR4, UR4, UR38, URZ ;  /* 0x00000026040472a4 */ /* 0x000fe2000f8e023f */
[----:B------:R-:W-:Y:S01]  /*13a30*/  LOP3.LUT R28, R17, 0x80, RZ, 0xc0, !PT ;  /* 0x00000080111c7812 */ /* 0x000fe200078ec0ff */
[----:B------:R-:W-:Y:S02]  /*13a40*/  IMAD.MOV.U32 R8, RZ, RZ, 0x1 ;  /* 0x00000001ff087424 */ /* 0x000fe400078e00ff */
[----:B------:R-:W-:Y:S01]  /*13a50*/  IMAD.MOV.U32 R21, RZ, RZ, 0x1 ;  /* 0x00000001ff157424 */ /* 0x000fe200078e00ff */
[----:B------:R-:W-:-:S02]  /*13a60*/  SHF.R.U32.HI R28, RZ, 0x3, R28 ;  /* 0x00000003ff1c7819 */ /* 0x000fc4000001161c */
[----:B------:R-:W-:-:S04]  /*13a70*/  LOP3.LUT R3, RZ, UR4, RZ, 0x33, !PT ;  /* 0x00000004ff037c12 */ /* 0x000fc8000f8e33ff */
[----:B------:R-:W-:-:S04]  /*13a80*/  VIMNMX3 R2, R2, UR5, R3, !PT ;  /* 0x0000000502027c0f */ /* 0x000fc8000f800103 */
[----:B------:R-:W-:Y:S02]  /*13a90*/  IADD3 R22, -R2, -0x2, RZ ;  /* 0xfffffffe02167810 */ /* 0x000fe40007ffe1ff */
[----:B0-----:R-:W-:Y:S02]  /*13aa0*/  SHF.L.U32 R5, R5, 0x4, RZ ;  /* 0x0000000405057819 */ /* 0x001fe400000006ff */
[----:B-1----:R-:W-:Y:S02]  /*13ab0*/  LOP3.LUT R6, R6, 0x7f, RZ, 0xc0, !PT ;  /* 0x0000007f06067812 */ /* 0x002fe400078ec0ff */
[----:B------:R-:W-:Y:S02]  /*13ac0*/  LOP3.LUT R5, R5, 0x70, RZ, 0xc0, !PT ;  /* 0x0000007005057812 */ /* 0x000fe400078ec0ff */
[----:B------:R-:W-:-:S04]  /*13ad0*/  SHF.R.U32.HI R6, RZ, 0x3, R6 ;  /* 0x00000003ff067819 */ /* 0x000fc80000011606 */
[----:B------:R-:W-:Y:S02]  /*13ae0*/  IADD3 R4, R5, R30, R6 ;  /* 0x0000001e05047210 */ /* 0x000fe40007ffe006 */
[----:B------:R-:W-:-:S03]  /*13af0*/  LOP3.LUT R30, R34, 0x40, RZ, 0xc0, !PT ;  /* 0x00000040221e7812 */ /* 0x000fc600078ec0ff */
[----:B------:R-:W-:Y:S01]  /*13b00*/  VIADD R9, R4, 0xffffff40 ;  /* 0xffffff4004097836 */ /* 0x000fe20000000000 */
[----:B------:R-:W-:-:S03]  /*13b10*/  SHF.R.U32.HI R30, RZ, 0x2, R30 ;  /* 0x00000002ff1e7819 */ /* 0x000fc6000001161e */
[----:B------:R-:W-:-:S07]  /*13b20*/  IMAD R9, R2, -0x40, R9 ;  /* 0xffffffc002097824 */ /* 0x000fce00078e0209 */
.L_x_4317:
        /* <DEDUP_REMOVED lines=22> */
.L_x_4304:
[----:B------:R-:W-:Y:S05]  /*13c90*/  BSYNC B1 ;  /* 0x0000000000017941 */ /* 0x000fea0003800000 */
.L_x_4303:
[----:B------:R-:W-:-:S13]  /*13ca0*/  LOP3.LUT P0, RZ, R16, 0x400, RZ, 0xc0, !PT ;  /* 0x0000040010ff7812 */ /* 0x000fda000780c0ff */
[----:B------:R-:W-:Y:S05]  /*13cb0*/  @!P0 BRA `(.L_x_4305) ;  /* 0x0000000000048947 */ /* 0x000fea0003800000 */
[----:B------:R-:W-:Y:S01]  /*13cc0*/  BPT.TRAP 0x1 ;  /* 0x000000040000795c */ /* 0x000fe20000300000 */
.L_x_4305:
[----:B------:R-:W-:Y:S01]  /*13cd0*/  LEA R10, R8, UR44, 0x3 ;  /* 0x0000002c080a7c11 */ /* 0x000fe2000f8e18ff */
[----:B------:R-:W-:Y:S01]  /*13ce0*/  BSSY B1, `(.L_x_4306) ;  /* 0x0000004000017945 */ /* 0x000fe20003800000 */
[----:B------:R-:W-:-:S04]  /*13cf0*/  SHF.L.U32 R20, R21, 0x1f, RZ ;  /* 0x0000001f15147819 */ /* 0x000fc800000006ff */
[----:B------:R-:W1:Y:S02]  /*13d00*/  SYNCS.PHASECHK.TRANS64.TRYWAIT P0, [R10+URZ+0x38840], R20 ;  /* 0x038840140a0075a7 */ /* 0x000e64000800017f */
[----:B-1----:R-:W-:Y:S05]  /*13d10*/  @!P0 BRA `(.L_x_4307) ;  /* 0x0000002c00b08947 */ /* 0x002fea0003800000 */
.L_x_4375:
[----:B------:R-:W-:Y:S05]  /*13d20*/  BSYNC B1 ;  /* 0x0000000000017941 */ /* 0x000fea0003800000 */
.L_x_4306:
        /* <DEDUP_REMOVED lines=47> */
.L_x_4385:
        /* <DEDUP_REMOVED lines=8> */
.L_x_4309:
        /* <DEDUP_REMOVED lines=10> */
.L_x_4310:
[----:B------:R2:W-:Y:S01]  /*14140*/  SYNCS.ARRIVE.TRANS64.A1T0 RZ, [R10+URZ+0x38830], RZ ;  /* 0x038830ff0aff79a7 */ /* 0x0005e2000810003f */
[----:B------:R-:W-:Y:S05]  /*14150*/  @!P2 BRA `(.L_x_4311) ;  /* 0x000000000004a947 */ /* 0x000fea0003800000 */
[----:B------:R-:W-:Y:S01]  /*14160*/  BPT.TRAP 0x1 ;  /* 0x000000040000795c */ /* 0x000fe20000300000 */
.L_x_4311:
[----:B------:R-:W3:Y:S01]  /*14170*/  SYNCS.PHASECHK.TRANS64.TRYWAIT P0, [R10+URZ+0x38860], R20 ;  /* 0x038860140a0075a7 */ /* 0x000ee2000800017f */
[----:B------:R-:W-:Y:S04]  /*14180*/  BSSY B1, `(.L_x_4312) ;  /* 0x0000002000017945 */ /* 0x000fe80003800000 */
[----:B---3--:R-:W-:Y:S05]  /*14190*/  @!P0 BRA `(.L_x_4313) ;  /* 0x0000002c00b08947 */ /* 0x008fea0003800000 */
.L_x_4386:
[----:B------:R-:W-:Y:S05]  /*141a0*/  BSYNC B1 ;  /* 0x0000000000017941 */ /* 0x000fea0003800000 */
.L_x_4312:
        /* <DEDUP_REMOVED lines=77> */
.L_x_4396:
        /* <DEDUP_REMOVED lines=20> */
.L_x_4315:
        /* <DEDUP_REMOVED lines=10> */
.L_x_4316:
        /* <DEDUP_REMOVED lines=10> */
.L_x_4302:
[----:B------:R-:W-:Y:S05]  /*14900*/  BSYNC B0 ;  /* 0x0000000000007941 */ /* 0x000fea0003800000 */
.L_x_4281:
[----:B------:R-:W0:Y:S01]  /*14910*/  S2R R3, SR_CgaCtaId ;  /* 0x0000000000037919 */ /* 0x000e220000008800 */
[----:B------:R-:W-:Y:S01]  /*14920*/  MOV R0, 0x400 ;  /* 0x0000040000007802 */ /* 0x000fe20000000f00 */
[----:B------:R-:W-:Y:S01]  /*14930*/  BSSY B0, `(.L_x_4318) ;  /* 0x0000005000007945 */ /* 0x000fe20003800000 */
[----:B------:R-:W-:Y:S02]  /*14940*/  SHF.L.U32 R4, R4, 0x1f, RZ ;  /* 0x0000001f04047819 */ /* 0x000fe400000006ff */
[----:B0-----:R-:W-:-:S04]  /*14950*/  LEA R5, R3, R0, 0x18 ;  /* 0x0000000003057211 */ /* 0x001fc800078ec0ff */
[----:B------:R-:W0:Y:S02]  /*14960*/  SYNCS.PHASECHK.TRANS64.TRYWAIT P0, [R5+URZ+0x38820], R4 ;  /* 0x03882004050075a7 */ /* 0x000e24000800017f */
[----:B0-----:R-:W-:Y:S05]  /*14970*/  @!P0 BRA `(.L_x_4319) ;  /* 0x0000002c00908947 */ /* 0x001fea0003800000 */
.L_x_4397:
[----:B------:R-:W-:Y:S05]  /*14980*/  BSYNC B0 ;  /* 0x0000000000007941 */ /* 0x000fea0003800000 */
.L_x_4318:
[----:B------:R-:W-:-:S03]  /*14990*/  UMOV UR4, 0xffffffff ;  /* 0xffffffff00047882 */ /* 0x000fc60000000000 */
[----:B------:R-:W-:Y:S05]  /*149a0*/  BRA.DIV UR4, `(.L_x_4320) ;  /* 0x0000002e04987947 */ /* 0x000fea000b800000 */
[----:B------:R-:W1:Y:S02]  /*149b0*/  S2R R0, SR_TID.X ;  /* 0x0000000000007919 */ /* 0x000e640000002100 */
[----:B-1----:R-:W-:-:S04]  /*149c0*/  SHF.R.U32.HI R0, RZ, 0x5, R0 ;  /* 0x00000005ff007819 */ /* 0x002fc80000011600 */
[----:B------:R-:W-:-:S05]  /*149d0*/  LOP3.LUT R0, R0, 0x3, RZ, 0xc0, !PT ;  /* 0x0000000300007812 */ /* 0x000fca00078ec0ff */
[----:B------:R1:W3:Y:S02]  /*149e0*/  SHFL.IDX PT, R14, R0, RZ, 0x1f ;  /* 0x00001fff000e7589 */ /* 0x0002e400000e0000 */
.L_x_4400:
[----:B---3--:R-:W-:-:S13]  /*149f0*/  ISETP.NE.AND P0, PT, R14, RZ, PT ;  /* 0x000000ff0e00720c */ /* 0x008fda0003f05270 */
[----:B------:R-:W-:Y:S05]  /*14a00*/  @P0 BRA `(.L_x_4229) ;  /* 0x0000000000900947 */ /* 0x000fea0003800000 */
[----:B------:R-:W-:-:S03]  /*14a10*/  UMOV UR4, 0xffffffff ;  /* 0xffffffff00047882 */ /* 0x000fc60000000000 */
[----:B------:R-:W-:Y:S05]  /*14a20*/  BRA.DIV UR4, `(.L_x_4321) ;  /* 0x0000002e04ac7947 */ /* 0x000fea000b800000 */
[----:B------:R-:W-:-:S13]  /*14a30*/  ELECT P6, URZ, PT ;  /* 0x00000000003f782f */ /* 0x000fda00038c0000 */
.L_x_4403:
[----:B------:R-:W-:Y:S05]  /*14a40*/  @!P6 BRA `(.L_x_4229) ;  /* 0x000000000080e947 */ /* 0x000fea0003800000 */
[----:B-1----:R-:W3:Y:S02]  /*14a50*/  LDL R0, [R1+0x4] ;  /* 0x0000040001007983 */ /* 0x002ee40000100800 */
[----:B---3--:R-:W-:-:S13]  /*14a60*/  R2UR UR4, R0 ;  /* 0x00000000000472ca */ /* 0x008fda00000e0000 */
[----:B------:R-:W-:-:S06]  /*14a70*/  ULOP3.LUT UR4, UR4, 0x2, URZ, 0xfc, !UPT ;  /* 0x0000000204047892 */ /* 0x000fcc000f8efc3f */
[----:B------:R-:W-:-:S05]  /*14a80*/  IMAD.U32 R0, RZ, RZ, UR4 ;  /* 0x00000004ff007e24 */ /* 0x000fca000f8e00ff */
[----:B------:R-:W-:-:S13]  /*14a90*/  ISETP.NE.AND P0, PT, R0, 0x3, PT ;  /* 0x000000030000780c */ /* 0x000fda0003f05270 */
[----:B------:R-:W-:Y:S05]  /*14aa0*/  @!P0 BRA `(.L_x_4322) ;  /* 0x0000000000048947 */ /* 0x000fea0003800000 */
[----:B------:R-:W-:Y:S01]  /*14ab0*/  BPT.TRAP 0x1 ;  /* 0x000000040000795c */ /* 0x000fe20000300000 */
.L_x_4322:
[C---:B------:R-:W-:Y:S01]  /*14ac0*/  IMAD R3, R8.reuse, 0x8, R5 ;  /* 0x0000000808037824 */ /* 0x040fe200078e0205 */
[----:B------:R-:W-:Y:S01]  /*14ad0*/  SHF.L.U32 R2, R21, 0x1f, RZ ;  /* 0x0000001f15027819 */ /* 0x000fe200000006ff */
[----:B------:R-:W-:-:S03]  /*14ae0*/  VIADD R8, R8, 0x1 ;  /* 0x0000000108087836 */ /* 0x000fc60000000000 */
[----:B------:R-:W1:Y:S02]  /*14af0*/  SYNCS.PHASECHK.TRANS64.TRYWAIT P1, [R3+URZ+0x38840], R2 ;  /* 0x03884002030075a7 */ /* 0x000e64000802017f */
[----:B------:R-:W-:-:S04]  /*14b00*/  ISETP.NE.AND P2, PT, R8, 0x2, PT ;  /* 0x000000020800780c */ /* 0x000fc80003f45270 */
[----:B------:R-:W-:Y:S01]  /*14b10*/  SEL R0, RZ, 0x1, P2 ;  /* 0x00000001ff007807 */ /* 0x000fe20001000000 */
[----:B-1----:R-:W-:Y:S08]  /*14b20*/  @!P1 BRA `(.L_x_4323) ;  /* 0x0000002c008c9947 */ /* 0x002ff00003800000 */
.L_x_4404:
[----:B------:R-:W-:Y:S02]  /*14b30*/  SEL R8, R8, RZ, P2 ;  /* 0x000000ff08087207 */ /* 0x000fe40001000000 */
[----:B------:R-:W-:Y:S01]  /*14b40*/  LOP3.LUT R0, R21, R0, RZ, 0x3c, !PT ;  /* 0x0000000015007212 */ /* 0x000fe200078e3cff */
[----:B------:R-:W-:Y:S06]  /*14b50*/  @!P0 BRA `(.L_x_4324) ;  /* 0x0000000000048947 */ /* 0x000fec0003800000 */
[----:B------:R-:W-:Y:S01]  /*14b60*/  BPT.TRAP 0x1 ;  /* 0x000000040000795c */ /* 0x000fe20000300000 */
.L_x_4324:
[----:B0-----:R-:W-:Y:S02]  /*14b70*/  LEA R5, R8, R5, 0x3 ;  /* 0x0000000508057211 */ /* 0x001fe400078e18ff */
[----:B------:R-:W-:-:S04]  /*14b80*/  SHF.L.U32 R0, R0, 0x1f, RZ ;  /* 0x0000001f00007819 */ /* 0x000fc800000006ff */
[----:B------:R-:W0:Y:S02]  /*14b90*/  SYNCS.PHASECHK.TRANS64.TRYWAIT P1, [R5+URZ+0x38840], R0 ;  /* 0x03884000050075a7 */ /* 0x000e24000802017f */
[----:B0-----:R-:W-:Y:S05]  /*14ba0*/  @!P1 BRA `(.L_x_4325) ;  /* 0x0000002c00809947 */ /* 0x001fea0003800000 */
.L_x_4405:
[----:B------:R-:W-:Y:S05]  /*14bb0*/  @!P0 BRA `(.L_x_4326) ;  /* 0x0000000000048947 */ /* 0x000fea0003800000 */
[----:B------:R-:W-:Y:S01]  /*14bc0*/  BPT.TRAP 0x1 ;  /* 0x000000040000795c */ /* 0x000fe20000300000 */
.L_x_4326:
[----:B------:R-:W3:Y:S02]  /*14bd0*/  SYNCS.PHASECHK.TRANS64.TRYWAIT P1, [R3+URZ+0x38860], R2 ;  /* 0x03886002030075a7 */ /* 0x000ee4000802017f */
[----:B---3--:R-:W-:Y:S05]  /*14be0*/  @!P1 BRA `(.L_x_4327) ;  /* 0x0000002c00849947 */ /* 0x008fea0003800000 */
.L_x_4406:
[----:B------:R-:W-:Y:S05]  /*14bf0*/  @!P0 BRA `(.L_x_4328) ;  /* 0x0000000000048947 */ /* 0x000fea0003800000 */
[----:B------:R-:W-:Y:S01]  /*14c00*/  BPT.TRAP 0x1 ;  /* 0x000000040000795c */ /* 0x000fe20000300000 */
.L_x_4328:
[----:B----4-:R4:W0:Y:S02]  /*14c10*/  SYNCS.PHASECHK.TRANS64.TRYWAIT P0, [R5+URZ+0x38860], R0 ;  /* 0x03886000050075a7 */ /* 0x010824000800017f */
[----:B0-----:R-:W-:Y:S05]  /*14c20*/  @!P0 NANOSLEEP.SYNCS 0x989680 ;  /* 0x009896800000895d */ /* 0x001fea0003900000 */
[----:B------:R-:W0:Y:S02]  /*14c30*/  @!P0 SYNCS.PHASECHK.TRANS64 P0, [R5+URZ+0x38860], R0 ;  /* 0x03886000050085a7 */ /* 0x000e24000800007f */
[----:B0-----:R-:W-:Y:S05]  /*14c40*/  @!P0 BRA `(.L_x_4328) ;  /* 0xfffffffc00f08947 */ /* 0x001fea000383ffff */
.L_x_4229:
[----:B------:R-:W-:Y:S05]  /*14c50*/  BSYNC B6 ;  /* 0x0000000000067941 */ /* 0x000fea0003800000 */
.L_x_4226:
[----:B------:R-:W-:Y:S05]  /*14c60*/  EXIT ;  /* 0x000000000000794d */ /* 0x000fea0003800000 */
.L_x_4239:
[----:B0-----:R0:W1:Y:S02]  /*14c70*/  SYNCS.PHASECHK.TRANS64.TRYWAIT P0, [R198+URZ+0x38800], R3 ;  /* 0x03880003c60075a7 */ /* 0x001064000800017f */
[----:B-1----:R-:W-:Y:S05]  /*14c80*/  @!P0 NANOSLEEP.SYNCS 0x989680 ;  /* 0x009896800000895d */ /* 0x002fea0003900000 */
[----:B------:R-:W1:Y:S02]  /*14c90*/  @!P0 SYNCS.PHASECHK.TRANS64 P0, [R198+URZ+0x38800], R3 ;  /* 0x03880003c60085a7 */ /* 0x000e64000800007f */
[----:B-1----:R-:W-:Y:S05]  /*14ca0*/  @!P0 BRA `(.L_x_4239) ;  /* 0xfffffffc00f08947 */ /* 0x002fea000383ffff */
[----:B------:R-:W-:Y:S05]  /*14cb0*/  BRA `(.L_x_4329) ;  /* 0xfffffee800747947 */ /* 0x000fea000383ffff */
.L_x_4243:
[----:B--2---:R2:W3:Y:S02]  /*14cc0*/  SYNCS.PHASECHK.TRANS64.TRYWAIT P1, [R198+URZ+0x38830], R3 ;  /* 0x03883003c60075a7 */ /* 0x0044e4000802017f */
[----:B---3--:R-:W-:Y:S05]  /*14cd0*/  @!P1 NANOSLEEP.SYNCS 0x989680 ;  /* 0x009896800000995d */ /* 0x008fea0003900000 */
[----:B------:R-:W3:Y:S02]  /*14ce0*/  @!P1 SYNCS.PHASECHK.TRANS64 P1, [R198+URZ+0x38830], R3 ;  /* 0x03883003c60095a7 */ /* 0x000ee4000802007f */
[----:B---3--:R-:W-:Y:S05]  /*14cf0*/  @!P1 BRA `(.L_x_4243) ;  /* 0xfffffffc00f09947 */ /* 0x008fea000383ffff */
[----:B------:R-:W-:Y:S05]  /*14d00*/  BRA `(.L_x_4242) ;  /* 0xfffffee800c07947 */ /* 0x000fea000383ffff */
.L_x_4244:
[----:B---3--:R3:W4:Y:S02]  /*14d10*/  SYNCS.PHASECHK.TRANS64.TRYWAIT P1, [R198+URZ+0x38810], R3 ;  /* 0x03881003c60075a7 */ /* 0x008724000802017f */
[----:B----4-:R-:W-:Y:S05]  /*14d20*/  @!P1 NANOSLEEP.SYNCS 0x989680 ;  /* 0x009896800000995d */ /* 0x010fea0003900000 */
[----:B------:R-:W4:Y:S02]  /*14d30*/  @!P1 SYNCS.PHASECHK.TRANS64 P1, [R198+URZ+0x38810], R3 ;  /* 0x03881003c60095a7 */ /* 0x000f24000802007f */
[----:B----4-:R-:W-:Y:S05]  /*14d40*/  @!P1 BRA `(.L_x_4244) ;  /* 0xfffffffc00f09947 */ /* 0x010fea000383ffff */
[----:B------:R-:W-:Y:S05]  /*14d50*/  BRA `(.L_x_4330) ;  /* 0xfffffeec00b07947 */ /* 0x000fea000383ffff */
.L_x_4248:
[----:B------:R0:W0:Y:S02]  /*14d60*/  SYNCS.PHASECHK.TRANS64.TRYWAIT P1, [R198+URZ+0x38850], R3 ;  /* 0x03885003c60075a7 */ /* 0x000024000802017f */
[----:B0-----:R-:W-:Y:S05]  /*14d70*/  @!P1 NANOSLEEP.SYNCS 0x989680 ;  /* 0x009896800000995d */ /* 0x001fea0003900000 */
[----:B------:R-:W0:Y:S02]  /*14d80*/  @!P1 SYNCS.PHASECHK.TRANS64 P1, [R198+URZ+0x38850], R3 ;  /* 0x03885003c60095a7 */ /* 0x000e24000802007f */
[----:B0-----:R-:W-:Y:S05]  /*14d90*/  @!P1 BRA `(.L_x_4248) ;  /* 0xfffffffc00f09947 */ /* 0x001fea000383ffff */
[----:B------:R-:W-:Y:S05]  /*14da0*/  BRA `(.L_x_4247) ;  /* 0xfffffeec00dc7947 */ /* 0x000fea000383ffff */
.L_x_4255:
[----:B-1----:R1:W2:Y:S02]  /*14db0*/  SYNCS.PHASECHK.TRANS64.TRYWAIT P1, [R201+URZ+0x38830], R206 ;  /* 0x038830cec90075a7 */ /* 0x0022a4000802017f */
[----:B--2---:R-:W-:Y:S05]  /*14dc0*/  @!P1 NANOSLEEP.SYNCS 0x989680 ;  /* 0x009896800000995d */ /* 0x004fea0003900000 */
[----:B------:R-:W2:Y:S02]  /*14dd0*/  @!P1 SYNCS.PHASECHK.TRANS64 P1, [R201+URZ+0x38830], R206 ;  /* 0x038830cec90095a7 */ /* 0x000ea4000802007f */
[----:B--2---:R-:W-:Y:S05]  /*14de0*/  @!P1 BRA `(.L_x_4255) ;  /* 0xfffffffc00f09947 */ /* 0x004fea000383ffff */
[----:B------:R-:W-:Y:S05]  /*14df0*/  BRA `(.L_x_4254) ;  /* 0xffffff1c00ec7947 */ /* 0x000fea000383ffff */
.L_x_4259:
[----:B---3--:R3:W4:Y:S02]  /*14e00*/  SYNCS.PHASECHK.TRANS64.TRYWAIT P1, [R201+URZ+0x38850], R206 ;  /* 0x038850cec90075a7 */ /* 0x008724000802017f */
[----:B----4-:R-:W-:Y:S05]  /*14e10*/  @!P1 NANOSLEEP.SYNCS 0x989680 ;  /* 0x009896800000995d */ /* 0x010fea0003900000 */
[----:B------:R-:W4:Y:S02]  /*14e20*/  @!P1 SYNCS.PHASECHK.TRANS64 P1, [R201+URZ+0x38850], R206 ;  /* 0x038850cec90095a7 */ /* 0x000f24000802007f */
[----:B----4-:R-:W-:Y:S05]  /*14e30*/  @!P1 BRA `(.L_x_4259) ;  /* 0xfffffffc00f09947 */ /* 0x010fea000383ffff */
[----:B------:R-:W-:Y:S05]  /*14e40*/  BRA `(.L_x_4258) ;  /* 0xffffff2000b87947 */ /* 0x000fea000383ffff */
.L_x_4267:
[----:B-1----:R1:W2:Y:S02]  /*14e50*/  SYNCS.PHASECHK.TRANS64.TRYWAIT P1, [R185+URZ+0x38830], R204 ;  /* 0x038830ccb90075a7 */ /* 0x0022a4000802017f */
[----:B--2---:R-:W-:Y:S05]  /*14e60*/  @!P1 NANOSLEEP.SYNCS 0x989680 ;  /* 0x009896800000995d */ /* 0x004fea0003900000 */
[----:B------:R-:W2:Y:S02]  /*14e70*/  @!P1 SYNCS.PHASECHK.TRANS64 P1, [R185+URZ+0x38830], R204 ;  /* 0x038830ccb90095a7 */ /* 0x000ea4000802007f */
[----:B--2---:R-:W-:Y:S05]  /*14e80*/  @!P1 BRA `(.L_x_4267) ;  /* 0xfffffffc00f09947 */ /* 0x004fea000383ffff */
[----:B------:R-:W-:Y:S05]  /*14e90*/  BRA `(.L_x_4266) ;  /* 0xffffff54009c7947 */ /* 0x000fea000383ffff */
.L_x_4271:
[----:B---3--:R3:W4:Y:S02]  /*14ea0*/  SYNCS.PHASECHK.TRANS64.TRYWAIT P1, [R185+URZ+0x38850], R204 ;  /* 0x038850ccb90075a7 */ /* 0x008724000802017f */
[----:B----4-:R-:W-:Y:S05]  /*14eb0*/  @!P1 NANOSLEEP.SYNCS 0x989680 ;  /* 0x009896800000995d */ /* 0x010fea0003900000 */
[----:B------:R-:W4:Y:S02]  /*14ec0*/  @!P1 SYNCS.PHASECHK.TRANS64 P1, [R185+URZ+0x38850], R204 ;  /* 0x038850ccb90095a7 */ /* 0x000f24000802007f */
[----:B----4-:R-:W-:Y:S05]  /*14ed0*/  @!P1 BRA `(.L_x_4271) ;  /* 0xfffffffc00f09947 */ /* 0x010fea000383ffff */
[----:B------:R-:W-:Y:S05]  /*14ee0*/  BRA `(.L_x_4270) ;  /* 0xffffff5800287947 */ /* 0x000fea000383ffff */
.L_x_4286:
[----:B------:R-:W-:Y:S02]  /*14ef0*/  IMAD.MOV.U32 R13, RZ, RZ, R23 ;  /* 0x000000ffff0d7224 */ /* 0x000fe400078e0017 */
[----:B------:R-:W-:Y:S02]  /*14f00*/  IMAD.MOV.U32 R12, RZ, RZ, RZ ;  /* 0x000000ffff0c7224 */ /* 0x000fe400078e00ff */
[----:B------:R-:W-:Y:S02]  /*14f10*/  IMAD.MOV.U32 R11, RZ, RZ, 0x1f ;  /* 0x0000001fff0b7424 */ /* 0x000fe400078e00ff */
[----:B------:R-:W-:-:S07]  /*14f20*/  IMAD.MOV.U32 R15, RZ, RZ, -0x1 ;  /* 0xffffffffff0f7424 */ /* 0x000fce00078e00ff */
[----:B------:R-:W-:Y:S05]  /*14f30*/  WARPSYNC.COLLECTIVE R15, `(.L_x_4331) ;  /* 0x000000000f087348 */ /* 0x000fea0003c00000 */
[----:B------:R0:W1:Y:S02]  /*14f40*/  SHFL.IDX P6, R14, R13, R12, R11 ;  /* 0x0000000c0d0e7389 */ /* 0x00006400000c000b */
[----:B01----:R-:W-:Y:S01]  /*14f50*/  ENDCOLLECTIVE ;  /* 0x000000000000791b */ /* 0x003fe20003800000 */
.L_x_4331:
[----:B------:R-:W-:Y:S05]  /*14f60*/  BRA `(.L_x_4332) ;  /* 0xffffffc400a07947 */ /* 0x000fea000383ffff */
.L_x_4288:
[----:B0-----:R-:W-:-:S04]  /*14f70*/  IMAD.U32 R3, RZ, RZ, UR44 ;  /* 0x0000002cff037e24 */ /* 0x001fc8000f8e00ff */
[----:B------:R0:W1:Y:S03]  /*14f80*/  SYNCS.PHASECHK.TRANS64.TRYWAIT P0, [R3+URZ+0x38840], R0 ;  /* 0x03884000030075a7 */ /* 0x000066000800017f */
[----:B-1----:R-:W-:Y:S05]  /*14f90*/  @!P0 NANOSLEEP.SYNCS 0x989680 ;  /* 0x009896800000895d */ /* 0x002fea0003900000 */
[----:B------:R-:W1:Y:S02]  /*14fa0*/  @!P0 SYNCS.PHASECHK.TRANS64 P0, [R3+URZ+0x38840], R0 ;  /* 0x03884000030085a7 */ /* 0x000e64000800007f */
[----:B-1----:R-:W-:Y:S05]  /*14fb0*/  @!P0 BRA `(.L_x_4288) ;  /* 0xfffffffc00ec8947 */ /* 0x002fea000383ffff */
[----:B------:R-:W-:Y:S05]  /*14fc0*/  BRA `(.L_x_4333) ;  /* 0xffffffc400d87947 */ /* 0x000fea000383ffff */
.L_x_4289:
        /* <DEDUP_REMOVED lines=8> */
.L_x_4335:
[----:B------:R-:W-:Y:S05]  /*15050*/  BSYNC B0 ;  /* 0x0000000000007941 */ /* 0x000fea0003800000 */
.L_x_4334:
        /* <DEDUP_REMOVED lines=9> */
.L_x_4336:
[----:B------:R-:W-:Y:S02]  /*150f0*/  IMAD.MOV.U32 R13, RZ, RZ, R4 ;  /* 0x000000ffff0d7224 */ /* 0x000fe400078e0004 */
[----:B------:R-:W-:Y:S01]  /*15100*/  IMAD.MOV.U32 R12, RZ, RZ, 0x1 ;  /* 0x00000001ff0c7424 */ /* 0x000fe200078e00ff */
[----:B------:R-:W-:-:S05]  /*15110*/  @P0 LEA R14, P1, R22, R14, 0x1 ;  /* 0x0000000e160e0211 */ /* 0x000fca00078208ff */
[----:B------:R-:W-:Y:S01]  /*15120*/  @P0 IMAD.X R3, RZ, RZ, R2, P1 ;  /* 0x000000ffff030224 */ /* 0x000fe200008e0602 */
[----:B------:R-:W-:-:S07]  /*15130*/  @P0 MOV R2, R14 ;  /* 0x0000000e00020202 */ /* 0x000fce0000000f00 */
[----:B------:R-:W-:Y:S05]  /*15140*/  WARPSYNC.COLLECTIVE R15, `(.L_x_4337) ;  /* 0x000000000f087348 */ /* 0x000fea0003c00000 */
[----:B------:R0:W1:Y:S02]  /*15150*/  SHFL.IDX P6, R14, R13, R12, R11 ;  /* 0x0000000c0d0e7389 */ /* 0x00006400000c000b */
[----:B01----:R-:W-:Y:S01]  /*15160*/  ENDCOLLECTIVE ;  /* 0x000000000000791b */ /* 0x003fe20003800000 */
.L_x_4337:
        /* <DEDUP_REMOVED lines=11> */
.L_x_4338:
[----:B------:R-:W-:Y:S02]  /*15220*/  IMAD.MOV.U32 R13, RZ, RZ, R4 ;  /* 0x000000ffff0d7224 */ /* 0x000fe400078e0004 */
[----:B------:R-:W-:Y:S01]  /*15230*/  IMAD.MOV.U32 R12, RZ, RZ, 0x2 ;  /* 0x00000002ff0c7424 */ /* 0x000fe200078e00ff */
[----:B------:R-:W-:-:S13]  /*15240*/  @P0 LEA R2, P1, R22, R14, 0x1 ;  /* 0x0000000e16020211 */ /* 0x000fda00078208ff */
[----:B------:R-:W-:Y:S05]  /*15250*/  WARPSYNC.COLLECTIVE R15, `(.L_x_4339) ;  /* 0x000000000f087348 */ /* 0x000fea0003c00000 */
[----:B------:R0:W1:Y:S02]  /*15260*/  SHFL.IDX P6, R14, R13, R12, R11 ;  /* 0x0000000c0d0e7389 */ /* 0x00006400000c000b */
[----:B01----:R-:W-:Y:S01]  /*15270*/  ENDCOLLECTIVE ;  /* 0x000000000000791b */ /* 0x003fe20003800000 */
.L_x_4339:
[----:B------:R-:W-:-:S05]  /*15280*/  @P0 IMAD.X R3, RZ, RZ, R5, P1 ;  /* 0x000000ffff030224 */ /* 0x000fca00008e0605 */
        /* <DEDUP_REMOVED lines=11> */
.L_x_4340:
[----:B------:R-:W-:Y:S02]  /*15340*/  IMAD.MOV.U32 R13, RZ, RZ, R4 ;  /* 0x000000ffff0d7224 */ /* 0x000fe400078e0004 */
[----:B------:R-:W-:Y:S01]  /*15350*/  IMAD.MOV.U32 R12, RZ, RZ, 0x3 ;  /* 0x00000003ff0c7424 */ /* 0x000fe200078e00ff */
[----:B------:R-:W-:-:S13]  /*15360*/  @P0 LEA R2, P1, R22, R14, 0x1 ;  /* 0x0000000e16020211 */ /* 0x000fda00078208ff */
[----:B------:R-:W-:Y:S05]  /*15370*/  WARPSYNC.COLLECTIVE R15, `(.L_x_4341) ;  /* 0x000000000f087348 */ /* 0x000fea0003c00000 */
[----:B------:R0:W1:Y:S02]  /*15380*/  SHFL.IDX P6, R14, R13, R12, R11 ;  /* 0x0000000c0d0e7389 */ /* 0x00006400000c000b */
[----:B01----:R-:W-:Y:S01]  /*15390*/  ENDCOLLECTIVE ;  /* 0x000000000000791b */ /* 0x003fe20003800000 */
.L_x_4341:
[----:B------:R-:W-:-:S05]  /*153a0*/  @P0 IMAD.X R3, RZ, RZ, R5, P1 ;  /* 0x000000ffff030224 */ /* 0x000fca00008e0605 */
        /* <DEDUP_REMOVED lines=9> */
.L_x_4342:
[----:B------:R-:W-:Y:S05]  /*15440*/  BRA `(.L_x_4343) ;  /* 0xffffffc400a07947 */ /* 0x000fea000383ffff */
.L_x_4292:
[----:B------:R-:W-:Y:S01]  /*15450*/  IMAD.MOV.U32 R13, RZ, RZ, R4 ;  /* 0x000000ffff0d7224 */ /* 0x000fe200078e0004 */
[----:B------:R-:W-:Y:S01]  /*15460*/  MOV R12, RZ ;  /* 0x000000ff000c7202 */ /* 0x000fe20000000f00 */
[----:B------:R-:W-:Y:S01]  /*15470*/  IMAD.MOV.U32 R11, RZ, RZ, 0x181f ;  /* 0x0000181fff0b7424 */ /* 0x000fe200078e00ff */
[----:B------:R-:W-:Y:S01]  /*15480*/  LOP3.LUT R16, R16, 0xfffffeff, RZ, 0xc0, !PT ;  /* 0xfffffeff10107812 */ /* 0x000fe200078ec0ff */
[----:B------:R-:W-:Y:S02]  /*15490*/  IMAD.MOV.U32 R15, RZ, RZ, -0x1 ;  /* 0xffffffffff0f7424 */ /* 0x000fe400078e00ff */
[----:B------:R-:W-:-:S07]  /*154a0*/  IMAD.U32 R6, RZ, RZ, UR46 ;  /* 0x0000002eff067e24 */ /* 0x000fce000f8e00ff */
[----:B------:R-:W-:Y:S05]  /*154b0*/  WARPSYNC.COLLECTIVE R15, `(.L_x_4344) ;  /* 0x000000000f087348 */ /* 0x000fea0003c00000 */
[----:B------:R0:W1:Y:S02]  /*154c0*/  SHFL.IDX P6, R14, R13, R12, R11 ;  /* 0x0000000c0d0e7389 */ /* 0x00006400000c000b */
[----:B01----:R-:W-:Y:S01]  /*154d0*/  ENDCOLLECTIVE ;  /* 0x000000000000791b */ /* 0x003fe20003800000 */
.L_x_4344:
[----:B------:R-:W-:-:S05]  /*154e0*/  IMAD R6, R6, 0x40, R20 ;  /* 0x0000004006067824 */ /* 0x000fca00078e0214 */
[----:B------:R-:W-:Y:S01]  /*154f0*/  IADD3 R10, R6, 0x10, RZ ;  /* 0x00000010060a7810 */ /* 0x000fe20007ffe0ff */
[----:B------:R-:W-:Y:S02]  /*15500*/  IMAD.MOV.U32 R13, RZ, RZ, R0 ;  /* 0x000000ffff0d7224 */ /* 0x000fe400078e0000 */
[----:B------:R-:W-:-:S07]  /*15510*/  IMAD.MOV.U32 R2, RZ, RZ, R14 ;  /* 0x000000ffff027224 */ /* 0x000fce00078e000e */
[----:B------:R-:W-:Y:S05]  /*15520*/  WARPSYNC.COLLECTIVE R15, `(.L_x_4345) ;  /* 0x000000000f087348 */ /* 0x000fea0003c00000 */
[----:B------:R0:W1:Y:S02]  /*15530*/  SHFL.IDX P6, R14, R13, R12, R11 ;  /* 0x0000000c0d0e7389 */ /* 0x00006400000c000b */
[----:B01----:R-:W-:Y:S01]  /*15540*/  ENDCOLLECTIVE ;  /* 0x000000000000791b */ /* 0x003fe20003800000 */
.L_x_4345:
[----:B------:R-:W-:Y:S02]  /*15550*/  ULDC UR4, c[0x0][0x288] ;  /* 0x0000a20000047ab9 */ /* 0x000fe40000000800 */
[----:B------:R-:W-:-:S05]  /*15560*/  IMAD R5, R7, UR4, RZ ;  /* 0x0000000407057c24 */ /* 0x000fca000f8e02ff */
[----:B------:R-:W-:Y:S01]  /*15570*/  ISETP.GE.AND P2, PT, R6, R5, PT ;  /* 0x000000050600720c */ /* 0x000fe20003f46270 */
[----:B------:R-:W-:Y:S02]  /*15580*/  IMAD.MOV.U32 R13, RZ, RZ, R4 ;  /* 0x000000ffff0d7224 */ /* 0x000fe400078e0004 */
[----:B------:R-:W-:-:S10]  /*15590*/  IMAD.MOV.U32 R12, RZ, RZ, 0x1 ;  /* 0x00000001ff0c7424 */ /* 0x000fd400078e00ff */
[----:B------:R-:W-:Y:S02]  /*155a0*/  @!P2 LEA R8, R24, UR44, 0x1 ;  /* 0x0000002c1808ac11 */ /* 0x000fe4000f8e08ff */
[----:B------:R-:W-:Y:S02]  /*155b0*/  @P2 LOP3.LUT R16, R16, 0x100, RZ, 0xfc, !PT ;  /* 0x0000010010102812 */ /* 0x000fe400078efcff */
[----:B------:R-:W-:-:S13]  /*155c0*/  @!P2 LEA R3, P1, R22, R14, 0x1 ;  /* 0x0000000e1603a211 */ /* 0x000fda00078208ff */
[----:B------:R-:W-:Y:S05]  /*155d0*/  WARPSYNC.COLLECTIVE R15, `(.L_x_4346) ;  /* 0x000000000f087348 */ /* 0x000fea0003c00000 */
[----:B------:R0:W1:Y:S02]  /*155e0*/  SHFL.IDX P6, R14, R13, R12, R11 ;  /* 0x0000000c0d0e7389 */ /* 0x00006400000c000b */
[----:B01----:R-:W-:Y:S01]  /*155f0*/  ENDCOLLECTIVE ;  /* 0x000000000000791b */ /* 0x003fe20003800000 */
.L_x_4346:
        /* <DEDUP_REMOVED lines=15> */
.L_x_4347:
[----:B------:R-:W-:Y:S01]  /*156f0*/  VIADD R8, R6, 0x20 ;  /* 0x0000002006087836 */ /* 0x000fe20000000000 */
[----:B------:R-:W-:Y:S02]  /*15700*/  @!P2 LEA R10, R24, UR44, 0x1 ;  /* 0x0000002c180aac11 */ /* 0x000fe4000f8e08ff */
[----:B------:R-:W-:Y:S01]  /*15710*/  @P2 LOP3.LUT R16, R16, 0x80, RZ, 0xfc, !PT ;  /* 0x0000008010102812 */ /* 0x000fe200078efcff */
[----:B------:R-:W-:-:S03]  /*15720*/  IMAD.MOV.U32 R13, RZ, RZ, R4 ;  /* 0x000000ffff0d7224 */ /* 0x000fc600078e0004 */
[----:B------:R-:W-:Y:S01]  /*15730*/  LOP3.LUT R16, R16, 0xffffffbf, RZ, 0xc0, !PT ;  /* 0xffffffbf10107812 */ /* 0x000fe200078ec0ff */
[----:B------:R-:W-:Y:S02]  /*15740*/  IMAD.MOV.U32 R12, RZ, RZ, 0x2 ;  /* 0x00000002ff0c7424 */ /* 0x000fe400078e00ff */
[----:B------:R-:W-:-:S07]  /*15750*/  IMAD.MOV.U32 R7, RZ, RZ, R14 ;  /* 0x000000ffff077224 */ /* 0x000fce00078e000e */
[----:B------:R-:W-:Y:S05]  /*15760*/  WARPSYNC.COLLECTIVE R15, `(.L_x_4348) ;  /* 0x000000000f087348 */ /* 0x000fea0003c00000 */
[----:B------:R0:W1:Y:S02]  /*15770*/  SHFL.IDX P6, R14, R13, R12, R11 ;  /* 0x0000000c0d0e7389 */ /* 0x00006400000c000b */
[----:B01----:R-:W-:Y:S01]  /*15780*/  ENDCOLLECTIVE ;  /* 0x000000000000791b */ /* 0x003fe20003800000 */
.L_x_4348:
[----:B------:R-:W-:-:S05]  /*15790*/  @!P2 LEA R7, P1, R22, R7, 0x1 ;  /* 0x000000071607a211 */ /* 0x000fca00078208ff */
[----:B------:R-:W-:Y:S02]  /*157a0*/  @!P2 IMAD.X R9, RZ, RZ, R9, P1 ;  /* 0x000000ffff09a224 */ /* 0x000fe400008e0609 */
[----:B------:R-:W-:-:S03]  /*157b0*/  @!P2 IMAD.MOV.U32 R2, RZ, RZ, R7 ;  /* 0x000000ffff02a224 */ /* 0x000fc600078e0007 */
[----:B------:R-:W-:Y:S01]  /*157c0*/  @!P2 MOV R3, R9 ;  /* 0x000000090003a202 */ /* 0x000fe20000000f00 */
[----:B------:R-:W-:-:S04]  /*157d0*/  IMAD.MOV.U32 R13, RZ, RZ, R0 ;  /* 0x000000ffff0d7224 */ /* 0x000fc800078e0000 */
        /* <DEDUP_REMOVED lines=9> */
.L_x_4349:
[----:B------:R-:W-:Y:S02]  /*15870*/  @!P2 LEA R7, R24, UR44, 0x1 ;  /* 0x0000002c1807ac11 */ /* 0x000fe4000f8e08ff */
[----:B------:R-:W-:Y:S01]  /*15880*/  @P2 LOP3.LUT R16, R16, 0x40, RZ, 0xfc, !PT ;  /* 0x0000004010102812 */ /* 0x000fe200078efcff */
[----:B------:R-:W-:Y:S02]  /*15890*/  IMAD.MOV.U32 R13, RZ, RZ, R4 ;  /* 0x000000ffff0d7224 */ /* 0x000fe400078e0004 */
[----:B------:R-:W-:Y:S02]  /*158a0*/  IMAD.MOV.U32 R12, RZ, RZ, 0x3 ;  /* 0x00000003ff0c7424 */ /* 0x000fe400078e00ff */
[----:B------:R-:W-:-:S05]  /*158b0*/  IMAD.MOV.U32 R8, RZ, RZ, R14 ;  /* 0x000000ffff087224 */ /* 0x000fca00078e000e */
[----:B------:R-:W-:-:S05]  /*158c0*/  @!P2 LEA R8, P1, R22, R8, 0x1 ;  /* 0x000000081608a211 */ /* 0x000fca00078208ff */
[----:B------:R-:W-:Y:S01]  /*158d0*/  @!P2 IMAD.X R11, RZ, RZ, R2, P1 ;  /* 0x000000ffff0ba224 */ /* 0x000fe200008e0602 */
[----:B------:R-:W-:-:S03]  /*158e0*/  @!P2 MOV R2, R8 ;  /* 0x000000080002a202 */ /* 0x000fc60000000f00 */
        /* <DEDUP_REMOVED lines=9> */
.L_x_4350:
[----:B------:R-:W-:Y:S02]  /*15980*/  IMAD.MOV.U32 R13, RZ, RZ, R0 ;  /* 0x000000ffff0d7224 */ /* 0x000fe400078e0000 */
[----:B------:R-:W-:-:S07]  /*15990*/  IMAD.MOV.U32 R4, RZ, RZ, R14 ;  /* 0x000000ffff047224 */ /* 0x000fce00078e000e */
[----:B------:R-:W-:Y:S05]  /*159a0*/  WARPSYNC.COLLECTIVE R15, `(.L_x_4351) ;  /* 0x000000000f087348 */ /* 0x000fea0003c00000 */
[----:B------:R0:W1:Y:S02]  /*159b0*/  SHFL.IDX P6, R14, R13, R12, R11 ;  /* 0x0000000c0d0e7389 */ /* 0x00006400000c000b */
[----:B01----:R-:W-:Y:S01]  /*159c0*/  ENDCOLLECTIVE ;  /* 0x000000000000791b */ /* 0x003fe20003800000 */
.L_x_4351:
[----:B------:R-:W-:Y:S05]  /*159d0*/  BRA `(.L_x_4352) ;  /* 0xffffffc800487947 */ /* 0x000fea000383ffff */
.L_x_4294:
[----:B------:R-:W-:Y:S01]  /*159e0*/  BSSY B0, `(.L_x_4353) ;  /* 0x0000008000007945 */ /* 0x000fe20003800000 */
[----:B------:R-:W-:Y:S01]  /*159f0*/  IMAD.MOV.U32 R13, RZ, RZ, R4 ;  /* 0x000000ffff0d7224 */ /* 0x000fe200078e0004 */
[----:B------:R-:W-:Y:S01]  /*15a00*/  MOV R12, RZ ;  /* 0x000000ff000c7202 */ /* 0x000fe20000000f00 */
[----:B------:R-:W-:Y:S02]  /*15a10*/  IMAD.MOV.U32 R11, RZ, RZ, 0x181f ;  /* 0x0000181fff0b7424 */ /* 0x000fe400078e00ff */
[----:B------:R-:W-:-:S07]  /*15a20*/  IMAD.MOV.U32 R15, RZ, RZ, -0x1 ;  /* 0xffffffffff0f7424 */ /* 0x000fce00078e00ff */
[----:B------:R-:W-:Y:S05]  /*15a30*/  WARPSYNC.COLLECTIVE R15, `(.L_x_4354) ;  /* 0x000000000f087348 */ /* 0x000fea0003c00000 */
[----:B------:R0:W1:Y:S02]  /*15a40*/  SHFL.IDX P6, R14, R13, R12, R11 ;  /* 0x0000000c0d0e7389 */ /* 0x00006400000c000b */
[----:B01----:R-:W-:Y:S01]  /*15a50*/  ENDCOLLECTIVE ;  /* 0x000000000000791b */ /* 0x003fe20003800000 */
.L_x_4354:
[----:B------:R-:W-:Y:S05]  /*15a60*/  BSYNC B0 ;  /* 0x0000000000007941 */ /* 0x000fea0003800000 */
.L_x_4353:
        /* <DEDUP_REMOVED lines=13> */
.L_x_4355:
[----:B------:R-:W-:Y:S02]  /*15b40*/  IMAD.MOV.U32 R13, RZ, RZ, R4 ;  /* 0x000000ffff0d7224 */ /* 0x000fe400078e0004 */
[----:B------:R-:W-:Y:S01]  /*15b50*/  IMAD.MOV.U32 R12, RZ, RZ, 0x1 ;  /* 0x00000001ff0c7424 */ /* 0x000fe200078e00ff */
[----:B------:R-:W-:-:S04]  /*15b60*/  @!P2 LEA R14, P0, R22, R14, 0x1 ;  /* 0x0000000e160ea211 */ /* 0x000fc800078008ff */
[----:B------:R-:W-:Y:S02]  /*15b70*/  @!P2 IADD3.X R21, RZ, R2, RZ, P0, !PT ;  /* 0x00000002ff15a210 */ /* 0x000fe400007fe4ff */
        /* <DEDUP_REMOVED lines=34> */
.L_x_4356:
[----:B------:R-:W-:-:S04]  /*15da0*/  @!P3 LOP3.LUT R7, R6, 0x80, RZ, 0xc0, !PT ;  /* 0x000000800607b812 */ /* 0x000fc800078ec0ff */
[----:B------:R-:W-:Y:S01]  /*15db0*/  @!P3 SHF.R.U32.HI R7, RZ, 0x3, R7 ;  /* 0x00000003ff07b819 */ /* 0x000fe20000011607 */
[----:B------:R-:W-:Y:S02]  /*15dc0*/  IMAD.MOV.U32 R13, RZ, RZ, R0 ;  /* 0x000000ffff0d7224 */ /* 0x000fe400078e0000 */
[----:B------:R-:W-:-:S07]  /*15dd0*/  IMAD.MOV.U32 R9, RZ, RZ, R14 ;  /* 0x000000ffff097224 */ /* 0x000fce00078e000e */
[----:B------:R-:W-:Y:S05]  /*15de0*/  WARPSYNC.COLLECTIVE R15, `(.L_x_4357) ;  /* 0x000000000f087348 */ /* 0x000fea0003c00000 */
[----:B------:R0:W1:Y:S02]  /*15df0*/  SHFL.IDX P6, R14, R13, R12, R11 ;  /* 0x0000000c0d0e7389 */ /* 0x00006400000c000b */
[----:B01----:R-:W-:Y:S01]  /*15e00*/  ENDCOLLECTIVE ;  /* 0x000000000000791b */ /* 0x003fe20003800000 */
.L_x_4357:
        /* <DEDUP_REMOVED lines=11> */
[----:B------:R-:W-:Y:S01]  /*15ec0*/  @!P0 IMAD.MOV.U32 R3, RZ, RZ, R21 ;  /* 0x000000ffff038224 */ /* 0x000fe200078e0015 */
[----:B------:R-:W-:-:S05]  /*15ed0*/  @!P0 MOV R2, R14 ;  /* 0x0000000e00028202 */ /* 0x000fca0000000f00 */
        /* <DEDUP_REMOVED lines=22> */
.L_x_4358:
[----:B------:R-:W-:-:S04]  /*16040*/  @!P1 LOP3.LUT R9, R6, 0x80, RZ, 0xc0, !PT ;  /* 0x0000008006099812 */ /* 0x000fc800078ec0ff */
[----:B------:R-:W-:Y:S01]  /*16050*/  @!P1 SHF.R.U32.HI R9, RZ, 0x3, R9 ;  /* 0x00000003ff099819 */ /* 0x000fe20000011609 */
[----:B------:R-:W-:Y:S02]  /*16060*/  IMAD.MOV.U32 R13, RZ, RZ, R0 ;  /* 0x000000ffff0d7224 */ /* 0x000fe400078e0000 */
[----:B------:R-:W-:-:S07]  /*16070*/  IMAD.MOV.U32 R7, RZ, RZ, R14 ;  /* 0x000000ffff077224 */ /* 0x000fce00078e000e */
[----:B------:R-:W-:Y:S05]  /*16080*/  WARPSYNC.COLLECTIVE R15, `(.L_x_4359) ;  /* 0x000000000f087348 */ /* 0x000fea0003c00000 */
[----:B------:R0:W1:Y:S02]  /*16090*/  SHFL.IDX P6, R14, R13, R12, R11 ;  /* 0x0000000c0d0e7389 */ /* 0x00006400000c000b */
[----:B01----:R-:W-:Y:S01]  /*160a0*/  ENDCOLLECTIVE ;  /* 0x000000000000791b */ /* 0x003fe20003800000 */
.L_x_4359:
        /* <DEDUP_REMOVED lines=10> */
[----:B------:R-:W-:Y:S01]  /*16150*/  @!P0 IMAD.MOV.U32 R2, RZ, RZ, R14 ;  /* 0x000000ffff028224 */ /* 0x000fe200078e000e */
[----:B------:R-:W-:-:S05]  /*16160*/  @!P0 MOV R3, R7 ;  /* 0x0000000700038202 */ /* 0x000fca0000000f00 */
        /* <DEDUP_REMOVED lines=17> */
.L_x_4360:
[----:B------:R-:W-:Y:S02]  /*16280*/  IMAD.MOV.U32 R13, RZ, RZ, R0 ;  /* 0x000000ffff0d7224 */ /* 0x000fe400078e0000 */
[----:B------:R-:W-:-:S07]  /*16290*/  IMAD.MOV.U32 R4, RZ, RZ, R14 ;  /* 0x000000ffff047224 */ /* 0x000fce00078e000e */
[----:B------:R-:W-:Y:S05]  /*162a0*/  WARPSYNC.COLLECTIVE R15, `(.L_x_4361) ;  /* 0x000000000f087348 */ /* 0x000fea0003c00000 */
[----:B------:R0:W1:Y:S02]  /*162b0*/  SHFL.IDX P6, R14, R13, R12, R11 ;  /* 0x0000000c0d0e7389 */ /* 0x00006400000c000b */
[----:B01----:R-:W-:Y:S01]  /*162c0*/  ENDCOLLECTIVE ;  /* 0x000000000000791b */ /* 0x003fe20003800000 */
.L_x_4361:
[----:B------:R-:W-:Y:S05]  /*162d0*/  BRA `(.L_x_4362) ;  /* 0xffffffc800e87947 */ /* 0x000fea000383ffff */
.L_x_4297:
[----:B01----:R-:W-:-:S04]  /*162e0*/  IMAD.U32 R3, RZ, RZ, UR44 ;  /* 0x0000002cff037e24 */ /* 0x003fc8000f8e00ff */
[----:B------:R0:W1:Y:S03]  /*162f0*/  SYNCS.PHASECHK.TRANS64.TRYWAIT P0, [R3+URZ+0x38820], R0 ;  /* 0x03882000030075a7 */ /* 0x000066000800017f */
[----:B-1----:R-:W-:Y:S05]  /*16300*/  @!P0 NANOSLEEP.SYNCS 0x989680 ;  /* 0x009896800000895d */ /* 0x002fea0003900000 */
[----:B------:R-:W1:Y:S02]  /*16310*/  @!P0 SYNCS.PHASECHK.TRANS64 P0, [R3+URZ+0x38820], R0 ;  /* 0x03882000030085a7 */ /* 0x000e64000800007f */
[----:B-1----:R-:W-:Y:S05]  /*16320*/  @!P0 BRA `(.L_x_4297) ;  /* 0xfffffffc00ec8947 */ /* 0x002fea000383ffff */
[----:B------:R-:W-:Y:S05]  /*16330*/  BRA `(.L_x_4363) ;  /* 0xffffffcc00587947 */ /* 0x000fea000383ffff */
.L_x_4299:
[----:B01----:R-:W-:-:S04]  /*16340*/  IMAD.U32 R3, RZ, RZ, UR44 ;  /* 0x0000002cff037e24 */ /* 0x003fc8000f8e00ff */
[----:B------:R0:W1:Y:S03]  /*16350*/  SYNCS.PHASECHK.TRANS64.TRYWAIT P0, [R3+URZ+0x38860], R0 ;  /* 0x03886000030075a7 */ /* 0x000066000800017f */
[----:B-1----:R-:W-:Y:S05]  /*16360*/  @!P0 NANOSLEEP.SYNCS 0x989680 ;  /* 0x009896800000895d */ /* 0x002fea0003900000 */
[----:B------:R-:W1:Y:S02]  /*16370*/  @!P0 SYNCS.PHASECHK.TRANS64 P0, [R3+URZ+0x38860], R0 ;  /* 0x03886000030085a7 */ /* 0x000e64000800007f */
[----:B-1----:R-:W-:Y:S05]  /*16380*/  @!P0 BRA `(.L_x_4299) ;  /* 0xfffffffc00ec8947 */ /* 0x002fea000383ffff */
[----:B------:R-:W-:Y:S05]  /*16390*/  BRA `(.L_x_4364) ;  /* 0xffffffcc00547947 */ /* 0x000fea000383ffff */
.L_x_4300:
        /* <DEDUP_REMOVED lines=8> */
.L_x_4366:
[----:B------:R-:W-:Y:S05]  /*16420*/  BSYNC B0 ;  /* 0x0000000000007941 */ /* 0x000fea0003800000 */
.L_x_4365:
        /* <DEDUP_REMOVED lines=13> */
.L_x_4367:
        /* <DEDUP_REMOVED lines=38> */
.L_x_4368:
[----:B------:R-:W-:Y:S02]  /*16760*/  IMAD.MOV.U32 R13, RZ, RZ, R6 ;  /* 0x000000ffff0d7224 */ /* 0x000fe400078e0006 */
[----:B------:R-:W-:-:S07]  /*16770*/  IMAD.MOV.U32 R5, RZ, RZ, R14 ;  /* 0x000000ffff057224 */ /* 0x000fce00078e000e */
[----:B------:R-:W-:Y:S05]  /*16780*/  WARPSYNC.COLLECTIVE R15, `(.L_x_4369) ;  /* 0x000000000f087348 */ /* 0x000fea0003c00000 */
[----:B------:R0:W1:Y:S02]  /*16790*/  SHFL.IDX P6, R14, R13, R12, R11 ;  /* 0x0000000c0d0e7389 */ /* 0x00006400000c000b */
[----:B01----:R-:W-:Y:S01]  /*167a0*/  ENDCOLLECTIVE ;  /* 0x000000000000791b */ /* 0x003fe20003800000 */
.L_x_4369:
        /* <DEDUP_REMOVED lines=28> */
.L_x_4370:
[----:B------:R-:W-:Y:S02]  /*16970*/  IMAD.MOV.U32 R13, RZ, RZ, R6 ;  /* 0x000000ffff0d7224 */ /* 0x000fe400078e0006 */
[----:B------:R-:W-:-:S07]  /*16980*/  IMAD.MOV.U32 R9, RZ, RZ, R14 ;  /* 0x000000ffff097224 */ /* 0x000fce00078e000e */
[----:B------:R-:W-:Y:S05]  /*16990*/  WARPSYNC.COLLECTIVE R15, `(.L_x_4371) ;  /* 0x000000000f087348 */ /* 0x000fea0003c00000 */
[----:B------:R0:W1:Y:S02]  /*169a0*/  SHFL.IDX P6, R14, R13, R12, R11 ;  /* 0x0000000c0d0e7389 */ /* 0x00006400000c000b */
[----:B01----:R-:W-:Y:S01]  /*169b0*/  ENDCOLLECTIVE ;  /* 0x000000000000791b */ /* 0x003fe20003800000 */
.L_x_4371:
        /* <DEDUP_REMOVED lines=28> */
.L_x_4372:
[----:B------:R-:W-:Y:S02]  /*16b80*/  IMAD.MOV.U32 R13, RZ, RZ, R6 ;  /* 0x000000ffff0d7224 */ /* 0x000fe400078e0006 */
[----:B------:R-:W-:-:S07]  /*16b90*/  IMAD.MOV.U32 R8, RZ, RZ, R14 ;  /* 0x000000ffff087224 */ /* 0x000fce00078e000e */
[----:B------:R-:W-:Y:S05]  /*16ba0*/  WARPSYNC.COLLECTIVE R15, `(.L_x_4373) ;  /* 0x000000000f087348 */ /* 0x000fea0003c00000 */
[----:B------:R0:W1:Y:S02]  /*16bb0*/  SHFL.IDX P6, R14, R13, R12, R11 ;  /* 0x0000000c0d0e7389 */ /* 0x00006400000c000b */
[----:B01----:R-:W-:Y:S01]  /*16bc0*/  ENDCOLLECTIVE ;  /* 0x000000000000791b */ /* 0x003fe20003800000 */
.L_x_4373:
[----:B------:R-:W-:Y:S05]  /*16bd0*/  BRA `(.L_x_4374) ;  /* 0xffffffc800e87947 */ /* 0x000fea000383ffff */
.L_x_4307:
[----:B-1----:R1:W2:Y:S02]  /*16be0*/  SYNCS.PHASECHK.TRANS64.TRYWAIT P0, [R10+URZ+0x38840], R20 ;  /* 0x038840140a0075a7 */ /* 0x0022a4000800017f */
[----:B--2---:R-:W-:Y:S05]  /*16bf0*/  @!P0 NANOSLEEP.SYNCS 0x989680 ;  /* 0x009896800000895d */ /* 0x004fea0003900000 */
[----:B------:R-:W2:Y:S02]  /*16c00*/  @!P0 SYNCS.PHASECHK.TRANS64 P0, [R10+URZ+0x38840], R20 ;  /* 0x038840140a0085a7 */ /* 0x000ea4000800007f */
[----:B--2---:R-:W-:Y:S05]  /*16c10*/  @!P0 BRA `(.L_x_4307) ;  /* 0xfffffffc00f08947 */ /* 0x004fea000383ffff */
[----:B------:R-:W-:Y:S05]  /*16c20*/  BRA `(.L_x_4375) ;  /* 0xffffffd0003c7947 */ /* 0x000fea000383ffff */
.L_x_4308:
        /* <DEDUP_REMOVED lines=8> */
.L_x_4377:
[----:B------:R-:W-:Y:S05]  /*16cb0*/  BSYNC B1 ;  /* 0x0000000000017941 */ /* 0x000fea0003800000 */
.L_x_4376:
[----:B------:R-:W-:Y:S01]  /*16cc0*/  IMAD.MOV.U32 R13, RZ, RZ, R26 ;  /* 0x000000ffff0d7224 */ /* 0x000fe200078e001a */
[----:B------:R-:W-:Y:S01]  /*16cd0*/  MOV R11, 0x181f ;  /* 0x0000181f000b7802 */ /* 0x000fe20000000f00 */
[----:B------:R-:W-:Y:S01]  /*16ce0*/  IMAD.MOV.U32 R12, RZ, RZ, RZ ;  /* 0x000000ffff0c7224 */ /* 0x000fe200078e00ff */
[----:B------:R-:W-:Y:S01]  /*16cf0*/  LEA R27, R17, UR44, 0x1 ;  /* 0x0000002c111b7c11 */ /* 0x000fe2000f8e08ff */
[----:B------:R-:W-:Y:S02]  /*16d00*/  IMAD.MOV.U32 R15, RZ, RZ, -0x1 ;  /* 0xffffffffff0f7424 */ /* 0x000fe400078e00ff */
[----:B------:R-:W-:-:S07]  /*16d10*/  IMAD.MOV.U32 R3, RZ, RZ, R14 ;  /* 0x000000ffff037224 */ /* 0x000fce00078e000e */
[----:B------:R-:W-:Y:S05]  /*16d20*/  WARPSYNC.COLLECTIVE R15, `(.L_x_4378) ;  /* 0x000000000f087348 */ /* 0x000fea0003c00000 */
[----:B------:R0:W1:Y:S02]  /*16d30*/  SHFL.IDX P6, R14, R13, R12, R11 ;  /* 0x0000000c0d0e7389 */ /* 0x00006400000c000b */
[----:B01----:R-:W-:Y:S01]  /*16d40*/  ENDCOLLECTIVE ;  /* 0x000000000000791b */ /* 0x003fe20003800000 */
.L_x_4378:
[----:B------:R-:W-:Y:S02]  /*16d50*/  IMAD.MOV.U32 R13, RZ, RZ, R29 ;  /* 0x000000ffff0d7224 */ /* 0x000fe400078e001d */
[----:B------:R-:W-:Y:S01]  /*16d60*/  IMAD.MOV.U32 R12, RZ, RZ, 0x1 ;  /* 0x00000001ff0c7424 */ /* 0x000fe200078e00ff */
[----:B------:R-:W-:-:S13]  /*16d70*/  IADD3 R2, P0, R14, R0, RZ ;  /* 0x000000000e027210 */ /* 0x000fda0007f1e0ff */
[----:B------:R-:W-:Y:S05]  /*16d80*/  WARPSYNC.COLLECTIVE R15, `(.L_x_4379) ;  /* 0x000000000f087348 */ /* 0x000fea0003c00000 */
[----:B------:R0:W1:Y:S02]  /*16d90*/  SHFL.IDX P6, R14, R13, R12, R11 ;  /* 0x0000000c0d0e7389 */ /* 0x00006400000c000b */
[----:B01----:R-:W-:Y:S01]  /*16da0*/  ENDCOLLECTIVE ;  /* 0x000000000000791b */ /* 0x003fe20003800000 */
.L_x_4379:
        /* <DEDUP_REMOVED lines=10> */
.L_x_4380:
[----:B------:R-:W-:Y:S01]  /*16e50*/  MOV R13, R29 ;  /* 0x0000001d000d7202 */ /* 0x000fe20000000f00 */
[----:B------:R-:W-:Y:S01]  /*16e60*/  IMAD.MOV.U32 R12, RZ, RZ, 0x2 ;  /* 0x00000002ff0c7424 */ /* 0x000fe200078e00ff */
[----:B------:R-:W-:-:S13]  /*16e70*/  IADD3 R2, P0, R14, R0, RZ ;  /* 0x000000000e027210 */ /* 0x000fda0007f1e0ff */
[----:B------:R-:W-:Y:S05]  /*16e80*/  WARPSYNC.COLLECTIVE R15, `(.L_x_4381) ;  /* 0x000000000f087348 */ /* 0x000fea0003c00000 */
[----:B------:R0:W1:Y:S02]  /*16e90*/  SHFL.IDX P6, R14, R13, R12, R11 ;  /* 0x0000000c0d0e7389 */ /* 0x00006400000c000b */
[----:B01----:R-:W-:Y:S01]  /*16ea0*/  ENDCOLLECTIVE ;  /* 0x000000000000791b */ /* 0x003fe20003800000 */
.L_x_4381:
        /* <DEDUP_REMOVED lines=10> */
.L_x_4382:
[----:B------:R-:W-:Y:S02]  /*16f50*/  IMAD.MOV.U32 R13, RZ, RZ, R29 ;  /* 0x000000ffff0d7224 */ /* 0x000fe400078e001d */
[----:B------:R-:W-:Y:S01]  /*16f60*/  IMAD.MOV.U32 R12, RZ, RZ, 0x3 ;  /* 0x00000003ff0c7424 */ /* 0x000fe200078e00ff */
[----:B------:R-:W-:-:S13]  /*16f70*/  IADD3 R2, P0, R14, R0, RZ ;  /* 0x000000000e027210 */ /* 0x000fda0007f1e0ff */
[----:B------:R-:W-:Y:S05]  /*16f80*/  WARPSYNC.COLLECTIVE R15, `(.L_x_4383) ;  /* 0x000000000f087348 */ /* 0x000fea0003c00000 */
[----:B------:R0:W1:Y:S02]  /*16f90*/  SHFL.IDX P6, R14, R13, R12, R11 ;  /* 0x0000000c0d0e7389 */ /* 0x00006400000c000b */
[----:B01----:R-:W-:Y:S01]  /*16fa0*/  ENDCOLLECTIVE ;  /* 0x000000000000791b */ /* 0x003fe20003800000 */
.L_x_4383:
        /* <DEDUP_REMOVED lines=10> */
.L_x_4384:
[----:B------:R-:W-:Y:S05]  /*17050*/  BRA `(.L_x_4385) ;  /* 0xffffffcc00f07947 */ /* 0x000fea000383ffff */
.L_x_4313:
[----:B---3--:R3:W4:Y:S02]  /*17060*/  SYNCS.PHASECHK.TRANS64.TRYWAIT P0, [R10+URZ+0x38860], R20 ;  /* 0x038860140a0075a7 */ /* 0x008724000800017f */
[----:B----4-:R-:W-:Y:S05]  /*17070*/  @!P0 NANOSLEEP.SYNCS 0x989680 ;  /* 0x009896800000895d */ /* 0x010fea0003900000 */
[----:B------:R-:W4:Y:S02]  /*17080*/  @!P0 SYNCS.PHASECHK.TRANS64 P0, [R10+URZ+0x38860], R20 ;  /* 0x038860140a0085a7 */ /* 0x000f24000800007f */
[----:B----4-:R-:W-:Y:S05]  /*17090*/  @!P0 BRA `(.L_x_4313) ;  /* 0xfffffffc00f08947 */ /* 0x010fea000383ffff */
[----:B------:R-:W-:Y:S05]  /*170a0*/  BRA `(.L_x_4386) ;  /* 0xffffffd0003c7947 */ /* 0x000fea000383ffff */
.L_x_4314:
        /* <DEDUP_REMOVED lines=8> */
.L_x_4388:
[----:B------:R-:W-:Y:S05]  /*17130*/  BSYNC B1 ;  /* 0x0000000000017941 */ /* 0x000fea0003800000 */
.L_x_4387:
[----:B------:R-:W-:Y:S01]  /*17140*/  IMAD.MOV.U32 R13, RZ, RZ, R18 ;  /* 0x000000ffff0d7224 */ /* 0x000fe200078e0012 */
[----:B------:R-:W-:Y:S01]  /*17150*/  MOV R11, 0x181f ;  /* 0x0000181f000b7802 */ /* 0x000fe20000000f00 */
[----:B------:R-:W-:Y:S01]  /*17160*/  IMAD.MOV.U32 R12, RZ, RZ, RZ ;  /* 0x000000ffff0c7224 */ /* 0x000fe200078e00ff */
[----:B------:R-:W-:Y:S01]  /*17170*/  LEA R17, R17, UR44, 0x1 ;  /* 0x0000002c11117c11 */ /* 0x000fe2000f8e08ff */
[----:B------:R-:W-:Y:S01]  /*17180*/  IMAD.MOV.U32 R15, RZ, RZ, -0x1 ;  /* 0xffffffffff0f7424 */ /* 0x000fe200078e00ff */
[C---:B------:R-:W-:Y:S01]  /*17190*/  LOP3.LUT P2, RZ, R16.reuse, 0x20, RZ, 0xc0, !PT ;  /* 0x0000002010ff7812 */ /* 0x040fe2000784c0ff */
[----:B------:R-:W-:Y:S01]  /*171a0*/  IMAD.MOV.U32 R3, RZ, RZ, R14 ;  /* 0x000000ffff037224 */ /* 0x000fe200078e000e */
[----:B------:R-:W-:-:S13]  /*171b0*/  LOP3.LUT P1, RZ, R16, 0x10, RZ, 0xc0, !PT ;  /* 0x0000001010ff7812 */ /* 0x000fda000782c0ff */
[----:B------:R-:W-:Y:S05]  /*171c0*/  WARPSYNC.COLLECTIVE R15, `(.L_x_4389) ;  /* 0x000000000f087348 */ /* 0x000fea0003c00000 */
[----:B------:R0:W1:Y:S02]  /*171d0*/  SHFL.IDX P6, R14, R13, R12, R11 ;  /* 0x0000000c0d0e7389 */ /* 0x00006400000c000b */
[----:B01----:R-:W-:Y:S01]  /*171e0*/  ENDCOLLECTIVE ;  /* 0x000000000000791b */ /* 0x003fe20003800000 */
.L_x_4389:
[----:B------:R-:W-:Y:S01]  /*171f0*/  P2R R4, PR, RZ, 0x20 ;  /* 0x00000020ff047803 */ /* 0x000fe20000000000 */
        /* <DEDUP_REMOVED lines=13> */
.L_x_4390:
        /* <DEDUP_REMOVED lines=16> */
.L_x_4391:
        /* <DEDUP_REMOVED lines=18> */
.L_x_4392:
        /* <DEDUP_REMOVED lines=14> */
.L_x_4393:
        /* <DEDUP_REMOVED lines=17> */
.L_x_4394:
        /* <DEDUP_REMOVED lines=13> */
.L_x_4395:
[----:B------:R-:W-:Y:S05]  /*177b0*/  BRA `(.L_x_4396) ;  /* 0xffffffcc00b07947 */ /* 0x000fea000383ffff */
.L_x_4319:
[----:B0-----:R0:W1:Y:S02]  /*177c0*/  SYNCS.PHASECHK.TRANS64.TRYWAIT P0, [R5+URZ+0x38820], R4 ;  /* 0x03882004050075a7 */ /* 0x001064000800017f */
[----:B-1----:R-:W-:Y:S05]  /*177d0*/  @!P0 NANOSLEEP.SYNCS 0x989680 ;  /* 0x009896800000895d */ /* 0x002fea0003900000 */
[----:B------:R-:W1:Y:S02]  /*177e0*/  @!P0 SYNCS.PHASECHK.TRANS64 P0, [R5+URZ+0x38820], R4 ;  /* 0x03882004050085a7 */ /* 0x000e64000800007f */
[----:B-1----:R-:W-:Y:S05]  /*177f0*/  @!P0 BRA `(.L_x_4319) ;  /* 0xfffffffc00f08947 */ /* 0x002fea000383ffff */
[----:B------:R-:W-:Y:S05]  /*17800*/  BRA `(.L_x_4397) ;  /* 0xffffffd0005c7947 */ /* 0x000fea000383ffff */
.L_x_4320:
        /* <DEDUP_REMOVED lines=11> */
.L_x_4399:
[----:B------:R-:W-:Y:S05]  /*178c0*/  BSYNC B0 ;  /* 0x0000000000007941 */ /* 0x000fea0003800000 */
.L_x_4398:
[----:B------:R-:W-:Y:S05]  /*178d0*/  BRA `(.L_x_4400) ;  /* 0xffffffd000447947 */ /* 0x000fea000383ffff */
.L_x_4321:
[----:B------:R-:W-:Y:S01]  /*178e0*/  BSSY B0, `(.L_x_4401) ;  /* 0x0000006000007945 */ /* 0x000fe20003800000 */
[----:B------:R-:W-:-:S07]  /*178f0*/  IMAD.MOV.U32 R15, RZ, RZ, -0x1 ;  /* 0xffffffffff0f7424 */ /* 0x000fce00078e00ff */
[----:B012--5:R-:W-:Y:S05]  /*17900*/  WARPSYNC.COLLECTIVE R15, `(.L_x_4402) ;  /* 0x000000000f0c7348 */ /* 0x027fea0003c00000 */
[----:B------:R-:W-:Y:S02]  /*17910*/  ELECT P6, UR62, PT ;  /* 0x00000000003e782f */ /* 0x000fe400038c0000 */
[----:B------:R-:W-:Y:S01]  /*17920*/  MOV R14, UR62 ;  /* 0x0000003e000e7c02 */ /* 0x000fe20008000f00 */
[----:B012--5:R-:W-:Y:S10]  /*17930*/  ENDCOLLECTIVE ;  /* 0x000000000000791b */ /* 0x027ff40003800000 */
.L_x_4402:
[----:B------:R-:W-:Y:S05]  /*17940*/  BSYNC B0 ;  /* 0x0000000000007941 */ /* 0x000fea0003800000 */
.L_x_4401:
[----:B------:R-:W-:Y:S05]  /*17950*/  BRA `(.L_x_4403) ;  /* 0xffffffd000387947 */ /* 0x000fea000383ffff */
.L_x_4323:
[----:B-1----:R1:W3:Y:S02]  /*17960*/  SYNCS.PHASECHK.TRANS64.TRYWAIT P1, [R3+URZ+0x38840], R2 ;  /* 0x03884002030075a7 */ /* 0x0022e4000802017f */
[----:B---3--:R-:W-:Y:S05]  /*17970*/  @!P1 NANOSLEEP.SYNCS 0x989680 ;  /* 0x009896800000995d */ /* 0x008fea0003900000 */
[----:B------:R-:W3:Y:S02]  /*17980*/  @!P1 SYNCS.PHASECHK.TRANS64 P1, [R3+URZ+0x38840], R2 ;  /* 0x03884002030095a7 */ /* 0x000ee4000802007f */
[----:B---3--:R-:W-:Y:S05]  /*17990*/  @!P1 BRA `(.L_x_4323) ;  /* 0xfffffffc00f09947 */ /* 0x008fea000383ffff */
[----:B------:R-:W-:Y:S05]  /*179a0*/  BRA `(.L_x_4404) ;  /* 0xffffffd000607947 */ /* 0x000fea000383ffff */
.L_x_4325:
[----:B0-----:R0:W3:Y:S02]  /*179b0*/  SYNCS.PHASECHK.TRANS64.TRYWAIT P1, [R5+URZ+0x38840], R0 ;  /* 0x03884000050075a7 */ /* 0x0010e4000802017f */
[----:B---3--:R-:W-:Y:S05]  /*179c0*/  @!P1 NANOSLEEP.SYNCS 0x989680 ;  /* 0x009896800000995d */ /* 0x008fea0003900000 */
[----:B------:R-:W3:Y:S02]  /*179d0*/  @!P1 SYNCS.PHASECHK.TRANS64 P1, [R5+URZ+0x38840], R0 ;  /* 0x03884000050095a7 */ /* 0x000ee4000802007f */
[----:B---3--:R-:W-:Y:S05]  /*179e0*/  @!P1 BRA `(.L_x_4325) ;  /* 0xfffffffc00f09947 */ /* 0x008fea000383ffff */
[----:B------:R-:W-:Y:S05]  /*179f0*/  BRA `(.L_x_4405) ;  /* 0xffffffd0006c7947 */ /* 0x000fea000383ffff */
.L_x_4327:
[----:B---3--:R3:W4:Y:S02]  /*17a00*/  SYNCS.PHASECHK.TRANS64.TRYWAIT P1, [R3+URZ+0x38860], R2 ;  /* 0x03886002030075a7 */ /* 0x008724000802017f */
[----:B----4-:R-:W-:Y:S05]  /*17a10*/  @!P1 NANOSLEEP.SYNCS 0x989680 ;  /* 0x009896800000995d */ /* 0x010fea0003900000 */
[----:B------:R-:W4:Y:S02]  /*17a20*/  @!P1 SYNCS.PHASECHK.TRANS64 P1, [R3+URZ+0x38860], R2 ;  /* 0x03886002030095a7 */ /* 0x000f24000802007f */
[----:B----4-:R-:W-:Y:S05]  /*17a30*/  @!P1 BRA `(.L_x_4327) ;  /* 0xfffffffc00f09947 */ /* 0x010fea000383ffff */
[----:B------:R-:W-:Y:S05]  /*17a40*/  BRA `(.L_x_4406) ;  /* 0xffffffd000687947 */ /* 0x000fea000383ffff */
.L_x_4407:
        /* <DEDUP_REMOVED lines=11> */
.L_x_5842:


//--------------------- .text._ZN7cutlass13device_kernelIN5flash11enable_sm90INS1_16FlashAttnFwdSm90INS1_25CollectiveMainloopFwdSm90ILi2EN4cute5tupleIJNS5_1CILi1EEES8_S8_EEENS6_IJNS7_ILi64EEESA_SA_EEELi512ENS_6half_tEfNS_4arch4Sm90ELb1ELb0ELb1ELb1ELb1ELb0ELb0ELb0ELb0ELb1ELb1ELb0EEENS1_21CollectiveEpilogueFwdINS6_IJSA_NS7_ILi512EEESA_EEES9_SC_SE_Li256ELb1ELb1ELb1ELb0EEENS1_36VarlenDynamicPersistentTileSchedulerILi64ELi64ELi256ELi128ELb1ELb1ELb1ELb1ELb1ELb1EEEEEEEEEvNT_6ParamsE --------------------------
	.section	.text._ZN7cutlass13device_kernelIN5flash11enable_sm90INS1_16FlashAttnFwdSm90INS1_25CollectiveMainloopFwdSm90ILi2EN4cute5tupleIJNS5_1CILi1EEES8_S8_EEENS6_IJNS7_ILi64EEESA_SA_EEELi512ENS_6half_tEfNS_4arch4Sm90ELb1ELb0ELb1ELb1ELb1ELb0ELb0ELb0ELb0ELb1ELb1ELb0EEENS1_21CollectiveEpilogueFwdINS6_IJSA_NS7_ILi512EEESA_EEES9_SC_SE_Li256ELb1ELb1ELb1ELb0EEENS1_36VarlenDynamicPersistentTileSchedulerILi64ELi64ELi256ELi128ELb1ELb1ELb1ELb1ELb1ELb1EEEEEEEEEvNT_6ParamsE,"ax",@progbits
	.align	128
.text._ZN7cutlass13device_kernelIN5flash11enable_sm90INS1_16FlashAttnFwdSm90INS1_25CollectiveMainloopFwdSm90ILi2EN4cute5tupleIJNS5_1CILi1EEES8_S8_EEENS6_IJNS7_ILi64EEESA_SA_EEELi512ENS_6half_tEfNS_4arch4Sm90ELb1ELb0ELb1ELb1ELb1ELb0ELb0ELb0ELb0ELb1ELb1ELb0EEENS1_21CollectiveEpilogueFwdINS6_IJSA_NS7_ILi512EEESA_EEES9_SC_SE_Li256ELb1ELb1ELb1ELb0EEENS1_36VarlenDynamicPersistentTileSchedulerILi64ELi64ELi256ELi128ELb1ELb1ELb1ELb1ELb1ELb1EEEEEEEEEvNT_6ParamsE:
        .type           _ZN7cutlass13device_kernelIN5flash11enable_sm90INS1_16FlashAttnFwdSm90INS1_25CollectiveMainloopFwdSm90ILi2EN4cute5tupleIJNS5_1CILi1EEES8_S8_EEENS6_IJNS7_ILi64EEESA_SA_EEELi512ENS_6half_tEfNS_4arch4Sm90ELb1ELb0ELb1ELb1ELb1ELb0ELb0ELb0ELb0ELb1ELb1ELb0EEENS1_21CollectiveEpilogueFwdINS6_IJSA_NS7_ILi512EEESA_EEES9_SC_SE_Li256ELb1ELb1ELb1ELb0EEENS1_36VarlenDynamicPersistentTileSchedulerILi64ELi64ELi256ELi128ELb1ELb1ELb1ELb1ELb1ELb1EEEEEEEEEvNT_6ParamsE,@function
        .size           _ZN7cutlass13device_kernelIN5flash11enable_sm90INS1_16FlashAttnFwdSm90INS1_25CollectiveMainloopFwdSm90ILi2EN4cute5tupleIJNS5_1CILi1EEES8_S8_EEENS6_IJNS7_ILi64EEESA_SA_EEELi512ENS_6half_tEfNS_4arch4Sm90ELb1ELb0ELb1ELb1ELb1ELb0ELb0ELb0ELb0ELb1ELb1ELb0EEENS1_21CollectiveEpilogueFwdINS6_IJSA_NS7_ILi512EEESA_EEES9_SC_SE_Li256ELb1ELb1ELb1ELb0EEENS1_36VarlenDynamicPersistentTileSchedulerILi64ELi64ELi256ELi128ELb1ELb1ELb1ELb1ELb1ELb1EEEEEEEEEvNT_6ParamsE,(.L_x_5843 - _ZN7cutlass13device_kernelIN5flash11enable_sm90INS1_16FlashAttnFwdSm90INS1_25CollectiveMainloopFwdSm90ILi2EN4cute5tupleIJNS5_1CILi1EEES8_S8_EEENS6_IJNS7_ILi64EEESA_SA_EEELi512ENS_6half_tEfNS_4arch4Sm90ELb1ELb0ELb1ELb1ELb1ELb0ELb0ELb0ELb0ELb1ELb1ELb0EEENS1_21CollectiveEpilogueFwdINS6_IJSA_NS7_ILi512EEESA_EEES9_SC_SE_Li256ELb1ELb1ELb1ELb0EEENS1_36VarlenDynamicPersistentTileSchedulerILi64ELi64ELi256ELi128ELb1ELb1ELb1ELb1ELb1ELb1EEEEEEEEEvNT_6ParamsE)
        .other          _ZN7cutlass13device_kernelIN5flash11enable_sm90INS1_16FlashAttnFwdSm90INS1_25CollectiveMainloopFwdSm90ILi2EN4cute5tupleIJNS5_1CILi1EEES8_S8_EEENS6_IJNS7_ILi64EEESA_SA_EEELi512ENS_6half_tEfNS_4arch4Sm90ELb1ELb0ELb1ELb1ELb1ELb0ELb0ELb0ELb0ELb1ELb1ELb0EEENS1_21CollectiveEpilogueFwdINS6_IJSA_NS7_ILi512EEESA_EEES9_SC_SE_Li256ELb1ELb1ELb1ELb0EEENS1_36VarlenDynamicPersistentTileSchedulerILi64ELi64ELi256ELi128ELb1ELb1ELb1ELb1ELb1ELb1EEEEEEEEEvNT_6ParamsE,@"STO_CUDA_ENTRY STV_DEFAULT"
_ZN7cutlass13device_kernelIN5flash11enable_sm90INS1_16FlashAttnFwdSm90INS1_25CollectiveMainloopFwdSm90ILi2EN4cute5tupleIJNS5_1CILi1EEES8_S8_EEENS6_IJNS7_ILi64EEESA_SA_EEELi512ENS_6half_tEfNS_4arch4Sm90ELb1ELb0ELb1ELb1ELb1ELb0ELb0ELb0ELb0ELb1ELb1ELb0EEENS1_21CollectiveEpilogueFwdINS6_IJSA_NS7_ILi512EEESA_EEES9_SC_SE_Li256ELb1ELb1ELb1ELb0EEENS1_36VarlenDynamicPersistentTileSchedulerILi64ELi64ELi256ELi128ELb1ELb1ELb1ELb1ELb1ELb1EEEEEEEEEvNT_6ParamsE:
        /* <DEDUP_REMOVED lines=41> */
.L_x_4408:
        /* <DEDUP_REMOVED lines=22> */
.L_x_4409:
        /* <DEDUP_REMOVED lines=18> */
.L_x_4410:
        /* <DEDUP_REMOVED lines=22> */
.L_x_4411:
        /* <DEDUP_REMOVED lines=23> */
.L_x_4412:
        /* <DEDUP_REMOVED lines=8> */
.L_x_4414:
        /* <DEDUP_REMOVED lines=32> */
[--C-:B------:R-:W-:Y:S02]  /*0a60*/  SHF.R.S32.HI R6, RZ, 0x5, R5.reuse ;  /* 0x00000005ff067819 */ /* 0x100fe40000011405 */
[----:B------:R-:W-:Y:S02]  /*0a70*/  SHF.R.S32.HI R9, RZ, 0x1f, R5 ;  /* 0x0000001fff097819 */ /* 0x000fe40000011405 */
[----:B------:R-:W-:-:S02]  /*0a80*/  SHF.R.S32.HI R5, RZ, 0x4, R4 ;  /* 0x00000004ff057819 */ /* 0x000fc40000011404 */
[----:B------:R-:W-:Y:S02]  /*0a90*/  LOP3.LUT R3, R4, 0xfffffff0, RZ, 0xc0, !PT ;  /* 0xfffffff004037812 */ /* 0x000fe400078ec0ff */
[----:B------:R-:W-:Y:S02]  /*0aa0*/  LOP3.LUT R15, R8, 0xfffffffc, RZ, 0xc0, !PT ;  /* 0xfffffffc080f7812 */ /* 0x000fe400078ec0ff */
[----:B------:R-:W-:Y:S02]  /*0ab0*/  LOP3.LUT R13, R7, 0xfffffff8, RZ, 0xc0, !PT ;  /* 0xfffffff8070d7812 */ /* 0x000fe400078ec0ff */
[----:B------:R-:W-:Y:S01]  /*0ac0*/  LEA.HI R7, R4, R5, RZ, 0x1 ;  /* 0x0000000504077211 */ /* 0x000fe200078f08ff */
[----:B------:R-:W-:Y:S01]  /*0ad0*/  IMAD.IADD R4, R0, 0x1, -R3 ;  /* 0x0000000100047824 */ /* 0x000fe200078e0a03 */
[----:B------:R-:W-:Y:S01]  /*0ae0*/  LOP3.LUT R11, R2, 0xffffff80, RZ, 0xc0, !PT ;  /* 0xffffff80020b7812 */ /* 0x000fe200078ec0ff */
[C---:B------:R-:W-:Y:S01]  /*0af0*/  IMAD.IADD R15, R0.reuse, 0x1, -R15 ;  /* 0x00000001000f7824 */ /* 0x040fe200078e0a0f */
[----:B------:R-:W-:Y:S01]  /*0b00*/  LOP3.LUT R8, R7, 0x1ffffffe, RZ, 0xc0, !PT ;  /* 0x1ffffffe07087812 */ /* 0x000fe200078ec0ff */
[C---:B------:R-:W-:Y:S01]  /*0b10*/  IMAD.IADD R13, R0.reuse, 0x1, -R13 ;  /* 0x00000001000d7824 */ /* 0x040fe200078e0a0d */
[----:B------:R-:W-:Y:S01]  /*0b20*/  SHF.R.S32.HI R3, RZ, 0x1f, R4 ;  /* 0x0000001fff037819 */ /* 0x000fe20000011404 */
[----:B------:R-:W-:Y:S01]  /*0b30*/  IMAD.IADD R11, R0, 0x1, -R11 ;  /* 0x00000001000b7824 */ /* 0x000fe200078e0a0b */
[----:B------:R-:W-:Y:S01]  /*0b40*/  LEA.HI R0, R15, R15, RZ, 0x1 ;  /* 0x0000000f0f007211 */ /* 0x000fe200078f08ff */
[----:B------:R-:W-:Y:S01]  /*0b50*/  IMAD.IADD R8, R5, 0x1, -R8 ;  /* 0x0000000105087824 */ /* 0x000fe200078e0a08 */
[----:B------:R-:W-:-:S02]  /*0b60*/  LEA.HI R5, R3, R4, RZ, 0x3 ;  /* 0x0000000403057211 */ /* 0x000fc400078f18ff */
[----:B------:R-:W-:Y:S01]  /*0b70*/  LOP3.LUT R10, R0, 0x1ffffffe, RZ, 0xc0, !PT ;  /* 0x1ffffffe000a7812 */ /* 0x000fe200078ec0ff */
[----:B------:R-:W-:Y:S01]  /*0b80*/  IMAD.SHL.U32 R8, R8, 0x8, RZ ;  /* 0x0000000808087824 */ /* 0x000fe200078e00ff */
[----:B------:R-:W-:Y:S02]  /*0b90*/  LEA.HI R9, R9, R6, RZ, 0x2 ;  /* 0x0000000609097211 */ /* 0x000fe400078f10ff */
[----:B------:R-:W-:Y:S01]  /*0ba0*/  SHF.R.S32.HI R0, RZ, 0x1f, R11 ;  /* 0x0000001fff007819 */ /* 0x000fe2000001140b */
[----:B------:R-:W-:Y:S01]  /*0bb0*/  IMAD.IADD R185, R15, 0x1, -R10 ;  /* 0x000000010fb97824 */ /* 0x000fe200078e0a0a */
[----:B------:R-:W-:Y:S02]  /*0bc0*/  SHF.R.S32.HI R219, RZ, 0x7, R2 ;  /* 0x00000007ffdb7819 */ /* 0x000fe40000011402 */
[C---:B------:R-:W-:Y:S01]  /*0bd0*/  LOP3.LUT R7, R5.reuse, 0xfffffff8, RZ, 0xc0, !PT ;  /* 0xfffffff805077812 */ /* 0x040fe200078ec0ff */
[----:B------:R-:W-:Y:S01]  /*0be0*/  IMAD.SHL.U32 R5, R5, 0x40, RZ ;  /* 0x0000004005057824 */ /* 0x000fe200078e00ff */
[----:B------:R-:W-:Y:S01]  /*0bf0*/  LOP3.LUT R9, R9, 0x3ffffc, RZ, 0xc0, !PT ;  /* 0x003ffffc09097812 */ /* 0x000fe200078ec0ff */
[----:B------:R-:W-:Y:S01]  /*0c00*/  IMAD R12, R219, 0x100, R4 ;  /* 0x00000100db0c7824 */ /* 0x000fe200078e0204 */
[-C--:B------:R-:W-:Y:S01]  /*0c10*/  LEA.HI R3, R0, R11.reuse, RZ, 0x2 ;  /* 0x0000000b00037211 */ /* 0x080fe200078f10ff */
[----:B------:R-:W-:Y:S01]  /*0c20*/  IMAD.IADD R7, R4, 0x1, -R7 ;  /* 0x0000000104077824 */ /* 0x000fe200078e0a07 */
[----:B------:R-:W-:Y:S01]  /*0c30*/  LEA.HI R4, R0, R11, RZ, 0x5 ;  /* 0x0000000b00047211 */ /* 0x000fe200078f28ff */
[----:B------:R-:W-:Y:S01]  /*0c40*/  IMAD.IADD R9, R6, 0x1, -R9 ;  /* 0x0000000106097824 */ /* 0x000fe200078e0a09 */
[----:B------:R-:W-:-:S02]  /*0c50*/  LOP3.LUT R10, R3, 0x7ffffffc, RZ, 0xc0, !PT ;  /* 0x7ffffffc030a7812 */ /* 0x000fc400078ec0ff */
[--C-:B------:R-:W-:Y:S01]  /*0c60*/  SHF.R.S32.HI R0, RZ, 0x2, R3.reuse ;  /* 0x00000002ff007819 */ /* 0x100fe20000011403 */
[----:B------:R-:W-:Y:S01]  /*0c70*/  IMAD R17, R9, 0x10, R12 ;  /* 0x0000001009117824 */ /* 0x000fe200078e020c */
[----:B------:R-:W-:Y:S01]  /*0c80*/  SHF.R.S32.HI R3, RZ, 0x1f, R3 ;  /* 0x0000001fff037819 */ /* 0x000fe20000011403 */
[----:B------:R-:W-:Y:S01]  /*0c90*/  IMAD.IADD R10, R11, 0x1, -R10 ;  /* 0x000000010b0a7824 */ /* 0x000fe200078e0a0a */
[----:B------:R-:W-:Y:S01]  /*0ca0*/  LOP3.LUT R9, R5, 0x7ffffe00, RZ, 0xc0, !PT ;  /* 0x7ffffe0005097812 */ /* 0x000fe200078ec0ff */
[----:B------:R-:W-:Y:S01]  /*0cb0*/  IMAD.SHL.U32 R5, R7, 0x40, RZ ;  /* 0x0000004007057824 */ /* 0x000fe200078e00ff */
[----:B------:R-:W-:Y:S01]  /*0cc0*/  LEA.HI R3, R3, R0, RZ, 0x3 ;  /* 0x0000000003037211 */ /* 0x000fe200078f18ff */
[----:B------:R-:W-:Y:S01]  /*0cd0*/  IMAD.SHL.U32 R184, R10, 0x2, RZ ;  /* 0x000000020ab87824 */ /* 0x000fe200078e00ff */
[----:B------:R-:W-:Y:S01]  /*0ce0*/  LEA.HI R2, R2, R219, RZ, 0x1 ;  /* 0x000000db02027211 */ /* 0x000fe200078f08ff */
[----:B------:R-:W-:Y:S01]  /*0cf0*/  IMAD R9, R6, 0x400, R9 ;  /* 0x0000040006097824 */ /* 0x000fe200078e0209 */
[----:B------:R-:W-:Y:S01]  /*0d00*/  LOP3.LUT R3, R3, 0xfffffff8, RZ, 0xc0, !PT ;  /* 0xfffffff803037812 */ /* 0x000fe200078ec0ff */
[----:B------:R-:W-:Y:S01]  /*0d10*/  IMAD.U32 R6, R17, 0x40, R8 ;  /* 0x0000004011067824 */ /* 0x000fe200078e0008 */
[----:B------:R-:W-:-:S02]  /*0d20*/  LOP3.LUT R2, R2, 0xfffffe, RZ, 0xc0, !PT ;  /* 0x00fffffe02027812 */ /* 0x000fc400078ec0ff */
[----:B------:R-:W-:Y:S01]  /*0d30*/  LOP3.LUT R5, R5, 0x1c0, RZ, 0xc0, !PT ;  /* 0x000001c005057812 */ /* 0x000fe200078ec0ff */
[----:B------:R-:W-:Y:S01]  /*0d40*/  IMAD.IADD R3, R0, 0x1, -R3 ;  /* 0x0000000100037824 */ /* 0x000fe200078e0a03 */
[----:B------:R0:W-:Y:S01]  /*0d50*/  STL [R1+0x34], R6 ;  /* 0x0000340601007387 */ /* 0x0001e20000100800 */
[----:B------:R-:W-:Y:S01]  /*0d60*/  IMAD.IADD R0, R219, 0x1, -R2 ;  /* 0x00000001db007824 */ /* 0x000fe200078e0a02 */
[----:B------:R-:W-:Y:S01]  /*0d70*/  LOP3.LUT R8, R5, 0x8, R8, 0xf8, !PT ;  /* 0x0000000805087812 */ /* 0x000fe200078ef808 */
[----:B------:R-:W-:Y:S01]  /*0d80*/  IMAD.SHL.U32 R2, R13, 0x8, RZ ;  /* 0x000000080d027824 */ /* 0x000fe200078e00ff */
[----:B------:R-:W-:Y:S02]  /*0d90*/  SHF.R.U32.HI R5, RZ, 0x3, R5 ;  /* 0x00000003ff057819 */ /* 0x000fe40000011605 */
[----:B------:R-:W-:Y:S01]  /*0da0*/  R2P PR, R7, 0x6 ;  /* 0x0000000607007804 */ /* 0x000fe20000000000 */
[----:B------:R-:W-:Y:S01]  /*0db0*/  VIADD R187, R2, 0x40 ;  /* 0x0000004002bb7836 */ /* 0x000fe20000000000 */
[----:B------:R-:W-:Y:S01]  /*0dc0*/  LOP3.LUT R8, R8, R5, RZ, 0x3c, !PT ;  /* 0x0000000508087212 */ /* 0x000fe200078e3cff */
[----:B------:R-:W-:Y:S01]  /*0dd0*/  VIADD R186, R2, 0x80 ;  /* 0x0000008002ba7836 */ /* 0x000fe20000000000 */
[----:B------:R-:W-:Y:S01]  /*0de0*/  SHF.R.S32.HI R4, RZ, 0x5, R4 ;  /* 0x00000005ff047819 */ /* 0x000fe20000011404 */
[----:B0-----:R-:W-:Y:S01]  /*0df0*/  IMAD.SHL.U32 R6, R0, 0x100, RZ ;  /* 0x0000010000067824 */ /* 0x001fe200078e00ff */
[----:B------:R-:W-:Y:S01]  /*0e00*/  SEL R22, R22, 0xffffffc0, !P2 ;  /* 0xffffffc016167807 */ /* 0x000fe20005000000 */
[----:B------:R-:W-:-:S02]  /*0e10*/  IMAD.IADD R8, R9, 0x1, R8 ;  /* 0x0000000109087824 */ /* 0x000fc400078e0208 */
[----:B------:R-:W-:Y:S01]  /*0e20*/  IMAD.IADD R17, R184, 0x1, R6 ;  /* 0x00000001b8117824 */ /* 0x000fe200078e0206 */
[----:B------:R0:W-:Y:S01]  /*0e30*/  STL [R1+0x30], R6 ;  /* 0x0000300601007387 */ /* 0x0001e20000100800 */
[----:B------:R-:W-:Y:S01]  /*0e40*/  IMAD R16, R4, 0x10, R3 ;  /* 0x0000001004107824 */ /* 0x000fe200078e0203 */
[----:B------:R-:W-:Y:S01]  /*0e50*/  LEA R18, R8, UR40, 0x1 ;  /* 0x0000002808127c11 */ /* 0x000fe2000f8e08ff */
        /* <DEDUP_REMOVED lines=68> */
[----:B------:R-:W-:Y:S02]  /*12a0*/  IMAD R185, R185, 0x8, R16 ;  /* 0x00000008b9b97824 */ /* 0x000fe400078e0210 */
[----:B0-----:R-:W-:-:S07]  /*12b0*/  IMAD.IADD R22, R22, 0x1, R19 ;  /* 0x0000000116167824 */ /* 0x001fce00078e0213 */
.L_x_4483:
[----:B------:R-:W-:Y:S01]  /*12c0*/  ULDC.64 UR8, c[0x0][0xc88] ;  /* 0x0003220000087ab9 */ /* 0x000fe20000000a00 */
[----:B------:R-:W-:Y:S01]  /*12d0*/  ULDC.64 UR10, c[0x0][0xa18] ;  /* 0x00028600000a7ab9 */ /* 0x000fe20000000a00 */
[----:B------:R-:W-:Y:S02]  /*12e0*/  UIMAD.WIDE UR8, UR7, 0x4, UR8 ;  /* 0x00000004070878a5 */ /* 0x000fe4000f8e0208 */
[----:B------:R-:W-:Y:S02]  /*12f0*/  UISETP.NE.U32.AND UP1, UPT, UR10, URZ, UPT ;  /* 0x0000003f0a00728c */ /* 0x000fe4000bf25070 */
[----:B------:R-:W-:Y:S02]  /*1300*/  ULOP3.LUT UR4, UR6, 0xff000000, URZ, 0xc0, !UPT ;  /* 0xff00000006047892 */ /* 0x000fe4000f8ec03f */
[----:B01-3--:R-:W-:Y:S01]  /*1310*/  IMAD.U32 R4, RZ, RZ, UR8 ;  /* 0x00000008ff047e24 */ /* 0x00bfe2000f8e00ff */
[----:B------:R-:W-:Y:S01]  /*1320*/  ULDC UR7, c[0x0][0x424] ;  /* 0x0001090000077ab9 */ /* 0x000fe20000000800 */
[----:B----4-:R-:W-:Y:S01]  /*1330*/  IMAD.U32 R5, RZ, RZ, UR9 ;  /* 0x00000009ff057e24 */ /* 0x010fe2000f8e00ff */
[----:B------:R-:W-:-:S04]  /*1340*/  ULDC.64 UR8, c[0x0][0xa28] ;  /* 0x00028a0000087ab9 */ /* 0x000fc80000000a00 */
[----:B--2---:R-:W2:Y:S01]  /*1350*/  LDG.E R4, desc[UR50][R4.64] ;  /* 0x0000003204047981 */ /* 0x004ea2000c1e1900 */
        /* <DEDUP_REMOVED lines=16> */
[----:B------:R-:W2:Y:S01]  /*1460*/  @P0 LDG.E R4, desc[UR50][R4.64] ;  /* 0x0000003204040981 */ /* 0x000ea2000c1e1900 */
[----:B------:R-:W-:Y:S02]  /*1470*/  UISETP.NE.U32.AND UP0, UPT, UR8, URZ, UPT ;  /* 0x0000003f0800728c */ /* 0x000fe4000bf05070 */
[----:B------:R-:W-:Y:S01]  /*1480*/  ULOP3.LUT UR43, UR6, 0xff0000, URZ, 0xc0, !UPT ;  /* 0x00ff0000062b7892 */ /* 0x000fe2000f8ec03f */
[----:B------:R-:W3:Y:S01]  /*1490*/  @P2 LDG.E R6, desc[UR50][R6.64] ;  /* 0x0000003206062981 */ /* 0x000ee2000c1e1900 */
[----:B------:R-:W-:Y:S02]  /*14a0*/  UISETP.NE.AND.EX UP0, UPT, UR9, URZ, UPT, UP0 ;  /* 0x0000003f0900728c */ /* 0x000fe4000bf05300 */
[----:B------:R-:W-:Y:S01]  /*14b0*/  USHF.R.U32.HI UR4, URZ, 0x8, UR4 ;  /* 0x000000083f047899 */ /* 0x000fe20008011604 */
[----:B------:R-:W-:Y:S01]  /*14c0*/  ULDC.64 UR8, c[0x0][0xa20] ;  /* 0x0002880000087ab9 */ /* 0x000fe20000000a00 */
[----:B------:R-:W-:Y:S01]  /*14d0*/  USEL UR7, UR7, 0x1, UP0 ;  /* 0x0000000107077887 */ /* 0x000fe20008000000 */
[----:B------:R-:W-:Y:S01]  /*14e0*/  ISETP.NE.U32.AND P1, PT, RZ, UR8, PT ;  /* 0x00000008ff007c0c */ /* 0x000fe2000bf25070 */
[----:B------:R-:W-:Y:S01]  /*14f0*/  ULDC UR10, c[0x0][0x2f0] ;  /* 0x0000bc00000a7ab9 */ /* 0x000fe20000000800 */
[----:B------:R-:W-:Y:S01]  /*1500*/  UMOV UR52, URZ ;  /* 0x0000003f00347c82 */ /* 0x000fe20008000000 */
[----:B------:R-:W-:Y:S01]  /*1510*/  ULEA.HI UR43, UR43, UR4, URZ, 0x10 ;  /* 0x000000042b2b7291 */ /* 0x000fe2000f8f803f */
[----:B------:R-:W-:Y:S01]  /*1520*/  ISETP.NE.AND.EX P1, PT, RZ, UR9, PT, P1 ;  /* 0x00000009ff007c0c */ /* 0x000fe2000bf25310 */
[----:B------:R-:W-:-:S02]  /*1530*/  UIMAD UR4, UR7, UR10, URZ ;  /* 0x0000000a070472a4 */ /* 0x000fc4000f8e023f */
        /* <DEDUP_REMOVED lines=18> */
.L_x_4415:
[----:B------:R-:W-:Y:S05]  /*1660*/  @!P1 BRA `(.L_x_4416) ;  /* 0x00000000001c9947 */ /* 0x000fea0003800000 */
[----:B------:R-:W-:-:S04]  /*1670*/  ULEA UR8, UP0, UR41, UR8, 0x2 ;  /* 0x0000000829087291 */ /* 0x000fc8000f80103f */
[----:B------:R-:W-:Y:S02]  /*1680*/  ULEA.HI.X UR9, UR41, UR9, UR42, 0x2, UP0 ;  /* 0x0000000929097291 */ /* 0x000fe400080f142a */
[----:B------:R-:W-:-:S04]  /*1690*/  IMAD.U32 R4, RZ, RZ, UR8 ;  /* 0x00000008ff047e24 */ /* 0x000fc8000f8e00ff */
[----:B------:R-:W-:-:S05]  /*16a0*/  IMAD.U32 R5, RZ, RZ, UR9 ;  /* 0x00000009ff057e24 */ /* 0x000fca000f8e00ff */
[----:B------:R-:W2:Y:S02]  /*16b0*/  LDG.E R4, desc[UR50][R4.64] ;  /* 0x0000003204047981 */ /* 0x000ea4000c1e1900 */
[----:B--2---:R-:W-:Y:S01]  /*16c0*/  R2UR UR4, R4 ;  /* 0x00000000040472ca */ /* 0x004fe200000e0000 */
[----:B------:R-:W-:-:S14]  /*16d0*/  BRA `(.L_x_4417) ;  /* 0x0000000000347947 */ /* 0x000fdc0003800000 */
.L_x_4416:
        /* <DEDUP_REMOVED lines=13> */
.L_x_4417:
[----:B------:R-:W-:Y:S02]  /*17b0*/  UISETP.NE.AND UP0, UPT, UR47, 0x1, UPT ;  /* 0x000000012f00788c */ /* 0x000fe4000bf05270 */
[----:B------:R-:W-:Y:S02]  /*17c0*/  UIADD3 UR52, -UR52, UR4, URZ ;  /* 0x0000000434347290 */ /* 0x000fe4000fffe13f */
        /* <DEDUP_REMOVED lines=10> */
[----:B------:R-:W-:Y:S02]  /*1870*/  UIADD3 UR52, UR52, 0x40, -UR53 ;  /* 0x0000004034347890 */ /* 0x000fe4000fffe835 */
[----:B------:R-:W-:-:S07]  /*1880*/  ULOP3.LUT UR20, UR43, 0xff, URZ, 0xc0, !UPT ;  /* 0x000000ff2b147892 */ /* 0x000fce000f8ec03f */
[----:B------:R-:W-:Y:S01]  /*1890*/  @UP0 ULDC UR4, c[0x0][0x44c] ;  /* 0x0001130000040ab9 */ /* 0x000fe20000000800 */
[----:B------:R-:W-:Y:S01]  /*18a0*/  @UP0 ULDC UR8, c[0x0][0x450] ;  /* 0x0001140000080ab9 */ /* 0x000fe20000000800 */
[----:B------:R-:W-:-:S04]  /*18b0*/  UIMAD.WIDE.U32 UR4, UR6, UR4, URZ ;  /* 0x00000004060472a5 */ /* 0x000fc8000f8e003f */
[----:B------:R-:W-:-:S04]  /*18c0*/  @UP0 USHF.R.U32.HI UR6, URZ, UR8, UR5 ;  /* 0x000000083f060299 */ /* 0x000fc80008011605 */
[----:B------:R-:W-:-:S04]  /*18d0*/  UIADD3 UR6, UR52, UR6, URZ ;  /* 0x0000000634067290 */ /* 0x000fc8000fffe03f */
[----:B------:R-:W-:-:S04]  /*18e0*/  USHF.R.S32.HI UR4, URZ, 0x1f, UR6 ;  /* 0x0000001f3f047899 */ /* 0x000fc80008011406 */
[----:B------:R-:W-:-:S04]  /*18f0*/  ULEA.HI UR4, UR4, UR6, URZ, 0x6 ;  /* 0x0000000604047291 */ /* 0x000fc8000f8f303f */
[----:B------:R-:W-:-:S04]  /*1900*/  USHF.R.S32.HI UR4, URZ, 0x6, UR4 ;  /* 0x000000063f047899 */ /* 0x000fc80008011404 */
[----:B------:R-:W-:-:S04]  /*1910*/  UISETP.LT.AND UP0, UPT, UR7, UR4, UPT ;  /* 0x000000040700728c */ /* 0x000fc8000bf01270 */
[----:B------:R-:W-:-:S03]  /*1920*/  USEL UR9, UR7, UR4, UP0 ;  /* 0x0000000407097287 */ /* 0x000fc60008000000 */
[----:B------:R-:W-:Y:S01]  /*1930*/  UMOV UR4, URZ ;  /* 0x0000003f00047c82 */ /* 0x000fe20008000000 */
[----:B------:R-:W-:-:S06]  /*1940*/  UISETP.GE.AND UP0, UPT, UR9, 0x1, UPT ;  /* 0x000000010900788c */ /* 0x000fcc000bf06270 */
[----:B------:R-:W-:-:S13]  /*1950*/  PLOP3.LUT P0, PT, PT, PT, UP0, 0x80, 0x0 ;  /* 0x000000000000781c */ /* 0x000fda0003f0f008 */
[----:B------:R-:W-:Y:S05]  /*1960*/  @!P0 BRA `(.L_x_4419) ;  /* 0x0000000000908947 */ /* 0x000fea0003800000 */
[----:B------:R-:W-:Y:S01]  /*1970*/  USHF.R.U32.HI UR10, URZ, 0x10, UR43 ;  /* 0x000000103f0a7899 */ /* 0x000fe2000801162b */
[----:B------:R-:W-:-:S03]  /*1980*/  UMOV UR4, URZ ;  /* 0x0000003f00047c82 */ /* 0x000fc60008000000 */
[----:B------:R-:W-:-:S11]  /*1990*/  UISETP.NE.AND UP0, UPT, UR10, URZ, UPT ;  /* 0x0000003f0a00728c */ /* 0x000fd6000bf05270 */
[----:B------:R-:W-:Y:S02]  /*19a0*/  @!UP0 ULDC UR10, c[0x0][0x9f0] ;  /* 0x00027c00000a8ab9 */ /* 0x000fe40000000800 */
[----:B------:R-:W-:Y:S01]  /*19b0*/  IMAD.U32 R4, RZ, RZ, UR10 ;  /* 0x0000000aff047e24 */ /* 0x000fe2000f8e00ff */
[----:B------:R-:W-:-:S04]  /*19c0*/  UIADD3 UR6, UR10, -0x1, UR9 ;  /* 0xffffffff0a067890 */ /* 0x000fc8000fffe009 */
        /* <DEDUP_REMOVED lines=30> */
.L_x_4419:
        /* <DEDUP_REMOVED lines=91> */
.L_x_4421:
[----:B------:R-:W-:Y:S01]  /*2160*/  ULEA UR23, UR37, UR40, 0x3 ;  /* 0x0000002825177291 */ /* 0x000fe2000f8e183f */
[----:B------:R-:W-:-:S05]  /*2170*/  IMAD.U32 R0, RZ, RZ, UR36 ;  /* 0x00000024ff007e24 */ /* 0x000fca000f8e00ff */
[----:B------:R-:W-:-:S04]  /*2180*/  SHF.L.U32 R0, R0, 0x1f, RZ ;  /* 0x0000001f00007819 */ /* 0x000fc800000006ff */
[----:B------:R-:W0:Y:S02]  /*2190*/  SYNCS.PHASECHK.TRANS64.TRYWAIT P1, [UR23+0x28c50], R0 ;  /* 0x028c5000ff0075a7 */ /* 0x000e240008020157 */
[----:B0-----:R-:W-:Y:S05]  /*21a0*/  @!P1 BRA `(.L_x_4422) ;  /* 0x0000013400189947 */ /* 0x001fea0003800000 */
.L_x_4570:
        /* <DEDUP_REMOVED lines=38> */
.L_x_4423:
        /* <DEDUP_REMOVED lines=8> */
.L_x_4430:
        /* <DEDUP_REMOVED lines=144> */
.L_x_4425:
[----:B------:R-:W-:Y:S01]  /*2d90*/  ULEA UR23, UR37, UR40, 0x3 ;  /* 0x0000002825177291 */ /* 0x000fe2000f8e183f */
[----:B------:R-:W-:-:S05]  /*2da0*/  IMAD.U32 R0, RZ, RZ, UR36 ;  /* 0x00000024ff007e24 */ /* 0x000fca000f8e00ff */
[----:B------:R-:W-:-:S04]  /*2db0*/  SHF.L.U32 R0, R0, 0x1f, RZ ;  /* 0x0000001f00007819 */ /* 0x000fc800000006ff */
[----:B------:R0:W1:Y:S01]  /*2dc0*/  SYNCS.PHASECHK.TRANS64.TRYWAIT P1, [UR23+0x28c50], R0 ;  /* 0x028c5000ff0075a7 */ /* 0x0000620008020157 */
[----:B------:R-:W-:Y:S05]  /*2dd0*/  @!P0 BRA `(.L_x_4426) ;  /* 0x0000000000048947 */ /* 0x000fea0003800000 */
[----:B------:R-:W-:Y:S01]  /*2de0*/  BPT.TRAP 0x1 ;  /* 0x000000040000795c */ /* 0x000fe20000300000 */
.L_x_4426:
[----:B-1----:R-:W-:Y:S05]  /*2df0*/  @P1 BRA `(.L_x_4427) ;  /* 0x0000000000081947 */ /* 0x002fea0003800000 */
[----:B------:R-:W1:Y:S02]  /*2e00*/  SYNCS.PHASECHK.TRANS64.TRYWAIT P1, [UR23+0x28c50], R0 ;  /* 0x028c5000ff0075a7 */ /* 0x000e640008020157 */
[----:B-1----:R-:W-:Y:S05]  /*2e10*/  @!P1 BRA `(.L_x_4428) ;  /* 0x0000012800149947 */ /* 0x002fea0003800000 */
.L_x_4427:
        /* <DEDUP_REMOVED lines=26> */
.L_x_4429:
[----:B------:R-:W-:Y:S01]  /*2fc0*/  UIADD3 UR6, UR23, 0x28c60, URZ ;  /* 0x00028c6017067890 */ /* 0x000fe2000fffe03f */
[----:B------:R-:W-:-:S03]  /*2fd0*/  PLOP3.LUT P1, PT, PT, PT, UP1, 0x80, 0x0 ;  /* 0x000000000000781c */ /* 0x000fc60003f2f018 */
[----:B------:R-:W-:-:S09]  /*2fe0*/  UPRMT UR6, UR39, 0x654, UR6 ;  /* 0x0000065427067896 */ /* 0x000fd20008000006 */
[----:B------:R-:W-:Y:S01]  /*2ff0*/  SYNCS.ARRIVE.TRANS64.RED.A1T0 RZ, [UR6], RZ ;  /* 0x000000ffffff79a7 */ /* 0x000fe20008100406 */
[----:B------:R-:W-:Y:S05]  /*3000*/  @P1 BRA `(.L_x_4430) ;  /* 0xfffffff400201947 */ /* 0x000fea000383ffff */
.L_x_4424:
        /* <DEDUP_REMOVED lines=143> */
.L_x_4418:
[----:B------:R-:W-:Y:S01]  /*3900*/  ULDC UR4, c[0x0][0x448] ;  /* 0x0001120000047ab9 */ /* 0x000fe20000000800 */
[----:B------:R-:W-:Y:S02]  /*3910*/  UIADD3 UR6, UR45, 0x3f, URZ ;  /* 0x0000003f2d067890 */ /* 0x000fe4000fffe03f */
[----:B------:R-:W-:Y:S02]  /*3920*/  UISETP.NE.AND UP0, UPT, UR4, 0x1, UPT ;  /* 0x000000010400788c */ /* 0x000fe4000bf05270 */
[----:B------:R-:W-:Y:S02]  /*3930*/  UIADD3 UR8, UR52, 0x40, -UR53 ;  /* 0x0000004034087890 */ /* 0x000fe4000fffe835 */
[----:B------:R-:W-:Y:S02]  /*3940*/  UP2UR UR54, UPR, URZ, 0x1 ;  /* 0x000000013f367883 */ /* 0x000fe40008000000 */
[----:B------:R-:W-:-:S05]  /*3950*/  ULOP3.LUT UR48, UR43, 0xff, URZ, 0xc0, !UPT ;  /* 0x000000ff2b307892 */ /* 0x000fca000f8ec03f */
        /* <DEDUP_REMOVED lines=50> */
.L_x_4431:
        /* <DEDUP_REMOVED lines=104> */
.L_x_4432:
        /* <DEDUP_REMOVED lines=12> */
.L_x_4571:
[----:B------:R-:W-:Y:S05]  /*43c0*/  @!P0 BRA `(.L_x_4434) ;  /* 0x0000000000048947 */ /* 0x000fea0003800000 */
[----:B------:R-:W-:Y:S01]  /*43d0*/  BPT.TRAP 0x1 ;  /* 0x000000040000795c */ /* 0x000fe20000300000 */
.L_x_4434:
[----:B------:R-:W-:Y:S02]  /*43e0*/  IMAD.U32 R7, RZ, RZ, UR37 ;  /* 0x00000025ff077e24 */ /* 0x000fe4000f8e00ff */
[----:B------:R-:W-:-:S03]  /*43f0*/  IMAD.U32 R8, RZ, RZ, UR36 ;  /* 0x00000024ff087e24 */ /* 0x000fc6000f8e00ff */
[----:B------:R-:W-:Y:S02]  /*4400*/  LEA R7, R7, UR40, 0x3 ;  /* 0x0000002807077c11 */ /* 0x000fe4000f8e18ff */
[----:B------:R-:W-:-:S04]  /*4410*/  SHF.L.U32 R8, R8, 0x1f, RZ ;  /* 0x0000001f08087819 */ /* 0x000fc800000006ff */
[----:B------:R1:W2:Y:S01]  /*4420*/  SYNCS.PHASECHK.TRANS64.TRYWAIT P1, [R7+URZ+0x28c30], R8 ;  /* 0x028c3008070075a7 */ /* 0x0002a2000802017f */
[----:B------:R-:W-:Y:S05]  /*4430*/  @!P0 BRA `(.L_x_4435) ;  /* 0x0000000000048947 */ /* 0x000fea0003800000 */
[----:B------:R-:W-:Y:S01]  /*4440*/  BPT.TRAP 0x1 ;  /* 0x000000040000795c */ /* 0x000fe20000300000 */
.L_x_4435:
[----:B--2---:R-:W-:Y:S05]  /*4450*/  @P1 BRA `(.L_x_4436) ;  /* 0x0000000000081947 */ /* 0x004fea0003800000 */
[----:B------:R-:W2:Y:S02]  /*4460*/  SYNCS.PHASECHK.TRANS64.TRYWAIT P1, [R7+URZ+0x28c30], R8 ;  /* 0x028c3008070075a7 */ /* 0x000ea4000802017f */
[----:B--2---:R-:W-:Y:S05]  /*4470*/  @!P1 BRA `(.L_x_4437) ;  /* 0x0000011000ac9947 */ /* 0x004fea0003800000 */
.L_x_4436:
        /* <DEDUP_REMOVED lines=40> */
.L_x_4438:
[----:B------:R-:W-:Y:S01]  /*4700*/  UISETP.NE.AND UP0, UPT, UR54, URZ, UPT ;  /* 0x0000003f3600728c */ /* 0x000fe2000bf05270 */
[----:B------:R-:W-:Y:S01]  /*4710*/  VIADD R3, R185, UR45 ;  /* 0x0000002db9037c36 */ /* 0x000fe20008000000 */
[----:B------:R-:W-:Y:S02]  /*4720*/  ULDC UR10, c[0x0][0x9d8] ;  /* 0x00027600000a7ab9 */ /* 0x000fe40000000800 */
[----:B------:R-:W-:Y:S01]  /*4730*/  FMUL.FTZ R26, R26, UR10 ;  /* 0x0000000a1a1a7c20 */ /* 0x000fe20008410000 */
[----:B------:R-:W-:Y:S01]  /*4740*/  FMUL.FTZ R27, R27, UR10 ;  /* 0x0000000a1b1b7c20 */ /* 0x000fe20008410000 */
[----:B------:R-:W-:Y:S01]  /*4750*/  PLOP3.LUT P1, PT, PT, PT, UP0, 0x80, 0x0 ;  /* 0x000000000000781c */ /* 0x000fe20003f2f008 */
[----:B------:R-:W-:Y:S01]  /*4760*/  FMUL.FTZ R30, R30, UR10 ;  /* 0x0000000a1e1e7c20 */ /* 0x000fe20008410000 */
[----:B------:R-:W-:Y:S01]  /*4770*/  PLOP3.LUT P2, PT, PT, PT, UP0, 0x80, 0x0 ;  /* 0x000000000000781c */ /* 0x000fe20003f4f008 */
[----:B------:R-:W-:Y:S01]  /*4780*/  MUFU.TANH R9, R27 ;  /* 0x0000001b00097308 */ /* 0x000fe20000002400 */
[----:B------:R-:W-:Y:S01]  /*4790*/  FMUL.FTZ R31, R31, UR10 ;  /* 0x0000000a1f1f7c20 */ /* 0x000fe20008410000 */
[----:B------:R-:W-:Y:S01]  /*47a0*/  @UP0 ULDC UR6, c[0x0][0x44c] ;  /* 0x0001130000060ab9 */ /* 0x000fe20000000800 */
[----:B------:R-:W-:Y:S01]  /*47b0*/  FMUL.FTZ R34, R34, UR10 ;  /* 0x0000000a22227c20 */ /* 0x000fe20008410000 */
[----:B------:R-:W-:Y:S01]  /*47c0*/  FMUL.FTZ R35, R35, UR10 ;  /* 0x0000000a23237c20 */ /* 0x000fe20008410000 */
[----:B------:R-:W-:Y:S01]  /*47d0*/  FMUL.FTZ R28, R28, UR10 ;  /* 0x0000000a1c1c7c20 */ /* 0x000fe20008410000 */
[----:B------:R-:W-:Y:S01]  /*47e0*/  FMUL.FTZ R38, R38, UR10 ;  /* 0x0000000a26267c20 */ /* 0x000fe20008410000 */
[----:B------:R-:W-:Y:S01]  /*47f0*/  FMUL.FTZ R39, R39, UR10 ;  /* 0x0000000a27277c20 */ /* 0x000fe20008410000 */
[----:B------:R-:W0:Y:S01]  /*4800*/  MUFU.TANH R26, R26 ;  /* 0x0000001a001a7308 */ /* 0x000e220000002400 */
[----:B------:R-:W-:Y:S01]  /*4810*/  FMUL.FTZ R42, R42, UR10 ;  /* 0x0000000a2a2a7c20 */ /* 0x000fe20008410000 */
[----:B------:R-:W-:Y:S01]  /*4820*/  @P1 IMAD.HI.U32 R4, R3, UR6, RZ ;  /* 0x0000000603041c27 */ /* 0x000fe2000f8e00ff */
[----:B------:R-:W-:-:S03]  /*4830*/  @UP0 ULDC UR6, c[0x0][0x450] ;  /* 0x0001140000060ab9 */ /* 0x000fc60000000800 */
[----:B------:R-:W-:Y:S01]  /*4840*/  FMUL.FTZ R43, R43, UR10 ;  /* 0x0000000a2b2b7c20 */ /* 0x000fe20008410000 */
[----:B------:R-:W-:Y:S01]  /*4850*/  FMUL.FTZ R46, R46, UR10 ;  /* 0x0000000a2e2e7c20 */ /* 0x000fe20008410000 */
[----:B------:R-:W-:Y:S01]  /*4860*/  FMUL.FTZ R47, R47, UR10 ;  /* 0x0000000a2f2f7c20 */ /* 0x000fe20008410000 */
[----:B------:R-:W-:Y:S01]  /*4870*/  @P2 SHF.R.U32.HI R3, RZ, UR6, R4 ;  /* 0x00000006ff032c19 */ /* 0x000fe20008011604 */
[----:B------:R-:W-:Y:S01]  /*4880*/  UMOV UR6, 0xffffffc0 ;  /* 0xffffffc000067882 */ /* 0x000fe20000000000 */
[----:B------:R-:W3:Y:S01]  /*4890*/  MUFU.TANH R30, R30 ;  /* 0x0000001e001e7308 */ /* 0x000ee20000002400 */
[----:B------:R-:W-:Y:S01]  /*48a0*/  UIMAD UR6, UR55, UR6, 0x40 ;  /* 0x00000040370674a4 */ /* 0x000fe2000f8e0206 */
[----:B------:R-:W-:Y:S01]  /*48b0*/  FMUL.FTZ R50, R50, UR10 ;  /* 0x0000000a32327c20 */ /* 0x000fe20008410000 */
[----:B------:R-:W4:Y:S01]  /*48c0*/  SHFL.IDX PT, R6, R3, 0x1, 0x1c1f ;  /* 0x003c1f0003067f89 */ /* 0x000f2200000e0000 */
[----:B------:R-:W-:Y:S01]  /*48d0*/  FMUL.FTZ R51, R51, UR10 ;  /* 0x0000000a33337c20 */ /* 0x000fe20008410000 */
[----:B------:R-:W-:Y:S01]  /*48e0*/  UIADD3 UR7, UR52, 0x1, UR6 ;  /* 0x0000000134077890 */ /* 0x000fe2000fffe006 */
[----:B------:R-:W-:Y:S01]  /*48f0*/  FMUL.FTZ R54, R54, UR10 ;  /* 0x0000000a36367c20 */ /* 0x000fe20008410000 */
[----:B------:R-:W-:Y:S01]  /*4900*/  IMAD.U32 R5, RZ, RZ, UR6 ;  /* 0x00000006ff057e24 */ /* 0x000fe2000f8e00ff */
[----:B------:R-:W5:Y:S01]  /*4910*/  MUFU.TANH R31, R31 ;  /* 0x0000001f001f7308 */ /* 0x000f620000002400 */
[----:B------:R-:W-:Y:S01]  /*4920*/  FMUL.FTZ R55, R55, UR10 ;  /* 0x0000000a37377c20 */ /* 0x000fe20008410000 */
[----:B------:R-:W1:Y:S01]  /*4930*/  SHFL.IDX PT, R3, R3, RZ, 0x1c1f ;  /* 0x001c1fff03037589 */ /* 0x000e6200000e0000 */
[----:B------:R-:W-:Y:S01]  /*4940*/  IMAD.U32 R13, RZ, RZ, UR7 ;  /* 0x00000007ff0d7e24 */ /* 0x000fe2000f8e00ff */
[----:B------:R-:W-:Y:S01]  /*4950*/  IADD3 R4, -R184, UR52, R5 ;  /* 0x00000034b8047c10 */ /* 0x000fe2000fffe105 */
[----:B------:R-:W-:Y:S01]  /*4960*/  FMUL.FTZ R24, R24, UR10 ;  /* 0x0000000a18187c20 */ /* 0x000fe20008410000 */
[----:B------:R-:W-:Y:S01]  /*4970*/  FMUL.FTZ R25, R25, UR10 ;  /* 0x0000000a19197c20 */ /* 0x000fe20008410000 */
[----:B------:R-:W-:Y:S01]  /*4980*/  FMUL.FTZ R29, R29, UR10 ;  /* 0x0000000a1d1d7c20 */ /* 0x000fe20008410000 */
[----:B------:R-:W-:Y:S01]  /*4990*/  IADD3 R5, R13, -UR53, -R184 ;  /* 0x800000350d057c10 */ /* 0x000fe2000fffe8b8 */
        /* <DEDUP_REMOVED lines=8> */
[----:B------:R3:W-:Y:S01]  /*4a20*/  MUFU.TANH R11, R28 ;  /* 0x0000001c000b7308 */ /* 0x0007e20000002400 */
[----:B------:R-:W-:Y:S01]  /*4a30*/  FMUL.FTZ R45, R45, UR10 ;  /* 0x0000000a2d2d7c20 */ /* 0x000fe20008410000 */
[----:B----4-:R-:W-:Y:S01]  /*4a40*/  VIADDMNMX R6, R6, R5, R4, PT ;  /* 0x0000000506067246 */ /* 0x010fe20003800104 */
[----:B------:R-:W-:Y:S01]  /*4a50*/  FMUL.FTZ R48, R48, UR10 ;  /* 0x0000000a30307c20 */ /* 0x000fe20008410000 */
[----:B------:R-:W-:Y:S01]  /*4a60*/  FMUL.FTZ R49, R49, UR10 ;  /* 0x0000000a31317c20 */ /* 0x000fe20008410000 */
[----:B------:R-:W-:Y:S01]  /*4a70*/  FMUL.FTZ R52, R52, UR10 ;  /* 0x0000000a34347c20 */ /* 0x000fe20008410000 */
[C---:B------:R-:W-:Y:S01]  /*4a80*/  ISETP.GT.AND P1, PT, R6.reuse, RZ, PT ;  /* 0x000000ff0600720c */ /* 0x040fe20003f24270 */
[----:B------:R-:W-:Y:S01]  /*4a90*/  FMUL.FTZ R53, R53, UR10 ;  /* 0x0000000a35357c20 */ /* 0x000fe20008410000 */
[C---:B------:R-:W-:Y:S01]  /*4aa0*/  ISETP.GT.AND P2, PT, R6.reuse, 0x1, PT ;  /* 0x000000010600780c */ /* 0x040fe20003f44270 */
[----:B------:R-:W4:Y:S01]  /*4ab0*/  MUFU.TANH R35, R35 ;  /* 0x0000002300237308 */ /* 0x000f220000002400 */
[----:B------:R-:W-:Y:S01]  /*4ac0*/  ISETP.GT.AND P3, PT, R6, 0x8, PT ;  /* 0x000000080600780c */ /* 0x000fe20003f64270 */
[----:B------:R-:W-:Y:S01]  /*4ad0*/  ULDC UR10, c[0x0][0x988] ;  /* 0x00026200000a7ab9 */ /* 0x000fe20000000800 */
[----:B0-----:R-:W-:-:S02]  /*4ae0*/  FSEL R27, R26, -INF , P1 ;  /* 0xff8000001a1b7808 */ /* 0x001fc40000800000 */
[----:B---3--:R-:W-:Y:S02]  /*4af0*/  FSEL R28, R9, -INF , P2 ;  /* 0xff800000091c7808 */ /* 0x008fe40001000000 */
[----:B------:R-:W-:Y:S01]  /*4b00*/  ISETP.GT.AND P1, PT, R6, 0x9, PT ;  /* 0x000000090600780c */ /* 0x000fe20003f24270 */
[----:B------:R-:W0:Y:S01]  /*4b10*/  MUFU.TANH R38, R38 ;  /* 0x0000002600267308 */ /* 0x000e220000002400 */
[----:B------:R-:W-:Y:S02]  /*4b20*/  FSEL R30, R30, -INF , P3 ;  /* 0xff8000001e1e7808 */ /* 0x000fe40001800000 */
[----:B------:R-:W-:Y:S02]  /*4b30*/  FMNMX.FTZ R9, R27, R28, !PT ;  /* 0x0000001c1b097209 */ /* 0x000fe40007810000 */
[----:B------:R-:W-:Y:S02]  /*4b40*/  ISETP.GT.AND P2, PT, R6, 0x10, PT ;  /* 0x000000100600780c */ /* 0x000fe40003f44270 */
[----:B-----5:R-:W-:Y:S01]  /*4b50*/  FSEL R31, R31, -INF , P1 ;  /* 0xff8000001f1f7808 */ /* 0x020fe20000800000 */
[----:B------:R-:W3:Y:S01]  /*4b60*/  MUFU.TANH R39, R39 ;  /* 0x0000002700277308 */ /* 0x000ee20000002400 */
[----:B------:R-:W-:-:S02]  /*4b70*/  FMNMX.FTZ R10, R30, R9, !PT ;  /* 0x000000091e0a7209 */ /* 0x000fc40007810000 */
[----:B------:R-:W-:Y:S02]  /*4b80*/  ISETP.GT.AND P1, PT, R6, 0x11, PT ;  /* 0x000000110600780c */ /* 0x000fe40003f24270 */
[----:B--2---:R-:W-:Y:S02]  /*4b90*/  FSEL R34, R34, -INF , P2 ;  /* 0xff80000022227808 */ /* 0x004fe40001000000 */
[----:B------:R-:W-:Y:S01]  /*4ba0*/  FMNMX.FTZ R9, R31, R10, !PT ;  /* 0x0000000a1f097209 */ /* 0x000fe20007810000 */
[----:B------:R-:W2:Y:S01]  /*4bb0*/  MUFU.TANH R42, R42 ;  /* 0x0000002a002a7308 */ /* 0x000ea20000002400 */
[----:B------:R-:W-:Y:S02]  /*4bc0*/  ISETP.GT.AND P2, PT, R6, 0x18, PT ;  /* 0x000000180600780c */ /* 0x000fe40003f44270 */
[----:B----4-:R-:W-:Y:S02]  /*4bd0*/  FSEL R35, R35, -INF , P1 ;  /* 0xff80000023237808 */ /* 0x010fe40000800000 */
[----:B------:R-:W-:-:S02]  /*4be0*/  FMNMX.FTZ R10, R34, R9, !PT ;  /* 0x00000009220a7209 */ /* 0x000fc40007810000 */
[----:B------:R-:W-:Y:S01]  /*4bf0*/  ISETP.GT.AND P1, PT, R6, 0x19, PT ;  /* 0x000000190600780c */ /* 0x000fe20003f24270 */
[----:B------:R-:W4:Y:S01]  /*4c00*/  MUFU.TANH R43, R43 ;  /* 0x0000002b002b7308 */ /* 0x000f220000002400 */
[----:B0-----:R-:W-:Y:S02]  /*4c10*/  FSEL R38, R38, -INF , P2 ;  /* 0xff80000026267808 */ /* 0x001fe40001000000 */
[----:B------:R-:W-:Y:S02]  /*4c20*/  FMNMX.FTZ R9, R35, R10, !PT ;  /* 0x0000000a23097209 */ /* 0x000fe40007810000 */
[----:B------:R-:W-:Y:S02]  /*4c30*/  ISETP.GT.AND P2, PT, R6, 0x20, PT ;  /* 0x000000200600780c */ /* 0x000fe40003f44270 */
[----:B---3--:R-:W-:Y:S01]  /*4c40*/  FSEL R39, R39, -INF , P1 ;  /* 0xff80000027277808 */ /* 0x008fe20000800000 */
[----:B------:R-:W0:Y:S01]  /*4c50*/  MUFU.TANH R46, R46 ;  /* 0x0000002e002e7308 */ /* 0x000e220000002400 */
        /* <DEDUP_REMOVED lines=9> */
[----:B------:R-:W3:Y:S01]  /*4cf0*/  MUFU.TANH R50, R50 ;  /* 0x0000003200327308 */ /* 0x000ee20000002400 */
[----:B0-----:R-:W-:Y:S02]  /*4d00*/  FSEL R46, R46, -INF , P2 ;  /* 0xff8000002e2e7808 */ /* 0x001fe40001000000 */
[----:B------:R-:W-:Y:S02]  /*4d10*/  FMNMX.FTZ R9, R43, R10, !PT ;  /* 0x0000000a2b097209 */ /* 0x000fe40007810000 */
[----:B------:R-:W-:Y:S02]  /*4d20*/  ISETP.GT.AND P2, PT, R6, 0x30, PT ;  /* 0x000000300600780c */ /* 0x000fe40003f44270 */
[----:B------:R-:W-:Y:S01]  /*4d30*/  FMNMX.FTZ R10, R46, R9, !PT ;  /* 0x000000092e0a7209 */ /* 0x000fe20007810000 */
[----:B------:R-:W0:Y:S01]  /*4d40*/  MUFU.TANH R51, R51 ;  /* 0x0000003300337308 */ /* 0x000e220000002400 */
[----:B--2---:R-:W-:-:S02]  /*4d50*/  FSEL R47, R47, -INF , P1 ;  /* 0xff8000002f2f7808 */ /* 0x004fc40000800000 */
[----:B------:R-:W-:Y:S02]  /*4d60*/  ISETP.GT.AND P1, PT, R6, 0x31, PT ;  /* 0x000000310600780c */ /* 0x000fe40003f24270 */
[----:B------:R-:W-:Y:S02]  /*4d70*/  FMNMX.FTZ R9, R47, R10, !PT ;  /* 0x0000000a2f097209 */ /* 0x000fe40007810000 */
[----:B-1----:R-:W-:Y:S01]  /*4d80*/  VIADDMNMX R4, R3, R5, R4, PT ;  /* 0x0000000503047246 */ /* 0x002fe20003800104 */
[----:B------:R-:W1:Y:S01]  /*4d90*/  MUFU.TANH R54, R54 ;  /* 0x0000003600367308 */ /* 0x000e620000002400 */
[----:B---3--:R-:W-:Y:S02]  /*4da0*/  FSEL R50, R50, -INF , P2 ;  /* 0xff80000032327808 */ /* 0x008fe40001000000 */
[----:B------:R-:W-:Y:S02]  /*4db0*/  ISETP.GT.AND P2, PT, R6, 0x38, PT ;  /* 0x000000380600780c */ /* 0x000fe40003f44270 */
[----:B------:R-:W-:-:S02]  /*4dc0*/  FMNMX.FTZ R10, R50, R9, !PT ;  /* 0x00000009320a7209 */ /* 0x000fc40007810000 */
[----:B------:R-:W-:Y:S01]  /*4dd0*/  ISETP.GT.AND P3, PT, R4, 0x8, PT ;  /* 0x000000080400780c */ /* 0x000fe20003f64270 */
[----:B------:R-:W2:Y:S01]  /*4de0*/  MUFU.TANH R55, R55 ;  /* 0x0000003700377308 */ /* 0x000ea20000002400 */
[----:B0-----:R-:W-:Y:S02]  /*4df0*/  FSEL R51, R51, -INF , P1 ;  /* 0xff80000033337808 */ /* 0x001fe40000800000 */
[----:B------:R-:W-:Y:S02]  /*4e00*/  ISETP.GT.AND P1, PT, R6, 0x39, PT ;  /* 0x000000390600780c */ /* 0x000fe40003f24270 */
[----:B------:R-:W-:Y:S02]  /*4e10*/  FMNMX.FTZ R9, R51, R10, !PT ;  /* 0x0000000a33097209 */ /* 0x000fe40007810000 */
[----:B------:R-:W-:Y:S01]  /*4e20*/  R2UR UR6, R7 ;  /* 0x00000000070672ca */ /* 0x000fe200000e0000 */
[----:B------:R-:W0:Y:S01]  /*4e30*/  MUFU.TANH R24, R24 ;  /* 0x0000001800187308 */ /* 0x000e220000002400 */
[----:B-1----:R-:W-:-:S02]  /*4e40*/  FSEL R54, R54, -INF , P2 ;  /* 0xff80000036367808 */ /* 0x002fc40001000000 */
[----:B------:R-:W-:Y:S02]  /*4e50*/  ISETP.GT.AND P2, PT, R4, 0x1, PT ;  /* 0x000000010400780c */ /* 0x000fe40003f44270 */
[----:B------:R-:W-:-:S03]  /*4e60*/  FMNMX.FTZ R6, R54, R9, !PT ;  /* 0x0000000936067209 */ /* 0x000fc60007810000 */
[----:B------:R-:W1:Y:S01]  /*4e70*/  MUFU.TANH R25, R25 ;  /* 0x0000001900197308 */ /* 0x000e620000002400 */
[----:B--2---:R-:W-:Y:S02]  /*4e80*/  FSEL R55, R55, -INF , P1 ;  /* 0xff80000037377808 */ /* 0x004fe40000800000 */
[----:B------:R-:W-:Y:S01]  /*4e90*/  ISETP.GT.AND P1, PT, R4, RZ, PT ;  /* 0x000000ff0400720c */ /* 0x000fe20003f24270 */
[----:B------:R-:W-:Y:S01]  /*4ea0*/  UIADD3 UR6, UR6, 0x28c40, URZ ;  /* 0x00028c4006067890 */ /* 0x000fe2000fffe03f */
[----:B------:R-:W-:-:S03]  /*4eb0*/  FMNMX.FTZ R6, R55, R6, !PT ;  /* 0x0000000637067209 */ /* 0x000fc60007810000 */
[----:B------:R-:W-:Y:S01]  /*4ec0*/  MUFU.TANH R29, R29 ;  /* 0x0000001d001d7308 */ /* 0x000fe20000002400 */
[----:B0-----:R-:W-:Y:S01]  /*4ed0*/  FSEL R5, R24, -INF , P1 ;  /* 0xff80000018057808 */ /* 0x001fe20000800000 */
[----:B------:R-:W0:Y:S01]  /*4ee0*/  SHFL.BFLY PT, R9, R6, 0x2, 0x1f ;  /* 0x0c401f0006097f89 */ /* 0x000e2200000e0000 */
[----:B------:R-:W-:Y:S01]  /*4ef0*/  ISETP.GT.AND P1, PT, R4, 0x9, PT ;  /* 0x000000090400780c */ /* 0x000fe20003f24270 */
[----:B------:R-:W-:-:S04]  /*4f00*/  UPRMT UR6, UR39, 0x654, UR6 ;  /* 0x0000065427067896 */ /* 0x000fc80008000006 */
[----:B------:R-:W2:Y:S01]  /*4f10*/  MUFU.TANH R12, R32 ;  /* 0x00000020000c7308 */ /* 0x000ea20000002400 */
[----:B-1----:R-:W-:Y:S02]  /*4f20*/  FSEL R10, R25, -INF , P2 ;  /* 0xff800000190a7808 */ /* 0x002fe40001000000 */
[----:B------:R-:W-:Y:S02]  /*4f30*/  ISETP.GT.AND P2, PT, R4, 0x10, PT ;  /* 0x000000100400780c */ /* 0x000fe40003f44270 */
[----:B------:R-:W-:Y:S03]  /*4f40*/  SYNCS.ARRIVE.TRANS64.RED.A1T0 RZ, [UR6], RZ ;  /* 0x000000ffffff79a7 */ /* 0x000fe60008100406 */
[----:B------:R-:W1:Y:S08]  /*4f50*/  MUFU.TANH R33, R33 ;  /* 0x0000002100217308 */ /* 0x000e700000002400 */
[----:B------:R-:W3:Y:S01]  /*4f60*/  MUFU.TANH R36, R36 ;  /* 0x0000002400247308 */ /* 0x000ee20000002400 */
[----:B--2---:R-:W-:-:S02]  /*4f70*/  FSEL R12, R12, -INF , P2 ;  /* 0xff8000000c0c7808 */ /* 0x004fc40001000000 */
[----:B0-----:R-:W-:Y:S02]  /*4f80*/  FMNMX.FTZ R13, R6, R9, !PT ;  /* 0x00000009060d7209 */ /* 0x001fe40007810000 */
[----:B------:R-:W-:Y:S02]  /*4f90*/  FSEL R9, R11, -INF , P3 ;  /* 0xff8000000b097808 */ /* 0x000fe40001800000 */
[----:B------:R-:W-:Y:S01]  /*4fa0*/  FMNMX.FTZ R6, R5, R10, !PT ;  /* 0x0000000a05067209 */ /* 0x000fe20007810000 */
[----:B------:R-:W0:Y:S01]  /*4fb0*/  SHFL.BFLY PT, R14, R13, 0x1, 0x1f ;  /* 0x0c201f000d0e7f89 */ /* 0x000e2200000e0000 */
[----:B------:R-:W2:Y:S01]  /*4fc0*/  MUFU.TANH R37, R37 ;  /* 0x0000002500257308 */ /* 0x000ea20000002400 */
[----:B------:R-:W-:Y:S02]  /*4fd0*/  FSEL R11, R29, -INF , P1 ;  /* 0xff8000001d0b7808 */ /* 0x000fe40000800000 */
[----:B------:R-:W-:Y:S02]  /*4fe0*/  FMNMX.FTZ R6, R9, R6, !PT ;  /* 0x0000000609067209 */ /* 0x000fe40007810000 */
[----:B------:R-:W-:-:S02]  /*4ff0*/  ISETP.GT.AND P1, PT, R4, 0x11, PT ;  /* 0x000000110400780c */ /* 0x000fc40003f24270 */
[----:B------:R-:W-:Y:S01]  /*5000*/  FMNMX.FTZ R15, R11, R6, !PT ;  /* 0x000000060b0f7209 */ /* 0x000fe20007810000 */
[----:B------:R-:W4:Y:S01]  /*5010*/  MUFU.TANH R20, R40 ;  /* 0x0000002800147308 */ /* 0x000f220000002400 */
[----:B------:R-:W-:Y:S02]  /*5020*/  ISETP.GT.AND P2, PT, R4, 0x18, PT ;  /* 0x000000180400780c */ /* 0x000fe40003f44270 */
[----:B------:R-:W-:Y:S02]  /*5030*/  FMNMX.FTZ R6, R12, R15, !PT ;  /* 0x0000000f0c067209 */ /* 0x000fe40007810000 */
[----:B------:R-:W-:-:S03]  /*5040*/  ISETP.GT.AND P3, PT, R4, 0x29, PT ;  /* 0x000000290400780c */ /* 0x000fc60003f64270 */
[----:B------:R-:W5:Y:S01]  /*5050*/  MUFU.TANH R41, R41 ;  /* 0x0000002900297308 */ /* 0x000f620000002400 */
[----:B0-----:R-:W-:-:S07]  /*5060*/  FMNMX.FTZ R3, R13, R14, !PT ;  /* 0x0000000e0d037209 */ /* 0x001fce0007810000 */
[----:B------:R-:W0:Y:S01]  /*5070*/  MUFU.TANH R44, R44 ;  /* 0x0000002c002c7308 */ /* 0x000e220000002400 */
[----:B-1----:R-:W-:Y:S02]  /*5080*/  FSEL R13, R33, -INF , P1 ;  /* 0xff800000210d7808 */ /* 0x002fe40000800000 */
[----:B------:R-:W-:Y:S02]  /*5090*/  ISETP.GT.AND P1, PT, R4, 0x19, PT ;  /* 0x000000190400780c */ /* 0x000fe40003f24270 */
[----:B---3--:R-:W-:Y:S02]  /*50a0*/  FSEL R14, R36, -INF , P2 ;  /* 0xff800000240e7808 */ /* 0x008fe40001000000 */
[----:B------:R-:W-:Y:S01]  /*50b0*/  FMNMX.FTZ R21, R13, R6, !PT ;  /* 0x000000060d157209 */ /* 0x000fe20007810000 */
[----:B------:R-:W1:Y:S01]  /*50c0*/  MUFU.TANH R45, R45 ;  /* 0x0000002d002d7308 */ /* 0x000e620000002400 */
[----:B------:R-:W-:Y:S02]  /*50d0*/  ISETP.GT.AND P2, PT, R4, 0x20, PT ;  /* 0x000000200400780c */ /* 0x000fe40003f44270 */
[----:B--2---:R-:W-:-:S02]  /*50e0*/  FSEL R15, R37, -INF , P1 ;  /* 0xff800000250f7808 */ /* 0x004fc40000800000 */
[----:B------:R-:W-:Y:S02]  /*50f0*/  FMNMX.FTZ R6, R14, R21, !PT ;  /* 0x000000150e067209 */ /* 0x000fe40007810000 */
[----:B------:R-:W-:Y:S01]  /*5100*/  ISETP.GT.AND P1, PT, R4, 0x21, PT ;  /* 0x000000210400780c */ /* 0x000fe20003f24270 */
[----:B------:R-:W2:Y:S01]  /*5110*/  MUFU.TANH R26, R48 ;  /* 0x00000030001a7308 */ /* 0x000ea20000002400 */
[----:B----4-:R-:W-:Y:S02]  /*5120*/  FSEL R20, R20, -INF , P2 ;  /* 0xff80000014147808 */ /* 0x010fe40001000000 */
[----:B------:R-:W-:Y:S01]  /*5130*/  FMNMX.FTZ R25, R15, R6, !PT ;  /* 0x000000060f197209 */ /* 0x000fe20007810000 */
[----:B------:R-:W-:Y:S01]  /*5140*/  BAR.SYNC.DEFER_BLOCKING 0xf, 0x100 ;  /* 0x03c4000000007b1d */ /* 0x000fe20000010000 */
[----:B------:R-:W-:Y:S02]  /*5150*/  ISETP.GT.AND P2, PT, R4, 0x28, PT ;  /* 0x000000280400780c */ /* 0x000fe40003f44270 */
[----:B-----5:R-:W-:-:S02]  /*5160*/  FSEL R21, R41, -INF , P1 ;  /* 0xff80000029157808 */ /* 0x020fc40000800000 */
[----:B------:R-:W-:Y:S01]  /*5170*/  FMNMX.FTZ R6, R20, R25, !PT ;  /* 0x0000001914067209 */ /* 0x000fe20007810000 */
[----:B------:R-:W3:Y:S01]  /*5180*/  MUFU.TANH R49, R49 ;  /* 0x0000003100317308 */ /* 0x000ee20000002400 */
[C---:B------:R-:W-:Y:S01]  /*5190*/  FMUL.FTZ R25, R3.reuse, UR10 ;  /* 0x0000000a03197c20 */ /* 0x040fe20008410000 */
[----:B------:R-:W-:Y:S02]  /*51a0*/  FSETP.NEU.FTZ.AND P4, PT, R3, -INF , PT ;  /* 0xff8000000300780b */ /* 0x000fe40003f9d000 */
[----:B0-----:R-:W-:Y:S02]  /*51b0*/  FSEL R24, R44, -INF , P2 ;  /* 0xff8000002c187808 */ /* 0x001fe40001000000 */
[----:B------:R-:W-:Y:S02]  /*51c0*/  FMNMX.FTZ R29, R21, R6, !PT ;  /* 0x00000006151d7209 */ /* 0x000fe40007810000 */
[----:B------:R-:W0:Y:S01]  /*51d0*/  MUFU.TANH R52, R52 ;  /* 0x0000003400347308 */ /* 0x000e220000002400 */
[----:B------:R-:W-:-:S02]  /*51e0*/  FSEL R32, R25, RZ, P4 ;  /* 0x000000ff19207208 */ /* 0x000fc40002000000 */
[----:B------:R-:W-:Y:S02]  /*51f0*/  ISETP.GT.AND P1, PT, R4, 0x30, PT ;  /* 0x000000300400780c */ /* 0x000fe40003f24270 */
[----:B-1----:R-:W-:Y:S01]  /*5200*/  FSEL R25, R45, -INF , P3 ;  /* 0xff8000002d197808 */ /* 0x002fe20001800000 */
[--C-:B------:R-:W-:Y:S01]  /*5210*/  FFMA.FTZ R33, R27, UR10, -R32.reuse ;  /* 0x0000000a1b217c23 */ /* 0x100fe20008010820 */
[----:B------:R-:W-:Y:S01]  /*5220*/  FMNMX.FTZ R6, R24, R29, !PT ;  /* 0x0000001d18067209 */ /* 0x000fe20007810000 */
[----:B------:R-:W1:Y:S01]  /*5230*/  MUFU.TANH R53, R53 ;  /* 0x0000003500357308 */ /* 0x000e620000002400 */
[----:B------:R-:W-:Y:S01]  /*5240*/  ISETP.GT.AND P2, PT, R4, 0x31, PT ;  /* 0x000000310400780c */ /* 0x000fe20003f44270 */
[--C-:B------:R-:W-:Y:S01]  /*5250*/  FFMA.FTZ R36, R28, UR10, -R32.reuse ;  /* 0x0000000a1c247c23 */ /* 0x100fe20008010820 */
[----:B--2---:R-:W-:Y:S01]  /*5260*/  FSEL R26, R26, -INF , P1 ;  /* 0xff8000001a1a7808 */ /* 0x004fe20000800000 */
[--C-:B------:R-:W-:Y:S01]  /*5270*/  FFMA.FTZ R30, R30, UR10, -R32.reuse ;  /* 0x0000000a1e1e7c23 */ /* 0x100fe20008010820 */
[----:B------:R-:W-:Y:S01]  /*5280*/  FMNMX.FTZ R29, R25, R6, !PT ;  /* 0x00000006191d7209 */ /* 0x000fe20007810000 */
[--C-:B------:R-:W-:Y:S01]  /*5290*/  FFMA.FTZ R31, R31, UR10, -R32.reuse ;  /* 0x0000000a1f1f7c23 */ /* 0x100fe20008010820 */
[----:B------:R-:W-:Y:S01]  /*52a0*/  ISETP.GT.AND P1, PT, R4, 0x38, PT ;  /* 0x000000380400780c */ /* 0x000fe20003f24270 */
[----:B------:R-:W-:Y:S01]  /*52b0*/  MUFU.EX2 R155, R30 ;  /* 0x0000001e009b7308 */ /* 0x000fe20000000800 */
[----:B---3--:R-:W-:Y:S01]  /*52c0*/  FSEL R27, R49, -INF , P2 ;  /* 0xff800000311b7808 */ /* 0x008fe20001000000 */
[--C-:B------:R-:W-:Y:S01]  /*52d0*/  FFMA.FTZ R34, R34, UR10, -R32.reuse ;  /* 0x0000000a22227c23 */ /* 0x100fe20008010820 */
[----:B------:R-:W-:Y:S01]  /*52e0*/  FMNMX.FTZ R6, R26, R29, !PT ;  /* 0x0000001d1a067209 */ /* 0x000fe20007810000 */
[--C-:B------:R-:W-:Y:S01]  /*52f0*/  FFMA.FTZ R35, R35, UR10, -R32.reuse ;  /* 0x0000000a23237c23 */ /* 0x100fe20008010820 */
[----:B------:R-:W-:Y:S01]  /*5300*/  ISETP.GT.AND P2, PT, R4, 0x39, PT ;  /* 0x000000390400780c */ /* 0x000fe20003f44270 */
[--C-:B------:R-:W-:Y:S01]  /*5310*/  FFMA.FTZ R38, R38, UR10, -R32.reuse ;  /* 0x0000000a26267c23 */ /* 0x100fe20008010820 */
[----:B0-----:R-:W-:Y:S01]  /*5320*/  FSEL R4, R52, -INF , P1 ;  /* 0xff80000034047808 */ /* 0x001fe20000800000 */
[----:B------:R-:W-:Y:S01]  /*5330*/  MUFU.EX2 R33, R33 ;  /* 0x0000002100217308 */ /* 0x000fe20000000800 */
[----:B------:R-:W-:Y:S01]  /*5340*/  FMNMX.FTZ R29, R27, R6, !PT ;  /* 0x000000061b1d7209 */ /* 0x000fe20007810000 */
[--C-:B------:R-:W-:Y:S01]  /*5350*/  FFMA.FTZ R39, R39, UR10, -R32.reuse ;  /* 0x0000000a27277c23 */ /* 0x100fe20008010820 */
[----:B-1----:R-:W-:Y:S01]  /*5360*/  FSEL R28, R53, -INF , P2 ;  /* 0xff800000351c7808 */ /* 0x002fe20001000000 */
[--C-:B------:R-:W-:Y:S01]  /*5370*/  FFMA.FTZ R42, R42, UR10, -R32.reuse ;  /* 0x0000000a2a2a7c23 */ /* 0x100fe20008010820 */
[----:B------:R-:W-:Y:S01]  /*5380*/  FMNMX.FTZ R29, R4, R29, !PT ;  /* 0x0000001d041d7209 */ /* 0x000fe20007810000 */
[--C-:B------:R-:W-:Y:S01]  /*5390*/  FFMA.FTZ R43, R43, UR10, -R32.reuse ;  /* 0x0000000a2b2b7c23 */ /* 0x100fe20008010820 */
[--C-:B------:R-:W-:Y:S01]  /*53a0*/  FFMA.FTZ R46, R46, UR10, -R32.reuse ;  /* 0x0000000a2e2e7c23 */ /* 0x100fe20008010820 */
[----:B------:R-:W0:Y:S01]  /*53b0*/  MUFU.EX2 R36, R36 ;  /* 0x0000002400247308 */ /* 0x000e220000000800 */
[----:B------:R-:W-:Y:S01]  /*53c0*/  FMNMX.FTZ R29, R28, R29, !PT ;  /* 0x0000001d1c1d7209 */ /* 0x000fe20007810000 */
[--C-:B------:R-:W-:Y:S01]  /*53d0*/  FFMA.FTZ R47, R47, UR10, -R32.reuse ;  /* 0x0000000a2f2f7c23 */ /* 0x100fe20008010820 */
[--C-:B------:R-:W-:Y:S01]  /*53e0*/  FFMA.FTZ R50, R50, UR10, -R32.reuse ;  /* 0x0000000a32327c23 */ /* 0x100fe20008010820 */
[--C-:B------:R-:W-:Y:S01]  /*53f0*/  FFMA.FTZ R51, R51, UR10, -R32.reuse ;  /* 0x0000000a33337c23 */ /* 0x100fe20008010820 */
[--C-:B------:R-:W-:Y:S01]  /*5400*/  FFMA.FTZ R54, R54, UR10, -R32.reuse ;  /* 0x0000000a36367c23 */ /* 0x100fe20008010820 */
[----:B------:R-:W1:Y:S01]  /*5410*/  SHFL.BFLY PT, R6, R29, 0x2, 0x1f ;  /* 0x0c401f001d067f89 */ /* 0x000e6200000e0000 */
[----:B------:R-:W-:Y:S01]  /*5420*/  FFMA.FTZ R32, R55, UR10, -R32 ;  /* 0x0000000a37207c23 */ /* 0x000fe20008010820 */
[----:B------:R-:W-:Y:S08]  /*5430*/  MUFU.EX2 R40, R31 ;  /* 0x0000001f00287308 */ /* 0x000ff00000000800 */
[----:B------:R-:W-:Y:S01]  /*5440*/  MUFU.EX2 R34, R34 ;  /* 0x0000002200227308 */ /* 0x000fe20000000800 */
[----:B0-----:R-:W-:-:S07]  /*5450*/  F2FP.F16.F32.PACK_AB R153, R36, R33 ;  /* 0x000000212499723e */ /* 0x001fce00000000ff */
[----:B------:R-:W0:Y:S01]  /*5460*/  MUFU.EX2 R35, R35 ;  /* 0x0000002300237308 */ /* 0x000e220000000800 */
[----:B-1----:R-:W-:-:S07]  /*5470*/  FMNMX.FTZ R30, R29, R6, !PT ;  /* 0x000000061d1e7209 */ /* 0x002fce0007810000 */
[----:B------:R-:W-:Y:S01]  /*5480*/  MUFU.EX2 R38, R38 ;  /* 0x0000002600267308 */ /* 0x000fe20000000800 */
[----:B------:R-:W1:Y:S07]  /*5490*/  SHFL.BFLY PT, R29, R30, 0x1, 0x1f ;  /* 0x0c201f001e1d7f89 */ /* 0x000e6e00000e0000 */
[----:B------:R-:W2:Y:S01]  /*54a0*/  MUFU.EX2 R39, R39 ;  /* 0x0000002700277308 */ /* 0x000ea20000000800 */
[----:B0-----:R-:W-:-:S07]  /*54b0*/  F2FP.F16.F32.PACK_AB R157, R35, R34 ;  /* 0x00000022239d723e */ /* 0x001fce00000000ff */
[----:B------:R-:W-:Y:S08]  /*54c0*/  MUFU.EX2 R42, R42 ;  /* 0x0000002a002a7308 */ /* 0x000ff00000000800 */
[----:B------:R-:W-:Y:S01]  /*54d0*/  MUFU.EX2 R31, R32 ;  /* 0x00000020001f7308 */ /* 0x000fe20000000800 */
[----:B--2---:R-:W-:Y:S02]  /*54e0*/  F2FP.F16.F32.PACK_AB R159, R39, R38 ;  /* 0x00000026279f723e */ /* 0x004fe400000000ff */
[----:B-1----:R-:W-:Y:S01]  /*54f0*/  FMNMX.FTZ R6, R30, R29, !PT ;  /* 0x0000001d1e067209 */ /* 0x002fe20007810000 */
[----:B------:R-:W-:-:S03]  /*5500*/  FADD.FTZ R30, R33, R36 ;  /* 0x00000024211e7221 */ /* 0x000fc60000010000 */
[C---:B------:R-:W-:Y:S01]  /*5510*/  FSETP.NEU.FTZ.AND P1, PT, R6.reuse, -INF , PT ;  /* 0xff8000000600780b */ /* 0x040fe20003f3d000 */
[----:B------:R-:W-:Y:S01]  /*5520*/  FMUL.FTZ R29, R6, UR10 ;  /* 0x0000000a061d7c20 */ /* 0x000fe20008410000 */
[----:B------:R-:W0:Y:S04]  /*5530*/  MUFU.EX2 R43, R43 ;  /* 0x0000002b002b7308 */ /* 0x000e280000000800 */
[----:B------:R-:W-:-:S04]  /*5540*/  FSEL R29, R29, RZ, P1 ;  /* 0x000000ff1d1d7208 */ /* 0x000fc80000800000 */
        /* <DEDUP_REMOVED lines=18> */
[----:B------:R-:W-:Y:S01]  /*5670*/  FFMA.FTZ R28, R28, UR10, -R29 ;  /* 0x0000000a1c1c7c23 */ /* 0x000fe2000801081d */
[----:B0-----:R-:W-:-:S05]  /*5680*/  F2FP.F16.F32.PACK_AB R161, R43, R42 ;  /* 0x0000002a2ba1723e */ /* 0x001fca00000000ff */
        /* <DEDUP_REMOVED lines=25> */
[----:B--2---:R-:W-:Y:S01]  /*5820*/  FADD.FTZ R30, R14, R11 ;  /* 0x0000000b0e1e7221 */ /* 0x004fe20000010000 */
[----:B------:R-:W-:-:S06]  /*5830*/  FADD.FTZ R12, R46, R33 ;  /* 0x000000212e0c7221 */ /* 0x000fcc0000010000 */
        /* <DEDUP_REMOVED lines=11> */
[----:B------:R-:W-:Y:S01]  /*58f0*/  MUFU.EX2 R50, R50 ;  /* 0x0000003200327308 */ /* 0x000fe20000000800 */
[C---:B0-----:R-:W-:Y:S01]  /*5900*/  F2FP.F16.F32.PACK_AB R163, R47.reuse, R46 ;  /* 0x0000002e2fa3723e */ /* 0x041fe200000000ff */
[----:B------:R-:W-:-:S06]  /*5910*/  FADD.FTZ R47, R47, R12 ;  /* 0x0000000c2f2f7221 */ /* 0x000fcc0000010000 */
[----:B------:R-:W0:Y:S01]  /*5920*/  MUFU.EX2 R51, R51 ;  /* 0x0000003300337308 */ /* 0x000e220000000800 */
[C---:B--2---:R-:W-:Y:S01]  /*5930*/  F2FP.F16.F32.PACK_AB R162, R25.reuse, R24 ;  /* 0x0000001819a2723e */ /* 0x044fe200000000ff */
[----:B------:R-:W-:-:S04]  /*5940*/  FADD.FTZ R25, R25, R10 ;  /* 0x0000000a19197221 */ /* 0x000fc80000010000 */
[----:B------:R1:W-:Y:S02]  /*5950*/  STSM.16.M88.4 [R23], R160 ;  /* 0x000000a017007844 */ /* 0x0003e40000000200 */
[----:B------:R-:W-:Y:S08]  /*5960*/  MUFU.EX2 R26, R26 ;  /* 0x0000001a001a7308 */ /* 0x000ff00000000800 */
[----:B------:R-:W2:Y:S01]  /*5970*/  MUFU.EX2 R27, R27 ;  /* 0x0000001b001b7308 */ /* 0x000ea20000000800 */
[----:B0-----:R-:W-:Y:S01]  /*5980*/  F2FP.F16.F32.PACK_AB R165, R51, R50 ;  /* 0x0000003233a5723e */ /* 0x001fe200000000ff */
[----:B------:R-:W-:-:S04]  /*5990*/  FADD.FTZ R50, R50, R47 ;  /* 0x0000002f32327221 */ /* 0x000fc80000010000 */
[----:B------:R-:W-:Y:S02]  /*59a0*/  FADD.FTZ R51, R51, R50 ;  /* 0x0000003233337221 */ /* 0x000fe40000010000 */
[----:B------:R-:W0:Y:S08]  /*59b0*/  MUFU.EX2 R54, R54 ;  /* 0x0000003600367308 */ /* 0x000e300000000800 */
[----:B------:R-:W3:Y:S01]  /*59c0*/  MUFU.EX2 R4, R4 ;  /* 0x0000000400047308 */ /* 0x000ee20000000800 */
[----:B--2---:R-:W-:Y:S01]  /*59d0*/  F2FP.F16.F32.PACK_AB R164, R27, R26 ;  /* 0x0000001a1ba4723e */ /* 0x004fe200000000ff */
[----:B------:R-:W-:-:S04]  /*59e0*/  FADD.FTZ R26, R26, R25 ;  /* 0x000000191a1a7221 */ /* 0x000fc80000010000 */
[----:B------:R-:W-:Y:S02]  /*59f0*/  FADD.FTZ R27, R27, R26 ;  /* 0x0000001a1b1b7221 */ /* 0x000fe40000010000 */
[----:B------:R-:W2:Y:S01]  /*5a00*/  MUFU.EX2 R11, R28 ;  /* 0x0000001c000b7308 */ /* 0x000ea20000000800 */
[----:B0-----:R-:W-:Y:S01]  /*5a10*/  F2FP.F16.F32.PACK_AB R167, R31, R54 ;  /* 0x000000361fa7723e */ /* 0x001fe200000000ff */
[----:B------:R-:W-:Y:S01]  /*5a20*/  FADD.FTZ R54, R54, R51 ;  /* 0x0000003336367221 */ /* 0x000fe20000010000 */
[----:B---3--:R-:W-:Y:S01]  /*5a30*/  FADD.FTZ R10, R4, R27 ;  /* 0x0000001b040a7221 */ /* 0x008fe20000010000 */
[----:B--2---:R-:W-:Y:S02]  /*5a40*/  F2FP.F16.F32.PACK_AB R166, R11, R4 ;  /* 0x000000040ba6723e */ /* 0x004fe400000000ff */
[----:B------:R-:W-:Y:S01]  /*5a50*/  FADD.FTZ R4, R31, R54 ;  /* 0x000000361f047221 */ /* 0x000fe20000010000 */
[----:B------:R-:W-:Y:S02]  /*5a60*/  FADD.FTZ R5, R11, R10 ;  /* 0x0000000a0b057221 */ /* 0x000fe40000010000 */
[----:B------:R1:W-:Y:S01]  /*5a70*/  STSM.16.M88.4 [R22], R164 ;  /* 0x000000a416007844 */ /* 0x0003e20000000200 */
[----:B------:R-:W-:Y:S05]  /*5a80*/  @!P0 BRA `(.L_x_4439) ;  /* 0x0000000000048947 */ /* 0x000fea0003800000 */
[----:B------:R-:W-:Y:S01]  /*5a90*/  BPT.TRAP 0x1 ;  /* 0x000000040000795c */ /* 0x000fe20000300000 */
.L_x_4439:
[----:B------:R0:W2:Y:S01]  /*5aa0*/  SYNCS.PHASECHK.TRANS64.TRYWAIT P1, [R7+URZ+0x28c50], R8 ;  /* 0x028c5008070075a7 */ /* 0x0000a2000802017f */
[----:B------:R-:W-:Y:S05]  /*5ab0*/  @!P0 BRA `(.L_x_4440) ;  /* 0x0000000000048947 */ /* 0x000fea0003800000 */
[----:B------:R-:W-:Y:S01]  /*5ac0*/  BPT.TRAP 0x1 ;  /* 0x000000040000795c */ /* 0x000fe20000300000 */
.L_x_4440:
[----:B--2---:R-:W-:Y:S05]  /*5ad0*/  @P1 BRA `(.L_x_4441) ;  /* 0x0000000000081947 */ /* 0x004fea0003800000 */
[----:B------:R-:W2:Y:S02]  /*5ae0*/  SYNCS.PHASECHK.TRANS64.TRYWAIT P1, [R7+URZ+0x28c50], R8 ;  /* 0x028c5008070075a7 */ /* 0x000ea4000802017f */
[----:B--2---:R-:W-:Y:S05]  /*5af0*/  @!P1 BRA `(.L_x_4442) ;  /* 0x000000fc00209947 */ /* 0x004fea0003800000 */
.L_x_4441:
        /* <DEDUP_REMOVED lines=34> */
.L_x_4443:
[----:B------:R-:W-:Y:S01]  /*5d20*/  UISETP.NE.AND UP0, UPT, UR54, URZ, UPT ;  /* 0x0000003f3600728c */ /* 0x000fe2000bf05270 */
[----:B------:R-:W-:Y:S01]  /*5d30*/  R2UR UR14, R7 ;  /* 0x00000000070e72ca */ /* 0x000fe200000e0000 */
[----:B------:R-:W-:Y:S01]  /*5d40*/  UMOV UR11, UR45 ;  /* 0x0000002d000b7c82 */ /* 0x000fe20008000000 */
[----:B------:R-:W-:-:S08]  /*5d50*/  UIADD3 UR21, UR55, -0x2, URZ ;  /* 0xfffffffe37157890 */ /* 0x000fd0000fffe03f */
[----:B------:R-:W-:Y:S01]  /*5d60*/  @UP0 ULDC UR6, c[0x0][0x44c] ;  /* 0x0001130000060ab9 */ /* 0x000fe20000000800 */
[----:B------:R-:W-:Y:S01]  /*5d70*/  @UP0 ULDC UR15, c[0x0][0x450] ;  /* 0x00011400000f0ab9 */ /* 0x000fe20000000800 */
[----:B------:R-:W-:Y:S02]  /*5d80*/  UIMAD.WIDE.U32 UR6, UR45, UR6, URZ ;  /* 0x000000062d0672a5 */ /* 0x000fe4000f8e003f */
[----:B------:R-:W-:Y:S02]  /*5d90*/  UIADD3 UR6, UR14, 0x28c60, URZ ;  /* 0x00028c600e067890 */ /* 0x000fe4000fffe03f */
[----:B------:R-:W-:Y:S02]  /*5da0*/  @UP0 USHF.R.U32.HI UR11, URZ, UR15, UR7 ;  /* 0x0000000f3f0b0299 */ /* 0x000fe40008011607 */
[----:B------:R-:W-:Y:S02]  /*5db0*/  UPRMT UR6, UR39, 0x654, UR6 ;  /* 0x0000065427067896 */ /* 0x000fe40008000006 */
[----:B------:R-:W-:-:S04]  /*5dc0*/  UIADD3 UR7, UR11, UR52, -UR53 ;  /* 0x000000340b077290 */ /* 0x000fc8000fffe835 */
[----:B------:R-:W-:-:S03]  /*5dd0*/  USHF.R.S32.HI UR11, URZ, 0x1f, UR7 ;  /* 0x0000001f3f0b7899 */ /* 0x000fc60008011407 */
[----:B------:R-:W-:Y:S01]  /*5de0*/  SYNCS.ARRIVE.TRANS64.RED.A1T0 RZ, [UR6], RZ ;  /* 0x000000ffffff79a7 */ /* 0x000fe20008100406 */
        /* <DEDUP_REMOVED lines=9> */
[----:B0-2---:R-:W-:Y:S01]  /*5e80*/  IMAD.MOV.U32 R8, RZ, RZ, R6 ;  /* 0x000000ffff087224 */ /* 0x005fe200078e0006 */
[----:B------:R-:W-:Y:S01]  /*5e90*/  ULDC UR25, c[0x0][0x9d8] ;  /* 0x0002760000197ab9 */ /* 0x000fe20000000800 */
[----:B------:R-:W-:-:S05]  /*5ea0*/  ULDC UR22, c[0x0][0x988] ;  /* 0x0002620000167ab9 */ /* 0x000fca0000000800 */
.L_x_4455:
[----:B------:R-:W-:-:S04]  /*5eb0*/  UIADD3 UR37, UR24, 0x1, URZ ;  /* 0x0000000118257890 */ /* 0x000fc8000fffe03f */
[----:B------:R-:W-:-:S04]  /*5ec0*/  UISETP.NE.AND UP0, UPT, UR37, 0x2, UPT ;  /* 0x000000022500788c */ /* 0x000fc8000bf05270 */
[----:B------:R-:W-:Y:S02]  /*5ed0*/  USEL UR6, URZ, 0x1, UP0 ;  /* 0x000000013f067887 */ /* 0x000fe40008000000 */
[----:B------:R-:W-:Y:S02]  /*5ee0*/  USEL UR37, UR37, URZ, UP0 ;  /* 0x0000003f25257287 */ /* 0x000fe40008000000 */
[----:B------:R-:W-:Y:S01]  /*5ef0*/  ULOP3.LUT UR36, UR36, UR6, URZ, 0x3c, !UPT ;  /* 0x0000000624247292 */ /* 0x000fe2000f8e3c3f */
[----:B012---:R-:W-:Y:S11]  /*5f00*/  @!P0 BRA `(.L_x_4445) ;  /* 0x0000000000048947 */ /* 0x007ff60003800000 */
[----:B------:R-:W-:Y:S01]  /*5f10*/  BPT.TRAP 0x1 ;  /* 0x000000040000795c */ /* 0x000fe20000300000 */
.L_x_4445:
[----:B------:R-:W-:Y:S01]  /*5f20*/  ULEA UR23, UR37, UR40, 0x3 ;  /* 0x0000002825177291 */ /* 0x000fe2000f8e183f */
[----:B------:R-:W-:-:S05]  /*5f30*/  IMAD.U32 R7, RZ, RZ, UR36 ;  /* 0x00000024ff077e24 */ /* 0x000fca000f8e00ff */
[----:B------:R-:W-:-:S04]  /*5f40*/  SHF.L.U32 R7, R7, 0x1f, RZ ;  /* 0x0000001f07077819 */ /* 0x000fc800000006ff */
[----:B------:R0:W2:Y:S01]  /*5f50*/  SYNCS.PHASECHK.TRANS64.TRYWAIT P1, [UR23+0x28c30], R7 ;  /* 0x028c3007ff0075a7 */ /* 0x0000a20008020157 */
[----:B------:R-:W-:Y:S05]  /*5f60*/  @!P0 BRA `(.L_x_4446) ;  /* 0x0000000000048947 */ /* 0x000fea0003800000 */
[----:B------:R-:W-:Y:S01]  /*5f70*/  BPT.TRAP 0x1 ;  /* 0x000000040000795c */ /* 0x000fe20000300000 */
.L_x_4446:
[----:B--2---:R-:W-:Y:S05]  /*5f80*/  @P1 BRA `(.L_x_4447) ;  /* 0x0000000000081947 */ /* 0x004fea0003800000 */
[----:B------:R-:W2:Y:S02]  /*5f90*/  SYNCS.PHASECHK.TRANS64.TRYWAIT P1, [UR23+0x28c30], R7 ;  /* 0x028c3007ff0075a7 */ /* 0x000ea40008020157 */
[----:B--2---:R-:W-:Y:S05]  /*5fa0*/  @!P1 BRA `(.L_x_4448) ;  /* 0x000000f800089947 */ /* 0x004fea0003800000 */
.L_x_4447:
        /* <DEDUP_REMOVED lines=23> */
.L_x_4449:
[----:B------:R-:W-:Y:S01]  /*6120*/  UISETP.NE.AND UP0, UPT, UR54, URZ, UPT ;  /* 0x0000003f3600728c */ /* 0x000fe2000bf05270 */
[----:B------:R-:W-:Y:S01]  /*6130*/  FMUL.FTZ R12, R153, UR25 ;  /* 0x00000019990c7c20 */ /* 0x000fe20008410000 */
[----:B------:R-:W-:Y:S01]  /*6140*/  FMUL.FTZ R153, R154, UR25 ;  /* 0x000000199a997c20 */ /* 0x000fe20008410000 */
[----:B------:R-:W-:Y:S02]  /*6150*/  VIADD R154, R185, UR45 ;  /* 0x0000002db99a7c36 */ /* 0x000fe40008000000 */
        /* <DEDUP_REMOVED lines=13> */
[----:B------:R-:W1:Y:S01]  /*6230*/  MUFU.TANH R10, R10 ;  /* 0x0000000a000a7308 */ /* 0x000e620000002400 */
        /* <DEDUP_REMOVED lines=8> */
[----:B------:R-:W-:Y:S01]  /*62c0*/  IMAD.U32 R3, RZ, RZ, UR52 ;  /* 0x00000034ff037e24 */ /* 0x000fe2000f8e00ff */
[----:B------:R-:W-:Y:S01]  /*62d0*/  UIMAD UR6, UR21, UR6, 0x1 ;  /* 0x00000001150674a4 */ /* 0x000fe2000f8e0206 */
[----:B------:R-:W-:Y:S01]  /*62e0*/  MUFU.TANH R156, R159 ;  /* 0x0000009f009c7308 */ /* 0x000fe20000002400 */
[----:B--2---:R-:W2:Y:S01]  /*62f0*/  SHFL.IDX PT, R6, R154, RZ, 0x1c1f ;  /* 0x001c1fff9a067589 */ /* 0x004ea200000e0000 */
[----:B------:R-:W-:Y:S01]  /*6300*/  FMUL.FTZ R171, R171, UR25 ;  /* 0x00000019abab7c20 */ /* 0x000fe20008410000 */
[----:B------:R-:W-:Y:S01]  /*6310*/  FMUL.FTZ R174, R174, UR25 ;  /* 0x00000019aeae7c20 */ /* 0x000fe20008410000 */
[----:B------:R-:W-:Y:S01]  /*6320*/  FMUL.FTZ R175, R175, UR25 ;  /* 0x00000019afaf7c20 */ /* 0x000fe20008410000 */
[----:B------:R-:W3:Y:S01]  /*6330*/  SHFL.IDX PT, R154, R154, 0x1, 0x1c1f ;  /* 0x003c1f009a9a7f89 */ /* 0x000ee200000e0000 */
[----:B------:R-:W-:Y:S01]  /*6340*/  IADD3 R3, R3, UR6, -R184 ;  /* 0x0000000603037c10 */ /* 0x000fe2000fffe8b8 */
[----:B------:R-:W-:Y:S01]  /*6350*/  FMUL.FTZ R21, R164, UR25 ;  /* 0x00000019a4157c20 */ /* 0x000fe20008410000 */
[----:B------:R-:W-:Y:S01]  /*6360*/  MUFU.TANH R157, R162 ;  /* 0x000000a2009d7308 */ /* 0x000fe20000002400 */
[----:B------:R-:W-:Y:S01]  /*6370*/  FMUL.FTZ R178, R178, UR25 ;  /* 0x00000019b2b27c20 */ /* 0x000fe20008410000 */
[----:B------:R-:W-:Y:S01]  /*6380*/  FMUL.FTZ R13, R165, UR25 ;  /* 0x00000019a50d7c20 */ /* 0x000fe20008410000 */
[----:B------:R-:W-:-:S02]  /*6390*/  VIADD R3, R3, -UR53 ;  /* 0x8000003503037c36 */ /* 0x000fc40008000000 */
[----:B------:R-:W-:Y:S01]  /*63a0*/  FMUL.FTZ R179, R179, UR25 ;  /* 0x00000019b3b37c20 */ /* 0x000fe20008410000 */
[----:B------:R-:W-:Y:S01]  /*63b0*/  FMUL.FTZ R182, R182, UR25 ;  /* 0x00000019b6b67c20 */ /* 0x000fe20008410000 */
[----:B------:R-:W-:Y:S01]  /*63c0*/  FMUL.FTZ R183, R183, UR25 ;  /* 0x00000019b7b77c20 */ /* 0x000fe20008410000 */
[----:B------:R-:W-:Y:S01]  /*63d0*/  FMUL.FTZ R20, R168, UR25 ;  /* 0x00000019a8147c20 */ /* 0x000fe20008410000 */
[----:B------:R-:W-:Y:S01]  /*63e0*/  MUFU.TANH R159, R166 ;  /* 0x000000a6009f7308 */ /* 0x000fe20000002400 */
[----:B------:R-:W-:Y:S01]  /*63f0*/  UMOV UR10, UR22 ;  /* 0x00000016000a7c82 */ /* 0x000fe20008000000 */
[----:B------:R-:W-:Y:S01]  /*6400*/  FMUL.FTZ R169, R169, UR25 ;  /* 0x00000019a9a97c20 */ /* 0x000fe20008410000 */
[----:B------:R-:W-:Y:S01]  /*6410*/  FMUL.FTZ R172, R172, UR25 ;  /* 0x00000019acac7c20 */ /* 0x000fe20008410000 */
[----:B------:R-:W-:Y:S01]  /*6420*/  FMUL.FTZ R173, R173, UR25 ;  /* 0x00000019adad7c20 */ /* 0x000fe20008410000 */
[----:B------:R-:W-:Y:S01]  /*6430*/  FMUL.FTZ R177, R177, UR25 ;  /* 0x00000019b1b17c20 */ /* 0x000fe20008410000 */
[----:B------:R-:W-:Y:S01]  /*6440*/  FMUL.FTZ R180, R180, UR25 ;  /* 0x00000019b4b47c20 */ /* 0x000fe20008410000 */
[----:B------:R-:W-:Y:S01]  /*6450*/  FMUL.FTZ R181, R181, UR25 ;  /* 0x00000019b5b57c20 */ /* 0x000fe20008410000 */
[----:B------:R-:W-:Y:S01]  /*6460*/  MUFU.TANH R160, R167 ;  /* 0x000000a700a07308 */ /* 0x000fe20000002400 */
[C---:B--2---:R-:W-:Y:S01]  /*6470*/  IMAD.IADD R6, R3.reuse, 0x1, R6 ;  /* 0x0000000103067824 */ /* 0x044fe200078e0206 */
[----:B------:R-:W-:Y:S01]  /*6480*/  UIADD3 UR6, UR23, 0x28c40, URZ ;  /* 0x00028c4017067890 */ /* 0x000fe2000fffe03f */
[----:B---3--:R-:W-:-:S03]  /*6490*/  IMAD.IADD R3, R3, 0x1, R154 ;  /* 0x0000000103037824 */ /* 0x008fc600078e029a */
[C---:B------:R-:W-:Y:S01]  /*64a0*/  ISETP.GT.AND P6, PT, R6.reuse, 0x9, PT ;  /* 0x000000090600780c */ /* 0x040fe20003fc4270 */
[----:B------:R-:W-:Y:S01]  /*64b0*/  UPRMT UR6, UR39, 0x654, UR6 ;  /* 0x0000065427067896 */ /* 0x000fe20008000006 */
[----:B------:R-:W2:Y:S01]  /*64c0*/  MUFU.TANH R154, R155 ;  /* 0x0000009b009a7308 */ /* 0x000ea20000002400 */
[----:B------:R-:W-:Y:S02]  /*64d0*/  ISETP.GT.AND P3, PT, R6, RZ, PT ;  /* 0x000000ff0600720c */ /* 0x000fe40003f64270 */
[----:B-1----:R-:W-:Y:S02]  /*64e0*/  FSEL R10, R10, -INF , P6 ;  /* 0xff8000000a0a7808 */ /* 0x002fe40003000000 */
[----:B------:R-:W-:Y:S02]  /*64f0*/  ISETP.GT.AND P6, PT, R3, RZ, PT ;  /* 0x000000ff0300720c */ /* 0x000fe40003fc4270 */
[----:B------:R-:W-:Y:S01]  /*6500*/  ISETP.GT.AND P2, PT, R6, 0x1, PT ;  /* 0x000000010600780c */ /* 0x000fe20003f44270 */
[----:B------:R-:W1:Y:S01]  /*6510*/  MUFU.TANH R155, R158 ;  /* 0x0000009e009b7308 */ /* 0x000e620000002400 */
[----:B------:R-:W-:Y:S01]  /*6520*/  FSEL R153, R153, -INF , P6 ;  /* 0xff80000099997808 */ /* 0x000fe20003000000 */
[----:B------:R-:W-:Y:S01]  /*6530*/  SYNCS.ARRIVE.TRANS64.RED.A1T0 RZ, [UR6], RZ ;  /* 0x000000ffffff79a7 */ /* 0x000fe20008100406 */
[----:B------:R-:W-:-:S02]  /*6540*/  ISETP.GT.AND P6, PT, R3, 0x1, PT ;  /* 0x000000010300780c */ /* 0x000fc40003fc4270 */
[C---:B------:R-:W-:Y:S02]  /*6550*/  ISETP.GT.AND P1, PT, R6.reuse, 0x8, PT ;  /* 0x000000080600780c */ /* 0x040fe40003f24270 */
[----:B------:R-:W-:Y:S01]  /*6560*/  ISETP.GT.AND P5, PT, R6, 0x10, PT ;  /* 0x000000100600780c */ /* 0x000fe20003fa4270 */
[----:B------:R-:W3:Y:S01]  /*6570*/  MUFU.TANH R158, R163 ;  /* 0x000000a3009e7308 */ /* 0x000ee20000002400 */
[----:B--2---:R-:W-:Y:S02]  /*6580*/  FSEL R154, R154, -INF , P6 ;  /* 0xff8000009a9a7808 */ /* 0x004fe40003000000 */
[----:B------:R-:W-:Y:S02]  /*6590*/  ISETP.GT.AND P6, PT, R3, 0x8, PT ;  /* 0x000000080300780c */ /* 0x000fe40003fc4270 */
[----:B------:R-:W-:-:S03]  /*65a0*/  ISETP.GT.AND P4, PT, R6, 0x11, PT ;  /* 0x000000110600780c */ /* 0x000fc60003f84270 */
[----:B------:R-:W2:Y:S01]  /*65b0*/  MUFU.TANH R161, R170 ;  /* 0x000000aa00a17308 */ /* 0x000ea20000002400 */
[----:B-1----:R-:W-:Y:S02]  /*65c0*/  FSEL R155, R155, -INF , P6 ;  /* 0xff8000009b9b7808 */ /* 0x002fe40003000000 */
[----:B------:R-:W-:-:S04]  /*65d0*/  ISETP.GT.AND P6, PT, R3, 0x9, PT ;  /* 0x000000090300780c */ /* 0x000fc80003fc4270 */
[----:B------:R-:W-:Y:S01]  /*65e0*/  FSEL R156, R156, -INF , P6 ;  /* 0xff8000009c9c7808 */ /* 0x000fe20003000000 */
[----:B------:R-:W1:Y:S01]  /*65f0*/  MUFU.TANH R162, R171 ;  /* 0x000000ab00a27308 */ /* 0x000e620000002400 */
[----:B------:R-:W-:-:S04]  /*6600*/  ISETP.GT.AND P6, PT, R3, 0x10, PT ;  /* 0x000000100300780c */ /* 0x000fc80003fc4270 */
[----:B------:R-:W-:Y:S02]  /*6610*/  FSEL R157, R157, -INF , P6 ;  /* 0xff8000009d9d7808 */ /* 0x000fe40003000000 */
[C---:B------:R-:W-:Y:S01]  /*6620*/  ISETP.GT.AND P6, PT, R3.reuse, 0x11, PT ;  /* 0x000000110300780c */ /* 0x040fe20003fc4270 */
[----:B------:R-:W4:Y:S03]  /*6630*/  MUFU.TANH R163, R174 ;  /* 0x000000ae00a37308 */ /* 0x000f260000002400 */
[----:B---3--:R-:W-:Y:S02]  /*6640*/  FSEL R158, R158, -INF , P6 ;  /* 0xff8000009e9e7808 */ /* 0x008fe40003000000 */
[----:B------:R-:W-:-:S03]  /*6650*/  ISETP.GT.AND P6, PT, R3, 0x18, PT ;  /* 0x000000180300780c */ /* 0x000fc60003fc4270 */
[----:B------:R-:W3:Y:S01]  /*6660*/  MUFU.TANH R164, R175 ;  /* 0x000000af00a47308 */ /* 0x000ee20000002400 */
[----:B------:R-:W-:Y:S02]  /*6670*/  FSEL R159, R159, -INF , P6 ;  /* 0xff8000009f9f7808 */ /* 0x000fe40003000000 */
[----:B------:R-:W-:-:S04]  /*6680*/  ISETP.GT.AND P6, PT, R3, 0x19, PT ;  /* 0x000000190300780c */ /* 0x000fc80003fc4270 */
[----:B------:R-:W-:Y:S01]  /*6690*/  FSEL R160, R160, -INF , P6 ;  /* 0xff800000a0a07808 */ /* 0x000fe20003000000 */
[----:B------:R-:W5:Y:S01]  /*66a0*/  MUFU.TANH R165, R178 ;  /* 0x000000b200a57308 */ /* 0x000f620000002400 */
[----:B------:R-:W-:-:S04]  /*66b0*/  ISETP.GT.AND P6, PT, R3, 0x20, PT ;  /* 0x000000200300780c */ /* 0x000fc80003fc4270 */
[----:B--2---:R-:W-:Y:S02]  /*66c0*/  FSEL R161, R161, -INF , P6 ;  /* 0xff800000a1a17808 */ /* 0x004fe40003000000 */
[C---:B------:R-:W-:Y:S01]  /*66d0*/  ISETP.GT.AND P6, PT, R3.reuse, 0x21, PT ;  /* 0x000000210300780c */ /* 0x040fe20003fc4270 */
[----:B------:R-:W2:Y:S03]  /*66e0*/  MUFU.TANH R166, R179 ;  /* 0x000000b300a67308 */ /* 0x000ea60000002400 */
[----:B-1----:R-:W-:Y:S02]  /*66f0*/  FSEL R162, R162, -INF , P6 ;  /* 0xff800000a2a27808 */ /* 0x002fe40003000000 */
[----:B------:R-:W-:-:S03]  /*6700*/  ISETP.GT.AND P6, PT, R3, 0x28, PT ;  /* 0x000000280300780c */ /* 0x000fc60003fc4270 */
[----:B------:R-:W1:Y:S01]  /*6710*/  MUFU.TANH R167, R182 ;  /* 0x000000b600a77308 */ /* 0x000e620000002400 */
[----:B----4-:R-:W-:Y:S02]  /*6720*/  FSEL R163, R163, -INF , P6 ;  /* 0xff800000a3a37808 */ /* 0x010fe40003000000 */
[----:B------:R-:W-:-:S04]  /*6730*/  ISETP.GT.AND P6, PT, R3, 0x29, PT ;  /* 0x000000290300780c */ /* 0x000fc80003fc4270 */
[----:B---3--:R-:W-:Y:S01]  /*6740*/  FSEL R164, R164, -INF , P6 ;  /* 0xff800000a4a47808 */ /* 0x008fe20003000000 */
[----:B------:R-:W3:Y:S01]  /*6750*/  MUFU.TANH R168, R183 ;  /* 0x000000b700a87308 */ /* 0x000ee20000002400 */
[----:B------:R-:W-:-:S04]  /*6760*/  ISETP.GT.AND P6, PT, R3, 0x30, PT ;  /* 0x000000300300780c */ /* 0x000fc80003fc4270 */
[----:B-----5:R-:W-:Y:S02]  /*6770*/  FSEL R165, R165, -INF , P6 ;  /* 0xff800000a5a57808 */ /* 0x020fe40003000000 */
[C---:B------:R-:W-:Y:S01]  /*6780*/  ISETP.GT.AND P6, PT, R3.reuse, 0x31, PT ;  /* 0x000000310300780c */ /* 0x040fe20003fc4270 */
[----:B------:R-:W4:Y:S03]  /*6790*/  MUFU.TANH R11, R11 ;  /* 0x0000000b000b7308 */ /* 0x000f260000002400 */
[----:B--2---:R-:W-:Y:S02]  /*67a0*/  FSEL R166, R166, -INF , P6 ;  /* 0xff800000a6a67808 */ /* 0x004fe40003000000 */
[----:B------:R-:W-:-:S03]  /*67b0*/  ISETP.GT.AND P6, PT, R3, 0x38, PT ;  /* 0x000000380300780c */ /* 0x000fc60003fc4270 */
[----:B------:R-:W2:Y:S01]  /*67c0*/  MUFU.TANH R12, R12 ;  /* 0x0000000c000c7308 */ /* 0x000ea20000002400 */
[----:B-1----:R-:W-:Y:S02]  /*67d0*/  FSEL R167, R167, -INF , P6 ;  /* 0xff800000a7a77808 */ /* 0x002fe40003000000 */
[----:B------:R-:W-:Y:S02]  /*67e0*/  ISETP.GT.AND P6, PT, R3, 0x39, PT ;  /* 0x000000390300780c */ /* 0x000fe40003fc4270 */
[----:B------:R-:W-:Y:S02]  /*67f0*/  FMNMX.FTZ R3, R153, R9, !PT ;  /* 0x0000000999037209 */ /* 0x000fe40007810000 */
[----:B---3--:R-:W-:Y:S01]  /*6800*/  FSEL R168, R168, -INF , P6 ;  /* 0xff800000a8a87808 */ /* 0x008fe20003000000 */
[----:B------:R-:W1:Y:S01]  /*6810*/  MUFU.TANH R15, R15 ;  /* 0x0000000f000f7308 */ /* 0x000e620000002400 */
[----:B------:R-:W-:Y:S02]  /*6820*/  FMNMX.FTZ R3, R154, R3, !PT ;  /* 0x000000039a037209 */ /* 0x000fe40007810000 */
[----:B----4-:R-:W-:-:S02]  /*6830*/  FSEL R11, R11, -INF , P3 ;  /* 0xff8000000b0b7808 */ /* 0x010fc40001800000 */
[----:B------:R-:W-:Y:S02]  /*6840*/  FMNMX.FTZ R3, R155, R3, !PT ;  /* 0x000000039b037209 */ /* 0x000fe40007810000 */
[----:B------:R-:W-:Y:S01]  /*6850*/  ISETP.GT.AND P3, PT, R6, 0x18, PT ;  /* 0x000000180600780c */ /* 0x000fe20003f64270 */
[----:B------:R-:W3:Y:S01]  /*6860*/  MUFU.TANH R152, R152 ;  /* 0x0000009800987308 */ /* 0x000ee20000002400 */
[----:B------:R-:W-:Y:S02]  /*6870*/  FMNMX.FTZ R3, R156, R3, !PT ;  /* 0x000000039c037209 */ /* 0x000fe40007810000 */
[----:B--2---:R-:W-:Y:S02]  /*6880*/  FSEL R12, R12, -INF , P2 ;  /* 0xff8000000c0c7808 */ /* 0x004fe40001000000 */
[----:B------:R-:W-:Y:S02]  /*6890*/  FMNMX.FTZ R3, R157, R3, !PT ;  /* 0x000000039d037209 */ /* 0x000fe40007810000 */
[----:B------:R-:W-:Y:S01]  /*68a0*/  ISETP.GT.AND P2, PT, R6, 0x19, PT ;  /* 0x000000190600780c */ /* 0x000fe20003f44270 */
[----:B------:R-:W2:Y:S01]  /*68b0*/  MUFU.TANH R14, R14 ;  /* 0x0000000e000e7308 */ /* 0x000ea20000002400 */
[----:B------:R-:W-:-:S02]  /*68c0*/  FMNMX.FTZ R3, R158, R3, !PT ;  /* 0x000000039e037209 */ /* 0x000fc40007810000 */
[----:B-1----:R-:W-:Y:S02]  /*68d0*/  FSEL R15, R15, -INF , P1 ;  /* 0xff8000000f0f7808 */ /* 0x002fe40000800000 */
[----:B------:R-:W-:Y:S02]  /*68e0*/  FMNMX.FTZ R3, R159, R3, !PT ;  /* 0x000000039f037209 */ /* 0x000fe40007810000 */
[----:B------:R-:W-:Y:S01]  /*68f0*/  ISETP.GT.AND P1, PT, R6, 0x20, PT ;  /* 0x000000200600780c */ /* 0x000fe20003f24270 */
[----:B------:R-:W1:Y:S01]  /*6900*/  MUFU.TANH R21, R21 ;  /* 0x0000001500157308 */ /* 0x000e620000002400 */
[----:B------:R-:W-:Y:S02]  /*6910*/  FMNMX.FTZ R3, R160, R3, !PT ;  /* 0x00000003a0037209 */ /* 0x000fe40007810000 */
[----:B---3--:R-:W-:Y:S02]  /*6920*/  FSEL R152, R152, -INF , P5 ;  /* 0xff80000098987808 */ /* 0x008fe40002800000 */
[----:B------:R-:W-:-:S02]  /*6930*/  FMNMX.FTZ R3, R161, R3, !PT ;  /* 0x00000003a1037209 */ /* 0x000fc40007810000 */
        /* <DEDUP_REMOVED lines=10> */
[----:B------:R-:W-:Y:S02]  /*69e0*/  ISETP.GT.AND P3, PT, R6, 0x31, PT ;  /* 0x000000310600780c */ /* 0x000fe40003f64270 */
[----:B------:R-:W-:Y:S02]  /*69f0*/  FMNMX.FTZ R3, R166, R3, !PT ;  /* 0x00000003a6037209 */ /* 0x000fe40007810000 */
[----:B---3--:R-:W-:Y:S02]  /*6a00*/  FSEL R13, R13, -INF , P2 ;  /* 0xff8000000d0d7808 */ /* 0x008fe40001000000 */
[----:B------:R-:W-:-:S02]  /*6a10*/  FMNMX.FTZ R3, R167, R3, !PT ;  /* 0x00000003a7037209 */ /* 0x000fc40007810000 */
[----:B------:R-:W-:Y:S02]  /*6a20*/  ISETP.GT.AND P2, PT, R6, 0x38, PT ;  /* 0x000000380600780c */ /* 0x000fe40003f44270 */
[----:B------:R-:W-:Y:S02]  /*6a30*/  FMNMX.FTZ R3, R168, R3, !PT ;  /* 0x00000003a8037209 */ /* 0x000fe40007810000 */
[----:B--2---:R-:W-:Y:S02]  /*6a40*/  FSEL R20, R20, -INF , P1 ;  /* 0xff80000014147808 */ /* 0x004fe40000800000 */
[----:B------:R-:W-:Y:S01]  /*6a50*/  ISETP.GT.AND P1, PT, R6, 0x39, PT ;  /* 0x000000390600780c */ /* 0x000fe20003f24270 */
[----:B------:R-:W1:Y:S02]  /*6a60*/  SHFL.BFLY PT, R170, R3, 0x2, 0x1f ;  /* 0x0c401f0003aa7f89 */ /* 0x000e6400000e0000 */
[----:B-1----:R-:W-:-:S05]  /*6a70*/  FMNMX.FTZ R3, R3, R170, !PT ;  /* 0x000000aa03037209 */ /* 0x002fca0007810000 */
[----:B------:R-:W1:Y:S02]  /*6a80*/  SHFL.BFLY PT, R170, R3, 0x1, 0x1f ;  /* 0x0c201f0003aa7f89 */ /* 0x000e6400000e0000 */
[----:B-1----:R-:W-:-:S04]  /*6a90*/  FMNMX.FTZ R3, R3, R170, !PT ;  /* 0x000000aa03037209 */ /* 0x002fc80007810000 */
[C---:B------:R-:W-:Y:S01]  /*6aa0*/  FSETP.NEU.FTZ.AND P6, PT, R3.reuse, -INF , PT ;  /* 0xff8000000300780b */ /* 0x040fe20003fdd000 */
[----:B------:R-:W-:-:S03]  /*6ab0*/  FMUL.FTZ R171, R3, UR10 ;  /* 0x0000000a03ab7c20 */ /* 0x000fc60008410000 */
[----:B------:R-:W-:Y:S02]  /*6ac0*/  FSEL R170, R3, RZ, P6 ;  /* 0x000000ff03aa7208 */ /* 0x000fe40003000000 */
[----:B------:R-:W-:Y:S02]  /*6ad0*/  FSEL R171, R171, RZ, P6 ;  /* 0x000000ffabab7208 */ /* 0x000fe40003000000 */
[----:B------:R-:W-:Y:S01]  /*6ae0*/  ISETP.GT.AND P6, PT, R6, 0x21, PT ;  /* 0x000000210600780c */ /* 0x000fe20003fc4270 */
[----:B------:R-:W-:Y:S02]  /*6af0*/  FADD.FTZ R170, -R170, R9 ;  /* 0x00000009aaaa7221 */ /* 0x000fe40000010100 */
        /* <DEDUP_REMOVED lines=16> */
[----:B------:R-:W-:Y:S01]  /*6c00*/  FMUL.FTZ R168, R170, UR10 ;  /* 0x0000000aaaa87c20 */ /* 0x000fe20008410000 */
[----:B------:R-:W-:Y:S08]  /*6c10*/  MUFU.EX2 R153, R153 ;  /* 0x0000009900997308 */ /* 0x000ff00000000800 */
[----:B------:R-:W1:Y:S08]  /*6c20*/  MUFU.EX2 R168, R168 ;  /* 0x000000a800a87308 */ /* 0x000e700000000800 */
[----:B------:R2:W3:Y:S08]  /*6c30*/  MUFU.TANH R9, R169 ;  /* 0x000000a900097308 */ /* 0x0004f00000002400 */
[----:B------:R-:W4:Y:S01]  /*6c40*/  MUFU.EX2 R154, R154 ;  /* 0x0000009a009a7308 */ /* 0x000f220000000800 */
[----:B--2---:R-:W-:Y:S01]  /*6c50*/  FMNMX.FTZ R169, R11, R8, !PT ;  /* 0x000000080ba97209 */ /* 0x004fe20007810000 */
[----:B-1----:R-:W-:Y:S01]  /*6c60*/  FFMA.FTZ R4, R168, R4, R153 ;  /* 0x00000004a8047223 */ /* 0x002fe20000010099 */
[-C--:B------:R-:W-:Y:S01]  /*6c70*/  FMUL.FTZ R26, R26, R168.reuse ;  /* 0x000000a81a1a7220 */ /* 0x080fe20000410000 */
[-C--:B------:R-:W-:Y:S01]  /*6c80*/  FMUL.FTZ R27, R27, R168.reuse ;  /* 0x000000a81b1b7220 */ /* 0x080fe20000410000 */
[----:B------:R-:W-:Y:S01]  /*6c90*/  FMNMX.FTZ R170, R12, R169, !PT ;  /* 0x000000a90caa7209 */ /* 0x000fe20007810000 */
[-C--:B------:R-:W-:Y:S01]  /*6ca0*/  FMUL.FTZ R30, R30, R168.reuse ;  /* 0x000000a81e1e7220 */ /* 0x080fe20000410000 */
[----:B------:R-:W-:Y:S01]  /*6cb0*/  FMUL.FTZ R31, R31, R168 ;  /* 0x000000a81f1f7220 */ /* 0x000fe20000410000 */
[----:B------:R1:W-:Y:S01]  /*6cc0*/  MUFU.TANH R169, R173 ;  /* 0x000000ad00a97308 */ /* 0x0003e20000002400 */
[----:B------:R-:W-:Y:S01]  /*6cd0*/  FMNMX.FTZ R170, R15, R170, !PT ;  /* 0x000000aa0faa7209 */ /* 0x000fe20007810000 */
[-C--:B------:R-:W-:Y:S01]  /*6ce0*/  FMUL.FTZ R34, R34, R168.reuse ;  /* 0x000000a822227220 */ /* 0x080fe20000410000 */
[----:B---3--:R-:W-:Y:S01]  /*6cf0*/  FSEL R9, R9, -INF , P6 ;  /* 0xff80000009097808 */ /* 0x008fe20003000000 */
[----:B------:R-:W-:Y:S01]  /*6d00*/  FMUL.FTZ R35, R35, R168 ;  /* 0x000000a823237220 */ /* 0x000fe20000410000 */
[----:B------:R-:W-:Y:S01]  /*6d10*/  FMNMX.FTZ R170, R10, R170, !PT ;  /* 0x000000aa0aaa7209 */ /* 0x000fe20007810000 */
[----:B------:R-:W-:Y:S01]  /*6d20*/  FMUL.FTZ R38, R38, R168 ;  /* 0x000000a826267220 */ /* 0x000fe20000410000 */
[----:B------:R-:W-:Y:S01]  /*6d30*/  ISETP.GT.AND P6, PT, R6, 0x28, PT ;  /* 0x000000280600780c */ /* 0x000fe20003fc4270 */
[----:B------:R-:W-:Y:S01]  /*6d40*/  MUFU.EX2 R155, R155 ;  /* 0x0000009b009b7308 */ /* 0x000fe20000000800 */
[----:B------:R-:W-:Y:S01]  /*6d50*/  FMNMX.FTZ R170, R152, R170, !PT ;  /* 0x000000aa98aa7209 */ /* 0x000fe20007810000 */
[C---:B----4-:R-:W-:Y:S01]  /*6d60*/  FADD.FTZ R4, R154.reuse, R4 ;  /* 0x000000049a047221 */ /* 0x050fe20000010000 */
[----:B------:R-:W-:Y:S01]  /*6d70*/  F2FP.F16.F32.PACK_AB R153, R154, R153 ;  /* 0x000000999a99723e */ /* 0x000fe200000000ff */
[----:B------:R-:W-:Y:S01]  /*6d80*/  FMUL.FTZ R39, R39, R168 ;  /* 0x000000a827277220 */ /* 0x000fe20000410000 */
[----:B-1----:R-:W-:Y:S01]  /*6d90*/  FMNMX.FTZ R173, R14, R170, !PT ;  /* 0x000000aa0ead7209 */ /* 0x002fe20007810000 */
[-C--:B------:R-:W-:Y:S01]  /*6da0*/  FMUL.FTZ R42, R42, R168.reuse ;  /* 0x000000a82a2a7220 */ /* 0x080fe20000410000 */
[-C--:B------:R-:W-:Y:S01]  /*6db0*/  FMUL.FTZ R43, R43, R168.reuse ;  /* 0x000000a82b2b7220 */ /* 0x080fe20000410000 */
[----:B------:R1:W2:Y:S01]  /*6dc0*/  MUFU.TANH R154, R172 ;  /* 0x000000ac009a7308 */ /* 0x0002a20000002400 */
[----:B------:R-:W-:Y:S01]  /*6dd0*/  FMNMX.FTZ R173, R21, R173, !PT ;  /* 0x000000ad15ad7209 */ /* 0x000fe20007810000 */
[-C--:B------:R-:W-:Y:S01]  /*6de0*/  FMUL.FTZ R46, R46, R168.reuse ;  /* 0x000000a82e2e7220 */ /* 0x080fe20000410000 */
[-C--:B------:R-:W-:Y:S01]  /*6df0*/  FMUL.FTZ R47, R47, R168.reuse ;  /* 0x000000a82f2f7220 */ /* 0x080fe20000410000 */
[-C--:B------:R-:W-:Y:S01]  /*6e00*/  FMUL.FTZ R50, R50, R168.reuse ;  /* 0x000000a832327220 */ /* 0x080fe20000410000 */
[----:B------:R-:W-:Y:S01]  /*6e10*/  FMNMX.FTZ R173, R13, R173, !PT ;  /* 0x000000ad0dad7209 */ /* 0x000fe20007810000 */
[-C--:B------:R-:W-:Y:S01]  /*6e20*/  FMUL.FTZ R51, R51, R168.reuse ;  /* 0x000000a833337220 */ /* 0x080fe20000410000 */
[-C--:B------:R-:W-:Y:S01]  /*6e30*/  FMUL.FTZ R54, R54, R168.reuse ;  /* 0x000000a836367220 */ /* 0x080fe20000410000 */
[----:B------:R-:W3:Y:S01]  /*6e40*/  MUFU.TANH R170, R177 ;  /* 0x000000b100aa7308 */ /* 0x000ee20000002400 */
[----:B-1----:R-:W-:Y:S01]  /*6e50*/  FMUL.FTZ R172, R176, UR25 ;  /* 0x00000019b0ac7c20 */ /* 0x002fe20008410000 */
[----:B------:R-:W-:Y:S01]  /*6e60*/  FMNMX.FTZ R174, R20, R173, !PT ;  /* 0x000000ad14ae7209 */ /* 0x000fe20007810000 */
[-C--:B------:R-:W-:Y:S01]  /*6e70*/  FMUL.FTZ R55, R55, R168.reuse ;  /* 0x000000a837377220 */ /* 0x080fe20000410000 */
[-C--:B------:R-:W-:Y:S01]  /*6e80*/  FMUL.FTZ R58, R58, R168.reuse ;  /* 0x000000a83a3a7220 */ /* 0x080fe20000410000 */
[----:B------:R-:W-:Y:S01]  /*6e90*/  FMUL.FTZ R59, R59, R168 ;  /* 0x000000a83b3b7220 */ /* 0x000fe20000410000 */
[----:B------:R-:W-:Y:S01]  /*6ea0*/  FMNMX.FTZ R175, R9, R174, !PT ;  /* 0x000000ae09af7209 */ /* 0x000fe20007810000 */
[-C--:B------:R-:W-:Y:S01]  /*6eb0*/  FMUL.FTZ R62, R62, R168.reuse ;  /* 0x000000a83e3e7220 */ /* 0x080fe20000410000 */
[----:B------:R-:W1:Y:S01]  /*6ec0*/  MUFU.TANH R172, R172 ;  /* 0x000000ac00ac7308 */ /* 0x000e620000002400 */
[----:B--2---:R-:W-:Y:S01]  /*6ed0*/  FSEL R173, R154, -INF , P6 ;  /* 0xff8000009aad7808 */ /* 0x004fe20003000000 */
[-C--:B------:R-:W-:Y:S01]  /*6ee0*/  FMUL.FTZ R63, R63, R168.reuse ;  /* 0x000000a83f3f7220 */ /* 0x080fe20000410000 */
[----:B------:R-:W-:Y:S01]  /*6ef0*/  FSEL R154, R169, -INF , P5 ;  /* 0xff800000a99a7808 */ /* 0x000fe20002800000 */
[-C--:B------:R-:W-:Y:S01]  /*6f00*/  FMUL.FTZ R66, R66, R168.reuse ;  /* 0x000000a842427220 */ /* 0x080fe20000410000 */
[----:B------:R-:W-:Y:S01]  /*6f10*/  FMNMX.FTZ R175, R173, R175, !PT ;  /* 0x000000afadaf7209 */ /* 0x000fe20007810000 */
[-C--:B------:R-:W-:Y:S01]  /*6f20*/  FMUL.FTZ R67, R67, R168.reuse ;  /* 0x000000a843437220 */ /* 0x080fe20000410000 */
[-C--:B------:R-:W-:Y:S01]  /*6f30*/  FMUL.FTZ R70, R70, R168.reuse ;  /* 0x000000a846467220 */ /* 0x080fe20000410000 */
[----:B------:R-:W2:Y:S01]  /*6f40*/  MUFU.TANH R6, R180 ;  /* 0x000000b400067308 */ /* 0x000ea20000002400 */
[----:B------:R-:W-:Y:S01]  /*6f50*/  FMNMX.FTZ R175, R154, R175, !PT ;  /* 0x000000af9aaf7209 */ /* 0x000fe20007810000 */
[-C--:B------:R-:W-:Y:S01]  /*6f60*/  FMUL.FTZ R71, R71, R168.reuse ;  /* 0x000000a847477220 */ /* 0x080fe20000410000 */
[----:B---3--:R-:W-:Y:S01]  /*6f70*/  FSEL R169, R170, -INF , P3 ;  /* 0xff800000aaa97808 */ /* 0x008fe20001800000 */
[-C--:B------:R-:W-:Y:S01]  /*6f80*/  FMUL.FTZ R74, R74, R168.reuse ;  /* 0x000000a84a4a7220 */ /* 0x080fe20000410000 */
[-C--:B------:R-:W-:Y:S01]  /*6f90*/  FMUL.FTZ R75, R75, R168.reuse ;  /* 0x000000a84b4b7220 */ /* 0x080fe20000410000 */
[-C--:B------:R-:W-:Y:S01]  /*6fa0*/  FMUL.FTZ R78, R78, R168.reuse ;  /* 0x000000a84e4e7220 */ /* 0x080fe20000410000 */
[-C--:B------:R-:W-:Y:S01]  /*6fb0*/  FMUL.FTZ R79, R79, R168.reuse ;  /* 0x000000a84f4f7220 */ /* 0x080fe20000410000 */
[----:B------:R-:W3:Y:S01]  /*6fc0*/  MUFU.TANH R174, R181 ;  /* 0x000000b500ae7308 */ /* 0x000ee20000002400 */
[----:B-1----:R-:W-:Y:S01]  /*6fd0*/  FSEL R172, R172, -INF , P4 ;  /* 0xff800000acac7808 */ /* 0x002fe20002000000 */
[-C--:B------:R-:W-:Y:S01]  /*6fe0*/  FMUL.FTZ R82, R82, R168.reuse ;  /* 0x000000a852527220 */ /* 0x080fe20000410000 */
[-C--:B------:R-:W-:Y:S01]  /*6ff0*/  FMUL.FTZ R83, R83, R168.reuse ;  /* 0x000000a853537220 */ /* 0x080fe20000410000 */
[-C--:B------:R-:W-:Y:S01]  /*7000*/  FMUL.FTZ R86, R86, R168.reuse ;  /* 0x000000a856567220 */ /* 0x080fe20000410000 */
[----:B------:R-:W-:Y:S01]  /*7010*/  FMNMX.FTZ R175, R172, R175, !PT ;  /* 0x000000afacaf7209 */ /* 0x000fe20007810000 */
[-C--:B------:R-:W-:Y:S01]  /*7020*/  FMUL.FTZ R87, R87, R168.reuse ;  /* 0x000000a857577220 */ /* 0x080fe20000410000 */
[-C--:B------:R-:W-:Y:S01]  /*7030*/  FMUL.FTZ R90, R90, R168.reuse ;  /* 0x000000a85a5a7220 */ /* 0x080fe20000410000 */
[----:B------:R-:W-:Y:S01]  /*7040*/  MUFU.EX2 R156, R156 ;  /* 0x0000009c009c7308 */ /* 0x000fe20000000800 */
[----:B--2---:R-:W-:Y:S01]  /*7050*/  FSEL R170, R6, -INF , P2 ;  /* 0xff80000006aa7808 */ /* 0x004fe20001000000 */
[-C--:B------:R-:W-:Y:S01]  /*7060*/  FMUL.FTZ R91, R91, R168.reuse ;  /* 0x000000a85b5b7220 */ /* 0x080fe20000410000 */
[----:B------:R-:W-:Y:S01]  /*7070*/  FMNMX.FTZ R175, R169, R175, !PT ;  /* 0x000000afa9af7209 */ /* 0x000fe20007810000 */
[-C--:B------:R-:W-:Y:S01]  /*7080*/  FMUL.FTZ R94, R94, R168.reuse ;  /* 0x000000a85e5e7220 */ /* 0x080fe20000410000 */
[-C--:B------:R-:W-:Y:S01]  /*7090*/  FMUL.FTZ R95, R95, R168.reuse ;  /* 0x000000a85f5f7220 */ /* 0x080fe20000410000 */
[-C--:B------:R-:W-:Y:S01]  /*70a0*/  FMUL.FTZ R98, R98, R168.reuse ;  /* 0x000000a862627220 */ /* 0x080fe20000410000 */
[----:B------:R-:W-:Y:S01]  /*70b0*/  FMNMX.FTZ R6, R170, R175, !PT ;  /* 0x000000afaa067209 */ /* 0x000fe20007810000 */
[----:B------:R-:W-:Y:S01]  /*70c0*/  MUFU.EX2 R157, R157 ;  /* 0x0000009d009d7308 */ /* 0x000fe20000000800 */
[----:B---3--:R-:W-:Y:S01]  /*70d0*/  FSEL R174, R174, -INF , P1 ;  /* 0xff800000aeae7808 */ /* 0x008fe20000800000 */
[-C--:B------:R-:W-:Y:S01]  /*70e0*/  FMUL.FTZ R99, R99, R168.reuse ;  /* 0x000000a863637220 */ /* 0x080fe20000410000 */
[----:B------:R-:W-:Y:S01]  /*70f0*/  ISETP.NE.AND P1, PT, R17, RZ, PT ;  /* 0x000000ff1100720c */ /* 0x000fe20003f25270 */
[----:B------:R-:W-:Y:S01]  /*7100*/  FMUL.FTZ R102, R102, R168 ;  /* 0x000000a866667220 */ /* 0x000fe20000410000 */
[----:B------:R-:W-:Y:S01]  /*7110*/  FMNMX.FTZ R6, R174, R6, !PT ;  /* 0x00000006ae067209 */ /* 0x000fe20007810000 */
[-C--:B------:R-:W-:Y:S01]  /*7120*/  FMUL.FTZ R103, R103, R168.reuse ;  /* 0x000000a867677220 */ /* 0x080fe20000410000 */
[-C--:B------:R-:W-:Y:S01]  /*7130*/  FMUL.FTZ R106, R106, R168.reuse ;  /* 0x000000a86a6a7220 */ /* 0x080fe20000410000 */
[----:B------:R-:W-:Y:S01]  /*7140*/  MUFU.EX2 R158, R158 ;  /* 0x0000009e009e7308 */ /* 0x000fe20000000800 */
[-C--:B------:R-:W-:Y:S01]  /*7150*/  FMUL.FTZ R107, R107, R168.reuse ;  /* 0x000000a86b6b7220 */ /* 0x080fe20000410000 */
[----:B------:R-:W1:Y:S01]  /*7160*/  SHFL.BFLY PT, R175, R6, 0x2, 0x1f ;  /* 0x0c401f0006af7f89 */ /* 0x000e6200000e0000 */
        /* <DEDUP_REMOVED lines=23> */
[----:B-1----:R-:W-:Y:S01]  /*72e0*/  FMNMX.FTZ R6, R6, R175, !PT ;  /* 0x000000af06067209 */ /* 0x002fe20007810000 */
[-C--:B------:R-:W-:Y:S01]  /*72f0*/  FMUL.FTZ R150, R150, R168.reuse ;  /* 0x000000a896967220 */ /* 0x080fe20000410000 */
[----:B------:R-:W-:-:S03]  /*7300*/  FMUL.FTZ R151, R151, R168 ;  /* 0x000000a897977220 */ /* 0x000fc60000410000 */
[----:B------:R-:W1:Y:S01]  /*7310*/  SHFL.BFLY PT, R175, R6, 0x1, 0x1f ;  /* 0x0c201f0006af7f89 */ /* 0x000e6200000e0000 */
[----:B------:R-:W-:Y:S08]  /*7320*/  MUFU.EX2 R162, R162 ;  /* 0x000000a200a27308 */ /* 0x000ff00000000800 */
[----:B------:R-:W-:Y:S08]  /*7330*/  MUFU.EX2 R163, R163 ;  /* 0x000000a300a37308 */ /* 0x000ff00000000800 */
[----:B------:R-:W-:Y:S01]  /*7340*/  MUFU.EX2 R164, R164 ;  /* 0x000000a400a47308 */ /* 0x000fe20000000800 */
[----:B-1----:R-:W-:-:S07]  /*7350*/  FMNMX.FTZ R6, R6, R175, !PT ;  /* 0x000000af06067209 */ /* 0x002fce0007810000 */
[----:B------:R-:W-:Y:S01]  /*7360*/  MUFU.EX2 R165, R165 ;  /* 0x000000a500a57308 */ /* 0x000fe20000000800 */
[----:B------:R-:W-:-:S04]  /*7370*/  FSETP.NEU.FTZ.AND P2, PT, R6, -INF , PT ;  /* 0xff8000000600780b */ /* 0x000fc80003f5d000 */
[----:B------:R-:W-:-:S03]  /*7380*/  FSEL R175, R6, RZ, P2 ;  /* 0x000000ff06af7208 */ /* 0x000fc60001000000 */
[----:B------:R-:W-:Y:S02]  /*7390*/  MUFU.EX2 R166, R166 ;  /* 0x000000a600a67308 */ /* 0x000fe40000000800 */
[----:B------:R-:W-:-:S04]  /*73a0*/  FADD.FTZ R175, -R175, R8 ;  /* 0x00000008afaf7221 */ /* 0x000fc80000010100 */
[----:B------:R-:W-:Y:S01]  /*73b0*/  FMUL.FTZ R8, R175, UR10 ;  /* 0x0000000aaf087c20 */ /* 0x000fe20008410000 */
[----:B------:R-:W-:Y:S01]  /*73c0*/  IMAD.U32 R175, RZ, RZ, UR24 ;  /* 0x00000018ffaf7e24 */ /* 0x000fe2000f8e00ff */
[----:B------:R-:W-:Y:S03]  /*73d0*/  MUFU.EX2 R167, R167 ;  /* 0x000000a700a77308 */ /* 0x000fe60000000800 */
[----:B------:R-:W-:-:S05]  /*73e0*/  @!P1 IMAD R175, R175, 0x40, R16 ;  /* 0x00000040afaf9824 */ /* 0x000fca00078e0210 */
[----:B------:R-:W1:Y:S01]  /*73f0*/  MUFU.EX2 R8, R8 ;  /* 0x0000000800087308 */ /* 0x000e620000000800 */
[----:B------:R-:W-:-:S05]  /*7400*/  @!P1 LEA R175, R175, UR40, 0x2 ;  /* 0x00000028afaf9c11 */ /* 0x000fca000f8e10ff */
[----:B------:R-:W-:Y:S02]  /*7410*/  @!P1 STS [R175+0x28820], R168 ;  /* 0x028820a8af009388 */ /* 0x000fe40000000800 */
[----:B------:R-:W-:Y:S02]  /*7420*/  MUFU.EX2 R171, R171 ;  /* 0x000000ab00ab7308 */ /* 0x000fe40000000800 */
        /* <DEDUP_REMOVED lines=10> */
[----:B-1----:R-:W-:Y:S01]  /*74d0*/  FMUL.FTZ R175, R6, UR10 ;  /* 0x0000000a06af7c20 */ /* 0x002fe20008410000 */
[-C--:B------:R-:W-:Y:S01]  /*74e0*/  FMUL.FTZ R41, R41, R8.reuse ;  /* 0x0000000829297220 */ /* 0x080fe20000410000 */
[-C--:B------:R-:W-:Y:S01]  /*74f0*/  FMUL.FTZ R44, R44, R8.reuse ;  /* 0x000000082c2c7220 */ /* 0x080fe20000410000 */
[-C--:B------:R-:W-:Y:S01]  /*7500*/  FMUL.FTZ R45, R45, R8.reuse ;  /* 0x000000082d2d7220 */ /* 0x080fe20000410000 */
[-C--:B------:R-:W-:Y:S01]  /*7510*/  FMUL.FTZ R48, R48, R8.reuse ;  /* 0x0000000830307220 */ /* 0x080fe20000410000 */
[----:B------:R-:W-:Y:S01]  /*7520*/  FSEL R175, R175, RZ, P2 ;  /* 0x000000ffafaf7208 */ /* 0x000fe20001000000 */
[-C--:B------:R-:W-:Y:S01]  /*7530*/  FMUL.FTZ R49, R49, R8.reuse ;  /* 0x0000000831317220 */ /* 0x080fe20000410000 */
[-C--:B------:R-:W-:Y:S01]  /*7540*/  FMUL.FTZ R52, R52, R8.reuse ;  /* 0x0000000834347220 */ /* 0x080fe20000410000 */
[-C--:B------:R-:W-:Y:S01]  /*7550*/  FMUL.FTZ R53, R53, R8.reuse ;  /* 0x0000000835357220 */ /* 0x080fe20000410000 */
[-C--:B------:R-:W-:Y:S01]  /*7560*/  FMUL.FTZ R56, R56, R8.reuse ;  /* 0x0000000838387220 */ /* 0x080fe20000410000 */
        /* <DEDUP_REMOVED lines=17> */
[----:B------:R-:W-:Y:S01]  /*7680*/  FFMA.FTZ R174, R174, UR10, -R175 ;  /* 0x0000000aaeae7c23 */ /* 0x000fe200080108af */
[-C--:B------:R-:W-:Y:S01]  /*7690*/  FMUL.FTZ R57, R57, R8.reuse ;  /* 0x0000000839397220 */ /* 0x080fe20000410000 */
[-C--:B------:R-:W-:Y:S01]  /*76a0*/  FMUL.FTZ R60, R60, R8.reuse ;  /* 0x000000083c3c7220 */ /* 0x080fe20000410000 */
[-C--:B------:R-:W-:Y:S01]  /*76b0*/  FMUL.FTZ R61, R61, R8.reuse ;  /* 0x000000083d3d7220 */ /* 0x080fe20000410000 */
[-C--:B------:R-:W-:Y:S01]  /*76c0*/  FMUL.FTZ R64, R64, R8.reuse ;  /* 0x0000000840407220 */ /* 0x080fe20000410000 */
[----:B------:R-:W3:Y:S01]  /*76d0*/  MUFU.EX2 R15, R15 ;  /* 0x0000000f000f7308 */ /* 0x000ee20000000800 */
[----:B-1----:R-:W-:Y:S01]  /*76e0*/  FFMA.FTZ R5, R8, R5, R11 ;  /* 0x0000000508057223 */ /* 0x002fe2000001000b */
        /* <DEDUP_REMOVED lines=16> */
[----:B------:R-:W-:Y:S01]  /*77f0*/  FADD.FTZ R5, R155, R4 ;  /* 0x000000049b057221 */ /* 0x000fe20000010000 */
[----:B------:R-:W-:Y:S01]  /*7800*/  F2FP.F16.F32.PACK_AB R155, R156, R155 ;  /* 0x0000009b9c9b723e */ /* 0x000fe200000000ff */
[-C--:B------:R-:W-:Y:S01]  /*7810*/  FMUL.FTZ R88, R88, R8.reuse ;  /* 0x0000000858587220 */ /* 0x080fe20000410000 */
[-C--:B------:R-:W-:Y:S01]  /*7820*/  FMUL.FTZ R89, R89, R8.reuse ;  /* 0x0000000859597220 */ /* 0x080fe20000410000 */
[----:B------:R-:W-:Y:S01]  /*7830*/  FADD.FTZ R5, R156, R5 ;  /* 0x000000059c057221 */ /* 0x000fe20000010000 */
[-C--:B------:R-:W-:Y:S01]  /*7840*/  FMUL.FTZ R92, R92, R8.reuse ;  /* 0x000000085c5c7220 */ /* 0x080fe20000410000 */
[----:B------:R-:W3:Y:S01]  /*7850*/  MUFU.EX2 R14, R14 ;  /* 0x0000000e000e7308 */ /* 0x000ee20000000800 */
[----:B-1----:R-:W-:Y:S01]  /*7860*/  FADD.FTZ R4, R10, R12 ;  /* 0x0000000c0a047221 */ /* 0x002fe20000010000 */
[----:B------:R-:W-:Y:S01]  /*7870*/  FADD.FTZ R5, R157, R5 ;  /* 0x000000059d057221 */ /* 0x000fe20000010000 */
[----:B------:R-:W-:Y:S01]  /*7880*/  F2FP.F16.F32.PACK_AB R157, R158, R157 ;  /* 0x0000009d9e9d723e */ /* 0x000fe200000000ff */
[-C--:B------:R-:W-:Y:S01]  /*7890*/  FMUL.FTZ R93, R93, R8.reuse ;  /* 0x000000085d5d7220 */ /* 0x080fe20000410000 */
[-C--:B------:R-:W-:Y:S01]  /*78a0*/  FMUL.FTZ R96, R96, R8.reuse ;  /* 0x0000000860607220 */ /* 0x080fe20000410000 */
[----:B------:R-:W-:Y:S01]  /*78b0*/  FADD.FTZ R5, R158, R5 ;  /* 0x000000059e057221 */ /* 0x000fe20000010000 */
[-C--:B------:R-:W-:Y:S01]  /*78c0*/  FMUL.FTZ R97, R97, R8.reuse ;  /* 0x0000000861617220 */ /* 0x080fe20000410000 */
[----:B------:R-:W1:Y:S01]  /*78d0*/  MUFU.EX2 R21, R21 ;  /* 0x0000001500157308 */ /* 0x000e620000000800 */
        /* <DEDUP_REMOVED lines=9> */
[----:B------:R-:W-:Y:S01]  /*7970*/  FADD.FTZ R5, R161, R5 ;  /* 0x00000005a1057221 */ /* 0x000fe20000010000 */
[----:B------:R-:W-:Y:S01]  /*7980*/  F2FP.F16.F32.PACK_AB R156, R14, R176 ;  /* 0x000000b00e9c723e */ /* 0x000fe200000000ff */
[-C--:B------:R-:W-:Y:S01]  /*7990*/  FMUL.FTZ R105, R105, R8.reuse ;  /* 0x0000000869697220 */ /* 0x080fe20000410000 */
[C---:B------:R-:W-:Y:S01]  /*79a0*/  F2FP.F16.F32.PACK_AB R161, R162.reuse, R161 ;  /* 0x000000a1a2a1723e */ /* 0x040fe200000000ff */
        /* <DEDUP_REMOVED lines=15> */
[C---:B------:R-:W-:Y:S01]  /*7aa0*/  F2FP.F16.F32.PACK_AB R165, R166.reuse, R165 ;  /* 0x000000a5a6a5723e */ /* 0x040fe200000000ff */
        /* <DEDUP_REMOVED lines=10> */
[----:B------:R3:W4:Y:S01]  /*7b50*/  MUFU.EX2 R11, R154 ;  /* 0x0000009a000b7308 */ /* 0x0007220000000800 */
        /* <DEDUP_REMOVED lines=9> */
[----:B---3--:R-:W-:Y:S01]  /*7bf0*/  F2FP.F16.F32.PACK_AB R154, R10, R15 ;  /* 0x0000000f0a9a723e */ /* 0x008fe200000000ff */
[----:B------:R-:W-:Y:S01]  /*7c00*/  BAR.SYNC.DEFER_BLOCKING 0xf, 0x100 ;  /* 0x03c4000000007b1d */ /* 0x000fe20000010000 */
[-C--:B------:R-:W-:Y:S01]  /*7c10*/  FMUL.FTZ R141, R141, R8.reuse ;  /* 0x000000088d8d7220 */ /* 0x080fe20000410000 */
[-C--:B------:R-:W-:Y:S01]  /*7c20*/  FMUL.FTZ R144, R144, R8.reuse ;  /* 0x0000000890907220 */ /* 0x080fe20000410000 */
[-C--:B------:R-:W-:Y:S01]  /*7c30*/  FMUL.FTZ R145, R145, R8.reuse ;  /* 0x0000000891917220 */ /* 0x080fe20000410000 */
[-C--:B------:R-:W-:Y:S01]  /*7c40*/  FMUL.FTZ R148, R148, R8.reuse ;  /* 0x0000000894947220 */ /* 0x080fe20000410000 */
[----:B------:R-:W-:Y:S01]  /*7c50*/  FMUL.FTZ R149, R149, R8 ;  /* 0x0000000895957220 */ /* 0x000fe20000410000 */
[----:B------:R-:W2:Y:S01]  /*7c60*/  MUFU.EX2 R169, R169 ;  /* 0x000000a900a97308 */ /* 0x000ea20000000800 */
[C---:B----4-:R-:W-:Y:S01]  /*7c70*/  FADD.FTZ R4, R11.reuse, R4 ;  /* 0x000000040b047221 */ /* 0x050fe20000010000 */
[----:B------:R-:W-:-:S06]  /*7c80*/  F2FP.F16.F32.PACK_AB R162, R11, R173 ;  /* 0x000000ad0ba2723e */ /* 0x000fcc00000000ff */
[----:B------:R-:W3:Y:S01]  /*7c90*/  MUFU.EX2 R170, R170 ;  /* 0x000000aa00aa7308 */ /* 0x000ee20000000800 */
[----:B-1----:R-:W-:-:S07]  /*7ca0*/  FADD.FTZ R4, R172, R4 ;  /* 0x00000004ac047221 */ /* 0x002fce0000010000 */
[----:B------:R-:W1:Y:S01]  /*7cb0*/  MUFU.EX2 R174, R174 ;  /* 0x000000ae00ae7308 */ /* 0x000e620000000800 */
[C---:B--2---:R-:W-:Y:S01]  /*7cc0*/  FADD.FTZ R4, R169.reuse, R4 ;  /* 0x00000004a9047221 */ /* 0x044fe20000010000 */
[----:B------:R-:W-:Y:S01]  /*7cd0*/  F2FP.F16.F32.PACK_AB R164, R169, R172 ;  /* 0x000000aca9a4723e */ /* 0x000fe200000000ff */
[----:B------:R2:W-:Y:S04]  /*7ce0*/  STSM.16.M88.4 [R18+0x26800], R152 ;  /* 0x0268009812007844 */ /* 0x0005e80000000200 */
[----:B------:R2:W-:Y:S01]  /*7cf0*/  STSM.16.M88.4 [R19], R156 ;  /* 0x0000009c13007844 */ /* 0x0005e20000000200 */
[----:B---3--:R-:W-:Y:S01]  /*7d00*/  FADD.FTZ R9, R170, R4 ;  /* 0x00000004aa097221 */ /* 0x008fe20000010000 */
[----:B------:R-:W-:Y:S01]  /*7d10*/  FADD.FTZ R4, R167, R5 ;  /* 0x00000005a7047221 */ /* 0x000fe20000010000 */
[C---:B------:R-:W-:Y:S01]  /*7d20*/  F2FP.F16.F32.PACK_AB R167, R171.reuse, R167 ;  /* 0x000000a7aba7723e */ /* 0x040fe200000000ff */
[----:B------:R2:W-:Y:S02]  /*7d30*/  STSM.16.M88.4 [R23], R160 ;  /* 0x000000a017007844 */ /* 0x0005e40000000200 */
[----:B------:R-:W-:Y:S01]  /*7d40*/  FADD.FTZ R4, R171, R4 ;  /* 0x00000004ab047221 */ /* 0x000fe20000010000 */
[C---:B-1----:R-:W-:Y:S01]  /*7d50*/  F2FP.F16.F32.PACK_AB R166, R174.reuse, R170 ;  /* 0x000000aaaea6723e */ /* 0x042fe200000000ff */
[----:B------:R-:W-:-:S04]  /*7d60*/  FADD.FTZ R5, R174, R9 ;  /* 0x00000009ae057221 */ /* 0x000fc80000010000 */
[----:B------:R2:W-:Y:S01]  /*7d70*/  STSM.16.M88.4 [R22], R164 ;  /* 0x000000a416007844 */ /* 0x0005e20000000200 */
[----:B------:R-:W-:Y:S05]  /*7d80*/  @!P0 BRA `(.L_x_4450) ;  /* 0x0000000000048947 */ /* 0x000fea0003800000 */
[----:B------:R-:W-:Y:S01]  /*7d90*/  BPT.TRAP 0x1 ;  /* 0x000000040000795c */ /* 0x000fe20000300000 */
.L_x_4450:
[----:B------:R1:W3:Y:S01]  /*7da0*/  SYNCS.PHASECHK.TRANS64.TRYWAIT P1, [UR23+0x28c50], R7 ;  /* 0x028c5007ff0075a7 */ /* 0x0002e20008020157 */
[----:B------:R-:W-:Y:S05]  /*7db0*/  @!P0 BRA `(.L_x_4451) ;  /* 0x0000000000048947 */ /* 0x000fea0003800000 */
[----:B------:R-:W-:Y:S01]  /*7dc0*/  BPT.TRAP 0x1 ;  /* 0x000000040000795c */ /* 0x000fe20000300000 */
.L_x_4451:
[----:B---3--:R-:W-:Y:S05]  /*7dd0*/  @P1 BRA `(.L_x_4452) ;  /* 0x0000000000081947 */ /* 0x008fea0003800000 */
[----:B------:R-:W3:Y:S02]  /*7de0*/  SYNCS.PHASECHK.TRANS64.TRYWAIT P1, [UR23+0x28c50], R7 ;  /* 0x028c5007ff0075a7 */ /* 0x000ee40008020157 */
[----:B---3--:R-:W-:Y:S05]  /*7df0*/  @!P1 BRA `(.L_x_4453) ;  /* 0x000000d8008c9947 */ /* 0x008fea0003800000 */
.L_x_4452:
        /* <DEDUP_REMOVED lines=34> */
.L_x_4454:
[----:B------:R-:W-:Y:S01]  /*8020*/  UISETP.GT.AND UP0, UPT, UR21, UR20, UPT ;  /* 0x000000141500728c */ /* 0x000fe2000bf04270 */
[----:B------:R-:W-:Y:S01]  /*8030*/  IMAD.MOV.U32 R9, RZ, RZ, R3 ;  /* 0x000000ffff097224 */ /* 0x000fe200078e0003 */
[----:B------:R-:W-:Y:S01]  /*8040*/  UIADD3 UR23, UR23, 0x28c60, URZ ;  /* 0x00028c6017177890 */ /* 0x000fe2000fffe03f */
[----:B---3--:R-:W-:Y:S01]  /*8050*/  IMAD.MOV.U32 R8, RZ, RZ, R6 ;  /* 0x000000ffff087224 */ /* 0x008fe200078e0006 */
[----:B------:R-:W-:Y:S02]  /*8060*/  UIADD3 UR21, UR21, -0x1, URZ ;  /* 0xffffffff15157890 */ /* 0x000fe4000fffe03f */
[----:B------:R-:W-:Y:S01]  /*8070*/  PLOP3.LUT P1, PT, PT, PT, UP0, 0x80, 0x0 ;  /* 0x000000000000781c */ /* 0x000fe20003f2f008 */
[----:B------:R-:W-:Y:S01]  /*8080*/  UPRMT UR23, UR39, 0x654, UR23 ;  /* 0x0000065427177896 */ /* 0x000fe20008000017 */
[----:B------:R-:W-:-:S08]  /*8090*/  UMOV UR24, UR37 ;  /* 0x0000002500187c82 */ /* 0x000fd00008000000 */
[----:B------:R-:W-:Y:S03]  /*80a0*/  SYNCS.ARRIVE.TRANS64.RED.A1T0 RZ, [UR23], RZ ;  /* 0x000000ffffff79a7 */ /* 0x000fe60008100417 */
[----:B------:R-:W-:Y:S05]  /*80b0*/  @P1 BRA `(.L_x_4455) ;  /* 0xffffffdc007c1947 */ /* 0x000fea000383ffff */
.L_x_4444:
[----:B------:R-:W-:-:S06]  /*80c0*/  UISETP.GE.AND UP0, UPT, UR21, UR48, UPT ;  /* 0x000000301500728c */ /* 0x000fcc000bf06270 */
[----:B------:R-:W-:-:S13]  /*80d0*/  PLOP3.LUT P1, PT, PT, PT, UP0, 0x80, 0x0 ;  /* 0x000000000000781c */ /* 0x000fda0003f2f008 */
[----:B------:R-:W-:Y:S05]  /*80e0*/  @!P1 BRA `(.L_x_4456) ;  /* 0x0000001c003c9947 */ /* 0x000fea0003800000 */
[----:B0-2---:R-:W-:Y:S01]  /*80f0*/  IMAD.MOV.U32 R8, RZ, RZ, R3 ;  /* 0x000000ffff087224 */ /* 0x005fe200078e0003 */
[----:B------:R-:W-:Y:S01]  /*8100*/  UMOV UR23, UR37 ;  /* 0x0000002500177c82 */ /* 0x000fe20008000000 */
[----:B------:R-:W-:Y:S01]  /*8110*/  IMAD.MOV.U32 R9, RZ, RZ, R6 ;  /* 0x000000ffff097224 */ /* 0x000fe200078e0006 */
[----:B------:R-:W-:Y:S01]  /*8120*/  ULDC UR24, c[0x0][0x9d8] ;  /* 0x0002760000187ab9 */ /* 0x000fe20000000800 */
[----:B------:R-:W-:-:S05]  /*8130*/  ULDC UR20, c[0x0][0x988] ;  /* 0x0002620000147ab9 */ /* 0x000fca0000000800 */
.L_x_4467:
[----:B------:R-:W-:-:S04]  /*8140*/  UIADD3 UR37, UR23, 0x1, URZ ;  /* 0x0000000117257890 */ /* 0x000fc8000fffe03f */
[----:B------:R-:W-:-:S04]  /*8150*/  UISETP.NE.AND UP0, UPT, UR37, 0x2, UPT ;  /* 0x000000022500788c */ /* 0x000fc8000bf05270 */
[----:B------:R-:W-:Y:S02]  /*8160*/  USEL UR6, URZ, 0x1, UP0 ;  /* 0x000000013f067887 */ /* 0x000fe40008000000 */
[----:B------:R-:W-:Y:S02]  /*8170*/  USEL UR37, UR37, URZ, UP0 ;  /* 0x0000003f25257287 */ /* 0x000fe40008000000 */
[----:B------:R-:W-:Y:S01]  /*8180*/  ULOP3.LUT UR36, UR36, UR6, URZ, 0x3c, !UPT ;  /* 0x0000000624247292 */ /* 0x000fe2000f8e3c3f */
[----:B0-2---:R-:W-:Y:S11]  /*8190*/  @!P0 BRA `(.L_x_4457) ;  /* 0x0000000000048947 */ /* 0x005ff60003800000 */
[----:B------:R-:W-:Y:S01]  /*81a0*/  BPT.TRAP 0x1 ;  /* 0x000000040000795c */ /* 0x000fe20000300000 */
.L_x_4457:
[----:B------:R-:W-:Y:S01]  /*81b0*/  ULEA UR22, UR37, UR40, 0x3 ;  /* 0x0000002825167291 */ /* 0x000fe2000f8e183f */
[----:B-1----:R-:W-:-:S05]  /*81c0*/  IMAD.U32 R7, RZ, RZ, UR36 ;  /* 0x00000024ff077e24 */ /* 0x002fca000f8e00ff */
[----:B------:R-:W-:-:S04]  /*81d0*/  SHF.L.U32 R7, R7, 0x1f, RZ ;  /* 0x0000001f07077819 */ /* 0x000fc800000006ff */
[----:B------:R0:W1:Y:S01]  /*81e0*/  SYNCS.PHASECHK.TRANS64.TRYWAIT P1, [UR22+0x28c30], R7 ;  /* 0x028c3007ff0075a7 */ /* 0x0000620008020156 */
[----:B------:R-:W-:Y:S05]  /*81f0*/  @!P0 BRA `(.L_x_4458) ;  /* 0x0000000000048947 */ /* 0x000fea0003800000 */
[----:B------:R-:W-:Y:S01]  /*8200*/  BPT.TRAP 0x1 ;  /* 0x000000040000795c */ /* 0x000fe20000300000 */
.L_x_4458:
[----:B-1----:R-:W-:Y:S05]  /*8210*/  @P1 BRA `(.L_x_4459) ;  /* 0x0000000000081947 */ /* 0x002fea0003800000 */
[----:B------:R-:W1:Y:S02]  /*8220*/  SYNCS.PHASECHK.TRANS64.TRYWAIT P1, [UR22+0x28c30], R7 ;  /* 0x028c3007ff0075a7 */ /* 0x000e640008020156 */
[----:B-1----:R-:W-:Y:S05]  /*8230*/  @!P1 BRA `(.L_x_4460) ;  /* 0x000000d400949947 */ /* 0x002fea0003800000 */
.L_x_4459:
        /* <DEDUP_REMOVED lines=23> */
.L_x_4461:
        /* <DEDUP_REMOVED lines=297> */
[----:B------:R-:W-:Y:S01]  /*9640*/  FADD.FTZ R4, R21, R4 ;  /* 0x0000000415047221 */ /* 0x000fe20000010000 */
[-C--:B------:R-:W-:Y:S01]  /*9650*/  FMUL.FTZ R91, R91, R10.reuse ;  /* 0x0000000a5b5b7220 */ /* 0x080fe20000410000 */
[-C--:B------:R-:W-:Y:S01]  /*9660*/  FMUL.FTZ R94, R94, R10.reuse ;  /* 0x0000000a5e5e7220 */ /* 0x080fe20000410000 */
[----:B------:R-:W1:Y:S01]  /*9670*/  MUFU.EX2 R12, R12 ;  /* 0x0000000c000c7308 */ /* 0x000e620000000800 */
[----:B--2---:R-:W-:Y:S01]  /*9680*/  FADD.FTZ R11, R159, R11 ;  /* 0x0000000b9f0b7221 */ /* 0x004fe20000010000 */
[----:B------:R-:W-:Y:S01]  /*9690*/  FADD.FTZ R4, R168, R4 ;  /* 0x00000004a8047221 */ /* 0x000fe20000010000 */
[----:B---3--:R-:W-:Y:S01]  /*96a0*/  F2FP.F16.F32.PACK_AB R158, R20, R15 ;  /* 0x0000000f149e723e */ /* 0x008fe200000000ff */
[-C--:B------:R-:W-:Y:S01]  /*96b0*/  FMUL.FTZ R95, R95, R10.reuse ;  /* 0x0000000a5f5f7220 */ /* 0x080fe20000410000 */
[-C--:B------:R-:W-:Y:S01]  /*96c0*/  FMUL.FTZ R98, R98, R10.reuse ;  /* 0x0000000a62627220 */ /* 0x080fe20000410000 */
[----:B------:R-:W-:Y:S01]  /*96d0*/  FADD.FTZ R4, R8, R4 ;  /* 0x0000000408047221 */ /* 0x000fe20000010000 */
[-C--:B------:R-:W-:Y:S01]  /*96e0*/  FMUL.FTZ R99, R99, R10.reuse ;  /* 0x0000000a63637220 */ /* 0x080fe20000410000 */
[----:B------:R-:W2:Y:S01]  /*96f0*/  MUFU.EX2 R161, R166 ;  /* 0x000000a600a17308 */ /* 0x000ea20000000800 */
[C---:B----4-:R-:W-:Y:S01]  /*9700*/  FADD.FTZ R11, R5.reuse, R11 ;  /* 0x0000000b050b7221 */ /* 0x050fe20000010000 */
        /* <DEDUP_REMOVED lines=9> */
[----:B------:R1:W-:Y:S01]  /*97a0*/  STSM.16.M88.4 [R18+0x26800], R152 ;  /* 0x0268009812007844 */ /* 0x0003e20000000200 */
[-C--:B------:R-:W-:Y:S01]  /*97b0*/  FMUL.FTZ R107, R107, R10.reuse ;  /* 0x0000000a6b6b7220 */ /* 0x080fe20000410000 */
[-C--:B------:R-:W-:Y:S01]  /*97c0*/  FMUL.FTZ R110, R110, R10.reuse ;  /* 0x0000000a6e6e7220 */ /* 0x080fe20000410000 */
[----:B------:R-:W-:Y:S01]  /*97d0*/  FMUL.FTZ R111, R111, R10 ;  /* 0x0000000a6f6f7220 */ /* 0x000fe20000410000 */
[----:B------:R1:W-:Y:S01]  /*97e0*/  STSM.16.M88.4 [R19], R156 ;  /* 0x0000009c13007844 */ /* 0x0003e20000000200 */
[----:B------:R-:W4:Y:S01]  /*97f0*/  MUFU.EX2 R169, R169 ;  /* 0x000000a900a97308 */ /* 0x000f220000000800 */
        /* <DEDUP_REMOVED lines=44> */
.L_x_4462:
[----:B------:R2:W3:Y:S01]  /*9ac0*/  SYNCS.PHASECHK.TRANS64.TRYWAIT P1, [UR22+0x28c50], R7 ;  /* 0x028c5007ff0075a7 */ /* 0x0004e20008020156 */
[----:B------:R-:W-:Y:S05]  /*9ad0*/  @!P0 BRA `(.L_x_4463) ;  /* 0x0000000000048947 */ /* 0x000fea0003800000 */
[----:B------:R-:W-:Y:S01]  /*9ae0*/  BPT.TRAP 0x1 ;  /* 0x000000040000795c */ /* 0x000fe20000300000 */
.L_x_4463:
[----:B---3--:R-:W-:Y:S05]  /*9af0*/  @P1 BRA `(.L_x_4464) ;  /* 0x0000000000081947 */ /* 0x008fea0003800000 */
[----:B------:R-:W3:Y:S02]  /*9b00*/  SYNCS.PHASECHK.TRANS64.TRYWAIT P1, [UR22+0x28c50], R7 ;  /* 0x028c5007ff0075a7 */ /* 0x000ee40008020156 */
[----:B---3--:R-:W-:Y:S05]  /*9b10*/  @!P1 BRA `(.L_x_4465) ;  /* 0x000000bc00749947 */ /* 0x008fea0003800000 */
.L_x_4464:
        /* <DEDUP_REMOVED lines=34> */
.L_x_4466:
[----:B------:R-:W-:Y:S01]  /*9d40*/  UISETP.GT.AND UP0, UPT, UR21, UR48, UPT ;  /* 0x000000301500728c */ /* 0x000fe2000bf04270 */
[----:B---3--:R-:W-:Y:S01]  /*9d50*/  IMAD.MOV.U32 R8, RZ, RZ, R3 ;  /* 0x000000ffff087224 */ /* 0x008fe200078e0003 */
        /* <DEDUP_REMOVED lines=8> */
.L_x_4456:
[----:B------:R-:W3:Y:S01]  /*9de0*/  SHFL.BFLY PT, R0, R5, 0x2, 0x1f ;  /* 0x0c401f0005007f89 */ /* 0x000ee200000e0000 */
[----:B------:R-:W-:Y:S01]  /*9df0*/  IMAD.U32 R12, RZ, RZ, UR10 ;  /* 0x0000000aff0c7e24 */ /* 0x000fe2000f8e00ff */
[----:B------:R-:W-:Y:S08]  /*9e00*/  BAR.ARV 0x8, 0x100 ;  /* 0x0204000000007b1d */ /* 0x000ff00000002000 */
[----:B------:R-:W-:Y:S01]  /*9e10*/  BAR.SYNC.DEFER_BLOCKING 0xf, 0x100 ;  /* 0x03c4000000007b1d */ /* 0x000fe20000010000 */
[----:B------:R-:W-:Y:S01]  /*9e20*/  ISETP.NE.AND P2, PT, R17, RZ, PT ;  /* 0x000000ff1100720c */ /* 0x000fe20003f45270 */
[----:B------:R-:W-:Y:S01]  /*9e30*/  IMAD.MOV.U32 R13, RZ, RZ, -0x800000 ;  /* 0xff800000ff0d7424 */ /* 0x000fe200078e00ff */
[----:B------:R-:W-:-:S03]  /*9e40*/  UIADD3 UR46, UR46, 0x1, URZ ;  /* 0x000000012e2e7890 */ /* 0x000fc6000fffe03f */
[----:B------:R-:W4:Y:S01]  /*9e50*/  SHFL.BFLY PT, R9, R4, 0x2, 0x1f ;  /* 0x0c401f0004097f89 */ /* 0x000f2200000e0000 */
[----:B---3--:R-:W-:-:S05]  /*9e60*/  FADD.FTZ R0, R0, R5 ;  /* 0x0000000500007221 */ /* 0x008fca0000010000 */
[----:B012---:R-:W0:Y:S01]  /*9e70*/  SHFL.BFLY PT, R7, R0, 0x1, 0x1f ;  /* 0x0c201f0000077f89 */ /* 0x007e2200000e0000 */
[----:B----4-:R-:W-:Y:S01]  /*9e80*/  FADD.FTZ R9, R9, R4 ;  /* 0x0000000409097221 */ /* 0x010fe20000010000 */
[----:B------:R-:W-:-:S04]  /*9e90*/  IMAD.MOV.U32 R4, RZ, RZ, RZ ;  /* 0x000000ffff047224 */ /* 0x000fc800078e00ff */
[----:B------:R-:W1:Y:S01]  /*9ea0*/  SHFL.BFLY PT, R8, R9, 0x1, 0x1f ;  /* 0x0c201f0009087f89 */ /* 0x000e6200000e0000 */
[----:B0-----:R-:W-:Y:S01]  /*9eb0*/  FADD.FTZ R10, R0, R7 ;  /* 0x00000007000a7221 */ /* 0x001fe20000010000 */
[----:B------:R-:W-:-:S04]  /*9ec0*/  IMAD.MOV.U32 R0, RZ, RZ, RZ ;  /* 0x000000ffff007224 */ /* 0x000fc800078e00ff */
[----:B------:R-:W-:-:S13]  /*9ed0*/  FSETP.NE.FTZ.AND P0, PT, R10, RZ, PT ;  /* 0x000000ff0a00720b */ /* 0x000fda0003f15000 */
[----:B------:R-:W0:Y:S01]  /*9ee0*/  @P0 MUFU.LG2 R7, R10 ;  /* 0x0000000a00070308 */ /* 0x000e220000000c00 */
[----:B------:R-:W-:Y:S01]  /*9ef0*/  @P0 FMUL.FTZ R5, R12, 0.69314718246459960938 ;  /* 0x3f3172180c050820 */ /* 0x000fe20000410000 */
[----:B-1----:R-:W-:Y:S01]  /*9f00*/  FADD.FTZ R11, R9, R8 ;  /* 0x00000008090b7221 */ /* 0x002fe20000010000 */
[----:B------:R-:W-:-:S04]  /*9f10*/  IMAD.MOV.U32 R12, RZ, RZ, -0x800000 ;  /* 0xff800000ff0c7424 */ /* 0x000fc800078e00ff */
[----:B------:R-:W-:Y:S01]  /*9f20*/  FSETP.NE.FTZ.AND P1, PT, R11, RZ, PT ;  /* 0x000000ff0b00720b */ /* 0x000fe20003f35000 */
[----:B------:R-:W1:Y:S01]  /*9f30*/  @P0 MUFU.RCP R4, R10 ;  /* 0x0000000a00040308 */ /* 0x000e620000001000 */
[----:B0-----:R-:W-:-:S11]  /*9f40*/  @P0 FMUL.FTZ R8, R7, 0.69314718246459960938 ;  /* 0x3f31721807080820 */ /* 0x001fd60000410000 */
[----:B------:R-:W0:Y:S01]  /*9f50*/  @P1 MUFU.RCP R0, R11 ;  /* 0x0000000b00001308 */ /* 0x000e220000001000 */
[----:B------:R-:W-:Y:S01]  /*9f60*/  @P0 FFMA.FTZ R12, R5, R6, R8 ;  /* 0x00000006050c0223 */ /* 0x000fe20000010008 */
[----:B------:R-:W-:Y:S01]  /*9f70*/  IMAD.U32 R5, RZ, RZ, UR37 ;  /* 0x00000025ff057e24 */ /* 0x000fe2000f8e00ff */
[----:B------:R-:W-:Y:S01]  /*9f80*/  UIADD3 UR37, UR37, 0x1, URZ ;  /* 0x0000000125257890 */ /* 0x000fe2000fffe03f */
[----:B------:R-:W-:Y:S02]  /*9f90*/  IMAD.U32 R6, RZ, RZ, UR10 ;  /* 0x0000000aff067e24 */ /* 0x000fe4000f8e00ff */
[-C--:B-1----:R-:W-:Y:S01]  /*9fa0*/  FMUL.FTZ R24, R24, R4.reuse ;  /* 0x0000000418187220 */ /* 0x082fe20000410000 */
[----:B------:R-:W-:Y:S01]  /*9fb0*/  @!P2 IMAD R5, R5, 0x40, R16 ;  /* 0x000000400505a824 */ /* 0x000fe200078e0210 */
[----:B------:R-:W-:Y:S01]  /*9fc0*/  UISETP.NE.AND UP0, UPT, UR37, 0x2, UPT ;  /* 0x000000022500788c */ /* 0x000fe2000bf05270 */
[-C--:B------:R-:W-:Y:S01]  /*9fd0*/  FMUL.FTZ R25, R25, R4.reuse ;  /* 0x0000000419197220 */ /* 0x080fe20000410000 */
[-C--:B------:R-:W-:Y:S01]  /*9fe0*/  FMUL.FTZ R28, R28, R4.reuse ;  /* 0x000000041c1c7220 */ /* 0x080fe20000410000 */
[-C--:B------:R-:W-:Y:S01]  /*9ff0*/  FMUL.FTZ R29, R29, R4.reuse ;  /* 0x000000041d1d7220 */ /* 0x080fe20000410000 */
[----:B------:R-:W-:Y:S01]  /*a000*/  @!P2 LEA R7, R5, UR40, 0x2 ;  /* 0x000000280507ac11 */ /* 0x000fe2000f8e10ff */
[-C--:B------:R-:W-:Y:S01]  /*a010*/  FMUL.FTZ R32, R32, R4.reuse ;  /* 0x0000000420207220 */ /* 0x080fe20000410000 */
[----:B------:R-:W1:Y:S01]  /*a020*/  @P1 MUFU.LG2 R5, R11 ;  /* 0x0000000b00051308 */ /* 0x000e620000000c00 */
[-C--:B------:R-:W-:Y:S01]  /*a030*/  FMUL.FTZ R33, R33, R4.reuse ;  /* 0x0000000421217220 */ /* 0x080fe20000410000 */
[-C--:B------:R-:W-:Y:S01]  /*a040*/  FMUL.FTZ R36, R36, R4.reuse ;  /* 0x0000000424247220 */ /* 0x080fe20000410000 */
[----:B------:R1:W-:Y:S01]  /*a050*/  @!P2 STS [R7+0x28800], R4 ;  /* 0x028800040700a388 */ /* 0x0003e20000000800 */
        /* <DEDUP_REMOVED lines=59> */
[----:B-1----:R-:W-:Y:S01]  /*a410*/  @P1 FMUL.FTZ R4, R5, 0.69314718246459960938 ;  /* 0x3f31721805041820 */ /* 0x002fe20000410000 */
[----:B------:R-:W-:Y:S01]  /*a420*/  USEL UR4, URZ, 0x1, UP0 ;  /* 0x000000013f047887 */ /* 0x000fe20008000000 */
        /* <DEDUP_REMOVED lines=66> */
[----:B------:R-:W-:-:S02]  /*a850*/  USEL UR37, UR37, URZ, UP0 ;  /* 0x0000003f25257287 */ /* 0x000fc40008000000 */
[----:B------:R-:W-:Y:S01]  /*a860*/  ULOP3.LUT UR36, UR36, UR4, URZ, 0x3c, !UPT ;  /* 0x0000000424247292 */ /* 0x000fe2000f8e3c3f */
[----:B0-----:R-:W-:Y:S11]  /*a870*/  BAR.ARV 0xe, 0x100 ;  /* 0x0384000000007b1d */ /* 0x001ff60000002000 */
.L_x_4420:
        /* <DEDUP_REMOVED lines=33> */
[----:B------:R-:W-:-:S04]  /*aa90*/  UIADD3 UR4, UP0, UR4, UR12, URZ ;  /* 0x0000000c04047290 */ /* 0x000fc8000ff1e03f */
[----:B------:R-:W-:Y:S01]  /*aaa0*/  UIADD3.X UR8, UR8, UR13, URZ, UP0, !UPT ;  /* 0x0000000d08087290 */ /* 0x000fe200087fe43f */
        /* <DEDUP_REMOVED lines=174> */
[----:B0-----:R-:W-:Y:S02]  /*b590*/  IMAD.U32 R4, RZ, RZ, UR10 ;  /* 0x0000000aff047e24 */ /* 0x001fe4000f8e00ff */
        /* <DEDUP_REMOVED lines=8> */
[----:B------:R-:W-:Y:S02]  /*b620*/  ULOP3.LUT UR43, UR43, 0xff, URZ, 0xc0, !UPT ;  /* 0x000000ff2b2b7892 */ /* 0x000fe4000f8ec03f */
        /* <DEDUP_REMOVED lines=9> */
.L_x_4470:
        /* <DEDUP_REMOVED lines=22> */
[----:B------:R-:W-:-:S04]  /*b820*/  USEL UR42, UR42, URZ, !UP0 ;  /* 0x0000003f2a2a7287 */ /* 0x000fc8000c000000 */
[----:B------:R-:W-:Y:S01]  /*b830*/  ULDC.64 UR14, c[0x0][UR19+0x228] ;  /* 0x00008a00130e7abb */ /* 0x000fe20008000a00 */
[----:B------:R-:W-:Y:S01]  /*b840*/  ULDC.64 UR12, c[0x0][UR19+0x220] ;  /* 0x00008800130c7abb */ /* 0x000fe20008000a00 */
[----:B------:R-:W-:Y:S02]  /*b850*/  UIMAD.WIDE.U32 UR20, UR14, UR16, URZ ;  /* 0x000000100e1472a5 */ /* 0x000fe4000f8e003f */
[----:B------:R-:W-:Y:S01]  /*b860*/  UIMAD UR22, UR15, UR16, URZ ;  /* 0x000000100f1672a4 */ /* 0x000fe2000f8e023f */
[----:B0-----:R-:W-:Y:S01]  /*b870*/  ISETP.NE.AND P0, PT, R0, 0x1, PT ;  /* 0x000000010000780c */ /* 0x001fe20003f05270 */
[----:B------:R-:W-:Y:S01]  /*b880*/  UIMAD.WIDE.U32 UR14, UR12, UR41, URZ ;  /* 0x000000290c0e72a5 */ /* 0x000fe2000f8e003f */
[----:B------:R-:W-:Y:S01]  /*b890*/  ULDC.64 UR10, c[0x0][UR19+0x218] ;  /* 0x00008600130a7abb */ /* 0x000fe20008000a00 */
[----:B------:R-:W-:Y:S02]  /*b8a0*/  UIMAD UR41, UR13, UR41, URZ ;  /* 0x000000290d2972a4 */ /* 0x000fe4000f8e023f */
[----:B------:R-:W-:-:S02]  /*b8b0*/  UIMAD.WIDE.U32 UR16, UR10, UR44, URZ ;  /* 0x0000002c0a1072a5 */ /* 0x000fc4000f8e003f */
[----:B------:R-:W-:Y:S02]  /*b8c0*/  UIMAD UR10, UR11, UR44, URZ ;  /* 0x0000002c0b0a72a4 */ /* 0x000fe4000f8e023f */
[----:B------:R-:W-:Y:S02]  /*b8d0*/  UIMAD UR41, UR12, UR42, UR41 ;  /* 0x0000002a0c2972a4 */ /* 0x000fe4000f8e0229 */
[----:B------:R-:W-:Y:S02]  /*b8e0*/  UIADD3 UR22, UR21, UR22, URZ ;  /* 0x0000001615167290 */ /* 0x000fe4000fffe03f */
[----:B------:R-:W0:Y:S01]  /*b8f0*/  @P0 LDC R4, c[0x0][0xbec] ;  /* 0x0002fb00ff040b82 */ /* 0x000e220000000800 */
[----:B------:R-:W-:Y:S02]  /*b900*/  UIADD3 UR11, UR17, UR10, URZ ;  /* 0x0000000a110b7290 */ /* 0x000fe4000fffe03f */
[----:B------:R-:W-:Y:S02]  /*b910*/  UIADD3 UR16, UP0, UP2, UR14, UR16, UR4 ;  /* 0x000000100e107290 */ /* 0x000fe4000fa1e004 */
[----:B------:R-:W-:Y:S01]  /*b920*/  UIADD3 UR10, UR15, UR41, URZ ;  /* 0x000000290f0a7290 */ /* 0x000fe2000fffe03f */
[----:B------:R-:W-:-:S02]  /*b930*/  IMAD.U32 R6, RZ, RZ, UR22 ;  /* 0x00000016ff067e24 */ /* 0x000fc4000f8e00ff */
[----:B------:R-:W1:Y:S01]  /*b940*/  @P0 LDC R5, c[0x0][0xbf0] ;  /* 0x0002fc00ff050b82 */ /* 0x000e620000000800 */
[----:B------:R-:W-:Y:S01]  /*b950*/  UIADD3.X UR10, UR10, UR11, UR18, UP0, UP2 ;  /* 0x0000000b0a0a7290 */ /* 0x000fe200087e4412 */
[----:B0-----:R-:W-:-:S05]  /*b960*/  @P0 IMAD.HI.U32 R4, R9, R4, RZ ;  /* 0x0000000409040227 */ /* 0x001fca00078e00ff */
[----:B-1----:R-:W-:Y:S01]  /*b970*/  @P0 SHF.R.U32.HI R3, RZ, R5, R4 ;  /* 0x00000005ff030219 */ /* 0x002fe20000011604 */
[----:B------:R-:W-:-:S04]  /*b980*/  IMAD.U32 R4, RZ, RZ, UR20 ;  /* 0x00000014ff047e24 */ /* 0x000fc8000f8e00ff */
        /* <DEDUP_REMOVED lines=18> */
[----:B------:R-:W0:Y:S04]  /*bab0*/  SHFL.IDX PT, R5, R9, RZ, 0x1c1f ;  /* 0x001c1fff09057589 */ /* 0x000e2800000e0000 */
[----:B------:R-:W1:Y:S01]  /*bac0*/  SHFL.IDX PT, R7, R9, 0x1, 0x1c1f ;  /* 0x003c1f0009077f89 */ /* 0x000e6200000e0000 */
[----:B--2---:R-:W-:-:S05]  /*bad0*/  IMAD.MOV R3, RZ, RZ, -R10 ;  /* 0x000000ffff037224 */ /* 0x004fca00078e0a0a */
[----:B------:R-:W-:Y:S01]  /*bae0*/  ISETP.NE.AND P0, PT, R184, R3, PT ;  /* 0x00000003b800720c */ /* 0x000fe20003f05270 */
[----:B------:R-:W-:Y:S02]  /*baf0*/  IMAD R3, R0, UR8, RZ ;  /* 0x0000000800037c24 */ /* 0x000fe4000f8e02ff */
[----:B------:R-:W-:-:S05]  /*bb00*/  VIADD R0, R16, UR45 ;  /* 0x0000002d10007c36 */ /* 0x000fca0008000000 */
[C---:B------:R-:W-:Y:S01]  /*bb10*/  ISETP.GE.OR P2, PT, R0.reuse, R3, P0 ;  /* 0x000000030000720c */ /* 0x040fe20000746670 */
[----:B------:R-:W-:-:S05]  /*bb20*/  VIADD R0, R0, 0x8 ;  /* 0x0000000800007836 */ /* 0x000fca0000000000 */
[----:B------:R-:W-:-:S07]  /*bb30*/  ISETP.GE.OR P0, PT, R0, R3, P0 ;  /* 0x000000030000720c */ /* 0x000fce0000706670 */
[----:B0-----:R0:W-:Y:S06]  /*bb40*/  @!P2 ST.E desc[UR50][R4.64], R12 ;  /* 0x0000000c0400a985 */ /* 0x0011ec000c101932 */
[----:B-1----:R0:W-:Y:S02]  /*bb50*/  @!P0 ST.E desc[UR50][R6.64], R13 ;  /* 0x0000000d06008985 */ /* 0x0021e4000c101932 */
.L_x_4471:
        /* <DEDUP_REMOVED lines=12> */
[C---:B------:R-:W-:Y:S02]  /*bc20*/  IADD3 R33, P0, R14.reuse, 0x5000, RZ ;  /* 0x000050000e217810 */ /* 0x040fe40007f1e0ff */
[----:B------:R-:W-:Y:S02]  /*bc30*/  LOP3.LUT R40, R41, 0x380, RZ, 0xc0, !PT ;  /* 0x0000038029287812 */ /* 0x000fe400078ec0ff */
[----:B------:R-:W-:Y:S02]  /*bc40*/  LOP3.LUT R32, R33, 0x380, RZ, 0xc0, !PT ;  /* 0x0000038021207812 */ /* 0x000fe400078ec0ff */
[----:B------:R-:W-:Y:S02]  /*bc50*/  IADD3 R37, P1, R14, 0x6000, RZ ;  /* 0x000060000e257810 */ /* 0x000fe40007f3e0ff */
[----:B------:R-:W-:-:S02]  /*bc60*/  SHF.R.U64 R40, R40, 0x3, RZ ;  /* 0x0000000328287819 */ /* 0x000fc400000012ff */
[----:B------:R-:W-:Y:S02]  /*bc70*/  SHF.R.U64 R32, R32, 0x3, RZ ;  /* 0x0000000320207819 */ /* 0x000fe400000012ff */
[----:B------:R-:W-:Y:S02]  /*bc80*/  LOP3.LUT R36, R37, 0x380, RZ, 0xc0, !PT ;  /* 0x0000038025247812 */ /* 0x000fe400078ec0ff */
[----:B------:R-:W-:Y:S01]  /*bc90*/  LOP3.LUT R40, R40, R41, RZ, 0x3c, !PT ;  /* 0x0000002928287212 */ /* 0x000fe200078e3cff */
[--C-:B------:R-:W-:Y:S01]  /*bca0*/  IMAD.X R41, RZ, RZ, R15.reuse, P2 ;  /* 0x000000ffff297224 */ /* 0x100fe200010e060f */
[----:B------:R-:W-:Y:S01]  /*bcb0*/  LOP3.LUT R32, R32, R33, RZ, 0x3c, !PT ;  /* 0x0000002120207212 */ /* 0x000fe200078e3cff */
[--C-:B------:R-:W-:Y:S01]  /*bcc0*/  IMAD.X R33, RZ, RZ, R15.reuse, P0 ;  /* 0x000000ffff217224 */ /* 0x100fe200000e060f */
[----:B------:R-:W-:Y:S02]  /*bcd0*/  IADD3 R69, P2, R14, 0xe000, RZ ;  /* 0x0000e0000e457810 */ /* 0x000fe40007f5e0ff */
[----:B------:R-:W-:Y:S01]  /*bce0*/  SHF.R.U64 R36, R36, 0x3, RZ ;  /* 0x0000000324247819 */ /* 0x000fe200000012ff */
[----:B------:R-:W-:Y:S01]  /*bcf0*/  UIMAD UR18, UR18, UR12, URZ ;  /* 0x0000000c121272a4 */ /* 0x000fe2000f8e023f */
[----:B------:R-:W-:Y:S01]  /*bd00*/  IADD3 R61, P0, R14, 0xc000, RZ ;  /* 0x0000c0000e3d7810 */ /* 0x000fe20007f1e0ff */
[----:B------:R-:W-:Y:S01]  /*bd10*/  UIMAD.WIDE.U32 UR10, UR4, UR12, URZ ;  /* 0x0000000c040a72a5 */ /* 0x000fe2000f8e003f */
[----:B------:R-:W-:Y:S01]  /*bd20*/  LOP3.LUT R68, R69, 0x380, RZ, 0xc0, !PT ;  /* 0x0000038045447812 */ /* 0x000fe200078ec0ff */
[----:B------:R-:W-:Y:S01]  /*bd30*/  VIADD R89, R2, 0xc0 ;  /* 0x000000c002597836 */ /* 0x000fe20000000000 */
[----:B------:R-:W-:Y:S01]  /*bd40*/  LOP3.LUT R36, R36, R37, RZ, 0x3c, !PT ;  /* 0x0000002524247212 */ /* 0x000fe200078e3cff */
[----:B------:R-:W-:Y:S01]  /*bd50*/  IMAD.X R37, RZ, RZ, R15, P1 ;  /* 0x000000ffff257224 */ /* 0x000fe200008e060f */
[----:B------:R-:W-:Y:S01]  /*bd60*/  LOP3.LUT R60, R61, 0x380, RZ, 0xc0, !PT ;  /* 0x000003803d3c7812 */ /* 0x000fe200078ec0ff */
[----:B------:R-:W-:Y:S01]  /*bd70*/  VIADD R87, R2, 0x100 ;  /* 0x0000010002577836 */ /* 0x000fe20000000000 */
[----:B------:R-:W-:Y:S01]  /*bd80*/  IADD3 R65, P1, R14, 0xd000, RZ ;  /* 0x0000d0000e417810 */ /* 0x000fe20007f3e0ff */
[----:B------:R-:W-:Y:S01]  /*bd90*/  VIADD R95, R2, 0x140 ;  /* 0x00000140025f7836 */ /* 0x000fe20000000000 */
[----:B------:R-:W-:-:S02]  /*bda0*/  SHF.R.U64 R68, R68, 0x3, RZ ;  /* 0x0000000344447819 */ /* 0x000fc400000012ff */
[----:B------:R-:W-:Y:S02]  /*bdb0*/  IADD3 R9, P3, R14, 0x1000, RZ ;  /* 0x000010000e097810 */ /* 0x000fe40007f7e0ff */
[----:B------:R-:W-:Y:S02]  /*bdc0*/  LOP3.LUT R77, R20, 0xfffffff8, RZ, 0xc0, !PT ;  /* 0xfffffff8144d7812 */ /* 0x000fe400078ec0ff */
[C---:B------:R-:W-:Y:S02]  /*bdd0*/  IADD3 R13, P4, R14.reuse, 0x2000, RZ ;  /* 0x000020000e0d7810 */ /* 0x040fe40007f9e0ff */
[C---:B------:R-:W-:Y:S02]  /*bde0*/  IADD3 R25, P5, R14.reuse, 0x3000, RZ ;  /* 0x000030000e197810 */ /* 0x040fe40007fbe0ff */
[----:B------:R-:W-:Y:S01]  /*bdf0*/  IADD3 R29, P6, R14, 0x4000, RZ ;  /* 0x000040000e1d7810 */ /* 0x000fe20007fde0ff */
[----:B------:R-:W-:Y:S01]  /*be00*/  UIMAD UR18, UR4, UR13, UR18 ;  /* 0x0000000d041272a4 */ /* 0x000fe2000f8e0212 */
[----:B------:R-:W-:Y:S01]  /*be10*/  SHF.R.U64 R60, R60, 0x3, RZ ;  /* 0x000000033c3c7819 */ /* 0x000fe200000012ff */
[----:B------:R-:W-:Y:S01]  /*be20*/  VIADD R97, R2, 0x180 ;  /* 0x0000018002617836 */ /* 0x000fe20000000000 */
[----:B------:R-:W-:Y:S01]  /*be30*/  LOP3.LUT R64, R65, 0x380, RZ, 0xc0, !PT ;  /* 0x0000038041407812 */ /* 0x000fe200078ec0ff */
[----:B------:R-:W-:Y:S01]  /*be40*/  ULDC.64 UR12, c[0x0][0xae8] ;  /* 0x0002ba00000c7ab9 */ /* 0x000fe20000000a00 */
[----:B------:R-:W-:Y:S01]  /*be50*/  LOP3.LUT R68, R68, R69, RZ, 0x3c, !PT ;  /* 0x0000004544447212 */ /* 0x000fe200078e3cff */
[--C-:B------:R-:W-:Y:S01]  /*be60*/  IMAD.X R69, RZ, RZ, R15.reuse, P2 ;  /* 0x000000ffff457224 */ /* 0x100fe200010e060f */
[----:B------:R-:W-:Y:S01]  /*be70*/  LOP3.LUT R60, R60, R61, RZ, 0x3c, !PT ;  /* 0x0000003d3c3c7212 */ /* 0x000fe200078e3cff */
[----:B------:R-:W-:Y:S01]  /*be80*/  IMAD.X R61, RZ, RZ, R15, P0 ;  /* 0x000000ffff3d7224 */ /* 0x000fe200000e060f */
[----:B--2---:R-:W-:Y:S01]  /*be90*/  ISETP.NE.AND P2, PT, R82, 0x1, PT ;  /* 0x000000015200780c */ /* 0x004fe20003f45270 */
[----:B------:R-:W5:Y:S01]  /*bea0*/  LD.E.128 R32, desc[UR50][R32.64] ;  /* 0x0000003220207980 */ /* 0x000f62000c101d00 */
[----:B------:R-:W-:-:S02]  /*beb0*/  SHF.R.U64 R64, R64, 0x3, RZ ;  /* 0x0000000340407819 */ /* 0x000fc400000012ff */
[----:B------:R-:W-:Y:S01]  /*bec0*/  ISETP.GE.AND P0, PT, R187, UR14, PT ;  /* 0x0000000ebb007c0c */ /* 0x000fe2000bf06270 */
[----:B------:R-:W5:Y:S01]  /*bed0*/  LD.E.128 R36, desc[UR50][R36.64] ;  /* 0x0000003224247980 */ /* 0x000f62000c101d00 */
[----:B------:R-:W-:Y:S01]  /*bee0*/  LOP3.LUT R64, R64, R65, RZ, 0x3c, !PT ;  /* 0x0000004140407212 */ /* 0x000fe200078e3cff */
[----:B------:R-:W-:Y:S01]  /*bef0*/  IMAD.X R65, RZ, RZ, R15, P1 ;  /* 0x000000ffff417224 */ /* 0x000fe200008e060f */
[----:B------:R-:W-:Y:S01]  /*bf00*/  SEL R76, RZ, 0xffffffff, P0 ;  /* 0xffffffffff4c7807 */ /* 0x000fe20000000000 */
[----:B------:R-:W5:Y:S01]  /*bf10*/  LD.E.128 R40, desc[UR50][R40.64] ;  /* 0x0000003228287980 */ /* 0x000f62000c101d00 */
[----:B------:R-:W-:Y:S02]  /*bf20*/  ISETP.GE.AND P1, PT, R2, UR14, PT ;  /* 0x0000000e02007c0c */ /* 0x000fe4000bf26270 */
[----:B------:R-:W-:Y:S01]  /*bf30*/  LOP3.LUT R8, R9, 0x380, RZ, 0xc0, !PT ;  /* 0x0000038009087812 */ /* 0x000fe200078ec0ff */
[----:B------:R-:W-:Y:S01]  /*bf40*/  IMAD.SHL.U32 R76, R76, 0x2, RZ ;  /* 0x000000024c4c7824 */ /* 0x000fe200078e00ff */
[----:B------:R-:W-:Y:S01]  /*bf50*/  SEL R21, RZ, 0x1, P1 ;  /* 0x00000001ff157807 */ /* 0x000fe20000800000 */
[----:B------:R-:W0:Y:S01]  /*bf60*/  @P2 LDC R79, c[0x0][0xbec] ;  /* 0x0002fb00ff4f2b82 */ /* 0x000e220000000800 */
[----:B------:R-:W-:-:S02]  /*bf70*/  ISETP.GE.AND P0, PT, R186, UR14, PT ;  /* 0x0000000eba007c0c */ /* 0x000fc4000bf06270 */
[----:B------:R-:W-:Y:S02]  /*bf80*/  LOP3.LUT R12, R13, 0x380, RZ, 0xc0, !PT ;  /* 0x000003800d0c7812 */ /* 0x000fe400078ec0ff */
[----:B------:R-:W-:Y:S02]  /*bf90*/  LOP3.LUT R24, R25, 0x380, RZ, 0xc0, !PT ;  /* 0x0000038019187812 */ /* 0x000fe400078ec0ff */
[----:B------:R-:W-:Y:S01]  /*bfa0*/  LOP3.LUT R28, R29, 0x380, RZ, 0xc0, !PT ;  /* 0x000003801d1c7812 */ /* 0x000fe200078ec0ff */
[----:B------:R-:W1:Y:S01]  /*bfb0*/  @P2 LDC R81, c[0x0][0xbf0] ;  /* 0x0002fc00ff512b82 */ /* 0x000e620000000800 */
[----:B------:R-:W-:Y:S01]  /*bfc0*/  SHF.R.U64 R8, R8, 0x3, RZ ;  /* 0x0000000308087819 */ /* 0x000fe200000012ff */
[----:B------:R-:W-:Y:S01]  /*bfd0*/  UIADD3 UR11, UR11, UR18, URZ ;  /* 0x000000120b0b7290 */ /* 0x000fe2000fffe03f */
[----:B------:R-:W-:Y:S01]  /*bfe0*/  LOP3.LUT R21, R76, 0x2, R21, 0xe2, !PT ;  /* 0x000000024c157812 */ /* 0x000fe200078ee215 */
[----:B------:R-:W-:Y:S01]  /*bff0*/  IMAD.IADD R76, R0, 0x1, -R77 ;  /* 0x00000001004c7824 */ /* 0x000fe200078e0a4d */
[----:B------:R-:W-:Y:S01]  /*c000*/  SEL R0, RZ, 0xffffffff, P0 ;  /* 0xffffffffff007807 */ /* 0x000fe20000000000 */
[----:B------:R-:W-:Y:S01]  /*c010*/  USHF.R.S32.HI UR4, URZ, 0x1f, UR9 ;  /* 0x0000001f3f047899 */ /* 0x000fe20008011409 */
[----:B------:R-:W-:Y:S01]  /*c020*/  LOP3.LUT R8, R8, R9, RZ, 0x3c, !PT ;  /* 0x0000000908087212 */ /* 0x000fe200078e3cff */
[----:B------:R-:W-:Y:S01]  /*c030*/  IMAD.X R9, RZ, RZ, R15, P3 ;  /* 0x000000ffff097224 */ /* 0x000fe200018e060f */
[----:B------:R-:W-:Y:S01]  /*c040*/  IADD3 R45, P3, R14, 0x8000, RZ ;  /* 0x000080000e2d7810 */ /* 0x000fe20007f7e0ff */
[----:B------:R-:W-:Y:S01]  /*c050*/  IMAD.SHL.U32 R0, R0, 0x4, RZ ;  /* 0x0000000400007824 */ /* 0x000fe200078e00ff */
[----:B------:R-:W-:Y:S01]  /*c060*/  SHF.R.U64 R12, R12, 0x3, RZ ;  /* 0x000000030c0c7819 */ /* 0x000fe200000012ff */
[----:B------:R-:W5:Y:S01]  /*c070*/  LD.E.128 R60, desc[UR50][R60.64] ;  /* 0x000000323c3c7980 */ /* 0x000f62000c101d00 */
[----:B------:R-:W-:-:S02]  /*c080*/  LOP3.LUT R44, R45, 0x380, RZ, 0xc0, !PT ;  /* 0x000003802d2c7812 */ /* 0x000fc400078ec0ff */
[----:B------:R-:W-:Y:S01]  /*c090*/  LOP3.LUT R21, R0, 0x4, R21, 0xe2, !PT ;  /* 0x0000000400157812 */ /* 0x000fe200078ee215 */
[----:B------:R-:W-:Y:S01]  /*c0a0*/  IMAD R0, R76, 0x20, R3 ;  /* 0x000000204c007824 */ /* 0x000fe200078e0203 */
[----:B------:R-:W-:Y:S01]  /*c0b0*/  SHF.R.U64 R24, R24, 0x3, RZ ;  /* 0x0000000318187819 */ /* 0x000fe200000012ff */
[----:B------:R-:W5:Y:S01]  /*c0c0*/  LD.E.128 R64, desc[UR50][R64.64] ;  /* 0x0000003240407980 */ /* 0x000f62000c101d00 */
[----:B------:R-:W-:Y:S02]  /*c0d0*/  SHF.R.U64 R28, R28, 0x3, RZ ;  /* 0x000000031c1c7819 */ /* 0x000fe400000012ff */
[----:B------:R-:W-:Y:S01]  /*c0e0*/  SHF.R.U64 R44, R44, 0x3, RZ ;  /* 0x000000032c2c7819 */ /* 0x000fe200000012ff */
[----:B------:R-:W-:Y:S01]  /*c0f0*/  UIMAD.WIDE.U32 UR10, UR44, UR12, UR10 ;  /* 0x0000000c2c0a72a5 */ /* 0x000fe2000f8e000a */
[----:B------:R-:W-:Y:S01]  /*c100*/  ISETP.GE.AND P1, PT, R89, UR14, PT ;  /* 0x0000000e59007c0c */ /* 0x000fe2000bf26270 */
[----:B------:R-:W-:Y:S01]  /*c110*/  VIADD R80, R0, UR45 ;  /* 0x0000002d00507c36 */ /* 0x000fe20008000000 */
        /* <DEDUP_REMOVED lines=9> */
[----:B------:R-:W-:Y:S01]  /*c1b0*/  UIMAD UR11, UR44, UR13, UR11 ;  /* 0x0000000d2c0b72a4 */ /* 0x000fe2000f8e020b */
[----:B------:R-:W-:Y:S01]  /*c1c0*/  IADD3 R53, P5, R14, 0xa000, RZ ;  /* 0x0000a0000e357810 */ /* 0x000fe20007fbe0ff */
[----:B0-----:R-:W-:Y:S01]  /*c1d0*/  @P2 IMAD.HI.U32 R0, R80, R79, RZ ;  /* 0x0000004f50002227 */ /* 0x001fe200078e00ff */
[C---:B------:R-:W-:Y:S01]  /*c1e0*/  IADD3 R57, P6, R14.reuse, 0xb000, RZ ;  /* 0x0000b0000e397810 */ /* 0x040fe20007fde0ff */
[----:B------:R-:W-:Y:S01]  /*c1f0*/  ULDC.64 UR12, c[0x0][0xaf0] ;  /* 0x0002bc00000c7ab9 */ /* 0x000fe20000000a00 */
[----:B------:R-:W-:Y:S01]  /*c200*/  IADD3 R7, P3, R14, 0xf000, RZ ;  /* 0x0000f0000e077810 */ /* 0x000fe20007f7e0ff */
[----:B------:R-:W5:Y:S01]  /*c210*/  LD.E.128 R8, desc[UR50][R8.64] ;  /* 0x0000003208087980 */ /* 0x000f62000c101d00 */
[----:B------:R-:W-:Y:S01]  /*c220*/  SEL R20, RZ, 0xffffffff, P1 ;  /* 0xffffffffff147807 */ /* 0x000fe20000800000 */
[----:B------:R-:W-:Y:S01]  /*c230*/  UIMAD UR4, UR4, UR12, URZ ;  /* 0x0000000c040472a4 */ /* 0x000fe2000f8e023f */
[----:B------:R-:W-:-:S02]  /*c240*/  ISETP.GE.AND P0, PT, R87, UR14, PT ;  /* 0x0000000e57007c0c */ /* 0x000fc4000bf06270 */
[----:B------:R-:W-:Y:S01]  /*c250*/  LOP3.LUT R5, R14, 0x380, RZ, 0xc0, !PT ;  /* 0x000003800e057812 */ /* 0x000fe200078ec0ff */
[----:B------:R-:W-:Y:S01]  /*c260*/  IMAD.MOV.U32 R77, RZ, RZ, R80 ;  /* 0x000000ffff4d7224 */ /* 0x000fe200078e0050 */
[----:B------:R-:W-:Y:S01]  /*c270*/  LOP3.LUT R48, R49, 0x380, RZ, 0xc0, !PT ;  /* 0x0000038031307812 */ /* 0x000fe200078ec0ff */
[----:B------:R-:W5:Y:S01]  /*c280*/  LD.E.128 R24, desc[UR50][R24.64] ;  /* 0x0000003218187980 */ /* 0x000f62000c101d00 */
[----:B------:R-:W-:Y:S02]  /*c290*/  LOP3.LUT R52, R53, 0x380, RZ, 0xc0, !PT ;  /* 0x0000038035347812 */ /* 0x000fe400078ec0ff */
[----:B------:R-:W-:Y:S01]  /*c2a0*/  LOP3.LUT R56, R57, 0x380, RZ, 0xc0, !PT ;  /* 0x0000038039387812 */ /* 0x000fe200078ec0ff */
[----:B------:R-:W-:Y:S01]  /*c2b0*/  IMAD.SHL.U32 R76, R20, 0x8, RZ ;  /* 0x00000008144c7824 */ /* 0x000fe200078e00ff */
[----:B------:R-:W-:Y:S01]  /*c2c0*/  LOP3.LUT R6, R7, 0x380, RZ, 0xc0, !PT ;  /* 0x0000038007067812 */ /* 0x000fe200078ec0ff */
[----:B------:R-:W-:Y:S01]  /*c2d0*/  UIMAD.WIDE.U32 UR10, UR9, UR12, UR10 ;  /* 0x0000000c090a72a5 */ /* 0x000fe2000f8e000a */
[----:B------:R-:W-:Y:S01]  /*c2e0*/  SEL R20, RZ, 0xffffffff, P0 ;  /* 0xffffffffff147807 */ /* 0x000fe20000000000 */
[----:B------:R-:W-:Y:S01]  /*c2f0*/  UIMAD UR4, UR9, UR13, UR4 ;  /* 0x0000000d090472a4 */ /* 0x000fe2000f8e0204 */
[----:B-1----:R-:W-:Y:S01]  /*c300*/  @P2 SHF.R.U32.HI R77, RZ, R81, R0 ;  /* 0x00000051ff4d2219 */ /* 0x002fe20000011600 */
[----:B------:R-:W-:Y:S01]  /*c310*/  IMAD.X R73, RZ, RZ, R15, P3 ;  /* 0x000000ffff497224 */ /* 0x000fe200018e060f */
[----:B------:R-:W-:Y:S01]  /*c320*/  SHF.R.U64 R48, R48, 0x3, RZ ;  /* 0x0000000330307819 */ /* 0x000fe200000012ff */
        /* <DEDUP_REMOVED lines=8> */
[----:B------:R-:W-:Y:S01]  /*c3b0*/  IMAD.SHL.U32 R83, R20, 0x10, RZ ;  /* 0x0000001014537824 */ /* 0x000fe200078e00ff */
[--C-:B------:R-:W-:Y:S01]  /*c3c0*/  SHF.R.S32.HI R78, RZ, 0x1f, R77.reuse ;  /* 0x0000001fff4e7819 */ /* 0x100fe2000001144d */
        /* <DEDUP_REMOVED lines=11> */
[----:B------:R-:W-:Y:S01]  /*c480*/  LOP3.LUT R72, R6, R7, RZ, 0x3c, !PT ;  /* 0x0000000706487212 */ /* 0x000fe200078e3cff */
[----:B------:R-:W-:Y:S01]  /*c490*/  IMAD.U32 R21, RZ, RZ, UR11 ;  /* 0x0000000bff157e24 */ /* 0x000fe2000f8e00ff */
[----:B------:R-:W-:Y:S01]  /*c4a0*/  ULDC.64 UR10, c[0x0][0xae0] ;  /* 0x0002b800000a7ab9 */ /* 0x000fe20000000a00 */
[----:B------:R-:W-:Y:S01]  /*c4b0*/  SEL R0, RZ, 0xffffffff, P0 ;  /* 0xffffffffff007807 */ /* 0x000fe20000000000 */
[----:B------:R-:W-:Y:S01]  /*c4c0*/  IMAD R79, R82, R79, R80 ;  /* 0x0000004f524f7224 */ /* 0x000fe200078e0250 */
[----:B------:R-:W5:Y:S01]  /*c4d0*/  LD.E.128 R4, desc[UR50][R4.64] ;  /* 0x0000003204047980 */ /* 0x000f62000c101d00 */
[----:B------:R-:W-:Y:S01]  /*c4e0*/  IMAD R78, R78, UR10, RZ ;  /* 0x0000000a4e4e7c24 */ /* 0x000fe2000f8e02ff */
[----:B------:R-:W-:Y:S01]  /*c4f0*/  LOP3.LUT R76, R83, 0x10, R76, 0xe2, !PT ;  /* 0x00000010534c7812 */ /* 0x000fe200078ee24c */
[----:B------:R-:W-:Y:S01]  /*c500*/  IMAD.U32 R21, RZ, RZ, UR4 ;  /* 0x00000004ff157e24 */ /* 0x000fe2000f8e00ff */
[----:B------:R-:W5:Y:S01]  /*c510*/  LD.E.128 R12, desc[UR50][R12.64] ;  /* 0x000000320c0c7980 */ /* 0x000f62000c101d00 */
[----:B------:R-:W-:Y:S01]  /*c520*/  IMAD.SHL.U32 R83, R0, 0x20, RZ ;  /* 0x0000002000537824 */ /* 0x000fe200078e00ff */
[----:B------:R-:W-:Y:S01]  /*c530*/  ISETP.GE.AND P0, PT, R97, UR14, PT ;  /* 0x0000000e61007c0c */ /* 0x000fe2000bf06270 */
[----:B------:R-:W-:Y:S01]  /*c540*/  IMAD R81, R77, UR11, R78 ;  /* 0x0000000b4d517c24 */ /* 0x000fe2000f8e024e */
[----:B------:R-:W5:Y:S01]  /*c550*/  LD.E.128 R48, desc[UR50][R48.64] ;  /* 0x0000003230307980 */ /* 0x000f62000c101d00 */
[----:B------:R-:W-:-:S03]  /*c560*/  SHF.R.S32.HI R78, RZ, 0x1f, R79 ;  /* 0x0000001fff4e7819 */ /* 0x000fc6000001144f */
[----:B------:R-:W5:Y:S01]  /*c570*/  LD.E.128 R52, desc[UR50][R52.64] ;  /* 0x0000003234347980 */ /* 0x000f62000c101d00 */
[----:B------:R-:W-:Y:S01]  /*c580*/  IMAD.WIDE.U32 R20, R77, UR10, R20 ;  /* 0x0000000a4d147c25 */ /* 0x000fe2000f8e0014 */
[----:B------:R-:W-:Y:S02]  /*c590*/  ULDC.64 UR10, c[0x0][0xad8] ;  /* 0x0002b600000a7ab9 */ /* 0x000fe40000000a00 */
        /* <DEDUP_REMOVED lines=11> */
[----:B------:R-:W-:Y:S01]  /*c650*/  IMAD.IADD R21, R21, 0x1, R81 ;  /* 0x0000000115157824 */ /* 0x000fe200078e0251 */
[----:B------:R-:W-:Y:S01]  /*c660*/  SEL R77, RZ, 0x40, P0 ;  /* 0x00000040ff4d7807 */ /* 0x000fe20000000000 */
[----:B------:R-:W-:Y:S01]  /*c670*/  IMAD R78, R78, UR10, RZ ;  /* 0x0000000a4e4e7c24 */ /* 0x000fe2000f8e02ff */
[----:B------:R-:W-:Y:S01]  /*c680*/  ISETP.GE.AND P0, PT, R93, UR14, PT ;  /* 0x0000000e5d007c0c */ /* 0x000fe2000bf06270 */
[----:B------:R-:W-:-:S02]  /*c690*/  IMAD R91, R82, UR8, RZ ;  /* 0x00000008525b7c24 */ /* 0x000fc4000f8e02ff */
[----:B------:R-:W-:Y:S01]  /*c6a0*/  VIADD R90, R3, UR45 ;  /* 0x0000002d035a7c36 */ /* 0x000fe20008000000 */
        /* <DEDUP_REMOVED lines=55> */
.L_x_4474:
[----:B------:R-:W-:Y:S05]  /*ca20*/  BSYNC B1 ;  /* 0x0000000000017941 */ /* 0x000fea0003800000 */
.L_x_4473:
        /* <DEDUP_REMOVED lines=44> */
.L_x_4472:
        /* <DEDUP_REMOVED lines=44> */
[----:B------:R-:W-:Y:S01]  /*cfb0*/  UIADD3 UR4, UR40, 0x28c20, URZ ;  /* 0x00028c2028047890 */ /* 0x000fe2000fffe03f */
[----:B------:R-:W-:Y:S01]  /*cfc0*/  IMAD R7, R7, UR14, R4 ;  /* 0x0000000e07077c24 */ /* 0x000fe2000f8e0204 */
[----:B------:R-:W-:Y:S01]  /*cfd0*/  SHF.R.S32.HI R162, RZ, 0x1f, R209 ;  /* 0x0000001fffa27819 */ /* 0x000fe200000114d1 */
[----:B------:R-:W-:Y:S01]  /*cfe0*/  IMAD R0, R0, UR12, RZ ;  /* 0x0000000c00007c24 */ /* 0x000fe2000f8e02ff */
[----:B------:R-:W-:Y:S01]  /*cff0*/  UPRMT UR4, URZ, 0x654, UR4 ;  /* 0x000006543f047896 */ /* 0x000fe20008000004 */
[----:B------:R-:W-:Y:S01]  /*d000*/  IMAD.U32 R4, RZ, RZ, UR10 ;  /* 0x0000000aff047e24 */ /* 0x000fe2000f8e00ff */
[----:B------:R-:W-:Y:S01]  /*d010*/  ULDC.64 UR10, c[0x0][0xb28] ;  /* 0x0002ca00000a7ab9 */ /* 0x000fe20000000a00 */
[C---:B------:R-:W-:Y:S01]  /*d020*/  IMAD R9, R3.reuse, UR13, R0 ;  /* 0x0000000d03097c24 */ /* 0x040fe2000f8e0200 */
[----:B------:R-:W-:Y:S01]  /*d030*/  SHF.R.S32.HI R0, RZ, 0x1f, R7 ;  /* 0x0000001fff007819 */ /* 0x000fe20000011407 */
[----:B------:R-:W-:Y:S01]  /*d040*/  IMAD.WIDE.U32 R4, R3, UR12, R4 ;  /* 0x0000000c03047c25 */ /* 0x000fe2000f8e0004 */
[----:B------:R-:W-:-:S02]  /*d050*/  SHF.R.S32.HI R163, RZ, 0x1f, R210 ;  /* 0x0000001fffa37819 */ /* 0x000fc400000114d2 */
[----:B------:R-:W-:Y:S01]  /*d060*/  SHF.R.S32.HI R164, RZ, 0x1f, R211 ;  /* 0x0000001fffa47819 */ /* 0x000fe200000114d3 */
[----:B------:R-:W-:Y:S01]  /*d070*/  IMAD R0, R0, UR10, RZ ;  /* 0x0000000a00007c24 */ /* 0x000fe2000f8e02ff */
[----:B------:R-:W-:Y:S01]  /*d080*/  SYNCS.ARRIVE.TRANS64.RED.A1T0 RZ, [UR4], RZ ;  /* 0x000000ffffff79a7 */ /* 0x000fe20008100404 */
[----:B------:R-:W-:Y:S01]  /*d090*/  IMAD.IADD R5, R5, 0x1, R9 ;  /* 0x0000000105057824 */ /* 0x000fe200078e0209 */
[----:B------:R-:W-:Y:S01]  /*d0a0*/  SHF.R.S32.HI R165, RZ, 0x1f, R212 ;  /* 0x0000001fffa57819 */ /* 0x000fe200000114d4 */
[C---:B------:R-:W-:Y:S01]  /*d0b0*/  IMAD R3, R7.reuse, UR11, R0 ;  /* 0x0000000b07037c24 */ /* 0x040fe2000f8e0200 */
        /* <DEDUP_REMOVED lines=15> */
[----:B------:R-:W-:Y:S01]  /*d1b0*/  SHF.R.S32.HI R170, RZ, 0x1f, R17 ;  /* 0x0000001fffaa7819 */ /* 0x000fe20000011411 */
[----:B------:R-:W-:Y:S06]  /*d1c0*/  @P0 BRA `(.L_x_4477) ;  /* 0x0000000800040947 */ /* 0x000fec0003800000 */
        /* <DEDUP_REMOVED lines=129> */
.L_x_4477:
[----:B------:R-:W-:Y:S05]  /*d9e0*/  BSYNC B1 ;  /* 0x0000000000017941 */ /* 0x000fea0003800000 */
.L_x_4476:
        /* <DEDUP_REMOVED lines=136> */
.L_x_4469:
        /* <DEDUP_REMOVED lines=33> */
.L_x_4478:
[----:B------:R-:W-:Y:S01]  /*e480*/  USEL UR41, UR41, URZ, !UP0 ;  /* 0x0000003f29297287 */ /* 0x000fe2000c000000 */
[----:B------:R-:W-:Y:S01]  /*e490*/  BSSY B1, `(.L_x_4479) ;  /* 0x0000039000017945 */ /* 0x000fe20003800000 */
[----:B------:R-:W-:-:S03]  /*e4a0*/  USEL UR42, UR42, URZ, !UP0 ;  /* 0x0000003f2a2a7287 */ /* 0x000fc6000c000000 */
[----:B------:R-:W-:Y:S09]  /*e4b0*/  @P0 BRA `(.L_x_4480) ;  /* 0x0000000000d80947 */ /* 0x000ff20003800000 */
[----:B------:R-:W0:Y:S01]  /*e4c0*/  S2R R6, SR_TID.X ;  /* 0x0000000000067919 */ /* 0x000e220000002100 */
[----:B------:R-:W1:Y:S01]  /*e4d0*/  LDC R9, c[0x0][0xbe8] ;  /* 0x0002fa00ff097b82 */ /* 0x000e620000000800 */
[----:B------:R-:W-:Y:S02]  /*e4e0*/  IMAD.U32 R5, RZ, RZ, UR45 ;  /* 0x0000002dff057e24 */ /* 0x000fe4000f8e00ff */
[----:B-1---5:R-:W-:-:S03]  /*e4f0*/  IMAD R3, R0, R9, RZ ;  /* 0x0000000900037224 */ /* 0x022fc600078e02ff */
[----:B0-----:R-:W-:-:S04]  /*e500*/  IADD3 R6, R5, -0x80, R6 ;  /* 0xffffff8005067810 */ /* 0x001fc80007ffe006 */
        /* <DEDUP_REMOVED lines=13> */
[----:B------:R-:W-:Y:S02]  /*e5e0*/  UIMAD UR15, UR15, UR41, URZ ;  /* 0x000000290f0f72a4 */ /* 0x000fe4000f8e023f */
[----:B------:R-:W-:-:S02]  /*e5f0*/  UIMAD.WIDE.U32 UR12, UR10, UR44, URZ ;  /* 0x0000002c0a0c72a5 */ /* 0x000fc4000f8e003f */
        /* <DEDUP_REMOVED lines=14> */
[----:B------:R-:W-:Y:S01]  /*e6e0*/  UIADD3.X UR8, UR8, UR19, UR22, UP1, UP2 ;  /* 0x0000001308087290 */ /* 0x000fe20008fe4416 */
[----:B------:R-:W-:Y:S01]  /*e6f0*/  IMAD.U32 R5, RZ, RZ, UR21 ;  /* 0x00000015ff057e24 */ /* 0x000fe2000f8e00ff */
[--C-:B------:R-:W-:Y:S01]  /*e700*/  SHF.R.S32.HI R5, RZ, 0x1f, R3.reuse ;  /* 0x0000001fff057819 */ /* 0x100fe20000011403 */
[----:B------:R-:W-:Y:S01]  /*e710*/  IMAD.MOV R7, RZ, RZ, -R3 ;  /* 0x000000ffff077224 */ /* 0x000fe200078e0a03 */
[----:B------:R-:W-:Y:S01]  /*e720*/  IADD3 R4, P0, P1, R3, UR12, R4 ;  /* 0x0000000c03047c10 */ /* 0x000fe2000f91e004 */
[----:B------:R-:W-:Y:S01]  /*e730*/  ULDC.64 UR10, c[0x0][UR18+0x210] ;  /* 0x00008400120a7abb */ /* 0x000fe20008000a00 */
[----:B------:R-:W-:Y:S01]  /*e740*/  ULDC.64 UR12, c[0x0][0xba8] ;  /* 0x0002ea00000c7ab9 */ /* 0x000fe20000000a00 */
[----:B------:R-:W-:Y:S01]  /*e750*/  IMAD R7, R9, R7, R6 ;  /* 0x0000000709077224 */ /* 0x000fe200078e0206 */
[----:B------:R-:W-:Y:S01]  /*e760*/  IADD3.X R5, R5, UR8, R10, P0, P1 ;  /* 0x0000000805057c10 */ /* 0x000fe200087e240a */
[----:B------:R-:W-:Y:S01]  /*e770*/  @!UP0 ULDC UR12, c[0x0][0xb50] ;  /* 0x0002d400000c8ab9 */ /* 0x000fe20000000800 */
[----:B------:R-:W-:Y:S01]  /*e780*/  @!UP0 ULDC UR13, c[0x0][0xb54] ;  /* 0x0002d500000d8ab9 */ /* 0x000fe20000000800 */
[C---:B------:R-:W-:Y:S01]  /*e790*/  IMAD R6, R7.reuse, UR11, RZ ;  /* 0x0000000b07067c24 */ /* 0x040fe2000f8e02ff */
[----:B------:R-:W-:Y:S01]  /*e7a0*/  SHF.R.S32.HI R3, RZ, 0x1f, R7 ;  /* 0x0000001fff037819 */ /* 0x000fe20000011407 */
[----:B------:R-:W-:-:S04]  /*e7b0*/  IMAD.WIDE.U32 R4, R7, UR10, R4 ;  /* 0x0000000a07047c25 */ /* 0x000fc8000f8e0004 */
[----:B------:R-:W-:Y:S01]  /*e7c0*/  IMAD R3, R3, UR10, R6 ;  /* 0x0000000a03037c24 */ /* 0x000fe2000f8e0206 */
[----:B------:R-:W-:-:S03]  /*e7d0*/  LEA R6, P0, R4, UR12, 0x2 ;  /* 0x0000000c04067c11 */ /* 0x000fc6000f8010ff */
[----:B------:R-:W-:-:S05]  /*e7e0*/  IMAD.IADD R3, R5, 0x1, R3 ;  /* 0x0000000105037824 */ /* 0x000fca00078e0203 */
[----:B------:R-:W-:Y:S01]  /*e7f0*/  LEA.HI.X R7, R4, UR13, R3, 0x2, P0 ;  /* 0x0000000d04077c11 */ /* 0x000fe200080f1403 */
[----:B------:R-:W-:-:S05]  /*e800*/  IMAD.MOV.U32 R3, RZ, RZ, -0x800000 ;  /* 0xff800000ff037424 */ /* 0x000fca00078e00ff */
[----:B------:R0:W-:Y:S02]  /*e810*/  STG.E desc[UR50][R6.64], R3 ;  /* 0x0000000306007986 */ /* 0x0001e4000c101932 */
.L_x_4480:
[----:B------:R-:W-:Y:S05]  /*e820*/  BSYNC B1 ;  /* 0x0000000000017941 */ /* 0x000fea0003800000 */
.L_x_4479:
[----:B------:R-:W-:-:S06]  /*e830*/  UISETP.GT.AND UP0, UPT, UR9, 0x1, UPT ;  /* 0x000000010900788c */ /* 0x000fcc000bf04270 */
[----:B------:R-:W-:-:S13]  /*e840*/  PLOP3.LUT P0, PT, PT, PT, UP0, 0x80, 0x0 ;  /* 0x000000000000781c */ /* 0x000fda0003f0f008 */
[----:B------:R-:W-:Y:S05]  /*e850*/  @P0 BRA `(.L_x_4475) ;  /* 0x00000008008c0947 */ /* 0x000fea0003800000 */
[----:B------:R-:W1:Y:S01]  /*e860*/  LDC R11, c[0x0][0xbe8] ;  /* 0x0002fa00ff0b7b82 */ /* 0x000e620000000800 */
[----:B0-----:R-:W-:Y:S01]  /*e870*/  SHF.R.S32.HI R3, RZ, 0x1f, R8 ;  /* 0x0000001fff037819 */ /* 0x001fe20000011408 */
[----:B------:R-:W-:Y:S01]  /*e880*/  ULDC UR14, c[0x0][0xac8] ;  /* 0x0002b200000e7ab9 */ /* 0x000fe20000000800 */
[----:B------:R-:W-:Y:S01]  /*e890*/  ULDC.64 UR12, c[0x0][0xaa0] ;  /* 0x0002a800000c7ab9 */ /* 0x000fe20000000a00 */
[----:B------:R-:W-:Y:S01]  /*e8a0*/  ISETP.GE.AND P1, PT, R187, UR14, PT ;  /* 0x0000000ebb007c0c */ /* 0x000fe2000bf26270 */
[----:B------:R-:W-:Y:S01]  /*e8b0*/  UIMAD UR10, UR22, UR12, URZ ;  /* 0x0000000c160a72a4 */ /* 0x000fe2000f8e023f */
[----:B------:R-:W-:Y:S01]  /*e8c0*/  LEA.HI R6, R3, R8, RZ, 0x3 ;  /* 0x0000000803067211 */ /* 0x000fe200078f18ff */
[----:B------:R-:W-:Y:S01]  /*e8d0*/  UIMAD.WIDE.U32 UR8, UR4, UR12, URZ ;  /* 0x0000000c040872a5 */ /* 0x000fe2000f8e003f */
[----:B------:R-:W-:Y:S01]  /*e8e0*/  SEL R4, RZ, 0xffffffff, P1 ;  /* 0xffffffffff047807 */ /* 0x000fe20000800000 */
[----:B------:R-:W-:Y:S01]  /*e8f0*/  UIMAD UR10, UR4, UR13, UR10 ;  /* 0x0000000d040a72a4 */ /* 0x000fe2000f8e020a */
[----:B------:R-:W-:Y:S01]  /*e900*/  LOP3.LUT R3, R6, 0xfffffff8, RZ, 0xc0, !PT ;  /* 0xfffffff806037812 */ /* 0x000fe200078ec0ff */
[C---:B------:R-:W-:Y:S01]  /*e910*/  VIADD R35, R2.reuse, 0xc0 ;  /* 0x000000c002237836 */ /* 0x040fe20000000000 */
[----:B------:R-:W-:Y:S01]  /*e920*/  ISETP.GE.AND P2, PT, R2, UR14, PT ;  /* 0x0000000e02007c0c */ /* 0x000fe2000bf46270 */
[----:B------:R-:W-:Y:S01]  /*e930*/  IMAD.SHL.U32 R4, R4, 0x2, RZ ;  /* 0x0000000204047824 */ /* 0x000fe200078e00ff */
[----:B------:R-:W-:Y:S01]  /*e940*/  SHF.R.S32.HI R13, RZ, 0x3, R6 ;  /* 0x00000003ff0d7819 */ /* 0x000fe20000011406 */
[----:B------:R-:W-:Y:S01]  /*e950*/  IMAD.IADD R8, R8, 0x1, -R3 ;  /* 0x0000000108087824 */ /* 0x000fe200078e0a03 */
[----:B------:R-:W-:Y:S01]  /*e960*/  SEL R3, RZ, 0x1, P2 ;  /* 0x00000001ff037807 */ /* 0x000fe20001000000 */
[----:B------:R-:W-:Y:S01]  /*e970*/  UIADD3 UR9, UR9, UR10, URZ ;  /* 0x0000000a09097290 */ /* 0x000fe2000fffe03f */
[----:B------:R-:W-:Y:S01]  /*e980*/  ISETP.GE.AND P1, PT, R186, UR14, PT ;  /* 0x0000000eba007c0c */ /* 0x000fe2000bf26270 */
[----:B------:R-:W-:Y:S01]  /*e990*/  ULDC.64 UR12, c[0x0][0xae8] ;  /* 0x0002ba00000c7ab9 */ /* 0x000fe20000000a00 */
[----:B------:R-:W-:Y:S01]  /*e9a0*/  LOP3.LUT R6, R4, 0x2, R3, 0xe2, !PT ;  /* 0x0000000204067812 */ /* 0x000fe200078ee203 */
[----:B------:R-:W-:Y:S01]  /*e9b0*/  IMAD R3, R8, 0x20, R13 ;  /* 0x0000002008037824 */ /* 0x000fe200078e020d */
[----:B------:R-:W-:Y:S01]  /*e9c0*/  SEL R4, RZ, 0xffffffff, P1 ;  /* 0xffffffffff047807 */ /* 0x000fe20000800000 */
[----:B------:R-:W-:Y:S01]  /*e9d0*/  UIMAD.WIDE.U32 UR8, UR44, UR12, UR8 ;  /* 0x0000000c2c0872a5 */ /* 0x000fe2000f8e0008 */
[----:B-1----:R-:W-:Y:S01]  /*e9e0*/  ISETP.NE.AND P0, PT, R11, 0x1, PT ;  /* 0x000000010b00780c */ /* 0x002fe20003f05270 */
[----:B------:R-:W-:Y:S01]  /*e9f0*/  VIADD R8, R3, UR45 ;  /* 0x0000002d03087c36 */ /* 0x000fe20008000000 */
[----:B------:R-:W-:Y:S01]  /*ea00*/  ISETP.GE.AND P1, PT, R35, UR14, PT ;  /* 0x0000000e23007c0c */ /* 0x000fe2000bf26270 */
[----:B------:R-:W-:Y:S01]  /*ea10*/  IMAD.SHL.U32 R9, R4, 0x4, RZ ;  /* 0x0000000404097824 */ /* 0x000fe200078e00ff */
[----:B------:R-:W-:Y:S01]  /*ea20*/  ULDC.64 UR10, c[0x0][0xaf0] ;  /* 0x0002bc00000a7ab9 */ /* 0x000fe20000000a00 */
[----:B------:R-:W-:Y:S01]  /*ea30*/  UIMAD UR9, UR44, UR13, UR9 ;  /* 0x0000000d2c0972a4 */ /* 0x000fe2000f8e0209 */
[----:B------:R-:W-:Y:S01]  /*ea40*/  IMAD.MOV.U32 R3, RZ, RZ, R8 ;  /* 0x000000ffff037224 */ /* 0x000fe200078e0008 */
[----:B------:R-:W-:Y:S01]  /*ea50*/  UIMAD UR42, UR42, UR10, URZ ;  /* 0x0000000a2a2a72a4 */ /* 0x000fe2000f8e023f */
[C---:B------:R-:W-:Y:S01]  /*ea60*/  VIADD R29, R2.reuse, 0x100 ;  /* 0x00000100021d7836 */ /* 0x040fe20000000000 */
[----:B------:R-:W-:Y:S01]  /*ea70*/  UIMAD.WIDE.U32 UR8, UR41, UR10, UR8 ;  /* 0x0000000a290872a5 */ /* 0x000fe2000f8e0008 */
[----:B------:R-:W-:Y:S01]  /*ea80*/  LOP3.LUT R6, R9, 0x4, R6, 0xe2, !PT ;  /* 0x0000000409067812 */ /* 0x000fe200078ee206 */
[----:B------:R-:W-:Y:S01]  /*ea90*/  UIMAD UR4, UR41, UR11, UR42 ;  /* 0x0000000b290472a4 */ /* 0x000fe2000f8e022a */
[C---:B------:R-:W-:Y:S01]  /*eaa0*/  VIADD R33, R2.reuse, 0x140 ;  /* 0x0000014002217836 */ /* 0x040fe20000000000 */
[----:B------:R-:W0:Y:S01]  /*eab0*/  @P0 LDC R5, c[0x0][0xbec] ;  /* 0x0002fb00ff050b82 */ /* 0x000e220000000800 */
[----:B------:R-:W-:Y:S01]  /*eac0*/  VIADD R31, R2, 0x180 ;  /* 0x00000180021f7836 */ /* 0x000fe20000000000 */
[----:B------:R-:W-:Y:S01]  /*ead0*/  UIADD3 UR4, UR9, UR4, URZ ;  /* 0x0000000409047290 */ /* 0x000fe2000fffe03f */
[----:B-----5:R-:W-:Y:S01]  /*eae0*/  IMAD R25, R0, R11, RZ ;  /* 0x0000000b00197224 */ /* 0x020fe200078e02ff */
[----:B------:R-:W-:Y:S01]  /*eaf0*/  BSSY B1, `(.L_x_4481) ;  /* 0x0000055000017945 */ /* 0x000fe20003800000 */
[----:B------:R-:W-:Y:S01]  /*eb00*/  VIADD R26, R13, UR45 ;  /* 0x0000002d0d1a7c36 */ /* 0x000fe20008000000 */
[----:B------:R-:W-:Y:S01]  /*eb10*/  SHF.R.S32.HI R37, RZ, 0x1f, R186 ;  /* 0x0000001fff257819 */ /* 0x000fe200000114ba */
[----:B------:R-:W-:Y:S01]  /*eb20*/  VIADD R27, R2, 0x1c0 ;  /* 0x000001c0021b7836 */ /* 0x000fe20000000000 */
[----:B------:R-:W1:Y:S01]  /*eb30*/  @P0 LDC R7, c[0x0][0xbf0] ;  /* 0x0002fc00ff070b82 */ /* 0x000e620000000800 */
[----:B------:R-:W-:-:S02]  /*eb40*/  SHF.R.S32.HI R28, RZ, 0x1f, R29 ;  /* 0x0000001fff1c7819 */ /* 0x000fc4000001141d */
[----:B------:R-:W-:Y:S02]  /*eb50*/  SHF.R.S32.HI R30, RZ, 0x1f, R31 ;  /* 0x0000001fff1e7819 */ /* 0x000fe4000001141f */
[----:B------:R-:W-:Y:S02]  /*eb60*/  SHF.R.S32.HI R32, RZ, 0x1f, R33 ;  /* 0x0000001fff207819 */ /* 0x000fe40000011421 */
[----:B------:R-:W-:Y:S02]  /*eb70*/  SHF.R.S32.HI R34, RZ, 0x1f, R35 ;  /* 0x0000001fff227819 */ /* 0x000fe40000011423 */
[----:B------:R-:W-:Y:S02]  /*eb80*/  SHF.R.S32.HI R36, RZ, 0x1f, R27 ;  /* 0x0000001fff247819 */ /* 0x000fe4000001141b */
[----:B------:R-:W-:Y:S01]  /*eb90*/  SHF.R.S32.HI R38, RZ, 0x1f, R187 ;  /* 0x0000001fff267819 */ /* 0x000fe200000114bb */
[----:B0-----:R-:W-:Y:S01]  /*eba0*/  @P0 IMAD.HI.U32 R4, R8, R5, RZ ;  /* 0x0000000508040227 */ /* 0x001fe200078e00ff */
[----:B------:R-:W-:-:S02]  /*ebb0*/  SEL R5, RZ, 0xffffffff, P1 ;  /* 0xffffffffff057807 */ /* 0x000fc40000800000 */
        /* <DEDUP_REMOVED lines=72> */
.L_x_4482:
[----:B------:R-:W-:Y:S05]  /*f040*/  BSYNC B1 ;  /* 0x0000000000017941 */ /* 0x000fea0003800000 */
.L_x_4481:
        /* <DEDUP_REMOVED lines=36> */
.L_x_4475:
[----:B------:R-:W-:Y:S05]  /*f290*/  BSYNC B0 ;  /* 0x0000000000007941 */ /* 0x000fea0003800000 */
.L_x_4468:
[----:B------:R-:W-:Y:S02]  /*f2a0*/  ULDC UR4, c[0x0][0xc3c] ;  /* 0x00030f0000047ab9 */ /* 0x000fe40000000800 */
[----:B------:R-:W-:-:S06]  /*f2b0*/  UISETP.GE.AND UP0, UPT, UR7, UR4, UPT ;  /* 0x000000040700728c */ /* 0x000fcc000bf06270 */
[----:B------:R-:W-:-:S13]  /*f2c0*/  PLOP3.LUT P0, PT, PT, PT, UP0, 0x80, 0x0 ;  /* 0x000000000000781c */ /* 0x000fda0003f0f008 */
[----:B------:R-:W-:Y:S05]  /*f2d0*/  @!P0 BRA `(.L_x_4483) ;  /* 0xffffff1c00f88947 */ /* 0x000fea000383ffff */
[----:B------:R-:W-:Y:S05]  /*f2e0*/  EXIT ;  /* 0x000000000000794d */ /* 0x000fea0003800000 */
.L_x_4413:
        /* <DEDUP_REMOVED lines=13> */
[----:B------:R-:W1:Y:S01]  /*f3c0*/  LDS.128 R24, [UR4+0x28cd0] ;  /* 0x028cd004ff187984 */ /* 0x000e620008000c00 */
[----:B------:R-:W-:Y:S06]  /*f3d0*/  BAR.ARV 0x4, 0x180 ;  /* 0x0106000000007b1d */ /* 0x000fec0000002000 */
[----:B------:R-:W-:Y:S05]  /*f3e0*/  BRA `(.L_x_4485) ;  /* 0x0000000c00907947 */ /* 0x000fea0003800000 */
.L_x_4484:
        /* <DEDUP_REMOVED lines=30> */
[----:B-1----:R-:W-:-:S04]  /*f5d0*/  SEL R2, R2, RZ, P4 ;  /* 0x000000ff02027207 */ /* 0x002fc80002000000 */
[----:B------:R-:W-:-:S05]  /*f5e0*/  IADD3 R2, R3, R2, RZ ;  /* 0x0000000203027210 */ /* 0x000fca0007ffe0ff */
        /* <DEDUP_REMOVED lines=11> */
.L_x_4488:
        /* <DEDUP_REMOVED lines=35> */
.L_x_4486:
        /* <DEDUP_REMOVED lines=13> */
.L_x_4489:
        /* <DEDUP_REMOVED lines=62> */
.L_x_4490:
        /* <DEDUP_REMOVED lines=61> */
.L_x_4491:
[----:B------:R-:W-:-:S05]  /*10150*/  LOP3.LUT R25, RZ, R2, RZ, 0x33, !PT ;  /* 0x00000002ff197212 */ /* 0x000fca00078e33ff */
[----:B------:R-:W-:Y:S01]  /*10160*/  IMAD.IADD R25, R6, 0x1, R25 ;  /* 0x0000000106197824 */ /* 0x000fe200078e0219 */
[----:B------:R-:W-:Y:S06]  /*10170*/  BRA `(.L_x_4492) ;  /* 0x0000000000147947 */ /* 0x000fec0003800000 */
.L_x_4487:
[----:B------:R-:W-:Y:S01]  /*10180*/  ULDC UR4, c[0x0][0xc3c] ;  /* 0x00030f0000047ab9 */ /* 0x000fe20000000800 */
[----:B------:R-:W-:Y:S02]  /*10190*/  IMAD.MOV.U32 R25, RZ, RZ, RZ ;  /* 0x000000ffff197224 */ /* 0x000fe400078e00ff */
[----:B------:R-:W-:Y:S02]  /*101a0*/  IMAD.U32 R24, RZ, RZ, UR6 ;  /* 0x00000006ff187e24 */ /* 0x000fe4000f8e00ff */
[----:B------:R-:W-:Y:S02]  /*101b0*/  IMAD.MOV.U32 R26, RZ, RZ, RZ ;  /* 0x000000ffff1a7224 */ /* 0x000fe400078e00ff */
[----:B------:R-:W-:-:S07]  /*101c0*/  IMAD.U32 R27, RZ, RZ, UR4 ;  /* 0x00000004ff1b7e24 */ /* 0x000fce000f8e00ff */
.L_x_4492:
[----:B------:R-:W-:-:S13]  /*101d0*/  ISETP.NE.AND P0, PT, R7, RZ, PT ;  /* 0x000000ff0700720c */ /* 0x000fda0003f05270 */
[----:B------:R-:W0:Y:S01]  /*101e0*/  @!P0 S2R R3, SR_CgaCtaId ;  /* 0x0000000000038919 */ /* 0x000e220000008800 */
[----:B------:R-:W-:-:S04]  /*101f0*/  @!P0 MOV R2, 0x400 ;  /* 0x0000040000028802 */ /* 0x000fc80000000f00 */
[----:B0-----:R-:W-:-:S05]  /*10200*/  @!P0 LEA R2, R3, R2, 0x18 ;  /* 0x0000000203028211 */ /* 0x001fca00078ec0ff */
[----:B------:R0:W-:Y:S01]  /*10210*/  @!P0 STS.128 [R2+0x28cd0], R24 ;  /* 0x028cd01802008388 */ /* 0x0001e20000000c00 */
[----:B------:R-:W-:Y:S06]  /*10220*/  BAR.ARV 0x5, 0x180 ;  /* 0x0146000000007b1d */ /* 0x000fec0000002000 */
.L_x_4485:
[----:B------:R2:W-:Y:S01]  /*10230*/  STL [R1+0x20], RZ ;  /* 0x000020ff01007387 */ /* 0x0005e20000100800 */
[----:B------:R-:W-:Y:S01]  /*10240*/  ULDC UR4, c[0x0][0xc3c] ;  /* 0x00030f0000047ab9 */ /* 0x000fe20000000800 */
[----:B------:R-:W-:Y:S01]  /*10250*/  IMAD.MOV.U32 R22, RZ, RZ, 0x1 ;  /* 0x00000001ff167424 */ /* 0x000fe200078e00ff */
[----:B-1----:R-:W-:Y:S01]  /*10260*/  ISETP.GE.AND P0, PT, R27, UR4, PT ;  /* 0x000000041b007c0c */ /* 0x002fe2000bf06270 */
[----:B------:R-:W-:-:S12]  /*10270*/  IMAD.MOV.U32 R18, RZ, RZ, RZ ;  /* 0x000000ffff127224 */ /* 0x000fd800078e00ff */
[----:B--2---:R-:W-:Y:S05]  /*10280*/  @P0 BRA `(.L_x_4493) ;  /* 0x0000004c00f80947 */ /* 0x004fea0003800000 */
[----:B------:R-:W1:Y:S01]  /*10290*/  S2UR UR5, SR_CgaCtaId ;  /* 0x00000000000579c3 */ /* 0x000e620000008800 */
[C---:B0-----:R-:W-:Y:S01]  /*102a0*/  IMAD.SHL.U32 R2, R0.reuse, 0x8, RZ ;  /* 0x0000000800027824 */ /* 0x041fe200078e00ff */
        /* <DEDUP_REMOVED lines=18> */
[----:B-1----:R-:W-:Y:S01]  /*103d0*/  ULEA UR4, UR5, UR4, 0x18 ;  /* 0x0000000405047291 */ /* 0x002fe2000f8ec03f */
[C---:B------:R-:W-:Y:S02]  /*103e0*/  LOP3.LUT R2, R0.reuse, 0x100, RZ, 0xfc, !PT ;  /* 0x0000010000027812 */ /* 0x040fe400078efcff */
[C---:B------:R-:W-:Y:S02]  /*103f0*/  LOP3.LUT R4, R0.reuse, 0x140, RZ, 0xfc, !PT ;  /* 0x0000014000047812 */ /* 0x040fe400078efcff */
[C---:B------:R-:W-:Y:S01]  /*10400*/  LOP3.LUT R3, R0.reuse, 0x180, RZ, 0xfc, !PT ;  /* 0x0000018000037812 */ /* 0x040fe200078efcff */
[----:B------:R-:W-:Y:S01]  /*10410*/  IMAD.U32 R17, RZ, RZ, UR4 ;  /* 0x00000004ff117e24 */ /* 0x000fe2000f8e00ff */
[----:B------:R-:W-:-:S03]  /*10420*/  LOP3.LUT R2, R0, 0x1c0, RZ, 0xfc, !PT ;  /* 0x000001c000027812 */ /* 0x000fc600078efcff */
[----:B------:R-:W-:-:S05]  /*10430*/  IMAD R0, R33, 0x2, R17 ;  /* 0x0000000221007824 */ /* 0x000fca00078e0211 */
[----:B------:R0:W-:Y:S02]  /*10440*/  STL [R1+0x28], R0 ;  /* 0x0000280001007387 */ /* 0x0001e40000100800 */
.L_x_4556:
[----:B-1----:R-:W1:Y:S02]  /*10450*/  LDC.64 R2, c[0x0][0xc88] ;  /* 0x00032200ff027b82 */ /* 0x002e640000000a00 */
[----:B-1----:R-:W-:-:S05]  /*10460*/  IMAD.WIDE R2, R27, 0x4, R2 ;  /* 0x000000041b027825 */ /* 0x002fca00078e0202 */
[----:B------:R-:W0:Y:S01]  /*10470*/  LDG.E R29, desc[UR50][R2.64] ;  /* 0x00000032021d7981 */ /* 0x000e22000c1e1900 */
[----:B------:R-:W-:Y:S05]  /*10480*/  YIELD ;  /* 0x0000000000007946 */ /* 0x000fea0003800000 */
[----:B------:R-:W-:Y:S01]  /*10490*/  ULDC.64 UR4, c[0x0][0xa28] ;  /* 0x00028a0000047ab9 */ /* 0x000fe20000000a00 */
[----:B------:R-:W-:Y:S01]  /*104a0*/  IMAD.MOV.U32 R31, RZ, RZ, RZ ;  /* 0x000000ffff1f7224 */ /* 0x000fe200078e00ff */
[----:B------:R-:W-:Y:S01]  /*104b0*/  ISETP.NE.U32.AND P0, PT, RZ, UR4, PT ;  /* 0x00000004ff007c0c */ /* 0x000fe2000bf05070 */
[----:B------:R-:W-:-:S03]  /*104c0*/  ULDC.64 UR6, c[0x0][0xa18] ;  /* 0x0002860000067ab9 */ /* 0x000fc60000000a00 */
[----:B------:R-:W-:Y:S01]  /*104d0*/  ISETP.NE.AND.EX P0, PT, RZ, UR5, PT, P0 ;  /* 0x00000005ff007c0c */ /* 0x000fe2000bf05300 */
[----:B------:R-:W-:Y:S01]  /*104e0*/  IMAD.MOV.U32 R37, RZ, RZ, RZ ;  /* 0x000000ffff257224 */ /* 0x000fe200078e00ff */
[----:B0-----:R-:W-:-:S11]  /*104f0*/  SHF.R.S32.HI R0, RZ, 0x1f, R29 ;  /* 0x0000001fff007819 */ /* 0x001fd6000001141d */
        /* <DEDUP_REMOVED lines=37> */
.L_x_4494:
        /* <DEDUP_REMOVED lines=9> */
.L_x_4495:
        /* <DEDUP_REMOVED lines=9> */
.L_x_4496:
[----:B------:R-:W3:Y:S01]  /*10870*/  LDL R4, [R1+0x4] ;  /* 0x0000040001047983 */ /* 0x000ee20000100800 */
[----:B012---:R-:W0:Y:S01]  /*10880*/  LDC R0, c[0x0][0x448] ;  /* 0x00011200ff007b82 */ /* 0x007e220000000800 */
[----:B-----5:R-:W-:Y:S01]  /*10890*/  IMAD.IADD R28, R28, 0x1, -R31 ;  /* 0x000000011c1c7824 */ /* 0x020fe200078e0a1f */
[----:B------:R-:W-:Y:S01]  /*108a0*/  LOP3.LUT R16, R16, 0xfffffdff, RZ, 0xc0, !PT ;  /* 0xfffffdff10107812 */ /* 0x000fe200078ec0ff */
[----:B------:R-:W-:Y:S01]  /*108b0*/  BSSY B0, `(.L_x_4497) ;  /* 0x0000037000007945 */ /* 0x000fe20003800000 */
[----:B0-----:R-:W-:Y:S01]  /*108c0*/  ISETP.NE.AND P0, PT, R0, 0x1, PT ;  /* 0x000000010000780c */ /* 0x001fe20003f05270 */
[----:B------:R-:W-:-:S04]  /*108d0*/  IMAD.SHL.U32 R0, R25, 0x40, RZ ;  /* 0x0000004019007824 */ /* 0x000fc800078e00ff */
[----:B------:R-:W-:-:S08]  /*108e0*/  VIADD R0, R0, 0x3f ;  /* 0x0000003f00007836 */ /* 0x000fd00000000000 */
[----:B------:R-:W0:Y:S01]  /*108f0*/  @P0 LDC R3, c[0x0][0x44c] ;  /* 0x00011300ff030b82 */ /* 0x000e220000000800 */
[----:B------:R-:W-:-:S07]  /*10900*/  @P0 LOP3.LUT R16, R16, 0x200, RZ, 0xfc, !PT ;  /* 0x0000020010100812 */ /* 0x000fce00078efcff */
[----:B------:R-:W1:Y:S01]  /*10910*/  @P0 LDC R2, c[0x0][0x450] ;  /* 0x00011400ff020b82 */ /* 0x000e620000000800 */
[----:B0-----:R-:W-:-:S05]  /*10920*/  @P0 IMAD.HI.U32 R3, R0, R3, RZ ;  /* 0x0000000300030227 */ /* 0x001fca00078e00ff */
[----:B-1----:R-:W-:Y:S01]  /*10930*/  @P0 SHF.R.U32.HI R0, RZ, R2, R3 ;  /* 0x00000002ff000219 */ /* 0x002fe20000011603 */
[C---:B------:R-:W-:Y:S01]  /*10940*/  VIADD R2, R28.reuse, 0x3f ;  /* 0x0000003f1c027836 */ /* 0x040fe20000000000 */
[----:B---3--:R-:W-:-:S05]  /*10950*/  IADD3 R3, R28, 0x40, -R4 ;  /* 0x000000401c037810 */ /* 0x008fca0007ffe804 */
[----:B------:R-:W-:-:S05]  /*10960*/  IMAD.IADD R0, R3, 0x1, R0 ;  /* 0x0000000103007824 */ /* 0x000fca00078e0200 */
[----:B------:R-:W-:-:S04]  /*10970*/  SHF.R.S32.HI R3, RZ, 0x1f, R0 ;  /* 0x0000001fff037819 */ /* 0x000fc80000011400 */
[----:B------:R-:W-:Y:S02]  /*10980*/  LEA.HI R0, R3, R0, RZ, 0x6 ;  /* 0x0000000003007211 */ /* 0x000fe400078f30ff */
[----:B------:R-:W-:Y:S02]  /*10990*/  SHF.R.S32.HI R3, RZ, 0x1f, R2 ;  /* 0x0000001fff037819 */ /* 0x000fe40000011402 */
[----:B------:R-:W-:Y:S02]  /*109a0*/  SHF.R.S32.HI R0, RZ, 0x6, R0 ;  /* 0x00000006ff007819 */ /* 0x000fe40000011400 */
[----:B------:R-:W-:Y:S02]  /*109b0*/  LEA.HI R3, R3, R2, RZ, 0x6 ;  /* 0x0000000203037211 */ /* 0x000fe400078f30ff */
[----:B------:R-:W-:Y:S02]  /*109c0*/  LOP3.LUT R2, R26, 0xff000000, RZ, 0xc0, !PT ;  /* 0xff0000001a027812 */ /* 0x000fe400078ec0ff */
[----:B------:R-:W-:-:S02]  /*109d0*/  SHF.R.S32.HI R3, RZ, 0x6, R3 ;  /* 0x00000006ff037819 */ /* 0x000fc40000011403 */
[----:B------:R-:W-:Y:S02]  /*109e0*/  SHF.R.U32.HI R2, RZ, 0x8, R2 ;  /* 0x00000008ff027819 */ /* 0x000fe40000011602 */
[----:B------:R-:W-:Y:S02]  /*109f0*/  VIMNMX R0, R3, R0, PT ;  /* 0x0000000003007248 */ /* 0x000fe40003fe0100 */
[----:B------:R-:W-:Y:S02]  /*10a00*/  LOP3.LUT R3, R26, 0xff0000, RZ, 0xc0, !PT ;  /* 0x00ff00001a037812 */ /* 0x000fe400078ec0ff */
[----:B------:R-:W-:Y:S02]  /*10a10*/  ISETP.GE.AND P0, PT, R0, 0x1, PT ;  /* 0x000000010000780c */ /* 0x000fe40003f06270 */
[----:B------:R-:W-:Y:S01]  /*10a20*/  LEA.HI R4, R3, R2, RZ, 0x10 ;  /* 0x0000000203047211 */ /* 0x000fe200078f80ff */
[----:B------:R-:W-:-:S10]  /*10a30*/  IMAD.MOV.U32 R2, RZ, RZ, RZ ;  /* 0x000000ffff027224 */ /* 0x000fd400078e00ff */
[----:B------:R-:W-:Y:S05]  /*10a40*/  @!P0 BRA `(.L_x_4498) ;  /* 0x0000000000748947 */ /* 0x000fea0003800000 */
        /* <DEDUP_REMOVED lines=29> */
.L_x_4498:
[----:B------:R-:W-:Y:S05]  /*10c20*/  BSYNC B0 ;  /* 0x0000000000007941 */ /* 0x000fea0003800000 */
.L_x_4497:
        /* <DEDUP_REMOVED lines=24> */
.L_x_4500:
        /* <DEDUP_REMOVED lines=20> */
.L_x_4503:
[----:B------:R-:W-:Y:S05]  /*10ef0*/  BSYNC B6 ;  /* 0x0000000000067941 */ /* 0x000fea0003800000 */
.L_x_4502:
        /* <DEDUP_REMOVED lines=20> */
.L_x_4506:
        /* <DEDUP_REMOVED lines=15> */
.L_x_4505:
[----:B------:R-:W-:Y:S05]  /*11130*/  BSYNC B6 ;  /* 0x0000000000067941 */ /* 0x000fea0003800000 */
.L_x_4504:
[----:B------:R-:W0:Y:S01]  /*11140*/  S2R R34, SR_TID.X ;  /* 0x0000000000227919 */ /* 0x000e220000002100 */
[----:B------:R-:W-:Y:S01]  /*11150*/  ULDC.64 UR4, c[0x0][0x9f8] ;  /* 0x00027e0000047ab9 */ /* 0x000fe20000000a00 */
[----:B------:R-:W1:Y:S01]  /*11160*/  LDC R20, c[0x0][0x430] ;  /* 0x00010c00ff147b82 */ /* 0x000e620000000800 */
[----:B------:R-:W-:-:S04]  /*11170*/  ISETP.NE.U32.AND P0, PT, RZ, UR4, PT ;  /* 0x00000004ff007c0c */ /* 0x000fc8000bf05070 */
[----:B------:R-:W-:Y:S01]  /*11180*/  ISETP.NE.AND.EX P0, PT, RZ, UR5, PT, P0 ;  /* 0x00000005ff007c0c */ /* 0x000fe2000bf05300 */
[----:B------:R-:W2:-:S12]  /*11190*/  S2R R21, SR_TID.X ;  /* 0x0000000000157919 */ /* 0x000e980000002100 */
[----:B------:R-:W-:Y:S01]  /*111a0*/  @P0 IADD3 R2, P1, R19, UR4, RZ ;  /* 0x0000000413020c10 */ /* 0x000fe2000ff3e0ff */
[----:B------:R-:W-:-:S03]  /*111b0*/  ULDC UR4, c[0x0][0x320] ;  /* 0x0000c80000047ab9 */ /* 0x000fc60000000800 */
[----:B------:R-:W-:-:S05]  /*111c0*/  @P0 IADD3.X R3, R32, UR5, RZ, P1, !PT ;  /* 0x0000000520030c10 */ /* 0x000fca0008ffe4ff */
[----:B------:R3:W5:Y:S01]  /*111d0*/  @P0 LDG.E R23, desc[UR50][R2.64] ;  /* 0x0000003202170981 */ /* 0x000762000c1e1900 */
[----:B------:R-:W-:Y:S01]  /*111e0*/  LOP3.LUT R16, R16, 0xffffffbf, RZ, 0xc0, !PT ;  /* 0xffffffbf10107812 */ /* 0x000fe200078ec0ff */
[----:B------:R-:W-:Y:S01]  /*111f0*/  UMOV UR5, 0xffffffff ;  /* 0xffffffff00057882 */ /* 0x000fe20000000000 */
[----:B0-----:R-:W-:-:S05]  /*11200*/  IMAD.SHL.U32 R34, R34, 0x8, RZ ;  /* 0x0000000822227824 */ /* 0x001fca00078e00ff */
[----:B------:R-:W-:Y:S01]  /*11210*/  LOP3.LUT R34, R34, 0x38, RZ, 0xc0, !PT ;  /* 0x0000003822227812 */ /* 0x000fe200078ec0ff */
[----:B--2---:R-:W-:-:S03]  /*11220*/  IMAD.SHL.U32 R21, R21, 0x8, RZ ;  /* 0x0000000815157824 */ /* 0x004fc600078e00ff */
[C---:B------:R-:W-:Y:S02]  /*11230*/  LOP3.LUT R0, R34.reuse, 0x40, RZ, 0xfc, !PT ;  /* 0x0000004022007812 */ /* 0x040fe400078efcff */
[----:B------:R-:W-:Y:S02]  /*11240*/  LOP3.LUT R4, R34, 0x180, RZ, 0xfc, !PT ;  /* 0x0000018022047812 */ /* 0x000fe400078efcff */
[----:B------:R-:W-:Y:S02]  /*11250*/  ISETP.GE.AND P3, PT, R0, UR4, PT ;  /* 0x0000000400007c0c */ /* 0x000fe4000bf66270 */
[----:B------:R-:W0:Y:S01]  /*11260*/  S2R R0, SR_TID.X ;  /* 0x0000000000007919 */ /* 0x000e220000002100 */
[----:B------:R-:W-:Y:S02]  /*11270*/  LOP3.LUT R34, R34, 0x1c0, RZ, 0xfc, !PT ;  /* 0x000001c022227812 */ /* 0x000fe400078efcff */
[----:B------:R-:W-:Y:S02]  /*11280*/  LOP3.LUT R21, R21, 0x38, RZ, 0xc0, !PT ;  /* 0x0000003815157812 */ /* 0x000fe400078ec0ff */
[----:B------:R-:W-:-:S02]  /*11290*/  ISETP.GE.AND P0, PT, R34, UR4, PT ;  /* 0x0000000422007c0c */ /* 0x000fc4000bf06270 */
[----:B------:R-:W2:Y:S01]  /*112a0*/  S2R R34, SR_TID.X ;  /* 0x0000000000227919 */ /* 0x000ea20000002100 */
[----:B------:R-:W-:Y:S02]  /*112b0*/  ISETP.GE.AND P2, PT, R21, UR4, PT ;  /* 0x0000000415007c0c */ /* 0x000fe4000bf46270 */
[----:B------:R-:W-:Y:S02]  /*112c0*/  ISETP.GE.AND P1, PT, R4, UR4, PT ;  /* 0x0000000404007c0c */ /* 0x000fe4000bf26270 */
[----:B------:R-:W-:Y:S02]  /*112d0*/  @P3 LOP3.LUT R16, R16, 0x40, RZ, 0xfc, !PT ;  /* 0x0000004010103812 */ /* 0x000fe400078efcff */
[----:B------:R-:W-:Y:S02]  /*112e0*/  SEL R7, RZ, 0x40, P1 ;  /* 0x00000040ff077807 */ /* 0x000fe40000800000 */
[----:B------:R-:W-:Y:S02]  /*112f0*/  LOP3.LUT R16, R16, 0xffffff7f, RZ, 0xc0, !PT ;  /* 0xffffff7f10107812 */ /* 0x000fe400078ec0ff */
[----:B------:R-:W-:-:S03]  /*11300*/  SEL R8, RZ, 0x80, P0 ;  /* 0x00000080ff087807 */ /* 0x000fc60000000000 */
[----:B------:R-:W-:-:S04]  /*11310*/  @P2 LOP3.LUT R16, R16, 0x80, RZ, 0xfc, !PT ;  /* 0x0000008010102812 */ /* 0x000fc800078efcff */
[----:B------:R-:W-:Y:S01]  /*11320*/  LOP3.LUT R16, R16, 0xffffffdf, RZ, 0xc0, !PT ;  /* 0xffffffdf10107812 */ /* 0x000fe200078ec0ff */
[----:B0-----:R-:W-:-:S05]  /*11330*/  IMAD.SHL.U32 R0, R0, 0x8, RZ ;  /* 0x0000000800007824 */ /* 0x001fca00078e00ff */
[----:B------:R-:W-:Y:S01]  /*11340*/  LOP3.LUT R0, R0, 0x38, RZ, 0xc0, !PT ;  /* 0x0000003800007812 */ /* 0x000fe200078ec0ff */
[----:B--2---:R-:W-:-:S03]  /*11350*/  IMAD.SHL.U32 R34, R34, 0x8, RZ ;  /* 0x0000000822227824 */ /* 0x004fc600078e00ff */
[----:B------:R-:W-:Y:S02]  /*11360*/  LOP3.LUT R0, R0, 0x80, RZ, 0xfc, !PT ;  /* 0x0000008000007812 */ /* 0x000fe400078efcff */
[----:B------:R-:W-:Y:S02]  /*11370*/  LOP3.LUT R34, R34, 0x38, RZ, 0xc0, !PT ;  /* 0x0000003822227812 */ /* 0x000fe400078ec0ff */
[----:B------:R-:W-:Y:S02]  /*11380*/  ISETP.GE.AND P5, PT, R0, UR4, PT ;  /* 0x0000000400007c0c */ /* 0x000fe4000bfa6270 */
[----:B------:R-:W-:Y:S02]  /*11390*/  LOP3.LUT R34, R34, 0xc0, RZ, 0xfc, !PT ;  /* 0x000000c022227812 */ /* 0x000fe400078efcff */
[----:B------:R-:W-:Y:S02]  /*113a0*/  LEA R0, R35, 0xffffffc0, 0x6 ;  /* 0xffffffc023007811 */ /* 0x000fe400078e30ff */
        /* <DEDUP_REMOVED lines=12> */
[----:B-1-3--:R-:W-:Y:S06]  /*11470*/  BRA.DIV UR5, `(.L_x_4507) ;  /* 0x0000004605347947 */ /* 0x00afec000b800000 */
.L_x_4574:
        /* <DEDUP_REMOVED lines=56> */
.L_x_4508:
[----:B------:R-:W-:Y:S01]  /*11800*/  IADD3 R28, -R36, R28, -R0 ;  /* 0x0000001c241c7210 */ /* 0x000fe20007ffe900 */
[----:B------:R-:W-:Y:S01]  /*11810*/  IMAD R19, R18, 0x8, R17 ;  /* 0x0000000812137824 */ /* 0x000fe200078e0211 */
[----:B------:R-:W-:Y:S01]  /*11820*/  SHF.L.U32 R0, R22, 0x1f, RZ ;  /* 0x0000001f16007819 */ /* 0x000fe200000006ff */
[----:B------:R-:W-:Y:S03]  /*11830*/  BSSY B0, `(.L_x_4509) ;  /* 0x0000003000007945 */ /* 0x000fe60003800000 */
[----:B------:R-:W0:Y:S02]  /*11840*/  SYNCS.PHASECHK.TRANS64.TRYWAIT P0, [R19+URZ+0x28c40], R0 ;  /* 0x028c4000130075a7 */ /* 0x000e24000800017f */
[----:B0-----:R-:W-:Y:S05]  /*11850*/  @!P0 BRA `(.L_x_4510) ;  /* 0x0000004000708947 */ /* 0x001fea0003800000 */
.L_x_4575:
[----:B------:R-:W-:Y:S05]  /*11860*/  BSYNC B0 ;  /* 0x0000000000007941 */ /* 0x000fea0003800000 */
.L_x_4509:
        /* <DEDUP_REMOVED lines=63> */
.L_x_4585:
        /* <DEDUP_REMOVED lines=10> */
.L_x_4512:
        /* <DEDUP_REMOVED lines=11> */
.L_x_4513:
        /* <DEDUP_REMOVED lines=39> */
.L_x_4515:
[----:B------:R-:W-:Y:S05]  /*12020*/  BSYNC B6 ;  /* 0x0000000000067941 */ /* 0x000fea0003800000 */
.L_x_4514:
        /* <DEDUP_REMOVED lines=28> */
[----:B--2---:R-:W-:Y:S02]  /*121f0*/  @P6 SHF.R.U32.HI R4, RZ, R0, R6 ;  /* 0x00000000ff046219 */ /* 0x004fe40000011606 */
        /* <DEDUP_REMOVED lines=49> */
[----:B0-----:R-:W-:-:S04]  /*12510*/  @!P0 LEA R3, P2, R8, R3, 0x1 ;  /* 0x0000000308038211 */ /* 0x001fc800078408ff */
[----:B-1----:R-:W-:-:S04]  /*12520*/  @!P0 IADD3.X R2, RZ, R2, RZ, P2, !PT ;  /* 0x00000002ff028210 */ /* 0x002fc800017fe4ff */
[----:B------:R-:W-:-:S04]  /*12530*/  @!P0 LOP3.LUT R3, R3, R2, RZ, 0x3c, !PT ;  /* 0x0000000203038212 */ /* 0x000fc800078e3cff */
[----:B------:R-:W-:-:S04]  /*12540*/  @!P0 LOP3.LUT R2, R3, R2, RZ, 0x3c, !PT ;  /* 0x0000000203028212 */ /* 0x000fc800078e3cff */
[----:B------:R-:W-:-:S05]  /*12550*/  @!P0 LOP3.LUT R3, R3, R2, RZ, 0x3c, !PT ;  /* 0x0000000203038212 */ /* 0x000fca00078e3cff */
[----:B--2---:R0:W-:Y:S02]  /*12560*/  @!P0 LDGSTS.E.BYPASS.LTC128B.128 [R7+0x21400], desc[UR50][R2.64], !P1 ;  /* 0x2140000002078fae */ /* 0x0041e4000c901d72 */
.L_x_4594:
        /* <DEDUP_REMOVED lines=10> */
.L_x_4517:
        /* <DEDUP_REMOVED lines=18> */
.L_x_4595:
[----:B------:R-:W-:Y:S05]  /*12730*/  BSYNC B0 ;  /* 0x0000000000007941 */ /* 0x000fea0003800000 */
.L_x_4518:
[----:B------:R-:W-:-:S05]  /*12740*/  IMAD.U32 R2, RZ, RZ, UR36 ;  /* 0x00000024ff027e24 */ /* 0x000fca000f8e00ff */
[----:B------:R-:W-:-:S13]  /*12750*/  ISETP.NE.AND P0, PT, R2, 0x3, PT ;  /* 0x000000030200780c */ /* 0x000fda0003f05270 */
[----:B------:R-:W-:Y:S05]  /*12760*/  @!P0 BRA `(.L_x_4520) ;  /* 0x0000000000048947 */ /* 0x000fea0003800000 */
[----:B------:R-:W-:Y:S01]  /*12770*/  BPT.TRAP 0x1 ;  /* 0x000000040000795c */ /* 0x000fe20000300000 */
.L_x_4520:
[----:B0-----:R-:W-:Y:S01]  /*12780*/  SHF.L.U32 R0, R22, 0x1f, RZ ;  /* 0x0000001f16007819 */ /* 0x001fe200000006ff */
[----:B------:R-:W-:Y:S03]  /*12790*/  BSSY B0, `(.L_x_4521) ;  /* 0x0000003000007945 */ /* 0x000fe60003800000 */
[----:B------:R-:W0:Y:S02]  /*127a0*/  SYNCS.PHASECHK.TRANS64.TRYWAIT P0, [R19+URZ+0x28c60], R0 ;  /* 0x028c6000130075a7 */ /* 0x000e24000800017f */
[----:B0-----:R-:W-:Y:S05]  /*127b0*/  @!P0 BRA `(.L_x_4522) ;  /* 0x0000003c00548947 */ /* 0x001fea0003800000 */
.L_x_4596:
[----:B------:R-:W-:Y:S05]  /*127c0*/  BSYNC B0 ;  /* 0x0000000000007941 */ /* 0x000fea0003800000 */
.L_x_4521:
        /* <DEDUP_REMOVED lines=109> */
.L_x_4606:
        /* <DEDUP_REMOVED lines=34> */
.L_x_4524:
        /* <DEDUP_REMOVED lines=11> */
.L_x_4525:
        /* <DEDUP_REMOVED lines=12> */
.L_x_4540:
        /* <DEDUP_REMOVED lines=41> */
.L_x_4528:
[----:B------:R-:W-:Y:S01]  /*134c0*/  IMAD R6, R18, 0x8, R17 ;  /* 0x0000000812067824 */ /* 0x000fe200078e0211 */
[----:B------:R-:W-:Y:S01]  /*134d0*/  SHF.L.U32 R19, R22, 0x1f, RZ ;  /* 0x0000001f16137819 */ /* 0x000fe200000006ff */
[----:B------:R-:W-:Y:S01]  /*134e0*/  BSSY B1, `(.L_x_4529) ;  /* 0x0000004000017945 */ /* 0x000fe20003800000 */
[----:B------:R-:W-:Y:S02]  /*134f0*/  SHF.R.S32.HI R9, RZ, 0x1f, R5 ;  /* 0x0000001fff097819 */ /* 0x000fe40000011405 */
[----:B------:R-:W0:Y:S02]  /*13500*/  SYNCS.PHASECHK.TRANS64.TRYWAIT P0, [R6+URZ+0x28c40], R19 ;  /* 0x028c4013060075a7 */ /* 0x000e24000800017f */
[----:B0-----:R-:W-:Y:S05]  /*13510*/  @!P0 BRA `(.L_x_4530) ;  /* 0x00000038003c8947 */ /* 0x001fea0003800000 */
.L_x_4607:
[----:B------:R-:W-:Y:S05]  /*13520*/  BSYNC B1 ;  /* 0x0000000000017941 */ /* 0x000fea0003800000 */
.L_x_4529:
        /* <DEDUP_REMOVED lines=40> */
.L_x_4617:
        /* <DEDUP_REMOVED lines=8> */
.L_x_4532:
        /* <DEDUP_REMOVED lines=11> */
.L_x_4533:
[----:B------:R2:W-:Y:S01]  /*138e0*/  SYNCS.ARRIVE.TRANS64.A1T0 RZ, [R6+URZ+0x28c30], RZ ;  /* 0x028c30ff06ff79a7 */ /* 0x0005e2000810003f */
[----:B------:R-:W-:Y:S05]  /*138f0*/  @!P2 BRA `(.L_x_4534) ;  /* 0x000000000004a947 */ /* 0x000fea0003800000 */
[----:B------:R-:W-:Y:S01]  /*13900*/  BPT.TRAP 0x1 ;  /* 0x000000040000795c */ /* 0x000fe20000300000 */
.L_x_4534:
[----:B------:R-:W3:Y:S01]  /*13910*/  SYNCS.PHASECHK.TRANS64.TRYWAIT P0, [R6+URZ+0x28c60], R19 ;  /* 0x028c6013060075a7 */ /* 0x000ee2000800017f */
[----:B------:R-:W-:Y:S04]  /*13920*/  BSSY B1, `(.L_x_4535) ;  /* 0x0000002000017945 */ /* 0x000fe80003800000 */
[----:B---3--:R-:W-:Y:S05]  /*13930*/  @!P0 BRA `(.L_x_4536) ;  /* 0x0000003800648947 */ /* 0x008fea0003800000 */
.L_x_4618:
[----:B------:R-:W-:Y:S05]  /*13940*/  BSYNC B1 ;  /* 0x0000000000017941 */ /* 0x000fea0003800000 */
.L_x_4535:
        /* <DEDUP_REMOVED lines=79> */
.L_x_4628:
        /* <DEDUP_REMOVED lines=25> */
.L_x_4538:
        /* <DEDUP_REMOVED lines=11> */
.L_x_4539:
[----:B------:R3:W-:Y:S01]  /*14080*/  SYNCS.ARRIVE.TRANS64.A1T0 RZ, [R6+URZ+0x28c50], RZ ;  /* 0x028c50ff06ff79a7 */ /* 0x0007e2000810003f */
[----:B------:R-:W-:Y:S05]  /*14090*/  @P3 BRA `(.L_x_4540) ;  /* 0xfffffff000643947 */ /* 0x000fea000383ffff */
.L_x_4527:
[----:B------:R-:W-:Y:S05]  /*140a0*/  BSYNC B0 ;  /* 0x0000000000007941 */ /* 0x000fea0003800000 */
.L_x_4526:
        /* <DEDUP_REMOVED lines=21> */
.L_x_4542:
[----:B------:R-:W-:Y:S05]  /*14200*/  BSYNC B0 ;  /* 0x0000000000007941 */ /* 0x000fea0003800000 */
.L_x_4541:
[----:B------:R-:W-:-:S07]  /*14210*/  SEL R18, R18, RZ, P0 ;  /* 0x000000ff12127207 */ /* 0x000fce0000000000 */
.L_x_4501:
[----:B------:R-:W-:Y:S05]  /*14220*/  BSYNC B7 ;  /* 0x0000000000077941 */ /* 0x000fea0003800000 */
.L_x_4499:
        /* <DEDUP_REMOVED lines=11> */
.L_x_4543:
        /* <DEDUP_REMOVED lines=43> */
.L_x_4638:
[----:B------:R-:W-:Y:S02]  /*14590*/  ULDC UR4, c[0x0][0xc38] ;  /* 0x00030e0000047ab9 */ /* 0x000fe40000000800 */
[----:B------:R-:W-:-:S04]  /*145a0*/  IMAD.U32 R4, RZ, RZ, UR4 ;  /* 0x00000004ff047e24 */ /* 0x000fc8000f8e00ff */
[----:B--2---:R-:W-:-:S04]  /*145b0*/  IMAD R5, R14, R4, RZ ;  /* 0x000000040e057224 */ /* 0x004fc800078e02ff */
[----:B------:R-:W-:-:S05]  /*145c0*/  IMAD.IADD R6, R6, 0x1, R5 ;  /* 0x0000000106067824 */ /* 0x000fca00078e0205 */
[----:B------:R-:W-:-:S13]  /*145d0*/  ISETP.GT.AND P6, PT, R6, R0, PT ;  /* 0x000000000600720c */ /* 0x000fda0003fc4270 */
[----:B------:R-:W-:Y:S05]  /*145e0*/  @P6 BRA `(.L_x_4546) ;  /* 0x0000000000a46947 */ /* 0x000fea0003800000 */
.L_x_4549:
        /* <DEDUP_REMOVED lines=11> */
[----:B------:R-:W-:Y:S02]  /*146a0*/  IMAD.MOV.U32 R8, RZ, RZ, RZ ;  /* 0x000000ffff087224 */ /* 0x000fe400078e00ff */
[----:B0-----:R-:W-:-:S05]  /*146b0*/  @!P6 IMAD.WIDE R2, R7, 0x4, R2 ;  /* 0x000000040702e825 */ /* 0x001fca00078e0202 */
[----:B------:R2:W3:Y:S02]  /*146c0*/  @!P6 LDG.E R25, desc[UR50][R2.64] ;  /* 0x000000320219e981 */ /* 0x0004e4000c1e1900 */
[----:B--2---:R-:W-:-:S05]  /*146d0*/  @!P6 IMAD.WIDE R2, R7, 0x4, R4 ;  /* 0x000000040702e825 */ /* 0x004fca00078e0204 */
        /* <DEDUP_REMOVED lines=20> */
.L_x_4646:
[----:B------:R-:W-:Y:S02]  /*14820*/  ULDC UR4, c[0x0][0xc38] ;  /* 0x00030e0000047ab9 */ /* 0x000fe40000000800 */
[----:B------:R-:W-:-:S04]  /*14830*/  IMAD.U32 R4, RZ, RZ, UR4 ;  /* 0x00000004ff047e24 */ /* 0x000fc8000f8e00ff */
[----:B--2---:R-:W-:-:S04]  /*14840*/  IMAD R5, R14, R4, RZ ;  /* 0x000000040e057224 */ /* 0x004fc800078e02ff */
[----:B------:R-:W-:-:S05]  /*14850*/  IMAD.IADD R6, R5, 0x1, R6 ;  /* 0x0000000105067824 */ /* 0x000fca00078e0206 */
[----:B------:R-:W-:-:S13]  /*14860*/  ISETP.GT.AND P6, PT, R6, R0, PT ;  /* 0x000000000600720c */ /* 0x000fda0003fc4270 */
[----:B------:R-:W-:Y:S05]  /*14870*/  @!P6 BRA `(.L_x_4549) ;  /* 0xfffffffc005ce947 */ /* 0x000fea000383ffff */
.L_x_4546:
[----:B------:R-:W-:Y:S01]  /*14880*/  IMAD.IADD R5, R6, 0x1, -R5 ;  /* 0x0000000106057824 */ /* 0x000fe200078e0a05 */
[----:B------:R-:W-:-:S03]  /*14890*/  UMOV UR4, 0xffffffff ;  /* 0xffffffff00047882 */ /* 0x000fc60000000000 */
[----:B------:R-:W-:-:S05]  /*148a0*/  IMAD R7, R3, R4, R5 ;  /* 0x0000000403077224 */ /* 0x000fca00078e0205 */
[----:B------:R-:W-:Y:S01]  /*148b0*/  ISETP.GT.AND P6, PT, R7, R0, PT ;  /* 0x000000000700720c */ /* 0x000fe20003fc4270 */
[----:B------:R-:W-:-:S12]  /*148c0*/  BRA.DIV UR4, `(.L_x_4550) ;  /* 0x0000003a04607947 */ /* 0x000fd8000b800000 */
[----:B------:R-:W-:-:S04]  /*148d0*/  VOTE.ANY R2, PT, !P6 ;  /* 0x0000000000027806 */ /* 0x000fc800070e0100 */
[----:B------:R-:W2:Y:S02]  /*148e0*/  POPC R12, R2 ;  /* 0x00000002000c7309 */ /* 0x000ea40000000000 */
[----:B--2---:R2:W3:Y:S01]  /*148f0*/  SHFL.IDX PT, R25, R25, R12, 0x1f ;  /* 0x00001f0c19197589 */ /* 0x0044e200000e0000 */
[----:B------:R-:W-:-:S03]  /*14900*/  IMAD.IADD R27, R12, 0x1, R27 ;  /* 0x000000010c1b7824 */ /* 0x000fc600078e021b */
[----:B------:R2:W4:Y:S04]  /*14910*/  SHFL.IDX PT, R8, R8, R12, 0x1f ;  /* 0x00001f0c08087589 */ /* 0x00052800000e0000 */
.L_x_4651:
[----:B------:R-:W-:-:S13]  /*14920*/  ISETP.NE.AND P0, PT, R2, RZ, PT ;  /* 0x000000ff0200720c */ /* 0x000fda0003f05270 */
[----:B------:R-:W-:Y:S05]  /*14930*/  @!P0 BRA `(.L_x_4551) ;  /* 0x0000000000108947 */ /* 0x000fea0003800000 */
[----:B------:R-:W-:Y:S01]  /*14940*/  UMOV UR4, 0xffffffff ;  /* 0xffffffff00047882 */ /* 0x000fe20000000000 */
[----:B--2---:R-:W-:Y:S02]  /*14950*/  VIADD R12, R12, 0xffffffff ;  /* 0xffffffff0c0c7836 */ /* 0x004fe40000000000 */
[----:B------:R-:W-:Y:S05]  /*14960*/  BRA.DIV UR4, `(.L_x_4552) ;  /* 0x0000003a04947947 */ /* 0x000fea000b800000 */
[----:B------:R2:W0:Y:S02]  /*14970*/  SHFL.IDX PT, R24, R3, R12, 0x1f ;  /* 0x00001f0c03187589 */ /* 0x00042400000e0000 */
.L_x_4551:
[----:B----4-:R-:W-:Y:S01]  /*14980*/  ISETP.NE.AND P0, PT, R8, 0x1, PT ;  /* 0x000000010800780c */ /* 0x010fe20003f05270 */
[----:B0-----:R-:W-:-:S04]  /*14990*/  IMAD R24, R24, R4, R5 ;  /* 0x0000000418187224 */ /* 0x001fc800078e0205 */
[----:B------:R-:W-:-:S08]  /*149a0*/  IMAD.IADD R0, R0, 0x1, -R24 ;  /* 0x0000000100007824 */ /* 0x000fd000078e0a18 */
[----:B------:R-:W-:Y:S05]  /*149b0*/  @!P0 BRA `(.L_x_4553) ;  /* 0x0000000000dc8947 */ /* 0x000fea0003800000 */
[----:B---3--:R-:W-:Y:S02]  /*149c0*/  IABS R4, R25 ;  /* 0x0000001900047213 */ /* 0x008fe40000000000 */
[----:B------:R-:W-:Y:S02]  /*149d0*/  IABS R5, R8 ;  /* 0x0000000800057213 */ /* 0x000fe40000000000 */
[----:B------:R-:W0:Y:S08]  /*149e0*/  I2F.RP R6, R4 ;  /* 0x0000000400067306 */ /* 0x000e300000209400 */
[----:B------:R-:W3:Y:S08]  /*149f0*/  I2F.RP R9, R5 ;  /* 0x0000000500097306 */ /* 0x000ef00000209400 */
[----:B0-----:R-:W0:Y:S08]  /*14a00*/  MUFU.RCP R6, R6 ;  /* 0x0000000600067308 */ /* 0x001e300000001000 */
[----:B---3--:R-:W-:Y:S01]  /*14a10*/  MUFU.RCP R9, R9 ;  /* 0x0000000900097308 */ /* 0x008fe20000001000 */
[----:B0-----:R-:W-:-:S07]  /*14a20*/  VIADD R2, R6, 0xffffffe ;  /* 0x0ffffffe06027836 */ /* 0x001fce0000000000 */
[----:B--2---:R0:W2:Y:S02]  /*14a30*/  F2I.FTZ.U32.TRUNC.NTZ R3, R2 ;  /* 0x0000000200037305 */ /* 0x0040a4000021f000 */
[----:B0-----:R-:W-:Y:S02]  /*14a40*/  IMAD.MOV.U32 R2, RZ, RZ, RZ ;  /* 0x000000ffff027224 */ /* 0x001fe400078e00ff */
[----:B--2---:R-:W-:-:S04]  /*14a50*/  IMAD.MOV R7, RZ, RZ, -R3 ;  /* 0x000000ffff077224 */ /* 0x004fc800078e0a03 */
        /* <DEDUP_REMOVED lines=45> */
.L_x_4553:
[----:B--2---:R-:W0:Y:S02]  /*14d30*/  LDC.64 R2, c[0x0][0xc90] ;  /* 0x00032400ff027b82 */ /* 0x004e240000000a00 */
[----:B0-----:R-:W-:-:S05]  /*14d40*/  IMAD.WIDE R2, R27, 0x4, R2 ;  /* 0x000000041b027825 */ /* 0x001fca00078e0202 */
[----:B------:R0:W3:Y:S02]  /*14d50*/  LDG.E R6, desc[UR50][R2.64] ;  /* 0x0000003202067981 */ /* 0x0000e4000c1e1900 */
[----:B0-----:R-:W-:Y:S02]  /*14d60*/  IMAD.MOV.U32 R2, RZ, RZ, RZ ;  /* 0x000000ffff027224 */ /* 0x001fe400078e00ff */
[----:B---3--:R-:W-:-:S05]  /*14d70*/  IMAD R5, R25, R6, RZ ;  /* 0x0000000619057224 */ /* 0x008fca00078e02ff */
        /* <DEDUP_REMOVED lines=55> */
.L_x_4554:
[----:B------:R-:W-:-:S05]  /*150f0*/  LOP3.LUT R0, RZ, R3, RZ, 0x33, !PT ;  /* 0x00000003ff007212 */ /* 0x000fca00078e33ff */
[----:B------:R-:W-:Y:S01]  /*15100*/  IMAD.IADD R25, R25, 0x1, R0 ;  /* 0x0000000119197824 */ /* 0x000fe200078e0200 */
[----:B------:R-:W-:Y:S06]  /*15110*/  BRA `(.L_x_4555) ;  /* 0x00000000001c7947 */ /* 0x000fec0003800000 */
.L_x_4547:
[----:B------:R-:W-:Y:S01]  /*15120*/  UMOV UR4, URZ ;  /* 0x0000003f00047c82 */ /* 0x000fe20008000000 */
[----:B------:R-:W-:Y:S01]  /*15130*/  UMOV UR5, URZ ;  /* 0x0000003f00057c82 */ /* 0x000fe20008000000 */
[----:B------:R-:W-:Y:S01]  /*15140*/  ULDC UR6, c[0x0][0xc3c] ;  /* 0x00030f0000067ab9 */ /* 0x000fe20000000800 */
[----:B------:R-:W-:Y:S02]  /*15150*/  IMAD.MOV.U32 R24, RZ, RZ, R0 ;  /* 0x000000ffff187224 */ /* 0x000fe400078e0000 */
[----:B------:R-:W-:Y:S02]  /*15160*/  IMAD.U32 R25, RZ, RZ, UR4 ;  /* 0x00000004ff197e24 */ /* 0x000fe4000f8e00ff */
[----:B------:R-:W-:Y:S02]  /*15170*/  IMAD.U32 R26, RZ, RZ, UR5 ;  /* 0x00000005ff1a7e24 */ /* 0x000fe4000f8e00ff */
[----:B------:R-:W-:-:S07]  /*15180*/  IMAD.U32 R27, RZ, RZ, UR6 ;  /* 0x00000006ff1b7e24 */ /* 0x000fce000f8e00ff */
.L_x_4555:
        /* <DEDUP_REMOVED lines=10> */
.L_x_4544:
[----:B------:R-:W-:Y:S02]  /*15230*/  ULDC UR4, c[0x0][0xc3c] ;  /* 0x00030f0000047ab9 */ /* 0x000fe40000000800 */
[----:B0-----:R-:W-:-:S13]  /*15240*/  ISETP.GE.AND P0, PT, R27, UR4, PT ;  /* 0x000000041b007c0c */ /* 0x001fda000bf06270 */
[----:B------:R-:W-:Y:S05]  /*15250*/  @!P0 BRA `(.L_x_4556) ;  /* 0xffffffb0007c8947 */ /* 0x000fea000383ffff */
[----:B------:R-:W-:Y:S05]  /*15260*/  BSYNC B8 ;  /* 0x0000000000087941 */ /* 0x000fea0003800000 */
.L_x_4493:
[----:B------:R-:W5:Y:S01]  /*15270*/  LDL.LU R0, [R1+0x20] ;  /* 0x0000200001007983 */ /* 0x000f620000300800 */
[----:B------:R-:W-:Y:S01]  /*15280*/  BSSY B0, `(.L_x_4557) ;  /* 0x000000b000007945 */ /* 0x000fe20003800000 */
[----:B------:R-:W1:Y:S01]  /*15290*/  S2R R5, SR_CgaCtaId ;  /* 0x0000000000057919 */ /* 0x000e620000008800 */
[----:B-----5:R-:W-:-:S05]  /*152a0*/  VIADD R0, R0, 0x1 ;  /* 0x0000000100007836 */ /* 0x020fca0000000000 */
[----:B0-----:R-:W-:-:S04]  /*152b0*/  LEA.HI R2, R0, R0, RZ, 0x1 ;  /* 0x0000000000027211 */ /* 0x001fc800078f08ff */
[----:B------:R-:W-:Y:S02]  /*152c0*/  LOP3.LUT R3, R2, 0xfffffffe, RZ, 0xc0, !PT ;  /* 0xfffffffe02037812 */ /* 0x000fe400078ec0ff */
[----:B------:R-:W-:-:S03]  /*152d0*/  MOV R2, 0x400 ;  /* 0x0000040000027802 */ /* 0x000fc60000000f00 */
[----:B------:R-:W-:Y:S01]  /*152e0*/  IMAD.IADD R0, R0, 0x1, -R3 ;  /* 0x0000000100007824 */ /* 0x000fe200078e0a03 */
[----:B-1----:R-:W-:-:S04]  /*152f0*/  LEA R7, R5, R2, 0x18 ;  /* 0x0000000205077211 */ /* 0x002fc800078ec0ff */
[----:B------:R-:W-:-:S04]  /*15300*/  SHF.L.U32 R0, R0, 0x1f, RZ ;  /* 0x0000001f00007819 */ /* 0x000fc800000006ff */
[----:B------:R-:W0:Y:S02]  /*15310*/  SYNCS.PHASECHK.TRANS64.TRYWAIT P0, [R7+URZ+0x28c20], R0 ;  /* 0x028c2000070075a7 */ /* 0x000e24000800017f */
[----:B0-----:R-:W-:Y:S05]  /*15320*/  @!P0 BRA `(.L_x_4558) ;  /* 0x00000030004c8947 */ /* 0x001fea0003800000 */
.L_x_4654:
[----:B------:R-:W-:Y:S05]  /*15330*/  BSYNC B0 ;  /* 0x0000000000007941 */ /* 0x000fea0003800000 */
.L_x_4557:
[----:B------:R-:W-:-:S03]  /*15340*/  UMOV UR4, 0xffffffff ;  /* 0xffffffff00047882 */ /* 0x000fc60000000000 */
[----:B------:R-:W-:Y:S05]  /*15350*/  BRA.DIV UR4, `(.L_x_4559) ;  /* 0x0000003204547947 */ /* 0x000fea000b800000 */
[----:B0-----:R-:W0:Y:S02]  /*15360*/  S2R R0, SR_TID.X ;  /* 0x0000000000007919 */ /* 0x001e240000002100 */
[----:B0-----:R-:W-:-:S04]  /*15370*/  SHF.R.U32.HI R0, RZ, 0x5, R0 ;  /* 0x00000005ff007819 */ /* 0x001fc80000011600 */
[----:B------:R-:W-:-:S05]  /*15380*/  LOP3.LUT R0, R0, 0x3, RZ, 0xc0, !PT ;  /* 0x0000000300007812 */ /* 0x000fca00078ec0ff */
[----:B------:R0:W1:Y:S02]  /*15390*/  SHFL.IDX PT, R14, R0, RZ, 0x1f ;  /* 0x00001fff000e7589 */ /* 0x00006400000e0000 */
.L_x_4657:
[----:B-1----:R-:W-:Y:S01]  /*153a0*/  ISETP.NE.AND P0, PT, R14, RZ, PT ;  /* 0x000000ff0e00720c */ /* 0x002fe20003f05270 */
[----:B------:R-:W-:-:S12]  /*153b0*/  BSSY B0, `(.L_x_4560) ;  /* 0x0000024000007945 */ /* 0x000fd80003800000 */
[----:B------:R-:W-:Y:S05]  /*153c0*/  @P0 BRA `(.L_x_4561) ;  /* 0x0000000000880947 */ /* 0x000fea0003800000 */
[----:B------:R-:W-:-:S03]  /*153d0*/  UMOV UR4, 0xffffffff ;  /* 0xffffffff00047882 */ /* 0x000fc60000000000 */
[----:B------:R-:W-:Y:S05]  /*153e0*/  BRA.DIV UR4, `(.L_x_4562) ;  /* 0x0000003204647947 */ /* 0x000fea000b800000 */
[----:B------:R-:W-:-:S13]  /*153f0*/  ELECT P6, URZ, PT ;  /* 0x00000000003f782f */ /* 0x000fda00038c0000 */
.L_x_4660:
[----:B------:R-:W-:Y:S05]  /*15400*/  @!P6 BRA `(.L_x_4561) ;  /* 0x000000000078e947 */ /* 0x000fea0003800000 */
[----:B------:R-:W-:-:S06]  /*15410*/  ULOP3.LUT UR4, UR38, 0x2, URZ, 0xfc, !UPT ;  /* 0x0000000226047892 */ /* 0x000fcc000f8efc3f */
[----:B0-----:R-:W-:-:S05]  /*15420*/  IMAD.U32 R0, RZ, RZ, UR4 ;  /* 0x00000004ff007e24 */ /* 0x001fca000f8e00ff */
[----:B------:R-:W-:-:S13]  /*15430*/  ISETP.NE.AND P0, PT, R0, 0x3, PT ;  /* 0x000000030000780c */ /* 0x000fda0003f05270 */
[----:B------:R-:W-:Y:S05]  /*15440*/  @!P0 BRA `(.L_x_4563) ;  /* 0x0000000000048947 */ /* 0x000fea0003800000 */
[----:B------:R-:W-:Y:S01]  /*15450*/  BPT.TRAP 0x1 ;  /* 0x000000040000795c */ /* 0x000fe20000300000 */
.L_x_4563:
[----:B------:R-:W-:Y:S01]  /*15460*/  IMAD R5, R18, 0x8, R7 ;  /* 0x0000000812057824 */ /* 0x000fe200078e0207 */
[----:B------:R-:W-:Y:S01]  /*15470*/  SHF.L.U32 R0, R22, 0x1f, RZ ;  /* 0x0000001f16007819 */ /* 0x000fe200000006ff */
[----:B------:R-:W-:-:S03]  /*15480*/  VIADD R18, R18, 0x1 ;  /* 0x0000000112127836 */ /* 0x000fc60000000000 */
[----:B------:R-:W0:Y:S02]  /*15490*/  SYNCS.PHASECHK.TRANS64.TRYWAIT P1, [R5+URZ+0x28c40], R0 ;  /* 0x028c4000050075a7 */ /* 0x000e24000802017f */
[----:B------:R-:W-:-:S04]  /*154a0*/  ISETP.NE.AND P2, PT, R18, 0x2, PT ;  /* 0x000000021200780c */ /* 0x000fc80003f45270 */
[----:B------:R-:W-:Y:S01]  /*154b0*/  SEL R3, RZ, 0x1, P2 ;  /* 0x00000001ff037807 */ /* 0x000fe20001000000 */
[----:B0-----:R-:W-:Y:S08]  /*154c0*/  @!P1 BRA `(.L_x_4564) ;  /* 0x00000030004c9947 */ /* 0x001ff00003800000 */
.L_x_4661:
[----:B------:R-:W-:Y:S02]  /*154d0*/  SEL R18, R18, RZ, P2 ;  /* 0x000000ff12127207 */ /* 0x000fe40001000000 */
[----:B------:R-:W-:Y:S01]  /*154e0*/  LOP3.LUT R2, R22, R3, RZ, 0x3c, !PT ;  /* 0x0000000316027212 */ /* 0x000fe200078e3cff */
[----:B------:R-:W-:Y:S06]  /*154f0*/  @!P0 BRA `(.L_x_4565) ;  /* 0x0000000000048947 */ /* 0x000fec0003800000 */
[----:B------:R-:W-:Y:S01]  /*15500*/  BPT.TRAP 0x1 ;  /* 0x000000040000795c */ /* 0x000fe20000300000 */
.L_x_4565:
[----:B------:R-:W-:Y:S01]  /*15510*/  IMAD R3, R18, 0x8, R7 ;  /* 0x0000000812037824 */ /* 0x000fe200078e0207 */
[----:B------:R-:W-:-:S04]  /*15520*/  SHF.L.U32 R2, R2, 0x1f, RZ ;  /* 0x0000001f02027819 */ /* 0x000fc800000006ff */
[----:B------:R-:W1:Y:S02]  /*15530*/  SYNCS.PHASECHK.TRANS64.TRYWAIT P1, [R3+URZ+0x28c40], R2 ;  /* 0x028c4002030075a7 */ /* 0x000e64000802017f */
[----:B-1----:R-:W-:Y:S05]  /*15540*/  @!P1 BRA `(.L_x_4566) ;  /* 0x0000003000409947 */ /* 0x002fea0003800000 */
.L_x_4662:
[----:B------:R-:W-:Y:S05]  /*15550*/  @!P0 BRA `(.L_x_4567) ;  /* 0x0000000000048947 */ /* 0x000fea0003800000 */
[----:B------:R-:W-:Y:S01]  /*15560*/  BPT.TRAP 0x1 ;  /* 0x000000040000795c */ /* 0x000fe20000300000 */
.L_x_4567:
[----:B------:R-:W5:Y:S02]  /*15570*/  SYNCS.PHASECHK.TRANS64.TRYWAIT P1, [R5+URZ+0x28c60], R0 ;  /* 0x028c6000050075a7 */ /* 0x000f64000802017f */
[----:B-----5:R-:W-:Y:S05]  /*15580*/  @!P1 BRA `(.L_x_4568) ;  /* 0x0000003000449947 */ /* 0x020fea0003800000 */
.L_x_4663:
[----:B------:R-:W-:Y:S05]  /*15590*/  @!P0 BRA `(.L_x_4569) ;  /* 0x0000000000048947 */ /* 0x000fea0003800000 */
[----:B------:R-:W-:Y:S01]  /*155a0*/  BPT.TRAP 0x1 ;  /* 0x000000040000795c */ /* 0x000fe20000300000 */
.L_x_4569:
[----:B------:R0:W0:Y:S02]  /*155b0*/  SYNCS.PHASECHK.TRANS64.TRYWAIT P0, [R3+URZ+0x28c60], R2 ;  /* 0x028c6002030075a7 */ /* 0x000024000800017f */
[----:B0-----:R-:W-:Y:S05]  /*155c0*/  @!P0 NANOSLEEP.SYNCS 0x989680 ;  /* 0x009896800000895d */ /* 0x001fea0003900000 */
[----:B------:R-:W0:Y:S02]  /*155d0*/  @!P0 SYNCS.PHASECHK.TRANS64 P0, [R3+URZ+0x28c60], R2 ;  /* 0x028c6002030085a7 */ /* 0x000e24000800007f */
[----:B0-----:R-:W-:Y:S05]  /*155e0*/  @!P0 BRA `(.L_x_4569) ;  /* 0xfffffffc00f08947 */ /* 0x001fea000383ffff */
.L_x_4561:
[----:B------:R-:W-:Y:S05]  /*155f0*/  BSYNC B0 ;  /* 0x0000000000007941 */ /* 0x000fea0003800000 */
.L_x_4560:
[----:B------:R-:W-:Y:S05]  /*15600*/  EXIT ;  /* 0x000000000000794d */ /* 0x000fea0003800000 */
.L_x_4422:
[----:B0-----:R-:W-:-:S04]  /*15610*/  IMAD.U32 R3, RZ, RZ, UR23 ;  /* 0x00000017ff037e24 */ /* 0x001fc8000f8e00ff */
[----:B------:R0:W1:Y:S03]  /*15620*/  SYNCS.PHASECHK.TRANS64.TRYWAIT P1, [R3+URZ+0x28c50], R0 ;  /* 0x028c5000030075a7 */ /* 0x000066000802017f */
[----:B-1----:R-:W-:Y:S05]  /*15630*/  @!P1 NANOSLEEP.SYNCS 0x989680 ;  /* 0x009896800000995d */ /* 0x002fea0003900000 */
[----:B------:R-:W1:Y:S02]  /*15640*/  @!P1 SYNCS.PHASECHK.TRANS64 P1, [R3+URZ+0x28c50], R0 ;  /* 0x028c5000030095a7 */ /* 0x000e64000802007f */
[----:B-1----:R-:W-:Y:S05]  /*15650*/  @!P1 BRA `(.L_x_4422) ;  /* 0xfffffffc00ec9947 */ /* 0x002fea000383ffff */
[----:B------:R-:W-:Y:S05]  /*15660*/  BRA `(.L_x_4570) ;  /* 0xfffffec800d07947 */ /* 0x000fea000383ffff */
.L_x_4428:
[----:B-1----:R-:W-:-:S04]  /*15670*/  IMAD.U32 R3, RZ, RZ, UR23 ;  /* 0x00000017ff037e24 */ /* 0x002fc8000f8e00ff */
[----:B------:R1:W2:Y:S03]  /*15680*/  SYNCS.PHASECHK.TRANS64.TRYWAIT P1, [R3+URZ+0x28c50], R0 ;  /* 0x028c5000030075a7 */ /* 0x0002a6000802017f */
[----:B--2---:R-:W-:Y:S05]  /*15690*/  @!P1 NANOSLEEP.SYNCS 0x989680 ;  /* 0x009896800000995d */ /* 0x004fea0003900000 */
[----:B------:R-:W2:Y:S02]  /*156a0*/  @!P1 SYNCS.PHASECHK.TRANS64 P1, [R3+URZ+0x28c50], R0 ;  /* 0x028c5000030095a7 */ /* 0x000ea4000802007f */
[----:B--2---:R-:W-:Y:S05]  /*156b0*/  @!P1 BRA `(.L_x_4428) ;  /* 0xfffffffc00ec9947 */ /* 0x004fea000383ffff */
[----:B------:R-:W-:Y:S05]  /*156c0*/  BRA `(.L_x_4427) ;  /* 0xfffffed400d47947 */ /* 0x000fea000383ffff */
.L_x_4433:
[----:B0-----:R-:W-:-:S04]  /*156d0*/  IMAD.U32 R3, RZ, RZ, UR40 ;  /* 0x00000028ff037e24 */ /* 0x001fc8000f8e00ff */
[----:B------:R0:W1:Y:S03]  /*156e0*/  SYNCS.PHASECHK.TRANS64.TRYWAIT P1, [R3+URZ+0x28c00], R0 ;  /* 0x028c0000030075a7 */ /* 0x000066000802017f */
[----:B-1----:R-:W-:Y:S05]  /*156f0*/  @!P1 NANOSLEEP.SYNCS 0x989680 ;  /* 0x009896800000995d */ /* 0x002fea0003900000 */
[----:B------:R-:W1:Y:S02]  /*15700*/  @!P1 SYNCS.PHASECHK.TRANS64 P1, [R3+URZ+0x28c00], R0 ;  /* 0x028c0000030095a7 */ /* 0x000e64000802007f */
[----:B-1----:R-:W-:Y:S05]  /*15710*/  @!P1 BRA `(.L_x_4433) ;  /* 0xfffffffc00ec9947 */ /* 0x002fea000383ffff */
[----:B------:R-:W-:Y:S05]  /*15720*/  BRA `(.L_x_4571) ;  /* 0xfffffeec00247947 */ /* 0x000fea000383ffff */
.L_x_4437:
[----:B--2---:R2:W3:Y:S02]  /*15730*/  SYNCS.PHASECHK.TRANS64.TRYWAIT P1, [R7+URZ+0x28c30], R8 ;  /* 0x028c3008070075a7 */ /* 0x0044e4000802017f */
[----:B---3--:R-:W-:Y:S05]  /*15740*/  @!P1 NANOSLEEP.SYNCS 0x989680 ;  /* 0x009896800000995d */ /* 0x008fea0003900000 */
[----:B------:R-:W3:Y:S02]  /*15750*/  @!P1 SYNCS.PHASECHK.TRANS64 P1, [R7+URZ+0x28c30], R8 ;  /* 0x028c3008070095a7 */ /* 0x000ee4000802007f */
[----:B---3--:R-:W-:Y:S05]  /*15760*/  @!P1 BRA `(.L_x_4437) ;  /* 0xfffffffc00f09947 */ /* 0x008fea000383ffff */
[----:B------:R-:W-:Y:S05]  /*15770*/  BRA `(.L_x_4436) ;  /* 0xfffffeec00407947 */ /* 0x000fea000383ffff */
.L_x_4442:
[----:B--2---:R2:W3:Y:S02]  /*15780*/  SYNCS.PHASECHK.TRANS64.TRYWAIT P1, [R7+URZ+0x28c50], R8 ;  /* 0x028c5008070075a7 */ /* 0x0044e4000802017f */
[----:B---3--:R-:W-:Y:S05]  /*15790*/  @!P1 NANOSLEEP.SYNCS 0x989680 ;  /* 0x009896800000995d */ /* 0x008fea0003900000 */
[----:B------:R-:W3:Y:S02]  /*157a0*/  @!P1 SYNCS.PHASECHK.TRANS64 P1, [R7+URZ+0x28c50], R8 ;  /* 0x028c5008070095a7 */ /* 0x000ee4000802007f */
[----:B---3--:R-:W-:Y:S05]  /*157b0*/  @!P1 BRA `(.L_x_4442) ;  /* 0xfffffffc00f09947 */ /* 0x008fea000383ffff */
[----:B------:R-:W-:Y:S05]  /*157c0*/  BRA `(.L_x_4441) ;  /* 0xffffff0000cc7947 */ /* 0x000fea000383ffff */
.L_x_4448:
[----:B--2---:R-:W-:-:S04]  /*157d0*/  IMAD.U32 R6, RZ, RZ, UR23 ;  /* 0x00000017ff067e24 */ /* 0x004fc8000f8e00ff */
[----:B------:R2:W3:Y:S03]  /*157e0*/  SYNCS.PHASECHK.TRANS64.TRYWAIT P1, [R6+URZ+0x28c30], R7 ;  /* 0x028c3007060075a7 */ /* 0x0004e6000802017f */
[----:B---3--:R-:W-:Y:S05]  /*157f0*/  @!P1 NANOSLEEP.SYNCS 0x989680 ;  /* 0x009896800000995d */ /* 0x008fea0003900000 */
[----:B------:R-:W3:Y:S02]  /*15800*/  @!P1 SYNCS.PHASECHK.TRANS64 P1, [R6+URZ+0x28c30], R7 ;  /* 0x028c3007060095a7 */ /* 0x000ee4000802007f */
[----:B---3--:R-:W-:Y:S05]  /*15810*/  @!P1 BRA `(.L_x_4448) ;  /* 0xfffffffc00ec9947 */ /* 0x008fea000383ffff */
[----:B------:R-:W-:Y:S05]  /*15820*/  BRA `(.L_x_4447) ;  /* 0xffffff0400e07947 */ /* 0x000fea000383ffff */
.L_x_4453:
[----:B---3--:R-:W-:-:S04]  /*15830*/  IMAD.U32 R8, RZ, RZ, UR23 ;  /* 0x00000017ff087e24 */ /* 0x008fc8000f8e00ff */
[----:B------:R3:W4:Y:S03]  /*15840*/  SYNCS.PHASECHK.TRANS64.TRYWAIT P1, [R8+URZ+0x28c50], R7 ;  /* 0x028c5007080075a7 */ /* 0x000726000802017f */
[----:B----4-:R-:W-:Y:S05]  /*15850*/  @!P1 NANOSLEEP.SYNCS 0x989680 ;  /* 0x009896800000995d */ /* 0x010fea0003900000 */
[----:B------:R-:W4:Y:S02]  /*15860*/  @!P1 SYNCS.PHASECHK.TRANS64 P1, [R8+URZ+0x28c50], R7 ;  /* 0x028c5007080095a7 */ /* 0x000f24000802007f */
[----:B----4-:R-:W-:Y:S05]  /*15870*/  @!P1 BRA `(.L_x_4453) ;  /* 0xfffffffc00ec9947 */ /* 0x010fea000383ffff */
[----:B------:R-:W-:Y:S05]  /*15880*/  BRA `(.L_x_4452) ;  /* 0xffffff24005c7947 */ /* 0x000fea000383ffff */
.L_x_4460:
[----:B-1----:R-:W-:-:S04]  /*15890*/  IMAD.U32 R6, RZ, RZ, UR22 ;  /* 0x00000016ff067e24 */ /* 0x002fc8000f8e00ff */
[----:B------:R1:W2:Y:S03]  /*158a0*/  SYNCS.PHASECHK.TRANS64.TRYWAIT P1, [R6+URZ+0x28c30], R7 ;  /* 0x028c3007060075a7 */ /* 0x0002a6000802017f */
[----:B--2---:R-:W-:Y:S05]  /*158b0*/  @!P1 NANOSLEEP.SYNCS 0x989680 ;  /* 0x009896800000995d */ /* 0x004fea0003900000 */
[----:B------:R-:W2:Y:S02]  /*158c0*/  @!P1 SYNCS.PHASECHK.TRANS64 P1, [R6+URZ+0x28c30], R7 ;  /* 0x028c3007060095a7 */ /* 0x000ea4000802007f */
[----:B--2---:R-:W-:Y:S05]  /*158d0*/  @!P1 BRA `(.L_x_4460) ;  /* 0xfffffffc00ec9947 */ /* 0x004fea000383ffff */
[----:B------:R-:W-:Y:S05]  /*158e0*/  BRA `(.L_x_4459) ;  /* 0xffffff2800547947 */ /* 0x000fea000383ffff */
.L_x_4465:
[----:B---3--:R-:W-:-:S04]  /*158f0*/  IMAD.U32 R8, RZ, RZ, UR22 ;  /* 0x00000016ff087e24 */ /* 0x008fc8000f8e00ff */
[----:B------:R3:W4:Y:S03]  /*15900*/  SYNCS.PHASECHK.TRANS64.TRYWAIT P1, [R8+URZ+0x28c50], R7 ;  /* 0x028c5007080075a7 */ /* 0x000726000802017f */
[----:B----4-:R-:W-:Y:S05]  /*15910*/  @!P1 NANOSLEEP.SYNCS 0x989680 ;  /* 0x009896800000995d */ /* 0x010fea0003900000 */
[----:B------:R-:W4:Y:S02]  /*15920*/  @!P1 SYNCS.PHASECHK.TRANS64 P1, [R8+URZ+0x28c50], R7 ;  /* 0x028c5007080095a7 */ /* 0x000f24000802007f */
[----:B----4-:R-:W-:Y:S05]  /*15930*/  @!P1 BRA `(.L_x_4465) ;  /* 0xfffffffc00ec9947 */ /* 0x010fea000383ffff */
[----:B------:R-:W-:Y:S05]  /*15940*/  BRA `(.L_x_4464) ;  /* 0xffffff4000747947 */ /* 0x000fea000383ffff */
.L_x_4507:
        /* <DEDUP_REMOVED lines=11> */
.L_x_4573:
[----:B------:R-:W-:Y:S05]  /*15a00*/  BSYNC B0 ;  /* 0x0000000000007941 */ /* 0x000fea0003800000 */
.L_x_4572:
[----:B------:R-:W-:Y:S05]  /*15a10*/  BRA `(.L_x_4574) ;  /* 0xffffffb800987947 */ /* 0x000fea000383ffff */
.L_x_4510:
[----:B0-----:R0:W1:Y:S02]  /*15a20*/  SYNCS.PHASECHK.TRANS64.TRYWAIT P0, [R19+URZ+0x28c40], R0 ;  /* 0x028c4000130075a7 */ /* 0x001064000800017f */
[----:B-1----:R-:W-:Y:S05]  /*15a30*/  @!P0 NANOSLEEP.SYNCS 0x989680 ;  /* 0x009896800000895d */ /* 0x002fea0003900000 */
[----:B------:R-:W1:Y:S02]  /*15a40*/  @!P0 SYNCS.PHASECHK.TRANS64 P0, [R19+URZ+0x28c40], R0 ;  /* 0x028c4000130085a7 */ /* 0x000e64000800007f */
[----:B-1----:R-:W-:Y:S05]  /*15a50*/  @!P0 BRA `(.L_x_4510) ;  /* 0xfffffffc00f08947 */ /* 0x002fea000383ffff */
[----:B------:R-:W-:Y:S05]  /*15a60*/  BRA `(.L_x_4575) ;  /* 0xffffffbc007c7947 */ /* 0x000fea000383ffff */
.L_x_4511:
        /* <DEDUP_REMOVED lines=8> */
.L_x_4577:
[----:B------:R-:W-:Y:S05]  /*15af0*/  BSYNC B0 ;  /* 0x0000000000007941 */ /* 0x000fea0003800000 */
.L_x_4576:
        /* <DEDUP_REMOVED lines=9> */
.L_x_4578:
[----:B------:R-:W-:Y:S02]  /*15b90*/  IMAD.MOV.U32 R13, RZ, RZ, R5 ;  /* 0x000000ffff0d7224 */ /* 0x000fe400078e0005 */
[----:B------:R-:W-:Y:S02]  /*15ba0*/  IMAD.MOV.U32 R12, RZ, RZ, 0x1 ;  /* 0x00000001ff0c7424 */ /* 0x000fe400078e00ff */
[----:B------:R-:W-:-:S07]  /*15bb0*/  IMAD.MOV.U32 R3, RZ, RZ, R14 ;  /* 0x000000ffff037224 */ /* 0x000fce00078e000e */
[----:B------:R-:W-:Y:S05]  /*15bc0*/  WARPSYNC.COLLECTIVE R15, `(.L_x_4579) ;  /* 0x000000000f087348 */ /* 0x000fea0003c00000 */
[----:B------:R0:W1:Y:S02]  /*15bd0*/  SHFL.IDX P6, R14, R13, R12, R11 ;  /* 0x0000000c0d0e7389 */ /* 0x00006400000c000b */
[----:B01----:R-:W-:Y:S01]  /*15be0*/  ENDCOLLECTIVE ;  /* 0x000000000000791b */ /* 0x003fe20003800000 */
.L_x_4579:
        /* <DEDUP_REMOVED lines=15> */
.L_x_4580:
[----:B------:R-:W-:Y:S02]  /*15ce0*/  @P0 IMAD R6, R4, 0x2, R17 ;  /* 0x0000000204060824 */ /* 0x000fe400078e0211 */
[----:B------:R-:W-:Y:S02]  /*15cf0*/  IMAD.MOV.U32 R13, RZ, RZ, R5 ;  /* 0x000000ffff0d7224 */ /* 0x000fe400078e0005 */
[----:B------:R-:W-:Y:S02]  /*15d00*/  IMAD.MOV.U32 R12, RZ, RZ, 0x2 ;  /* 0x00000002ff0c7424 */ /* 0x000fe400078e00ff */
[----:B------:R-:W-:-:S07]  /*15d10*/  IMAD.MOV.U32 R3, RZ, RZ, R14 ;  /* 0x000000ffff037224 */ /* 0x000fce00078e000e */
[----:B------:R-:W-:Y:S05]  /*15d20*/  WARPSYNC.COLLECTIVE R15, `(.L_x_4581) ;  /* 0x000000000f087348 */ /* 0x000fea0003c00000 */
[----:B------:R0:W1:Y:S02]  /*15d30*/  SHFL.IDX P6, R14, R13, R12, R11 ;  /* 0x0000000c0d0e7389 */ /* 0x00006400000c000b */
[----:B01----:R-:W-:Y:S01]  /*15d40*/  ENDCOLLECTIVE ;  /* 0x000000000000791b */ /* 0x003fe20003800000 */
.L_x_4581:
        /* <DEDUP_REMOVED lines=15> */
.L_x_4582:
[----:B------:R-:W-:Y:S02]  /*15e40*/  @P0 IMAD R6, R4, 0x2, R17 ;  /* 0x0000000204060824 */ /* 0x000fe400078e0211 */
[----:B------:R-:W-:Y:S02]  /*15e50*/  IMAD.MOV.U32 R13, RZ, RZ, R5 ;  /* 0x000000ffff0d7224 */ /* 0x000fe400078e0005 */
[----:B------:R-:W-:Y:S02]  /*15e60*/  IMAD.MOV.U32 R12, RZ, RZ, 0x3 ;  /* 0x00000003ff0c7424 */ /* 0x000fe400078e00ff */
[----:B------:R-:W-:-:S07]  /*15e70*/  IMAD.MOV.U32 R3, RZ, RZ, R14 ;  /* 0x000000ffff037224 */ /* 0x000fce00078e000e */
[----:B------:R-:W-:Y:S05]  /*15e80*/  WARPSYNC.COLLECTIVE R15, `(.L_x_4583) ;  /* 0x000000000f087348 */ /* 0x000fea0003c00000 */
[----:B------:R0:W1:Y:S02]  /*15e90*/  SHFL.IDX P6, R14, R13, R12, R11 ;  /* 0x0000000c0d0e7389 */ /* 0x00006400000c000b */
[----:B01----:R-:W-:Y:S01]  /*15ea0*/  ENDCOLLECTIVE ;  /* 0x000000000000791b */ /* 0x003fe20003800000 */
.L_x_4583:
        /* <DEDUP_REMOVED lines=10> */
.L_x_4584:
[----:B------:R-:W-:Y:S01]  /*15f50*/  @!PT LDS RZ, [RZ] ;  /* 0x00000000fffff984 */ /* 0x000fe20000000800 */
[----:B------:R-:W-:Y:S01]  /*15f60*/  @!PT LDS RZ, [RZ] ;  /* 0x00000000fffff984 */ /* 0x000fe20000000800 */
[----:B------:R-:W-:Y:S01]  /*15f70*/  @!PT LDS RZ, [RZ] ;  /* 0x00000000fffff984 */ /* 0x000fe20000000800 */
[----:B------:R0:W-:Y:S01]  /*15f80*/  @P0 LDGSTS.E.BYPASS.LTC128B.128 [R6+0x23400], desc[UR50][R2.64], !P2 ;  /* 0x2340000002060fae */ /* 0x0001e2000d101d72 */
[----:B------:R-:W-:Y:S01]  /*15f90*/  IMAD.MOV.U32 R0, RZ, RZ, R14 ;  /* 0x000000ffff007224 */ /* 0x000fe200078e000e */
[----:B------:R-:W-:Y:S06]  /*15fa0*/  BRA `(.L_x_4585) ;  /* 0xffffffbc002c7947 */ /* 0x000fec000383ffff */
.L_x_4516:
[----:B------:R-:W-:Y:S01]  /*15fb0*/  IMAD.MOV.U32 R13, RZ, RZ, R4 ;  /* 0x000000ffff0d7224 */ /* 0x000fe200078e0004 */
[----:B------:R-:W-:Y:S01]  /*15fc0*/  LEA R25, R25, R36, 0x6 ;  /* 0x0000002419197211 */ /* 0x000fe200078e30ff */
[----:B------:R-:W-:Y:S02]  /*15fd0*/  IMAD.MOV.U32 R12, RZ, RZ, RZ ;  /* 0x000000ffff0c7224 */ /* 0x000fe400078e00ff */
[----:B------:R-:W-:Y:S02]  /*15fe0*/  IMAD.MOV.U32 R11, RZ, RZ, 0x181f ;  /* 0x0000181fff0b7424 */ /* 0x000fe400078e00ff */
[----:B------:R-:W-:Y:S02]  /*15ff0*/  IMAD.MOV.U32 R15, RZ, RZ, -0x1 ;  /* 0xffffffffff0f7424 */ /* 0x000fe400078e00ff */
[----:B-----5:R-:W-:Y:S02]  /*16000*/  IMAD R5, R9, R6, RZ ;  /* 0x0000000609057224 */ /* 0x020fe400078e02ff */
[----:B------:R-:W-:-:S07]  /*16010*/  VIADD R6, R25, 0x10 ;  /* 0x0000001019067836 */ /* 0x000fce0000000000 */
[----:B------:R-:W-:Y:S05]  /*16020*/  WARPSYNC.COLLECTIVE R15, `(.L_x_4586) ;  /* 0x000000000f087348 */ /* 0x000fea0003c00000 */
[----:B------:R0:W1:Y:S02]  /*16030*/  SHFL.IDX P6, R14, R13, R12, R11 ;  /* 0x0000000c0d0e7389 */ /* 0x00006400000c000b */
[----:B01----:R-:W-:Y:S01]  /*16040*/  ENDCOLLECTIVE ;  /* 0x000000000000791b */ /* 0x003fe20003800000 */
.L_x_4586:
[----:B------:R-:W-:Y:S01]  /*16050*/  ISETP.GE.AND P0, PT, R25, R5, PT ;  /* 0x000000051900720c */ /* 0x000fe20003f06270 */
[----:B------:R-:W-:Y:S02]  /*16060*/  IMAD.MOV.U32 R13, RZ, RZ, R0 ;  /* 0x000000ffff0d7224 */ /* 0x000fe400078e0000 */
[----:B------:R-:W-:-:S10]  /*16070*/  IMAD.MOV.U32 R2, RZ, RZ, R14 ;  /* 0x000000ffff027224 */ /* 0x000fd400078e000e */
[----:B------:R-:W-:Y:S05]  /*16080*/  WARPSYNC.COLLECTIVE R15, `(.L_x_4587) ;  /* 0x000000000f087348 */ /* 0x000fea0003c00000 */
[----:B------:R0:W1:Y:S02]  /*16090*/  SHFL.IDX P6, R14, R13, R12, R11 ;  /* 0x0000000c0d0e7389 */ /* 0x00006400000c000b */
[----:B01----:R-:W-:Y:S01]  /*160a0*/  ENDCOLLECTIVE ;  /* 0x000000000000791b */ /* 0x003fe20003800000 */
.L_x_4587:
[----:B------:R-:W-:Y:S02]  /*160b0*/  IMAD.MOV.U32 R13, RZ, RZ, R4 ;  /* 0x000000ffff0d7224 */ /* 0x000fe400078e0004 */
[----:B------:R-:W-:Y:S02]  /*160c0*/  IMAD.MOV.U32 R12, RZ, RZ, 0x1 ;  /* 0x00000001ff0c7424 */ /* 0x000fe400078e00ff */
[----:B------:R-:W-:-:S07]  /*160d0*/  IMAD.MOV.U32 R3, RZ, RZ, R14 ;  /* 0x000000ffff037224 */ /* 0x000fce00078e000e */
[----:B------:R-:W-:Y:S05]  /*160e0*/  WARPSYNC.COLLECTIVE R15, `(.L_x_4588) ;  /* 0x000000000f087348 */ /* 0x000fea0003c00000 */
[----:B------:R0:W1:Y:S02]  /*160f0*/  SHFL.IDX P6, R14, R13, R12, R11 ;  /* 0x0000000c0d0e7389 */ /* 0x00006400000c000b */
[----:B01----:R-:W-:Y:S01]  /*16100*/  ENDCOLLECTIVE ;  /* 0x000000000000791b */ /* 0x003fe20003800000 */
.L_x_4588:
        /* <DEDUP_REMOVED lines=15> */
.L_x_4589:
[----:B------:R-:W-:Y:S02]  /*16200*/  IMAD.MOV.U32 R13, RZ, RZ, R4 ;  /* 0x000000ffff0d7224 */ /* 0x000fe400078e0004 */
[----:B------:R-:W-:Y:S02]  /*16210*/  IMAD.MOV.U32 R12, RZ, RZ, 0x2 ;  /* 0x00000002ff0c7424 */ /* 0x000fe400078e00ff */
[----:B------:R-:W-:-:S07]  /*16220*/  IMAD.MOV.U32 R3, RZ, RZ, R14 ;  /* 0x000000ffff037224 */ /* 0x000fce00078e000e */
[----:B------:R-:W-:Y:S05]  /*16230*/  WARPSYNC.COLLECTIVE R15, `(.L_x_4590) ;  /* 0x000000000f087348 */ /* 0x000fea0003c00000 */
[----:B------:R0:W1:Y:S02]  /*16240*/  SHFL.IDX P6, R14, R13, R12, R11 ;  /* 0x0000000c0d0e7389 */ /* 0x00006400000c000b */
[----:B01----:R-:W-:Y:S01]  /*16250*/  ENDCOLLECTIVE ;  /* 0x000000000000791b */ /* 0x003fe20003800000 */
.L_x_4590:
        /* <DEDUP_REMOVED lines=16> */
.L_x_4591:
[----:B------:R-:W-:Y:S02]  /*16360*/  IMAD.MOV.U32 R13, RZ, RZ, R4 ;  /* 0x000000ffff0d7224 */ /* 0x000fe400078e0004 */
[----:B------:R-:W-:Y:S02]  /*16370*/  IMAD.MOV.U32 R12, RZ, RZ, 0x3 ;  /* 0x00000003ff0c7424 */ /* 0x000fe400078e00ff */
[----:B------:R-:W-:-:S07]  /*16380*/  IMAD.MOV.U32 R3, RZ, RZ, R14 ;  /* 0x000000ffff037224 */ /* 0x000fce00078e000e */
[----:B------:R-:W-:Y:S05]  /*16390*/  WARPSYNC.COLLECTIVE R15, `(.L_x_4592) ;  /* 0x000000000f087348 */ /* 0x000fea0003c00000 */
[----:B------:R0:W1:Y:S02]  /*163a0*/  SHFL.IDX P6, R14, R13, R12, R11 ;  /* 0x0000000c0d0e7389 */ /* 0x00006400000c000b */
[----:B01----:R-:W-:Y:S01]  /*163b0*/  ENDCOLLECTIVE ;  /* 0x000000000000791b */ /* 0x003fe20003800000 */
.L_x_4592:
        /* <DEDUP_REMOVED lines=10> */
.L_x_4593:
[----:B------:R-:W-:Y:S01]  /*16460*/  @!PT LDS RZ, [RZ] ;  /* 0x00000000fffff984 */ /* 0x000fe20000000800 */
[----:B------:R-:W-:Y:S01]  /*16470*/  @!PT LDS RZ, [RZ] ;  /* 0x00000000fffff984 */ /* 0x000fe20000000800 */
[----:B------:R-:W-:Y:S01]  /*16480*/  @!PT LDS RZ, [RZ] ;  /* 0x00000000fffff984 */ /* 0x000fe20000000800 */
[----:B------:R1:W-:Y:S01]  /*16490*/  @!P0 LDGSTS.E.BYPASS.LTC128B.128 [R7+0x21400], desc[UR50][R2.64], !P1 ;  /* 0x2140000002078fae */ /* 0x0003e2000c901d72 */
[----:B------:R-:W-:Y:S01]  /*164a0*/  IMAD.MOV.U32 R0, RZ, RZ, R14 ;  /* 0x000000ffff007224 */ /* 0x000fe200078e000e */
[----:B------:R-:W-:Y:S06]  /*164b0*/  BRA `(.L_x_4594) ;  /* 0xffffffc0002c7947 */ /* 0x000fec000383ffff */
.L_x_4519:
[----:B0-----:R0:W1:Y:S02]  /*164c0*/  SYNCS.PHASECHK.TRANS64.TRYWAIT P0, [R17+URZ+0x28c20], R0 ;  /* 0x028c2000110075a7 */ /* 0x001064000800017f */
[----:B-1----:R-:W-:Y:S05]  /*164d0*/  @!P0 NANOSLEEP.SYNCS 0x989680 ;  /* 0x009896800000895d */ /* 0x002fea0003900000 */
[----:B------:R-:W1:Y:S02]  /*164e0*/  @!P0 SYNCS.PHASECHK.TRANS64 P0, [R17+URZ+0x28c20], R0 ;  /* 0x028c2000110085a7 */ /* 0x000e64000800007f */
[----:B-1----:R-:W-:Y:S05]  /*164f0*/  @!P0 BRA `(.L_x_4519) ;  /* 0xfffffffc00f08947 */ /* 0x002fea000383ffff */
[----:B------:R-:W-:Y:S05]  /*16500*/  BRA `(.L_x_4595) ;  /* 0xffffffc000887947 */ /* 0x000fea000383ffff */
.L_x_4522:
[----:B0-----:R0:W1:Y:S02]  /*16510*/  SYNCS.PHASECHK.TRANS64.TRYWAIT P0, [R19+URZ+0x28c60], R0 ;  /* 0x028c6000130075a7 */ /* 0x001064000800017f */
[----:B-1----:R-:W-:Y:S05]  /*16520*/  @!P0 NANOSLEEP.SYNCS 0x989680 ;  /* 0x009896800000895d */ /* 0x002fea0003900000 */
[----:B------:R-:W1:Y:S02]  /*16530*/  @!P0 SYNCS.PHASECHK.TRANS64 P0, [R19+URZ+0x28c60], R0 ;  /* 0x028c6000130085a7 */ /* 0x000e64000800007f */
[----:B-1----:R-:W-:Y:S05]  /*16540*/  @!P0 BRA `(.L_x_4522) ;  /* 0xfffffffc00f08947 */ /* 0x002fea000383ffff */
[----:B------:R-:W-:Y:S05]  /*16550*/  BRA `(.L_x_4596) ;  /* 0xffffffc000987947 */ /* 0x000fea000383ffff */
.L_x_4523:
        /* <DEDUP_REMOVED lines=8> */
.L_x_4598:
[----:B------:R-:W-:Y:S05]  /*165e0*/  BSYNC B0 ;  /* 0x0000000000007941 */ /* 0x000fea0003800000 */
.L_x_4597:
        /* <DEDUP_REMOVED lines=15> */
.L_x_4599:
        /* <DEDUP_REMOVED lines=40> */
.L_x_4600:
[----:B------:R-:W-:Y:S02]  /*16960*/  IMAD.MOV.U32 R13, RZ, RZ, R4 ;  /* 0x000000ffff0d7224 */ /* 0x000fe400078e0004 */
[----:B------:R-:W-:-:S07]  /*16970*/  IMAD.MOV.U32 R3, RZ, RZ, R14 ;  /* 0x000000ffff037224 */ /* 0x000fce00078e000e */
[----:B------:R-:W-:Y:S05]  /*16980*/  WARPSYNC.COLLECTIVE R15, `(.L_x_4601) ;  /* 0x000000000f087348 */ /* 0x000fea0003c00000 */
[----:B------:R0:W1:Y:S02]  /*16990*/  SHFL.IDX P6, R14, R13, R12, R11 ;  /* 0x0000000c0d0e7389 */ /* 0x00006400000c000b */
[----:B01----:R-:W-:Y:S01]  /*169a0*/  ENDCOLLECTIVE ;  /* 0x000000000000791b */ /* 0x003fe20003800000 */
.L_x_4601:
        /* <DEDUP_REMOVED lines=29> */
.L_x_4602:
[----:B------:R-:W-:Y:S02]  /*16b80*/  IMAD.MOV.U32 R13, RZ, RZ, R4 ;  /* 0x000000ffff0d7224 */ /* 0x000fe400078e0004 */
[----:B------:R-:W-:-:S07]  /*16b90*/  IMAD.MOV.U32 R7, RZ, RZ, R14 ;  /* 0x000000ffff077224 */ /* 0x000fce00078e000e */
[----:B------:R-:W-:Y:S05]  /*16ba0*/  WARPSYNC.COLLECTIVE R15, `(.L_x_4603) ;  /* 0x000000000f087348 */ /* 0x000fea0003c00000 */
[----:B------:R0:W1:Y:S02]  /*16bb0*/  SHFL.IDX P6, R14, R13, R12, R11 ;  /* 0x0000000c0d0e7389 */ /* 0x00006400000c000b */
[----:B01----:R-:W-:Y:S01]  /*16bc0*/  ENDCOLLECTIVE ;  /* 0x000000000000791b */ /* 0x003fe20003800000 */
.L_x_4603:
        /* <DEDUP_REMOVED lines=29> */
.L_x_4604:
[----:B------:R-:W-:Y:S02]  /*16da0*/  IMAD.MOV.U32 R13, RZ, RZ, R4 ;  /* 0x000000ffff0d7224 */ /* 0x000fe400078e0004 */
[----:B------:R-:W-:-:S07]  /*16db0*/  IMAD.MOV.U32 R6, RZ, RZ, R14 ;  /* 0x000000ffff067224 */ /* 0x000fce00078e000e */
[----:B------:R-:W-:Y:S05]  /*16dc0*/  WARPSYNC.COLLECTIVE R15, `(.L_x_4605) ;  /* 0x000000000f087348 */ /* 0x000fea0003c00000 */
[----:B------:R0:W1:Y:S02]  /*16dd0*/  SHFL.IDX P6, R14, R13, R12, R11 ;  /* 0x0000000c0d0e7389 */ /* 0x00006400000c000b */
[----:B01----:R-:W-:Y:S01]  /*16de0*/  ENDCOLLECTIVE ;  /* 0x000000000000791b */ /* 0x003fe20003800000 */
.L_x_4605:
[----:B------:R-:W-:Y:S01]  /*16df0*/  IMAD.MOV.U32 R2, RZ, RZ, R14 ;  /* 0x000000ffff027224 */ /* 0x000fe200078e000e */
[----:B------:R-:W-:Y:S06]  /*16e00*/  BRA `(.L_x_4606) ;  /* 0xffffffc000247947 */ /* 0x000fec000383ffff */
.L_x_4530:
[----:B0-----:R0:W1:Y:S02]  /*16e10*/  SYNCS.PHASECHK.TRANS64.TRYWAIT P0, [R6+URZ+0x28c40], R19 ;  /* 0x028c4013060075a7 */ /* 0x001064000800017f */
[----:B-1----:R-:W-:Y:S05]  /*16e20*/  @!P0 NANOSLEEP.SYNCS 0x989680 ;  /* 0x009896800000895d */ /* 0x002fea0003900000 */
[----:B------:R-:W1:Y:S02]  /*16e30*/  @!P0 SYNCS.PHASECHK.TRANS64 P0, [R6+URZ+0x28c40], R19 ;  /* 0x028c4013060085a7 */ /* 0x000e64000800007f */
[----:B-1----:R-:W-:Y:S05]  /*16e40*/  @!P0 BRA `(.L_x_4530) ;  /* 0xfffffffc00f08947 */ /* 0x002fea000383ffff */
[----:B------:R-:W-:Y:S05]  /*16e50*/  BRA `(.L_x_4607) ;  /* 0xffffffc400b07947 */ /* 0x000fea000383ffff */
.L_x_4531:
        /* <DEDUP_REMOVED lines=8> */
.L_x_4609:
[----:B------:R-:W-:Y:S05]  /*16ee0*/  BSYNC B1 ;  /* 0x0000000000017941 */ /* 0x000fea0003800000 */
.L_x_4608:
        /* <DEDUP_REMOVED lines=9> */
.L_x_4610:
[----:B------:R-:W-:Y:S02]  /*16f80*/  IMAD.MOV.U32 R13, RZ, RZ, R25 ;  /* 0x000000ffff0d7224 */ /* 0x000fe400078e0019 */
[----:B------:R-:W-:Y:S02]  /*16f90*/  IMAD.MOV.U32 R12, RZ, RZ, 0x1 ;  /* 0x00000001ff0c7424 */ /* 0x000fe400078e00ff */
[----:B------:R-:W-:-:S07]  /*16fa0*/  IMAD.MOV.U32 R2, RZ, RZ, R14 ;  /* 0x000000ffff027224 */ /* 0x000fce00078e000e */
[----:B------:R-:W-:Y:S05]  /*16fb0*/  WARPSYNC.COLLECTIVE R15, `(.L_x_4611) ;  /* 0x000000000f087348 */ /* 0x000fea0003c00000 */
[----:B------:R0:W1:Y:S02]  /*16fc0*/  SHFL.IDX P6, R14, R13, R12, R11 ;  /* 0x0000000c0d0e7389 */ /* 0x00006400000c000b */
[----:B01----:R-:W-:Y:S01]  /*16fd0*/  ENDCOLLECTIVE ;  /* 0x000000000000791b */ /* 0x003fe20003800000 */
.L_x_4611:
        /* <DEDUP_REMOVED lines=11> */
.L_x_4612:
[----:B------:R-:W-:Y:S02]  /*17090*/  IMAD.MOV.U32 R13, RZ, RZ, R25 ;  /* 0x000000ffff0d7224 */ /* 0x000fe400078e0019 */
[----:B------:R-:W-:Y:S02]  /*170a0*/  IMAD.MOV.U32 R12, RZ, RZ, 0x2 ;  /* 0x00000002ff0c7424 */ /* 0x000fe400078e00ff */
[----:B------:R-:W-:-:S07]  /*170b0*/  IMAD.MOV.U32 R2, RZ, RZ, R14 ;  /* 0x000000ffff027224 */ /* 0x000fce00078e000e */
[----:B------:R-:W-:Y:S05]  /*170c0*/  WARPSYNC.COLLECTIVE R15, `(.L_x_4613) ;  /* 0x000000000f087348 */ /* 0x000fea0003c00000 */
[----:B------:R0:W1:Y:S02]  /*170d0*/  SHFL.IDX P6, R14, R13, R12, R11 ;  /* 0x0000000c0d0e7389 */ /* 0x00006400000c000b */
[----:B01----:R-:W-:Y:S01]  /*170e0*/  ENDCOLLECTIVE ;  /* 0x000000000000791b */ /* 0x003fe20003800000 */
.L_x_4613:
        /* <DEDUP_REMOVED lines=11> */
.L_x_4614:
[----:B------:R-:W-:Y:S02]  /*171a0*/  IMAD.MOV.U32 R13, RZ, RZ, R25 ;  /* 0x000000ffff0d7224 */ /* 0x000fe400078e0019 */
[----:B------:R-:W-:Y:S02]  /*171b0*/  IMAD.MOV.U32 R12, RZ, RZ, 0x3 ;  /* 0x00000003ff0c7424 */ /* 0x000fe400078e00ff */
[----:B------:R-:W-:-:S07]  /*171c0*/  IMAD.MOV.U32 R2, RZ, RZ, R14 ;  /* 0x000000ffff027224 */ /* 0x000fce00078e000e */
[----:B------:R-:W-:Y:S05]  /*171d0*/  WARPSYNC.COLLECTIVE R15, `(.L_x_4615) ;  /* 0x000000000f087348 */ /* 0x000fea0003c00000 */
[----:B------:R0:W1:Y:S02]  /*171e0*/  SHFL.IDX P6, R14, R13, R12, R11 ;  /* 0x0000000c0d0e7389 */ /* 0x00006400000c000b */
[----:B01----:R-:W-:Y:S01]  /*171f0*/  ENDCOLLECTIVE ;  /* 0x000000000000791b */ /* 0x003fe20003800000 */
.L_x_4615:
        /* <DEDUP_REMOVED lines=11> */
.L_x_4616:
[----:B------:R-:W-:Y:S01]  /*172b0*/  IMAD.MOV.U32 R2, RZ, RZ, R14 ;  /* 0x000000ffff027224 */ /* 0x000fe200078e000e */
[----:B------:R-:W-:Y:S06]  /*172c0*/  BRA `(.L_x_4617) ;  /* 0xffffffc400387947 */ /* 0x000fec000383ffff */
.L_x_4536:
[----:B---3--:R3:W4:Y:S02]  /*172d0*/  SYNCS.PHASECHK.TRANS64.TRYWAIT P0, [R6+URZ+0x28c60], R19 ;  /* 0x028c6013060075a7 */ /* 0x008724000800017f */
[----:B----4-:R-:W-:Y:S05]  /*172e0*/  @!P0 NANOSLEEP.SYNCS 0x989680 ;  /* 0x009896800000895d */ /* 0x010fea0003900000 */
[----:B------:R-:W4:Y:S02]  /*172f0*/  @!P0 SYNCS.PHASECHK.TRANS64 P0, [R6+URZ+0x28c60], R19 ;  /* 0x028c6013060085a7 */ /* 0x000f24000800007f */
[----:B----4-:R-:W-:Y:S05]  /*17300*/  @!P0 BRA `(.L_x_4536) ;  /* 0xfffffffc00f08947 */ /* 0x010fea000383ffff */
[----:B------:R-:W-:Y:S05]  /*17310*/  BRA `(.L_x_4618) ;  /* 0xffffffc400887947 */ /* 0x000fea000383ffff */
.L_x_4537:
        /* <DEDUP_REMOVED lines=8> */
.L_x_4620:
[----:B------:R-:W-:Y:S05]  /*173a0*/  BSYNC B1 ;  /* 0x0000000000017941 */ /* 0x000fea0003800000 */
.L_x_4619:
        /* <DEDUP_REMOVED lines=13> */
.L_x_4621:
        /* <DEDUP_REMOVED lines=17> */
.L_x_4622:
        /* <DEDUP_REMOVED lines=16> */
.L_x_4623:
        /* <DEDUP_REMOVED lines=19> */
.L_x_4624:
        /* <DEDUP_REMOVED lines=14> */
.L_x_4625:
        /* <DEDUP_REMOVED lines=16> */
.L_x_4626:
        /* <DEDUP_REMOVED lines=14> */
.L_x_4627:
[----:B------:R-:W-:Y:S05]  /*17a80*/  BRA `(.L_x_4628) ;  /* 0xffffffc000ec7947 */ /* 0x000fea000383ffff */
.L_x_4545:
        /* <DEDUP_REMOVED lines=8> */
.L_x_4630:
[----:B------:R-:W-:Y:S05]  /*17b10*/  BSYNC B0 ;  /* 0x0000000000007941 */ /* 0x000fea0003800000 */
.L_x_4629:
        /* <DEDUP_REMOVED lines=9> */
.L_x_4631:
        /* <DEDUP_REMOVED lines=23> */
.L_x_4632:
[----:B------:R-:W-:Y:S01]  /*17d20*/  IMAD.MOV.U32 R12, RZ, RZ, 0x2 ;  /* 0x00000002ff0c7424 */ /* 0x000fe200078e00ff */
[----:B------:R-:W-:-:S05]  /*17d30*/  SEL R4, R14, RZ, P1 ;  /* 0x000000ff0e047207 */ /* 0x000fca0000800000 */
[----:B------:R-:W-:-:S04]  /*17d40*/  IMAD.IADD R4, R13, 0x1, R4 ;  /* 0x000000010d047824 */ /* 0x000fc800078e0204 */
[----:B------:R-:W-:-:S07]  /*17d50*/  IMAD.MOV.U32 R13, RZ, RZ, R4 ;  /* 0x000000ffff0d7224 */ /* 0x000fce00078e0004 */
[----:B------:R-:W-:Y:S05]  /*17d60*/  WARPSYNC.COLLECTIVE R15, `(.L_x_4633) ;  /* 0x000000000f087348 */ /* 0x000fea0003c00000 */
[----:B------:R0:W1:Y:S02]  /*17d70*/  SHFL.UP P6, R14, R13, R12, R11 ;  /* 0x0400000c0d0e7389 */ /* 0x00006400000c000b */
[----:B01----:R-:W-:Y:S01]  /*17d80*/  ENDCOLLECTIVE ;  /* 0x000000000000791b */ /* 0x003fe20003800000 */
.L_x_4633:
[----:B------:R-:W-:Y:S01]  /*17d90*/  IMAD.MOV.U32 R12, RZ, RZ, 0x4 ;  /* 0x00000004ff0c7424 */ /* 0x000fe200078e00ff */
[----:B------:R-:W-:-:S05]  /*17da0*/  SEL R3, R14, RZ, P2 ;  /* 0x000000ff0e037207 */ /* 0x000fca0001000000 */
[----:B------:R-:W-:-:S04]  /*17db0*/  IMAD.IADD R2, R4, 0x1, R3 ;  /* 0x0000000104027824 */ /* 0x000fc800078e0203 */
[----:B------:R-:W-:-:S07]  /*17dc0*/  IMAD.MOV.U32 R13, RZ, RZ, R2 ;  /* 0x000000ffff0d7224 */ /* 0x000fce00078e0002 */
[----:B------:R-:W-:Y:S05]  /*17dd0*/  WARPSYNC.COLLECTIVE R15, `(.L_x_4634) ;  /* 0x000000000f087348 */ /* 0x000fea0003c00000 */
[----:B------:R0:W1:Y:S02]  /*17de0*/  SHFL.UP P6, R14, R13, R12, R11 ;  /* 0x0400000c0d0e7389 */ /* 0x00006400000c000b */
[----:B01----:R-:W-:Y:S01]  /*17df0*/  ENDCOLLECTIVE ;  /* 0x000000000000791b */ /* 0x003fe20003800000 */
.L_x_4634:
[----:B------:R-:W-:Y:S01]  /*17e00*/  IMAD.MOV.U32 R12, RZ, RZ, 0x8 ;  /* 0x00000008ff0c7424 */ /* 0x000fe200078e00ff */
[----:B------:R-:W-:-:S05]  /*17e10*/  SEL R3, R14, RZ, P3 ;  /* 0x000000ff0e037207 */ /* 0x000fca0001800000 */
[----:B------:R-:W-:-:S04]  /*17e20*/  IMAD.IADD R3, R2, 0x1, R3 ;  /* 0x0000000102037824 */ /* 0x000fc800078e0203 */
[----:B------:R-:W-:-:S07]  /*17e30*/  IMAD.MOV.U32 R13, RZ, RZ, R3 ;  /* 0x000000ffff0d7224 */ /* 0x000fce00078e0003 */
[----:B------:R-:W-:Y:S05]  /*17e40*/  WARPSYNC.COLLECTIVE R15, `(.L_x_4635) ;  /* 0x000000000f087348 */ /* 0x000fea0003c00000 */
[----:B------:R0:W1:Y:S02]  /*17e50*/  SHFL.UP P6, R14, R13, R12, R11 ;  /* 0x0400000c0d0e7389 */ /* 0x00006400000c000b */
[----:B01----:R-:W-:Y:S01]  /*17e60*/  ENDCOLLECTIVE ;  /* 0x000000000000791b */ /* 0x003fe20003800000 */
.L_x_4635:
[----:B------:R-:W-:Y:S01]  /*17e70*/  IMAD.MOV.U32 R12, RZ, RZ, 0x10 ;  /* 0x00000010ff0c7424 */ /* 0x000fe200078e00ff */
[----:B------:R-:W-:-:S05]  /*17e80*/  SEL R4, R14, RZ, P4 ;  /* 0x000000ff0e047207 */ /* 0x000fca0002000000 */
[----:B------:R-:W-:-:S04]  /*17e90*/  IMAD.IADD R4, R3, 0x1, R4 ;  /* 0x0000000103047824 */ /* 0x000fc800078e0204 */
[----:B------:R-:W-:-:S07]  /*17ea0*/  IMAD.MOV.U32 R13, RZ, RZ, R4 ;  /* 0x000000ffff0d7224 */ /* 0x000fce00078e0004 */
[----:B------:R-:W-:Y:S05]  /*17eb0*/  WARPSYNC.COLLECTIVE R15, `(.L_x_4636) ;  /* 0x000000000f087348 */ /* 0x000fea0003c00000 */
[----:B------:R0:W1:Y:S02]  /*17ec0*/  SHFL.UP P6, R14, R13, R12, R11 ;  /* 0x0400000c0d0e7389 */ /* 0x00006400000c000b */
[----:B01----:R-:W-:Y:S01]  /*17ed0*/  ENDCOLLECTIVE ;  /* 0x000000000000791b */ /* 0x003fe20003800000 */
.L_x_4636:
        /* <DEDUP_REMOVED lines=8> */
.L_x_4637:
[----:B------:R-:W-:Y:S05]  /*17f60*/  BRA `(.L_x_4638) ;  /* 0xffffffc400887947 */ /* 0x000fea000383ffff */
.L_x_4548:
[----:B------:R-:W-:Y:S01]  /*17f70*/  BSSY B0, `(.L_x_4639) ;  /* 0x0000007000007945 */ /* 0x000fe20003800000 */
[----:B------:R-:W-:Y:S02]  /*17f80*/  IMAD.MOV.U32 R12, RZ, RZ, 0x1 ;  /* 0x00000001ff0c7424 */ /* 0x000fe400078e00ff */
[----:B------:R-:W-:Y:S02]  /*17f90*/  IMAD.MOV.U32 R11, RZ, RZ, RZ ;  /* 0x000000ffff0b7224 */ /* 0x000fe400078e00ff */
[----:B------:R-:W-:-:S07]  /*17fa0*/  IMAD.MOV.U32 R15, RZ, RZ, -0x1 ;  /* 0xffffffffff0f7424 */ /* 0x000fce00078e00ff */
[----:B-1----:R-:W-:Y:S05]  /*17fb0*/  WARPSYNC.COLLECTIVE R15, `(.L_x_4640) ;  /* 0x000000000f087348 */ /* 0x002fea0003c00000 */
[----:B------:R0:W2:Y:S02]  /*17fc0*/  SHFL.UP P6, R14, R13, R12, R11 ;  /* 0x0400000c0d0e7389 */ /* 0x0000a400000c000b */
[----:B012---:R-:W-:Y:S01]  /*17fd0*/  ENDCOLLECTIVE ;  /* 0x000000000000791b */ /* 0x007fe20003800000 */
.L_x_4640:
[----:B------:R-:W-:Y:S05]  /*17fe0*/  BSYNC B0 ;  /* 0x0000000000007941 */ /* 0x000fea0003800000 */
.L_x_4639:
        /* <DEDUP_REMOVED lines=8> */
.L_x_4641:
[----:B------:R-:W-:Y:S01]  /*18070*/  IMAD.MOV.U32 R12, RZ, RZ, 0x4 ;  /* 0x00000004ff0c7424 */ /* 0x000fe200078e00ff */
[----:B------:R-:W-:-:S05]  /*18080*/  SEL R2, R14, RZ, P2 ;  /* 0x000000ff0e027207 */ /* 0x000fca0001000000 */
[----:B------:R-:W-:-:S04]  /*18090*/  IMAD.IADD R2, R13, 0x1, R2 ;  /* 0x000000010d027824 */ /* 0x000fc800078e0202 */
[----:B------:R-:W-:-:S07]  /*180a0*/  IMAD.MOV.U32 R13, RZ, RZ, R2 ;  /* 0x000000ffff0d7224 */ /* 0x000fce00078e0002 */
[----:B------:R-:W-:Y:S05]  /*180b0*/  WARPSYNC.COLLECTIVE R15, `(.L_x_4642) ;  /* 0x000000000f087348 */ /* 0x000fea0003c00000 */
[----:B------:R0:W1:Y:S02]  /*180c0*/  SHFL.UP P6, R14, R13, R12, R11 ;  /* 0x0400000c0d0e7389 */ /* 0x00006400000c000b */
[----:B01----:R-:W-:Y:S01]  /*180d0*/  ENDCOLLECTIVE ;  /* 0x000000000000791b */ /* 0x003fe20003800000 */
.L_x_4642:
[----:B------:R-:W-:Y:S01]  /*180e0*/  IMAD.MOV.U32 R12, RZ, RZ, 0x8 ;  /* 0x00000008ff0c7424 */ /* 0x000fe200078e00ff */
[----:B------:R-:W-:-:S05]  /*180f0*/  SEL R3, R14, RZ, P3 ;  /* 0x000000ff0e037207 */ /* 0x000fca0001800000 */
[----:B------:R-:W-:-:S04]  /*18100*/  IMAD.IADD R3, R2, 0x1, R3 ;  /* 0x0000000102037824 */ /* 0x000fc800078e0203 */
[----:B------:R-:W-:-:S07]  /*18110*/  IMAD.MOV.U32 R13, RZ, RZ, R3 ;  /* 0x000000ffff0d7224 */ /* 0x000fce00078e0003 */
[----:B------:R-:W-:Y:S05]  /*18120*/  WARPSYNC.COLLECTIVE R15, `(.L_x_4643) ;  /* 0x000000000f087348 */ /* 0x000fea0003c00000 */
[----:B------:R0:W1:Y:S02]  /*18130*/  SHFL.UP P6, R14, R13, R12, R11 ;  /* 0x0400000c0d0e7389 */ /* 0x00006400000c000b */
[----:B01----:R-:W-:Y:S01]  /*18140*/  ENDCOLLECTIVE ;  /* 0x000000000000791b */ /* 0x003fe20003800000 */
.L_x_4643:
[----:B------:R-:W-:Y:S01]  /*18150*/  IMAD.MOV.U32 R12, RZ, RZ, 0x10 ;  /* 0x00000010ff0c7424 */ /* 0x000fe200078e00ff */
[----:B------:R-:W-:-:S05]  /*18160*/  SEL R4, R14, RZ, P4 ;  /* 0x000000ff0e047207 */ /* 0x000fca0002000000 */
[----:B------:R-:W-:-:S04]  /*18170*/  IMAD.IADD R4, R3, 0x1, R4 ;  /* 0x0000000103047824 */ /* 0x000fc800078e0204 */
[----:B------:R-:W-:-:S07]  /*18180*/  IMAD.MOV.U32 R13, RZ, RZ, R4 ;  /* 0x000000ffff0d7224 */ /* 0x000fce00078e0004 */
[----:B------:R-:W-:Y:S05]  /*18190*/  WARPSYNC.COLLECTIVE R15, `(.L_x_4644) ;  /* 0x000000000f087348 */ /* 0x000fea0003c00000 */
[----:B------:R0:W1:Y:S02]  /*181a0*/  SHFL.UP P6, R14, R13, R12, R11 ;  /* 0x0400000c0d0e7389 */ /* 0x00006400000c000b */
[----:B01----:R-:W-:Y:S01]  /*181b0*/  ENDCOLLECTIVE ;  /* 0x000000000000791b */ /* 0x003fe20003800000 */
.L_x_4644:
        /* <DEDUP_REMOVED lines=8> */
.L_x_4645:
[----:B------:R-:W-:Y:S05]  /*18240*/  BRA `(.L_x_4646) ;  /* 0xffffffc400747947 */ /* 0x000fea000383ffff */
.L_x_4550:
[----:B------:R-:W-:Y:S01]  /*18250*/  BSSY B0, `(.L_x_4647) ;  /* 0x0000006000007945 */ /* 0x000fe20003800000 */
[----:B------:R-:W-:Y:S01]  /*18260*/  PLOP3.LUT P6, PT, P6, PT, PT, 0x8, 0x0 ;  /* 0x000000000000781c */ /* 0x000fe200037ce170 */
[----:B------:R-:W-:-:S12]  /*18270*/  IMAD.MOV.U32 R15, RZ, RZ, -0x1 ;  /* 0xffffffffff0f7424 */ /* 0x000fd800078e00ff */
[----:B01----:R-:W-:Y:S05]  /*18280*/  WARPSYNC.COLLECTIVE R15, `(.L_x_4648) ;  /* 0x000000000f087348 */ /* 0x003fea0003c00000 */
[----:B------:R-:W-:Y:S01]  /*18290*/  VOTE.ANY R14, PT, P6 ;  /* 0x00000000000e7806 */ /* 0x000fe200030e0100 */
[----:B01----:R-:W-:Y:S06]  /*182a0*/  ENDCOLLECTIVE ;  /* 0x000000000000791b */ /* 0x003fec0003800000 */
.L_x_4648:
[----:B------:R-:W-:Y:S05]  /*182b0*/  BSYNC B0 ;  /* 0x0000000000007941 */ /* 0x000fea0003800000 */
.L_x_4647:
        /* <DEDUP_REMOVED lines=8> */
.L_x_4649:
[----:B------:R-:W-:Y:S02]  /*18340*/  IMAD.IADD R27, R12, 0x1, R27 ;  /* 0x000000010c1b7824 */ /* 0x000fe400078e021b */
[----:B------:R-:W-:Y:S02]  /*18350*/  IMAD.MOV.U32 R13, RZ, RZ, R8 ;  /* 0x000000ffff0d7224 */ /* 0x000fe400078e0008 */
[----:B------:R-:W-:-:S07]  /*18360*/  IMAD.MOV.U32 R25, RZ, RZ, R14 ;  /* 0x000000ffff197224 */ /* 0x000fce00078e000e */
[----:B------:R-:W-:Y:S05]  /*18370*/  WARPSYNC.COLLECTIVE R15, `(.L_x_4650) ;  /* 0x000000000f087348 */ /* 0x000fea0003c00000 */
[----:B------:R0:W1:Y:S02]  /*18380*/  SHFL.IDX P6, R14, R13, R12, R11 ;  /* 0x0000000c0d0e7389 */ /* 0x00006400000c000b */
[----:B01----:R-:W-:Y:S01]  /*18390*/  ENDCOLLECTIVE ;  /* 0x000000000000791b */ /* 0x003fe20003800000 */
.L_x_4650:
[----:B------:R-:W-:Y:S01]  /*183a0*/  IMAD.MOV.U32 R8, RZ, RZ, R14 ;  /* 0x000000ffff087224 */ /* 0x000fe200078e000e */
[----:B------:R-:W-:Y:S06]  /*183b0*/  BRA `(.L_x_4651) ;  /* 0xffffffc400587947 */ /* 0x000fec000383ffff */
.L_x_4552:
[----:B------:R-:W-:Y:S01]  /*183c0*/  BSSY B0, `(.L_x_4652) ;  /* 0x0000007000007945 */ /* 0x000fe20003800000 */
[----:B------:R-:W-:Y:S02]  /*183d0*/  IMAD.MOV.U32 R13, RZ, RZ, R3 ;  /* 0x000000ffff0d7224 */ /* 0x000fe400078e0003 */
[----:B------:R-:W-:Y:S02]  /*183e0*/  IMAD.MOV.U32 R11, RZ, RZ, 0x1f ;  /* 0x0000001fff0b7424 */ /* 0x000fe400078e00ff */
[----:B------:R-:W-:-:S07]  /*183f0*/  IMAD.MOV.U32 R15, RZ, RZ, -0x1 ;  /* 0xffffffffff0f7424 */ /* 0x000fce00078e00ff */
[----:B01-34-:R-:W-:Y:S05]  /*18400*/  WARPSYNC.COLLECTIVE R15, `(.L_x_4653) ;  /* 0x000000000f087348 */ /* 0x01bfea0003c00000 */
[----:B------:R2:W0:Y:S02]  /*18410*/  SHFL.IDX P6, R14, R13, R12, R11 ;  /* 0x0000000c0d0e7389 */ /* 0x00042400000c000b */
[----:B01234-:R-:W-:Y:S01]  /*18420*/  ENDCOLLECTIVE ;  /* 0x000000000000791b */ /* 0x01ffe20003800000 */
.L_x_4653:
[----:B------:R-:W-:Y:S05]  /*18430*/  BSYNC B0 ;  /* 0x0000000000007941 */ /* 0x000fea0003800000 */
.L_x_4652:
[----:B------:R-:W-:Y:S01]  /*18440*/  IMAD.MOV.U32 R24, RZ, RZ, R14 ;  /* 0x000000ffff187224 */ /* 0x000fe200078e000e */
[----:B------:R-:W-:Y:S06]  /*18450*/  BRA `(.L_x_4551) ;  /* 0xffffffc400487947 */ /* 0x000fec000383ffff */
.L_x_4558:
[----:B0-----:R0:W1:Y:S02]  /*18460*/  SYNCS.PHASECHK.TRANS64.TRYWAIT P0, [R7+URZ+0x28c20], R0 ;  /* 0x028c2000070075a7 */ /* 0x001064000800017f */
[----:B-1----:R-:W-:Y:S05]  /*18470*/  @!P0 NANOSLEEP.SYNCS 0x989680 ;  /* 0x009896800000895d */ /* 0x002fea0003900000 */
[----:B------:R-:W1:Y:S02]  /*18480*/  @!P0 SYNCS.PHASECHK.TRANS64 P0, [R7+URZ+0x28c20], R0 ;  /* 0x028c2000070085a7 */ /* 0x000e64000800007f */
[----:B-1----:R-:W-:Y:S05]  /*18490*/  @!P0 BRA `(.L_x_4558) ;  /* 0xfffffffc00f08947 */ /* 0x002fea000383ffff */
[----:B------:R-:W-:Y:S05]  /*184a0*/  BRA `(.L_x_4654) ;  /* 0xffffffcc00a07947 */ /* 0x000fea000383ffff */
.L_x_4559:
        /* <DEDUP_REMOVED lines=11> */
.L_x_4656:
[----:B------:R-:W-:Y:S05]  /*18560*/  BSYNC B0 ;  /* 0x0000000000007941 */ /* 0x000fea0003800000 */
.L_x_4655:
[----:B------:R-:W-:Y:S05]  /*18570*/  BRA `(.L_x_4657) ;  /* 0xffffffcc00887947 */ /* 0x000fea000383ffff */
.L_x_4562:
[----:B------:R-:W-:Y:S01]  /*18580*/  BSSY B1, `(.L_x_4658) ;  /* 0x0000006000017945 */ /* 0x000fe20003800000 */
[----:B------:R-:W-:-:S07]  /*18590*/  IMAD.MOV.U32 R15, RZ, RZ, -0x1 ;  /* 0xffffffffff0f7424 */ /* 0x000fce00078e00ff */
[----:B0-234-:R-:W-:Y:S05]  /*185a0*/  WARPSYNC.COLLECTIVE R15, `(.L_x_4659) ;  /* 0x000000000f0c7348 */ /* 0x01dfea0003c00000 */
[----:B------:R-:W-:Y:S02]  /*185b0*/  ELECT P6, UR62, PT ;  /* 0x00000000003e782f */ /* 0x000fe400038c0000 */
[----:B------:R-:W-:Y:S01]  /*185c0*/  MOV R14, UR62 ;  /* 0x0000003e000e7c02 */ /* 0x000fe20008000f00 */
[----:B0-234-:R-:W-:Y:S10]  /*185d0*/  ENDCOLLECTIVE ;  /* 0x000000000000791b */ /* 0x01dff40003800000 */
.L_x_4659:
[----:B------:R-:W-:Y:S05]  /*185e0*/  BSYNC B1 ;  /* 0x0000000000017941 */ /* 0x000fea0003800000 */
.L_x_4658:
[----:B------:R-:W-:Y:S05]  /*185f0*/  BRA `(.L_x_4660) ;  /* 0xffffffcc00807947 */ /* 0x000fea000383ffff */
.L_x_4564:
[----:B0-----:R0:W1:Y:S02]  /*18600*/  SYNCS.PHASECHK.TRANS64.TRYWAIT P1, [R5+URZ+0x28c40], R0 ;  /* 0x028c4000050075a7 */ /* 0x001064000802017f */
[----:B-1----:R-:W-:Y:S05]  /*18610*/  @!P1 NANOSLEEP.SYNCS 0x989680 ;  /* 0x009896800000995d */ /* 0x002fea0003900000 */
[----:B------:R-:W1:Y:S02]  /*18620*/  @!P1 SYNCS.PHASECHK.TRANS64 P1, [R5+URZ+0x28c40], R0 ;  /* 0x028c4000050095a7 */ /* 0x000e64000802007f */
[----:B-1----:R-:W-:Y:S05]  /*18630*/  @!P1 BRA `(.L_x_4564) ;  /* 0xfffffffc00f09947 */ /* 0x002fea000383ffff */
[----:B------:R-:W-:Y:S05]  /*18640*/  BRA `(.L_x_4661) ;  /* 0xffffffcc00a07947 */ /* 0x000fea000383ffff */
.L_x_4566:
[----:B-1----:R1:W0:Y:S02]  /*18650*/  SYNCS.PHASECHK.TRANS64.TRYWAIT P1, [R3+URZ+0x28c40], R2 ;  /* 0x028c4002030075a7 */ /* 0x002224000802017f */
[----:B0-----:R-:W-:Y:S05]  /*18660*/  @!P1 NANOSLEEP.SYNCS 0x989680 ;  /* 0x009896800000995d */ /* 0x001fea0003900000 */
[----:B------:R-:W0:Y:S02]  /*18670*/  @!P1 SYNCS.PHASECHK.TRANS64 P1, [R3+URZ+0x28c40], R2 ;  /* 0x028c4002030095a7 */ /* 0x000e24000802007f */
[----:B0-----:R-:W-:Y:S05]  /*18680*/  @!P1 BRA `(.L_x_4566) ;  /* 0xfffffffc00f09947 */ /* 0x001fea000383ffff */
[----:B------:R-:W-:Y:S05]  /*18690*/  BRA `(.L_x_4662) ;  /* 0xffffffcc00ac7947 */ /* 0x000fea000383ffff */
.L_x_4568:
[----:B------:R0:W0:Y:S02]  /*186a0*/  SYNCS.PHASECHK.TRANS64.TRYWAIT P1, [R5+URZ+0x28c60], R0 ;  /* 0x028c6000050075a7 */ /* 0x000024000802017f */
[----:B0-----:R-:W-:Y:S05]  /*186b0*/  @!P1 NANOSLEEP.SYNCS 0x989680 ;  /* 0x009896800000995d */ /* 0x001fea0003900000 */
[----:B------:R-:W0:Y:S02]  /*186c0*/  @!P1 SYNCS.PHASECHK.TRANS64 P1, [R5+URZ+0x28c60], R0 ;  /* 0x028c6000050095a7 */ /* 0x000e24000802007f */
[----:B0-----:R-:W-:Y:S05]  /*186d0*/  @!P1 BRA `(.L_x_4568) ;  /* 0xfffffffc00f09947 */ /* 0x001fea000383ffff */
[----:B------:R-:W-:Y:S05]  /*186e0*/  BRA `(.L_x_4663) ;  /* 0xffffffcc00a87947 */ /* 0x000fea000383ffff */
.L_x_4664:
        /* <DEDUP_REMOVED lines=9> */
.L_x_5843:


//--------------------- .text._ZN7cutlass13device_kernelIN5flash11enable_sm90INS1_16FlashAttnFwdSm90INS1_25CollectiveMainloopFwdSm90ILi2EN4cute5tupleIJNS5_1CILi1EEES8_S8_EEENS6_IJNS7_ILi64EEESA_SA_EEELi512ENS_6half_tEfNS_4arch4Sm90ELb1ELb0ELb1ELb1ELb1ELb1ELb0ELb0ELb0ELb1ELb1ELb0EEENS1_21CollectiveEpilogueFwdINS6_IJSA_NS7_ILi512EEESA_EEES9_SC_SE_Li256ELb1ELb1ELb1ELb0EEENS1_36VarlenDynamicPersistentTileSchedulerILi64ELi64ELi256ELi128ELb1ELb1ELb1ELb1ELb1ELb1EEEEEEEEEvNT_6ParamsE --------------------------
	.section	.text._ZN7cutlass13device_kernelIN5flash11enable_sm90INS1_16FlashAttnFwdSm90INS1_25CollectiveMainloopFwdSm90ILi2EN4cute5tupleIJNS5_1CILi1EEES8_S8_EEENS6_IJNS7_ILi64EEESA_SA_EEELi512ENS_6half_tEfNS_4arch4Sm90ELb1ELb0ELb1ELb1ELb1ELb1ELb0ELb0ELb0ELb1ELb1ELb0EEENS1_21CollectiveEpilogueFwdINS6_IJSA_NS7_ILi512EEESA_EEES9_SC_SE_Li256ELb1ELb1ELb1ELb0EEENS1_36VarlenDynamicPersistentTileSchedulerILi64ELi64ELi256ELi128ELb1ELb1ELb1ELb1ELb1ELb1EEEEEEEEEvNT_6ParamsE,"ax",@progbits
	.align	128
.text._ZN7cutlass13device_kernelIN5flash11enable_sm90INS1_16FlashAttnFwdSm90INS1_25CollectiveMainloopFwdSm90ILi2EN4cute5tupleIJNS5_1CILi1EEES8_S8_EEENS6_IJNS7_ILi64EEESA_SA_EEELi512ENS_6half_tEfNS_4arch4Sm90ELb1ELb0ELb1ELb1ELb1ELb1ELb0ELb0ELb0ELb1ELb1ELb0EEENS1_21CollectiveEpilogueFwdINS6_IJSA_NS7_ILi512EEESA_EEES9_SC_SE_Li256ELb1ELb1ELb1ELb0EEENS1_36VarlenDynamicPersistentTileSchedulerILi64ELi64ELi256ELi128ELb1ELb1ELb1ELb1ELb1ELb1EEEEEEEEEvNT_6ParamsE:
        .type           _ZN7cutlass13device_kernelIN5flash11enable_sm90INS1_16FlashAttnFwdSm90INS1_25CollectiveMainloopFwdSm90ILi2EN4cute5tupleIJNS5_1CILi1EEES8_S8_EEENS6_IJNS7_ILi64EEESA_SA_EEELi512ENS_6half_tEfNS_4arch4Sm90ELb1ELb0ELb1ELb1ELb1ELb1ELb0ELb0ELb0ELb1ELb1ELb0EEENS1_21CollectiveEpilogueFwdINS6_IJSA_NS7_ILi512EEESA_EEES9_SC_SE_Li256ELb1ELb1ELb1ELb0EEENS1_36VarlenDynamicPersistentTileSchedulerILi64ELi64ELi256ELi128ELb1ELb1ELb1ELb1ELb1ELb1EEEEEEEEEvNT_6ParamsE,@function
        .size           _ZN7cutlass13device_kernelIN5flash11enable_sm90INS1_16FlashAttnFwdSm90INS1_25CollectiveMainloopFwdSm90ILi2EN4cute5tupleIJNS5_1CILi1EEES8_S8_EEENS6_IJNS7_ILi64EEESA_SA_EEELi512ENS_6half_tEfNS_4arch4Sm90ELb1ELb0ELb1ELb1ELb1ELb1ELb0ELb0ELb0ELb1ELb1ELb0EEENS1_21CollectiveEpilogueFwdINS6_IJSA_NS7_ILi512EEESA_EEES9_SC_SE_Li256ELb1ELb1ELb1ELb0EEENS1_36VarlenDynamicPersistentTileSchedulerILi64ELi64ELi256ELi128ELb1ELb1ELb1ELb1ELb1ELb1EEEEEEEEEvNT_6ParamsE,(.L_x_5844 - _ZN7cutlass13device_kernelIN5flash11enable_sm90INS1_16FlashAttnFwdSm90INS1_25CollectiveMainloopFwdSm90ILi2EN4cute5tupleIJNS5_1CILi1EEES8_S8_EEENS6_IJNS7_ILi64EEESA_SA_EEELi512ENS_6half_tEfNS_4arch4Sm90ELb1ELb0ELb1ELb1ELb1ELb1ELb0ELb0ELb0ELb1ELb1ELb0EEENS1_21CollectiveEpilogueFwdINS6_IJSA_NS7_ILi512EEESA_EEES9_SC_SE_Li256ELb1ELb1ELb1ELb0EEENS1_36VarlenDynamicPersistentTileSchedulerILi64ELi64ELi256ELi128ELb1ELb1ELb1ELb1ELb1ELb1EEEEEEEEEvNT_6ParamsE)
        .other          _ZN7cutlass13device_kernelIN5flash11enable_sm90INS1_16FlashAttnFwdSm90INS1_25CollectiveMainloopFwdSm90ILi2EN4cute5tupleIJNS5_1CILi1EEES8_S8_EEENS6_IJNS7_ILi64EEESA_SA_EEELi512ENS_6half_tEfNS_4arch4Sm90ELb1ELb0ELb1ELb1ELb1ELb1ELb0ELb0ELb0ELb1ELb1ELb0EEENS1_21CollectiveEpilogueFwdINS6_IJSA_NS7_ILi512EEESA_EEES9_SC_SE_Li256ELb1ELb1ELb1ELb0EEENS1_36VarlenDynamicPersistentTileSchedulerILi64ELi64ELi256ELi128ELb1ELb1ELb1ELb1ELb1ELb1EEEEEEEEEvNT_6ParamsE,@"STO_CUDA_ENTRY STV_DEFAULT"
_ZN7cutlass13device_kernelIN5flash11enable_sm90INS1_16FlashAttnFwdSm90INS1_25CollectiveMainloopFwdSm90ILi2EN4cute5tupleIJNS5_1CILi1EEES8_S8_EEENS6_IJNS7_ILi64EEESA_SA_EEELi512ENS_6half_tEfNS_4arch4Sm90ELb1ELb0ELb1ELb1ELb1ELb1ELb0ELb0ELb0ELb1ELb1ELb0EEENS1_21CollectiveEpilogueFwdINS6_IJSA_NS7_ILi512EEESA_EEES9_SC_SE_Li256ELb1ELb1ELb1ELb0EEENS1_36VarlenDynamicPersistentTileSchedulerILi64ELi64ELi256ELi128ELb1ELb1ELb1ELb1ELb1ELb1EEEEEEEEEvNT_6ParamsE:
[----:B------:R-:W0:Y:S02]  /*0000*/  LDC R1, c[0x0][0x28] ;  /* 0x00000a00ff017b82 */ /* 0x000e240000000800 */
[----:B0-----:R-:W-:Y:S01]  /*0010*/  VIADD R1, R1, 0xffffff90 ;  /* 0xffffff9001017836 */ /* 0x001fe20000000000 */
[----:B------:R-:W0:Y:S01]  /*0020*/  S2R R0, SR_TID.X ;  /* 0x0000000000007919 */ /* 0x000e220000002100 */
[----:B------:R-:W-:Y:S01]  /*0030*/  ELECT P0, URZ, PT ;  /* 0x00000000003f782f */ /* 0x000fe20003800000 */
[----:B------:R-:W-:Y:S01]  /*0040*/  BSSY B0, `(.L_x_4665) ;  /* 0x000000d000007945 */ /* 0x000fe20003800000 */
[----:B0-----:R-:W-:-:S05]  /*0050*/  SHF.R.U32.HI R2, RZ, 0x5, R0 ;  /* 0x00000005ff027819 */ /* 0x001fca0000011600 */
        /* <DEDUP_REMOVED lines=11> */
.L_x_4666:
[----:B------:R-:W-:Y:S05]  /*0110*/  BSYNC B0 ;  /* 0x0000000000007941 */ /* 0x000fea0003800000 */
.L_x_4665:
[----:B------:R-:W0:Y:S01]  /*0120*/  SHFL.IDX PT, R3, R2, RZ, 0x1f ;  /* 0x00001fff02037589 */ /* 0x000e2200000e0000 */
[----:B------:R-:W-:Y:S01]  /*0130*/  VOTEU.ANY UP0, P0 ;  /* 0x00000000003f7886 */ /* 0x000fe20000000100 */
[----:B------:R-:W-:Y:S01]  /*0140*/  UMOV UR4, 0x80 ;  /* 0x0000008000047882 */ /* 0x000fe20000000000 */
[----:B------:R-:W-:Y:S01]  /*0150*/  UMOV UR7, 0x100 ;  /* 0x0000010000077882 */ /* 0x000fe20000000000 */
[----:B------:R-:W-:Y:S02]  /*0160*/  VOTEU.ANY UP1, P0 ;  /* 0x00000000003f7886 */ /* 0x000fe40000020100 */
[----:B------:R-:W1:Y:S01]  /*0170*/  @UP0 S2UR UR8, SR_CgaCtaId ;  /* 0x00000000000809c3 */ /* 0x000e620000008800 */
[----:B------:R-:W-:Y:S01]  /*0180*/  @UP0 UMOV UR6, 0x400 ;  /* 0x0000040000060882 */ /* 0x000fe20000000000 */
[----:B------:R-:W-:-:S04]  /*0190*/  @UP0 UIADD3 UR4, -UR4, 0x100000, URZ ;  /* 0x0010000004040890 */ /* 0x000fc8000fffe13f */
[----:B------:R-:W-:Y:S02]  /*01a0*/  @UP0 USHF.L.U32 UR5, UR4, 0xb, URZ ;  /* 0x0000000b04050899 */ /* 0x000fe4000800063f */
[----:B------:R-:W-:Y:S01]  /*01b0*/  @UP0 USHF.L.U32 UR4, UR4, 0x1, URZ ;  /* 0x0000000104040899 */ /* 0x000fe2000800063f */
[----:B0-----:R-:W-:Y:S02]  /*01c0*/  ISETP.NE.AND P1, PT, R3, RZ, PT ;  /* 0x000000ff0300720c */ /* 0x001fe40003f25270 */
[----:B------:R-:W-:Y:S01]  /*01d0*/  SHF.R.U32.HI R3, RZ, 0x7, R0 ;  /* 0x00000007ff037819 */ /* 0x000fe20000011600 */
[----:B-1----:R-:W-:-:S04]  /*01e0*/  @UP0 ULEA UR8, UR8, UR6, 0x18 ;  /* 0x0000000608080291 */ /* 0x002fc8000f8ec03f */
[----:B------:R-:W0:Y:S01]  /*01f0*/  SHFL.IDX PT, R5, R3, RZ, 0x1f ;  /* 0x00001fff03057589 */ /* 0x000e2200000e0000 */
[----:B------:R-:W-:-:S04]  /*0200*/  @UP0 UIADD3 UR6, -UR7, 0x100000, URZ ;  /* 0x0010000007060890 */ /* 0x000fc8000fffe13f */
[----:B------:R-:W-:Y:S02]  /*0210*/  @UP0 USHF.L.U32 UR7, UR6, 0xb, URZ ;  /* 0x0000000b06070899 */ /* 0x000fe4000800063f */
[----:B------:R-:W-:Y:S01]  /*0220*/  @UP0 USHF.L.U32 UR6, UR6, 0x1, URZ ;  /* 0x0000000106060899 */ /* 0x000fe2000800063f */
[----:B------:R-:W-:Y:S01]  /*0230*/  VOTEU.ANY UP0, P0 ;  /* 0x00000000003f7886 */ /* 0x000fe20000000100 */
[----:B------:R-:W1:Y:S04]  /*0240*/  FENCE.VIEW.ASYNC.S ;  /* 0x00000000000073c6 */ /* 0x000e680000000000 */
[----:B-1----:R1:W2:Y:S01]  /*0250*/  @UP0 SYNCS.EXCH.64 URZ, [UR8+0x28c00], UR4 ;  /* 0x028c0004083f05b2 */ /* 0x0022a20008000100 */
[----:B0-----:R1:W-:Y:S05]  /*0260*/  STL [R1+0x60], R5 ;  /* 0x0000600501007387 */ /* 0x0013ea0000100800 */
[----:B------:R1:W0:Y:S01]  /*0270*/  @UP1 SYNCS.EXCH.64 URZ, [UR8+0x28c20], UR6 ;  /* 0x028c2006083f15b2 */ /* 0x0002220008000100 */
[----:B------:R-:W-:Y:S05]  /*0280*/  @P1 BRA `(.L_x_4667) ;  /* 0x0000000000381947 */ /* 0x000fea0003800000 */
[----:B-1----:R-:W1:Y:S01]  /*0290*/  S2UR UR5, SR_CgaCtaId ;  /* 0x00000000000579c3 */ /* 0x002e620000008800 */
[----:B------:R-:W-:Y:S01]  /*02a0*/  UMOV UR4, 0x400 ;  /* 0x0000040000047882 */ /* 0x000fe20000000000 */
[----:B------:R-:W-:Y:S01]  /*02b0*/  UMOV UR7, 0x80 ;  /* 0x0000008000077882 */ /* 0x000fe20000000000 */
[----:B------:R-:W-:Y:S01]  /*02c0*/  ELECT P0, URZ, PT ;  /* 0x00000000003f782f */ /* 0x000fe20003800000 */
[----:B-1----:R-:W-:Y:S02]  /*02d0*/  ULEA UR6, UR5, UR4, 0x18 ;  /* 0x0000000405067291 */ /* 0x002fe4000f8ec03f */
[----:B------:R-:W-:-:S04]  /*02e0*/  UIADD3 UR4, -UR7, 0x100000, URZ ;  /* 0x0010000007047890 */ /* 0x000fc8000fffe13f */
[----:B------:R-:W-:Y:S02]  /*02f0*/  USHF.L.U32 UR5, UR4, 0xb, URZ ;  /* 0x0000000b04057899 */ /* 0x000fe4000800063f */
[----:B------:R-:W-:Y:S01]  /*0300*/  USHF.L.U32 UR4, UR4, 0x1, URZ ;  /* 0x0000000104047899 */ /* 0x000fe2000800063f */
[----:B------:R-:W1:Y:S11]  /*0310*/  FENCE.VIEW.ASYNC.S ;  /* 0x00000000000073c6 */ /* 0x000e760000000000 */
[----:B-1----:R3:W4:Y:S01]  /*0320*/  SYNCS.EXCH.64 URZ, [UR6+0x28c30], UR4 ;  /* 0x028c3004063f75b2 */ /* 0x0027220008000100 */
[----:B------:R3:W1:Y:S01]  /*0330*/  SYNCS.EXCH.64 URZ, [UR6+0x28c40], UR4 ;  /* 0x028c4004063f75b2 */ /* 0x0006620008000100 */
[----:B------:R3:W0:Y:S01]  /*0340*/  SYNCS.EXCH.64 URZ, [UR6+0x28c38], UR4 ;  /* 0x028c3804063f75b2 */ /* 0x0006220008000100 */
[----:B------:R3:W0:Y:S02]  /*0350*/  SYNCS.EXCH.64 URZ, [UR6+0x28c48], UR4 ;  /* 0x028c4804063f75b2 */ /* 0x0006240008000100 */
[----:B---3--:R-:W-:Y:S01]  /*0360*/  NOP ;  /* 0x0000000000007918 */ /* 0x008fe20000000000 */
.L_x_4667:
[----:B------:R-:W3:Y:S01]  /*0370*/  SHFL.IDX PT, R4, R2, RZ, 0x1f ;  /* 0x00001fff02047589 */ /* 0x000ee200000e0000 */
[----:B------:R-:W-:Y:S01]  /*0380*/  NOP ;  /* 0x0000000000007918 */ /* 0x000fe20000000000 */
[----:B---3--:R-:W-:-:S13]  /*0390*/  ISETP.NE.AND P0, PT, R4, RZ, PT ;  /* 0x000000ff0400720c */ /* 0x008fda0003f05270 */
[----:B------:R-:W-:Y:S05]  /*03a0*/  @P0 BRA `(.L_x_4668) ;  /* 0x0000000000480947 */ /* 0x000fea0003800000 */
[----:B-1----:R-:W1:Y:S01]  /*03b0*/  S2UR UR5, SR_CgaCtaId ;  /* 0x00000000000579c3 */ /* 0x002e620000008800 */
[----:B------:R-:W-:Y:S01]  /*03c0*/  UMOV UR4, 0x400 ;  /* 0x0000040000047882 */ /* 0x000fe20000000000 */
[----:B------:R-:W-:Y:S01]  /*03d0*/  UMOV UR6, 0x80 ;  /* 0x0000008000067882 */ /* 0x000fe20000000000 */
[----:B------:R-:W-:Y:S01]  /*03e0*/  UMOV UR7, 0x100 ;  /* 0x0000010000077882 */ /* 0x000fe20000000000 */
[----:B------:R-:W-:Y:S01]  /*03f0*/  ELECT P0, URZ, PT ;  /* 0x00000000003f782f */ /* 0x000fe20003800000 */
[----:B-1----:R-:W-:Y:S02]  /*0400*/  ULEA UR8, UR5, UR4, 0x18 ;  /* 0x0000000405087291 */ /* 0x002fe4000f8ec03f */
[----:B------:R-:W-:-:S04]  /*0410*/  UIADD3 UR4, -UR6, 0x100000, URZ ;  /* 0x0010000006047890 */ /* 0x000fc8000fffe13f */
[----:B------:R-:W-:Y:S02]  /*0420*/  USHF.L.U32 UR5, UR4, 0xb, URZ ;  /* 0x0000000b04057899 */ /* 0x000fe4000800063f */
[----:B------:R-:W-:Y:S02]  /*0430*/  USHF.L.U32 UR4, UR4, 0x1, URZ ;  /* 0x0000000104047899 */ /* 0x000fe4000800063f */
[----:B------:R-:W-:-:S04]  /*0440*/  UIADD3 UR6, -UR7, 0x100000, URZ ;  /* 0x0010000007067890 */ /* 0x000fc8000fffe13f */
[----:B------:R-:W-:Y:S02]  /*0450*/  USHF.L.U32 UR7, UR6, 0xb, URZ ;  /* 0x0000000b06077899 */ /* 0x000fe4000800063f */
[----:B------:R-:W-:Y:S01]  /*0460*/  USHF.L.U32 UR6, UR6, 0x1, URZ ;  /* 0x0000000106067899 */ /* 0x000fe2000800063f */
[----:B------:R-:W1:Y:S03]  /*0470*/  FENCE.VIEW.ASYNC.S ;  /* 0x00000000000073c6 */ /* 0x000e660000000000 */
[----:B-1----:R3:W1:Y:S08]  /*0480*/  SYNCS.EXCH.64 URZ, [UR8+0x28c50], UR4 ;  /* 0x028c5004083f75b2 */ /* 0x0026700008000100 */
[----:B------:R3:W0:Y:S01]  /*0490*/  SYNCS.EXCH.64 URZ, [UR8+0x28c60], UR6 ;  /* 0x028c6006083f75b2 */ /* 0x0006220008000100 */
[----:B------:R3:W0:Y:S01]  /*04a0*/  SYNCS.EXCH.64 URZ, [UR8+0x28c58], UR4 ;  /* 0x028c5804083f75b2 */ /* 0x0006220008000100 */
[----:B------:R3:W0:Y:S02]  /*04b0*/  SYNCS.EXCH.64 URZ, [UR8+0x28c68], UR6 ;  /* 0x028c6806083f75b2 */ /* 0x0006240008000100 */
[----:B---3--:R-:W-:Y:S01]  /*04c0*/  NOP ;  /* 0x0000000000007918 */ /* 0x008fe20000000000 */
.L_x_4668:
[----:B------:R-:W3:Y:S01]  /*04d0*/  SHFL.IDX PT, R4, R2, RZ, 0x1f ;  /* 0x00001fff02047589 */ /* 0x000ee200000e0000 */
[----:B------:R-:W-:Y:S01]  /*04e0*/  NOP ;  /* 0x0000000000007918 */ /* 0x000fe20000000000 */
[----:B---3--:R-:W-:-:S13]  /*04f0*/  ISETP.NE.AND P0, PT, R4, RZ, PT ;  /* 0x000000ff0400720c */ /* 0x008fda0003f05270 */
        /* <DEDUP_REMOVED lines=10> */
[----:B-1----:R3:W1:Y:S01]  /*05a0*/  SYNCS.EXCH.64 URZ, [UR6+0x28c70], UR4 ;  /* 0x028c7004063f75b2 */ /* 0x0026620008000100 */
[----:B------:R3:W0:Y:S01]  /*05b0*/  SYNCS.EXCH.64 URZ, [UR6+0x28c80], UR4 ;  /* 0x028c8004063f75b2 */ /* 0x0006220008000100 */
[----:B------:R3:W0:Y:S01]  /*05c0*/  SYNCS.EXCH.64 URZ, [UR6+0x28c78], UR4 ;  /* 0x028c7804063f75b2 */ /* 0x0006220008000100 */
[----:B------:R3:W0:Y:S02]  /*05d0*/  SYNCS.EXCH.64 URZ, [UR6+0x28c88], UR4 ;  /* 0x028c8804063f75b2 */ /* 0x0006240008000100 */
[----:B---3--:R-:W-:Y:S01]  /*05e0*/  NOP ;  /* 0x0000000000007918 */ /* 0x008fe20000000000 */
.L_x_4669:
        /* <DEDUP_REMOVED lines=22> */
.L_x_4670:
        /* <DEDUP_REMOVED lines=22> */
.L_x_4671:
[----:B------:R-:W-:Y:S01]  /*08b0*/  IMAD.MOV.U32 R4, RZ, RZ, 0x1 ;  /* 0x00000001ff047424 */ /* 0x000fe200078e00ff */
[----:B------:R-:W-:Y:S01]  /*08c0*/  ISETP.NE.AND P0, PT, R5, RZ, PT ;  /* 0x000000ff0500720c */ /* 0x000fe20003f05270 */
[----:B------:R-:W-:Y:S01]  /*08d0*/  NOP ;  /* 0x0000000000007918 */ /* 0x000fe20000000000 */
[----:B------:R-:W-:Y:S01]  /*08e0*/  ULDC.64 UR40, c[0x0][0x208] ;  /* 0x0000820000287ab9 */ /* 0x000fe20000000a00 */
[----:B------:R-:W-:Y:S01]  /*08f0*/  BSSY B9, `(.L_x_4672) ;  /* 0x0001de3000097945 */ /* 0x000fe20003800000 */
[----:B------:R-:W-:-:S05]  /*0900*/  SEL R4, R4, 0x2, !P0 ;  /* 0x0000000204047807 */ /* 0x000fca0004000000 */
[----:B------:R3:W-:Y:S01]  /*0910*/  STL [R1], R4 ;  /* 0x0000000401007387 */ /* 0x0007e20000100800 */
[----:B012-4-:R-:W-:Y:S06]  /*0920*/  BAR.SYNC.DEFER_BLOCKING 0x0 ;  /* 0x0000000000007b1d */ /* 0x017fec0000010000 */
[----:B------:R-:W-:Y:S05]  /*0930*/  @!P0 BRA `(.L_x_4673) ;  /* 0x0000015800cc8947 */ /* 0x000fea0003800000 */
.L_x_4674:
        /* <DEDUP_REMOVED lines=18> */
[----:B------:R-:W2:Y:S01]  /*0a60*/  LDL.LU R22, [R1] ;  /* 0x0000000001167983 */ /* 0x000ea20000300800 */
[----:B------:R-:W-:Y:S02]  /*0a70*/  VIADD R0, R0, 0xffffff80 ;  /* 0xffffff8000007836 */ /* 0x000fe40000000000 */
[----:B------:R-:W-:Y:S02]  /*0a80*/  IMAD.MOV.U32 R203, RZ, RZ, 0x40 ;  /* 0x00000040ffcb7424 */ /* 0x000fe400078e00ff */
[----:B------:R-:W-:Y:S01]  /*0a90*/  IMAD.MOV.U32 R184, RZ, RZ, RZ ;  /* 0x000000ffffb87224 */ /* 0x000fe200078e00ff */
[----:B------:R-:W-:Y:S01]  /*0aa0*/  SHF.R.S32.HI R3, RZ, 0x1f, R0 ;  /* 0x0000001fff037819 */ /* 0x000fe20000011400 */
[----:B------:R-:W-:-:S03]  /*0ab0*/  IMAD.MOV.U32 R191, RZ, RZ, RZ ;  /* 0x000000ffffbf7224 */ /* 0x000fc600078e00ff */
[CC--:B------:R-:W-:Y:S02]  /*0ac0*/  LEA.HI R5, R3.reuse, R0.reuse, RZ, 0x4 ;  /* 0x0000000003057211 */ /* 0x0c0fe400078f20ff */
[CC--:B------:R-:W-:Y:S02]  /*0ad0*/  LEA.HI R6, R3.reuse, R0.reuse, RZ, 0x5 ;  /* 0x0000000003067211 */ /* 0x0c0fe400078f28ff */
[CC--:B---3--:R-:W-:Y:S02]  /*0ae0*/  LEA.HI R4, R3.reuse, R0.reuse, RZ, 0x7 ;  /* 0x0000000003047211 */ /* 0x0c8fe400078f38ff */
[CC--:B------:R-:W-:Y:S02]  /*0af0*/  LEA.HI R13, R3.reuse, R0.reuse, RZ, 0x2 ;  /* 0x00000000030d7211 */ /* 0x0c0fe400078f10ff */
[----:B------:R-:W-:Y:S02]  /*0b00*/  LEA.HI R3, R3, R0, RZ, 0x3 ;  /* 0x0000000003037211 */ /* 0x000fe400078f18ff */
[----:B------:R-:W-:-:S02]  /*0b10*/  LOP3.LUT R9, R4, 0xffffff80, RZ, 0xc0, !PT ;  /* 0xffffff8004097812 */ /* 0x000fc400078ec0ff */
[----:B------:R-:W-:Y:S02]  /*0b20*/  LOP3.LUT R15, R3, 0xfffffff8, RZ, 0xc0, !PT ;  /* 0xfffffff8030f7812 */ /* 0x000fe400078ec0ff */
[----:B------:R-:W-:Y:S01]  /*0b30*/  LOP3.LUT R3, R5, 0xfffffff0, RZ, 0xc0, !PT ;  /* 0xfffffff005037812 */ /* 0x000fe200078ec0ff */
[C---:B------:R-:W-:Y:S01]  /*0b40*/  IMAD.IADD R9, R0.reuse, 0x1, -R9 ;  /* 0x0000000100097824 */ /* 0x040fe200078e0a09 */
[----:B------:R-:W-:Y:S01]  /*0b50*/  SHF.R.S32.HI R8, RZ, 0x4, R5 ;  /* 0x00000004ff087819 */ /* 0x000fe20000011405 */
[C---:B------:R-:W-:Y:S01]  /*0b60*/  IMAD.IADD R15, R0.reuse, 0x1, -R15 ;  /* 0x00000001000f7824 */ /* 0x040fe200078e0a0f */
[----:B------:R-:W-:Y:S01]  /*0b70*/  LOP3.LUT R11, R13, 0xfffffffc, RZ, 0xc0, !PT ;  /* 0xfffffffc0d0b7812 */ /* 0x000fe200078ec0ff */
[C---:B------:R-:W-:Y:S01]  /*0b80*/  IMAD.IADD R3, R0.reuse, 0x1, -R3 ;  /* 0x0000000100037824 */ /* 0x040fe200078e0a03 */
[--C-:B------:R-:W-:Y:S01]  /*0b90*/  SHF.R.S32.HI R206, RZ, 0x5, R6.reuse ;  /* 0x00000005ffce7819 */ /* 0x100fe20000011406 */
[----:B------:R-:W-:Y:S01]  /*0ba0*/  IMAD.SHL.U32 R194, R15, 0x8, RZ ;  /* 0x000000080fc27824 */ /* 0x000fe200078e00ff */
[----:B------:R-:W-:Y:S01]  /*0bb0*/  SHF.R.S32.HI R7, RZ, 0x1f, R6 ;  /* 0x0000001fff077819 */ /* 0x000fe20000011406 */
[----:B------:R-:W-:Y:S01]  /*0bc0*/  IMAD.IADD R188, R0, 0x1, -R11 ;  /* 0x0000000100bc7824 */ /* 0x000fe200078e0a0b */
[----:B------:R-:W-:Y:S01]  /*0bd0*/  LEA.HI R5, R5, R8, RZ, 0x1 ;  /* 0x0000000805057211 */ /* 0x000fe200078f08ff */
[----:B------:R-:W-:Y:S01]  /*0be0*/  VIADD R35, R194, 0x40 ;  /* 0x00000040c2237836 */ /* 0x000fe20000000000 */
[----:B------:R-:W-:Y:S01]  /*0bf0*/  SHF.R.S32.HI R6, RZ, 0x1f, R3 ;  /* 0x0000001fff067819 */ /* 0x000fe20000011403 */
[----:B------:R-:W-:Y:S01]  /*0c00*/  IMAD.SHL.U32 R16, R188, 0x8, RZ ;  /* 0x00000008bc107824 */ /* 0x000fe200078e00ff */
[----:B------:R-:W-:Y:S01]  /*0c10*/  SHF.R.S32.HI R0, RZ, 0x1f, R9 ;  /* 0x0000001fff007819 */ /* 0x000fe20000011409 */
[----:B------:R-:W-:Y:S01]  /*0c20*/  VIADD R32, R194, 0x100 ;  /* 0x00000100c2207836 */ /* 0x000fe20000000000 */
[----:B------:R-:W-:Y:S01]  /*0c30*/  LOP3.LUT R5, R5, 0x1ffffffe, RZ, 0xc0, !PT ;  /* 0x1ffffffe05057812 */ /* 0x000fe200078ec0ff */
[C---:B------:R-:W-:Y:S01]  /*0c40*/  VIADD R26, R16.reuse, 0x40 ;  /* 0x00000040101a7836 */ /* 0x040fe20000000000 */
[----:B------:R-:W-:Y:S01]  /*0c50*/  LEA.HI R7, R7, R206, RZ, 0x2 ;  /* 0x000000ce07077211 */ /* 0x000fe200078f10ff */
[----:B------:R-:W-:Y:S01]  /*0c60*/  VIADD R229, R16, 0x60 ;  /* 0x0000006010e57836 */ /* 0x000fe20000000000 */
[----:B------:R-:W-:Y:S01]  /*0c70*/  LEA.HI R10, R6, R3, RZ, 0x3 ;  /* 0x00000003060a7211 */ /* 0x000fe200078f18ff */
[----:B------:R-:W-:Y:S01]  /*0c80*/  IMAD.IADD R5, R8, 0x1, -R5 ;  /* 0x0000000108057824 */ /* 0x000fe200078e0a05 */
[-C--:B------:R-:W-:Y:S01]  /*0c90*/  LEA.HI R6, R0, R9.reuse, RZ, 0x2 ;  /* 0x0000000900067211 */ /* 0x080fe200078f10ff */
[C---:B------:R-:W-:Y:S01]  /*0ca0*/  VIADD R228, R16.reuse, 0x80 ;  /* 0x0000008010e47836 */ /* 0x040fe20000000000 */
[----:B------:R-:W-:Y:S01]  /*0cb0*/  SHF.R.S32.HI R23, RZ, 0x7, R4 ;  /* 0x00000007ff177819 */ /* 0x000fe20000011404 */
[----:B------:R-:W-:Y:S01]  /*0cc0*/  IMAD.SHL.U32 R5, R5, 0x8, RZ ;  /* 0x0000000805057824 */ /* 0x000fe200078e00ff */
[----:B------:R-:W-:Y:S01]  /*0cd0*/  LOP3.LUT R7, R7, 0x3ffffc, RZ, 0xc0, !PT ;  /* 0x003ffffc07077812 */ /* 0x000fe200078ec0ff */
[----:B------:R-:W-:Y:S01]  /*0ce0*/  VIADD R227, R16, 0xa0 ;  /* 0x000000a010e37836 */ /* 0x000fe20000000000 */
[--C-:B------:R-:W-:Y:S01]  /*0cf0*/  SHF.R.S32.HI R8, RZ, 0x2, R6.reuse ;  /* 0x00000002ff087819 */ /* 0x100fe20000011406 */
[----:B------:R-:W-:Y:S01]  /*0d00*/  IMAD R14, R23, 0x100, R3 ;  /* 0x00000100170e7824 */ /* 0x000fe200078e0203 */
[----:B------:R-:W-:Y:S01]  /*0d10*/  SHF.R.S32.HI R11, RZ, 0x1f, R6 ;  /* 0x0000001fff0b7819 */ /* 0x000fe20000011406 */
[----:B------:R-:W-:Y:S01]  /*0d20*/  IMAD.IADD R7, R206, 0x1, -R7 ;  /* 0x00000001ce077824 */ /* 0x000fe200078e0a07 */
[----:B------:R-:W-:Y:S01]  /*0d30*/  SHF.R.S32.HI R187, RZ, 0x2, R13 ;  /* 0x00000002ffbb7819 */ /* 0x000fe2000001140d */
[----:B------:R-:W-:Y:S01]  /*0d40*/  STL [R1+0x58], R23 ;  /* 0x0000581701007387 */ /* 0x000fe20000100800 */
[----:B------:R-:W-:Y:S01]  /*0d50*/  LEA.HI R11, R11, R8, RZ, 0x3 ;  /* 0x000000080b0b7211 */ /* 0x000fe200078f18ff */
[----:B------:R-:W-:Y:S01]  /*0d60*/  IMAD R20, R7, 0x10, R14 ;  /* 0x0000001007147824 */ /* 0x000fe200078e020e */
[----:B------:R-:W-:Y:S01]  /*0d70*/  IADD3 R7, R187, 0x20, RZ ;  /* 0x00000020bb077810 */ /* 0x000fe20007ffe0ff */
[----:B------:R-:W-:Y:S01]  /*0d80*/  VIADD R226, R16, 0xc0 ;  /* 0x000000c010e27836 */ /* 0x000fe20000000000 */
[----:B------:R-:W-:Y:S01]  /*0d90*/  LEA.HI R0, R0, R9, RZ, 0x5 ;  /* 0x0000000900007211 */ /* 0x000fe200078f28ff */
[C---:B------:R-:W-:Y:S01]  /*0da0*/  VIADD R225, R16.reuse, 0xe0 ;  /* 0x000000e010e17836 */ /* 0x040fe20000000000 */
[----:B------:R-:W-:Y:S01]  /*0db0*/  LOP3.LUT R11, R11, 0xfffffff8, RZ, 0xc0, !PT ;  /* 0xfffffff80b0b7812 */ /* 0x000fe200078ec0ff */
[C---:B------:R-:W-:Y:S01]  /*0dc0*/  VIADD R224, R16.reuse, 0x100 ;  /* 0x0000010010e07836 */ /* 0x040fe20000000000 */
[----:B------:R-:W-:Y:S01]  /*0dd0*/  SHF.R.S32.HI R14, RZ, 0x1f, R7 ;  /* 0x0000001fff0e7819 */ /* 0x000fe20000011407 */
[----:B------:R-:W-:Y:S01]  /*0de0*/  VIADD R221, R16, 0x120 ;  /* 0x0000012010dd7836 */ /* 0x000fe20000000000 */
[----:B------:R-:W-:Y:S01]  /*0df0*/  SHF.R.S32.HI R0, RZ, 0x5, R0 ;  /* 0x00000005ff007819 */ /* 0x000fe20000011400 */
[----:B------:R-:W-:Y:S01]  /*0e00*/  IMAD.IADD R11, R8, 0x1, -R11 ;  /* 0x00000001080b7824 */ /* 0x000fe200078e0a0b */
[C---:B------:R-:W-:Y:S01]  /*0e10*/  LOP3.LUT R12, R10.reuse, 0xfffffff8, RZ, 0xc0, !PT ;  /* 0xfffffff80a0c7812 */ /* 0x040fe200078ec0ff */
[----:B------:R-:W-:Y:S01]  /*0e20*/  IMAD.SHL.U32 R10, R10, 0x40, RZ ;  /* 0x000000400a0a7824 */ /* 0x000fe200078e00ff */
[----:B------:R-:W-:Y:S01]  /*0e30*/  LEA.HI R14, R14, R7, RZ, 0x3 ;  /* 0x000000070e0e7211 */ /* 0x000fe200078f18ff */
[----:B------:R-:W-:Y:S01]  /*0e40*/  IMAD.SHL.U32 R7, R7, 0x40, RZ ;  /* 0x0000004007077824 */ /* 0x000fe200078e00ff */
[----:B------:R-:W-:Y:S01]  /*0e50*/  LEA.HI R4, R4, R23, RZ, 0x1 ;  /* 0x0000001704047211 */ /* 0x000fe200078f08ff */
[----:B------:R-:W-:Y:S01]  /*0e60*/  IMAD R192, R0, 0x10, R11 ;  /* 0x0000001000c07824 */ /* 0x000fe200078e020b */
[----:B------:R-:W-:Y:S01]  /*0e70*/  SHF.R.S32.HI R0, RZ, 0x1f, R13 ;  /* 0x0000001fff007819 */ /* 0x000fe2000001140d */
[----:B------:R-:W-:Y:S01]  /*0e80*/  IMAD.IADD R12, R3, 0x1, -R12 ;  /* 0x00000001030c7824 */ /* 0x000fe200078e0a0c */
[----:B------:R-:W-:Y:S01]  /*0e90*/  LOP3.LUT R7, R7, 0x1c0, RZ, 0xc0, !PT ;  /* 0x000001c007077812 */ /* 0x000fe200078ec0ff */
[----:B------:R-:W-:Y:S01]  /*0ea0*/  IMAD.SHL.U32 R14, R14, 0x40, RZ ;  /* 0x000000400e0e7824 */ /* 0x000fe200078e00ff */
[----:B------:R-:W-:Y:S01]  /*0eb0*/  LEA.HI R0, R0, R187, RZ, 0x3 ;  /* 0x000000bb00007211 */ /* 0x000fe200078f18ff */
[----:B------:R-:W-:Y:S01]  /*0ec0*/  IMAD.SHL.U32 R3, R12, 0x40, RZ ;  /* 0x000000400c037824 */ /* 0x000fe200078e00ff */
[----:B------:R-:W-:Y:S01]  /*0ed0*/  LOP3.LUT R6, R6, 0x7ffffffc, RZ, 0xc0, !PT ;  /* 0x7ffffffc06067812 */ /* 0x000fe200078ec0ff */
[----:B------:R-:W-:Y:S01]  /*0ee0*/  VIADD R217, R16, 0x140 ;  /* 0x0000014010d97836 */ /* 0x000fe20000000000 */
[----:B------:R-:W-:Y:S01]  /*0ef0*/  LOP3.LUT R4, R4, 0xfffffe, RZ, 0xc0, !PT ;  /* 0x00fffffe04047812 */ /* 0x000fe200078ec0ff */
[----:B------:R-:W-:Y:S01]  /*0f00*/  VIADD R216, R16, 0x160 ;  /* 0x0000016010d87836 */ /* 0x000fe20000000000 */
[----:B------:R-:W-:Y:S01]  /*0f10*/  SHF.R.U32.HI R8, RZ, 0x3, R7 ;  /* 0x00000003ff087819 */ /* 0x000fe20000011607 */
[----:B------:R-:W-:Y:S01]  /*0f20*/  IMAD.IADD R207, R9, 0x1, -R6 ;  /* 0x0000000109cf7824 */ /* 0x000fe200078e0a06 */
[----:B------:R-:W-:Y:S01]  /*0f30*/  LOP3.LUT R0, R0, 0xfffffff8, RZ, 0xc0, !PT ;  /* 0xfffffff800007812 */ /* 0x000fe200078ec0ff */
[----:B------:R-:W-:Y:S01]  /*0f40*/  IMAD.IADD R4, R23, 0x1, -R4 ;  /* 0x0000000117047824 */ /* 0x000fe200078e0a04 */
[----:B------:R-:W-:Y:S01]  /*0f50*/  LOP3.LUT R7, R7, 0x38, R16, 0xf8, !PT ;  /* 0x0000003807077812 */ /* 0x000fe200078ef810 */
[----:B------:R-:W-:Y:S01]  /*0f60*/  VIADD R215, R16, 0x180 ;  /* 0x0000018010d77836 */ /* 0x000fe20000000000 */
[----:B------:R-:W-:Y:S01]  /*0f70*/  LOP3.LUT R14, R14, 0xfffffe00, RZ, 0xc0, !PT ;  /* 0xfffffe000e0e7812 */ /* 0x000fe200078ec0ff */
[----:B------:R-:W-:Y:S01]  /*0f80*/  IMAD.SHL.U32 R24, R4, 0x100, RZ ;  /* 0x0000010004187824 */ /* 0x000fe200078e00ff */
[----:B------:R-:W-:Y:S01]  /*0f90*/  LOP3.LUT R6, R3, 0x1c0, RZ, 0xc0, !PT ;  /* 0x000001c003067812 */ /* 0x000fe200078ec0ff */
[----:B------:R-:W-:Y:S01]  /*0fa0*/  IMAD.U32 R3, R20, 0x40, R5 ;  /* 0x0000004014037824 */ /* 0x000fe200078e0005 */
[----:B------:R-:W-:Y:S01]  /*0fb0*/  IADD3 R193, R187, -R0, RZ ;  /* 0x80000000bbc17210 */ /* 0x000fe20007ffe0ff */
[----:B------:R-:W-:Y:S01]  /*0fc0*/  VIADD R214, R16, 0x1a0 ;  /* 0x000001a010d67836 */ /* 0x000fe20000000000 */
[----:B------:R-:W-:Y:S01]  /*0fd0*/  LOP3.LUT R21, R14, R7, R8, 0xf6, !PT ;  /* 0x000000070e157212 */ /* 0x000fe200078ef608 */
[----:B------:R-:W-:Y:S01]  /*0fe0*/  IMAD.SHL.U32 R207, R207, 0x2, RZ ;  /* 0x00000002cfcf7824 */ /* 0x000fe200078e00ff */
[----:B------:R-:W-:Y:S01]  /*0ff0*/  SHF.R.S32.HI R0, RZ, 0x1f, R26 ;  /* 0x0000001fff007819 */ /* 0x000fe2000001141a */
[----:B------:R0:W-:Y:S01]  /*1000*/  STL [R1+0x68], R3 ;  /* 0x0000680301007387 */ /* 0x0001e20000100800 */
[----:B------:R-:W-:Y:S01]  /*1010*/  LEA.HI R8, R188, R188, RZ, 0x1 ;  /* 0x000000bcbc087211 */ /* 0x000fe200078f08ff */
[----:B------:R-:W-:Y:S01]  /*1020*/  VIADD R211, R16, 0x1e0 ;  /* 0x000001e010d37836 */ /* 0x000fe20000000000 */
[----:B------:R-:W-:Y:S01]  /*1030*/  SHF.R.S32.HI R4, RZ, 0x1f, R229 ;  /* 0x0000001fff047819 */ /* 0x000fe200000114e5 */
[----:B------:R-:W-:Y:S01]  /*1040*/  STL [R1+0x50], RZ ;  /* 0x000050ff01007387 */ /* 0x000fe20000100800 */
[----:B------:R-:W-:Y:S01]  /*1050*/  SHF.L.U64.HI R0, R26, 0x1, R0 ;  /* 0x000000011a007819 */ /* 0x000fe20000010200 */
[----:B------:R-:W-:Y:S01]  /*1060*/  VIADD R34, R194, 0x80 ;  /* 0x00000080c2227836 */ /* 0x000fe20000000000 */
[----:B------:R-:W-:Y:S01]  /*1070*/  LOP3.LUT R9, R8, 0x1ffffffe, RZ, 0xc0, !PT ;  /* 0x1ffffffe08097812 */ /* 0x000fe200078ec0ff */
[----:B------:R1:W-:Y:S01]  /*1080*/  STL [R1], R26 ;  /* 0x0000001a01007387 */ /* 0x0003e20000100800 */
[----:B------:R-:W-:Y:S01]  /*1090*/  SHF.R.S32.HI R11, RZ, 0x1f, R228 ;  /* 0x0000001fff0b7819 */ /* 0x000fe200000114e4 */
[----:B------:R-:W-:Y:S01]  /*10a0*/  VIADD R33, R194, 0xc0 ;  /* 0x000000c0c2217836 */ /* 0x000fe20000000000 */
[----:B------:R-:W-:Y:S01]  /*10b0*/  SHF.R.S32.HI R8, RZ, 0x1f, R227 ;  /* 0x0000001fff087819 */ /* 0x000fe200000114e3 */
[----:B------:R-:W-:Y:S01]  /*10c0*/  STL [R1+0x64], R24 ;  /* 0x0000641801007387 */ /* 0x000fe20000100800 */
[----:B0-----:R-:W-:Y:S01]  /*10d0*/  LOP3.LUT R3, R10, 0x7ffffe00, RZ, 0xc0, !PT ;  /* 0x7ffffe000a037812 */ /* 0x001fe200078ec0ff */
[----:B------:R-:W-:Y:S01]  /*10e0*/  IMAD.IADD R9, R188, 0x1, -R9 ;  /* 0x00000001bc097824 */ /* 0x000fe200078e0a09 */
[----:B------:R-:W-:Y:S01]  /*10f0*/  SHF.R.S32.HI R13, RZ, 0x1f, R226 ;  /* 0x0000001fff0d7819 */ /* 0x000fe200000114e2 */
[----:B------:R0:W-:Y:S01]  /*1100*/  STL [R1+0x4], R0 ;  /* 0x0000040001007387 */ /* 0x0001e20000100800 */
[----:B------:R-:W-:Y:S01]  /*1110*/  SHF.R.S32.HI R10, RZ, 0x1f, R225 ;  /* 0x0000001fff0a7819 */ /* 0x000fe200000114e1 */
[----:B------:R-:W-:Y:S01]  /*1120*/  IMAD R3, R206, 0x400, R3 ;  /* 0x00000400ce037824 */ /* 0x000fe200078e0203 */
[----:B-1----:R-:W-:Y:S01]  /*1130*/  SHF.L.U64.HI R26, R229, 0x1, R4 ;  /* 0x00000001e51a7819 */ /* 0x002fe20000010204 */
[----:B------:R-:W-:Y:S01]  /*1140*/  VIADD R30, R194, 0x180 ;  /* 0x00000180c21e7836 */ /* 0x000fe20000000000 */
[----:B------:R-:W-:Y:S01]  /*1150*/  SHF.L.U64.HI R4, R228, 0x1, R11 ;  /* 0x00000001e4047819 */ /* 0x000fe2000001020b */
[----:B------:R-:W-:Y:S01]  /*1160*/  VIADD R28, R194, 0x1c0 ;  /* 0x000001c0c21c7836 */ /* 0x000fe20000000000 */
[----:B------:R-:W-:Y:S01]  /*1170*/  LOP3.LUT R5, R6, 0x8, R5, 0xf8, !PT ;  /* 0x0000000806057812 */ /* 0x000fe200078ef805 */
[----:B------:R-:W-:Y:S01]  /*1180*/  STL [R1+0x8], R26 ;  /* 0x0000081a01007387 */ /* 0x000fe20000100800 */
[----:B------:R-:W-:Y:S01]  /*1190*/  SHF.R.S32.HI R15, RZ, 0x1f, R224 ;  /* 0x0000001fff0f7819 */ /* 0x000fe200000114e0 */
[----:B------:R-:W-:Y:S01]  /*11a0*/  VIADD R31, R194, 0x140 ;  /* 0x00000140c21f7836 */ /* 0x000fe20000000000 */
[----:B0-----:R-:W-:Y:S01]  /*11b0*/  SHF.L.U64.HI R0, R227, 0x1, R8 ;  /* 0x00000001e3007819 */ /* 0x001fe20000010208 */
[----:B------:R0:W-:Y:S01]  /*11c0*/  STL [R1+0xc], R4 ;  /* 0x00000c0401007387 */ /* 0x0001e20000100800 */
[----:B------:R-:W-:Y:S01]  /*11d0*/  SHF.R.U32.HI R6, RZ, 0x3, R6 ;  /* 0x00000003ff067819 */ /* 0x000fe20000011606 */
[----:B------:R-:W-:Y:S01]  /*11e0*/  IMAD R210, R9, 0x8, R192 ;  /* 0x0000000809d27824 */ /* 0x000fe200078e02c0 */
[----:B------:R-:W-:Y:S01]  /*11f0*/  SHF.L.U64.HI R8, R226, 0x1, R13 ;  /* 0x00000001e2087819 */ /* 0x000fe2000001020d */
[----:B------:R1:W-:Y:S01]  /*1200*/  STL [R1+0x10], R0 ;  /* 0x0000100001007387 */ /* 0x0003e20000100800 */
[----:B------:R-:W-:Y:S01]  /*1210*/  R2P PR, R12, 0x6 ;  /* 0x000000060c007804 */ /* 0x000fe20000000000 */
[----:B------:R-:W-:Y:S01]  /*1220*/  VIADD R23, R16, 0x20 ;  /* 0x0000002010177836 */ /* 0x000fe20000000000 */
[----:B------:R-:W-:Y:S01]  /*1230*/  SHF.R.S32.HI R12, RZ, 0x1f, R221 ;  /* 0x0000001fff0c7819 */ /* 0x000fe200000114dd */
[----:B------:R3:W-:Y:S01]  /*1240*/  STL [R1+0x14], R8 ;  /* 0x0000140801007387 */ /* 0x0007e20000100800 */
[----:B------:R-:W-:Y:S01]  /*1250*/  LOP3.LUT R6, R5, R6, RZ, 0x3c, !PT ;  /* 0x0000000605067212 */ /* 0x000fe200078e3cff */
[----:B------:R-:W-:Y:S01]  /*1260*/  IMAD.SHL.U32 R188, R188, 0x4, RZ ;  /* 0x00000004bcbc7824 */ /* 0x000fe200078e00ff */
[----:B0-----:R-:W-:Y:S01]  /*1270*/  SHF.L.U64.HI R4, R225, 0x1, R10 ;  /* 0x00000001e1047819 */ /* 0x001fe2000001020a */
[----:B------:R-:W-:Y:S01]  /*1280*/  IMAD.MOV.U32 R5, RZ, RZ, R17 ;  /* 0x000000ffff057224 */ /* 0x000fe200078e0011 */
[----:B------:R-:W-:Y:S01]  /*1290*/  SHF.R.S32.HI R14, RZ, 0x1f, R217 ;  /* 0x0000001fff0e7819 */ /* 0x000fe200000114d9 */
[----:B------:R-:W-:Y:S01]  /*12a0*/  IMAD.MOV.U32 R7, RZ, RZ, R19 ;  /* 0x000000ffff077224 */ /* 0x000fe200078e0013 */
[----:B-1----:R-:W-:Y:S01]  /*12b0*/  SHF.L.U64.HI R0, R224, 0x1, R15 ;  /* 0x00000001e0007819 */ /* 0x002fe2000001020f */
[----:B------:R0:W-:Y:S01]  /*12c0*/  STL [R1+0x18], R4 ;  /* 0x0000180401007387 */ /* 0x0001e20000100800 */
[----:B------:R-:W-:Y:S01]  /*12d0*/  SHF.R.S32.HI R25, RZ, 0x1f, R216 ;  /* 0x0000001fff197819 */ /* 0x000fe200000114d8 */
[----:B------:R-:W-:Y:S01]  /*12e0*/  IMAD.MOV.U32 R19, RZ, RZ, RZ ;  /* 0x000000ffff137224 */ /* 0x000fe200078e00ff */
[----:B---3--:R-:W-:Y:S01]  /*12f0*/  SHF.L.U64.HI R8, R221, 0x1, R12 ;  /* 0x00000001dd087819 */ /* 0x008fe2000001020c */
[----:B------:R1:W-:Y:S01]  /*1300*/  STL [R1+0x1c], R0 ;  /* 0x00001c0001007387 */ /* 0x0003e20000100800 */
[----:B------:R-:W-:Y:S01]  /*1310*/  IADD3 R3, R3, R6, RZ ;  /* 0x0000000603037210 */ /* 0x000fe20007ffe0ff */
[----:B------:R-:W-:Y:S01]  /*1320*/  IMAD.MOV.U32 R6, RZ, RZ, R18 ;  /* 0x000000ffff067224 */ /* 0x000fe200078e0012 */
[----:B------:R-:W-:Y:S01]  /*1330*/  IADD3 R212, R16, 0x1c0, RZ ;  /* 0x000001c010d47810 */ /* 0x000fe20007ffe0ff */
[----:B------:R3:W-:Y:S01]  /*1340*/  STL [R1+0x20], R8 ;  /* 0x0000200801007387 */ /* 0x0007e20000100800 */
[----:B------:R-:W-:Y:S01]  /*1350*/  SHF.R.S32.HI R18, RZ, 0x1f, R215 ;  /* 0x0000001fff127819 */ /* 0x000fe200000114d7 */
[----:B------:R-:W-:Y:S01]  /*1360*/  IMAD R201, R3, 0x2, R2 ;  /* 0x0000000203c97824 */ /* 0x000fe200078e0202 */
[----:B0-----:R-:W-:Y:S01]  /*1370*/  SHF.L.U64.HI R4, R217, 0x1, R14 ;  /* 0x00000001d9047819 */ /* 0x001fe2000001020e */
[----:B------:R-:W-:Y:S01]  /*1380*/  VIADD R196, R188, 0x10 ;  /* 0x00000010bcc47836 */ /* 0x000fe20000000000 */
[----:B------:R-:W-:Y:S01]  /*1390*/  SHF.R.S32.HI R27, RZ, 0x1f, R214 ;  /* 0x0000001fff1b7819 */ /* 0x000fe200000114d6 */
[C---:B------:R-:W-:Y:S01]  /*13a0*/  VIADD R204, R201.reuse, 0x26800 ;  /* 0x00026800c9cc7836 */ /* 0x040fe20000000000 */
[----:B-1----:R-:W-:Y:S01]  /*13b0*/  SHF.L.U64.HI R0, R216, 0x1, R25 ;  /* 0x00000001d8007819 */ /* 0x002fe20000010219 */
[----:B------:R0:W-:Y:S01]  /*13c0*/  STL [R1+0x24], R4 ;  /* 0x0000240401007387 */ /* 0x0001e20000100800 */
[----:B------:R-:W-:Y:S01]  /*13d0*/  SHF.R.S32.HI R29, RZ, 0x1f, R212 ;  /* 0x0000001fff1d7819 */ /* 0x000fe200000114d4 */
[----:B------:R-:W-:Y:S01]  /*13e0*/  VIADD R202, R201, 0x26820 ;  /* 0x00026820c9ca7836 */ /* 0x000fe20000000000 */
[----:B---3--:R-:W-:Y:S01]  /*13f0*/  SHF.L.U64.HI R8, R215, 0x1, R18 ;  /* 0x00000001d7087819 */ /* 0x008fe20000010212 */
[----:B------:R1:W-:Y:S01]  /*1400*/  STL [R1+0x28], R0 ;  /* 0x0000280001007387 */ /* 0x0003e20000100800 */
[----:B------:R-:W-:Y:S01]  /*1410*/  IADD3 R197, R207, R24, RZ ;  /* 0x00000018cfc57210 */ /* 0x000fe20007ffe0ff */
[----:B------:R-:W-:Y:S01]  /*1420*/  @P1 VIADD R202, R204, 0xffffffe0 ;  /* 0xffffffe0ccca1836 */ /* 0x000fe20000000000 */
[----:B------:R-:W-:Y:S01]  /*1430*/  SHF.R.S32.HI R20, RZ, 0x1f, R211 ;  /* 0x0000001fff147819 */ /* 0x000fe200000114d3 */
[----:B------:R-:W-:Y:S01]  /*1440*/  STL [R1+0x2c], R8 ;  /* 0x00002c0801007387 */ /* 0x000fe20000100800 */
[----:B------:R-:W-:Y:S01]  /*1450*/  SHF.R.S32.HI R35, RZ, 0x1f, R35 ;  /* 0x0000001fff237819 */ /* 0x000fe20000011423 */
[C---:B------:R-:W-:Y:S01]  /*1460*/  VIADD R41, R197.reuse, 0x10 ;  /* 0x00000010c5297836 */ /* 0x040fe20000000000 */
[----:B0-----:R-:W-:Y:S01]  /*1470*/  SHF.L.U64.HI R4, R212, 0x1, R29 ;  /* 0x00000001d4047819 */ /* 0x001fe2000001021d */
[C---:B------:R-:W-:Y:S01]  /*1480*/  VIADD R38, R197.reuse, 0x28 ;  /* 0x00000028c5267836 */ /* 0x040fe20000000000 */
[----:B------:R-:W-:Y:S01]  /*1490*/  SHF.R.S32.HI R32, RZ, 0x1f, R32 ;  /* 0x0000001fff207819 */ /* 0x000fe20000011420 */
[C---:B------:R-:W-:Y:S01]  /*14a0*/  VIADD R35, R197.reuse, 0x40 ;  /* 0x00000040c5237836 */ /* 0x040fe20000000000 */
[----:B-1----:R-:W-:Y:S01]  /*14b0*/  SHF.L.U64.HI R0, R214, 0x1, R27 ;  /* 0x00000001d6007819 */ /* 0x002fe2000001021b */
[C---:B------:R-:W-:Y:S01]  /*14c0*/  VIADD R32, R197.reuse, 0x58 ;  /* 0x00000058c5207836 */ /* 0x040fe20000000000 */
[----:B------:R-:W-:Y:S01]  /*14d0*/  SHF.R.S32.HI R9, RZ, 0x1f, R41 ;  /* 0x0000001fff097819 */ /* 0x000fe20000011429 */
[C---:B------:R-:W-:Y:S01]  /*14e0*/  VIADD R29, R197.reuse, 0x70 ;  /* 0x00000070c51d7836 */ /* 0x040fe20000000000 */
[----:B------:R-:W-:Y:S01]  /*14f0*/  SHF.R.S32.HI R9, RZ, 0x1f, R38 ;  /* 0x0000001fff097819 */ /* 0x000fe20000011426 */
        /* <DEDUP_REMOVED lines=9> */
[----:B------:R-:W-:Y:S01]  /*1590*/  VIADD R42, R197, 0x8 ;  /* 0x00000008c52a7836 */ /* 0x000fe20000000000 */
[----:B0-----:R-:W-:Y:S01]  /*15a0*/  SHF.L.U64.HI R0, R211, 0x1, R20 ;  /* 0x00000001d3007819 */ /* 0x001fe20000010214 */
[C---:B------:R-:W-:Y:S01]  /*15b0*/  VIADD R40, R197.reuse, 0x18 ;  /* 0x00000018c5287836 */ /* 0x040fe20000000000 */
[----:B------:R-:W-:Y:S01]  /*15c0*/  SHF.R.S32.HI R30, RZ, 0x1f, R30 ;  /* 0x0000001fff1e7819 */ /* 0x000fe2000001141e */
[----:B------:R-:W-:Y:S01]  /*15d0*/  VIADD R39, R197, 0x20 ;  /* 0x00000020c5277836 */ /* 0x000fe20000000000 */
[----:B------:R-:W-:Y:S01]  /*15e0*/  SHF.R.S32.HI R28, RZ, 0x1f, R28 ;  /* 0x0000001fff1c7819 */ /* 0x000fe2000001141c */
[----:B-1----:R-:W-:Y:S01]  /*15f0*/  IMAD R4, R21, 0x2, R2 ;  /* 0x0000000215047824 */ /* 0x002fe200078e0202 */
[----:B------:R0:W-:Y:S01]  /*1600*/  STL [R1+0x38], R0 ;  /* 0x0000380001007387 */ /* 0x0001e20000100800 */
[----:B------:R-:W-:Y:S01]  /*1610*/  VIADD R21, R197, 0xa0 ;  /* 0x000000a0c5157836 */ /* 0x000fe20000000000 */
[----:B------:R-:W-:Y:S01]  /*1620*/  SEL R203, R203, 0xffffffc0, !P2 ;  /* 0xffffffc0cbcb7807 */ /* 0x000fe20005000000 */
[C---:B------:R-:W-:Y:S01]  /*1630*/  VIADD R37, R197.reuse, 0x30 ;  /* 0x00000030c5257836 */ /* 0x040fe20000000000 */
[----:B------:R1:W-:Y:S01]  /*1640*/  STL [R1+0x5c], R4 ;  /* 0x00005c0401007387 */ /* 0x0003e20000100800 */
[----:B------:R-:W-:Y:S01]  /*1650*/  SHF.R.S32.HI R9, RZ, 0x1f, R32 ;  /* 0x0000001fff097819 */ /* 0x000fe20000011420 */
[C---:B------:R-:W-:Y:S01]  /*1660*/  VIADD R36, R197.reuse, 0x38 ;  /* 0x00000038c5247836 */ /* 0x040fe20000000000 */
[----:B------:R-:W-:Y:S01]  /*1670*/  SHF.R.S32.HI R31, RZ, 0x1f, R31 ;  /* 0x0000001fff1f7819 */ /* 0x000fe2000001141f */
[C---:B------:R-:W-:Y:S01]  /*1680*/  VIADD R34, R197.reuse, 0x48 ;  /* 0x00000048c5227836 */ /* 0x040fe20000000000 */
[C---:B------:R-:W-:Y:S01]  /*1690*/  IADD3 R13, R197.reuse, 0xc8, RZ ;  /* 0x000000c8c50d7810 */ /* 0x040fe20007ffe0ff */
[C---:B------:R-:W-:Y:S01]  /*16a0*/  VIADD R33, R197.reuse, 0x50 ;  /* 0x00000050c5217836 */ /* 0x040fe20000000000 */
[----:B0-----:R-:W-:Y:S01]  /*16b0*/  SHF.R.S32.HI R0, RZ, 0x1f, R197 ;  /* 0x0000001fff007819 */ /* 0x001fe200000114c5 */
[C---:B------:R-:W-:Y:S01]  /*16c0*/  VIADD R30, R197.reuse, 0x68 ;  /* 0x00000068c51e7836 */ /* 0x040fe20000000000 */
[----:B------:R-:W-:Y:S01]  /*16d0*/  SHF.R.S32.HI R9, RZ, 0x1f, R29 ;  /* 0x0000001fff097819 */ /* 0x000fe2000001141d */
        /* <DEDUP_REMOVED lines=41> */
[----:B------:R-:W-:-:S02]  /*1970*/  IADD3 R203, R203, R202, RZ ;  /* 0x000000cacbcb7210 */ /* 0x000fc40007ffe0ff */
[----:B--2---:R-:W-:Y:S01]  /*1980*/  LOP3.LUT R186, R22, 0x1, RZ, 0xfc, !PT ;  /* 0x0000000116ba7812 */ /* 0x004fe200078efcff */
[----:B------:R-:W-:-:S07]  /*1990*/  IMAD.MOV.U32 R22, RZ, RZ, RZ ;  /* 0x000000ffff167224 */ /* 0x000fce00078e00ff */
.L_x_4830:
[----:B0-234-:R-:W0:Y:S01]  /*19a0*/  LDC.64 R8, c[0x0][0xc88] ;  /* 0x00032200ff087b82 */ /* 0x01de220000000a00 */
[----:B------:R-:W-:Y:S01]  /*19b0*/  ULDC.64 UR6, c[0x0][0xa08] ;  /* 0x0002820000067ab9 */ /* 0x000fe20000000a00 */
[----:B------:R-:W-:Y:S01]  /*19c0*/  ULDC.64 UR4, c[0x0][0xa28] ;  /* 0x00028a0000047ab9 */ /* 0x000fe20000000a00 */
[----:B------:R-:W-:Y:S01]  /*19d0*/  ULDC.64 UR8, c[0x0][0xa18] ;  /* 0x0002860000087ab9 */ /* 0x000fe20000000a00 */
[----:B0-----:R-:W-:-:S05]  /*19e0*/  IMAD.WIDE R8, R7, 0x4, R8 ;  /* 0x0000000407087825 */ /* 0x001fca00078e0208 */
[----:B------:R-:W2:Y:S01]  /*19f0*/  LDG.E R26, desc[UR40][R8.64] ;  /* 0x00000028081a7981 */ /* 0x000ea2000c1e1900 */
[----:B------:R-:W-:Y:S01]  /*1a00*/  ISETP.NE.U32.AND P0, PT, RZ, UR6, PT ;  /* 0x00000006ff007c0c */ /* 0x000fe2000bf05070 */
[----:B------:R-:W-:Y:S01]  /*1a10*/  IMAD.MOV.U32 R24, RZ, RZ, RZ ;  /* 0x000000ffff187224 */ /* 0x000fe200078e00ff */
[----:B------:R-:W-:Y:S01]  /*1a20*/  ISETP.NE.U32.AND P2, PT, RZ, UR4, PT ;  /* 0x00000004ff007c0c */ /* 0x000fe2000bf45070 */
[----:B------:R-:W-:Y:S01]  /*1a30*/  IMAD.MOV.U32 R4, RZ, RZ, RZ ;  /* 0x000000ffff047224 */ /* 0x000fe200078e00ff */
[----:B------:R-:W-:Y:S02]  /*1a40*/  ISETP.NE.AND.EX P0, PT, RZ, UR7, PT, P0 ;  /* 0x00000007ff007c0c */ /* 0x000fe4000bf05300 */
[----:B------:R-:W-:Y:S02]  /*1a50*/  ISETP.NE.AND.EX P2, PT, RZ, UR5, PT, P2 ;  /* 0x00000005ff007c0c */ /* 0x000fe4000bf45320 */
[----:B------:R-:W-:-:S04]  /*1a60*/  ISETP.NE.U32.AND P1, PT, RZ, UR8, PT ;  /* 0x00000008ff007c0c */ /* 0x000fc8000bf25070 */
[----:B------:R-:W-:Y:S01]  /*1a70*/  ISETP.NE.AND.EX P1, PT, RZ, UR9, PT, P1 ;  /* 0x00000009ff007c0c */ /* 0x000fe2000bf25310 */
[C---:B--2---:R-:W-:Y:S01]  /*1a80*/  IMAD.SHL.U32 R28, R26.reuse, 0x4, RZ ;  /* 0x000000041a1c7824 */ /* 0x044fe200078e00ff */
[----:B------:R-:W-:Y:S01]  /*1a90*/  SHF.R.S32.HI R0, RZ, 0x1f, R26 ;  /* 0x0000001fff007819 */ /* 0x000fe2000001141a */
[----:B------:R-:W-:Y:S04]  /*1aa0*/  STL [R1+0x40], R26 ;  /* 0x0000401a01007387 */ /* 0x000fe80000100800 */
[C---:B-1----:R-:W-:Y:S02]  /*1ab0*/  @P2 LEA R10, P3, R26.reuse, UR4, 0x2 ;  /* 0x000000041a0a2c11 */ /* 0x042fe4000f8610ff */
[--C-:B------:R-:W-:Y:S01]  /*1ac0*/  SHF.L.U64.HI R27, R26, 0x2, R0.reuse ;  /* 0x000000021a1b7819 */ /* 0x100fe20000010200 */
[----:B------:R0:W-:Y:S01]  /*1ad0*/  STL [R1+0x54], R0 ;  /* 0x0000540001007387 */ /* 0x0001e20000100800 */
[----:B------:R-:W-:Y:S01]  /*1ae0*/  IADD3 R8, P4, R28, UR6, RZ ;  /* 0x000000061c087c10 */ /* 0x000fe2000ff9e0ff */
[----:B------:R-:W-:Y:S01]  /*1af0*/  ULDC UR4, c[0x0][0x288] ;  /* 0x0000a20000047ab9 */ /* 0x000fe20000000800 */
[----:B------:R-:W-:Y:S01]  /*1b00*/  @P2 LEA.HI.X R11, R26, UR5, R0, 0x2, P3 ;  /* 0x000000051a0b2c11 */ /* 0x000fe200098f1400 */
[----:B------:R1:W-:Y:S01]  /*1b10*/  STL [R1+0x44], R28 ;  /* 0x0000441c01007387 */ /* 0x0003e20000100800 */
[----:B------:R-:W-:Y:S01]  /*1b20*/  IADD3.X R9, R27, UR7, RZ, P4, !PT ;  /* 0x000000071b097c10 */ /* 0x000fe2000a7fe4ff */
[----:B------:R-:W-:Y:S01]  /*1b30*/  IMAD.U32 R198, RZ, RZ, UR4 ;  /* 0x00000004ffc67e24 */ /* 0x000fe2000f8e00ff */
[----:B------:R-:W-:Y:S01]  /*1b40*/  ULDC.64 UR4, c[0x0][0x418] ;  /* 0x0001060000047ab9 */ /* 0x000fe20000000a00 */
[----:B------:R1:W-:Y:S04]  /*1b50*/  STL [R1+0x48], R27 ;  /* 0x0000481b01007387 */ /* 0x0003e80000100800 */
[----:B------:R-:W5:Y:S01]  /*1b60*/  @P0 LDG.E R24, desc[UR40][R8.64] ;  /* 0x0000002808180981 */ /* 0x000f62000c1e1900 */
[----:B------:R-:W-:-:S03]  /*1b70*/  UISETP.NE.U32.AND UP0, UPT, UR4, URZ, UPT ;  /* 0x0000003f0400728c */ /* 0x000fc6000bf05070 */
[----:B------:R2:W5:Y:S01]  /*1b80*/  @P2 LDG.E R4, desc[UR40][R10.64] ;  /* 0x000000280a042981 */ /* 0x000562000c1e1900 */
[----:B------:R-:W-:Y:S01]  /*1b90*/  UISETP.NE.AND.EX UP0, UPT, UR5, URZ, UPT, UP0 ;  /* 0x0000003f0500728c */ /* 0x000fe2000bf05300 */
[----:B------:R-:W-:Y:S01]  /*1ba0*/  ULDC UR4, c[0x0][0x424] ;  /* 0x0001090000047ab9 */ /* 0x000fe20000000800 */
[----:B------:R-:W-:Y:S02]  /*1bb0*/  LOP3.LUT R3, R6, 0xff000000, RZ, 0xc0, !PT ;  /* 0xff00000006037812 */ /* 0x000fe400078ec0ff */
[----:B--2---:R-:W-:Y:S01]  /*1bc0*/  @P1 IADD3 R10, P2, R28, UR8, RZ ;  /* 0x000000081c0a1c10 */ /* 0x004fe2000ff5e0ff */
[----:B------:R-:W-:Y:S01]  /*1bd0*/  USEL UR4, UR4, 0x1, UP0 ;  /* 0x0000000104047887 */ /* 0x000fe20008000000 */
[----:B------:R-:W-:Y:S02]  /*1be0*/  ULDC UR5, c[0x0][0x2f0] ;  /* 0x0000bc0000057ab9 */ /* 0x000fe40000000800 */
[----:B------:R-:W-:Y:S01]  /*1bf0*/  @P1 IADD3.X R11, R27, UR9, RZ, P2, !PT ;  /* 0x000000091b0b1c10 */ /* 0x000fe200097fe4ff */
[----:B------:R-:W-:-:S02]  /*1c00*/  ULDC.64 UR8, c[0x0][0xa20] ;  /* 0x0002880000087ab9 */ /* 0x000fc40000000a00 */
[----:B------:R-:W-:Y:S01]  /*1c10*/  ISETP.NE.U32.AND P2, PT, RZ, UR8, PT ;  /* 0x00000008ff007c0c */ /* 0x000fe2000bf45070 */
[----:B------:R-:W-:Y:S01]  /*1c20*/  UIMAD UR4, UR4, UR5, URZ ;  /* 0x00000005040472a4 */ /* 0x000fe2000f8e023f */
[C---:B0-----:R-:W-:Y:S01]  /*1c30*/  LOP3.LUT R0, R6.reuse, 0xff0000, RZ, 0xc0, !PT ;  /* 0x00ff000006007812 */ /* 0x041fe200078ec0ff */
[----:B------:R0:W5:Y:S01]  /*1c40*/  @P1 LDG.E R198, desc[UR40][R10.64] ;  /* 0x000000280ac61981 */ /* 0x000162000c1e1900 */
[----:B------:R-:W-:Y:S01]  /*1c50*/  SHF.R.U32.HI R3, RZ, 0x8, R3 ;  /* 0x00000008ff037819 */ /* 0x000fe20000011603 */
[----:B------:R-:W-:Y:S01]  /*1c60*/  ULDC UR5, c[0x0][0x348] ;  /* 0x0000d20000057ab9 */ /* 0x000fe20000000800 */
[----:B------:R-:W-:Y:S02]  /*1c70*/  ISETP.NE.AND.EX P2, PT, RZ, UR9, PT, P2 ;  /* 0x00000009ff007c0c */ /* 0x000fe4000bf45320 */
[----:B------:R-:W-:Y:S02]  /*1c80*/  LOP3.LUT R185, R6, 0xffff, RZ, 0xc0, !PT ;  /* 0x0000ffff06b97812 */ /* 0x000fe400078ec0ff */
[----:B0-----:R-:W-:Y:S01]  /*1c90*/  LEA.HI R10, R0, R3, RZ, 0x10 ;  /* 0x00000003000a7211 */ /* 0x001fe200078f80ff */
[----:B-1----:R-:W-:Y:S08]  /*1ca0*/  @P1 BRA `(.L_x_4676) ;  /* 0x0000000000241947 */ /* 0x002ff00003800000 */
        /* <DEDUP_REMOVED lines=9> */
.L_x_4676:
[----:B------:R-:W-:Y:S02]  /*1d40*/  IMAD.U32 R34, RZ, RZ, UR5 ;  /* 0x00000005ff227e24 */ /* 0x000fe4000f8e00ff */
[----:B------:R-:W-:Y:S01]  /*1d50*/  IMAD.U32 R25, RZ, RZ, UR4 ;  /* 0x00000004ff197e24 */ /* 0x000fe2000f8e00ff */
[----:B------:R-:W-:Y:S06]  /*1d60*/  @!P2 BRA `(.L_x_4677) ;  /* 0x000000000010a947 */ /* 0x000fec0003800000 */
[----:B------:R-:W-:-:S04]  /*1d70*/  IADD3 R6, P0, R28, UR8, RZ ;  /* 0x000000081c067c10 */ /* 0x000fc8000ff1e0ff */
[----:B------:R-:W-:-:S05]  /*1d80*/  IADD3.X R7, R27, UR9, RZ, P0, !PT ;  /* 0x000000091b077c10 */ /* 0x000fca00087fe4ff */
[----:B------:R0:W5:Y:S01]  /*1d90*/  LDG.E R25, desc[UR40][R6.64] ;  /* 0x0000002806197981 */ /* 0x000162000c1e1900 */
[----:B------:R-:W-:Y:S05]  /*1da0*/  BRA `(.L_x_4678) ;  /* 0x0000000000107947 */ /* 0x000fea0003800000 */
.L_x_4677:
[----:B------:R-:W-:Y:S05]  /*1db0*/  @!P0 BRA `(.L_x_4678) ;  /* 0x00000000000c8947 */ /* 0x000fea0003800000 */
[----:B------:R-:W2:Y:S04]  /*1dc0*/  LDG.E R0, desc[UR40][R8.64] ;  /* 0x0000002808007981 */ /* 0x000ea8000c1e1900 */
[----:B------:R-:W2:Y:S02]  /*1dd0*/  LDG.E R25, desc[UR40][R8.64+0x4] ;  /* 0x0000042808197981 */ /* 0x000ea4000c1e1900 */
[----:B--2---:R-:W-:-:S07]  /*1de0*/  IMAD.IADD R25, R25, 0x1, -R0 ;  /* 0x0000000119197824 */ /* 0x004fce00078e0a00 */
.L_x_4678:
[----:B------:R-:W-:Y:S01]  /*1df0*/  ULDC.64 UR4, c[0x0][0xa10] ;  /* 0x0002840000047ab9 */ /* 0x000fe20000000a00 */
[----:B------:R-:W1:Y:S01]  /*1e00*/  LDC R8, c[0x0][0x448] ;  /* 0x00011200ff087b82 */ /* 0x000e620000000800 */
[----:B------:R-:W-:-:S04]  /*1e10*/  ISETP.NE.U32.AND P0, PT, RZ, UR4, PT ;  /* 0x00000004ff007c0c */ /* 0x000fc8000bf05070 */
[----:B------:R-:W-:Y:S01]  /*1e20*/  ISETP.NE.AND.EX P0, PT, RZ, UR5, PT, P0 ;  /* 0x00000005ff007c0c */ /* 0x000fe2000bf05300 */
[----:B------:R-:W-:-:S12]  /*1e30*/  ULDC.64 UR4, c[0x0][0xa30] ;  /* 0x00028c0000047ab9 */ /* 0x000fd80000000a00 */
[----:B0-----:R-:W0:Y:S02]  /*1e40*/  @P0 LDC.64 R6, c[0x0][0xa10] ;  /* 0x00028400ff060b82 */ /* 0x001e240000000a00 */
[----:B0-----:R-:W-:-:S05]  /*1e50*/  @P0 IMAD.WIDE R6, R26, 0x4, R6 ;  /* 0x000000041a060825 */ /* 0x001fca00078e0206 */
[----:B------:R-:W2:Y:S04]  /*1e60*/  @P0 LDG.E R0, desc[UR40][R6.64] ;  /* 0x0000002806000981 */ /* 0x000ea8000c1e1900 */
[----:B------:R0:W2:Y:S01]  /*1e70*/  @P0 LDG.E R3, desc[UR40][R6.64+0x4] ;  /* 0x0000042806030981 */ /* 0x0000a2000c1e1900 */
[----:B------:R-:W-:Y:S01]  /*1e80*/  ISETP.NE.U32.AND P1, PT, RZ, UR4, PT ;  /* 0x00000004ff007c0c */ /* 0x000fe2000bf25070 */
[----:B-----5:R-:W-:-:S03]  /*1e90*/  IMAD.MOV.U32 R152, RZ, RZ, R25 ;  /* 0x000000ffff987224 */ /* 0x020fc600078e0019 */
[----:B------:R-:W-:-:S13]  /*1ea0*/  ISETP.NE.AND.EX P1, PT, RZ, UR5, PT, P1 ;  /* 0x00000005ff007c0c */ /* 0x000fda000bf25310 */
[----:B0-----:R-:W-:-:S04]  /*1eb0*/  @P1 IADD3 R6, P2, R28, UR4, RZ ;  /* 0x000000041c061c10 */ /* 0x001fc8000ff5e0ff */
[----:B------:R-:W-:-:S05]  /*1ec0*/  @P1 IADD3.X R7, R27, UR5, RZ, P2, !PT ;  /* 0x000000051b071c10 */ /* 0x000fca00097fe4ff */
[----:B------:R0:W5:Y:S01]  /*1ed0*/  @P1 LDG.E R152, desc[UR40][R6.64] ;  /* 0x0000002806981981 */ /* 0x000162000c1e1900 */
[----:B-1----:R-:W-:Y:S01]  /*1ee0*/  ISETP.NE.AND P1, PT, R8, 0x1, PT ;  /* 0x000000010800780c */ /* 0x002fe20003f25270 */
[----:B------:R-:W-:Y:S01]  /*1ef0*/  IMAD.SHL.U32 R199, R5, 0x40, RZ ;  /* 0x0000004005c77824 */ /* 0x000fe200078e00ff */
[----:B------:R-:W-:Y:S01]  /*1f00*/  IADD3 R11, R25, -R4, RZ ;  /* 0x80000004190b7210 */ /* 0x000fe20007ffe0ff */
[----:B------:R-:W-:Y:S01]  /*1f10*/  BSSY B0, `(.L_x_4679) ;  /* 0x0000036000007945 */ /* 0x000fe20003800000 */
[----:B------:R-:W-:Y:S01]  /*1f20*/  LOP3.LUT R13, R10, 0xff, RZ, 0xc0, !PT ;  /* 0x000000ff0a0d7812 */ /* 0x000fe200078ec0ff */
[----:B------:R-:W-:Y:S01]  /*1f30*/  VIADD R5, R199, 0x3f ;  /* 0x0000003fc7057836 */ /* 0x000fe20000000000 */
[----:B------:R-:W-:-:S03]  /*1f40*/  SHF.R.U32.HI R12, RZ, 0x10, R10 ;  /* 0x00000010ff0c7819 */ /* 0x000fc6000001160a */
[----:B------:R0:W-:Y:S04]  /*1f50*/  STL [R1+0x4c], R13 ;  /* 0x00004c0d01007387 */ /* 0x0001e80000100800 */
[----:B------:R-:W1:Y:S01]  /*1f60*/  @P1 LDC R8, c[0x0][0x44c] ;  /* 0x00011300ff081b82 */ /* 0x000e620000000800 */
[----:B------:R0:W-:Y:S07]  /*1f70*/  STL [R1+0x3c], R12 ;  /* 0x00003c0c01007387 */ /* 0x0001ee0000100800 */
[----:B------:R-:W3:Y:S01]  /*1f80*/  @P1 LDC R9, c[0x0][0x450] ;  /* 0x00011400ff091b82 */ /* 0x000ee20000000800 */
[----:B--2---:R-:W-:-:S02]  /*1f90*/  @P0 IMAD.IADD R34, R3, 0x1, -R0 ;  /* 0x0000000103220824 */ /* 0x004fc400078e0a00 */
[----:B-1----:R-:W-:-:S04]  /*1fa0*/  @P1 IMAD.HI.U32 R0, R5, R8, RZ ;  /* 0x0000000805001227 */ /* 0x002fc800078e00ff */
[----:B------:R-:W-:Y:S01]  /*1fb0*/  IMAD.IADD R200, R11, 0x1, R34 ;  /* 0x000000010bc87824 */ /* 0x000fe200078e0222 */
[----:B---3--:R-:W-:-:S03]  /*1fc0*/  @P1 SHF.R.U32.HI R5, RZ, R9, R0 ;  /* 0x00000009ff051219 */ /* 0x008fc60000011600 */
[C---:B------:R-:W-:Y:S01]  /*1fd0*/  VIADD R0, R200.reuse, 0x3f ;  /* 0x0000003fc8007836 */ /* 0x040fe20000000000 */
[----:B------:R-:W-:-:S04]  /*1fe0*/  IADD3 R38, R200, 0x40, -R198 ;  /* 0x00000040c8267810 */ /* 0x000fc80007ffe8c6 */
[----:B------:R-:W-:Y:S01]  /*1ff0*/  SHF.R.S32.HI R3, RZ, 0x1f, R0 ;  /* 0x0000001fff037819 */ /* 0x000fe20000011400 */
[----:B------:R-:W-:-:S03]  /*2000*/  IMAD.IADD R5, R38, 0x1, R5 ;  /* 0x0000000126057824 */ /* 0x000fc600078e0205 */
[----:B------:R-:W-:Y:S01]  /*2010*/  LEA.HI R3, R3, R0, RZ, 0x6 ;  /* 0x0000000003037211 */ /* 0x000fe200078f30ff */
[----:B------:R-:W-:Y:S01]  /*2020*/  IMAD.MOV.U32 R0, RZ, RZ, RZ ;  /* 0x000000ffff007224 */ /* 0x000fe200078e00ff */
[----:B------:R-:W-:Y:S02]  /*2030*/  SHF.R.S32.HI R4, RZ, 0x1f, R5 ;  /* 0x0000001fff047819 */ /* 0x000fe40000011405 */
[----:B------:R-:W-:Y:S02]  /*2040*/  SHF.R.S32.HI R37, RZ, 0x6, R3 ;  /* 0x00000006ff257819 */ /* 0x000fe40000011403 */
[----:B------:R-:W-:-:S04]  /*2050*/  LEA.HI R4, R4, R5, RZ, 0x6 ;  /* 0x0000000504047211 */ /* 0x000fc800078f30ff */
[----:B------:R-:W-:-:S04]  /*2060*/  SHF.R.S32.HI R4, RZ, 0x6, R4 ;  /* 0x00000006ff047819 */ /* 0x000fc80000011404 */
[----:B------:R-:W-:-:S04]  /*2070*/  VIMNMX R9, R37, R4, PT ;  /* 0x0000000425097248 */ /* 0x000fc80003fe0100 */
[----:B------:R-:W-:-:S13]  /*2080*/  ISETP.GE.AND P0, PT, R9, 0x1, PT ;  /* 0x000000010900780c */ /* 0x000fda0003f06270 */
        /* <DEDUP_REMOVED lines=27> */
[----:B------:R-:W-:-:S05]  /*2240*/  IMAD.MOV.U32 R0, RZ, RZ, R5 ;  /* 0x000000ffff007224 */ /* 0x000fca00078e0005 */
[----:B------:R-:W-:Y:S02]  /*2250*/  @!P2 IADD3 R0, -R0, RZ, RZ ;  /* 0x000000ff0000a210 */ /* 0x000fe40007ffe1ff */
[----:B------:R-:W-:-:S07]  /*2260*/  @!P1 LOP3.LUT R0, RZ, R10, RZ, 0x33, !PT ;  /* 0x0000000aff009212 */ /* 0x000fce00078e33ff */
.L_x_4680:
[----:B------:R-:W-:Y:S05]  /*2270*/  BSYNC B0 ;  /* 0x0000000000007941 */ /* 0x000fea0003800000 */
.L_x_4679:
[----:B------:R-:W-:-:S05]  /*2280*/  IMAD R3, R13, R0, RZ ;  /* 0x000000000d037224 */ /* 0x000fca00078e02ff */
        /* <DEDUP_REMOVED lines=23> */
[----:B------:R-:W-:Y:S01]  /*2400*/  MOV R12, 0x1 ;  /* 0x00000001000c7802 */ /* 0x000fe20000000f00 */
        /* <DEDUP_REMOVED lines=8> */
[----:B------:R-:W-:-:S07]  /*2490*/  IMAD.MOV.U32 R13, RZ, RZ, RZ ;  /* 0x000000ffff0d7224 */ /* 0x000fce00078e00ff */
[----:B------:R-:W-:-:S07]  /*24a0*/  LEPC R20, `(.L_x_4683) ;  /* 0x000000001014794e */ /* 0x000fce0000000000 */
[----:B0----5:R-:W-:Y:S05]  /*24b0*/  CALL.ABS.NOINC R14 ;  /* 0x000000000e007343 */ /* 0x021fea0003c00000 */
.L_x_4683:
[----:B------:R-:W-:Y:S05]  /*24c0*/  BSYNC B6 ;  /* 0x0000000000067941 */ /* 0x000fea0003800000 */
.L_x_4682:
        /* <DEDUP_REMOVED lines=20> */
.L_x_4685:
[----:B------:R-:W-:Y:S05]  /*2610*/  BSYNC B6 ;  /* 0x0000000000067941 */ /* 0x000fea0003800000 */
.L_x_4684:
        /* <DEDUP_REMOVED lines=19> */
[----:B0-----:R-:W-:Y:S01]  /*2750*/  IADD3 R10, R3, -0x80, RZ ;  /* 0xffffff80030a7810 */ /* 0x001fe20007ffe0ff */
[C---:B------:R-:W-:Y:S01]  /*2760*/  IMAD R11, R187.reuse, R7, R8 ;  /* 0x00000007bb0b7224 */ /* 0x040fe200078e0208 */
[----:B--2---:R-:W-:Y:S01]  /*2770*/  ISETP.GE.AND P3, PT, R16, R47, PT ;  /* 0x0000002f1000720c */ /* 0x004fe20003f66270 */
[----:B------:R-:W-:Y:S01]  /*2780*/  IMAD.WIDE.U32 R28, R187, R6, R16 ;  /* 0x00000006bb1c7225 */ /* 0x000fe200078e0010 */
[----:B----4-:R-:W0:Y:S01]  /*2790*/  LDC.64 R4, c[0x0][0x408] ;  /* 0x00010200ff047b82 */ /* 0x010e220000000a00 */
[----:B------:R-:W-:-:S02]  /*27a0*/  SHF.R.S32.HI R3, RZ, 0x1f, R10 ;  /* 0x0000001fff037819 */ /* 0x000fc4000001140a */
[----:B------:R-:W-:Y:S01]  /*27b0*/  IMAD.IADD R21, R21, 0x1, R11 ;  /* 0x0000000115157824 */ /* 0x000fe200078e020b */
[----:B------:R-:W-:Y:S01]  /*27c0*/  SHF.R.U32.HI R44, RZ, 0x3, R42 ;  /* 0x00000003ff2c7819 */ /* 0x000fe2000001162a */
[----:B------:R-:W-:Y:S01]  /*27d0*/  IMAD.IADD R29, R11, 0x1, R29 ;  /* 0x000000010b1d7824 */ /* 0x000fe200078e021d */
[----:B------:R-:W-:Y:S01]  /*27e0*/  LEA.HI R3, R3, R10, RZ, 0x2 ;  /* 0x0000000a03037211 */ /* 0x000fe200078f10ff */
[CC--:B-----5:R-:W-:Y:S01]  /*27f0*/  IMAD.WIDE.U32 R20, R152.reuse, R6.reuse, R20 ;  /* 0x0000000698147225 */ /* 0x0e0fe200078e0014 */
[----:B------:R-:W-:Y:S02]  /*2800*/  SHF.R.S32.HI R11, RZ, 0x1f, R152 ;  /* 0x0000001fff0b7819 */ /* 0x000fe40000011498 */
[----:B------:R-:W-:Y:S01]  /*2810*/  LOP3.LUT R13, R3, 0xfffffffc, RZ, 0xc0, !PT ;  /* 0xfffffffc030d7812 */ /* 0x000fe200078ec0ff */
[-C--:B------:R-:W-:Y:S01]  /*2820*/  IMAD.WIDE.U32 R28, R152, R6.reuse, R28 ;  /* 0x00000006981c7225 */ /* 0x080fe200078e001c */
[----:B------:R-:W-:Y:S02]  /*2830*/  ISETP.GE.AND P2, PT, R16, UR4, PT ;  /* 0x0000000410007c0c */ /* 0x000fe4000bf46270 */
[----:B------:R-:W-:Y:S01]  /*2840*/  ISETP.GE.AND P1, PT, R23, UR4, PT ;  /* 0x0000000417007c0c */ /* 0x000fe2000bf26270 */
[----:B------:R-:W-:Y:S01]  /*2850*/  IMAD.IADD R12, R10, 0x1, -R13 ;  /* 0x000000010a0c7824 */ /* 0x000fe200078e0a0d */
[----:B---3--:R-:W-:Y:S01]  /*2860*/  LEA.HI R46, R46, 0x8, RZ, 0x19 ;  /* 0x000000082e2e7811 */ /* 0x008fe200078fc8ff */
[----:B------:R-:W-:-:S02]  /*2870*/  IMAD R10, R11, R6, RZ ;  /* 0x000000060b0a7224 */ /* 0x000fc400078e02ff */
[----:B------:R-:W-:Y:S01]  /*2880*/  IMAD.IADD R3, R24, 0x1, R25 ;  /* 0x0000000118037824 */ /* 0x000fe200078e0219 */
[----:B------:R-:W-:Y:S01]  /*2890*/  LEA R49, R12, R187, 0x6 ;  /* 0x000000bb0c317211 */ /* 0x000fe200078e30ff */
[----:B------:R-:W-:Y:S02]  /*28a0*/  IMAD R51, R152, R7, R10 ;  /* 0x0000000798337224 */ /* 0x000fe400078e020a */
[----:B------:R-:W-:Y:S01]  /*28b0*/  IMAD.SHL.U32 R41, R6, 0x40, RZ ;  /* 0x0000004006297824 */ /* 0x000fe200078e00ff */
[----:B0-----:R-:W-:Y:S01]  /*28c0*/  SHF.L.U64.HI R43, R4, 0x6, R5 ;  /* 0x00000006042b7819 */ /* 0x001fe20000010205 */
[-C--:B------:R-:W-:Y:S01]  /*28d0*/  IMAD R8, R9, R4.reuse, RZ ;  /* 0x0000000409087224 */ /* 0x080fe200078e02ff */
[----:B------:R-:W-:Y:S01]  /*28e0*/  SEL R9, R47, RZ, P3 ;  /* 0x000000ff2f097207 */ /* 0x000fe20001800000 */
[----:B------:R-:W-:Y:S02]  /*28f0*/  IMAD R11, R11, R4, RZ ;  /* 0x000000040b0b7224 */ /* 0x000fe400078e02ff */
[----:B------:R-:W-:-:S02]  /*2900*/  IMAD R13, R187, R5, R8 ;  /* 0x00000005bb0d7224 */ /* 0x000fc400078e0208 */
[----:B------:R-:W-:Y:S02]  /*2910*/  IMAD.IADD R9, R16, 0x1, R9 ;  /* 0x0000000110097824 */ /* 0x000fe400078e0209 */
[----:B------:R-:W-:Y:S01]  /*2920*/  IMAD R11, R152, R5, R11 ;  /* 0x00000005980b7224 */ /* 0x000fe200078e020b */
[----:B------:R-:W-:Y:S01]  /*2930*/  LOP3.LUT R5, R42, 0x18, R16, 0xf8, !PT ;  /* 0x000000182a057812 */ /* 0x000fe200078ef810 */
[----:B------:R-:W-:Y:S01]  /*2940*/  IMAD.WIDE.U32 R30, R187, R4, R188 ;  /* 0x00000004bb1e7225 */ /* 0x000fe200078e00bc */
[----:B------:R-:W-:Y:S02]  /*2950*/  SHF.R.S32.HI R8, RZ, 0x1f, R9 ;  /* 0x0000001fff087819 */ /* 0x000fe40000011409 */
[----:B------:R-:W-:Y:S01]  /*2960*/  LOP3.LUT R5, R5, R44, RZ, 0x3c, !PT ;  /* 0x0000002c05057212 */ /* 0x000fe200078e3cff */
[----:B------:R-:W-:Y:S01]  /*2970*/  IMAD.WIDE.U32 R32, R187, R4, R16 ;  /* 0x00000004bb207225 */ /* 0x000fe200078e0010 */
[----:B------:R-:W-:-:S03]  /*2980*/  LEA.HI R39, R8, R9, RZ, 0x3 ;  /* 0x0000000908277211 */ /* 0x000fc600078f18ff */
[----:B------:R-:W-:Y:S01]  /*2990*/  IMAD R48, R206, 0x200, R5 ;  /* 0x00000200ce307824 */ /* 0x000fe200078e0205 */
[----:B------:R-:W-:Y:S01]  /*29a0*/  LOP3.LUT R5, R42, 0x38, R39, 0xf8, !PT ;  /* 0x000000382a057812 */ /* 0x000fe200078ef827 */
[----:B------:R-:W-:Y:S01]  /*29b0*/  IMAD.IADD R31, R31, 0x1, R13 ;  /* 0x000000011f1f7824 */ /* 0x000fe200078e020d */
[----:B------:R-:W-:Y:S01]  /*29c0*/  LOP3.LUT R53, R39, 0xfffffff8, RZ, 0xc0, !PT ;  /* 0xfffffff827357812 */ /* 0x000fe200078ec0ff */
[----:B------:R-:W-:Y:S01]  /*29d0*/  IMAD.IADD R33, R13, 0x1, R33 ;  /* 0x000000010d217824 */ /* 0x000fe200078e0221 */
[----:B------:R-:W-:Y:S01]  /*29e0*/  LOP3.LUT R5, R5, R44, RZ, 0x3c, !PT ;  /* 0x0000002c05057212 */ /* 0x000fe200078e3cff */
[----:B------:R-:W-:Y:S01]  /*29f0*/  IMAD.WIDE.U32 R30, R152, R4, R30 ;  /* 0x00000004981e7225 */ /* 0x000fe200078e001e */
[----:B------:R-:W-:-:S03]  /*2a00*/  SHF.R.S32.HI R58, RZ, 0x1f, R53 ;  /* 0x0000001fff3a7819 */ /* 0x000fc60000011435 */
[----:B------:R-:W-:-:S04]  /*2a10*/  IMAD.WIDE.U32 R32, R152, R4, R32 ;  /* 0x0000000498207225 */ /* 0x000fc800078e0020 */
[----:B------:R-:W-:Y:S02]  /*2a20*/  IMAD.IADD R50, R21, 0x1, R51 ;  /* 0x0000000115327824 */ /* 0x000fe400078e0233 */
[----:B------:R-:W-:Y:S02]  /*2a30*/  IMAD.SHL.U32 R45, R4, 0x40, RZ ;  /* 0x00000040042d7824 */ /* 0x000fe400078e00ff */
[----:B------:R-:W-:Y:S02]  /*2a40*/  IMAD.SHL.U32 R47, R47, 0x2, RZ ;  /* 0x000000022f2f7824 */ /* 0x000fe400078e00ff */
[----:B------:R-:W-:Y:S02]  /*2a50*/  IMAD.IADD R51, R51, 0x1, R29 ;  /* 0x0000000133337824 */ /* 0x000fe400078e021d */
[----:B------:R-:W-:Y:S02]  /*2a60*/  IMAD.IADD R52, R31, 0x1, R11 ;  /* 0x000000011f347824 */ /* 0x000fe400078e020b */
[----:B------:R-:W-:-:S02]  /*2a70*/  IMAD.IADD R56, R11, 0x1, R33 ;  /* 0x000000010b387824 */ /* 0x000fc400078e0221 */
[----:B------:R-:W-:Y:S01]  /*2a80*/  IMAD R59, R206, 0x200, R5 ;  /* 0x00000200ce3b7824 */ /* 0x000fe200078e0205 */
[----:B------:R-:W-:-:S07]  /*2a90*/  SHF.R.S32.HI R57, RZ, 0x1f, R0 ;  /* 0x0000001fff397819 */ /* 0x000fce0000011400 */
.L_x_4718:
        /* <DEDUP_REMOVED lines=26> */
[----:B------:R-:W-:Y:S01]  /*2c40*/  SHF.L.U32 R66, R184, 0xc, RZ ;  /* 0x0000000cb8427819 */ /* 0x000fe200000006ff */
[----:B------:R-:W-:Y:S05]  /*2c50*/  YIELD ;  /* 0x0000000000007946 */ /* 0x000fea0003800000 */
[----:B------:R-:W-:Y:S01]  /*2c60*/  IMAD R62, R62, R7, R12 ;  /* 0x000000073e3e7224 */ /* 0x000fe200078e020c */
[----:B------:R-:W-:Y:S01]  /*2c70*/  BSSY B0, `(.L_x_4686) ;  /* 0x00001ab000007945 */ /* 0x000fe20003800000 */
[----:B------:R-:W-:Y:S01]  /*2c80*/  IMAD.IADD R7, R48, 0x1, R66 ;  /* 0x0000000130077824 */ /* 0x000fe200078e0242 */
[----:B------:R-:W-:-:S03]  /*2c90*/  ISETP.GT.AND P4, PT, R35, R36, PT ;  /* 0x000000242300720c */ /* 0x000fc60003f84270 */
[----:B------:R-:W-:Y:S01]  /*2ca0*/  IMAD R70, R7, 0x2, R2 ;  /* 0x0000000207467824 */ /* 0x000fe200078e0202 */
[----:B0-----:R-:W-:Y:S09]  /*2cb0*/  @!P0 BRA `(.L_x_4687) ;  /* 0x0000001400c88947 */ /* 0x001ff20003800000 */
        /* <DEDUP_REMOVED lines=35> */
[----:B------:R-:W-:Y:S01]  /*2ef0*/  IMAD.MOV.U32 R6, RZ, RZ, R30 ;  /* 0x000000ffff067224 */ /* 0x000fe200078e001e */
[----:B------:R-:W-:Y:S01]  /*2f00*/  ULDC.64 UR4, c[0x0][0x3e8] ;  /* 0x0000fa0000047ab9 */ /* 0x000fe20000000a00 */
[----:B------:R-:W-:Y:S01]  /*2f10*/  IMAD.MOV.U32 R7, RZ, RZ, R52 ;  /* 0x000000ffff077224 */ /* 0x000fe200078e0034 */
[----:B------:R-:W-:Y:S01]  /*2f20*/  ULDC.64 UR6, c[0x0][0x400] ;  /* 0x0001000000067ab9 */ /* 0x000fe20000000a00 */
[----:B------:R-:W-:Y:S01]  /*2f30*/  IMAD R5, R43, R35, RZ ;  /* 0x000000232b057224 */ /* 0x000fe200078e02ff */
[----:B------:R-:W-:Y:S01]  /*2f40*/  CS2R R24, SRZ ;  /* 0x0000000000187805 */ /* 0x000fe2000001ff00 */
[----:B------:R-:W-:Y:S01]  /*2f50*/  IMAD.WIDE.U32 R8, R35, R45, R6 ;  /* 0x0000002d23087225 */ /* 0x000fe200078e0006 */
[----:B------:R-:W-:-:S03]  /*2f60*/  IADD3 R7, P5, R20, R4, RZ ;  /* 0x0000000414077210 */ /* 0x000fc60007fbe0ff */
[----:B------:R-:W-:Y:S01]  /*2f70*/  IMAD R5, R10, R45, R5 ;  /* 0x0000002d0a057224 */ /* 0x000fe200078e0205 */
[----:B------:R-:W-:Y:S01]  /*2f80*/  LEA R4, P6, R8, UR6, 0x1 ;  /* 0x0000000608047c11 */ /* 0x000fe2000f8c08ff */
[----:B------:R-:W-:Y:S01]  /*2f90*/  IMAD.X R10, R11, 0x1, R50, P5 ;  /* 0x000000010b0a7824 */ /* 0x000fe200028e0632 */
[----:B------:R-:W-:Y:S01]  /*2fa0*/  LEA R6, P5, R7, UR4, 0x1 ;  /* 0x0000000407067c11 */ /* 0x000fe2000f8a08ff */
[----:B------:R-:W-:-:S03]  /*2fb0*/  IMAD.IADD R5, R9, 0x1, R5 ;  /* 0x0000000109057824 */ /* 0x000fc600078e0205 */
[----:B------:R-:W-:Y:S02]  /*2fc0*/  LEA.HI.X R7, R7, UR5, R10, 0x1, P5 ;  /* 0x0000000507077c11 */ /* 0x000fe4000a8f0c0a */
[----:B------:R-:W-:Y:S02]  /*2fd0*/  LEA.HI.X R5, R8, UR7, R5, 0x1, P6 ;  /* 0x0000000708057c11 */ /* 0x000fe4000b0f0c05 */
[----:B------:R-:W-:Y:S02]  /*2fe0*/  CS2R R8, SRZ ;  /* 0x0000000000087805 */ /* 0x000fe4000001ff00 */
[-C--:B------:R-:W-:Y:S02]  /*2ff0*/  ISETP.GE.AND P6, PT, R188, R69.reuse, PT ;  /* 0x00000045bc00720c */ /* 0x080fe40003fc6270 */
[----:B------:R-:W-:-:S11]  /*3000*/  ISETP.GE.AND P5, PT, R196, R69, PT ;  /* 0x00000045c400720c */ /* 0x000fd60003fa6270 */
[----:B------:R0:W5:Y:S04]  /*3010*/  @!P6 LDG.E.64 R26, desc[UR40][R6.64] ;  /* 0x00000028061ae981 */ /* 0x000168000c1e1b00 */
[----:B------:R0:W5:Y:S04]  /*3020*/  @!P5 LDG.E.64 R8, desc[UR40][R6.64+0x20] ;  /* 0x000020280608d981 */ /* 0x000168000c1e1b00 */
[----:B------:R0:W5:Y:S04]  /*3030*/  @!P6 LDG.E.64 R54, desc[UR40][R4.64] ;  /* 0x000000280436e981 */ /* 0x000168000c1e1b00 */
[----:B------:R0:W5:Y:S02]  /*3040*/  @!P5 LDG.E.64 R24, desc[UR40][R4.64+0x20] ;  /* 0x000020280418d981 */ /* 0x000164000c1e1b00 */
.L_x_4690:
[----:B------:R-:W-:Y:S05]  /*3050*/  BSYNC B1 ;  /* 0x0000000000017941 */ /* 0x000fea0003800000 */
.L_x_4689:
[----:B------:R-:W-:Y:S01]  /*3060*/  ISETP.NE.AND P5, PT, R186, 0x3, PT ;  /* 0x00000003ba00780c */ /* 0x000fe20003fa5270 */
[----:B0----5:R-:W-:Y:S01]  /*3070*/  IMAD.MOV.U32 R4, RZ, RZ, R8 ;  /* 0x000000ffff047224 */ /* 0x021fe200078e0008 */
[----:B------:R-:W-:Y:S01]  /*3080*/  MOV R7, R27 ;  /* 0x0000001b00077202 */ /* 0x000fe20000000f00 */
[----:B------:R-:W-:Y:S02]  /*3090*/  IMAD.MOV.U32 R5, RZ, RZ, R9 ;  /* 0x000000ffff057224 */ /* 0x000fe400078e0009 */
[----:B------:R-:W-:-:S03]  /*30a0*/  IMAD.MOV.U32 R6, RZ, RZ, R26 ;  /* 0x000000ffff067224 */ /* 0x000fc600078e001a */
[----:B------:R-:W-:Y:S01]  /*30b0*/  PRMT R71, R4, 0x5410, R5 ;  /* 0x0000541004477816 */ /* 0x000fe20000000005 */
[----:B------:R-:W-:Y:S01]  /*30c0*/  IMAD.MOV.U32 R4, RZ, RZ, R24 ;  /* 0x000000ffff047224 */ /* 0x000fe200078e0018 */
[----:B------:R-:W-:Y:S01]  /*30d0*/  PRMT R73, R6, 0x5410, R7 ;  /* 0x0000541006497816 */ /* 0x000fe20000000007 */
[----:B------:R-:W-:Y:S02]  /*30e0*/  IMAD.MOV.U32 R5, RZ, RZ, R25 ;  /* 0x000000ffff057224 */ /* 0x000fe400078e0019 */
[----:B------:R-:W-:Y:S02]  /*30f0*/  IMAD.MOV.U32 R6, RZ, RZ, R54 ;  /* 0x000000ffff067224 */ /* 0x000fe400078e0036 */
[----:B------:R-:W-:Y:S01]  /*3100*/  IMAD.MOV.U32 R7, RZ, RZ, R55 ;  /* 0x000000ffff077224 */ /* 0x000fe200078e0037 */
[----:B------:R-:W-:-:S04]  /*3110*/  PRMT R74, R4, 0x5410, R5 ;  /* 0x00005410044a7816 */ /* 0x000fc80000000005 */
[----:B------:R-:W-:Y:S01]  /*3120*/  PRMT R75, R6, 0x5410, R7 ;  /* 0x00005410064b7816 */ /* 0x000fe20000000007 */
[----:B------:R-:W-:Y:S06]  /*3130*/  @!P5 BRA `(.L_x_4691) ;  /* 0x000000000004d947 */ /* 0x000fec0003800000 */
[----:B------:R-:W-:Y:S01]  /*3140*/  BPT.TRAP 0x1 ;  /* 0x000000040000795c */ /* 0x000fe20000300000 */
.L_x_4691:
[----:B------:R-:W-:Y:S01]  /*3150*/  IMAD R60, R184, 0x8, R2 ;  /* 0x00000008b83c7824 */ /* 0x000fe200078e0202 */
[----:B------:R-:W-:Y:S01]  /*3160*/  SHF.L.U32 R67, R191, 0x1f, RZ ;  /* 0x0000001fbf437819 */ /* 0x000fe200000006ff */
[----:B------:R-:W-:Y:S03]  /*3170*/  BSSY B1, `(.L_x_4692) ;  /* 0x0000003000017945 */ /* 0x000fe60003800000 */
[----:B------:R-:W0:Y:S02]  /*3180*/  SYNCS.PHASECHK.TRANS64.TRYWAIT P6, [R60+URZ+0x28c90], R67 ;  /* 0x028c90433c0075a7 */ /* 0x000e2400080c017f */
[----:B0-----:R-:W-:Y:S05]  /*3190*/  @!P6 BRA `(.L_x_4693) ;  /* 0x000001b40068e947 */ /* 0x001fea0003800000 */
.L_x_4963:
[----:B------:R-:W-:Y:S05]  /*31a0*/  BSYNC B1 ;  /* 0x0000000000017941 */ /* 0x000fea0003800000 */
.L_x_4692:
[----:B------:R-:W-:-:S03]  /*31b0*/  UMOV UR4, 0xffffffff ;  /* 0xffffffff00047882 */ /* 0x000fc60000000000 */
[----:B------:R-:W-:Y:S05]  /*31c0*/  BRA.DIV UR4, `(.L_x_4694) ;  /* 0x000001b604707947 */ /* 0x000fea000b800000 */
[----:B------:R1:W2:Y:S04]  /*31d0*/  SHFL.IDX PT, R72, R14, RZ, 0x1c1f ;  /* 0x001c1fff0e487589 */ /* 0x0002a800000e0000 */
[----:B------:R-:W3:Y:S02]  /*31e0*/  SHFL.IDX PT, R68, R68, RZ, 0x1c1f ;  /* 0x001c1fff44447589 */ /* 0x000ee400000e0000 */
.L_x_4967:
        /* <DEDUP_REMOVED lines=9> */
[----:B-1----:R-:W-:Y:S01]  /*3280*/  SHF.R.U64 R14, R54, 0x10, R55 ;  /* 0x00000010360e7819 */ /* 0x002fe20000001237 */
[--C-:B0-----:R-:W-:Y:S01]  /*3290*/  HADD2.F32 R12, -RZ, R5.reuse.H1_H1 ;  /* 0x30000005ff0c7230 */ /* 0x101fe20000004100 */
[----:B------:R-:W-:Y:S01]  /*32a0*/  SHF.R.U64 R13, R26, 0x10, R27 ;  /* 0x000000101a0d7819 */ /* 0x000fe2000000121b */
[----:B------:R-:W-:Y:S02]  /*32b0*/  HADD2.F32 R5, -RZ, R5.H0_H0 ;  /* 0x20000005ff057230 */ /* 0x000fe40000004100 */
[----:B------:R-:W-:Y:S02]  /*32c0*/  HADD2.F32 R14, -RZ, R14.H0_H0 ;  /* 0x2000000eff0e7230 */ /* 0x000fe40000004100 */
[----:B------:R-:W-:-:S03]  /*32d0*/  HADD2.F32 R13, -RZ, R13.H0_H0 ;  /* 0x2000000dff0d7230 */ /* 0x000fc60000004100 */
[CC--:B------:R-:W-:Y:S01]  /*32e0*/  FMUL.FTZ R15, R5.reuse, R14.reuse ;  /* 0x0000000e050f7220 */ /* 0x0c0fe20000410000 */
        /* <DEDUP_REMOVED lines=12> */
[----:B------:R-:W-:Y:S02]  /*33b0*/  HADD2.F32 R26, -RZ, R75.H0_H0 ;  /* 0x2000004bff1a7230 */ /* 0x000fe40000004100 */
[C---:B------:R-:W-:Y:S01]  /*33c0*/  FMUL.FTZ R15, R4.reuse, R15 ;  /* 0x0000000f040f7220 */ /* 0x040fe20000410000 */
[----:B------:R-:W-:-:S03]  /*33d0*/  FFMA.FTZ R4, R4, R7, -R27 ;  /* 0x0000000704047223 */ /* 0x000fc6000001081b */
[----:B------:R-:W-:Y:S01]  /*33e0*/  FFMA.FTZ R7, R14, R7, R15 ;  /* 0x000000070e077223 */ /* 0x000fe2000001000f */
[--C-:B------:R-:W-:Y:S02]  /*33f0*/  HADD2.F32 R14, -RZ, R13.reuse.H1_H1 ;  /* 0x3000000dff0e7230 */ /* 0x100fe40000004100 */
[----:B------:R-:W-:Y:S02]  /*3400*/  HADD2.F32 R13, -RZ, R13.H0_H0 ;  /* 0x2000000dff0d7230 */ /* 0x000fe40000004100 */
[----:B------:R-:W-:Y:S02]  /*3410*/  HADD2.F32 R15, -RZ, R73.H0_H0 ;  /* 0x20000049ff0f7230 */ /* 0x000fe40000004100 */
[----:B------:R-:W-:Y:S01]  /*3420*/  FMUL.FTZ R54, R14, R26 ;  /* 0x0000001a0e367220 */ /* 0x000fe20000410000 */
[----:B------:R-:W-:Y:S01]  /*3430*/  F2FP.F16.F32.PACK_AB R7, R7, R4 ;  /* 0x000000040707723e */ /* 0x000fe200000000ff */
[C---:B------:R-:W-:Y:S02]  /*3440*/  FMUL.FTZ R27, R13.reuse, R26 ;  /* 0x0000001a0d1b7220 */ /* 0x040fe40000410000 */
[----:B------:R-:W-:Y:S01]  /*3450*/  FFMA.FTZ R54, R13, R15, -R54 ;  /* 0x0000000f0d367223 */ /* 0x000fe20000010836 */
[----:B------:R-:W-:-:S02]  /*3460*/  HADD2.F32 R13, -RZ, R6.H1_H1 ;  /* 0x30000006ff0d7230 */ /* 0x000fc40000004100 */
[----:B------:R-:W-:Y:S01]  /*3470*/  FFMA.FTZ R27, R14, R15, R27 ;  /* 0x0000000f0e1b7223 */ /* 0x000fe2000001001b */
[----:B------:R-:W-:Y:S02]  /*3480*/  HADD2.F32 R15, -RZ, R75.H1_H1 ;  /* 0x3000004bff0f7230 */ /* 0x000fe40000004100 */
[----:B------:R-:W-:Y:S02]  /*3490*/  HADD2.F32 R6, -RZ, R6.H0_H0 ;  /* 0x20000006ff067230 */ /* 0x000fe40000004100 */
[----:B------:R-:W-:Y:S02]  /*34a0*/  HADD2.F32 R14, -RZ, R73.H1_H1 ;  /* 0x30000049ff0e7230 */ /* 0x000fe40000004100 */
[-C--:B------:R-:W-:Y:S01]  /*34b0*/  FMUL.FTZ R55, R13, R15.reuse ;  /* 0x0000000f0d377220 */ /* 0x080fe20000410000 */
[----:B------:R-:W-:Y:S01]  /*34c0*/  F2FP.F16.F32.PACK_AB R4, R27, R54 ;  /* 0x000000361b04723e */ /* 0x000fe200000000ff */
[C---:B------:R-:W-:Y:S02]  /*34d0*/  FMUL.FTZ R26, R6.reuse, R15 ;  /* 0x0000000f061a7220 */ /* 0x040fe40000410000 */
[----:B------:R-:W-:-:S02]  /*34e0*/  FFMA.FTZ R55, R6, R14, -R55 ;  /* 0x0000000e06377223 */ /* 0x000fc40000010837 */
[----:B------:R-:W-:-:S05]  /*34f0*/  FFMA.FTZ R26, R13, R14, R26 ;  /* 0x0000000e0d1a7223 */ /* 0x000fca000001001a */
[----:B------:R-:W-:-:S07]  /*3500*/  F2FP.F16.F32.PACK_AB R6, R26, R55 ;  /* 0x000000371a06723e */ /* 0x000fce00000000ff */
.L_x_4699:
[----:B------:R-:W-:Y:S05]  /*3510*/  BSYNC B2 ;  /* 0x0000000000027941 */ /* 0x000fea0003800000 */
.L_x_4698:
[----:B0-----:R4:W-:Y:S02]  /*3520*/  ST.E.128 desc[UR40][R10.64], R4 ;  /* 0x000000040a007985 */ /* 0x0019e4000c101d28 */
.L_x_4697:
[----:B------:R-:W-:Y:S05]  /*3530*/  BSYNC B1 ;  /* 0x0000000000017941 */ /* 0x000fea0003800000 */
.L_x_4696:
        /* <DEDUP_REMOVED lines=53> */
.L_x_4701:
[----:B------:R-:W-:Y:S05]  /*3890*/  BSYNC B1 ;  /* 0x0000000000017941 */ /* 0x000fea0003800000 */
.L_x_4700:
[----:B--2---:R2:W-:Y:S01]  /*38a0*/  ST.E.128 desc[UR40][R10.64], R4 ;  /* 0x000000040a007985 */ /* 0x0045e2000c101d28 */
[----:B------:R-:W-:Y:S05]  /*38b0*/  BRA `(.L_x_4695) ;  /* 0x0000000c00987947 */ /* 0x000fea0003800000 */
.L_x_4688:
[----:B------:R-:W-:Y:S01]  /*38c0*/  IMAD R65, R35, -0x40, R34 ;  /* 0xffffffc023417824 */ /* 0x000fe200078e0222 */
[----:B------:R-:W-:-:S04]  /*38d0*/  ISETP.GE.AND P0, PT, R16, R69, PT ;  /* 0x000000451000720c */ /* 0x000fc80003f06270 */
[----:B------:R-:W-:-:S04]  /*38e0*/  VIMNMX R65, R65, 0x40, PT ;  /* 0x0000004041417848 */ /* 0x000fc80003fe0100 */
[----:B------:R-:W-:-:S13]  /*38f0*/  ISETP.GE.OR P5, PT, R187, R65, P0 ;  /* 0x00000041bb00720c */ /* 0x000fda00007a6670 */
[----:B------:R-:W0:Y:S01]  /*3900*/  @!P5 LDC.64 R12, c[0x0][0x3e8] ;  /* 0x0000fa00ff0cdb82 */ /* 0x000e220000000a00 */
[----:B------:R-:W-:Y:S01]  /*3910*/  @!P5 IADD3 R6, P6, R28, R4, RZ ;  /* 0x000000041c06d210 */ /* 0x000fe20007fde0ff */
[----:B------:R-:W-:Y:S02]  /*3920*/  @!P5 IMAD R4, R43, R35, RZ ;  /* 0x000000232b04d224 */ /* 0x000fe400078e02ff */
[----:B------:R-:W-:Y:S02]  /*3930*/  @!P5 IMAD.MOV.U32 R5, RZ, RZ, R56 ;  /* 0x000000ffff05d224 */ /* 0x000fe400078e0038 */
[----:B------:R-:W-:Y:S02]  /*3940*/  @!P5 IMAD R15, R10, R45, R4 ;  /* 0x0000002d0a0fd224 */ /* 0x000fe400078e0204 */
[----:B------:R-:W1:Y:S01]  /*3950*/  @!P5 LDC.64 R8, c[0x0][0x400] ;  /* 0x00010000ff08db82 */ /* 0x000e620000000a00 */
[----:B------:R-:W-:Y:S02]  /*3960*/  @!P5 IMAD.X R7, R11, 0x1, R51, P6 ;  /* 0x000000010b07d824 */ /* 0x000fe400030e0633 */
[----:B------:R-:W-:-:S04]  /*3970*/  @!P5 IMAD.MOV.U32 R4, RZ, RZ, R32 ;  /* 0x000000ffff04d224 */ /* 0x000fc800078e0020 */
[----:B------:R-:W-:Y:S01]  /*3980*/  @!P5 IMAD.WIDE.U32 R10, R35, R45, R4 ;  /* 0x0000002d230ad225 */ /* 0x000fe200078e0004 */
[----:B------:R-:W-:Y:S02]  /*3990*/  CS2R R4, SRZ ;  /* 0x0000000000047805 */ /* 0x000fe4000001ff00 */
[----:B------:R-:W-:Y:S02]  /*39a0*/  CS2R R26, SRZ ;  /* 0x00000000001a7805 */ /* 0x000fe4000001ff00 */
[----:B------:R-:W-:Y:S02]  /*39b0*/  @!P5 IADD3 R11, R15, R11, RZ ;  /* 0x0000000b0f0bd210 */ /* 0x000fe40007ffe0ff */
[----:B0-----:R-:W-:-:S04]  /*39c0*/  @!P5 LEA R12, P6, R6, R12, 0x1 ;  /* 0x0000000c060cd211 */ /* 0x001fc800078c08ff */
[----:B------:R-:W-:Y:S02]  /*39d0*/  @!P5 LEA.HI.X R13, R6, R13, R7, 0x1, P6 ;  /* 0x0000000d060dd211 */ /* 0x000fe400030f0c07 */
[----:B------:R-:W-:Y:S02]  /*39e0*/  CS2R R6, SRZ ;  /* 0x0000000000067805 */ /* 0x000fe4000001ff00 */
[C---:B-1----:R-:W-:Y:S02]  /*39f0*/  @!P5 LEA R8, P6, R10.reuse, R8, 0x1 ;  /* 0x000000080a08d211 */ /* 0x042fe400078c08ff */
[----:B------:R-:W-:Y:S02]  /*3a00*/  CS2R R24, SRZ ;  /* 0x0000000000187805 */ /* 0x000fe4000001ff00 */
[----:B------:R-:W2:Y:S01]  /*3a10*/  @!P5 LDG.E.128 R4, desc[UR40][R12.64] ;  /* 0x000000280c04d981 */ /* 0x000ea2000c1e1d00 */
[----:B------:R-:W-:-:S05]  /*3a20*/  @!P5 LEA.HI.X R9, R10, R9, R11, 0x1, P6 ;  /* 0x000000090a09d211 */ /* 0x000fca00030f0c0b */
[----:B------:R-:W3:Y:S01]  /*3a30*/  @!P5 LDG.E.128 R24, desc[UR40][R8.64] ;  /* 0x000000280818d981 */ /* 0x000ee2000c1e1d00 */
[----:B------:R-:W-:Y:S01]  /*3a40*/  ISETP.NE.AND P5, PT, R186, 0x3, PT ;  /* 0x00000003ba00780c */ /* 0x000fe20003fa5270 */
[----:B--2---:R-:W-:Y:S02]  /*3a50*/  IMAD.MOV.U32 R10, RZ, RZ, R6 ;  /* 0x000000ffff0a7224 */ /* 0x004fe400078e0006 */
[----:B------:R-:W-:Y:S02]  /*3a60*/  IMAD.MOV.U32 R11, RZ, RZ, R7 ;  /* 0x000000ffff0b7224 */ /* 0x000fe400078e0007 */
[----:B------:R-:W-:Y:S01]  /*3a70*/  IMAD.MOV.U32 R15, RZ, RZ, R4 ;  /* 0x000000ffff0f7224 */ /* 0x000fe200078e0004 */
[----:B------:R-:W-:Y:S01]  /*3a80*/  PRMT R77, R77, 0x5410, R10 ;  /* 0x000054104d4d7816 */ /* 0x000fe2000000000a */
[----:B------:R-:W-:Y:S01]  /*3a90*/  IMAD.MOV.U32 R54, RZ, RZ, R5 ;  /* 0x000000ffff367224 */ /* 0x000fe200078e0005 */
[----:B------:R-:W-:Y:S01]  /*3aa0*/  PRMT R78, R11, 0x7610, R78 ;  /* 0x000076100b4e7816 */ /* 0x000fe2000000004e */
        /* <DEDUP_REMOVED lines=11> */
.L_x_4702:
[----:B------:R-:W-:Y:S01]  /*3b60*/  IMAD R60, R184, 0x8, R2 ;  /* 0x00000008b83c7824 */ /* 0x000fe200078e0202 */
[----:B------:R-:W-:Y:S01]  /*3b70*/  SHF.L.U32 R67, R191, 0x1f, RZ ;  /* 0x0000001fbf437819 */ /* 0x000fe200000006ff */
[----:B------:R-:W-:Y:S03]  /*3b80*/  BSSY B1, `(.L_x_4703) ;  /* 0x0000003000017945 */ /* 0x000fe60003800000 */
[----:B------:R-:W0:Y:S02]  /*3b90*/  SYNCS.PHASECHK.TRANS64.TRYWAIT P6, [R60+URZ+0x28c90], R67 ;  /* 0x028c90433c0075a7 */ /* 0x000e2400080c017f */
[----:B0-----:R-:W-:Y:S05]  /*3ba0*/  @!P6 BRA `(.L_x_4704) ;  /* 0x000001ac0044e947 */ /* 0x001fea0003800000 */
.L_x_4968:
[----:B------:R-:W-:Y:S05]  /*3bb0*/  BSYNC B1 ;  /* 0x0000000000017941 */ /* 0x000fea0003800000 */
.L_x_4703:
[----:B------:R-:W-:-:S03]  /*3bc0*/  UMOV UR4, 0xffffffff ;  /* 0xffffffff00047882 */ /* 0x000fc60000000000 */
[----:B------:R-:W-:Y:S05]  /*3bd0*/  BRA.DIV UR4, `(.L_x_4705) ;  /* 0x000001ae044c7947 */ /* 0x000fea000b800000 */
[----:B------:R1:W2:Y:S04]  /*3be0*/  SHFL.IDX PT, R54, R14, RZ, 0x1c1f ;  /* 0x001c1fff0e367589 */ /* 0x0002a800000e0000 */
[----:B------:R-:W3:Y:S02]  /*3bf0*/  SHFL.IDX PT, R68, R68, RZ, 0x1c1f ;  /* 0x001c1fff44447589 */ /* 0x000ee400000e0000 */
.L_x_4972:
[----:B------:R-:W-:-:S13]  /*3c00*/  ISETP.GE.OR P6, PT, R187, R65, P2 ;  /* 0x00000041bb00720c */ /* 0x000fda00017c6670 */
[----:B------:R-:W-:Y:S05]  /*3c10*/  @P6 BRA `(.L_x_4695) ;  /* 0x0000000800c06947 */ /* 0x000fea0003800000 */
[----:B------:R-:W4:Y:S01]  /*3c20*/  LDC R70, c[0x0][0x2f4] ;  /* 0x0000bd00ff467b82 */ /* 0x000f220000000800 */
        /* <DEDUP_REMOVED lines=10> */
[----:B------:R-:W-:Y:S01]  /*3cd0*/  IMAD R11, R206, 0x200, R9 ;  /* 0x00000200ce0b7824 */ /* 0x000fe200078e0209 */
[----:B------:R-:W-:-:S03]  /*3ce0*/  IADD3 R9, R59, R66, RZ ;  /* 0x000000423b097210 */ /* 0x000fc60007ffe0ff */
[----:B------:R-:W-:Y:S02]  /*3cf0*/  IMAD.IADD R11, R66, 0x1, R11 ;  /* 0x00000001420b7824 */ /* 0x000fe400078e020b */
[--C-:B------:R-:W-:Y:S02]  /*3d00*/  IMAD R9, R9, 0x2, R2.reuse ;  /* 0x0000000209097824 */ /* 0x100fe400078e0202 */
[----:B------:R-:W-:-:S04]  /*3d10*/  IMAD R12, R11, 0x2, R2 ;  /* 0x000000020b0c7824 */ /* 0x000fc800078e0202 */
[----:B------:R-:W4:Y:S04]  /*3d20*/  LDS.128 R8, [R9+0x22400] ;  /* 0x0224000009087984 */ /* 0x000f280000000c00 */
[----:B-1----:R-:W1:Y:S01]  /*3d30*/  LDS.128 R12, [R12+0x22400] ;  /* 0x022400000c0c7984 */ /* 0x002e620000000c00 */
[----:B------:R-:W-:Y:S05]  /*3d40*/  @P0 BRA `(.L_x_4707) ;  /* 0x0000000400780947 */ /* 0x000fea0003800000 */
[----:B-1----:R-:W-:Y:S01]  /*3d50*/  IMAD.MOV.U32 R69, RZ, RZ, R13 ;  /* 0x000000ffff457224 */ /* 0x002fe200078e000d */
[----:B------:R-:W-:Y:S01]  /*3d60*/  SHF.R.U32.HI R71, RZ, 0x10, R25 ;  /* 0x00000010ff477819 */ /* 0x000fe20000011619 */
[----:B----4-:R-:W-:Y:S01]  /*3d70*/  IMAD.MOV.U32 R66, RZ, RZ, R9 ;  /* 0x000000ffff427224 */ /* 0x010fe200078e0009 */
[----:B------:R-:W-:Y:S01]  /*3d80*/  SHF.R.U32.HI R73, RZ, 0x10, R5 ;  /* 0x00000010ff497819 */ /* 0x000fe20000011605 */
[----:B------:R-:W-:Y:S01]  /*3d90*/  HADD2.F32 R74, -RZ, R74.H0_H0 ;  /* 0x2000004aff4a7230 */ /* 0x000fe20000004100 */
[----:B------:R-:W-:Y:S01]  /*3da0*/  SHF.R.U64 R24, R24, 0x10, R25 ;  /* 0x0000001018187819 */ /* 0x000fe20000001219 */
[----:B------:R-:W-:Y:S01]  /*3db0*/  HADD2.F32 R9, -RZ, R69.H0_H0 ;  /* 0x20000045ff097230 */ /* 0x000fe20000004100 */
[----:B------:R-:W-:Y:S01]  /*3dc0*/  SHF.R.U64 R4, R4, 0x10, R5 ;  /* 0x0000001004047819 */ /* 0x000fe20000001205 */
[----:B------:R-:W-:Y:S01]  /*3dd0*/  HADD2.F32 R13, -RZ, R66.H0_H0 ;  /* 0x20000042ff0d7230 */ /* 0x000fe20000004100 */
[----:B------:R-:W-:Y:S01]  /*3de0*/  SHF.R.U64 R26, R26, 0x10, R27 ;  /* 0x000000101a1a7819 */ /* 0x000fe2000000121b */
[----:B------:R-:W-:-:S02]  /*3df0*/  HADD2.F32 R72, -RZ, R72.H0_H0 ;  /* 0x20000048ff487230 */ /* 0x000fc40000004100 */
[-C--:B------:R-:W-:Y:S01]  /*3e00*/  FMUL.FTZ R76, R9, R74.reuse ;  /* 0x0000004a094c7220 */ /* 0x080fe20000410000 */
[----:B------:R-:W-:Y:S02]  /*3e10*/  HADD2.F32 R69, -RZ, R69.H1_H1 ;  /* 0x30000045ff457230 */ /* 0x000fe40000004100 */
[C---:B------:R-:W-:Y:S01]  /*3e20*/  FMUL.FTZ R74, R13.reuse, R74 ;  /* 0x0000004a0d4a7220 */ /* 0x040fe20000410000 */
[----:B------:R-:W-:Y:S02]  /*3e30*/  HADD2.F32 R71, -RZ, R71.H0_H0 ;  /* 0x20000047ff477230 */ /* 0x000fe40000004100 */
[-C--:B------:R-:W-:Y:S01]  /*3e40*/  FFMA.FTZ R13, R13, R72.reuse, -R76 ;  /* 0x000000480d0d7223 */ /* 0x080fe2000001084c */
[----:B------:R-:W-:Y:S02]  /*3e50*/  HADD2.F32 R76, -RZ, R75.H0_H0 ;  /* 0x2000004bff4c7230 */ /* 0x000fe40000004100 */
[----:B------:R-:W-:Y:S01]  /*3e60*/  FFMA.FTZ R9, R9, R72, R74 ;  /* 0x0000004809097223 */ /* 0x000fe2000001004a */
[----:B------:R-:W-:-:S02]  /*3e70*/  HADD2.F32 R72, -RZ, R66.H1_H1 ;  /* 0x30000042ff487230 */ /* 0x000fc40000004100 */
[----:B------:R-:W-:Y:S02]  /*3e80*/  HADD2.F32 R66, -RZ, R73.H0_H0 ;  /* 0x20000049ff427230 */ /* 0x000fe40000004100 */
[CC--:B------:R-:W-:Y:S01]  /*3e90*/  FMUL.FTZ R73, R69.reuse, R71.reuse ;  /* 0x0000004745497220 */ /* 0x0c0fe20000410000 */
[----:B------:R-:W-:Y:S02]  /*3ea0*/  HADD2.F32 R25, -RZ, R79.H0_H0 ;  /* 0x2000004fff197230 */ /* 0x000fe40000004100 */
[C---:B------:R-:W-:Y:S01]  /*3eb0*/  FMUL.FTZ R74, R72.reuse, R71 ;  /* 0x00000047484a7220 */ /* 0x040fe20000410000 */
[----:B------:R-:W-:Y:S02]  /*3ec0*/  IMAD.MOV.U32 R71, RZ, RZ, R15 ;  /* 0x000000ffff477224 */ /* 0x000fe400078e000f */
[-C--:B------:R-:W-:Y:S01]  /*3ed0*/  FFMA.FTZ R72, R72, R66.reuse, -R73 ;  /* 0x0000004248487223 */ /* 0x080fe20000010849 */
[----:B------:R-:W-:Y:S01]  /*3ee0*/  SHF.R.U32.HI R73, RZ, 0x10, R27 ;  /* 0x00000010ff497819 */ /* 0x000fe2000001161b */
[----:B------:R-:W-:Y:S01]  /*3ef0*/  FFMA.FTZ R66, R69, R66, R74 ;  /* 0x0000004245427223 */ /* 0x000fe2000001004a */
[----:B------:R-:W-:-:S02]  /*3f00*/  IMAD.MOV.U32 R69, RZ, RZ, R11 ;  /* 0x000000ffff457224 */ /* 0x000fc400078e000b */
[----:B------:R-:W-:Y:S01]  /*3f10*/  HADD2.F32 R11, -RZ, R71.H0_H0 ;  /* 0x20000047ff0b7230 */ /* 0x000fe20000004100 */
[----:B------:R-:W-:Y:S01]  /*3f20*/  F2FP.F16.F32.PACK_AB R13, R72, R13 ;  /* 0x0000000d480d723e */ /* 0x000fe200000000ff */
[----:B------:R-:W-:Y:S01]  /*3f30*/  HADD2.F32 R74, -RZ, R78.H0_H0 ;  /* 0x2000004eff4a7230 */ /* 0x000fe20000004100 */
[----:B------:R-:W-:Y:S01]  /*3f40*/  F2FP.F16.F32.PACK_AB R66, R66, R9 ;  /* 0x000000094242723e */ /* 0x000fe200000000ff */
[----:B------:R-:W-:Y:S02]  /*3f50*/  HADD2.F32 R15, -RZ, R69.H0_H0 ;  /* 0x20000045ff0f7230 */ /* 0x000fe40000004100 */
[-C--:B------:R-:W-:Y:S01]  /*3f60*/  FMUL.FTZ R78, R11, R76.reuse ;  /* 0x0000004c0b4e7220 */ /* 0x080fe20000410000 */
[----:B------:R-:W-:Y:S02]  /*3f70*/  HADD2.F32 R24, -RZ, R24.H0_H0 ;  /* 0x20000018ff187230 */ /* 0x000fe40000004100 */
[----:B------:R-:W-:Y:S02]  /*3f80*/  HADD2.F32 R4, -RZ, R4.H0_H0 ;  /* 0x20000004ff047230 */ /* 0x000fe40000004100 */
[C---:B------:R-:W-:Y:S01]  /*3f90*/  FMUL.FTZ R76, R15.reuse, R76 ;  /* 0x0000004c0f4c7220 */ /* 0x040fe20000410000 */
[----:B------:R-:W-:Y:S01]  /*3fa0*/  FFMA.FTZ R15, R15, R74, -R78 ;  /* 0x0000004a0f0f7223 */ /* 0x000fe2000001084e */
[----:B------:R-:W-:-:S02]  /*3fb0*/  HADD2.F32 R27, -RZ, R77.H1_H1 ;  /* 0x3000004dff1b7230 */ /* 0x000fc40000004100 */
[----:B------:R-:W-:Y:S01]  /*3fc0*/  FFMA.FTZ R11, R11, R74, R76 ;  /* 0x0000004a0b0b7223 */ /* 0x000fe2000001004c */
[----:B------:R-:W-:Y:S02]  /*3fd0*/  HADD2.F32 R76, -RZ, R71.H1_H1 ;  /* 0x30000047ff4c7230 */ /* 0x000fe40000004100 */
[----:B------:R-:W-:Y:S01]  /*3fe0*/  HADD2.F32 R71, -RZ, R73.H0_H0 ;  /* 0x20000049ff477230 */ /* 0x000fe20000004100 */
[--C-:B------:R-:W-:Y:S01]  /*3ff0*/  SHF.R.U32.HI R73, RZ, 0x10, R7.reuse ;  /* 0x00000010ff497819 */ /* 0x100fe20000011607 */
[----:B------:R-:W-:Y:S01]  /*4000*/  HADD2.F32 R74, -RZ, R69.H1_H1 ;  /* 0x30000045ff4a7230 */ /* 0x000fe20000004100 */
[----:B------:R-:W-:Y:S01]  /*4010*/  SHF.R.U64 R7, R6, 0x10, R7 ;  /* 0x0000001006077819 */ /* 0x000fe20000001207 */
[----:B------:R-:W-:Y:S01]  /*4020*/  IMAD.MOV.U32 R9, RZ, RZ, R13 ;  /* 0x000000ffff097224 */ /* 0x000fe200078e000d */
[----:B------:R-:W-:Y:S01]  /*4030*/  MOV R13, R66 ;  /* 0x00000042000d7202 */ /* 0x000fe20000000f00 */
[----:B------:R-:W-:Y:S02]  /*4040*/  HADD2.F32 R69, -RZ, R73.H0_H0 ;  /* 0x20000049ff457230 */ /* 0x000fe40000004100 */
[-C--:B------:R-:W-:Y:S01]  /*4050*/  FMUL.FTZ R73, R76, R71.reuse ;  /* 0x000000474c497220 */ /* 0x080fe20000410000 */
[----:B------:R-:W-:Y:S01]  /*4060*/  FMUL.FTZ R71, R74, R71 ;  /* 0x000000474a477220 */ /* 0x000fe20000410000 */
[----:B------:R-:W-:-:S02]  /*4070*/  HADD2.F32 R7, -RZ, R7.H0_H0 ;  /* 0x20000007ff077230 */ /* 0x000fc40000004100 */
[-C--:B------:R-:W-:Y:S01]  /*4080*/  FFMA.FTZ R74, R74, R69.reuse, -R73 ;  /* 0x000000454a4a7223 */ /* 0x080fe20000010849 */
[----:B------:R-:W-:Y:S01]  /*4090*/  FFMA.FTZ R76, R76, R69, R71 ;  /* 0x000000454c4c7223 */ /* 0x000fe20000010047 */
[----:B------:R-:W-:Y:S02]  /*40a0*/  IMAD.MOV.U32 R69, RZ, RZ, R12 ;  /* 0x000000ffff457224 */ /* 0x000fe400078e000c */
[----:B------:R-:W-:Y:S01]  /*40b0*/  IMAD.MOV.U32 R71, RZ, RZ, R8 ;  /* 0x000000ffff477224 */ /* 0x000fe200078e0008 */
[----:B------:R-:W-:Y:S01]  /*40c0*/  F2FP.F16.F32.PACK_AB R15, R74, R15 ;  /* 0x0000000f4a0f723e */ /* 0x000fe200000000ff */
[----:B------:R-:W-:Y:S01]  /*40d0*/  HADD2.F32 R73, -RZ, R75.H1_H1 ;  /* 0x3000004bff497230 */ /* 0x000fe20000004100 */
[----:B------:R-:W-:Y:S01]  /*40e0*/  F2FP.F16.F32.PACK_AB R76, R76, R11 ;  /* 0x0000000b4c4c723e */ /* 0x000fe200000000ff */
[----:B------:R-:W-:Y:S02]  /*40f0*/  HADD2.F32 R12, -RZ, R69.H0_H0 ;  /* 0x20000045ff0c7230 */ /* 0x000fe40000004100 */
[----:B------:R-:W-:-:S02]  /*4100*/  HADD2.F32 R8, -RZ, R71.H0_H0 ;  /* 0x20000047ff087230 */ /* 0x000fc40000004100 */
        /* <DEDUP_REMOVED lines=14> */
[----:B------:R-:W-:Y:S01]  /*41f0*/  IMAD.MOV.U32 R14, RZ, RZ, R10 ;  /* 0x000000ffff0e7224 */ /* 0x000fe200078e000a */
[----:B------:R-:W-:Y:S02]  /*4200*/  F2FP.F16.F32.PACK_AB R8, R5, R8 ;  /* 0x000000080508723e */ /* 0x000fe400000000ff */
[----:B------:R-:W-:Y:S01]  /*4210*/  HADD2.F32 R10, -RZ, R24.H0_H0 ;  /* 0x20000018ff0a7230 */ /* 0x000fe20000004100 */
[----:B------:R-:W-:Y:S01]  /*4220*/  F2FP.F16.F32.PACK_AB R12, R25, R12 ;  /* 0x0000000c190c723e */ /* 0x000fe200000000ff */
[----:B------:R-:W-:Y:S02]  /*4230*/  HADD2.F32 R4, -RZ, R14.H0_H0 ;  /* 0x2000000eff047230 */ /* 0x000fe40000004100 */
[----:B------:R-:W-:-:S02]  /*4240*/  HADD2.F32 R24, -RZ, R24.H1_H1 ;  /* 0x30000018ff187230 */ /* 0x000fc40000004100 */
[-C--:B------:R-:W-:Y:S01]  /*4250*/  FMUL.FTZ R71, R10, R69.reuse ;  /* 0x000000450a477220 */ /* 0x080fe20000410000 */
[----:B------:R-:W-:Y:S02]  /*4260*/  HADD2.F32 R14, -RZ, R14.H1_H1 ;  /* 0x3000000eff0e7230 */ /* 0x000fe40000004100 */
        /* <DEDUP_REMOVED lines=12> */
.L_x_4707:
[----:B------:R-:W-:Y:S05]  /*4330*/  BSYNC B1 ;  /* 0x0000000000017941 */ /* 0x000fea0003800000 */
.L_x_4706:
        /* <DEDUP_REMOVED lines=10> */
.L_x_4687:
[----:B------:R-:W-:-:S13]  /*43e0*/  ISETP.NE.AND P5, PT, R186, 0x3, PT ;  /* 0x00000003ba00780c */ /* 0x000fda0003fa5270 */
[----:B------:R-:W-:Y:S05]  /*43f0*/  @!P5 BRA `(.L_x_4708) ;  /* 0x000000000004d947 */ /* 0x000fea0003800000 */
[----:B------:R-:W-:Y:S01]  /*4400*/  BPT.TRAP 0x1 ;  /* 0x000000040000795c */ /* 0x000fe20000300000 */
.L_x_4708:
[----:B------:R-:W-:Y:S01]  /*4410*/  IMAD R60, R184, 0x8, R2 ;  /* 0x00000008b83c7824 */ /* 0x000fe200078e0202 */
[----:B------:R-:W-:Y:S01]  /*4420*/  SHF.L.U32 R67, R191, 0x1f, RZ ;  /* 0x0000001fbf437819 */ /* 0x000fe200000006ff */
[----:B------:R-:W-:Y:S01]  /*4430*/  BSSY B1, `(.L_x_4709) ;  /* 0x0000004000017945 */ /* 0x000fe20003800000 */
[----:B------:R-:W-:Y:S02]  /*4440*/  SHF.R.S32.HI R64, RZ, 0x1f, R62 ;  /* 0x0000001fff407819 */ /* 0x000fe4000001143e */
[----:B------:R-:W0:Y:S02]  /*4450*/  SYNCS.PHASECHK.TRANS64.TRYWAIT P0, [R60+URZ+0x28c90], R67 ;  /* 0x028c90433c0075a7 */ /* 0x000e24000800017f */
[----:B0-----:R-:W-:Y:S05]  /*4460*/  @!P0 BRA `(.L_x_4710) ;  /* 0x000001a400748947 */ /* 0x001fea0003800000 */
.L_x_4973:
[----:B------:R-:W-:Y:S05]  /*4470*/  BSYNC B1 ;  /* 0x0000000000017941 */ /* 0x000fea0003800000 */
.L_x_4709:
        /* <DEDUP_REMOVED lines=24> */
.L_x_4977:
        /* <DEDUP_REMOVED lines=18> */
.L_x_4695:
[----:B------:R-:W-:Y:S05]  /*4720*/  BSYNC B0 ;  /* 0x0000000000007941 */ /* 0x000fea0003800000 */
.L_x_4686:
        /* <DEDUP_REMOVED lines=17> */
.L_x_4713:
[----:B------:R-:W-:Y:S05]  /*4840*/  BSYNC B0 ;  /* 0x0000000000007941 */ /* 0x000fea0003800000 */
.L_x_4712:
[----:B------:R-:W2:Y:S01]  /*4850*/  SYNCS.PHASECHK.TRANS64.TRYWAIT P5, [R60+URZ+0x28cb0], R67 ;  /* 0x028cb0433c0075a7 */ /* 0x000ea200080a017f */
[----:B------:R-:W-:Y:S04]  /*4860*/  BSSY B0, `(.L_x_4714) ;  /* 0x0000002000007945 */ /* 0x000fe80003800000 */
[----:B--2---:R-:W-:Y:S05]  /*4870*/  @!P5 BRA `(.L_x_4715) ;  /* 0x000001a000c8d947 */ /* 0x004fea0003800000 */
.L_x_4978:
[----:B------:R-:W-:Y:S05]  /*4880*/  BSYNC B0 ;  /* 0x0000000000007941 */ /* 0x000fea0003800000 */
.L_x_4714:
        /* <DEDUP_REMOVED lines=21> */
[----:B------:R-:W5:Y:S01]  /*49e0*/  LDL R55, [R1] ;  /* 0x0000000001377983 */ /* 0x000f620000100800 */
[----:B------:R-:W-:-:S03]  /*49f0*/  ULDC UR4, c[0x0][0x320] ;  /* 0x0000c80000047ab9 */ /* 0x000fc60000000800 */
[----:B------:R-:W2:Y:S04]  /*4a00*/  LDL R25, [R1+0x4] ;  /* 0x0000040001197983 */ /* 0x000ea80000100800 */
[----:B------:R-:W2:Y:S04]  /*4a10*/  LDL R24, [R1+0x8] ;  /* 0x0000080001187983 */ /* 0x000ea80000100800 */
[----:B------:R-:W2:Y:S01]  /*4a20*/  LDL R54, [R1+0xc] ;  /* 0x00000c0001367983 */ /* 0x000ea20000100800 */
[----:B------:R-:W-:Y:S01]  /*4a30*/  ISETP.GE.AND P6, PT, R16, UR4, PT ;  /* 0x0000000410007c0c */ /* 0x000fe2000bfc6270 */
[----:B------:R-:W-:-:S02]  /*4a40*/  IMAD R9, R184, 0x8000, R48 ;  /* 0x00008000b8097824 */ /* 0x000fc400078e0230 */
[----:B------:R-:W2:Y:S02]  /*4a50*/  LDL R27, [R1+0x10] ;  /* 0x00001000011b7983 */ /* 0x000ea40000100800 */
[----:B------:R-:W-:Y:S02]  /*4a60*/  IMAD R13, R9, 0x2, R2 ;  /* 0x00000002090d7824 */ /* 0x000fe400078e0202 */
[----:B------:R-:W2:Y:S01]  /*4a70*/  LDL R26, [R1+0x14] ;  /* 0x00001400011a7983 */ /* 0x000ea20000100800 */
[----:B------:R-:W-:Y:S01]  /*4a80*/  LOP3.LUT P5, RZ, R193, 0x4, RZ, 0xc0, !PT ;  /* 0x00000004c1ff7812 */ /* 0x000fe200078ac0ff */
[C---:B------:R-:W-:Y:S02]  /*4a90*/  VIADD R15, R9.reuse, 0x20 ;  /* 0x00000020090f7836 */ /* 0x040fe40000000000 */
[C---:B---3--:R-:W-:Y:S02]  /*4aa0*/  VIADD R14, R16.reuse, 0x40 ;  /* 0x00000040100e7836 */ /* 0x048fe40000000000 */
[----:B------:R-:W3:Y:S08]  /*4ab0*/  @!P6 LDS.128 R4, [R13+0x400] ;  /* 0x000400000d04e984 */ /* 0x000ef00000000c00 */
[----:B------:R-:W-:Y:S01]  /*4ac0*/  @P5 VIADD R15, R9, 0xffffffe0 ;  /* 0xffffffe0090f5836 */ /* 0x000fe20000000000 */
[----:B-1----:R-:W-:-:S03]  /*4ad0*/  @!P6 LEA R8, P5, R16, R11, 0x1 ;  /* 0x0000000b1008e211 */ /* 0x002fc600078a08ff */
[----:B------:R-:W-:Y:S01]  /*4ae0*/  IMAD R12, R15, 0x2, R2 ;  /* 0x000000020f0c7824 */ /* 0x000fe200078e0202 */
[----:B----4-:R-:W-:Y:S01]  /*4af0*/  @!P6 LEA.HI.X R9, R16, R10, R17, 0x1, P5 ;  /* 0x0000000a1009e211 */ /* 0x010fe200028f0c11 */
[----:B------:R-:W4:Y:S01]  /*4b00*/  LDL R15, [R1+0x20] ;  /* 0x00002000010f7983 */ /* 0x000f220000100800 */
[----:B------:R-:W-:-:S03]  /*4b10*/  ISETP.GE.AND P5, PT, R23, UR4, PT ;  /* 0x0000000417007c0c */ /* 0x000fc6000bfa6270 */
[----:B---3--:R1:W-:Y:S10]  /*4b20*/  @!P6 ST.E.128 desc[UR40][R8.64], R4 ;  /* 0x000000040800e985 */ /* 0x0083f4000c101d28 */
[----:B------:R-:W3:Y:S01]  /*4b30*/  @!P5 LDS.128 R4, [R12+0x400] ;  /* 0x000400000c04d984 */ /* 0x000ee20000000c00 */
[----:B-1----:R-:W-:-:S04]  /*4b40*/  @!P5 LEA R8, P6, R23, R11, 0x1 ;  /* 0x0000000b1708d211 */ /* 0x002fc800078c08ff */
[----:B------:R-:W-:Y:S02]  /*4b50*/  @!P5 LEA.HI.X R9, R23, R10, R195, 0x1, P6 ;  /* 0x0000000a1709d211 */ /* 0x000fe400030f0cc3 */
[----:B------:R-:W-:Y:S01]  /*4b60*/  ISETP.GE.AND P6, PT, R14, UR4, PT ;  /* 0x000000040e007c0c */ /* 0x000fe2000bfc6270 */
[----:B------:R-:W-:Y:S02]  /*4b70*/  VIADD R14, R16, 0x60 ;  /* 0x00000060100e7836 */ /* 0x000fe40000000000 */
[----:B---3--:R5:W-:Y:S10]  /*4b80*/  @!P5 ST.E.128 desc[UR40][R8.64], R4 ;  /* 0x000000040800d985 */ /* 0x008bf4000c101d28 */
[----:B------:R-:W1:Y:S01]  /*4b90*/  @!P6 LDS.128 R4, [R13+0x2400] ;  /* 0x002400000d04e984 */ /* 0x000e620000000c00 */
[----:B-----5:R-:W-:-:S05]  /*4ba0*/  @!P6 LEA R8, P5, R55, R11, 0x1 ;  /* 0x0000000b3708e211 */ /* 0x020fca00078a08ff */
[----:B--2---:R-:W-:Y:S02]  /*4bb0*/  @!P6 IMAD.X R9, R10, 0x1, R25, P5 ;  /* 0x000000010a09e824 */ /* 0x004fe400028e0619 */
[----:B------:R-:W2:Y:S01]  /*4bc0*/  LDL R25, [R1+0x18] ;  /* 0x0000180001197983 */ /* 0x000ea20000100800 */
[----:B------:R-:W-:Y:S01]  /*4bd0*/  ISETP.GE.AND P5, PT, R14, UR4, PT ;  /* 0x000000040e007c0c */ /* 0x000fe2000bfa6270 */
[----:B------:R-:W-:Y:S02]  /*4be0*/  VIADD R14, R16, 0x80 ;  /* 0x00000080100e7836 */ /* 0x000fe40000000000 */
[----:B-1----:R1:W-:Y:S10]  /*4bf0*/  @!P6 ST.E.128 desc[UR40][R8.64], R4 ;  /* 0x000000040800e985 */ /* 0x0023f4000c101d28 */
[----:B------:R-:W3:Y:S01]  /*4c00*/  @!P5 LDS.128 R4, [R12+0x2400] ;  /* 0x002400000c04d984 */ /* 0x000ee20000000c00 */
[----:B-1----:R-:W-:-:S04]  /*4c10*/  @!P5 LEA R8, P6, R229, R11, 0x1 ;  /* 0x0000000be508d211 */ /* 0x002fc800078c08ff */
[----:B------:R-:W-:Y:S02]  /*4c20*/  @!P5 IADD3.X R9, R10, R24, RZ, P6, !PT ;  /* 0x000000180a09d210 */ /* 0x000fe400037fe4ff */
[----:B------:R-:W5:Y:S01]  /*4c30*/  LDL R24, [R1+0x1c] ;  /* 0x00001c0001187983 */ /* 0x000f620000100800 */
[----:B------:R-:W-:Y:S01]  /*4c40*/  ISETP.GE.AND P6, PT, R14, UR4, PT ;  /* 0x000000040e007c0c */ /* 0x000fe2000bfc6270 */
[----:B------:R-:W-:Y:S02]  /*4c50*/  VIADD R14, R16, 0xa0 ;  /* 0x000000a0100e7836 */ /* 0x000fe40000000000 */
[----:B---3--:R1:W-:Y:S10]  /*4c60*/  @!P5 ST.E.128 desc[UR40][R8.64], R4 ;  /* 0x000000040800d985 */ /* 0x0083f4000c101d28 */
[----:B------:R-:W3:Y:S01]  /*4c70*/  @!P6 LDS.128 R4, [R13+0x4400] ;  /* 0x004400000d04e984 */ /* 0x000ee20000000c00 */
[----:B-1----:R-:W-:-:S05]  /*4c80*/  @!P6 LEA R8, P5, R228, R11, 0x1 ;  /* 0x0000000be408e211 */ /* 0x002fca00078a08ff */
[----:B------:R-:W-:Y:S02]  /*4c90*/  @!P6 IMAD.X R9, R10, 0x1, R54, P5 ;  /* 0x000000010a09e824 */ /* 0x000fe400028e0636 */
[----:B------:R-:W4:Y:S01]  /*4ca0*/  LDL R54, [R1+0x24] ;  /* 0x0000240001367983 */ /* 0x000f220000100800 */
[----:B------:R-:W-:-:S03]  /*4cb0*/  ISETP.GE.AND P5, PT, R14, UR4, PT ;  /* 0x000000040e007c0c */ /* 0x000fc6000bfa6270 */
[----:B---3--:R1:W-:Y:S10]  /*4cc0*/  @!P6 ST.E.128 desc[UR40][R8.64], R4 ;  /* 0x000000040800e985 */ /* 0x0083f4000c101d28 */
[----:B------:R-:W3:Y:S01]  /*4cd0*/  @!P5 LDS.128 R4, [R12+0x4400] ;  /* 0x004400000c04d984 */ /* 0x000ee20000000c00 */
[----:B-1----:R-:W-:-:S05]  /*4ce0*/  @!P5 LEA R8, P6, R227, R11, 0x1 ;  /* 0x0000000be308d211 */ /* 0x002fca00078c08ff */
[----:B------:R-:W-:Y:S02]  /*4cf0*/  @!P5 IMAD.X R9, R10, 0x1, R27, P6 ;  /* 0x000000010a09d824 */ /* 0x000fe400030e061b */
[----:B------:R-:W4:Y:S01]  /*4d00*/  LDL R27, [R1+0x28] ;  /* 0x00002800011b7983 */ /* 0x000f220000100800 */
[----:B------:R-:W-:-:S05]  /*4d10*/  VIADD R14, R16, 0xc0 ;  /* 0x000000c0100e7836 */ /* 0x000fca0000000000 */
[----:B------:R-:W-:Y:S01]  /*4d20*/  ISETP.GE.AND P6, PT, R14, UR4, PT ;  /* 0x000000040e007c0c */ /* 0x000fe2000bfc6270 */
[----:B---3--:R1:W-:-:S12]  /*4d30*/  @!P5 ST.E.128 desc[UR40][R8.64], R4 ;  /* 0x000000040800d985 */ /* 0x0083d8000c101d28 */
        /* <DEDUP_REMOVED lines=8> */
[----:B-1----:R-:W-:Y:S01]  /*4dc0*/  @!P5 LEA R8, P6, R225, R11, 0x1 ;  /* 0x0000000be108d211 */ /* 0x002fe200078c08ff */
[----:B------:R-:W-:-:S04]  /*4dd0*/  VIADD R14, R16, 0x100 ;  /* 0x00000100100e7836 */ /* 0x000fc80000000000 */
[----:B--2---:R-:W-:Y:S02]  /*4de0*/  @!P5 IMAD.X R9, R10, 0x1, R25, P6 ;  /* 0x000000010a09d824 */ /* 0x004fe400030e0619 */
[----:B------:R-:W2:Y:S01]  /*4df0*/  LDL R25, [R1+0x30] ;  /* 0x0000300001197983 */ /* 0x000ea20000100800 */
[----:B------:R-:W-:-:S03]  /*4e00*/  ISETP.GE.AND P6, PT, R14, UR4, PT ;  /* 0x000000040e007c0c */ /* 0x000fc6000bfc6270 */
[----:B---3--:R1:W-:Y:S10]  /*4e10*/  @!P5 ST.E.128 desc[UR40][R8.64], R4 ;  /* 0x000000040800d985 */ /* 0x0083f4000c101d28 */
[----:B------:R-:W3:Y:S01]  /*4e20*/  @!P6 LDS.128 R4, [R13+0x8400] ;  /* 0x008400000d04e984 */ /* 0x000ee20000000c00 */
[----:B-1----:R-:W-:-:S05]  /*4e30*/  @!P6 LEA R8, P5, R224, R11, 0x1 ;  /* 0x0000000be008e211 */ /* 0x002fca00078a08ff */
[----:B-----5:R-:W-:Y:S02]  /*4e40*/  @!P6 IMAD.X R9, R10, 0x1, R24, P5 ;  /* 0x000000010a09e824 */ /* 0x020fe400028e0618 */
[----:B------:R-:W5:Y:S01]  /*4e50*/  LDL R24, [R1+0x34] ;  /* 0x0000340001187983 */ /* 0x000f620000100800 */
[----:B------:R-:W-:-:S05]  /*4e60*/  VIADD R14, R16, 0x120 ;  /* 0x00000120100e7836 */ /* 0x000fca0000000000 */
[----:B------:R-:W-:Y:S01]  /*4e70*/  ISETP.GE.AND P5, PT, R14, UR4, PT ;  /* 0x000000040e007c0c */ /* 0x000fe2000bfa6270 */
[----:B---3--:R1:W-:-:S12]  /*4e80*/  @!P6 ST.E.128 desc[UR40][R8.64], R4 ;  /* 0x000000040800e985 */ /* 0x0083d8000c101d28 */
[----:B------:R-:W3:Y:S01]  /*4e90*/  @!P5 LDS.128 R4, [R12+0x8400] ;  /* 0x008400000c04d984 */ /* 0x000ee20000000c00 */
[----:B-1----:R-:W-:-:S05]  /*4ea0*/  @!P5 LEA R8, P6, R221, R11, 0x1 ;  /* 0x0000000bdd08d211 */ /* 0x002fca00078c08ff */
[----:B----4-:R-:W-:Y:S02]  /*4eb0*/  @!P5 IMAD.X R9, R10, 0x1, R15, P6 ;  /* 0x000000010a09d824 */ /* 0x010fe400030e060f */
[----:B------:R-:W4:Y:S01]  /*4ec0*/  LDL R15, [R1+0x38] ;  /* 0x00003800010f7983 */ /* 0x000f220000100800 */
[----:B------:R-:W-:-:S05]  /*4ed0*/  VIADD R14, R16, 0x140 ;  /* 0x00000140100e7836 */ /* 0x000fca0000000000 */
[----:B------:R-:W-:Y:S01]  /*4ee0*/  ISETP.GE.AND P6, PT, R14, UR4, PT ;  /* 0x000000040e007c0c */ /* 0x000fe2000bfc6270 */
[----:B---3--:R1:W-:-:S12]  /*4ef0*/  @!P5 ST.E.128 desc[UR40][R8.64], R4 ;  /* 0x000000040800d985 */ /* 0x0083d8000c101d28 */
[----:B------:R-:W3:Y:S01]  /*4f00*/  @!P6 LDS.128 R4, [R13+0xa400] ;  /* 0x00a400000d04e984 */ /* 0x000ee20000000c00 */
[----:B------:R-:W-:Y:S02]  /*4f10*/  IADD3 R14, R16, 0x160, RZ ;  /* 0x00000160100e7810 */ /* 0x000fe40007ffe0ff */
[----:B-1----:R-:W-:-:S05]  /*4f20*/  @!P6 LEA R8, P5, R217, R11, 0x1 ;  /* 0x0000000bd908e211 */ /* 0x002fca00078a08ff */
[----:B------:R-:W-:Y:S01]  /*4f30*/  @!P6 IMAD.X R9, R10, 0x1, R54, P5 ;  /* 0x000000010a09e824 */ /* 0x000fe200028e0636 */
[----:B------:R-:W-:-:S04]  /*4f40*/  ISETP.GE.AND P5, PT, R14, UR4, PT ;  /* 0x000000040e007c0c */ /* 0x000fc8000bfa6270 */
[----:B---3--:R1:W-:Y:S09]  /*4f50*/  @!P6 ST.E.128 desc[UR40][R8.64], R4 ;  /* 0x000000040800e985 */ /* 0x0083f2000c101d28 */
[----:B------:R-:W3:Y:S01]  /*4f60*/  @!P5 LDS.128 R4, [R12+0xa400] ;  /* 0x00a400000c04d984 */ /* 0x000ee20000000c00 */
[----:B------:R-:W-:Y:S01]  /*4f70*/  VIADD R14, R16, 0x180 ;  /* 0x00000180100e7836 */ /* 0x000fe20000000000 */
        /* <DEDUP_REMOVED lines=13> */
[----:B--2---:R-:W-:Y:S01]  /*5050*/  @!P5 IMAD.X R9, R10, 0x1, R25, P6 ;  /* 0x000000010a09d824 */ /* 0x004fe200030e0619 */
[----:B------:R-:W-:-:S04]  /*5060*/  ISETP.GE.AND P6, PT, R14, UR4, PT ;  /* 0x000000040e007c0c */ /* 0x000fc8000bfc6270 */
[----:B---3--:R1:W-:Y:S09]  /*5070*/  @!P5 ST.E.128 desc[UR40][R8.64], R4 ;  /* 0x000000040800d985 */ /* 0x0083f2000c101d28 */
[----:B------:R-:W2:Y:S01]  /*5080*/  @!P6 LDS.128 R4, [R13+0xe400] ;  /* 0x00e400000d04e984 */ /* 0x000ea20000000c00 */
[----:B------:R-:W-:Y:S01]  /*5090*/  VIADD R14, R16, 0x1e0 ;  /* 0x000001e0100e7836 */ /* 0x000fe20000000000 */
[----:B-1----:R-:W-:-:S05]  /*50a0*/  @!P6 LEA R8, P5, R212, R11, 0x1 ;  /* 0x0000000bd408e211 */ /* 0x002fca00078a08ff */
[----:B-----5:R-:W-:Y:S01]  /*50b0*/  @!P6 IMAD.X R9, R10, 0x1, R24, P5 ;  /* 0x000000010a09e824 */ /* 0x020fe200028e0618 */
[----:B------:R-:W-:-:S04]  /*50c0*/  ISETP.GE.AND P5, PT, R14, UR4, PT ;  /* 0x000000040e007c0c */ /* 0x000fc8000bfa6270 */
[----:B--2---:R1:W-:Y:S09]  /*50d0*/  @!P6 ST.E.128 desc[UR40][R8.64], R4 ;  /* 0x000000040800e985 */ /* 0x0043f2000c101d28 */
[----:B------:R-:W2:Y:S01]  /*50e0*/  @!P5 LDS.128 R4, [R12+0xe400] ;  /* 0x00e400000c04d984 */ /* 0x000ea20000000c00 */
[----:B-1----:R-:W-:-:S05]  /*50f0*/  @!P5 LEA R8, P6, R211, R11, 0x1 ;  /* 0x0000000bd308d211 */ /* 0x002fca00078c08ff */
[----:B----4-:R-:W-:-:S05]  /*5100*/  @!P5 IMAD.X R9, R10, 0x1, R15, P6 ;  /* 0x000000010a09d824 */ /* 0x010fca00030e060f */
[----:B--2---:R1:W-:Y:S03]  /*5110*/  @!P5 ST.E.128 desc[UR40][R8.64], R4 ;  /* 0x000000040800d985 */ /* 0x0043e6000c101d28 */
.L_x_4717:
[----:B------:R-:W-:Y:S05]  /*5120*/  BSYNC B0 ;  /* 0x0000000000007941 */ /* 0x000fea0003800000 */
.L_x_4716:
[----:B------:R-:W-:Y:S01]  /*5130*/  @!PT LDS RZ, [RZ] ;  /* 0x00000000fffff984 */ /* 0x000fe20000000800 */
[----:B------:R-:W-:Y:S01]  /*5140*/  @!PT LDS RZ, [RZ] ;  /* 0x00000000fffff984 */ /* 0x000fe20000000800 */
[----:B------:R-:W-:Y:S01]  /*5150*/  @!PT LDS RZ, [RZ] ;  /* 0x00000000fffff984 */ /* 0x000fe20000000800 */
[----:B------:R-:W-:Y:S01]  /*5160*/  @!PT LDS RZ, [RZ] ;  /* 0x00000000fffff984 */ /* 0x000fe20000000800 */
[----:B------:R5:W-:Y:S06]  /*5170*/  MEMBAR.ALL.CTA ;  /* 0x0000000000007992 */ /* 0x000bec0000008000 */
[----:B-----5:R-:W5:Y:S01]  /*5180*/  FENCE.VIEW.ASYNC.S ;  /* 0x00000000000073c6 */ /* 0x020f620000000000 */
[----:B------:R-:W-:Y:S02]  /*5190*/  VIADD R184, R184, 0x1 ;  /* 0x00000001b8b87836 */ /* 0x000fe40000000000 */
[----:B0-2---:R-:W-:Y:S01]  /*51a0*/  @!P0 VIADD R60, R60, 0x28cc0 ;  /* 0x00028cc03c3c8836 */ /* 0x005fe20000000000 */
        /* <DEDUP_REMOVED lines=9> */
.L_x_4681:
[----:B------:R-:W2:Y:S01]  /*5240*/  LDL R4, [R1+0x60] ;  /* 0x0000600001047983 */ /* 0x000ea20000100800 */
[----:B------:R-:W-:Y:S01]  /*5250*/  BSSY B0, `(.L_x_4719) ;  /* 0x0000005000007945 */ /* 0x000fe20003800000 */
[----:B--2---:R-:W-:-:S03]  /*5260*/  ISETP.NE.AND P1, PT, R4, 0x1, PT ;  /* 0x000000010400780c */ /* 0x004fc60003f25270 */
[----:B------:R-:W-:Y:S10]  /*5270*/  @P0 BRA `(.L_x_4720) ;  /* 0x0000000000080947 */ /* 0x000ff40003800000 */
[----:B------:R-:W1:Y:S02]  /*5280*/  FENCE.VIEW.ASYNC.G ;  /* 0x00000000000073c6 */ /* 0x000e640000000100 */
[----:B-1----:R-:W-:Y:S06]  /*5290*/  BAR.ARV 0xc, 0x180 ;  /* 0x0306000000007b1d */ /* 0x002fec0000002000 */
.L_x_4720:
[----:B------:R-:W-:Y:S05]  /*52a0*/  BSYNC B0 ;  /* 0x0000000000007941 */ /* 0x000fea0003800000 */
.L_x_4719:
[----:B------:R-:W-:Y:S04]  /*52b0*/  BSSY B7, `(.L_x_4721) ;  /* 0x0000c1f000077945 */ /* 0x000fe80003800000 */
[----:B------:R-:W-:Y:S05]  /*52c0*/  @!P1 BRA `(.L_x_4722) ;  /* 0x00000020006c9947 */ /* 0x000fea0003800000 */
[----:B------:R-:W1:Y:S01]  /*52d0*/  LDC R0, c[0x0][0x448] ;  /* 0x00011200ff007b82 */ /* 0x000e620000000800 */
[----:B------:R-:W-:Y:S01]  /*52e0*/  IADD3 R3, R199, 0x3f, RZ ;  /* 0x0000003fc7037810 */ /* 0x000fe20007ffe0ff */
[----:B------:R-:W-:Y:S01]  /*52f0*/  BSSY B0, `(.L_x_4723) ;  /* 0x000002c000007945 */ /* 0x000fe20003800000 */
[----:B-1----:R-:W-:-:S13]  /*5300*/  ISETP.NE.AND P0, PT, R0, 0x1, PT ;  /* 0x000000010000780c */ /* 0x002fda0003f05270 */
[----:B------:R-:W1:Y:S08]  /*5310*/  @P0 LDC R0, c[0x0][0x44c] ;  /* 0x00011300ff000b82 */ /* 0x000e700000000800 */
[----:B------:R-:W2:Y:S01]  /*5320*/  @P0 LDC R5, c[0x0][0x450] ;  /* 0x00011400ff050b82 */ /* 0x000ea20000000800 */
[----:B-1----:R-:W-:-:S05]  /*5330*/  @P0 IMAD.HI.U32 R0, R3, R0, RZ ;  /* 0x0000000003000227 */ /* 0x002fca00078e00ff */
[----:B--2---:R-:W-:-:S05]  /*5340*/  @P0 SHF.R.U32.HI R3, RZ, R5, R0 ;  /* 0x00000005ff030219 */ /* 0x004fca0000011600 */
[----:B------:R-:W-:-:S05]  /*5350*/  IMAD.IADD R3, R38, 0x1, R3 ;  /* 0x0000000126037824 */ /* 0x000fca00078e0203 */
[----:B------:R-:W-:-:S04]  /*5360*/  SHF.R.S32.HI R0, RZ, 0x1f, R3 ;  /* 0x0000001fff007819 */ /* 0x000fc80000011403 */
[----:B------:R-:W-:Y:S01]  /*5370*/  LEA.HI R0, R0, R3, RZ, 0x6 ;  /* 0x0000000300007211 */ /* 0x000fe200078f30ff */
[----:B------:R-:W-:-:S03]  /*5380*/  IMAD.MOV.U32 R3, RZ, RZ, RZ ;  /* 0x000000ffff037224 */ /* 0x000fc600078e00ff */
[----:B------:R-:W-:-:S04]  /*5390*/  SHF.R.S32.HI R0, RZ, 0x6, R0 ;  /* 0x00000006ff007819 */ /* 0x000fc80000011400 */
[----:B------:R-:W-:-:S04]  /*53a0*/  VIMNMX R37, R37, R0, PT ;  /* 0x0000000025257248 */ /* 0x000fc80003fe0100 */
[----:B------:R-:W-:-:S13]  /*53b0*/  ISETP.GE.AND P0, PT, R37, 0x1, PT ;  /* 0x000000012500780c */ /* 0x000fda0003f06270 */
[----:B------:R-:W-:Y:S05]  /*53c0*/  @!P0 BRA `(.L_x_4724) ;  /* 0x0000000000788947 */ /* 0x000fea0003800000 */
[----:B------:R-:W2:Y:S01]  /*53d0*/  LDL R4, [R1+0x3c] ;  /* 0x00003c0001047983 */ /* 0x000ea20000100800 */
[----:B------:R-:W-:Y:S01]  /*53e0*/  ULDC UR4, c[0x0][0x9f0] ;  /* 0x00027c0000047ab9 */ /* 0x000fe20000000800 */
[----:B--2---:R-:W-:-:S04]  /*53f0*/  ISETP.NE.AND P0, PT, R4, RZ, PT ;  /* 0x000000ff0400720c */ /* 0x004fc80003f05270 */
[----:B------:R-:W-:-:S04]  /*5400*/  SEL R9, R4, UR4, P0 ;  /* 0x0000000404097c07 */ /* 0x000fc80008000000 */
[-C--:B------:R-:W-:Y:S02]  /*5410*/  IABS R6, R9.reuse ;  /* 0x0000000900067213 */ /* 0x080fe40000000000 */
[----:B------:R-:W-:Y:S02]  /*5420*/  IADD3 R0, R9, -0x1, R37 ;  /* 0xffffffff09007810 */ /* 0x000fe40007ffe025 */
[----:B------:R-:W1:Y:S01]  /*5430*/  I2F.RP R3, R6 ;  /* 0x0000000600037306 */ /* 0x000e620000209400 */
[-C--:B----4-:R-:W-:Y:S02]  /*5440*/  IABS R10, R9.reuse ;  /* 0x00000009000a7213 */ /* 0x090fe40000000000 */
[----:B------:R-:W-:Y:S02]  /*5450*/  IABS R8, R0 ;  /* 0x0000000000087213 */ /* 0x000fe40000000000 */
[----:B------:R-:W-:-:S04]  /*5460*/  LOP3.LUT R0, R0, R9, RZ, 0x3c, !PT ;  /* 0x0000000900007212 */ /* 0x000fc800078e3cff */
[----:B------:R-:W-:Y:S01]  /*5470*/  ISETP.GE.AND P2, PT, R0, RZ, PT ;  /* 0x000000ff0000720c */ /* 0x000fe20003f46270 */
[----:B-1----:R-:W1:Y:S02]  /*5480*/  MUFU.RCP R3, R3 ;  /* 0x0000000300037308 */ /* 0x002e640000001000 */
[----:B-1----:R-:W-:Y:S02]  /*5490*/  VIADD R4, R3, 0xffffffe ;  /* 0x0ffffffe03047836 */ /* 0x002fe40000000000 */
[----:B------:R-:W-:-:S04]  /*54a0*/  IMAD.MOV R3, RZ, RZ, -R10 ;  /* 0x000000ffff037224 */ /* 0x000fc800078e0a0a */
[----:B------:R1:W2:Y:S02]  /*54b0*/  F2I.FTZ.U32.TRUNC.NTZ R5, R4 ;  /* 0x0000000400057305 */ /* 0x0002a4000021f000 */
[----:B-1----:R-:W-:Y:S02]  /*54c0*/  IMAD.MOV.U32 R4, RZ, RZ, RZ ;  /* 0x000000ffff047224 */ /* 0x002fe400078e00ff */
[----:B--2---:R-:W-:-:S04]  /*54d0*/  IMAD.MOV R7, RZ, RZ, -R5 ;  /* 0x000000ffff077224 */ /* 0x004fc800078e0a05 */
        /* <DEDUP_REMOVED lines=13> */
.L_x_4724:
[----:B------:R-:W-:Y:S05]  /*55b0*/  BSYNC B0 ;  /* 0x0000000000007941 */ /* 0x000fea0003800000 */
.L_x_4723:
        /* <DEDUP_REMOVED lines=48> */
[----:B0-----:R-:W-:-:S02]  /*58c0*/  CS2R R60, SRZ ;  /* 0x00000000003c7805 */ /* 0x001fc4000001ff00 */
        /* <DEDUP_REMOVED lines=17> */
[----:B--2---:R-:W-:-:S05]  /*59e0*/  IMAD R0, R0, R3, RZ ;  /* 0x0000000300007224 */ /* 0x004fca00078e02ff */
[----:B------:R-:W-:Y:S02]  /*59f0*/  VIADDMNMX R3, R0, R3, R37, PT ;  /* 0x0000000300037246 */ /* 0x000fe40003800125 */
[----:B------:R-:W-:Y:S02]  /*5a00*/  CS2R R36, SRZ ;  /* 0x0000000000247805 */ /* 0x000fe4000001ff00 */
[----:B------:R-:W-:-:S13]  /*5a10*/  ISETP.GT.AND P1, PT, R3, R0, PT ;  /* 0x000000000300720c */ /* 0x000fda0003f24270 */
[----:B------:R-:W-:Y:S05]  /*5a20*/  @!P1 BRA `(.L_x_4725) ;  /* 0x000000b8009c9947 */ /* 0x000fea0003800000 */
[----:B------:R-:W2:Y:S01]  /*5a30*/  LDL R4, [R1+0x58] ;  /* 0x0000580001047983 */ /* 0x000ea20000100800 */
[----:B------:R-:W-:-:S03]  /*5a40*/  ISETP.NE.AND P0, PT, R186, 0x3, PT ;  /* 0x00000003ba00780c */ /* 0x000fc60003f05270 */
[----:B--2---:R-:W0:Y:S02]  /*5a50*/  SHFL.IDX PT, R4, R4, RZ, 0x1f ;  /* 0x00001fff04047589 */ /* 0x004e2400000e0000 */
[----:B0-----:R-:W-:-:S04]  /*5a60*/  LEA.HI R5, R4, R4, RZ, 0x1 ;  /* 0x0000000404057211 */ /* 0x001fc800078f08ff */
[----:B------:R-:W-:-:S05]  /*5a70*/  LOP3.LUT R5, R5, 0x1fffe, RZ, 0xc0, !PT ;  /* 0x0001fffe05057812 */ /* 0x000fca00078ec0ff */
[----:B------:R-:W-:-:S05]  /*5a80*/  IMAD.IADD R5, R4, 0x1, -R5 ;  /* 0x0000000104057824 */ /* 0x000fca00078e0a05 */
[----:B------:R-:W-:-:S05]  /*5a90*/  LEA R5, R5, R2, 0xf ;  /* 0x0000000205057211 */ /* 0x000fca00078e78ff */
[----:B------:R-:W-:-:S05]  /*5aa0*/  VIADD R5, R5, 0x400 ;  /* 0x0000040005057836 */ /* 0x000fca0000000000 */
[----:B------:R-:W-:-:S04]  /*5ab0*/  SHF.R.U32.HI R5, RZ, 0x4, R5 ;  /* 0x00000004ff057819 */ /* 0x000fc80000011605 */
[----:B------:R-:W-:-:S04]  /*5ac0*/  LOP3.LUT R5, R5, 0x3fff, RZ, 0xc0, !PT ;  /* 0x00003fff05057812 */ /* 0x000fc800078ec0ff */
[----:B------:R-:W-:Y:S01]  /*5ad0*/  LOP3.LUT R20, R5, 0x2000000, RZ, 0xfc, !PT ;  /* 0x0200000005147812 */ /* 0x000fe200078efcff */
[----:B------:R-:W-:Y:S06]  /*5ae0*/  @!P0 BRA `(.L_x_4726) ;  /* 0x0000000000048947 */ /* 0x000fec0003800000 */
[----:B------:R-:W-:Y:S01]  /*5af0*/  BPT.TRAP 0x1 ;  /* 0x000000040000795c */ /* 0x000fe20000300000 */
.L_x_4726:
        /* <DEDUP_REMOVED lines=11> */
.L_x_4979:
[----:B------:R-:W-:Y:S05]  /*5bb0*/  BSYNC B0 ;  /* 0x0000000000007941 */ /* 0x000fea0003800000 */
.L_x_4727:
[----:B------:R-:W-:Y:S01]  /*5bc0*/  BAR.SYNC.DEFER_BLOCKING 0xe, 0x100 ;  /* 0x0384000000007b1d */ /* 0x000fe20000010000 */
[----:B0-----:R-:W-:Y:S01]  /*5bd0*/  IMAD.MOV.U32 R5, RZ, RZ, 0x40000040 ;  /* 0x40000040ff057424 */ /* 0x001fe200078e00ff */
[C---:B------:R-:W-:Y:S01]  /*5be0*/  R2UR UR6, R6.reuse ;  /* 0x00000000060672ca */ /* 0x040fe200000e0000 */
[----:B------:R-:W-:Y:S01]  /*5bf0*/  IMAD.MOV.U32 R11, RZ, RZ, 0x40000040 ;  /* 0x40000040ff0b7424 */ /* 0x000fe200078e00ff */
[----:B------:R-:W-:Y:S01]  /*5c00*/  R2UR UR7, R7 ;  /* 0x00000000070772ca */ /* 0x000fe200000e0000 */
[----:B----4-:R-:W-:Y:S01]  /*5c10*/  VIADD R10, R6, 0x100 ;  /* 0x00000100060a7836 */ /* 0x010fe20000000000 */
        /* <DEDUP_REMOVED lines=8> */
[----:B------:R-:W-:Y:S01]  /*5ca0*/  IADD3 R10, R4, 0x2, RZ ;  /* 0x00000002040a7810 */ /* 0x000fe20007ffe0ff */
[----:B------:R-:W-:Y:S01]  /*5cb0*/  IMAD.MOV.U32 R7, RZ, RZ, 0x40000040 ;  /* 0x40000040ff077424 */ /* 0x000fe200078e00ff */
[----:B------:R-:W-:Y:S01]  /*5cc0*/  R2UR UR10, R8 ;  /* 0x00000000080a72ca */ /* 0x000fe200000e0000 */
[----:B------:R-:W-:Y:S01]  /*5cd0*/  VIADD R8, R4, 0x4 ;  /* 0x0000000404087836 */ /* 0x000fe20000000000 */
[----:B------:R-:W-:Y:S01]  /*5ce0*/  R2UR UR11, R9 ;  /* 0x00000000090b72ca */ /* 0x000fe200000e0000 */
[----:B------:R-:W-:Y:S01]  /*5cf0*/  IMAD.MOV.U32 R9, RZ, RZ, 0x40000040 ;  /* 0x40000040ff097424 */ /* 0x000fe200078e00ff */
        /* <DEDUP_REMOVED lines=28> */
.L_x_4729:
[----:B------:R-:W-:Y:S01]  /*5ec0*/  VIADD R3, R3, 0xfffffffe ;  /* 0xfffffffe03037836 */ /* 0x000fe20000000000 */
[----:B------:R-:W-:Y:S01]  /*5ed0*/  BSSY B0, `(.L_x_4730) ;  /* 0x00000cc000007945 */ /* 0x000fe20003800000 */
[----:B------:R-:W-:-:S03]  /*5ee0*/  VIADD R12, R12, 0x28c60 ;  /* 0x00028c600c0c7836 */ /* 0x000fc60000000000 */
[----:B------:R-:W-:Y:S02]  /*5ef0*/  ISETP.GE.AND P1, PT, R3, R0, PT ;  /* 0x000000000300720c */ /* 0x000fe40003f26270 */
[----:B------:R-:W-:-:S04]  /*5f00*/  PRMT R12, R190, 0x654, R12 ;  /* 0x00000654be0c7816 */ /* 0x000fc8000000000c */
[----:B------:R0:W-:Y:S07]  /*5f10*/  SYNCS.ARRIVE.TRANS64.RED.A1T0 RZ, [R12+URZ], RZ ;  /* 0x000000ff0cff79a7 */ /* 0x0001ee000810043f */
[----:B------:R-:W-:Y:S05]  /*5f20*/  @!P1 BRA `(.L_x_4731) ;  /* 0x0000000c00189947 */ /* 0x000fea0003800000 */
.L_x_4738:
        /* <DEDUP_REMOVED lines=142> */
.L_x_4732:
[----:B------:R-:W-:Y:S01]  /*6810*/  IMAD R21, R19, 0x8, R2 ;  /* 0x0000000813157824 */ /* 0x000fe200078e0202 */
[----:B------:R-:W-:-:S04]  /*6820*/  SHF.L.U32 R12, R22, 0x1f, RZ ;  /* 0x0000001f160c7819 */ /* 0x000fc800000006ff */
[----:B------:R0:W1:Y:S01]  /*6830*/  SYNCS.PHASECHK.TRANS64.TRYWAIT P1, [R21+URZ+0x28c50], R12 ;  /* 0x028c500c150075a7 */ /* 0x000062000802017f */
[----:B------:R-:W-:Y:S05]  /*6840*/  @!P0 BRA `(.L_x_4733) ;  /* 0x0000000000048947 */ /* 0x000fea0003800000 */
[----:B------:R-:W-:Y:S01]  /*6850*/  BPT.TRAP 0x1 ;  /* 0x000000040000795c */ /* 0x000fe20000300000 */
.L_x_4733:
[----:B------:R-:W-:Y:S04]  /*6860*/  BSSY B1, `(.L_x_4734) ;  /* 0x0000004000017945 */ /* 0x000fe80003800000 */
[----:B-1----:R-:W-:Y:S05]  /*6870*/  @P1 BRA `(.L_x_4735) ;  /* 0x0000000000081947 */ /* 0x002fea0003800000 */
[----:B------:R-:W1:Y:S02]  /*6880*/  SYNCS.PHASECHK.TRANS64.TRYWAIT P1, [R21+URZ+0x28c50], R12 ;  /* 0x028c500c150075a7 */ /* 0x000e64000802017f */
[----:B-1----:R-:W-:Y:S05]  /*6890*/  @!P1 BRA `(.L_x_4736) ;  /* 0x0000018000e89947 */ /* 0x002fea0003800000 */
.L_x_4735:
[----:B------:R-:W-:Y:S05]  /*68a0*/  BSYNC B1 ;  /* 0x0000000000017941 */ /* 0x000fea0003800000 */
.L_x_4734:
[----:B------:R-:W-:Y:S01]  /*68b0*/  IMAD.MOV.U32 R13, RZ, RZ, 0x40000040 ;  /* 0x40000040ff0d7424 */ /* 0x000fe200078e00ff */
[----:B01----:R-:W-:Y:S01]  /*68c0*/  LEA R12, R19, R20, 0xc ;  /* 0x00000014130c7211 */ /* 0x003fe200078e60ff */
[----:B------:R-:W-:Y:S01]  /*68d0*/  WARPGROUP.ARRIVE ;  /* 0x00000000000079c5 */ /* 0x000fe20000000000 */
[----:B------:R-:W-:Y:S01]  /*68e0*/  R2UR UR4, R4 ;  /* 0x00000000040472ca */ /* 0x000fe200000e0000 */
[----:B------:R-:W-:Y:S01]  /*68f0*/  IMAD.MOV.U32 R15, RZ, RZ, 0x40000040 ;  /* 0x40000040ff0f7424 */ /* 0x000fe200078e00ff */
[C---:B------:R-:W-:Y:S01]  /*6900*/  R2UR UR6, R12.reuse ;  /* 0x000000000c0672ca */ /* 0x040fe200000e0000 */
[----:B------:R-:W-:Y:S01]  /*6910*/  VIADD R14, R12, 0x80 ;  /* 0x000000800c0e7836 */ /* 0x000fe20000000000 */
[----:B------:R-:W-:Y:S01]  /*6920*/  R2UR UR7, R13 ;  /* 0x000000000d0772ca */ /* 0x000fe200000e0000 */
[----:B------:R-:W-:Y:S01]  /*6930*/  IMAD.MOV.U32 R13, RZ, RZ, 0x40000040 ;  /* 0x40000040ff0d7424 */ /* 0x000fe200078e00ff */
[----:B------:R-:W-:-:S13]  /*6940*/  R2UR UR5, R5 ;  /* 0x00000000050572ca */ /* 0x000fda00000e0000 */
        /* <DEDUP_REMOVED lines=32> */
.L_x_4737:
[----:B------:R-:W-:-:S05]  /*6b50*/  VIADD R21, R21, 0x28c60 ;  /* 0x00028c6015157836 */ /* 0x000fca0000000000 */
[----:B------:R-:W-:-:S04]  /*6b60*/  PRMT R21, R190, 0x654, R21 ;  /* 0x00000654be157816 */ /* 0x000fc80000000015 */
[----:B------:R1:W-:Y:S01]  /*6b70*/  SYNCS.ARRIVE.TRANS64.RED.A1T0 RZ, [R21+URZ], RZ ;  /* 0x000000ff15ff79a7 */ /* 0x0003e2000810043f */
[----:B------:R-:W-:Y:S05]  /*6b80*/  @P2 BRA `(.L_x_4738) ;  /* 0xfffffff000e82947 */ /* 0x000fea000383ffff */
.L_x_4731:
[----:B------:R-:W-:Y:S05]  /*6b90*/  BSYNC B0 ;  /* 0x0000000000007941 */ /* 0x000fea0003800000 */
.L_x_4730:
        /* <DEDUP_REMOVED lines=142> */
.L_x_4722:
[----:B------:R-:W1:Y:S01]  /*7480*/  LDC R0, c[0x0][0x448] ;  /* 0x00011200ff007b82 */ /* 0x000e620000000800 */
[----:B------:R-:W-:Y:S01]  /*7490*/  VIADD R3, R199, 0x3f ;  /* 0x0000003fc7037836 */ /* 0x000fe20000000000 */
[----:B------:R-:W-:Y:S01]  /*74a0*/  BSSY B0, `(.L_x_4739) ;  /* 0x000002c000007945 */ /* 0x000fe20003800000 */
[----:B------:R-:W-:Y:S01]  /*74b0*/  IMAD.MOV.U32 R208, RZ, RZ, RZ ;  /* 0x000000ffffd07224 */ /* 0x000fe200078e00ff */
[----:B-1----:R-:W-:-:S13]  /*74c0*/  ISETP.NE.AND P0, PT, R0, 0x1, PT ;  /* 0x000000010000780c */ /* 0x002fda0003f05270 */
[----:B------:R-:W1:Y:S08]  /*74d0*/  @P0 LDC R0, c[0x0][0x44c] ;  /* 0x00011300ff000b82 */ /* 0x000e700000000800 */
[----:B------:R-:W2:Y:S01]  /*74e0*/  @P0 LDC R5, c[0x0][0x450] ;  /* 0x00011400ff050b82 */ /* 0x000ea20000000800 */
[----:B-1----:R-:W-:-:S05]  /*74f0*/  @P0 IMAD.HI.U32 R0, R3, R0, RZ ;  /* 0x0000000003000227 */ /* 0x002fca00078e00ff */
[----:B--2---:R-:W-:-:S04]  /*7500*/  @P0 SHF.R.U32.HI R3, RZ, R5, R0 ;  /* 0x00000005ff030219 */ /* 0x004fc80000011600 */
[----:B------:R-:W-:-:S04]  /*7510*/  IADD3 R3, R38, R3, RZ ;  /* 0x0000000326037210 */ /* 0x000fc80007ffe0ff */
[----:B------:R-:W-:-:S04]  /*7520*/  SHF.R.S32.HI R0, RZ, 0x1f, R3 ;  /* 0x0000001fff007819 */ /* 0x000fc80000011403 */
[----:B------:R-:W-:-:S04]  /*7530*/  LEA.HI R0, R0, R3, RZ, 0x6 ;  /* 0x0000000300007211 */ /* 0x000fc800078f30ff */
        /* <DEDUP_REMOVED lines=34> */
.L_x_4740:
[----:B------:R-:W-:Y:S05]  /*7760*/  BSYNC B0 ;  /* 0x0000000000007941 */ /* 0x000fea0003800000 */
.L_x_4739:
        /* <DEDUP_REMOVED lines=93> */
[----:B----4-:R-:W-:Y:S02]  /*7d40*/  IMAD.U32 R10, RZ, RZ, UR4 ;  /* 0x00000004ff0a7e24 */ /* 0x010fe4000f8e00ff */
[----:B------:R-:W-:Y:S02]  /*7d50*/  IMAD.U32 R11, RZ, RZ, UR5 ;  /* 0x00000005ff0b7e24 */ /* 0x000fe4000f8e00ff */
[----:B------:R-:W-:Y:S02]  /*7d60*/  IMAD.MOV.U32 R8, RZ, RZ, 0x70 ;  /* 0x00000070ff087424 */ /* 0x000fe400078e00ff */
[----:B------:R-:W-:Y:S02]  /*7d70*/  IMAD.MOV.U32 R12, RZ, RZ, 0x1 ;  /* 0x00000001ff0c7424 */ /* 0x000fe400078e00ff */
[----:B------:R-:W-:-:S07]  /*7d80*/  IMAD.MOV.U32 R13, RZ, RZ, RZ ;  /* 0x000000ffff0d7224 */ /* 0x000fce00078e00ff */
[----:B------:R-:W-:-:S07]  /*7d90*/  LEPC R20, `(.L_x_4742) ;  /* 0x000000001014794e */ /* 0x000fce0000000000 */
[----:B0----5:R-:W-:Y:S05]  /*7da0*/  CALL.ABS.NOINC R14 ;  /* 0x000000000e007343 */ /* 0x021fea0003c00000 */
.L_x_4742:
[----:B------:R-:W-:Y:S05]  /*7db0*/  BSYNC B6 ;  /* 0x0000000000067941 */ /* 0x000fea0003800000 */
.L_x_4741:
        /* <DEDUP_REMOVED lines=13> */
.L_x_4746:
[----:B-1----:R1:W2:Y:S02]  /*7e90*/  SYNCS.PHASECHK.TRANS64.TRYWAIT P0, [R2+URZ+0x28c00], R3 ;  /* 0x028c0003020075a7 */ /* 0x0022a4000800017f */
[----:B--2---:R-:W-:Y:S05]  /*7ea0*/  @!P0 NANOSLEEP.SYNCS 0x989680 ;  /* 0x009896800000895d */ /* 0x004fea0003900000 */
[----:B------:R-:W2:Y:S02]  /*7eb0*/  @!P0 SYNCS.PHASECHK.TRANS64 P0, [R2+URZ+0x28c00], R3 ;  /* 0x028c0003020085a7 */ /* 0x000ea4000800007f */
[----:B--2---:R-:W-:Y:S05]  /*7ec0*/  @!P0 BRA `(.L_x_4746) ;  /* 0xfffffffc00f08947 */ /* 0x004fea000383ffff */
.L_x_4745:
[----:B------:R-:W-:Y:S05]  /*7ed0*/  BSYNC B0 ;  /* 0x0000000000007941 */ /* 0x000fea0003800000 */
.L_x_4744:
[----:B------:R-:W-:Y:S05]  /*7ee0*/  BRA `(.L_x_4747) ;  /* 0x0000002c00347947 */ /* 0x000fea0003800000 */
.L_x_4743:
        /* <DEDUP_REMOVED lines=11> */
[----:B------:R-:W-:Y:S01]  /*7fa0*/  IMAD.WIDE.U32 R152, R152, UR6, RZ ;  /* 0x0000000698987c25 */ /* 0x000fe2000f8e00ff */
[----:B------:R-:W-:-:S03]  /*7fb0*/  IADD3 R27, R3, R25, RZ ;  /* 0x00000019031b7210 */ /* 0x000fc60007ffe0ff */
        /* <DEDUP_REMOVED lines=18> */
.L_x_4749:
[----:B------:R-:W-:Y:S05]  /*80e0*/  BSYNC B6 ;  /* 0x0000000000067941 */ /* 0x000fea0003800000 */
.L_x_4748:
[----:B------:R-:W-:Y:S01]  /*80f0*/  ULDC.U8 UR4, c[0x0][0x410] ;  /* 0x0001040000047ab9 */ /* 0x000fe20000000000 */
[----:B------:R-:W-:Y:S01]  /*8100*/  BSSY B0, `(.L_x_4750) ;  /* 0x00002a3000007945 */ /* 0x000fe20003800000 */
[----:B------:R-:W-:Y:S01]  /*8110*/  ISETP.NE.AND P0, PT, RZ, UR4, PT ;  /* 0x00000004ff007c0c */ /* 0x000fe2000bf05270 */
[----:B------:R-:W-:-:S12]  /*8120*/  IMAD.IADD R35, R187, 0x1, R199 ;  /* 0x00000001bb237824 */ /* 0x000fd800078e02c7 */
[----:B------:R-:W-:Y:S05]  /*8130*/  @!P0 BRA `(.L_x_4751) ;  /* 0x0000001400708947 */ /* 0x000fea0003800000 */
[----:B------:R-:W0:Y:S01]  /*8140*/  LDC R5, c[0x0][0x448] ;  /* 0x00011200ff057b82 */ /* 0x000e220000000800 */
[----:B------:R-:W1:Y:S01]  /*8150*/  S2R R0, SR_TID.X ;  /* 0x0000000000007919 */ /* 0x000e620000002100 */
[----:B------:R-:W-:Y:S01]  /*8160*/  ULDC.64 UR4, c[0x0][0x3f8] ;  /* 0x0000fe0000047ab9 */ /* 0x000fe20000000a00 */
[----:B------:R-:W-:Y:S01]  /*8170*/  ULDC.64 UR6, c[0x0][0x408] ;  /* 0x0001020000067ab9 */ /* 0x000fe20000000a00 */
[----:B------:R-:W-:Y:S02]  /*8180*/  IMAD.MOV.U32 R25, RZ, RZ, R27 ;  /* 0x000000ffff197224 */ /* 0x000fe400078e001b */
[----:B------:R-:W-:Y:S01]  /*8190*/  IMAD.MOV.U32 R153, RZ, RZ, R29 ;  /* 0x000000ffff997224 */ /* 0x000fe200078e001d */
[----:B0-----:R-:W-:Y:S01]  /*81a0*/  ISETP.NE.AND P0, PT, R5, 0x1, PT ;  /* 0x000000010500780c */ /* 0x001fe20003f05270 */
[----:B-1----:R-:W-:-:S12]  /*81b0*/  VIADD R3, R0, 0xffffff80 ;  /* 0xffffff8000037836 */ /* 0x002fd80000000000 */
[----:B------:R-:W0:Y:S01]  /*81c0*/  @P0 LDC R0, c[0x0][0x44c] ;  /* 0x00011300ff000b82 */ /* 0x000e220000000800 */
[----:B------:R-:W-:-:S04]  /*81d0*/  SHF.R.S32.HI R4, RZ, 0x1f, R3 ;  /* 0x0000001fff047819 */ /* 0x000fc80000011403 */
[----:B------:R-:W-:-:S03]  /*81e0*/  LEA.HI R4, R4, R3, RZ, 0x2 ;  /* 0x0000000304047211 */ /* 0x000fc600078f10ff */
[----:B------:R-:W1:Y:S01]  /*81f0*/  @P0 LDC R7, c[0x0][0x450] ;  /* 0x00011400ff070b82 */ /* 0x000e620000000800 */
[----:B------:R-:W-:-:S04]  /*8200*/  LOP3.LUT R4, R4, 0xfffffffc, RZ, 0xc0, !PT ;  /* 0xfffffffc04047812 */ /* 0x000fc800078ec0ff */
[----:B------:R-:W-:-:S05]  /*8210*/  IADD3 R4, R3, -R4, RZ ;  /* 0x8000000403047210 */ /* 0x000fca0007ffe0ff */
[----:B------:R-:W-:-:S04]  /*8220*/  IMAD R3, R4, 0x20, R35 ;  /* 0x0000002004037824 */ /* 0x000fc800078e0223 */
        /* <DEDUP_REMOVED lines=23> */
.L_x_4985:
        /* <DEDUP_REMOVED lines=9> */
[----:B--2---:R-:W-:Y:S01]  /*8430*/  IMAD.MOV.U32 R4, RZ, RZ, R3 ;  /* 0x000000ffff047224 */ /* 0x004fe200078e0003 */
[----:B------:R-:W-:Y:S01]  /*8440*/  ISETP.GE.AND P2, PT, R188, UR4, PT ;  /* 0x00000004bc007c0c */ /* 0x000fe2000bf46270 */
[----:B-1----:R-:W-:Y:S01]  /*8450*/  IMAD.MOV.U32 R5, RZ, RZ, R0 ;  /* 0x000000ffff057224 */ /* 0x002fe200078e0000 */
[----:B------:R-:W-:Y:S02]  /*8460*/  ISETP.GE.AND P3, PT, R196, UR4, PT ;  /* 0x00000004c4007c0c */ /* 0x000fe4000bf66270 */
[----:B------:R-:W-:Y:S02]  /*8470*/  CS2R R28, SRZ ;  /* 0x00000000001c7805 */ /* 0x000fe4000001ff00 */
[----:B------:R-:W-:Y:S01]  /*8480*/  SHF.R.S32.HI R11, RZ, 0x1f, R196 ;  /* 0x0000001fff0b7819 */ /* 0x000fe200000114c4 */
[----:B---3--:R-:W-:-:S06]  /*8490*/  IMAD.MOV.U32 R9, RZ, RZ, R7 ;  /* 0x000000ffff097224 */ /* 0x008fcc00078e0007 */
[----:B------:R-:W-:Y:S02]  /*84a0*/  @!P2 IMAD.WIDE R4, R188, 0x2, R4 ;  /* 0x00000002bc04a825 */ /* 0x000fe400078e0204 */
[C---:B------:R-:W-:Y:S02]  /*84b0*/  @!P3 SHF.L.U64.HI R11, R196.reuse, 0x1, R11 ;  /* 0x00000001c40bb819 */ /* 0x040fe4000001020b */
[----:B------:R-:W-:Y:S01]  /*84c0*/  @!P3 IMAD.SHL.U32 R6, R196, 0x2, RZ ;  /* 0x00000002c406b824 */ /* 0x000fe200078e00ff */
[----:B------:R1:W5:Y:S01]  /*84d0*/  @!P2 LD.E.64 R28, desc[UR40][R4.64] ;  /* 0x00000028041ca980 */ /* 0x000362000c101b00 */
[----:B------:R-:W-:Y:S02]  /*84e0*/  CS2R R26, SRZ ;  /* 0x00000000001a7805 */ /* 0x000fe4000001ff00 */
[----:B------:R-:W-:Y:S02]  /*84f0*/  CS2R R20, SRZ ;  /* 0x0000000000147805 */ /* 0x000fe4000001ff00 */
[----:B------:R-:W-:-:S02]  /*8500*/  CS2R R24, SRZ ;  /* 0x0000000000187805 */ /* 0x000fc4000001ff00 */
[-C--:B-1----:R-:W-:Y:S02]  /*8510*/  @!P3 IADD3 R4, P0, R3, R6.reuse, RZ ;  /* 0x000000060304b210 */ /* 0x082fe40007f1e0ff */
[----:B----4-:R-:W-:Y:S01]  /*8520*/  @!P3 IADD3 R6, P1, R8, R6, RZ ;  /* 0x000000060806b210 */ /* 0x010fe20007f3e0ff */
[----:B------:R-:W-:-:S04]  /*8530*/  @!P2 IMAD.WIDE R8, R188, 0x2, R8 ;  /* 0x00000002bc08a825 */ /* 0x000fc800078e0208 */
[--C-:B------:R-:W-:Y:S01]  /*8540*/  @!P3 IMAD.X R5, R0, 0x1, R11.reuse, P0 ;  /* 0x000000010005b824 */ /* 0x100fe200000e060b */
[----:B------:R1:W5:Y:S01]  /*8550*/  @!P2 LD.E.64 R26, desc[UR40][R8.64] ;  /* 0x00000028081aa980 */ /* 0x000362000c101b00 */
[----:B------:R-:W-:-:S03]  /*8560*/  @!P3 IMAD.X R7, R7, 0x1, R11, P1 ;  /* 0x000000010707b824 */ /* 0x000fc600008e060b */
[----:B------:R1:W5:Y:S04]  /*8570*/  @!P3 LD.E.64 R20, desc[UR40][R4.64] ;  /* 0x000000280414b980 */ /* 0x000368000c101b00 */
[----:B------:R1:W5:Y:S02]  /*8580*/  @!P3 LD.E.64 R24, desc[UR40][R6.64] ;  /* 0x000000280618b980 */ /* 0x000364000c101b00 */
.L_x_4754:
[----:B------:R-:W-:Y:S05]  /*8590*/  BSYNC B1 ;  /* 0x0000000000017941 */ /* 0x000fea0003800000 */
.L_x_4753:
[----:B-1---5:R-:W-:Y:S01]  /*85a0*/  IMAD.MOV.U32 R0, RZ, RZ, R26 ;  /* 0x000000ffff007224 */ /* 0x022fe200078e001a */
[----:B--2---:R-:W-:Y:S01]  /*85b0*/  MOV R3, R27 ;  /* 0x0000001b00037202 */ /* 0x004fe20000000f00 */
[----:B------:R-:W-:Y:S01]  /*85c0*/  IMAD.MOV.U32 R4, RZ, RZ, R24 ;  /* 0x000000ffff047224 */ /* 0x000fe200078e0018 */
[----:B------:R-:W-:Y:S01]  /*85d0*/  UMOV UR4, 0xffffffff ;  /* 0xffffffff00047882 */ /* 0x000fe20000000000 */
[----:B------:R-:W-:Y:S01]  /*85e0*/  IMAD.MOV.U32 R5, RZ, RZ, R25 ;  /* 0x000000ffff057224 */ /* 0x000fe200078e0019 */
[----:B------:R-:W-:Y:S01]  /*85f0*/  PRMT R37, R0, 0x7610, R37 ;  /* 0x0000761000257816 */ /* 0x000fe20000000025 */
[----:B------:R-:W-:Y:S01]  /*8600*/  IMAD.MOV.U32 R0, RZ, RZ, R28 ;  /* 0x000000ffff007224 */ /* 0x000fe200078e001c */
[----:B------:R-:W-:Y:S01]  /*8610*/  PRMT R42, R3, 0x5410, R4 ;  /* 0x00005410032a7816 */ /* 0x000fe20000000004 */
[----:B------:R-:W-:Y:S01]  /*8620*/  IMAD.MOV.U32 R3, RZ, RZ, R29 ;  /* 0x000000ffff037224 */ /* 0x000fe200078e001d */
[----:B------:R-:W-:Y:S01]  /*8630*/  PRMT R43, R5, 0x7610, R43 ;  /* 0x00007610052b7816 */ /* 0x000fe2000000002b */
[----:B------:R-:W-:Y:S01]  /*8640*/  IMAD.MOV.U32 R4, RZ, RZ, R20 ;  /* 0x000000ffff047224 */ /* 0x000fe200078e0014 */
[----:B------:R-:W-:Y:S01]  /*8650*/  PRMT R37, R37, 0x5410, R0 ;  /* 0x0000541025257816 */ /* 0x000fe20000000000 */
[----:B------:R-:W-:Y:S01]  /*8660*/  IMAD.MOV.U32 R5, RZ, RZ, R21 ;  /* 0x000000ffff057224 */ /* 0x000fe200078e0015 */
[----:B------:R-:W-:-:S02]  /*8670*/  PRMT R43, R43, 0x5410, R3 ;  /* 0x000054102b2b7816 */ /* 0x000fc40000000003 */
[----:B----4-:R-:W-:Y:S02]  /*8680*/  CS2R R8, SRZ ;  /* 0x0000000000087805 */ /* 0x010fe4000001ff00 */
[----:B------:R-:W-:Y:S01]  /*8690*/  PRMT R44, R4, 0x5410, R5 ;  /* 0x00005410042c7816 */ /* 0x000fe20000000005 */
[----:B------:R-:W-:Y:S06]  /*86a0*/  BRA.DIV UR4, `(.L_x_4755) ;  /* 0x0000016604ec7947 */ /* 0x000fec000b800000 */
[----:B------:R1:W2:Y:S04]  /*86b0*/  SHFL.IDX PT, R0, R31, 0x1, 0x1c1f ;  /* 0x003c1f001f007f89 */ /* 0x0002a800000e0000 */
[----:B------:R1:W4:Y:S04]  /*86c0*/  SHFL.IDX PT, R3, R10, 0x1, 0x1c1f ;  /* 0x003c1f000a037f89 */ /* 0x00032800000e0000 */
[----:B---3--:R1:W3:Y:S04]  /*86d0*/  SHFL.IDX PT, R7, R152, 0x1, 0x1c1f ;  /* 0x003c1f0098077f89 */ /* 0x0082e800000e0000 */
[----:B0-----:R-:W0:Y:S02]  /*86e0*/  SHFL.IDX PT, R30, R30, 0x1, 0x1c1f ;  /* 0x003c1f001e1e7f89 */ /* 0x001e2400000e0000 */
.L_x_4991:
[----:B------:R-:W5:Y:S01]  /*86f0*/  LDL R5, [R1+0x50] ;  /* 0x0000500001057983 */ /* 0x000f620000100800 */
[----:B------:R-:W-:Y:S01]  /*8700*/  VIADD R35, R35, 0x20 ;  /* 0x0000002023237836 */ /* 0x000fe20000000000 */
[----:B------:R-:W-:Y:S01]  /*8710*/  BSSY B1, `(.L_x_4756) ;  /* 0x0000023000017945 */ /* 0x000fe20003800000 */
[----:B------:R-:W-:Y:S01]  /*8720*/  IMAD.SHL.U32 R34, R193, 0x40, RZ ;  /* 0x00000040c1227824 */ /* 0x000fe200078e00ff */
[----:B-1----:R-:W-:Y:S02]  /*8730*/  CS2R R10, SRZ ;  /* 0x00000000000a7805 */ /* 0x002fe4000001ff00 */
[----:B------:R-:W-:Y:S02]  /*8740*/  CS2R R14, SRZ ;  /* 0x00000000000e7805 */ /* 0x000fe4000001ff00 */
[----:B------:R-:W-:Y:S02]  /*8750*/  ISETP.GE.AND P0, PT, R35, R32, PT ;  /* 0x000000202300720c */ /* 0x000fe40003f06270 */
[----:B------:R-:W-:-:S02]  /*8760*/  CS2R R12, SRZ ;  /* 0x00000000000c7805 */ /* 0x000fc4000001ff00 */
[----:B-----5:R-:W-:-:S04]  /*8770*/  LEA.HI R4, R5, R5, RZ, 0x1 ;  /* 0x0000000505047211 */ /* 0x020fc800078f08ff */
[----:B------:R-:W-:-:S05]  /*8780*/  LOP3.LUT R4, R4, 0xfffffffe, RZ, 0xc0, !PT ;  /* 0xfffffffe04047812 */ /* 0x000fca00078ec0ff */
[----:B------:R-:W-:-:S05]  /*8790*/  IMAD.IADD R4, R5, 0x1, -R4 ;  /* 0x0000000105047824 */ /* 0x000fca00078e0a04 */
[----:B------:R-:W-:Y:S01]  /*87a0*/  SHF.L.U32 R35, R4, 0x1f, RZ ;  /* 0x0000001f04237819 */ /* 0x000fe200000006ff */
[----:B------:R-:W-:Y:S06]  /*87b0*/  @P0 BRA `(.L_x_4757) ;  /* 0x0000000000600947 */ /* 0x000fec0003800000 */
[----:B------:R-:W-:Y:S01]  /*87c0*/  ULDC UR4, c[0x0][0x3f4] ;  /* 0x0000fd0000047ab9 */ /* 0x000fe20000000800 */
[----:B----4-:R-:W-:Y:S01]  /*87d0*/  IMAD.MOV.U32 R4, RZ, RZ, R3 ;  /* 0x000000ffff047224 */ /* 0x010fe200078e0003 */
[----:B------:R-:W-:Y:S01]  /*87e0*/  ISETP.GE.AND P2, PT, R188, UR4, PT ;  /* 0x00000004bc007c0c */ /* 0x000fe2000bf46270 */
[----:B--2---:R-:W-:Y:S01]  /*87f0*/  IMAD.MOV.U32 R5, RZ, RZ, R0 ;  /* 0x000000ffff057224 */ /* 0x004fe200078e0000 */
[----:B------:R-:W-:Y:S02]  /*8800*/  ISETP.GE.AND P3, PT, R196, UR4, PT ;  /* 0x00000004c4007c0c */ /* 0x000fe4000bf66270 */
[----:B------:R-:W-:Y:S02]  /*8810*/  CS2R R14, SRZ ;  /* 0x00000000000e7805 */ /* 0x000fe4000001ff00 */
[----:B------:R-:W-:Y:S01]  /*8820*/  SHF.R.S32.HI R33, RZ, 0x1f, R196 ;  /* 0x0000001fff217819 */ /* 0x000fe200000114c4 */
[----:B---3--:R-:W-:Y:S01]  /*8830*/  IMAD.MOV.U32 R11, RZ, RZ, R7 ;  /* 0x000000ffff0b7224 */ /* 0x008fe200078e0007 */
[----:B0-----:R-:W-:-:S05]  /*8840*/  MOV R10, R30 ;  /* 0x0000001e000a7202 */ /* 0x001fca0000000f00 */
        /* <DEDUP_REMOVED lines=15> */
.L_x_4757:
[----:B------:R-:W-:Y:S05]  /*8940*/  BSYNC B1 ;  /* 0x0000000000017941 */ /* 0x000fea0003800000 */
.L_x_4756:
[----:B------:R-:W3:Y:S01]  /*8950*/  SYNCS.PHASECHK.TRANS64.TRYWAIT P0, [R2+URZ+0x28c00], R35 ;  /* 0x028c0023020075a7 */ /* 0x000ee2000800017f */
[----:B----4-:R-:W-:Y:S01]  /*8960*/  LOP3.LUT R3, R34, 0x1c0, RZ, 0xc0, !PT ;  /* 0x000001c022037812 */ /* 0x010fe200078ec0ff */
[----:B-1---5:R-:W-:Y:S01]  /*8970*/  IMAD.MOV.U32 R4, RZ, RZ, R8 ;  /* 0x000000ffff047224 */ /* 0x022fe200078e0008 */
[----:B0-----:R-:W-:Y:S01]  /*8980*/  VIADDMNMX R30, R32, -R199, 0x40, PT ;  /* 0x00000040201e7446 */ /* 0x001fe200038009c7 */
        /* <DEDUP_REMOVED lines=9> */
[----:B------:R-:W-:-:S02]  /*8a20*/  PRMT R31, R5, 0x7610, R31 ;  /* 0x00007610051f7816 */ /* 0x000fc4000000001f */
[----:B------:R-:W-:Y:S01]  /*8a30*/  PRMT R33, R4, 0x7610, R33 ;  /* 0x0000761004217816 */ /* 0x000fe20000000021 */
[----:B------:R-:W-:Y:S01]  /*8a40*/  IMAD R3, R206, 0x200, R3 ;  /* 0x00000200ce037824 */ /* 0x000fe200078e0203 */
[----:B------:R-:W-:Y:S01]  /*8a50*/  PRMT R45, R0, 0x5410, R6 ;  /* 0x00005410002d7816 */ /* 0x000fe20000000006 */
[----:B------:R-:W-:Y:S01]  /*8a60*/  IMAD.MOV.U32 R0, RZ, RZ, R15 ;  /* 0x000000ffff007224 */ /* 0x000fe200078e000f */
[----:B------:R-:W-:Y:S01]  /*8a70*/  LOP3.LUT P2, RZ, R193, 0x4, RZ, 0xc0, !PT ;  /* 0x00000004c1ff7812 */ /* 0x000fe2000784c0ff */
[----:B------:R-:W-:Y:S01]  /*8a80*/  IMAD.MOV.U32 R4, RZ, RZ, R12 ;  /* 0x000000ffff047224 */ /* 0x000fe200078e000c */
[----:B------:R-:W-:Y:S01]  /*8a90*/  ISETP.GE.AND P1, PT, R187, R30, PT ;  /* 0x0000001ebb00720c */ /* 0x000fe20003f26270 */
[----:B------:R-:W-:Y:S01]  /*8aa0*/  IMAD R3, R3, 0x2, R2 ;  /* 0x0000000203037824 */ /* 0x000fe200078e0202 */
[----:B------:R-:W-:Y:S02]  /*8ab0*/  MOV R5, R13 ;  /* 0x0000000d00057202 */ /* 0x000fe40000000f00 */
[----:B------:R-:W-:Y:S01]  /*8ac0*/  PRMT R46, R0, 0x5410, R4 ;  /* 0x00005410002e7816 */ /* 0x000fe20000000004 */
[----:B------:R-:W-:-:S02]  /*8ad0*/  VIADD R4, R3, 0x20400 ;  /* 0x0002040003047836 */ /* 0x000fc40000000000 */
[----:B------:R-:W-:Y:S01]  /*8ae0*/  VIADD R0, R3, 0x20440 ;  /* 0x0002044003007836 */ /* 0x000fe20000000000 */
[----:B---3--:R-:W-:Y:S06]  /*8af0*/  @!P0 BRA `(.L_x_4759) ;  /* 0x00000164004c8947 */ /* 0x008fec0003800000 */
.L_x_4992:
[----:B------:R-:W-:Y:S05]  /*8b00*/  BSYNC B1 ;  /* 0x0000000000017941 */ /* 0x000fea0003800000 */
.L_x_4758:
        /* <DEDUP_REMOVED lines=9> */
[----:B------:R-:W1:Y:S01]  /*8ba0*/  LDS.128 R4, [R3+0x20400] ;  /* 0x0204000003047984 */ /* 0x000e620000000c00 */
[----:B------:R-:W-:Y:S01]  /*8bb0*/  SHF.R.U32.HI R36, RZ, 0x10, R27 ;  /* 0x00000010ff247819 */ /* 0x000fe2000001161b */
[--C-:B0-----:R-:W-:Y:S01]  /*8bc0*/  HADD2.F32 R35, -RZ, R37.reuse.H0_H0 ;  /* 0x20000025ff237230 */ /* 0x101fe20000004100 */
[--C-:B------:R-:W-:Y:S01]  /*8bd0*/  SHF.R.U32.HI R34, RZ, 0x10, R29.reuse ;  /* 0x00000010ff227819 */ /* 0x100fe2000001161d */
        /* <DEDUP_REMOVED lines=13> */
[----:B------:R-:W-:Y:S01]  /*8cb0*/  FFMA.FTZ R39, R28, R34, -R37 ;  /* 0x000000221c277223 */ /* 0x000fe20000010825 */
[----:B------:R-:W-:-:S02]  /*8cc0*/  HADD2.F32 R27, -RZ, R6.H1_H1 ;  /* 0x30000006ff1b7230 */ /* 0x000fc40000004100 */
[-C--:B------:R-:W-:Y:S01]  /*8cd0*/  FMUL.FTZ R34, R4, R32.reuse ;  /* 0x0000002004227220 */ /* 0x080fe20000410000 */
[C---:B------:R-:W-:Y:S01]  /*8ce0*/  FFMA.FTZ R38, R7.reuse, R32, -R38 ;  /* 0x0000002007267223 */ /* 0x040fe20000010826 */
[--C-:B------:R-:W-:Y:S02]  /*8cf0*/  HADD2.F32 R6, -RZ, R5.reuse.H0_H0 ;  /* 0x20000005ff067230 */ /* 0x100fe40000004100 */
[----:B------:R-:W-:Y:S01]  /*8d00*/  FFMA.FTZ R36, R28, R36, R29 ;  /* 0x000000241c247223 */ /* 0x000fe2000001001d */
        /* <DEDUP_REMOVED lines=19> */
.L_x_4763:
[----:B------:R-:W-:Y:S05]  /*8e40*/  BSYNC B2 ;  /* 0x0000000000027941 */ /* 0x000fea0003800000 */
.L_x_4762:
[----:B------:R-:W-:Y:S05]  /*8e50*/  @P1 BRA `(.L_x_4761) ;  /* 0x0000000000a81947 */ /* 0x000fea0003800000 */
[----:B-1----:R-:W1:Y:S01]  /*8e60*/  LDS.128 R4, [R0] ;  /* 0x0000000000047984 */ /* 0x002e620000000c00 */
[----:B------:R-:W-:Y:S01]  /*8e70*/  SHF.R.U32.HI R27, RZ, 0x10, R21 ;  /* 0x00000010ff1b7819 */ /* 0x000fe20000011615 */
[----:B------:R-:W-:Y:S01]  /*8e80*/  HADD2.F32 R28, -RZ, R42.H1_H1 ;  /* 0x3000002aff1c7230 */ /* 0x000fe20000004100 */
[--C-:B------:R-:W-:Y:S01]  /*8e90*/  SHF.R.U32.HI R29, RZ, 0x10, R25.reuse ;  /* 0x00000010ff1d7819 */ /* 0x100fe20000011619 */
[----:B------:R-:W-:Y:S01]  /*8ea0*/  HADD2.F32 R26, -RZ, R44.H0_H0 ;  /* 0x2000002cff1a7230 */ /* 0x000fe20000004100 */
        /* <DEDUP_REMOVED lines=9> */
[-C--:B0-----:R-:W-:Y:S01]  /*8f40*/  FMUL.FTZ R35, R25, R29.reuse ;  /* 0x0000001d19237220 */ /* 0x081fe20000410000 */
        /* <DEDUP_REMOVED lines=27> */
.L_x_4761:
[----:B------:R-:W-:Y:S05]  /*9100*/  BSYNC B1 ;  /* 0x0000000000017941 */ /* 0x000fea0003800000 */
.L_x_4760:
        /* <DEDUP_REMOVED lines=10> */
[----:B------:R-:W-:Y:S01]  /*91b0*/  HADD2.F32 R24, -RZ, R33.H1_H1 ;  /* 0x30000021ff187230 */ /* 0x000fe20000004100 */
        /* <DEDUP_REMOVED lines=39> */
.L_x_4766:
[----:B------:R-:W-:Y:S05]  /*9430*/  BSYNC B1 ;  /* 0x0000000000017941 */ /* 0x000fea0003800000 */
.L_x_4765:
[----:B------:R-:W-:Y:S05]  /*9440*/  @P1 BRA `(.L_x_4764) ;  /* 0x0000001400b81947 */ /* 0x000fea0003800000 */
[----:B-1----:R-:W1:Y:S01]  /*9450*/  LDS.128 R4, [R0+0x1000] ;  /* 0x0010000000047984 */ /* 0x002e620000000c00 */
[--C-:B------:R-:W-:Y:S01]  /*9460*/  SHF.R.U64 R24, R12, 0x10, R13.reuse ;  /* 0x000000100c187819 */ /* 0x100fe2000000120d */
[----:B------:R-:W-:Y:S01]  /*9470*/  HADD2.F32 R33, -RZ, R33.H0_H0 ;  /* 0x20000021ff217230 */ /* 0x000fe20000004100 */
[----:B------:R-:W-:Y:S02]  /*9480*/  SHF.R.U32.HI R12, RZ, 0x10, R13 ;  /* 0x00000010ff0c7819 */ /* 0x000fe4000001160d */
[--C-:B------:R-:W-:Y:S02]  /*9490*/  SHF.R.U32.HI R13, RZ, 0x10, R11.reuse ;  /* 0x00000010ff0d7819 */ /* 0x100fe4000001160b */
        /* <DEDUP_REMOVED lines=16> */
[----:B------:R-:W-:Y:S02]  /*95a0*/  HADD2.F32 R10, -RZ, R31.H0_H0 ;  /* 0x2000001fff0a7230 */ /* 0x000fe40000004100 */
[----:B------:R-:W-:Y:S01]  /*95b0*/  FFMA.FTZ R20, R9, R13, R20 ;  /* 0x0000000d09147223 */ /* 0x000fe20000010014 */
[----:B------:R-:W-:Y:S02]  /*95c0*/  HADD2.F32 R6, -RZ, R5.H0_H0 ;  /* 0x20000005ff067230 */ /* 0x000fe40000004100 */
[----:B------:R-:W-:Y:S01]  /*95d0*/  FFMA.FTZ R12, R3, R33, R12 ;  /* 0x00000021030c7223 */ /* 0x000fe2000001000c */
[----:B------:R-:W-:-:S02]  /*95e0*/  HADD2.F32 R31, -RZ, R31.H1_H1 ;  /* 0x3000001fff1f7230 */ /* 0x000fc40000004100 */
[CC--:B------:R-:W-:Y:S01]  /*95f0*/  FMUL.FTZ R14, R8.reuse, R10.reuse ;  /* 0x0000000a080e7220 */ /* 0x0c0fe20000410000 */
[----:B------:R-:W-:Y:S02]  /*9600*/  HADD2.F32 R5, -RZ, R5.H1_H1 ;  /* 0x30000005ff057230 */ /* 0x000fe40000004100 */
[----:B------:R-:W-:Y:S02]  /*9610*/  HADD2.F32 R9, -RZ, R21.H0_H0 ;  /* 0x20000015ff097230 */ /* 0x000fe40000004100 */
[-C--:B------:R-:W-:Y:S01]  /*9620*/  FMUL.FTZ R13, R8, R31.reuse ;  /* 0x0000001f080d7220 */ /* 0x080fe20000410000 */
[----:B------:R-:W-:Y:S02]  /*9630*/  HADD2.F32 R4, -RZ, R24.H0_H0 ;  /* 0x20000018ff047230 */ /* 0x000fe40000004100 */
[----:B------:R-:W-:Y:S01]  /*9640*/  FFMA.FTZ R14, R7, R31, -R14 ;  /* 0x0000001f070e7223 */ /* 0x000fe2000001080e */
[----:B------:R-:W-:Y:S01]  /*9650*/  FMUL.FTZ R3, R5, R9 ;  /* 0x0000000905037220 */ /* 0x000fe20000410000 */
[----:B------:R-:W-:Y:S01]  /*9660*/  FFMA.FTZ R13, R7, R10, R13 ;  /* 0x0000000a070d7223 */ /* 0x000fe2000001000d */
[-C--:B------:R-:W-:Y:S01]  /*9670*/  FMUL.FTZ R8, R5, R4.reuse ;  /* 0x0000000405087220 */ /* 0x080fe20000410000 */
        /* <DEDUP_REMOVED lines=8> */
.L_x_4751:
        /* <DEDUP_REMOVED lines=12> */
[----:B------:R-:W-:-:S05]  /*97c0*/  LOP3.LUT R4, R4, 0xfffffffc, RZ, 0xc0, !PT ;  /* 0xfffffffc04047812 */ /* 0x000fca00078ec0ff */
[----:B------:R-:W-:-:S04]  /*97d0*/  IMAD.IADD R4, R3, 0x1, -R4 ;  /* 0x0000000103047824 */ /* 0x000fc800078e0a04 */
        /* <DEDUP_REMOVED lines=25> */
[----:B------:R-:W5:Y:S01]  /*9970*/  SHFL.IDX PT, R5, R25, RZ, 0x1c1f ;  /* 0x001c1fff19057589 */ /* 0x000f6200000e0000 */
[----:B0-----:R-:W-:-:S04]  /*9980*/  ISETP.GE.AND P0, PT, R16, R37, PT ;  /* 0x000000251000720c */ /* 0x001fc80003f06270 */
[----:B------:R-:W-:-:S13]  /*9990*/  ISETP.GE.OR P1, PT, R35, R0, P0 ;  /* 0x000000002300720c */ /* 0x000fda0000726670 */
[C---:B------:R-:W-:Y:S01]  /*99a0*/  @!P1 IMAD.SHL.U32 R7, R16.reuse, 0x2, RZ ;  /* 0x0000000210079824 */ /* 0x040fe200078e00ff */
[----:B------:R-:W-:-:S04]  /*99b0*/  @!P1 SHF.L.U64.HI R6, R16, 0x1, R17 ;  /* 0x0000000110069819 */ /* 0x000fc80000010211 */
[----:B-1----:R-:W-:-:S04]  /*99c0*/  @!P1 IADD3 R8, P2, R4, R7, RZ ;  /* 0x0000000704089210 */ /* 0x002fc80007f5e0ff */
[----:B--2---:R-:W-:-:S06]  /*99d0*/  @!P1 IADD3.X R9, R3, R6, RZ, P2, !PT ;  /* 0x0000000603099210 */ /* 0x004fcc00017fe4ff */
[----:B----4-:R-:W2:Y:S01]  /*99e0*/  @!P1 LD.E.128 R8, desc[UR40][R8.64] ;  /* 0x0000002808089980 */ /* 0x010ea2000c101d00 */
[----:B---3--:R-:W-:-:S05]  /*99f0*/  @!P1 IADD3 R4, P2, R14, R7, RZ ;  /* 0x000000070e049210 */ /* 0x008fca0007f5e0ff */
[----:B-----5:R-:W-:-:S06]  /*9a00*/  @!P1 IMAD.X R5, R5, 0x1, R6, P2 ;  /* 0x0000000105059824 */ /* 0x020fcc00010e0606 */
        /* <DEDUP_REMOVED lines=17> */
[----:B------:R-:W-:Y:S01]  /*9b20*/  @!P1 MOV R33, R7 ;  /* 0x0000000700219202 */ /* 0x000fe20000000f00 */
[----:B------:R-:W-:Y:S01]  /*9b30*/  @!P1 IMAD.MOV.U32 R31, RZ, RZ, R5 ;  /* 0x000000ffff1f9224 */ /* 0x000fe200078e0005 */
[----:B------:R-:W-:Y:S01]  /*9b40*/  PRMT R47, R12, 0x7610, R47 ;  /* 0x000076100c2f7816 */ /* 0x000fe2000000002f */
[----:B------:R-:W-:Y:S02]  /*9b50*/  @!P1 IMAD.MOV.U32 R32, RZ, RZ, R6 ;  /* 0x000000ffff209224 */ /* 0x000fe400078e0006 */
[----:B------:R-:W-:-:S02]  /*9b60*/  IMAD.MOV.U32 R4, RZ, RZ, R30 ;  /* 0x000000ffff047224 */ /* 0x000fc400078e001e */
[----:B------:R-:W-:Y:S02]  /*9b70*/  IMAD.MOV.U32 R5, RZ, RZ, R31 ;  /* 0x000000ffff057224 */ /* 0x000fe400078e001f */
[----:B------:R-:W-:Y:S02]  /*9b80*/  IMAD.MOV.U32 R6, RZ, RZ, R32 ;  /* 0x000000ffff067224 */ /* 0x000fe400078e0020 */
[----:B------:R-:W-:Y:S01]  /*9b90*/  IMAD.MOV.U32 R8, RZ, RZ, R28 ;  /* 0x000000ffff087224 */ /* 0x000fe200078e001c */
[----:B------:R-:W-:Y:S01]  /*9ba0*/  PRMT R48, R5, 0x7610, R48 ;  /* 0x0000761005307816 */ /* 0x000fe20000000030 */
[----:B------:R-:W-:Y:S01]  /*9bb0*/  IMAD.MOV.U32 R9, RZ, RZ, R29 ;  /* 0x000000ffff097224 */ /* 0x000fe200078e001d */
[----:B------:R-:W-:Y:S01]  /*9bc0*/  PRMT R54, R4, 0x5410, R6 ;  /* 0x0000541004367816 */ /* 0x000fe20000000006 */
[----:B------:R-:W-:Y:S01]  /*9bd0*/  IMAD.MOV.U32 R7, RZ, RZ, R33 ;  /* 0x000000ffff077224 */ /* 0x000fe200078e0021 */
[----:B------:R-:W-:Y:S02]  /*9be0*/  CS2R R4, SRZ ;  /* 0x0000000000047805 */ /* 0x000fe4000001ff00 */
[----:B------:R-:W-:-:S02]  /*9bf0*/  PRMT R36, R8, 0x5410, R9 ;  /* 0x0000541008247816 */ /* 0x000fc40000000009 */
[----:B-12-4-:R-:W-:-:S07]  /*9c00*/  PRMT R53, R7, 0x7610, R53 ;  /* 0x0000761007357816 */ /* 0x016fce0000000035 */
.L_x_5002:
        /* <DEDUP_REMOVED lines=20> */
[--C-:B0-----:R-:W-:Y:S02]  /*9d50*/  IMAD.X R9, R3, 0x1, R6.reuse, P1 ;  /* 0x0000000103097824 */ /* 0x101fe400008e0606 */
[----:B------:R-:W-:-:S04]  /*9d60*/  IMAD.X R5, R25, 0x1, R6, P2 ;  /* 0x0000000119057824 */ /* 0x000fc800010e0606 */
[----:B------:R-:W5:Y:S04]  /*9d70*/  LD.E.128 R8, desc[UR40][R8.64] ;  /* 0x0000002808087980 */ /* 0x000f68000c101d00 */
[----:B------:R-:W5:Y:S02]  /*9d80*/  LD.E.128 R4, desc[UR40][R4.64] ;  /* 0x0000002804047980 */ /* 0x000f64000c101d00 */
.L_x_4769:
[----:B------:R-:W-:Y:S05]  /*9d90*/  BSYNC B1 ;  /* 0x0000000000017941 */ /* 0x000fea0003800000 */
.L_x_4768:
[----:B------:R-:W1:Y:S01]  /*9da0*/  SYNCS.PHASECHK.TRANS64.TRYWAIT P1, [R2+URZ+0x28c00], R13 ;  /* 0x028c000d020075a7 */ /* 0x000e62000802017f */
[----:B0-----:R-:W-:Y:S01]  /*9db0*/  VIADDMNMX R3, R0, -R199, 0x40, PT ;  /* 0x0000004000037446 */ /* 0x001fe200038009c7 */
[----:B-----5:R-:W-:Y:S01]  /*9dc0*/  IMAD.MOV.U32 R12, RZ, RZ, R4 ;  /* 0x000000ffff0c7224 */ /* 0x020fe200078e0004 */
[----:B------:R-:W-:Y:S01]  /*9dd0*/  BSSY B1, `(.L_x_4770) ;  /* 0x0000010000017945 */ /* 0x000fe20003800000 */
[----:B------:R-:W-:Y:S01]  /*9de0*/  IMAD.MOV.U32 R14, RZ, RZ, R5 ;  /* 0x000000ffff0e7224 */ /* 0x000fe200078e0005 */
[CC--:B------:R-:W-:Y:S01]  /*9df0*/  ISETP.GE.OR P2, PT, R187.reuse, R3.reuse, P0 ;  /* 0x00000003bb00720c */ /* 0x0c0fe20000746670 */
[----:B------:R-:W-:Y:S01]  /*9e00*/  VIADD R0, R187, 0x20 ;  /* 0x00000020bb007836 */ /* 0x000fe20000000000 */
[----:B------:R-:W-:Y:S01]  /*9e10*/  PRMT R41, R41, 0x5410, R12 ;  /* 0x0000541029297816 */ /* 0x000fe2000000000c */
[----:B------:R-:W-:Y:S01]  /*9e20*/  IMAD.MOV.U32 R12, RZ, RZ, R7 ;  /* 0x000000ffff0c7224 */ /* 0x000fe200078e0007 */
[----:B------:R-:W-:Y:S01]  /*9e30*/  PRMT R55, R55, 0x5410, R14 ;  /* 0x0000541037377816 */ /* 0x000fe2000000000e */
[----:B------:R-:W-:Y:S01]  /*9e40*/  IMAD.MOV.U32 R14, RZ, RZ, R8 ;  /* 0x000000ffff0e7224 */ /* 0x000fe200078e0008 */
[----:B------:R-:W-:Y:S01]  /*9e50*/  ISETP.GE.OR P0, PT, R0, R3, P0 ;  /* 0x000000030000720c */ /* 0x000fe20000706670 */
[----:B------:R-:W-:Y:S01]  /*9e60*/  IMAD.MOV.U32 R15, RZ, RZ, R9 ;  /* 0x000000ffff0f7224 */ /* 0x000fe200078e0009 */
[----:B------:R-:W-:Y:S01]  /*9e70*/  MOV R3, R6 ;  /* 0x0000000600037202 */ /* 0x000fe20000000f00 */
[----:B------:R-:W-:Y:S01]  /*9e80*/  IMAD.IADD R35, R16, 0x1, R37 ;  /* 0x0000000110237824 */ /* 0x000fe200078e0225 */
[----:B------:R-:W-:-:S02]  /*9e90*/  PRMT R41, R14, 0x7610, R41 ;  /* 0x000076100e297816 */ /* 0x000fc40000000029 */
[----:B------:R-:W-:Y:S02]  /*9ea0*/  PRMT R39, R12, 0x5410, R3 ;  /* 0x000054100c277816 */ /* 0x000fe40000000003 */
[----:B------:R-:W-:Y:S01]  /*9eb0*/  PRMT R57, R15, 0x7610, R57 ;  /* 0x000076100f397816 */ /* 0x000fe20000000039 */
[----:B-1----:R-:W-:Y:S06]  /*9ec0*/  @!P1 BRA `(.L_x_4771) ;  /* 0x0000015400cc9947 */ /* 0x002fec0003800000 */
.L_x_5003:
[----:B------:R-:W-:Y:S05]  /*9ed0*/  BSYNC B1 ;  /* 0x0000000000017941 */ /* 0x000fea0003800000 */
.L_x_4770:
        /* <DEDUP_REMOVED lines=11> */
[----:B------:R-:W-:Y:S01]  /*9f90*/  SHF.R.U64 R20, R20, 0x10, R21 ;  /* 0x0000001014147819 */ /* 0x000fe20000001215 */
[----:B------:R-:W-:Y:S01]  /*9fa0*/  HADD2.F32 R49, -RZ, R49.H0_H0 ;  /* 0x20000031ff317230 */ /* 0x000fe20000004100 */
[----:B------:R-:W-:Y:S02]  /*9fb0*/  LOP3.LUT R12, R25, 0x38, R16, 0xf8, !PT ;  /* 0x00000038190c7812 */ /* 0x000fe400078ef810 */
[----:B------:R-:W-:-:S02]  /*9fc0*/  SHF.R.U32.HI R14, RZ, 0x3, R25 ;  /* 0x00000003ff0e7819 */ /* 0x000fc40000011619 */
[----:B------:R-:W-:Y:S02]  /*9fd0*/  SHF.R.U32.HI R50, RZ, 0x10, R21 ;  /* 0x00000010ff327819 */ /* 0x000fe40000011615 */
[----:B0-----:R-:W-:Y:S02]  /*9fe0*/  LOP3.LUT R13, R12, R14, RZ, 0x3c, !PT ;  /* 0x0000000e0c0d7212 */ /* 0x001fe400078e3cff */
[----:B------:R-:W-:Y:S02]  /*9ff0*/  LOP3.LUT R25, R14, R35, R25, 0x1e, !PT ;  /* 0x000000230e197212 */ /* 0x000fe400078e1e19 */
[----:B------:R-:W-:Y:S01]  /*a000*/  SHF.R.U64 R21, R28, 0x10, R29 ;  /* 0x000000101c157819 */ /* 0x000fe2000000121d */
[----:B------:R-:W-:Y:S01]  /*a010*/  IMAD R13, R206, 0x200, R13 ;  /* 0x00000200ce0d7824 */ /* 0x000fe200078e020d */
[----:B------:R-:W-:Y:S01]  /*a020*/  SHF.R.U64 R28, R32, 0x10, R33 ;  /* 0x00000010201c7819 */ /* 0x000fe20000001221 */
[----:B------:R-:W-:Y:S01]  /*a030*/  IMAD R25, R206, 0x200, R25 ;  /* 0x00000200ce197824 */ /* 0x000fe200078e0219 */
[----:B------:R-:W-:Y:S01]  /*a040*/  SHF.R.U32.HI R52, RZ, 0x10, R33 ;  /* 0x00000010ff347819 */ /* 0x000fe20000011621 */
[--C-:B------:R-:W-:Y:S01]  /*a050*/  IMAD R37, R13, 0x2, R2.reuse ;  /* 0x000000020d257824 */ /* 0x100fe200078e0202 */
[----:B------:R-:W-:Y:S01]  /*a060*/  SHF.R.U32.HI R43, RZ, 0x10, R29 ;  /* 0x00000010ff2b7819 */ /* 0x000fe2000001161d */
[----:B------:R-:W-:-:S02]  /*a070*/  IMAD R38, R25, 0x2, R2 ;  /* 0x0000000219267824 */ /* 0x000fc400078e0202 */
[----:B------:R-:W-:Y:S01]  /*a080*/  HADD2.F32 R21, -RZ, R21.H0_H0 ;  /* 0x20000015ff157230 */ /* 0x000fe20000004100 */
[----:B------:R-:W0:Y:S01]  /*a090*/  LDS.128 R12, [R37+0x20400] ;  /* 0x02040000250c7984 */ /* 0x000e220000000c00 */
[----:B------:R-:W-:-:S03]  /*a0a0*/  HADD2.F32 R43, -RZ, R43.H0_H0 ;  /* 0x2000002bff2b7230 */ /* 0x000fc60000004100 */
[----:B------:R-:W1:Y:S01]  /*a0b0*/  LDS.128 R24, [R38+0x20400] ;  /* 0x0204000026187984 */ /* 0x000e620000000c00 */
[--C-:B0-----:R-:W-:Y:S02]  /*a0c0*/  HADD2.F32 R44, -RZ, R15.reuse.H0_H0 ;  /* 0x2000000fff2c7230 */ /* 0x101fe40000004100 */
[----:B------:R-:W-:Y:S02]  /*a0d0*/  HADD2.F32 R31, -RZ, R15.H1_H1 ;  /* 0x3000000fff1f7230 */ /* 0x000fe40000004100 */
[----:B-1----:R-:W-:Y:S02]  /*a0e0*/  HADD2.F32 R15, -RZ, R25.H0_H0 ;  /* 0x20000019ff0f7230 */ /* 0x002fe40000004100 */
[----:B------:R-:W-:Y:S02]  /*a0f0*/  HADD2.F32 R32, -RZ, R13.H0_H0 ;  /* 0x2000000dff207230 */ /* 0x000fe40000004100 */
[----:B------:R-:W-:Y:S02]  /*a100*/  HADD2.F32 R42, -RZ, R25.H1_H1 ;  /* 0x30000019ff2a7230 */ /* 0x000fe40000004100 */
[C---:B------:R-:W-:Y:S01]  /*a110*/  FMUL.FTZ R25, R15.reuse, R48 ;  /* 0x000000300f197220 */ /* 0x040fe20000410000 */
[----:B------:R-:W-:Y:S01]  /*a120*/  FMUL.FTZ R51, R15, R47 ;  /* 0x0000002f0f337220 */ /* 0x000fe20000410000 */
[----:B------:R-:W-:-:S02]  /*a130*/  HADD2.F32 R40, -RZ, R13.H1_H1 ;  /* 0x3000000dff287230 */ /* 0x000fc40000004100 */
[C---:B------:R-:W-:Y:S01]  /*a140*/  FFMA.FTZ R15, R32.reuse, R47, -R25 ;  /* 0x0000002f200f7223 */ /* 0x040fe20000010819 */
[----:B------:R-:W-:Y:S02]  /*a150*/  HADD2.F32 R47, -RZ, R50.H0_H0 ;  /* 0x20000032ff2f7230 */ /* 0x000fe40000004100 */
[----:B------:R-:W-:Y:S01]  /*a160*/  FFMA.FTZ R25, R32, R48, R51 ;  /* 0x0000003020197223 */ /* 0x000fe20000010033 */
[----:B------:R-:W-:Y:S02]  /*a170*/  HADD2.F32 R50, -RZ, R53.H0_H0 ;  /* 0x20000035ff327230 */ /* 0x000fe40000004100 */
[C---:B------:R-:W-:Y:S01]  /*a180*/  FMUL.FTZ R53, R42.reuse, R49 ;  /* 0x000000312a357220 */ /* 0x040fe20000410000 */
[----:B------:R-:W-:Y:S02]  /*a190*/  HADD2.F32 R45, -RZ, R27.H0_H0 ;  /* 0x2000001bff2d7230 */ /* 0x000fe40000004100 */
[----:B------:R-:W-:Y:S01]  /*a1a0*/  FMUL.FTZ R51, R42, R47 ;  /* 0x0000002f2a337220 */ /* 0x000fe20000410000 */
[----:B------:R-:W-:-:S02]  /*a1b0*/  HADD2.F32 R48, -RZ, R36.H1_H1 ;  /* 0x30000024ff307230 */ /* 0x000fc40000004100 */
[C---:B------:R-:W-:Y:S01]  /*a1c0*/  FFMA.FTZ R32, R40.reuse, R47, -R53 ;  /* 0x0000002f28207223 */ /* 0x040fe20000010835 */
[----:B------:R-:W-:Y:S02]  /*a1d0*/  HADD2.F32 R46, -RZ, R27.H1_H1 ;  /* 0x3000001bff2e7230 */ /* 0x000fe40000004100 */
[C---:B------:R-:W-:Y:S01]  /*a1e0*/  FMUL.FTZ R53, R45.reuse, R50 ;  /* 0x000000322d357220 */ /* 0x040fe20000410000 */
[----:B------:R-:W-:Y:S02]  /*a1f0*/  HADD2.F32 R47, -RZ, R52.H0_H0 ;  /* 0x20000034ff2f7230 */ /* 0x000fe40000004100 */
[-C--:B------:R-:W-:Y:S01]  /*a200*/  FMUL.FTZ R45, R45, R48.reuse ;  /* 0x000000302d2d7220 */ /* 0x080fe20000410000 */
[----:B------:R-:W-:Y:S01]  /*a210*/  FFMA.FTZ R40, R40, R49, R51 ;  /* 0x0000003128287223 */ /* 0x000fe20000010033 */
[C---:B------:R-:W-:Y:S01]  /*a220*/  FFMA.FTZ R42, R44.reuse, R48, -R53 ;  /* 0x000000302c2a7223 */ /* 0x040fe20000010835 */
[----:B------:R-:W-:Y:S02]  /*a230*/  HADD2.F32 R33, -RZ, R24.H0_H0 ;  /* 0x20000018ff217230 */ /* 0x000fe40000004100 */
[----:B------:R-:W-:Y:S01]  /*a240*/  FFMA.FTZ R49, R44, R50, R45 ;  /* 0x000000322c317223 */ /* 0x000fe2000001002d */
[----:B------:R-:W-:Y:S01]  /*a250*/  FMUL.FTZ R50, R46, R47 ;  /* 0x0000002f2e327220 */ /* 0x000fe20000410000 */
[----:B------:R-:W-:-:S02]  /*a260*/  HADD2.F32 R48, -RZ, R54.H0_H0 ;  /* 0x20000036ff307230 */ /* 0x000fc40000004100 */
[-C--:B------:R-:W-:Y:S01]  /*a270*/  FMUL.FTZ R52, R46, R43.reuse ;  /* 0x0000002b2e347220 */ /* 0x080fe20000410000 */
[----:B------:R-:W-:Y:S02]  /*a280*/  HADD2.F32 R44, -RZ, R55.H0_H0 ;  /* 0x20000037ff2c7230 */ /* 0x000fe40000004100 */
[----:B------:R-:W-:Y:S01]  /*a290*/  FFMA.FTZ R51, R31, R43, -R50 ;  /* 0x0000002b1f337223 */ /* 0x000fe20000010832 */
[----:B------:R-:W-:Y:S02]  /*a2a0*/  HADD2.F32 R29, -RZ, R12.H0_H0 ;  /* 0x2000000cff1d7230 */ /* 0x000fe40000004100 */
[C---:B------:R-:W-:Y:S01]  /*a2b0*/  FMUL.FTZ R50, R33.reuse, R48 ;  /* 0x0000003021327220 */ /* 0x040fe20000410000 */
[----:B------:R-:W-:Y:S02]  /*a2c0*/  HADD2.F32 R27, -RZ, R26.H0_H0 ;  /* 0x2000001aff1b7230 */ /* 0x000fe40000004100 */
[----:B------:R-:W-:Y:S01]  /*a2d0*/  FMUL.FTZ R33, R33, R44 ;  /* 0x0000002c21217220 */ /* 0x000fe20000410000 */
[----:B------:R-:W-:-:S02]  /*a2e0*/  HADD2.F32 R46, -RZ, R54.H1_H1 ;  /* 0x30000036ff2e7230 */ /* 0x000fc40000004100 */
[----:B------:R-:W-:Y:S01]  /*a2f0*/  FFMA.FTZ R54, R31, R47, R52 ;  /* 0x0000002f1f367223 */ /* 0x000fe20000010034 */
[----:B------:R-:W-:Y:S02]  /*a300*/  HADD2.F32 R36, -RZ, R36.H0_H0 ;  /* 0x20000024ff247230 */ /* 0x000fe40000004100 */
[C---:B------:R-:W-:Y:S01]  /*a310*/  FFMA.FTZ R50, R29.reuse, R44, -R50 ;  /* 0x0000002c1d327223 */ /* 0x040fe20000010832 */
[----:B------:R-:W-:Y:S02]  /*a320*/  HADD2.F32 R13, -RZ, R14.H0_H0 ;  /* 0x2000000eff0d7230 */ /* 0x000fe40000004100 */
[----:B------:R-:W-:Y:S01]  /*a330*/  FFMA.FTZ R33, R29, R48, R33 ;  /* 0x000000301d217223 */ /* 0x000fe20000010021 */
[----:B------:R-:W-:Y:S02]  /*a340*/  HADD2.F32 R24, -RZ, R24.H1_H1 ;  /* 0x30000018ff187230 */ /* 0x000fe40000004100 */
[----:B------:R-:W-:Y:S01]  /*a350*/  FMUL.FTZ R52, R27, R46 ;  /* 0x0000002e1b347220 */ /* 0x000fe20000410000 */
[----:B------:R-:W-:-:S02]  /*a360*/  HADD2.F32 R26, -RZ, R26.H1_H1 ;  /* 0x3000001aff1a7230 */ /* 0x000fc40000004100 */
[-C--:B------:R-:W-:Y:S01]  /*a370*/  FMUL.FTZ R44, R27, R36.reuse ;  /* 0x000000241b2c7220 */ /* 0x080fe20000410000 */
[----:B------:R-:W-:Y:S02]  /*a380*/  HADD2.F32 R29, -RZ, R30.H0_H0 ;  /* 0x2000001eff1d7230 */ /* 0x000fe40000004100 */
[C---:B------:R-:W-:Y:S01]  /*a390*/  FFMA.FTZ R52, R13.reuse, R36, -R52 ;  /* 0x000000240d347223 */ /* 0x040fe20000010834 */
[----:B------:R-:W-:Y:S02]  /*a3a0*/  HADD2.F32 R31, -RZ, R28.H0_H0 ;  /* 0x2000001cff1f7230 */ /* 0x000fe40000004100 */
[----:B------:R-:W-:Y:S01]  /*a3b0*/  FFMA.FTZ R44, R13, R46, R44 ;  /* 0x0000002e0d2c7223 */ /* 0x000fe2000001002c */
[----:B------:R-:W-:Y:S02]  /*a3c0*/  HADD2.F32 R27, -RZ, R20.H0_H0 ;  /* 0x20000014ff1b7230 */ /* 0x000fe40000004100 */
[----:B------:R-:W-:Y:S01]  /*a3d0*/  FMUL.FTZ R13, R24, R29 ;  /* 0x0000001d180d7220 */ /* 0x000fe20000410000 */
[----:B------:R-:W-:-:S02]  /*a3e0*/  HADD2.F32 R12, -RZ, R12.H1_H1 ;  /* 0x3000000cff0c7230 */ /* 0x000fc40000004100 */
[----:B------:R-:W-:Y:S01]  /*a3f0*/  FMUL.FTZ R45, R26, R31 ;  /* 0x0000001f1a2d7220 */ /* 0x000fe20000410000 */
[----:B------:R-:W-:Y:S02]  /*a400*/  HADD2.F32 R14, -RZ, R14.H1_H1 ;  /* 0x3000000eff0e7230 */ /* 0x000fe40000004100 */
[----:B------:R-:W-:Y:S01]  /*a410*/  FMUL.FTZ R24, R24, R27 ;  /* 0x0000001b18187220 */ /* 0x000fe20000410000 */
[----:B------:R-:W-:Y:S01]  /*a420*/  FMUL.FTZ R26, R26, R21 ;  /* 0x000000151a1a7220 */ /* 0x000fe20000410000 */
[----:B------:R-:W-:Y:S01]  /*a430*/  FFMA.FTZ R43, R12, R27, -R13 ;  /* 0x0000001b0c2b7223 */ /* 0x000fe2000001080d */
[----:B------:R-:W-:Y:S01]  /*a440*/  F2FP.F16.F32.PACK_AB R13, R32, R15 ;  /* 0x0000000f200d723e */ /* 0x000fe200000000ff */
[----:B------:R-:W-:Y:S01]  /*a450*/  FFMA.FTZ R45, R14, R21, -R45 ;  /* 0x000000150e2d7223 */ /* 0x000fe2000001082d */
[----:B------:R-:W-:Y:S01]  /*a460*/  FFMA.FTZ R24, R12, R29, R24 ;  /* 0x0000001d0c187223 */ /* 0x000fe20000010018 */
[----:B------:R-:W-:Y:S01]  /*a470*/  FFMA.FTZ R31, R14, R31, R26 ;  /* 0x0000001f0e1f7223 */ /* 0x000fe2000001001a */
[----:B------:R-:W-:-:S02]  /*a480*/  F2FP.F16.F32.PACK_AB R15, R51, R42 ;  /* 0x0000002a330f723e */ /* 0x000fc400000000ff */
[----:B------:R-:W-:Y:S02]  /*a490*/  F2FP.F16.F32.PACK_AB R12, R43, R50 ;  /* 0x000000322b0c723e */ /* 0x000fe400000000ff */
[----:B------:R-:W-:Y:S02]  /*a4a0*/  F2FP.F16.F32.PACK_AB R14, R45, R52 ;  /* 0x000000342d0e723e */ /* 0x000fe400000000ff */
[----:B------:R-:W-:Y:S02]  /*a4b0*/  F2FP.F16.F32.PACK_AB R25, R40, R25 ;  /* 0x000000192819723e */ /* 0x000fe400000000ff */
[----:B------:R-:W-:Y:S01]  /*a4c0*/  F2FP.F16.F32.PACK_AB R27, R54, R49 ;  /* 0x00000031361b723e */ /* 0x000fe200000000ff */
[----:B------:R1:W-:Y:S01]  /*a4d0*/  STS.128 [R37+0x20400], R12 ;  /* 0x0204000c25007388 */ /* 0x0003e20000000c00 */
[----:B------:R-:W-:Y:S02]  /*a4e0*/  F2FP.F16.F32.PACK_AB R24, R24, R33 ;  /* 0x000000211818723e */ /* 0x000fe400000000ff */
[----:B------:R-:W-:-:S05]  /*a4f0*/  F2FP.F16.F32.PACK_AB R26, R31, R44 ;  /* 0x0000002c1f1a723e */ /* 0x000fca00000000ff */
[----:B------:R1:W-:Y:S02]  /*a500*/  STS.128 [R38+0x20400], R24 ;  /* 0x0204001826007388 */ /* 0x0003e40000000c00 */
.L_x_4773:
[----:B------:R-:W-:Y:S05]  /*a510*/  BSYNC B1 ;  /* 0x0000000000017941 */ /* 0x000fea0003800000 */
.L_x_4772:
[----:B------:R-:W-:Y:S01]  /*a520*/  PRMT R42, R3, 0x5410, R34 ;  /* 0x00005410032a7816 */ /* 0x000fe20000000022 */
[----:B------:R-:W-:Y:S06]  /*a530*/  @P0 BRA `(.L_x_4764) ;  /* 0x00000004007c0947 */ /* 0x000fec0003800000 */
[----:B------:R-:W0:Y:S01]  /*a540*/  LDL R43, [R1+0x5c] ;  /* 0x00005c00012b7983 */ /* 0x000e220000100800 */
[----:B-1----:R-:W-:Y:S01]  /*a550*/  IMAD.SHL.U32 R12, R0, 0x40, RZ ;  /* 0x00000040000c7824 */ /* 0x002fe200078e00ff */
[----:B------:R-:W-:Y:S01]  /*a560*/  SHF.R.S32.HI R3, RZ, 0x1f, R0 ;  /* 0x0000001fff037819 */ /* 0x000fe20000011400 */
[----:B------:R-:W-:Y:S01]  /*a570*/  HADD2.F32 R30, -RZ, R55.H1_H1 ;  /* 0x30000037ff1e7230 */ /* 0x000fe20000004100 */
[----:B------:R-:W-:Y:S01]  /*a580*/  SHF.R.U32.HI R32, RZ, 0x10, R5 ;  /* 0x00000010ff207819 */ /* 0x000fe20000011605 */
[----:B------:R-:W-:Y:S01]  /*a590*/  HADD2.F32 R29, -RZ, R57.H0_H0 ;  /* 0x20000039ff1d7230 */ /* 0x000fe20000004100 */
[----:B------:R-:W-:Y:S02]  /*a5a0*/  LOP3.LUT R12, R12, 0x1c0, RZ, 0xc0, !PT ;  /* 0x000001c00c0c7812 */ /* 0x000fe400078ec0ff */
[----:B------:R-:W-:Y:S01]  /*a5b0*/  LEA.HI R3, R3, R0, RZ, 0x3 ;  /* 0x0000000003037211 */ /* 0x000fe200078f18ff */
[----:B------:R-:W-:Y:S01]  /*a5c0*/  HADD2.F32 R32, -RZ, R32.H0_H0 ;  /* 0x20000020ff207230 */ /* 0x000fe20000004100 */
[----:B------:R-:W-:-:S02]  /*a5d0*/  SHF.R.U32.HI R0, RZ, 0x3, R12 ;  /* 0x00000003ff007819 */ /* 0x000fc4000001160c */
[----:B------:R-:W-:Y:S02]  /*a5e0*/  SHF.L.U32 R3, R3, 0x6, RZ ;  /* 0x0000000603037819 */ /* 0x000fe400000006ff */
[----:B------:R-:W-:Y:S02]  /*a5f0*/  LOP3.LUT R35, R0, R35, R12, 0x1e, !PT ;  /* 0x0000002300237212 */ /* 0x000fe400078e1e0c */
[----:B------:R-:W-:Y:S02]  /*a600*/  LOP3.LUT R0, R3, 0xfffffe00, RZ, 0xc0, !PT ;  /* 0xfffffe0003007812 */ /* 0x000fe400078ec0ff */
[----:B------:R-:W-:Y:S02]  /*a610*/  SHF.R.U64 R3, R8, 0x10, R9 ;  /* 0x0000001008037819 */ /* 0x000fe40000001209 */
[----:B------:R-:W-:Y:S01]  /*a620*/  SHF.R.U64 R8, R4, 0x10, R5 ;  /* 0x0000001004087819 */ /* 0x000fe20000001205 */
[----:B------:R-:W-:Y:S01]  /*a630*/  IMAD.IADD R35, R0, 0x1, R35 ;  /* 0x0000000100237824 */ /* 0x000fe200078e0223 */
[--C-:B------:R-:W-:Y:S01]  /*a640*/  SHF.R.U64 R5, R6, 0x10, R7.reuse ;  /* 0x0000001006057819 */ /* 0x100fe20000001207 */
[----:B------:R-:W-:Y:S01]  /*a650*/  HADD2.F32 R3, -RZ, R3.H0_H0 ;  /* 0x20000003ff037230 */ /* 0x000fe20000004100 */
[----:B------:R-:W-:Y:S01]  /*a660*/  SHF.R.U32.HI R33, RZ, 0x10, R7 ;  /* 0x00000010ff217819 */ /* 0x000fe20000011607 */
[----:B------:R-:W-:Y:S01]  /*a670*/  IMAD R0, R35, 0x2, R2 ;  /* 0x0000000223007824 */ /* 0x000fe200078e0202 */
[----:B------:R-:W-:-:S02]  /*a680*/  SHF.R.U32.HI R37, RZ, 0x10, R9 ;  /* 0x00000010ff257819 */ /* 0x000fc40000011609 */
[--C-:B------:R-:W-:Y:S02]  /*a690*/  SHF.R.U64 R4, R10, 0x10, R11.reuse ;  /* 0x000000100a047819 */ /* 0x100fe4000000120b */
[----:B------:R-:W1:Y:S01]  /*a6a0*/  LDS.128 R24, [R0+0x20400] ;  /* 0x0204000000187984 */ /* 0x000e620000000c00 */
[----:B------:R-:W-:Y:S01]  /*a6b0*/  SHF.R.U32.HI R35, RZ, 0x10, R11 ;  /* 0x00000010ff237819 */ /* 0x000fe2000001160b */
[--C-:B-1----:R-:W-:Y:S02]  /*a6c0*/  HADD2.F32 R20, -RZ, R25.reuse.H0_H0 ;  /* 0x20000019ff147230 */ /* 0x102fe40000004100 */
[----:B------:R-:W-:Y:S02]  /*a6d0*/  HADD2.F32 R25, -RZ, R25.H1_H1 ;  /* 0x30000019ff197230 */ /* 0x000fe40000004100 */
[----:B------:R-:W-:Y:S02]  /*a6e0*/  HADD2.F32 R11, -RZ, R24.H0_H0 ;  /* 0x20000018ff0b7230 */ /* 0x000fe40000004100 */
[C---:B------:R-:W-:Y:S01]  /*a6f0*/  FMUL.FTZ R34, R20.reuse, R30 ;  /* 0x0000001e14227220 */ /* 0x040fe20000410000 */
[----:B------:R-:W-:Y:S01]  /*a700*/  FMUL.FTZ R36, R20, R29 ;  /* 0x0000001d14247220 */ /* 0x000fe20000410000 */
[----:B------:R-:W-:-:S02]  /*a710*/  HADD2.F32 R20, -RZ, R37.H0_H0 ;  /* 0x20000025ff147230 */ /* 0x000fc40000004100 */
[----:B------:R-:W-:Y:S02]  /*a720*/  HADD2.F32 R21, -RZ, R26.H0_H0 ;  /* 0x2000001aff157230 */ /* 0x000fe40000004100 */
[--C-:B------:R-:W-:Y:S02]  /*a730*/  HADD2.F32 R28, -RZ, R27.reuse.H0_H0 ;  /* 0x2000001bff1c7230 */ /* 0x100fe40000004100 */
[----:B------:R-:W-:Y:S01]  /*a740*/  FMUL.FTZ R40, R25, R20 ;  /* 0x0000001419287220 */ /* 0x000fe20000410000 */
[----:B------:R-:W-:Y:S02]  /*a750*/  HADD2.F32 R27, -RZ, R27.H1_H1 ;  /* 0x3000001bff1b7230 */ /* 0x000fe40000004100 */
[----:B------:R-:W-:Y:S02]  /*a760*/  HADD2.F32 R24, -RZ, R24.H1_H1 ;  /* 0x30000018ff187230 */ /* 0x000fe40000004100 */
[----:B------:R-:W-:Y:S01]  /*a770*/  HADD2.F32 R26, -RZ, R26.H1_H1 ;  /* 0x3000001aff1a7230 */ /* 0x000fe20000004100 */
[----:B0-----:R-:W0:Y:S02]  /*a780*/  LDS.128 R12, [R43+0x20400] ;  /* 0x020400002b0c7984 */ /* 0x001e240000000c00 */
[----:B0-----:R-:W-:-:S02]  /*a790*/  HADD2.F32 R7, -RZ, R13.H0_H0 ;  /* 0x2000000dff077230 */ /* 0x001fc40000004100 */
[----:B------:R-:W-:Y:S02]  /*a7a0*/  HADD2.F32 R13, -RZ, R13.H1_H1 ;  /* 0x3000000dff0d7230 */ /* 0x000fe40000004100 */
[----:B------:R-:W-:Y:S02]  /*a7b0*/  HADD2.F32 R6, -RZ, R12.H0_H0 ;  /* 0x2000000cff067230 */ /* 0x000fe40000004100 */
[----:B------:R-:W-:Y:S01]  /*a7c0*/  FFMA.FTZ R31, R7, R29, -R34 ;  /* 0x0000001d071f7223 */ /* 0x000fe20000010822 */
[--C-:B------:R-:W-:Y:S02]  /*a7d0*/  HADD2.F32 R29, -RZ, R41.reuse.H1_H1 ;  /* 0x30000029ff1d7230 */ /* 0x100fe40000004100 */
[----:B------:R-:W-:Y:S01]  /*a7e0*/  FMUL.FTZ R34, R25, R32 ;  /* 0x0000002019227220 */ /* 0x000fe20000410000 */
[----:B------:R-:W-:Y:S02]  /*a7f0*/  HADD2.F32 R41, -RZ, R41.H0_H0 ;  /* 0x20000029ff297230 */ /* 0x000fe40000004100 */
[----:B------:R-:W-:Y:S01]  /*a800*/  FFMA.FTZ R36, R7, R30, R36 ;  /* 0x0000001e07247223 */ /* 0x000fe20000010024 */
[----:B------:R-:W-:-:S02]  /*a810*/  HADD2.F32 R30, -RZ, R39.H1_H1 ;  /* 0x30000027ff1e7230 */ /* 0x000fc40000004100 */
[----:B------:R-:W-:Y:S01]  /*a820*/  FFMA.FTZ R38, R13, R20, -R34 ;  /* 0x000000140d267223 */ /* 0x000fe20000010822 */
[C---:B------:R-:W-:Y:S01]  /*a830*/  FMUL.FTZ R7, R11.reuse, R29 ;  /* 0x0000001d0b077220 */ /* 0x040fe20000410000 */
[-C--:B------:R-:W-:Y:S01]  /*a840*/  FMUL.FTZ R34, R11, R41.reuse ;  /* 0x000000290b227220 */ /* 0x080fe20000410000 */
[----:B------:R-:W-:Y:S02]  /*a850*/  HADD2.F32 R20, -RZ, R42.H0_H0 ;  /* 0x2000002aff147230 */ /* 0x000fe40000004100 */
[----:B------:R-:W-:Y:S01]  /*a860*/  FFMA.FTZ R13, R13, R32, R40 ;  /* 0x000000200d0d7223 */ /* 0x000fe20000010028 */
[----:B------:R-:W-:Y:S02]  /*a870*/  HADD2.F32 R9, -RZ, R14.H0_H0 ;  /* 0x2000000eff097230 */ /* 0x000fe40000004100 */
[C---:B------:R-:W-:Y:S01]  /*a880*/  FFMA.FTZ R41, R6.reuse, R41, -R7 ;  /* 0x0000002906297223 */ /* 0x040fe20000010807 */
[----:B------:R-:W-:Y:S01]  /*a890*/  FFMA.FTZ R34, R6, R29, R34 ;  /* 0x0000001d06227223 */ /* 0x000fe20000010022 */
[----:B------:R-:W-:-:S02]  /*a8a0*/  HADD2.F32 R39, -RZ, R39.H0_H0 ;  /* 0x20000027ff277230 */ /* 0x000fc40000004100 */
[C---:B------:R-:W-:Y:S01]  /*a8b0*/  FMUL.FTZ R6, R21.reuse, R30 ;  /* 0x0000001e15067220 */ /* 0x040fe20000410000 */
[----:B------:R-:W-:Y:S02]  /*a8c0*/  HADD2.F32 R7, -RZ, R42.H1_H1 ;  /* 0x3000002aff077230 */ /* 0x000fe40000004100 */
[-C--:B------:R-:W-:Y:S01]  /*a8d0*/  FMUL.FTZ R32, R21, R20.reuse ;  /* 0x0000001415207220 */ /* 0x080fe20000410000 */
[----:B------:R-:W-:Y:S02]  /*a8e0*/  HADD2.F32 R10, -RZ, R15.H0_H0 ;  /* 0x2000000fff0a7230 */ /* 0x000fe40000004100 */
[----:B------:R-:W-:Y:S01]  /*a8f0*/  FFMA.FTZ R21, R9, R20, -R6 ;  /* 0x0000001409157223 */ /* 0x000fe20000010806 */
[C---:B------:R-:W-:Y:S01]  /*a900*/  FMUL.FTZ R11, R28.reuse, R39 ;  /* 0x000000271c0b7220 */ /* 0x040fe20000410000 */
[----:B------:R-:W-:Y:S02]  /*a910*/  HADD2.F32 R20, -RZ, R33.H0_H0 ;  /* 0x20000021ff147230 */ /* 0x000fe40000004100 */
[----:B------:R-:W-:Y:S01]  /*a920*/  FMUL.FTZ R28, R28, R7 ;  /* 0x000000071c1c7220 */ /* 0x000fe20000410000 */
[----:B------:R-:W-:-:S02]  /*a930*/  HADD2.F32 R6, -RZ, R35.H0_H0 ;  /* 0x20000023ff067230 */ /* 0x000fc40000004100 */
[----:B------:R-:W-:Y:S01]  /*a940*/  FFMA.FTZ R32, R9, R30, R32 ;  /* 0x0000001e09207223 */ /* 0x000fe20000010020 */
[----:B------:R-:W-:Y:S02]  /*a950*/  HADD2.F32 R15, -RZ, R15.H1_H1 ;  /* 0x3000000fff0f7230 */ /* 0x000fe40000004100 */
        /* <DEDUP_REMOVED lines=29> */
.L_x_4764:
[----:B------:R-:W-:Y:S05]  /*ab30*/  BSYNC B0 ;  /* 0x0000000000007941 */ /* 0x000fea0003800000 */
.L_x_4750:
[----:B------:R-:W-:Y:S01]  /*ab40*/  @!PT LDS RZ, [RZ] ;  /* 0x00000000fffff984 */ /* 0x000fe20000000800 */
[----:B------:R-:W-:Y:S01]  /*ab50*/  @!PT LDS RZ, [RZ] ;  /* 0x00000000fffff984 */ /* 0x000fe20000000800 */
[----:B------:R-:W-:Y:S01]  /*ab60*/  @!PT LDS RZ, [RZ] ;  /* 0x00000000fffff984 */ /* 0x000fe20000000800 */
[----:B------:R-:W-:Y:S01]  /*ab70*/  @!PT LDS RZ, [RZ] ;  /* 0x00000000fffff984 */ /* 0x000fe20000000800 */
[----:B------:R4:W-:Y:S06]  /*ab80*/  MEMBAR.ALL.CTA ;  /* 0x0000000000007992 */ /* 0x0009ec0000008000 */
[----:B----4-:R-:W4:Y:S01]  /*ab90*/  FENCE.VIEW.ASYNC.S ;  /* 0x00000000000073c6 */ /* 0x010f220000000000 */
[----:B------:R-:W-:Y:S05]  /*aba0*/  WARPSYNC.ALL ;  /* 0x0000000000007948 */ /* 0x000fea0003800000 */
[----:B----4-:R-:W-:Y:S06]  /*abb0*/  BAR.SYNC.DEFER_BLOCKING 0xd, 0x80 ;  /* 0x0342000000007b1d */ /* 0x010fec0000010000 */
.L_x_4747:
[----:B------:R-:W-:-:S13]  /*abc0*/  ISETP.NE.AND P0, PT, R186, 0x3, PT ;  /* 0x00000003ba00780c */ /* 0x000fda0003f05270 */
[----:B------:R-:W-:Y:S05]  /*abd0*/  @!P0 BRA `(.L_x_4774) ;  /* 0x0000000000048947 */ /* 0x000fea0003800000 */
[----:B------:R-:W-:Y:S01]  /*abe0*/  BPT.TRAP 0x1 ;  /* 0x000000040000795c */ /* 0x000fe20000300000 */
.L_x_4774:
[----:B------:R-:W-:Y:S01]  /*abf0*/  IMAD R21, R19, 0x8, R2 ;  /* 0x0000000813157824 */ /* 0x000fe200078e0202 */
[----:B------:R-:W-:-:S04]  /*ac00*/  SHF.L.U32 R58, R22, 0x1f, RZ ;  /* 0x0000001f163a7819 */ /* 0x000fc800000006ff */
[----:B------:R0:W0:Y:S01]  /*ac10*/  SYNCS.PHASECHK.TRANS64.TRYWAIT P1, [R21+URZ+0x28c30], R58 ;  /* 0x028c303a150075a7 */ /* 0x000022000802017f */
[----:B------:R-:W-:Y:S05]  /*ac20*/  @!P0 BRA `(.L_x_4775) ;  /* 0x0000000000048947 */ /* 0x000fea0003800000 */
[----:B------:R-:W-:Y:S01]  /*ac30*/  BPT.TRAP 0x1 ;  /* 0x000000040000795c */ /* 0x000fe20000300000 */
.L_x_4775:
[C---:B--23--:R-:W-:Y:S02]  /*ac40*/  VIADD R0, R2.reuse, 0x22400 ;  /* 0x0002240002007836 */ /* 0x04cfe40000000000 */
[----:B01----:R-:W-:-:S03]  /*ac50*/  VIADD R3, R2, 0x20400 ;  /* 0x0002040002037836 */ /* 0x003fc60000000000 */
[----:B------:R-:W-:Y:S02]  /*ac60*/  SHF.R.U32.HI R0, RZ, 0x4, R0 ;  /* 0x00000004ff007819 */ /* 0x000fe40000011600 */
[----:B------:R-:W-:Y:S02]  /*ac70*/  SHF.R.U32.HI R3, RZ, 0x4, R3 ;  /* 0x00000004ff037819 */ /* 0x000fe40000011603 */
[----:B------:R-:W-:Y:S02]  /*ac80*/  LOP3.LUT R0, R0, 0x3fff, RZ, 0xc0, !PT ;  /* 0x00003fff00007812 */ /* 0x000fe400078ec0ff */
[----:B------:R-:W-:Y:S02]  /*ac90*/  LOP3.LUT R3, R3, 0x3fff, RZ, 0xc0, !PT ;  /* 0x00003fff03037812 */ /* 0x000fe400078ec0ff */
[----:B------:R-:W-:Y:S01]  /*aca0*/  LOP3.LUT R13, R0, 0x10000, RZ, 0xfc, !PT ;  /* 0x00010000000d7812 */ /* 0x000fe200078efcff */
[----:B------:R-:W-:Y:S06]  /*acb0*/  @P1 BRA `(.L_x_4776) ;  /* 0x0000000000081947 */ /* 0x000fec0003800000 */
[----:B------:R-:W0:Y:S02]  /*acc0*/  SYNCS.PHASECHK.TRANS64.TRYWAIT P1, [R21+URZ+0x28c30], R58 ;  /* 0x028c303a150075a7 */ /* 0x000e24000802017f */
[----:B0-----:R-:W-:Y:S05]  /*acd0*/  @!P1 BRA `(.L_x_4777) ;  /* 0x00000148005c9947 */ /* 0x001fea0003800000 */
.L_x_4776:
[----:B------:R-:W-:Y:S01]  /*ace0*/  IMAD R14, R19, 0x200, R13 ;  /* 0x00000200130e7824 */ /* 0x000fe200078e020d */
[----:B------:R-:W-:Y:S01]  /*acf0*/  LOP3.LUT R4, R3, 0x10000, RZ, 0xfc, !PT ;  /* 0x0001000003047812 */ /* 0x000fe200078efcff */
[----:B------:R-:W-:Y:S01]  /*ad00*/  IMAD.MOV.U32 R5, RZ, RZ, 0x40000040 ;  /* 0x40000040ff057424 */ /* 0x000fe200078e00ff */
[----:B------:R-:W-:Y:S05]  /*ad10*/  WARPSYNC.ALL ;  /* 0x0000000000007948 */ /* 0x000fea0003800000 */
[----:B------:R-:W-:Y:S01]  /*ad20*/  IMAD.MOV.U32 R15, RZ, RZ, 0x40000040 ;  /* 0x40000040ff0f7424 */ /* 0x000fe200078e00ff */
[C---:B------:R-:W-:Y:S01]  /*ad30*/  R2UR UR4, R4.reuse ;  /* 0x00000000040472ca */ /* 0x040fe200000e0000 */
[----:B------:R-:W-:Y:S01]  /*ad40*/  WARPGROUP.ARRIVE ;  /* 0x00000000000079c5 */ /* 0x000fe20000000000 */
[----:B------:R-:W-:Y:S01]  /*ad50*/  R2UR UR5, R5 ;  /* 0x00000000050572ca */ /* 0x000fe200000e0000 */
[----:B----4-:R-:W-:Y:S01]  /*ad60*/  VIADD R10, R4, 0x2 ;  /* 0x00000002040a7836 */ /* 0x010fe20000000000 */
[C---:B------:R-:W-:Y:S01]  /*ad70*/  R2UR UR6, R14.reuse ;  /* 0x000000000e0672ca */ /* 0x040fe200000e0000 */
[----:B------:R-:W-:Y:S01]  /*ad80*/  VIADD R6, R14, 0x2 ;  /* 0x000000020e067836 */ /* 0x000fe20000000000 */
[----:B------:R-:W-:Y:S01]  /*ad90*/  R2UR UR7, R15 ;  /* 0x000000000f0772ca */ /* 0x000fe200000e0000 */
[----:B------:R-:W-:Y:S01]  /*ada0*/  IMAD.MOV.U32 R11, RZ, RZ, 0x40000040 ;  /* 0x40000040ff0b7424 */ /* 0x000fe200078e00ff */
[----:B------:R-:W-:Y:S01]  /*adb0*/  IADD3 R8, R4, 0x4, RZ ;  /* 0x0000000404087810 */ /* 0x000fe20007ffe0ff */
[----:B------:R-:W-:-:S02]  /*adc0*/  IMAD.MOV.U32 R7, RZ, RZ, 0x40000040 ;  /* 0x40000040ff077424 */ /* 0x000fc400078e00ff */
[----:B------:R-:W-:Y:S02]  /*add0*/  IMAD.MOV.U32 R9, RZ, RZ, 0x40000040 ;  /* 0x40000040ff097424 */ /* 0x000fe400078e00ff */
[----:B------:R-:W-:-:S06]  /*ade0*/  IMAD.MOV.U32 R15, RZ, RZ, 0x40000040 ;  /* 0x40000040ff0f7424 */ /* 0x000fcc00078e00ff */
        /* <DEDUP_REMOVED lines=30> */
.L_x_4778:
[----:B------:R-:W1:Y:S01]  /*afd0*/  LDC R0, c[0x0][0x448] ;  /* 0x00011200ff007b82 */ /* 0x000e620000000800 */
[----:B------:R-:W-:Y:S01]  /*afe0*/  IMAD.IADD R20, R210, 0x1, R199 ;  /* 0x00000001d2147824 */ /* 0x000fe200078e02c7 */
[----:B------:R-:W-:Y:S01]  /*aff0*/  ULDC UR4, c[0x0][0x9d8] ;  /* 0x0002760000047ab9 */ /* 0x000fe20000000800 */
[----:B------:R-:W-:Y:S01]  /*b000*/  LOP3.LUT R18, R18, 0xfffffffd, RZ, 0xc0, !PT ;  /* 0xfffffffd12127812 */ /* 0x000fe200078ec0ff */
        /* <DEDUP_REMOVED lines=20> */
[----:B-1----:R-:W-:Y:S01]  /*b150*/  ISETP.NE.AND P1, PT, R0, 0x1, PT ;  /* 0x000000010000780c */ /* 0x002fe20003f25270 */
[----:B------:R-:W-:Y:S01]  /*b160*/  FMUL.FTZ R71, R37, UR4 ;  /* 0x0000000425477c20 */ /* 0x000fe20008410000 */
[----:B------:R-:W1:Y:S01]  /*b170*/  MUFU.TANH R30, R30 ;  /* 0x0000001e001e7308 */ /* 0x000e620000002400 */
[----:B------:R-:W-:Y:S01]  /*b180*/  FMUL.FTZ R73, R40, UR4 ;  /* 0x0000000428497c20 */ /* 0x000fe20008410000 */
[----:B------:R-:W-:Y:S01]  /*b190*/  FMUL.FTZ R75, R41, UR4 ;  /* 0x00000004294b7c20 */ /* 0x000fe20008410000 */
[----:B------:R-:W-:Y:S01]  /*b1a0*/  FMUL.FTZ R77, R44, UR4 ;  /* 0x000000042c4d7c20 */ /* 0x000fe20008410000 */
[----:B------:R-:W-:Y:S01]  /*b1b0*/  FMUL.FTZ R48, R48, UR4 ;  /* 0x0000000430307c20 */ /* 0x000fe20008410000 */
[----:B------:R-:W-:-:S03]  /*b1c0*/  FMUL.FTZ R52, R52, UR4 ;  /* 0x0000000434347c20 */ /* 0x000fc60008410000 */
[----:B------:R-:W4:Y:S03]  /*b1d0*/  MUFU.TANH R31, R31 ;  /* 0x0000001f001f7308 */ /* 0x000f260000002400 */
[----:B------:R-:W0:Y:S01]  /*b1e0*/  @P1 LDC R3, c[0x0][0x44c] ;  /* 0x00011300ff031b82 */ /* 0x000e220000000800 */
[----:B------:R-:W-:-:S04]  /*b1f0*/  @P1 LOP3.LUT R18, R18, 0x2, RZ, 0xfc, !PT ;  /* 0x0000000212121812 */ /* 0x000fc800078efcff */
[----:B------:R-:W4:Y:S03]  /*b200*/  MUFU.TANH R34, R34 ;  /* 0x0000002200227308 */ /* 0x000f260000002400 */
[----:B------:R-:W2:Y:S05]  /*b210*/  @P1 LDC R15, c[0x0][0x450] ;  /* 0x00011400ff0f1b82 */ /* 0x000eaa0000000800 */
[----:B------:R-:W4:Y:S08]  /*b220*/  MUFU.TANH R35, R35 ;  /* 0x0000002300237308 */ /* 0x000f300000002400 */
[----:B------:R-:W4:Y:S01]  /*b230*/  MUFU.TANH R38, R38 ;  /* 0x0000002600267308 */ /* 0x000f220000002400 */
[----:B0-----:R-:W-:-:S04]  /*b240*/  @P1 IMAD.HI.U32 R0, R20, R3, RZ ;  /* 0x0000000314001227 */ /* 0x001fc800078e00ff */
[----:B------:R-:W-:-:S03]  /*b250*/  IMAD.MOV.U32 R3, RZ, RZ, -0x40 ;  /* 0xffffffc0ff037424 */ /* 0x000fc600078e00ff */
[----:B------:R-:W0:Y:S01]  /*b260*/  MUFU.TANH R39, R39 ;  /* 0x0000002700277308 */ /* 0x000e220000002400 */
[----:B--2---:R-:W-:Y:S01]  /*b270*/  @P1 SHF.R.U32.HI R20, RZ, R15, R0 ;  /* 0x0000000fff141219 */ /* 0x004fe20000011600 */
[----:B------:R-:W-:Y:S02]  /*b280*/  IMAD R3, R208, R3, 0x40 ;  /* 0x00000040d0037424 */ /* 0x000fe400078e0203 */
[----:B------:R-:W-:Y:S02]  /*b290*/  FMUL.FTZ R15, R51, UR4 ;  /* 0x00000004330f7c20 */ /* 0x000fe40008410000 */
[----:B------:R-:W2:Y:S01]  /*b2a0*/  SHFL.IDX PT, R0, R20, 0x1, 0x1c1f ;  /* 0x003c1f0014007f89 */ /* 0x000ea200000e0000 */
[----:B------:R-:W-:Y:S01]  /*b2b0*/  IADD3 R67, R200, 0x1, R3 ;  /* 0x00000001c8437810 */ /* 0x000fe20007ffe003 */
[----:B------:R-:W0:Y:S01]  /*b2c0*/  MUFU.TANH R42, R42 ;  /* 0x0000002a002a7308 */ /* 0x000e220000002400 */
[----:B------:R-:W-:Y:S01]  /*b2d0*/  IADD3 R24, -R207, R3, R200 ;  /* 0x00000003cf187210 */ /* 0x000fe20007ffe1c8 */
[----:B------:R-:W0:Y:S01]  /*b2e0*/  SHFL.IDX PT, R20, R20, RZ, 0x1c1f ;  /* 0x001c1fff14147589 */ /* 0x000e2200000e0000 */
[----:B------:R-:W-:-:S05]  /*b2f0*/  IADD3 R67, -R198, R67, -R207 ;  /* 0x00000043c6437210 */ /* 0x000fca0007ffe9cf */
[----:B------:R-:W0:Y:S08]  /*b300*/  MUFU.TANH R25, R43 ;  /* 0x0000002b00197308 */ /* 0x000e300000002400 */
[----:B------:R-:W0:Y:S01]  /*b310*/  MUFU.TANH R46, R46 ;  /* 0x0000002e002e7308 */ /* 0x000e220000002400 */
[----:B--2---:R-:W-:-:S07]  /*b320*/  VIADDMNMX R3, R0, R67, R24, PT ;  /* 0x0000004300037246 */ /* 0x004fce0003800118 */
[----:B------:R-:W-:Y:S01]  /*b330*/  MUFU.TANH R50, R50 ;  /* 0x0000003200327308 */ /* 0x000fe20000002400 */
[C---:B------:R-:W-:Y:S02]  /*b340*/  ISETP.GT.AND P1, PT, R3.reuse, RZ, PT ;  /* 0x000000ff0300720c */ /* 0x040fe40003f24270 */
[C---:B------:R-:W-:Y:S02]  /*b350*/  ISETP.GT.AND P2, PT, R3.reuse, 0x1, PT ;  /* 0x000000010300780c */ /* 0x040fe40003f44270 */
[----:B------:R-:W-:Y:S02]  /*b360*/  ISETP.GT.AND P3, PT, R3, 0x8, PT ;  /* 0x000000080300780c */ /* 0x000fe40003f64270 */
[----:B------:R-:W-:Y:S01]  /*b370*/  FSEL R0, R26, -INF , P1 ;  /* 0xff8000001a007808 */ /* 0x000fe20000800000 */
[----:B------:R-:W-:Y:S01]  /*b380*/  MUFU.TANH R15, R15 ;  /* 0x0000000f000f7308 */ /* 0x000fe20000002400 */
[----:B---3--:R-:W-:Y:S02]  /*b390*/  FSEL R65, R27, -INF , P2 ;  /* 0xff8000001b417808 */ /* 0x008fe40001000000 */
[----:B------:R-:W-:-:S02]  /*b3a0*/  ISETP.GT.AND P1, PT, R3, 0x9, PT ;  /* 0x000000090300780c */ /* 0x000fc40003f24270 */
[----:B-1----:R-:W-:Y:S02]  /*b3b0*/  FSEL R63, R30, -INF , P3 ;  /* 0xff8000001e3f7808 */ /* 0x002fe40001800000 */
[----:B------:R-:W-:Y:S01]  /*b3c0*/  FMNMX.FTZ R26, R0, R65, !PT ;  /* 0x00000041001a7209 */ /* 0x000fe20007810000 */
[----:B------:R0:W1:Y:S01]  /*b3d0*/  MUFU.TANH R27, R47 ;  /* 0x0000002f001b7308 */ /* 0x0000620000002400 */
[----:B------:R-:W-:Y:S02]  /*b3e0*/  ISETP.GT.AND P2, PT, R3, 0x10, PT ;  /* 0x000000100300780c */ /* 0x000fe40003f44270 */
[----:B----4-:R-:W-:Y:S02]  /*b3f0*/  FSEL R59, R31, -INF , P1 ;  /* 0xff8000001f3b7808 */ /* 0x010fe40000800000 */
[----:B------:R-:W-:Y:S02]  /*b400*/  FMNMX.FTZ R26, R63, R26, !PT ;  /* 0x0000001a3f1a7209 */ /* 0x000fe40007810000 */
[----:B------:R-:W-:Y:S01]  /*b410*/  ISETP.GT.AND P1, PT, R3, 0x11, PT ;  /* 0x000000110300780c */ /* 0x000fe20003f24270 */
[----:B------:R-:W2:Y:S01]  /*b420*/  MUFU.TANH R54, R54 ;  /* 0x0000003600367308 */ /* 0x000ea20000002400 */
[----:B------:R-:W-:Y:S01]  /*b430*/  FSEL R61, R34, -INF , P2 ;  /* 0xff800000223d7808 */ /* 0x000fe20001000000 */
[----:B------:R-:W-:Y:S01]  /*b440*/  FMUL.FTZ R34, R53, UR4 ;  /* 0x0000000435227c20 */ /* 0x000fe20008410000 */
[----:B------:R-:W-:-:S02]  /*b450*/  FMNMX.FTZ R26, R59, R26, !PT ;  /* 0x0000001a3b1a7209 */ /* 0x000fc40007810000 */
[----:B------:R-:W-:Y:S02]  /*b460*/  ISETP.GT.AND P2, PT, R3, 0x18, PT ;  /* 0x000000180300780c */ /* 0x000fe40003f44270 */
[----:B------:R-:W-:Y:S01]  /*b470*/  FSEL R57, R35, -INF , P1 ;  /* 0xff80000023397808 */ /* 0x000fe20000800000 */
[----:B------:R-:W3:Y:S01]  /*b480*/  MUFU.TANH R55, R55 ;  /* 0x0000003700377308 */ /* 0x000ee20000002400 */
[----:B------:R-:W-:Y:S02]  /*b490*/  FMNMX.FTZ R26, R61, R26, !PT ;  /* 0x0000001a3d1a7209 */ /* 0x000fe40007810000 */
[----:B------:R-:W-:Y:S02]  /*b4a0*/  ISETP.GT.AND P1, PT, R3, 0x19, PT ;  /* 0x000000190300780c */ /* 0x000fe40003f24270 */
[----:B------:R-:W-:Y:S02]  /*b4b0*/  FSEL R51, R38, -INF , P2 ;  /* 0xff80000026337808 */ /* 0x000fe40001000000 */
[----:B------:R-:W-:Y:S01]  /*b4c0*/  FMNMX.FTZ R26, R57, R26, !PT ;  /* 0x0000001a391a7209 */ /* 0x000fe20007810000 */
[----:B------:R-:W-:Y:S01]  /*b4d0*/  MUFU.TANH R12, R12 ;  /* 0x0000000c000c7308 */ /* 0x000fe20000002400 */
        /* <DEDUP_REMOVED lines=8> */
[----:B------:R-:W-:Y:S01]  /*b560*/  FSEL R35, R25, -INF , P1 ;  /* 0xff80000019237808 */ /* 0x000fe20000800000 */
[----:B------:R-:W-:Y:S01]  /*b570*/  MUFU.TANH R69, R69 ;  /* 0x0000004500457308 */ /* 0x000fe20000002400 */
[----:B------:R-:W-:Y:S02]  /*b580*/  FMNMX.FTZ R26, R43, R26, !PT ;  /* 0x0000001a2b1a7209 */ /* 0x000fe40007810000 */
[----:B------:R-:W-:Y:S02]  /*b590*/  ISETP.GT.AND P1, PT, R3, 0x29, PT ;  /* 0x000000290300780c */ /* 0x000fe40003f24270 */
[----:B------:R-:W-:Y:S02]  /*b5a0*/  FSEL R39, R46, -INF , P2 ;  /* 0xff8000002e277808 */ /* 0x000fe40001000000 */
[----:B------:R-:W-:Y:S01]  /*b5b0*/  FMNMX.FTZ R26, R35, R26, !PT ;  /* 0x0000001a231a7209 */ /* 0x000fe20007810000 */
[----:B------:R-:W-:Y:S01]  /*b5c0*/  MUFU.TANH R71, R71 ;  /* 0x0000004700477308 */ /* 0x000fe20000002400 */
[----:B------:R-:W-:-:S02]  /*b5d0*/  ISETP.GT.AND P2, PT, R3, 0x30, PT ;  /* 0x000000300300780c */ /* 0x000fc40003f44270 */
[----:B-1----:R-:W-:Y:S02]  /*b5e0*/  FSEL R31, R27, -INF , P1 ;  /* 0xff8000001b1f7808 */ /* 0x002fe40000800000 */
[----:B------:R-:W-:Y:S01]  /*b5f0*/  FMNMX.FTZ R30, R39, R26, !PT ;  /* 0x0000001a271e7209 */ /* 0x000fe20007810000 */
[----:B------:R-:W-:Y:S01]  /*b600*/  FMUL.FTZ R26, R28, UR4 ;  /* 0x000000041c1a7c20 */ /* 0x000fe20008410000 */
[----:B------:R-:W-:Y:S01]  /*b610*/  ISETP.GT.AND P1, PT, R3, 0x31, PT ;  /* 0x000000310300780c */ /* 0x000fe20003f24270 */
[----:B------:R-:W-:Y:S01]  /*b620*/  FMUL.FTZ R28, R29, UR4 ;  /* 0x000000041d1c7c20 */ /* 0x000fe20008410000 */
[----:B------:R-:W-:Y:S01]  /*b630*/  FSEL R27, R50, -INF , P2 ;  /* 0xff800000321b7808 */ /* 0x000fe20001000000 */
[----:B------:R-:W-:Y:S01]  /*b640*/  FMUL.FTZ R29, R33, UR4 ;  /* 0x00000004211d7c20 */ /* 0x000fe20008410000 */
[----:B------:R-:W-:Y:S01]  /*b650*/  FMNMX.FTZ R30, R31, R30, !PT ;  /* 0x0000001e1f1e7209 */ /* 0x000fe20007810000 */
[----:B------:R-:W-:Y:S01]  /*b660*/  MUFU.TANH R26, R26 ;  /* 0x0000001a001a7308 */ /* 0x000fe20000002400 */
[----:B------:R-:W-:-:S02]  /*b670*/  ISETP.GT.AND P2, PT, R3, 0x38, PT ;  /* 0x000000380300780c */ /* 0x000fc40003f44270 */
[----:B------:R-:W-:Y:S02]  /*b680*/  FSEL R15, R15, -INF , P1 ;  /* 0xff8000000f0f7808 */ /* 0x000fe40000800000 */
[----:B------:R-:W-:Y:S02]  /*b690*/  FMNMX.FTZ R30, R27, R30, !PT ;  /* 0x0000001e1b1e7209 */ /* 0x000fe40007810000 */
[----:B------:R-:W-:Y:S01]  /*b6a0*/  ISETP.GT.AND P1, PT, R3, 0x39, PT ;  /* 0x000000390300780c */ /* 0x000fe20003f24270 */
[----:B------:R-:W-:Y:S01]  /*b6b0*/  MUFU.TANH R28, R28 ;  /* 0x0000001c001c7308 */ /* 0x000fe20000002400 */
[----:B--2---:R-:W-:Y:S02]  /*b6c0*/  FSEL R25, R54, -INF , P2 ;  /* 0xff80000036197808 */ /* 0x004fe40001000000 */
[----:B------:R-:W-:Y:S02]  /*b6d0*/  FMNMX.FTZ R30, R15, R30, !PT ;  /* 0x0000001e0f1e7209 */ /* 0x000fe40007810000 */
[----:B---3--:R-:W-:Y:S01]  /*b6e0*/  FSEL R3, R55, -INF , P1 ;  /* 0xff80000037037808 */ /* 0x008fe20000800000 */
[----:B------:R-:W-:Y:S01]  /*b6f0*/  FMUL.FTZ R55, R32, UR4 ;  /* 0x0000000420377c20 */ /* 0x000fe20008410000 */
[----:B------:R-:W-:Y:S01]  /*b700*/  FMNMX.FTZ R30, R25, R30, !PT ;  /* 0x0000001e191e7209 */ /* 0x000fe20007810000 */
[----:B------:R-:W-:Y:S01]  /*b710*/  MUFU.TANH R29, R29 ;  /* 0x0000001d001d7308 */ /* 0x000fe20000002400 */
[----:B------:R-:W-:-:S02]  /*b720*/  VIADDMNMX R24, R20, R67, R24, PT ;  /* 0x0000004314187246 */ /* 0x000fc40003800118 */
[----:B------:R-:W-:Y:S02]  /*b730*/  FMNMX.FTZ R30, R3, R30, !PT ;  /* 0x0000001e031e7209 */ /* 0x000fe40007810000 */
[C---:B------:R-:W-:Y:S02]  /*b740*/  ISETP.GT.AND P1, PT, R24.reuse, RZ, PT ;  /* 0x000000ff1800720c */ /* 0x040fe40003f24270 */
[C---:B------:R-:W-:Y:S01]  /*b750*/  ISETP.GT.AND P2, PT, R24.reuse, 0x1, PT ;  /* 0x000000011800780c */ /* 0x040fe20003f44270 */
[----:B------:R-:W1:Y:S01]  /*b760*/  SHFL.BFLY PT, R33, R30, 0x2, 0x1f ;  /* 0x0c401f001e217f89 */ /* 0x000e6200000e0000 */
[----:B------:R-:W2:Y:S01]  /*b770*/  MUFU.TANH R55, R55 ;  /* 0x0000003700377308 */ /* 0x000ea20000002400 */
[----:B------:R-:W-:Y:S02]  /*b780*/  ISETP.GT.AND P3, PT, R24, 0x8, PT ;  /* 0x000000081800780c */ /* 0x000fe40003f64270 */
[----:B0-----:R-:W-:Y:S02]  /*b790*/  FSEL R32, R14, -INF , P2 ;  /* 0xff8000000e207808 */ /* 0x001fe40001000000 */
[----:B------:R-:W-:-:S03]  /*b7a0*/  ISETP.GT.AND P2, PT, R24, 0x10, PT ;  /* 0x000000101800780c */ /* 0x000fc60003f44270 */
[----:B------:R-:W0:Y:S08]  /*b7b0*/  MUFU.TANH R73, R73 ;  /* 0x0000004900497308 */ /* 0x000e300000002400 */
[----:B------:R-:W3:Y:S01]  /*b7c0*/  MUFU.TANH R75, R75 ;  /* 0x0000004b004b7308 */ /* 0x000ee20000002400 */
[----:B--2---:R-:W-:Y:S02]  /*b7d0*/  FSEL R55, R55, -INF , P2 ;  /* 0xff80000037377808 */ /* 0x004fe40001000000 */
[----:B------:R-:W-:-:S02]  /*b7e0*/  ISETP.GT.AND P2, PT, R24, 0x18, PT ;  /* 0x000000181800780c */ /* 0x000fc40003f44270 */
[----:B-1----:R-:W-:Y:S01]  /*b7f0*/  FMNMX.FTZ R36, R30, R33, !PT ;  /* 0x000000211e247209 */ /* 0x002fe20007810000 */
[----:B------:R-:W-:Y:S01]  /*b800*/  FMUL.FTZ R30, R45, UR4 ;  /* 0x000000042d1e7c20 */ /* 0x000fe20008410000 */
[----:B------:R-:W-:Y:S01]  /*b810*/  FSEL R45, R12, -INF , P1 ;  /* 0xff8000000c2d7808 */ /* 0x000fe20000800000 */
[----:B------:R-:W-:Y:S01]  /*b820*/  FMUL.FTZ R33, R49, UR4 ;  /* 0x0000000431217c20 */ /* 0x000fe20008410000 */
[----:B------:R-:W-:Y:S01]  /*b830*/  ISETP.GT.AND P1, PT, R24, 0x9, PT ;  /* 0x000000091800780c */ /* 0x000fe20003f24270 */
[----:B------:R-:W1:Y:S01]  /*b840*/  SHFL.BFLY PT, R37, R36, 0x1, 0x1f ;  /* 0x0c201f0024257f89 */ /* 0x000e6200000e0000 */
[----:B------:R-:W-:Y:S01]  /*b850*/  FSEL R49, R26, -INF , P3 ;  /* 0xff8000001a317808 */ /* 0x000fe20001800000 */
[----:B------:R-:W2:Y:S01]  /*b860*/  MUFU.TANH R77, R77 ;  /* 0x0000004d004d7308 */ /* 0x000ea20000002400 */
[----:B------:R-:W-:Y:S01]  /*b870*/  FMNMX.FTZ R12, R45, R32, !PT ;  /* 0x000000202d0c7209 */ /* 0x000fe20007810000 */
[----:B------:R-:W-:Y:S01]  /*b880*/  ULDC UR4, c[0x0][0x988] ;  /* 0x0002620000047ab9 */ /* 0x000fe20000000800 */
[----:B------:R-:W-:Y:S01]  /*b890*/  FSEL R53, R28, -INF , P1 ;  /* 0xff8000001c357808 */ /* 0x000fe20000800000 */
[----:B------:R-:W-:Y:S01]  /*b8a0*/  IMAD.U32 R14, RZ, RZ, UR4 ;  /* 0x00000004ff0e7e24 */ /* 0x000fe2000f8e00ff */
[----:B------:R-:W-:-:S02]  /*b8b0*/  FMNMX.FTZ R12, R49, R12, !PT ;  /* 0x0000000c310c7209 */ /* 0x000fc40007810000 */
[C---:B------:R-:W-:Y:S01]  /*b8c0*/  ISETP.GT.AND P1, PT, R24.reuse, 0x11, PT ;  /* 0x000000111800780c */ /* 0x040fe20003f24270 */
[----:B------:R-:W4:Y:S01]  /*b8d0*/  MUFU.TANH R30, R30 ;  /* 0x0000001e001e7308 */ /* 0x000f220000002400 */
[----:B------:R-:W-:Y:S02]  /*b8e0*/  FMNMX.FTZ R12, R53, R12, !PT ;  /* 0x0000000c350c7209 */ /* 0x000fe40007810000 */
[----:B------:R-:W-:Y:S02]  /*b8f0*/  FSEL R67, R29, -INF , P1 ;  /* 0xff8000001d437808 */ /* 0x000fe40000800000 */
[----:B------:R-:W-:Y:S02]  /*b900*/  FMNMX.FTZ R12, R55, R12, !PT ;  /* 0x0000000c370c7209 */ /* 0x000fe40007810000 */
[----:B------:R-:W-:Y:S01]  /*b910*/  ISETP.GT.AND P1, PT, R24, 0x19, PT ;  /* 0x000000191800780c */ /* 0x000fe20003f24270 */
[----:B------:R-:W4:Y:S01]  /*b920*/  MUFU.TANH R48, R48 ;  /* 0x0000003000307308 */ /* 0x000f220000002400 */
[----:B------:R-:W-:-:S02]  /*b930*/  FSEL R69, R69, -INF , P2 ;  /* 0xff80000045457808 */ /* 0x000fc40001000000 */
[----:B------:R-:W-:Y:S02]  /*b940*/  FMNMX.FTZ R12, R67, R12, !PT ;  /* 0x0000000c430c7209 */ /* 0x000fe40007810000 */
[C---:B------:R-:W-:Y:S02]  /*b950*/  ISETP.GT.AND P2, PT, R24.reuse, 0x20, PT ;  /* 0x000000201800780c */ /* 0x040fe40003f44270 */
[----:B------:R-:W-:Y:S01]  /*b960*/  FSEL R71, R71, -INF , P1 ;  /* 0xff80000047477808 */ /* 0x000fe20000800000 */
[----:B------:R4:W4:Y:S01]  /*b970*/  MUFU.TANH R26, R33 ;  /* 0x00000021001a7308 */ /* 0x0009220000002400 */
[----:B------:R-:W-:Y:S02]  /*b980*/  FMNMX.FTZ R12, R69, R12, !PT ;  /* 0x0000000c450c7209 */ /* 0x000fe40007810000 */
[----:B------:R-:W-:Y:S02]  /*b990*/  ISETP.GT.AND P1, PT, R24, 0x21, PT ;  /* 0x000000211800780c */ /* 0x000fe40003f24270 */
[----:B0-----:R-:W-:-:S02]  /*b9a0*/  FSEL R73, R73, -INF , P2 ;  /* 0xff80000049497808 */ /* 0x001fc40001000000 */
[----:B------:R-:W-:Y:S01]  /*b9b0*/  FMNMX.FTZ R12, R71, R12, !PT ;  /* 0x0000000c470c7209 */ /* 0x000fe20007810000 */
[----:B------:R-:W-:Y:S01]  /*b9c0*/  MUFU.TANH R34, R34 ;  /* 0x0000002200227308 */ /* 0x000fe20000002400 */
[----:B------:R-:W-:Y:S02]  /*b9d0*/  ISETP.GT.AND P2, PT, R24, 0x28, PT ;  /* 0x000000281800780c */ /* 0x000fe40003f44270 */
[----:B---3--:R-:W-:Y:S02]  /*b9e0*/  FSEL R75, R75, -INF , P1 ;  /* 0xff8000004b4b7808 */ /* 0x008fe40000800000 */
[----:B------:R-:W-:Y:S02]  /*b9f0*/  FMNMX.FTZ R12, R73, R12, !PT ;  /* 0x0000000c490c7209 */ /* 0x000fe40007810000 */
[----:B-1----:R-:W-:Y:S02]  /*ba00*/  FMNMX.FTZ R20, R36, R37, !PT ;  /* 0x0000002524147209 */ /* 0x002fe40007810000 */
[----:B------:R-:W0:Y:S01]  /*ba10*/  MUFU.TANH R37, R52 ;  /* 0x0000003400257308 */ /* 0x000e220000002400 */
[----:B------:R-:W-:-:S02]  /*ba20*/  ISETP.GT.AND P3, PT, R24, 0x29, PT ;  /* 0x000000291800780c */ /* 0x000fc40003f64270 */
[----:B--2---:R-:W-:Y:S01]  /*ba30*/  FSEL R77, R77, -INF , P2 ;  /* 0xff8000004d4d7808 */ /* 0x004fe20001000000 */
[----:B------:R-:W-:Y:S01]  /*ba40*/  FMUL.FTZ R38, R20, R14 ;  /* 0x0000000e14267220 */ /* 0x000fe20000410000 */
[----:B------:R-:W-:Y:S02]  /*ba50*/  FMNMX.FTZ R12, R75, R12, !PT ;  /* 0x0000000c4b0c7209 */ /* 0x000fe40007810000 */
[----:B------:R-:W-:Y:S02]  /*ba60*/  ISETP.GT.AND P1, PT, R24, 0x30, PT ;  /* 0x000000301800780c */ /* 0x000fe40003f24270 */
[----:B----4-:R-:W-:Y:S02]  /*ba70*/  FSEL R79, R30, -INF , P3 ;  /* 0xff8000001e4f7808 */ /* 0x010fe40001800000 */
[----:B------:R-:W-:Y:S02]  /*ba80*/  FMNMX.FTZ R12, R77, R12, !PT ;  /* 0x0000000c4d0c7209 */ /* 0x000fe40007810000 */
[----:B------:R-:W-:-:S02]  /*ba90*/  ISETP.GT.AND P2, PT, R24, 0x31, PT ;  /* 0x000000311800780c */ /* 0x000fc40003f44270 */
[----:B------:R-:W-:Y:S02]  /*baa0*/  FSEL R33, R48, -INF , P1 ;  /* 0xff80000030217808 */ /* 0x000fe40000800000 */
[----:B------:R-:W-:Y:S02]  /*bab0*/  FMNMX.FTZ R12, R79, R12, !PT ;  /* 0x0000000c4f0c7209 */ /* 0x000fe40007810000 */
[----:B------:R-:W-:Y:S02]  /*bac0*/  ISETP.GT.AND P1, PT, R24, 0x38, PT ;  /* 0x000000381800780c */ /* 0x000fe40003f24270 */
[----:B------:R-:W-:Y:S02]  /*bad0*/  FSEL R29, R26, -INF , P2 ;  /* 0xff8000001a1d7808 */ /* 0x000fe40001000000 */
[----:B------:R-:W-:Y:S02]  /*bae0*/  FMNMX.FTZ R12, R33, R12, !PT ;  /* 0x0000000c210c7209 */ /* 0x000fe40007810000 */
[----:B------:R-:W-:-:S02]  /*baf0*/  ISETP.GT.AND P2, PT, R24, 0x39, PT ;  /* 0x000000391800780c */ /* 0x000fc40003f44270 */
[----:B0-----:R-:W-:Y:S02]  /*bb00*/  FSEL R37, R37, -INF , P1 ;  /* 0xff80000025257808 */ /* 0x001fe40000800000 */
[----:B------:R-:W-:Y:S02]  /*bb10*/  FMNMX.FTZ R12, R29, R12, !PT ;  /* 0x0000000c1d0c7209 */ /* 0x000fe40007810000 */
[----:B------:R-:W-:Y:S02]  /*bb20*/  FSETP.NEU.FTZ.AND P4, PT, R20, -INF , PT ;  /* 0xff8000001400780b */ /* 0x000fe40003f9d000 */
[----:B------:R-:W-:Y:S02]  /*bb30*/  FSEL R41, R34, -INF , P2 ;  /* 0xff80000022297808 */ /* 0x000fe40001000000 */
[----:B------:R-:W-:Y:S02]  /*bb40*/  FMNMX.FTZ R12, R37, R12, !PT ;  /* 0x0000000c250c7209 */ /* 0x000fe40007810000 */
[----:B------:R-:W-:-:S02]  /*bb50*/  FSEL R38, R38, RZ, P4 ;  /* 0x000000ff26267208 */ /* 0x000fc40002000000 */
[----:B------:R-:W-:-:S03]  /*bb60*/  FMNMX.FTZ R12, R41, R12, !PT ;  /* 0x0000000c290c7209 */ /* 0x000fc60007810000 */
[-CC-:B------:R-:W-:Y:S01]  /*bb70*/  FFMA.FTZ R28, R59, R14.reuse, -R38.reuse ;  /* 0x0000000e3b1c7223 */ /* 0x180fe20000010826 */
        /* <DEDUP_REMOVED lines=14> */
[----:B------:R-:W-:-:S05]  /*bc60*/  VIADD R47, R21, 0x28c40 ;  /* 0x00028c40152f7836 */ /* 0x000fca0000000000 */
[----:B------:R-:W-:Y:S02]  /*bc70*/  PRMT R47, R190, 0x654, R47 ;  /* 0x00000654be2f7816 */ /* 0x000fe4000000002f */
[----:B------:R-:W1:Y:S02]  /*bc80*/  MUFU.EX2 R26, R26 ;  /* 0x0000001a001a7308 */ /* 0x000e640000000800 */
[----:B------:R2:W-:Y:S01]  /*bc90*/  SYNCS.ARRIVE.TRANS64.RED.A1T0 RZ, [R47+URZ], RZ ;  /* 0x000000ff2fff79a7 */ /* 0x0005e2000810043f */
[----:B0-----:R-:W-:Y:S01]  /*bca0*/  FMNMX.FTZ R59, R12, R59, !PT ;  /* 0x0000003b0c3b7209 */ /* 0x001fe20007810000 */
[-CC-:B------:R-:W-:Y:S01]  /*bcb0*/  FFMA.FTZ R12, R27, R14.reuse, -R38.reuse ;  /* 0x0000000e1b0c7223 */ /* 0x180fe20000010826 */
[----:B------:R-:W-:-:S03]  /*bcc0*/  FFMA.FTZ R27, R15, R14, -R38 ;  /* 0x0000000e0f1b7223 */ /* 0x000fc60000010826 */
[----:B------:R-:W0:Y:S01]  /*bcd0*/  MUFU.EX2 R167, R167 ;  /* 0x000000a700a77308 */ /* 0x000e220000000800 */
[----:B------:R-:W3:Y:S07]  /*bce0*/  SHFL.BFLY PT, R24, R59, 0x1, 0x1f ;  /* 0x0c201f003b187f89 */ /* 0x000eee00000e0000 */
[----:B------:R-:W4:Y:S01]  /*bcf0*/  MUFU.EX2 R28, R28 ;  /* 0x0000001c001c7308 */ /* 0x000f220000000800 */
[----:B-1----:R-:W-:Y:S01]  /*bd00*/  FADD.FTZ R40, R165, R26 ;  /* 0x0000001aa5287221 */ /* 0x002fe20000010000 */
[----:B------:R-:W-:-:S06]  /*bd10*/  F2FP.F16.F32.PACK_AB R165, R26, R165 ;  /* 0x000000a51aa5723e */ /* 0x000fcc00000000ff */
[----:B------:R-:W-:Y:S01]  /*bd20*/  MUFU.EX2 R161, R161 ;  /* 0x000000a100a17308 */ /* 0x000fe20000000800 */
[----:B0-----:R-:W-:-:S07]  /*bd30*/  FADD.FTZ R51, R167, R40 ;  /* 0x00000028a7337221 */ /* 0x001fce0000010000 */
[----:B------:R-:W-:Y:S01]  /*bd40*/  MUFU.EX2 R30, R30 ;  /* 0x0000001e001e7308 */ /* 0x000fe20000000800 */
[----:B---3--:R-:W-:Y:S01]  /*bd50*/  FMNMX.FTZ R15, R59, R24, !PT ;  /* 0x000000183b0f7209 */ /* 0x008fe20007810000 */
[-C--:B------:R-:W-:Y:S01]  /*bd60*/  FFMA.FTZ R24, R25, R14.reuse, -R38 ;  /* 0x0000000e19187223 */ /* 0x080fe20000010826 */
[C---:B----4-:R-:W-:Y:S01]  /*bd70*/  FADD.FTZ R44, R28.reuse, R51 ;  /* 0x000000331c2c7221 */ /* 0x050fe20000010000 */
[----:B------:R-:W-:Y:S02]  /*bd80*/  F2FP.F16.F32.PACK_AB R167, R28, R167 ;  /* 0x000000a71ca7723e */ /* 0x000fe400000000ff */
[C---:B------:R-:W-:Y:S01]  /*bd90*/  FMUL.FTZ R25, R15.reuse, R14 ;  /* 0x0000000e0f197220 */ /* 0x040fe20000410000 */
[----:B------:R-:W-:Y:S01]  /*bda0*/  FSETP.NEU.FTZ.AND P1, PT, R15, -INF , PT ;  /* 0xff8000000f00780b */ /* 0x000fe20003f3d000 */
[----:B------:R-:W-:Y:S03]  /*bdb0*/  MUFU.EX2 R163, R163 ;  /* 0x000000a300a37308 */ /* 0x000fe60000000800 */
        /* <DEDUP_REMOVED lines=18> */
[----:B------:R-:W-:-:S05]  /*bee0*/  FFMA.FTZ R38, R41, R14, -R38 ;  /* 0x0000000e29267223 */ /* 0x000fca0000010826 */
[----:B------:R-:W1:Y:S08]  /*bef0*/  MUFU.EX2 R166, R166 ;  /* 0x000000a600a67308 */ /* 0x000e700000000800 */
[----:B------:R-:W3:Y:S01]  /*bf00*/  MUFU.EX2 R31, R31 ;  /* 0x0000001f001f7308 */ /* 0x000ee20000000800 */
[----:B0-----:R-:W-:Y:S01]  /*bf10*/  FADD.FTZ R49, R164, R25 ;  /* 0x00000019a4317221 */ /* 0x001fe20000010000 */
[----:B------:R-:W-:-:S06]  /*bf20*/  F2FP.F16.F32.PACK_AB R164, R25, R164 ;  /* 0x000000a419a4723e */ /* 0x000fcc00000000ff */
[----:B------:R-:W0:Y:S01]  /*bf30*/  MUFU.EX2 R160, R160 ;  /* 0x000000a000a07308 */ /* 0x000e220000000800 */
[----:B-1----:R-:W-:Y:S01]  /*bf40*/  FADD.FTZ R42, R166, R49 ;  /* 0x00000031a62a7221 */ /* 0x002fe20000010000 */
[----:B------:R-:W-:Y:S01]  /*bf50*/  FADD.FTZ R49, R161, R44 ;  /* 0x0000002ca1317221 */ /* 0x000fe20000010000 */
[----:B------:R-:W-:-:S03]  /*bf60*/  F2FP.F16.F32.PACK_AB R161, R30, R161 ;  /* 0x000000a11ea1723e */ /* 0x000fc600000000ff */
[----:B------:R-:W-:Y:S02]  /*bf70*/  FADD.FTZ R44, R30, R49 ;  /* 0x000000311e2c7221 */ /* 0x000fe40000010000 */
[----:B------:R-:W1:Y:S01]  /*bf80*/  MUFU.EX2 R35, R35 ;  /* 0x0000002300237308 */ /* 0x000e620000000800 */
[----:B---3--:R-:W-:Y:S01]  /*bf90*/  FADD.FTZ R29, R31, R42 ;  /* 0x0000002a1f1d7221 */ /* 0x008fe20000010000 */
[----:B------:R-:W-:Y:S01]  /*bfa0*/  FADD.FTZ R41, R163, R44 ;  /* 0x0000002ca3297221 */ /* 0x000fe20000010000 */
[----:B------:R-:W-:Y:S01]  /*bfb0*/  F2FP.F16.F32.PACK_AB R166, R31, R166 ;  /* 0x000000a61fa6723e */ /* 0x000fe200000000ff */
[----:B------:R-:W-:Y:S01]  /*bfc0*/  BAR.SYNC.DEFER_BLOCKING 0xf, 0x100 ;  /* 0x03c4000000007b1d */ /* 0x000fe20000010000 */
[----:B0-----:R-:W-:-:S05]  /*bfd0*/  FADD.FTZ R42, R160, R29 ;  /* 0x0000001da02a7221 */ /* 0x001fca0000010000 */
[----:B------:R-:W0:Y:S01]  /*bfe0*/  MUFU.EX2 R162, R162 ;  /* 0x000000a200a27308 */ /* 0x000e220000000800 */
[----:B-1----:R-:W-:-:S07]  /*bff0*/  FADD.FTZ R29, R35, R42 ;  /* 0x0000002a231d7221 */ /* 0x002fce0000010000 */
[----:B------:R-:W1:Y:S01]  /*c000*/  MUFU.EX2 R34, R34 ;  /* 0x0000002200227308 */ /* 0x000e620000000800 */
[----:B------:R-:W-:-:S07]  /*c010*/  F2FP.F16.F32.PACK_AB R160, R35, R160 ;  /* 0x000000a023a0723e */ /* 0x000fce00000000ff */
[----:B------:R-:W3:Y:S01]  /*c020*/  MUFU.EX2 R39, R39 ;  /* 0x0000002700277308 */ /* 0x000ee20000000800 */
[----:B0-----:R-:W-:Y:S01]  /*c030*/  FADD.FTZ R28, R162, R29 ;  /* 0x0000001da21c7221 */ /* 0x001fe20000010000 */
[----:B------:R0:W-:Y:S06]  /*c040*/  STSM.16.M88.4 [R201+0x26800], R164 ;  /* 0x026800a4c9007844 */ /* 0x0001ec0000000200 */
[----:B------:R-:W2:Y:S01]  /*c050*/  MUFU.EX2 R157, R157 ;  /* 0x0000009d009d7308 */ /* 0x000ea20000000800 */
[C---:B-1----:R-:W-:Y:S01]  /*c060*/  FADD.FTZ R42, R34.reuse, R41 ;  /* 0x00000029222a7221 */ /* 0x042fe20000010000 */
[----:B------:R-:W-:-:S06]  /*c070*/  F2FP.F16.F32.PACK_AB R163, R34, R163 ;  /* 0x000000a322a3723e */ /* 0x000fcc00000000ff */
[----:B------:R-:W1:Y:S01]  /*c080*/  MUFU.EX2 R156, R156 ;  /* 0x0000009c009c7308 */ /* 0x000e620000000800 */
[C---:B---3--:R-:W-:Y:S01]  /*c090*/  FADD.FTZ R41, R39.reuse, R28 ;  /* 0x0000001c27297221 */ /* 0x048fe20000010000 */
[----:B------:R-:W-:-:S05]  /*c0a0*/  F2FP.F16.F32.PACK_AB R162, R39, R162 ;  /* 0x000000a227a2723e */ /* 0x000fca00000000ff */
[----:B------:R0:W-:Y:S01]  /*c0b0*/  STSM.16.M88.4 [R202], R160 ;  /* 0x000000a0ca007844 */ /* 0x0001e20000000200 */
[----:B------:R-:W3:Y:S01]  /*c0c0*/  MUFU.EX2 R36, R36 ;  /* 0x0000002400247308 */ /* 0x000ee20000000800 */
[----:B--2---:R-:W-:-:S07]  /*c0d0*/  FADD.FTZ R47, R157, R42 ;  /* 0x0000002a9d2f7221 */ /* 0x004fce0000010000 */
[----:B------:R-:W2:Y:S01]  /*c0e0*/  MUFU.EX2 R43, R43 ;  /* 0x0000002b002b7308 */ /* 0x000ea20000000800 */
[----:B-1----:R-:W-:-:S07]  /*c0f0*/  FADD.FTZ R28, R156, R41 ;  /* 0x000000299c1c7221 */ /* 0x002fce0000010000 */
[----:B------:R-:W1:Y:S01]  /*c100*/  MUFU.EX2 R159, R159 ;  /* 0x0000009f009f7308 */ /* 0x000e620000000800 */
[C---:B---3--:R-:W-:Y:S01]  /*c110*/  FADD.FTZ R30, R36.reuse, R47 ;  /* 0x0000002f241e7221 */ /* 0x048fe20000010000 */
[----:B------:R-:W-:-:S06]  /*c120*/  F2FP.F16.F32.PACK_AB R157, R36, R157 ;  /* 0x0000009d249d723e */ /* 0x000fcc00000000ff */
[----:B------:R-:W3:Y:S01]  /*c130*/  MUFU.EX2 R45, R45 ;  /* 0x0000002d002d7308 */ /* 0x000ee20000000800 */
[C---:B--2---:R-:W-:Y:S01]  /*c140*/  FADD.FTZ R28, R43.reuse, R28 ;  /* 0x0000001c2b1c7221 */ /* 0x044fe20000010000 */
[----:B------:R-:W-:-:S06]  /*c150*/  F2FP.F16.F32.PACK_AB R156, R43, R156 ;  /* 0x0000009c2b9c723e */ /* 0x000fcc00000000ff */
[----:B------:R-:W2:Y:S01]  /*c160*/  MUFU.EX2 R32, R32 ;  /* 0x0000002000207308 */ /* 0x000ea20000000800 */
[----:B-1----:R-:W-:-:S07]  /*c170*/  FADD.FTZ R31, R159, R30 ;  /* 0x0000001e9f1f7221 */ /* 0x002fce0000010000 */
[----:B------:R-:W1:Y:S01]  /*c180*/  MUFU.EX2 R0, R0 ;  /* 0x0000000000007308 */ /* 0x000e620000000800 */
[----:B---3--:R-:W-:-:S07]  /*c190*/  FADD.FTZ R25, R45, R28 ;  /* 0x0000001c2d197221 */ /* 0x008fce0000010000 */
[----:B------:R-:W-:Y:S01]  /*c1a0*/  MUFU.EX2 R12, R12 ;  /* 0x0000000c000c7308 */ /* 0x000fe20000000800 */
[C---:B--2---:R-:W-:Y:S01]  /*c1b0*/  F2FP.F16.F32.PACK_AB R158, R32.reuse, R45 ;  /* 0x0000002d209e723e */ /* 0x044fe200000000ff */
[----:B------:R-:W-:-:S06]  /*c1c0*/  FADD.FTZ R32, R32, R25 ;  /* 0x0000001920207221 */ /* 0x000fcc0000010000 */
[----:B------:R-:W2:Y:S01]  /*c1d0*/  MUFU.EX2 R27, R27 ;  /* 0x0000001b001b7308 */ /* 0x000ea20000000800 */
[C---:B-1----:R-:W-:Y:S01]  /*c1e0*/  FADD.FTZ R31, R0.reuse, R31 ;  /* 0x0000001f001f7221 */ /* 0x042fe20000010000 */
[----:B------:R-:W-:-:S05]  /*c1f0*/  F2FP.F16.F32.PACK_AB R159, R0, R159 ;  /* 0x0000009f009f723e */ /* 0x000fca00000000ff */
[----:B------:R0:W-:Y:S01]  /*c200*/  STSM.16.M88.4 [R204], R156 ;  /* 0x0000009ccc007844 */ /* 0x0001e20000000200 */
[----:B------:R-:W-:Y:S08]  /*c210*/  MUFU.EX2 R33, R33 ;  /* 0x0000002100217308 */ /* 0x000ff00000000800 */
[----:B------:R-:W1:Y:S01]  /*c220*/  MUFU.EX2 R40, R40 ;  /* 0x0000002800287308 */ /* 0x000e620000000800 */
[----:B--2---:R-:W-:Y:S01]  /*c230*/  F2FP.F16.F32.PACK_AB R153, R27, R12 ;  /* 0x0000000c1b99723e */ /* 0x004fe200000000ff */
[----:B------:R-:W-:-:S04]  /*c240*/  FADD.FTZ R12, R12, R31 ;  /* 0x0000001f0c0c7221 */ /* 0x000fc80000010000 */
[----:B------:R-:W-:Y:S02]  /*c250*/  FADD.FTZ R27, R27, R12 ;  /* 0x0000000c1b1b7221 */ /* 0x000fe40000010000 */
[----:B------:R-:W-:Y:S08]  /*c260*/  MUFU.EX2 R24, R24 ;  /* 0x0000001800187308 */ /* 0x000ff00000000800 */
[----:B------:R-:W2:Y:S01]  /*c270*/  MUFU.EX2 R3, R3 ;  /* 0x0000000300037308 */ /* 0x000ea20000000800 */
[----:B-1---5:R-:W-:Y:S01]  /*c280*/  F2FP.F16.F32.PACK_AB R152, R40, R33 ;  /* 0x000000212898723e */ /* 0x022fe200000000ff */
[----:B------:R-:W-:-:S04]  /*c290*/  FADD.FTZ R33, R33, R32 ;  /* 0x0000002021217221 */ /* 0x000fc80000010000 */
[----:B------:R-:W-:Y:S02]  /*c2a0*/  FADD.FTZ R33, R40, R33 ;  /* 0x0000002128217221 */ /* 0x000fe40000010000 */
[----:B------:R-:W1:Y:S08]  /*c2b0*/  MUFU.EX2 R26, R37 ;  /* 0x00000025001a7308 */ /* 0x000e700000000800 */
[----:B------:R-:W3:Y:S01]  /*c2c0*/  MUFU.EX2 R29, R38 ;  /* 0x00000026001d7308 */ /* 0x000ee20000000800 */
[----:B--2---:R-:W-:Y:S01]  /*c2d0*/  F2FP.F16.F32.PACK_AB R155, R3, R24 ;  /* 0x00000018039b723e */ /* 0x004fe200000000ff */
        /* <DEDUP_REMOVED lines=8> */
.L_x_4779:
[----:B------:R1:W2:Y:S01]  /*c360*/  SYNCS.PHASECHK.TRANS64.TRYWAIT P1, [R21+URZ+0x28c50], R58 ;  /* 0x028c503a150075a7 */ /* 0x0002a2000802017f */
[----:B------:R-:W-:Y:S05]  /*c370*/  @!P0 BRA `(.L_x_4780) ;  /* 0x0000000000048947 */ /* 0x000fea0003800000 */
[----:B------:R-:W-:Y:S01]  /*c380*/  BPT.TRAP 0x1 ;  /* 0x000000040000795c */ /* 0x000fe20000300000 */
.L_x_4780:
[----:B------:R-:W-:Y:S01]  /*c390*/  LOP3.LUT R12, R56, 0x2000000, RZ, 0xfc, !PT ;  /* 0x02000000380c7812 */ /* 0x000fe200078efcff */
[----:B------:R-:W-:Y:S01]  /*c3a0*/  ULDC UR38, c[0x0][0x9d8] ;  /* 0x0002760000267ab9 */ /* 0x000fe20000000800 */
[----:B------:R-:W-:Y:S01]  /*c3b0*/  ULDC UR39, c[0x0][0x9d8] ;  /* 0x0002760000277ab9 */ /* 0x000fe20000000800 */
[----:B------:R-:W-:Y:S01]  /*c3c0*/  ULDC UR36, c[0x0][0x988] ;  /* 0x0002620000247ab9 */ /* 0x000fe20000000800 */
[----:B------:R-:W-:Y:S01]  /*c3d0*/  ULDC UR37, c[0x0][0x988] ;  /* 0x0002620000257ab9 */ /* 0x000fe20000000800 */
[----:B------:R-:W-:Y:S01]  /*c3e0*/  BSSY B0, `(.L_x_4781) ;  /* 0x0000006000007945 */ /* 0x000fe20003800000 */
[----:B------:R-:W-:Y:S01]  /*c3f0*/  IMAD R28, R19, 0x1000, R12 ;  /* 0x00001000131c7824 */ /* 0x000fe200078e020c */
[----:B------:R-:W-:Y:S02]  /*c400*/  MOV R29, 0x40000040 ;  /* 0x40000040001d7802 */ /* 0x000fe40000000f00 */
[----:B--2---:R-:W-:Y:S05]  /*c410*/  @P1 BRA `(.L_x_4782) ;  /* 0x0000000000081947 */ /* 0x004fea0003800000 */
[----:B------:R-:W2:Y:S02]  /*c420*/  SYNCS.PHASECHK.TRANS64.TRYWAIT P1, [R21+URZ+0x28c50], R58 ;  /* 0x028c503a150075a7 */ /* 0x000ea4000802017f */
[----:B--2---:R-:W-:Y:S05]  /*c430*/  @!P1 BRA `(.L_x_4783) ;  /* 0x0000013000989947 */ /* 0x004fea0003800000 */
.L_x_4782:
[----:B------:R-:W-:Y:S05]  /*c440*/  BSYNC B0 ;  /* 0x0000000000007941 */ /* 0x000fea0003800000 */
.L_x_4781:
        /* <DEDUP_REMOVED lines=14> */
[----:B-12---:R-:W-:-:S06]  /*c530*/  WARPGROUP.ARRIVE ;  /* 0x00000000000079c5 */ /* 0x006fcc0000000000 */
        /* <DEDUP_REMOVED lines=22> */
[----:B------:R-:W-:Y:S05]  /*c6a0*/  @!P0 BRA `(.L_x_4784) ;  /* 0x0000000000048947 */ /* 0x000fea0003800000 */
[----:B------:R-:W-:Y:S01]  /*c6b0*/  BPT.TRAP 0x1 ;  /* 0x000000040000795c */ /* 0x000fe20000300000 */
.L_x_4784:
[----:B0-----:R-:W0:Y:S01]  /*c6c0*/  LDC R152, c[0x0][0x448] ;  /* 0x00011200ff987b82 */ /* 0x001e220000000800 */
[----:B------:R-:W-:Y:S01]  /*c6d0*/  VIADD R21, R21, 0x28c60 ;  /* 0x00028c6015157836 */ /* 0x000fe20000000000 */
[----:B------:R-:W-:Y:S01]  /*c6e0*/  BSSY B1, `(.L_x_4785) ;  /* 0x000024b000017945 */ /* 0x000fe20003800000 */
[----:B------:R-:W-:Y:S02]  /*c6f0*/  IMAD.MOV.U32 R153, RZ, RZ, R199 ;  /* 0x000000ffff997224 */ /* 0x000fe400078e00c7 */
[----:B------:R-:W-:Y:S01]  /*c700*/  VIADD R208, R208, 0xfffffffe ;  /* 0xfffffffed0d07836 */ /* 0x000fe20000000000 */
[----:B------:R-:W-:-:S04]  /*c710*/  PRMT R21, R190, 0x654, R21 ;  /* 0x00000654be157816 */ /* 0x000fc80000000015 */
[----:B------:R1:W-:Y:S01]  /*c720*/  SYNCS.ARRIVE.TRANS64.RED.A1T0 RZ, [R21+URZ], RZ ;  /* 0x000000ff15ff79a7 */ /* 0x0003e2000810043f */
[----:B0-----:R-:W-:-:S13]  /*c730*/  ISETP.NE.AND P1, PT, R152, 0x1, PT ;  /* 0x000000019800780c */ /* 0x001fda0003f25270 */
[----:B------:R-:W0:Y:S08]  /*c740*/  @P1 LDC R152, c[0x0][0x44c] ;  /* 0x00011300ff981b82 */ /* 0x000e300000000800 */
[----:B-1----:R-:W1:Y:S01]  /*c750*/  @P1 LDC R21, c[0x0][0x450] ;  /* 0x00011400ff151b82 */ /* 0x002e620000000800 */
[----:B0-----:R-:W-:-:S05]  /*c760*/  @P1 IMAD.HI.U32 R152, R199, R152, RZ ;  /* 0x00000098c7981227 */ /* 0x001fca00078e00ff */
[----:B-1----:R-:W-:-:S04]  /*c770*/  @P1 SHF.R.U32.HI R153, RZ, R21, R152 ;  /* 0x00000015ff991219 */ /* 0x002fc80000011698 */
[----:B------:R-:W-:-:S04]  /*c780*/  IADD3 R21, R153, R200, -R198 ;  /* 0x000000c899157210 */ /* 0x000fc80007ffe8c6 */
        /* <DEDUP_REMOVED lines=9> */
[----:B------:R-:W-:-:S07]  /*c820*/  IMAD.MOV.U32 R220, RZ, RZ, R19 ;  /* 0x000000ffffdc7224 */ /* 0x000fce00078e0013 */
.L_x_4799:
[----:B------:R-:W-:-:S04]  /*c830*/  IADD3 R19, R220, 0x1, RZ ;  /* 0x00000001dc137810 */ /* 0x000fc80007ffe0ff */
[----:B------:R-:W-:-:S04]  /*c840*/  ISETP.NE.AND P1, PT, R19, 0x2, PT ;  /* 0x000000021300780c */ /* 0x000fc80003f25270 */
[----:B------:R-:W-:Y:S02]  /*c850*/  SEL R14, RZ, 0x1, P1 ;  /* 0x00000001ff0e7807 */ /* 0x000fe40000800000 */
[----:B------:R-:W-:Y:S02]  /*c860*/  SEL R19, R19, RZ, P1 ;  /* 0x000000ff13137207 */ /* 0x000fe40000800000 */
[----:B------:R-:W-:Y:S01]  /*c870*/  LOP3.LUT R22, R22, R14, RZ, 0x3c, !PT ;  /* 0x0000000e16167212 */ /* 0x000fe200078e3cff */
[----:B0-----:R-:W-:Y:S06]  /*c880*/  @!P0 BRA `(.L_x_4787) ;  /* 0x0000000000048947 */ /* 0x001fec0003800000 */
[----:B------:R-:W-:Y:S01]  /*c890*/  BPT.TRAP 0x1 ;  /* 0x000000040000795c */ /* 0x000fe20000300000 */
.L_x_4787:
[----:B------:R-:W-:Y:S01]  /*c8a0*/  IMAD R209, R19, 0x8, R2 ;  /* 0x0000000813d17824 */ /* 0x000fe200078e0202 */
[----:B------:R-:W-:-:S04]  /*c8b0*/  SHF.L.U32 R213, R22, 0x1f, RZ ;  /* 0x0000001f16d57819 */ /* 0x000fc800000006ff */
[----:B------:R0:W1:Y:S01]  /*c8c0*/  SYNCS.PHASECHK.TRANS64.TRYWAIT P1, [R209+URZ+0x28c30], R213 ;  /* 0x028c30d5d10075a7 */ /* 0x000062000802017f */
[----:B------:R-:W-:Y:S05]  /*c8d0*/  @!P0 BRA `(.L_x_4788) ;  /* 0x0000000000048947 */ /* 0x000fea0003800000 */
[----:B------:R-:W-:Y:S01]  /*c8e0*/  BPT.TRAP 0x1 ;  /* 0x000000040000795c */ /* 0x000fe20000300000 */
.L_x_4788:
[----:B------:R-:W-:Y:S01]  /*c8f0*/  BSSY B2, `(.L_x_4789) ;  /* 0x0000006000027945 */ /* 0x000fe20003800000 */
[----:B------:R-:W-:Y:S02]  /*c900*/  IMAD R154, R19, 0x200, R13 ;  /* 0x00000200139a7824 */ /* 0x000fe400078e020d */
[----:B------:R-:W-:Y:S01]  /*c910*/  IMAD.MOV.U32 R155, RZ, RZ, 0x40000040 ;  /* 0x40000040ff9b7424 */ /* 0x000fe200078e00ff */
[----:B-1----:R-:W-:Y:S06]  /*c920*/  @P1 BRA `(.L_x_4790) ;  /* 0x0000000000081947 */ /* 0x002fec0003800000 */
[----:B------:R-:W1:Y:S02]  /*c930*/  SYNCS.PHASECHK.TRANS64.TRYWAIT P1, [R209+URZ+0x28c30], R213 ;  /* 0x028c30d5d10075a7 */ /* 0x000e64000802017f */
[----:B-1----:R-:W-:Y:S05]  /*c940*/  @!P1 BRA `(.L_x_4791) ;  /* 0x0000012c00689947 */ /* 0x002fea0003800000 */
.L_x_4790:
[----:B------:R-:W-:Y:S05]  /*c950*/  BSYNC B2 ;  /* 0x0000000000027941 */ /* 0x000fea0003800000 */
.L_x_4789:
        /* <DEDUP_REMOVED lines=14> */
[----:B------:R-:W-:Y:S01]  /*ca40*/  WARPGROUP.ARRIVE ;  /* 0x00000000000079c5 */ /* 0x000fe20000000000 */
[----:B------:R-:W-:Y:S02]  /*ca50*/  R2UR UR8, R10 ;  /* 0x000000000a0872ca */ /* 0x000fe400000e0000 */
[----:B------:R-:W-:Y:S02]  /*ca60*/  R2UR UR9, R11 ;  /* 0x000000000b0972ca */ /* 0x000fe400000e0000 */
[----:B------:R-:W-:Y:S01]  /*ca70*/  R2UR UR14, R14 ;  /* 0x000000000e0e72ca */ /* 0x000fe200000e0000 */
[----:B------:R-:W-:Y:S01]  /*ca80*/  HGMMA.64x64x16.F32 R152, gdesc[UR4], RZ, !UPT, gsb0 ;  /* 0x00e00000049879f0 */ /* 0x000fe2000c0008ff */
[----:B------:R-:W-:Y:S02]  /*ca90*/  R2UR UR15, R15 ;  /* 0x000000000f0f72ca */ /* 0x000fe400000e0000 */
[----:B------:R-:W-:-:S02]  /*caa0*/  R2UR UR12, R8 ;  /* 0x00000000080c72ca */ /* 0x000fc400000e0000 */
        /* <DEDUP_REMOVED lines=15> */
.L_x_4792:
[----:B------:R-:W2:Y:S01]  /*cba0*/  LDC R14, c[0x0][0x448] ;  /* 0x00011200ff0e7b82 */ /* 0x000ea20000000800 */
[----:B------:R-:W-:Y:S01]  /*cbb0*/  FMUL.FTZ R223, R183, UR39 ;  /* 0x00000027b7df7c20 */ /* 0x000fe20008410000 */
[----:B------:R-:W-:Y:S01]  /*cbc0*/  FMUL.FTZ R182, R182, UR39 ;  /* 0x00000027b6b67c20 */ /* 0x000fe20008410000 */
[----:B------:R-:W-:Y:S01]  /*cbd0*/  FMUL.FTZ R173, R173, UR39 ;  /* 0x00000027adad7c20 */ /* 0x000fe20008410000 */
[----:B------:R-:W-:Y:S01]  /*cbe0*/  FMUL.FTZ R172, R172, UR39 ;  /* 0x00000027acac7c20 */ /* 0x000fe20008410000 */
[----:B------:R-:W-:Y:S01]  /*cbf0*/  FMUL.FTZ R176, R176, UR39 ;  /* 0x00000027b0b07c20 */ /* 0x000fe20008410000 */
[----:B------:R-:W-:Y:S01]  /*cc00*/  FMUL.FTZ R177, R177, UR39 ;  /* 0x00000027b1b17c20 */ /* 0x000fe20008410000 */
[----:B------:R-:W-:Y:S01]  /*cc10*/  FMUL.FTZ R181, R181, UR39 ;  /* 0x00000027b5b57c20 */ /* 0x000fe20008410000 */
[----:B------:R-:W-:Y:S08]  /*cc20*/  MUFU.TANH R182, R182 ;  /* 0x000000b600b67308 */ /* 0x000ff00000002400 */
[----:B------:R-:W-:Y:S01]  /*cc30*/  MUFU.TANH R172, R172 ;  /* 0x000000ac00ac7308 */ /* 0x000fe20000002400 */
[----:B--2---:R-:W-:Y:S01]  /*cc40*/  ISETP.NE.AND P1, PT, R14, 0x1, PT ;  /* 0x000000010e00780c */ /* 0x004fe20003f25270 */
[----:B------:R-:W-:-:S06]  /*cc50*/  IMAD.IADD R14, R210, 0x1, R199 ;  /* 0x00000001d20e7824 */ /* 0x000fcc00078e02c7 */
[----:B------:R-:W-:Y:S06]  /*cc60*/  MUFU.TANH R181, R181 ;  /* 0x000000b500b57308 */ /* 0x000fec0000002400 */
[----:B------:R-:W2:Y:S08]  /*cc70*/  @P1 LDC R20, c[0x0][0x44c] ;  /* 0x00011300ff141b82 */ /* 0x000eb00000000800 */
[----:B------:R-:W3:Y:S01]  /*cc80*/  @P1 LDC R15, c[0x0][0x450] ;  /* 0x00011400ff0f1b82 */ /* 0x000ee20000000800 */
[----:B--2---:R-:W-:-:S05]  /*cc90*/  @P1 IMAD.HI.U32 R20, R14, R20, RZ ;  /* 0x000000140e141227 */ /* 0x004fca00078e00ff */
        /* <DEDUP_REMOVED lines=22> */
[----:B------:R-:W-:Y:S01]  /*ce00*/  SHFL.IDX PT, R175, R14, RZ, 0x1c1f ;  /* 0x001c1fff0eaf7589 */ /* 0x000fe200000e0000 */
[----:B------:R-:W-:Y:S01]  /*ce10*/  FMUL.FTZ R170, R174, UR39 ;  /* 0x00000027aeaa7c20 */ /* 0x000fe20008410000 */
[----:B------:R-:W-:Y:S01]  /*ce20*/  FMUL.FTZ R174, R178, UR39 ;  /* 0x00000027b2ae7c20 */ /* 0x000fe20008410000 */
[----:B------:R-:W2:Y:S01]  /*ce30*/  MUFU.TANH R155, R155 ;  /* 0x0000009b009b7308 */ /* 0x000ea20000002400 */
[----:B------:R3:W4:Y:S07]  /*ce40*/  SHFL.IDX PT, R178, R14, 0x1, 0x1c1f ;  /* 0x003c1f000eb27f89 */ /* 0x00072e00000e0000 */
[----:B------:R-:W5:Y:S01]  /*ce50*/  MUFU.TANH R166, R166 ;  /* 0x000000a600a67308 */ /* 0x000f620000002400 */
[----:B---3--:R-:W-:Y:S01]  /*ce60*/  FMUL.FTZ R14, R179, UR39 ;  /* 0x00000027b30e7c20 */ /* 0x008fe20008410000 */
[----:B------:R-:W-:-:S04]  /*ce70*/  IMAD.MOV.U32 R179, RZ, RZ, -0x40 ;  /* 0xffffffc0ffb37424 */ /* 0x000fc800078e00ff */
[----:B------:R-:W-:Y:S02]  /*ce80*/  IMAD R179, R208, R179, 0x1 ;  /* 0x00000001d0b37424 */ /* 0x000fe400078e02b3 */
[----:B------:R-:W3:Y:S03]  /*ce90*/  MUFU.TANH R15, R15 ;  /* 0x0000000f000f7308 */ /* 0x000ee60000002400 */
[----:B------:R-:W-:-:S05]  /*cea0*/  IADD3 R179, R200, R179, -R207 ;  /* 0x000000b3c8b37210 */ /* 0x000fca0007ffe8cf */
[----:B------:R-:W-:Y:S01]  /*ceb0*/  IMAD.IADD R222, R179, 0x1, -R198 ;  /* 0x00000001b3de7824 */ /* 0x000fe200078e0ac6 */
[----:B------:R-:W0:Y:S03]  /*cec0*/  MUFU.TANH R157, R157 ;  /* 0x0000009d009d7308 */ /* 0x000e260000002400 */
[C---:B----4-:R-:W-:Y:S01]  /*ced0*/  IMAD.IADD R183, R222.reuse, 0x1, R178 ;  /* 0x00000001deb77824 */ /* 0x050fe200078e02b2 */
[----:B------:R-:W-:-:S04]  /*cee0*/  IADD3 R179, R222, R175, RZ ;  /* 0x000000afdeb37210 */ /* 0x000fc80007ffe0ff */
[----:B------:R-:W4:Y:S01]  /*cef0*/  MUFU.TANH R20, R20 ;  /* 0x0000001400147308 */ /* 0x000f220000002400 */
[C---:B------:R-:W-:Y:S02]  /*cf00*/  ISETP.GT.AND P2, PT, R179.reuse, 0x9, PT ;  /* 0x00000009b300780c */ /* 0x040fe40003f44270 */
[----:B------:R-:W-:Y:S02]  /*cf10*/  ISETP.GT.AND P4, PT, R179, RZ, PT ;  /* 0x000000ffb300720c */ /* 0x000fe40003f84270 */
[----:B--2---:R-:W-:Y:S02]  /*cf20*/  FSEL R155, R155, -INF , P2 ;  /* 0xff8000009b9b7808 */ /* 0x004fe40001000000 */
[C---:B------:R-:W-:Y:S01]  /*cf30*/  ISETP.GT.AND P2, PT, R179.reuse, 0x20, PT ;  /* 0x00000020b300780c */ /* 0x040fe20003f44270 */
[----:B------:R-:W2:Y:S01]  /*cf40*/  MUFU.TANH R159, R159 ;  /* 0x0000009f009f7308 */ /* 0x000ea20000002400 */
[----:B------:R-:W-:Y:S02]  /*cf50*/  ISETP.GT.AND P5, PT, R179, 0x1, PT ;  /* 0x00000001b300780c */ /* 0x000fe40003fa4270 */
[----:B-----5:R-:W-:-:S02]  /*cf60*/  FSEL R166, R166, -INF , P2 ;  /* 0xff800000a6a67808 */ /* 0x020fc40001000000 */
[----:B------:R-:W-:Y:S02]  /*cf70*/  ISETP.GT.AND P2, PT, R183, 0x9, PT ;  /* 0x00000009b700780c */ /* 0x000fe40003f44270 */
[----:B---3--:R-:W-:Y:S01]  /*cf80*/  FSEL R175, R15, -INF , P4 ;  /* 0xff8000000faf7808 */ /* 0x008fe20002000000 */
[----:B------:R-:W3:Y:S01]  /*cf90*/  MUFU.TANH R154, R154 ;  /* 0x0000009a009a7308 */ /* 0x000ee20000002400 */
[----:B------:R-:W-:Y:S02]  /*cfa0*/  ISETP.GT.AND P4, PT, R179, 0x11, PT ;  /* 0x00000011b300780c */ /* 0x000fe40003f84270 */
[----:B0-----:R-:W-:Y:S02]  /*cfb0*/  FSEL R157, R157, -INF , P2 ;  /* 0xff8000009d9d7808 */ /* 0x001fe40001000000 */
[----:B------:R-:W-:Y:S02]  /*cfc0*/  ISETP.GT.AND P1, PT, R179, 0x8, PT ;  /* 0x00000008b300780c */ /* 0x000fe40003f24270 */
[----:B----4-:R-:W-:Y:S01]  /*cfd0*/  FSEL R178, R20, -INF , P5 ;  /* 0xff80000014b27808 */ /* 0x010fe20002800000 */
[----:B------:R-:W0:Y:S01]  /*cfe0*/  MUFU.TANH R168, R168 ;  /* 0x000000a800a87308 */ /* 0x000e220000002400 */
[----:B------:R-:W-:-:S02]  /*cff0*/  ISETP.GT.AND P2, PT, R183, 0x20, PT ;  /* 0x00000020b700780c */ /* 0x000fc40003f44270 */
[----:B------:R-:W-:Y:S02]  /*d000*/  ISETP.GT.AND P5, PT, R179, 0x18, PT ;  /* 0x00000018b300780c */ /* 0x000fe40003fa4270 */
[----:B--2---:R-:W-:Y:S02]  /*d010*/  FSEL R159, R159, -INF , P4 ;  /* 0xff8000009f9f7808 */ /* 0x004fe40002000000 */
[----:B------:R-:W-:Y:S01]  /*d020*/  ISETP.GT.AND P4, PT, R183, RZ, PT ;  /* 0x000000ffb700720c */ /* 0x000fe20003f84270 */
[----:B------:R-:W2:Y:S01]  /*d030*/  MUFU.TANH R162, R162 ;  /* 0x000000a200a27308 */ /* 0x000ea20000002400 */
[----:B---3--:R-:W-:Y:S02]  /*d040*/  FSEL R154, R154, -INF , P1 ;  /* 0xff8000009a9a7808 */ /* 0x008fe40000800000 */
[C---:B------:R-:W-:Y:S02]  /*d050*/  ISETP.GT.AND P1, PT, R179.reuse, 0x19, PT ;  /* 0x00000019b300780c */ /* 0x040fe40003f24270 */
[----:B------:R-:W-:-:S03]  /*d060*/  ISETP.GT.AND P3, PT, R179, 0x10, PT ;  /* 0x00000010b300780c */ /* 0x000fc60003f64270 */
[----:B------:R-:W3:Y:S01]  /*d070*/  MUFU.TANH R152, R152 ;  /* 0x0000009800987308 */ /* 0x000ee20000002400 */
[----:B0-----:R-:W-:Y:S02]  /*d080*/  FSEL R168, R168, -INF , P2 ;  /* 0xff800000a8a87808 */ /* 0x001fe40001000000 */
[----:B------:R-:W-:-:S05]  /*d090*/  ISETP.GT.AND P2, PT, R183, 0x31, PT ;  /* 0x00000031b700780c */ /* 0x000fca0003f44270 */
[----:B------:R-:W0:Y:S01]  /*d0a0*/  MUFU.TANH R163, R163 ;  /* 0x000000a300a37308 */ /* 0x000e220000002400 */
[----:B--2---:R-:W-:Y:S02]  /*d0b0*/  FSEL R162, R162, -INF , P5 ;  /* 0xff800000a2a27808 */ /* 0x004fe40002800000 */
[----:B------:R-:W-:-:S05]  /*d0c0*/  ISETP.GT.AND P5, PT, R183, 0x1, PT ;  /* 0x00000001b700780c */ /* 0x000fca0003fa4270 */
[----:B------:R-:W2:Y:S01]  /*d0d0*/  MUFU.TANH R14, R14 ;  /* 0x0000000e000e7308 */ /* 0x000ea20000002400 */
[----:B---3--:R-:W-:Y:S02]  /*d0e0*/  FSEL R152, R152, -INF , P4 ;  /* 0xff80000098987808 */ /* 0x008fe40002000000 */
[----:B------:R-:W-:-:S05]  /*d0f0*/  ISETP.GT.AND P4, PT, R183, 0x11, PT ;  /* 0x00000011b700780c */ /* 0x000fca0003f84270 */
[----:B------:R-:W3:Y:S01]  /*d100*/  MUFU.TANH R153, R153 ;  /* 0x0000009900997308 */ /* 0x000ee20000002400 */
[----:B0-----:R-:W-:Y:S02]  /*d110*/  FSEL R163, R163, -INF , P1 ;  /* 0xff800000a3a37808 */ /* 0x001fe40000800000 */
[----:B------:R-:W-:-:S05]  /*d120*/  ISETP.GT.AND P1, PT, R183, 0x8, PT ;  /* 0x00000008b700780c */ /* 0x000fca0003f24270 */
[----:B------:R-:W0:Y:S01]  /*d130*/  MUFU.TANH R158, R158 ;  /* 0x0000009e009e7308 */ /* 0x000e220000002400 */
[----:B--2---:R-:W-:Y:S02]  /*d140*/  FSEL R15, R14, -INF , P2 ;  /* 0xff8000000e0f7808 */ /* 0x004fe40001000000 */
[----:B------:R-:W-:Y:S02]  /*d150*/  FMNMX.FTZ R14, R152, R219, !PT ;  /* 0x000000db980e7209 */ /* 0x000fe40007810000 */
[----:B------:R-:W-:-:S03]  /*d160*/  ISETP.GT.AND P2, PT, R179, 0x30, PT ;  /* 0x00000030b300780c */ /* 0x000fc60003f44270 */
[----:B------:R-:W2:Y:S01]  /*d170*/  MUFU.TANH R156, R156 ;  /* 0x0000009c009c7308 */ /* 0x000ea20000002400 */
[----:B---3--:R-:W-:Y:S02]  /*d180*/  FSEL R153, R153, -INF , P5 ;  /* 0xff80000099997808 */ /* 0x008fe40002800000 */
[----:B------:R-:W-:Y:S02]  /*d190*/  ISETP.GT.AND P5, PT, R183, 0x18, PT ;  /* 0x00000018b700780c */ /* 0x000fe40003fa4270 */
[----:B------:R-:W-:-:S03]  /*d1a0*/  FMNMX.FTZ R14, R153, R14, !PT ;  /* 0x0000000e990e7209 */ /* 0x000fc60007810000 */
[----:B------:R-:W3:Y:S01]  /*d1b0*/  MUFU.TANH R167, R167 ;  /* 0x000000a700a77308 */ /* 0x000ee20000002400 */
[----:B0-----:R-:W-:Y:S02]  /*d1c0*/  FSEL R158, R158, -INF , P3 ;  /* 0xff8000009e9e7808 */ /* 0x001fe40001800000 */
[----:B------:R-:W-:-:S05]  /*d1d0*/  ISETP.GT.AND P3, PT, R179, 0x21, PT ;  /* 0x00000021b300780c */ /* 0x000fca0003f64270 */
[----:B------:R-:W0:Y:S01]  /*d1e0*/  MUFU.TANH R160, R160 ;  /* 0x000000a000a07308 */ /* 0x000e220000002400 */
[----:B--2---:R-:W-:Y:S02]  /*d1f0*/  FSEL R156, R156, -INF , P1 ;  /* 0xff8000009c9c7808 */ /* 0x004fe40000800000 */
[----:B------:R-:W-:Y:S02]  /*d200*/  ISETP.GT.AND P1, PT, R183, 0x19, PT ;  /* 0x00000019b700780c */ /* 0x000fe40003f24270 */
[----:B------:R-:W-:-:S03]  /*d210*/  FMNMX.FTZ R14, R156, R14, !PT ;  /* 0x0000000e9c0e7209 */ /* 0x000fc60007810000 */
[----:B------:R-:W2:Y:S01]  /*d220*/  MUFU.TANH R161, R161 ;  /* 0x000000a100a17308 */ /* 0x000ea20000002400 */
[----:B---3--:R-:W-:Y:S02]  /*d230*/  FSEL R167, R167, -INF , P3 ;  /* 0xff800000a7a77808 */ /* 0x008fe40001800000 */
[----:B------:R-:W-:Y:S02]  /*d240*/  ISETP.GT.AND P3, PT, R183, 0x10, PT ;  /* 0x00000010b700780c */ /* 0x000fe40003f64270 */
[----:B------:R-:W-:-:S03]  /*d250*/  FMNMX.FTZ R14, R157, R14, !PT ;  /* 0x0000000e9d0e7209 */ /* 0x000fc60007810000 */
[----:B------:R-:W3:Y:S01]  /*d260*/  MUFU.TANH R164, R164 ;  /* 0x000000a400a47308 */ /* 0x000ee20000002400 */
[----:B0-----:R-:W-:Y:S02]  /*d270*/  FSEL R160, R160, -INF , P3 ;  /* 0xff800000a0a07808 */ /* 0x001fe40001800000 */
[----:B------:R-:W-:Y:S02]  /*d280*/  ISETP.GT.AND P3, PT, R183, 0x21, PT ;  /* 0x00000021b700780c */ /* 0x000fe40003f64270 */
[----:B------:R-:W-:-:S03]  /*d290*/  FMNMX.FTZ R14, R160, R14, !PT ;  /* 0x0000000ea00e7209 */ /* 0x000fc60007810000 */
        /* <DEDUP_REMOVED lines=14> */
[----:B------:R-:W-:Y:S02]  /*d380*/  FMNMX.FTZ R14, R168, R14, !PT ;  /* 0x0000000ea80e7209 */ /* 0x000fe40007810000 */
[----:B------:R-:W-:Y:S02]  /*d390*/  ISETP.GT.AND P3, PT, R183, 0x38, PT ;  /* 0x00000038b700780c */ /* 0x000fe40003f64270 */
[----:B------:R-:W-:Y:S01]  /*d3a0*/  FMNMX.FTZ R14, R169, R14, !PT ;  /* 0x0000000ea90e7209 */ /* 0x000fe20007810000 */
[----:B------:R-:W2:Y:S01]  /*d3b0*/  MUFU.TANH R174, R174 ;  /* 0x000000ae00ae7308 */ /* 0x000ea20000002400 */
[----:B---3--:R-:W-:Y:S02]  /*d3c0*/  FSEL R170, R170, -INF , P4 ;  /* 0xff800000aaaa7808 */ /* 0x008fe40002000000 */
[----:B------:R-:W-:-:S02]  /*d3d0*/  ISETP.GT.AND P4, PT, R183, 0x39, PT ;  /* 0x00000039b700780c */ /* 0x000fc40003f84270 */
[----:B------:R-:W-:Y:S02]  /*d3e0*/  FMNMX.FTZ R14, R170, R14, !PT ;  /* 0x0000000eaa0e7209 */ /* 0x000fe40007810000 */
[----:B------:R-:W-:Y:S01]  /*d3f0*/  FSEL R182, R182, -INF , P3 ;  /* 0xff800000b6b67808 */ /* 0x000fe20001800000 */
[----:B------:R-:W3:Y:S01]  /*d400*/  MUFU.TANH R222, R223 ;  /* 0x000000df00de7308 */ /* 0x000ee20000002400 */
[----:B0-----:R-:W-:Y:S02]  /*d410*/  FSEL R171, R171, -INF , P5 ;  /* 0xff800000abab7808 */ /* 0x001fe40002800000 */
[----:B------:R-:W-:Y:S02]  /*d420*/  ISETP.GT.AND P3, PT, R179, 0x31, PT ;  /* 0x00000031b300780c */ /* 0x000fe40003f64270 */
[----:B------:R-:W-:Y:S02]  /*d430*/  FMNMX.FTZ R14, R171, R14, !PT ;  /* 0x0000000eab0e7209 */ /* 0x000fe40007810000 */
[----:B------:R-:W-:-:S02]  /*d440*/  ISETP.GT.AND P5, PT, R179, 0x39, PT ;  /* 0x00000039b300780c */ /* 0x000fc40003fa4270 */
[----:B--2---:R-:W-:Y:S02]  /*d450*/  FSEL R174, R174, -INF , P1 ;  /* 0xff800000aeae7808 */ /* 0x004fe40000800000 */
[----:B------:R-:W-:Y:S02]  /*d460*/  ISETP.GT.AND P1, PT, R179, 0x29, PT ;  /* 0x00000029b300780c */ /* 0x000fe40003f24270 */
[----:B------:R-:W-:Y:S02]  /*d470*/  FMNMX.FTZ R14, R174, R14, !PT ;  /* 0x0000000eae0e7209 */ /* 0x000fe40007810000 */
[----:B------:R-:W-:Y:S02]  /*d480*/  FSEL R181, R181, -INF , P5 ;  /* 0xff800000b5b57808 */ /* 0x000fe40002800000 */
[----:B------:R-:W-:Y:S02]  /*d490*/  FMNMX.FTZ R14, R15, R14, !PT ;  /* 0x0000000e0f0e7209 */ /* 0x000fe40007810000 */
[----:B---3--:R-:W-:-:S02]  /*d4a0*/  FSEL R222, R222, -INF , P4 ;  /* 0xff800000dede7808 */ /* 0x008fc40002000000 */
[----:B------:R-:W-:Y:S02]  /*d4b0*/  FMNMX.FTZ R14, R182, R14, !PT ;  /* 0x0000000eb60e7209 */ /* 0x000fe40007810000 */
[----:B------:R-:W-:Y:S02]  /*d4c0*/  ISETP.GT.AND P4, PT, R179, 0x38, PT ;  /* 0x00000038b300780c */ /* 0x000fe40003f84270 */
[----:B------:R-:W-:-:S05]  /*d4d0*/  FMNMX.FTZ R14, R222, R14, !PT ;  /* 0x0000000ede0e7209 */ /* 0x000fca0007810000 */
[----:B------:R-:W0:Y:S02]  /*d4e0*/  SHFL.BFLY PT, R20, R14, 0x2, 0x1f ;  /* 0x0c401f000e147f89 */ /* 0x000e2400000e0000 */
[----:B0-----:R-:W-:-:S05]  /*d4f0*/  FMNMX.FTZ R20, R14, R20, !PT ;  /* 0x000000140e147209 */ /* 0x001fca0007810000 */
[----:B------:R-:W0:Y:S02]  /*d500*/  SHFL.BFLY PT, R14, R20, 0x1, 0x1f ;  /* 0x0c201f00140e7f89 */ /* 0x000e2400000e0000 */
[----:B0-----:R-:W-:Y:S01]  /*d510*/  FMNMX.FTZ R20, R20, R14, !PT ;  /* 0x0000000e14147209 */ /* 0x001fe20007810000 */
[----:B------:R-:W-:-:S03]  /*d520*/  IMAD.U32 R14, RZ, RZ, UR37 ;  /* 0x00000025ff0e7e24 */ /* 0x000fc6000f8e00ff */
[----:B------:R-:W-:-:S04]  /*d530*/  FSETP.NEU.FTZ.AND P6, PT, R20, -INF , PT ;  /* 0xff8000001400780b */ /* 0x000fc80003fdd000 */
[----:B------:R-:W-:-:S05]  /*d540*/  FSEL R183, R20, RZ, P6 ;  /* 0x000000ff14b77208 */ /* 0x000fca0003000000 */
[----:B------:R-:W-:Y:S01]  /*d550*/  FADD.FTZ R183, -R183, R219 ;  /* 0x000000dbb7b77221 */ /* 0x000fe20000010100 */
[----:B------:R-:W-:-:S05]  /*d560*/  FMUL.FTZ R219, R20, R14 ;  /* 0x0000000e14db7220 */ /* 0x000fca0000410000 */
[----:B------:R-:W-:Y:S02]  /*d570*/  FSEL R219, R219, RZ, P6 ;  /* 0x000000ffdbdb7208 */ /* 0x000fe40003000000 */
[----:B------:R-:W-:-:S03]  /*d580*/  ISETP.GT.AND P6, PT, R179, 0x28, PT ;  /* 0x00000028b300780c */ /* 0x000fc60003fc4270 */
[-CC-:B------:R-:W-:Y:S01]  /*d590*/  FFMA.FTZ R179, R168, R14.reuse, -R219.reuse ;  /* 0x0000000ea8b37223 */ /* 0x180fe200000108db */
[-CC-:B------:R-:W-:Y:S01]  /*d5a0*/  FFMA.FTZ R152, R152, R14.reuse, -R219.reuse ;  /* 0x0000000e98987223 */ /* 0x180fe200000108db */
[-C--:B------:R-:W-:Y:S01]  /*d5b0*/  FMUL.FTZ R168, R183, R14.reuse ;  /* 0x0000000eb7a87220 */ /* 0x080fe20000410000 */
[-CC-:B------:R-:W-:Y:S01]  /*d5c0*/  FFMA.FTZ R153, R153, R14.reuse, -R219.reuse ;  /* 0x0000000e99997223 */ /* 0x180fe200000108db */
[-CC-:B------:R-:W-:Y:S01]  /*d5d0*/  FFMA.FTZ R223, R15, R14.reuse, -R219.reuse ;  /* 0x0000000e0fdf7223 */ /* 0x180fe200000108db */
[----:B------:R-:W-:Y:S01]  /*d5e0*/  VIADD R15, R209, 0x28c40 ;  /* 0x00028c40d10f7836 */ /* 0x000fe20000000000 */
[----:B------:R-:W-:Y:S01]  /*d5f0*/  FSEL R172, R172, -INF , P6 ;  /* 0xff800000acac7808 */ /* 0x000fe20003000000 */
[----:B------:R-:W-:Y:S01]  /*d600*/  MUFU.EX2 R152, R152 ;  /* 0x0000009800987308 */ /* 0x000fe20000000800 */
[-CC-:B------:R-:W-:Y:S01]  /*d610*/  FFMA.FTZ R161, R161, R14.reuse, -R219.reuse ;  /* 0x0000000ea1a17223 */ /* 0x180fe200000108db */
[-C--:B------:R-:W-:Y:S01]  /*d620*/  FFMA.FTZ R165, R165, R14.reuse, -R219 ;  /* 0x0000000ea5a57223 */ /* 0x080fe200000108db */
[----:B------:R-:W-:Y:S01]  /*d630*/  PRMT R15, R190, 0x654, R15 ;  /* 0x00000654be0f7816 */ /* 0x000fe2000000000f */
[-CC-:B------:R-:W-:Y:S01]  /*d640*/  FFMA.FTZ R156, R156, R14.reuse, -R219.reuse ;  /* 0x0000000e9c9c7223 */ /* 0x180fe200000108db */
[-CC-:B------:R-:W-:Y:S01]  /*d650*/  FFMA.FTZ R157, R157, R14.reuse, -R219.reuse ;  /* 0x0000000e9d9d7223 */ /* 0x180fe200000108db */
[-CC-:B------:R-:W-:Y:S01]  /*d660*/  FFMA.FTZ R160, R160, R14.reuse, -R219.reuse ;  /* 0x0000000ea0a07223 */ /* 0x180fe200000108db */
[----:B------:R0:W-:Y:S01]  /*d670*/  SYNCS.ARRIVE.TRANS64.RED.A1T0 RZ, [R15+URZ], RZ ;  /* 0x000000ff0fff79a7 */ /* 0x0001e2000810043f */
[----:B------:R-:W2:Y:S01]  /*d680*/  MUFU.EX2 R168, R168 ;  /* 0x000000a800a87308 */ /* 0x000ea20000000800 */
[-CC-:B------:R-:W-:Y:S01]  /*d690*/  FFMA.FTZ R164, R164, R14.reuse, -R219.reuse ;  /* 0x0000000ea4a47223 */ /* 0x180fe200000108db */
[-CC-:B------:R-:W-:Y:S01]  /*d6a0*/  FFMA.FTZ R169, R169, R14.reuse, -R219.reuse ;  /* 0x0000000ea9a97223 */ /* 0x180fe200000108db */
[-CC-:B------:R-:W-:Y:S01]  /*d6b0*/  FFMA.FTZ R170, R170, R14.reuse, -R219.reuse ;  /* 0x0000000eaaaa7223 */ /* 0x180fe200000108db */
[-CC-:B------:R-:W-:Y:S01]  /*d6c0*/  FFMA.FTZ R171, R171, R14.reuse, -R219.reuse ;  /* 0x0000000eabab7223 */ /* 0x180fe200000108db */
[-CC-:B------:R-:W-:Y:S01]  /*d6d0*/  FFMA.FTZ R174, R174, R14.reuse, -R219.reuse ;  /* 0x0000000eaeae7223 */ /* 0x180fe200000108db */
[--C-:B------:R-:W-:Y:S01]  /*d6e0*/  FFMA.FTZ R182, R182, R14, -R219.reuse ;  /* 0x0000000eb6b67223 */ /* 0x100fe200000108db */
[----:B0-----:R-:W-:Y:S01]  /*d6f0*/  FMNMX.FTZ R15, R175, R218, !PT ;  /* 0x000000daaf0f7209 */ /* 0x001fe20007810000 */
[----:B------:R-:W0:Y:S01]  /*d700*/  MUFU.EX2 R153, R153 ;  /* 0x0000009900997308 */ /* 0x000e220000000800 */
[----:B------:R-:W-:-:S07]  /*d710*/  FFMA.FTZ R219, R222, R14, -R219 ;  /* 0x0000000ededb7223 */ /* 0x000fce00000108db */
        /* <DEDUP_REMOVED lines=9> */
[C---:B0-----:R-:W-:Y:S01]  /*d7b0*/  FADD.FTZ R3, R153.reuse, R3 ;  /* 0x0000000399037221 */ /* 0x041fe20000010000 */
[----:B------:R-:W-:Y:S01]  /*d7c0*/  F2FP.F16.F32.PACK_AB R153, R153, R152 ;  /* 0x000000989999723e */ /* 0x000fe200000000ff */
[-C--:B------:R-:W-:Y:S01]  /*d7d0*/  FMUL.FTZ R38, R38, R168.reuse ;  /* 0x000000a826267220 */ /* 0x080fe20000410000 */
[----:B------:R-:W-:Y:S01]  /*d7e0*/  FMNMX.FTZ R152, R178, R15, !PT ;  /* 0x0000000fb2987209 */ /* 0x000fe20007810000 */
[-C--:B------:R-:W-:Y:S01]  /*d7f0*/  FMUL.FTZ R39, R39, R168.reuse ;  /* 0x000000a827277220 */ /* 0x080fe20000410000 */
[-C--:B------:R-:W-:Y:S01]  /*d800*/  FMUL.FTZ R42, R42, R168.reuse ;  /* 0x000000a82a2a7220 */ /* 0x080fe20000410000 */
[----:B------:R-:W-:Y:S01]  /*d810*/  FMUL.FTZ R43, R43, R168 ;  /* 0x000000a82b2b7220 */ /* 0x000fe20000410000 */
[----:B------:R-:W-:Y:S01]  /*d820*/  FMNMX.FTZ R152, R154, R152, !PT ;  /* 0x000000989a987209 */ /* 0x000fe20007810000 */
[----:B------:R0:W-:Y:S01]  /*d830*/  MUFU.TANH R15, R173 ;  /* 0x000000ad000f7308 */ /* 0x0001e20000002400 */
        /* <DEDUP_REMOVED lines=8> */
[----:B0-----:R-:W-:Y:S01]  /*d8c0*/  FMNMX.FTZ R173, R155, R152, !PT ;  /* 0x000000989bad7209 */ /* 0x001fe20007810000 */
[-C--:B------:R-:W-:Y:S01]  /*d8d0*/  FMUL.FTZ R59, R59, R168.reuse ;  /* 0x000000a83b3b7220 */ /* 0x080fe20000410000 */
[-C--:B------:R-:W-:Y:S01]  /*d8e0*/  FMUL.FTZ R62, R62, R168.reuse ;  /* 0x000000a83e3e7220 */ /* 0x080fe20000410000 */
[-C--:B------:R-:W-:Y:S01]  /*d8f0*/  FMUL.FTZ R63, R63, R168.reuse ;  /* 0x000000a83f3f7220 */ /* 0x080fe20000410000 */
[----:B------:R-:W-:Y:S01]  /*d900*/  FMNMX.FTZ R173, R158, R173, !PT ;  /* 0x000000ad9ead7209 */ /* 0x000fe20007810000 */
[-C--:B------:R-:W-:Y:S01]  /*d910*/  FMUL.FTZ R66, R66, R168.reuse ;  /* 0x000000a842427220 */ /* 0x080fe20000410000 */
[-C--:B------:R-:W-:Y:S01]  /*d920*/  FMUL.FTZ R67, R67, R168.reuse ;  /* 0x000000a843437220 */ /* 0x080fe20000410000 */
[----:B------:R0:W3:Y:S01]  /*d930*/  MUFU.TANH R152, R176 ;  /* 0x000000b000987308 */ /* 0x0000e20000002400 */
        /* <DEDUP_REMOVED lines=8> */
[----:B0-----:R-:W-:Y:S01]  /*d9c0*/  FMNMX.FTZ R176, R159, R173, !PT ;  /* 0x000000ad9fb07209 */ /* 0x001fe20007810000 */
[----:B--2---:R-:W-:Y:S01]  /*d9d0*/  FADD.FTZ R3, R156, R3 ;  /* 0x000000039c037221 */ /* 0x004fe20000010000 */
[-C--:B------:R-:W-:Y:S01]  /*d9e0*/  FMUL.FTZ R83, R83, R168.reuse ;  /* 0x000000a853537220 */ /* 0x080fe20000410000 */
[----:B------:R-:W-:Y:S01]  /*d9f0*/  FMUL.FTZ R86, R86, R168 ;  /* 0x000000a856567220 */ /* 0x000fe20000410000 */
[----:B------:R-:W-:Y:S01]  /*da00*/  FMNMX.FTZ R176, R162, R176, !PT ;  /* 0x000000b0a2b07209 */ /* 0x000fe20007810000 */
[-C--:B------:R-:W-:Y:S01]  /*da10*/  FMUL.FTZ R87, R87, R168.reuse ;  /* 0x000000a857577220 */ /* 0x080fe20000410000 */
[----:B------:R-:W-:Y:S01]  /*da20*/  FMUL.FTZ R90, R90, R168 ;  /* 0x000000a85a5a7220 */ /* 0x000fe20000410000 */
[----:B------:R0:W2:Y:S01]  /*da30*/  MUFU.TANH R173, R177 ;  /* 0x000000b100ad7308 */ /* 0x0000a20000002400 */
[----:B------:R-:W-:Y:S01]  /*da40*/  FMNMX.FTZ R176, R163, R176, !PT ;  /* 0x000000b0a3b07209 */ /* 0x000fe20007810000 */
[-C--:B------:R-:W-:Y:S01]  /*da50*/  FMUL.FTZ R91, R91, R168.reuse ;  /* 0x000000a85b5b7220 */ /* 0x080fe20000410000 */
[----:B---3--:R-:W-:Y:S01]  /*da60*/  FSEL R152, R152, -INF , P2 ;  /* 0xff80000098987808 */ /* 0x008fe20001000000 */
[----:B------:R-:W-:Y:S01]  /*da70*/  FMUL.FTZ R94, R94, R168 ;  /* 0x000000a85e5e7220 */ /* 0x000fe20000410000 */
[----:B------:R-:W-:Y:S01]  /*da80*/  FMNMX.FTZ R176, R166, R176, !PT ;  /* 0x000000b0a6b07209 */ /* 0x000fe20007810000 */
[-C--:B------:R-:W-:Y:S01]  /*da90*/  FMUL.FTZ R95, R95, R168.reuse ;  /* 0x000000a85f5f7220 */ /* 0x080fe20000410000 */
[----:B------:R-:W-:Y:S01]  /*daa0*/  FMUL.FTZ R98, R98, R168 ;  /* 0x000000a862627220 */ /* 0x000fe20000410000 */
[----:B------:R-:W3:Y:S01]  /*dab0*/  MUFU.EX2 R160, R160 ;  /* 0x000000a000a07308 */ /* 0x000ee20000000800 */
[----:B0-----:R-:W-:Y:S01]  /*dac0*/  FMUL.FTZ R177, R180, UR39 ;  /* 0x00000027b4b17c20 */ /* 0x001fe20008410000 */
[----:B------:R-:W-:Y:S01]  /*dad0*/  FMNMX.FTZ R180, R167, R176, !PT ;  /* 0x000000b0a7b47209 */ /* 0x000fe20007810000 */
[----:B----4-:R-:W-:Y:S01]  /*dae0*/  FADD.FTZ R3, R157, R3 ;  /* 0x000000039d037221 */ /* 0x010fe20000010000 */
[----:B------:R-:W-:Y:S01]  /*daf0*/  FSEL R176, R15, -INF , P1 ;  /* 0xff8000000fb07808 */ /* 0x000fe20000800000 */
[----:B------:R-:W-:Y:S01]  /*db00*/  FMUL.FTZ R99, R99, R168 ;  /* 0x000000a863637220 */ /* 0x000fe20000410000 */
[----:B------:R-:W-:Y:S01]  /*db10*/  FMNMX.FTZ R180, R172, R180, !PT ;  /* 0x000000b4acb47209 */ /* 0x000fe20007810000 */
[-C--:B------:R-:W-:Y:S01]  /*db20*/  FMUL.FTZ R102, R102, R168.reuse ;  /* 0x000000a866667220 */ /* 0x080fe20000410000 */
[----:B------:R-:W0:Y:S01]  /*db30*/  MUFU.TANH R177, R177 ;  /* 0x000000b100b17308 */ /* 0x000e220000002400 */
[----:B------:R-:W-:Y:S01]  /*db40*/  ISETP.NE.AND P1, PT, R197, RZ, PT ;  /* 0x000000ffc500720c */ /* 0x000fe20003f25270 */
[----:B------:R-:W-:Y:S01]  /*db50*/  FMUL.FTZ R103, R103, R168 ;  /* 0x000000a867677220 */ /* 0x000fe20000410000 */
[----:B------:R-:W-:Y:S01]  /*db60*/  FMNMX.FTZ R15, R176, R180, !PT ;  /* 0x000000b4b00f7209 */ /* 0x000fe20007810000 */
[-C--:B------:R-:W-:Y:S01]  /*db70*/  FMUL.FTZ R106, R106, R168.reuse ;  /* 0x000000a86a6a7220 */ /* 0x080fe20000410000 */
[----:B--2---:R-:W-:Y:S01]  /*db80*/  FSEL R180, R173, -INF , P3 ;  /* 0xff800000adb47808 */ /* 0x004fe20001800000 */
[-C--:B------:R-:W-:Y:S01]  /*db90*/  FMUL.FTZ R107, R107, R168.reuse ;  /* 0x000000a86b6b7220 */ /* 0x080fe20000410000 */
[----:B------:R-:W-:Y:S01]  /*dba0*/  FMNMX.FTZ R15, R152, R15, !PT ;  /* 0x0000000f980f7209 */ /* 0x000fe20007810000 */
[----:B------:R-:W2:Y:S01]  /*dbb0*/  MUFU.EX2 R164, R164 ;  /* 0x000000a400a47308 */ /* 0x000ea20000000800 */
[----:B---3--:R-:W-:Y:S01]  /*dbc0*/  FADD.FTZ R3, R160, R3 ;  /* 0x00000003a0037221 */ /* 0x008fe20000010000 */
[-C--:B------:R-:W-:Y:S01]  /*dbd0*/  FMUL.FTZ R110, R110, R168.reuse ;  /* 0x000000a86e6e7220 */ /* 0x080fe20000410000 */
[----:B------:R-:W-:Y:S01]  /*dbe0*/  FMNMX.FTZ R15, R180, R15, !PT ;  /* 0x0000000fb40f7209 */ /* 0x000fe20007810000 */
[-C--:B------:R-:W-:Y:S01]  /*dbf0*/  FMUL.FTZ R111, R111, R168.reuse ;  /* 0x000000a86f6f7220 */ /* 0x080fe20000410000 */
[----:B------:R-:W-:Y:S01]  /*dc00*/  FADD.FTZ R3, R183, R3 ;  /* 0x00000003b7037221 */ /* 0x000fe20000010000 */
[-C--:B------:R-:W-:Y:S01]  /*dc10*/  FMUL.FTZ R114, R114, R168.reuse ;  /* 0x000000a872727220 */ /* 0x080fe20000410000 */
[-C--:B------:R-:W-:Y:S01]  /*dc20*/  FMUL.FTZ R115, R115, R168.reuse ;  /* 0x000000a873737220 */ /* 0x080fe20000410000 */
[----:B------:R-:W-:Y:S01]  /*dc30*/  MUFU.EX2 R169, R169 ;  /* 0x000000a900a97308 */ /* 0x000fe20000000800 */
[----:B0-----:R-:W-:Y:S01]  /*dc40*/  FSEL R177, R177, -INF , P4 ;  /* 0xff800000b1b17808 */ /* 0x001fe20002000000 */
[-C--:B------:R-:W-:Y:S01]  /*dc50*/  FMUL.FTZ R118, R118, R168.reuse ;  /* 0x000000a876767220 */ /* 0x080fe20000410000 */
[-C--:B------:R-:W-:Y:S01]  /*dc60*/  FMUL.FTZ R119, R119, R168.reuse ;  /* 0x000000a877777220 */ /* 0x080fe20000410000 */
[-C--:B------:R-:W-:Y:S01]  /*dc70*/  FMUL.FTZ R122, R122, R168.reuse ;  /* 0x000000a87a7a7220 */ /* 0x080fe20000410000 */
[----:B------:R-:W-:Y:S01]  /*dc80*/  FMNMX.FTZ R15, R177, R15, !PT ;  /* 0x0000000fb10f7209 */ /* 0x000fe20007810000 */
[-C--:B------:R-:W-:Y:S01]  /*dc90*/  FMUL.FTZ R123, R123, R168.reuse ;  /* 0x000000a87b7b7220 */ /* 0x080fe20000410000 */
[-C--:B------:R-:W-:Y:S01]  /*dca0*/  FMUL.FTZ R126, R126, R168.reuse ;  /* 0x000000a87e7e7220 */ /* 0x080fe20000410000 */
[----:B------:R-:W-:Y:S01]  /*dcb0*/  MUFU.EX2 R170, R170 ;  /* 0x000000aa00aa7308 */ /* 0x000fe20000000800 */
[----:B------:R-:W-:Y:S01]  /*dcc0*/  FMNMX.FTZ R15, R181, R15, !PT ;  /* 0x0000000fb50f7209 */ /* 0x000fe20007810000 */
[----:B--2---:R-:W-:Y:S01]  /*dcd0*/  FADD.FTZ R3, R164, R3 ;  /* 0x00000003a4037221 */ /* 0x004fe20000010000 */
[-C--:B------:R-:W-:Y:S01]  /*dce0*/  FMUL.FTZ R127, R127, R168.reuse ;  /* 0x000000a87f7f7220 */ /* 0x080fe20000410000 */
[-C--:B------:R-:W-:Y:S01]  /*dcf0*/  FMUL.FTZ R130, R130, R168.reuse ;  /* 0x000000a882827220 */ /* 0x080fe20000410000 */
[-C--:B------:R-:W-:Y:S01]  /*dd00*/  FMUL.FTZ R131, R131, R168.reuse ;  /* 0x000000a883837220 */ /* 0x080fe20000410000 */
[----:B------:R-:W0:Y:S01]  /*dd10*/  SHFL.BFLY PT, R173, R15, 0x2, 0x1f ;  /* 0x0c401f000fad7f89 */ /* 0x000e2200000e0000 */
        /* <DEDUP_REMOVED lines=11> */
[----:B------:R-:W-:-:S06]  /*ddd0*/  FMUL.FTZ R151, R151, R168 ;  /* 0x000000a897977220 */ /* 0x000fcc0000410000 */
[----:B------:R-:W-:Y:S01]  /*dde0*/  MUFU.EX2 R182, R182 ;  /* 0x000000b600b67308 */ /* 0x000fe20000000800 */
[----:B0-----:R-:W-:-:S05]  /*ddf0*/  FMNMX.FTZ R15, R15, R173, !PT ;  /* 0x000000ad0f0f7209 */ /* 0x001fca0007810000 */
[----:B------:R-:W0:Y:S02]  /*de00*/  SHFL.BFLY PT, R173, R15, 0x1, 0x1f ;  /* 0x0c201f000fad7f89 */ /* 0x000e2400000e0000 */
[----:B0-----:R-:W-:-:S04]  /*de10*/  FMNMX.FTZ R15, R15, R173, !PT ;  /* 0x000000ad0f0f7209 */ /* 0x001fc80007810000 */
[----:B------:R-:W-:-:S04]  /*de20*/  FSETP.NEU.FTZ.AND P2, PT, R15, -INF , PT ;  /* 0xff8000000f00780b */ /* 0x000fc80003f5d000 */
[----:B------:R-:W-:-:S05]  /*de30*/  FSEL R161, R15, RZ, P2 ;  /* 0x000000ff0fa17208 */ /* 0x000fca0001000000 */
[----:B------:R-:W-:Y:S02]  /*de40*/  FADD.FTZ R165, -R161, R218 ;  /* 0x000000daa1a57221 */ /* 0x000fe40000010100 */
[----:B------:R0:W-:Y:S02]  /*de50*/  MUFU.EX2 R161, R179 ;  /* 0x000000b300a17308 */ /* 0x0001e40000000800 */
[----:B------:R-:W-:-:S06]  /*de60*/  FMUL.FTZ R165, R165, R14 ;  /* 0x0000000ea5a57220 */ /* 0x000fcc0000410000 */
[----:B------:R2:W3:Y:S01]  /*de70*/  MUFU.EX2 R173, R165 ;  /* 0x000000a500ad7308 */ /* 0x0004e20000000800 */
[----:B0-----:R-:W-:Y:S01]  /*de80*/  FMUL.FTZ R179, R15, R14 ;  /* 0x0000000e0fb37220 */ /* 0x001fe20000410000 */
[----:B--2---:R-:W-:-:S04]  /*de90*/  @!P1 IMAD R165, R220, 0x40, R192 ;  /* 0x00000040dca59824 */ /* 0x004fc800078e02c0 */
[----:B------:R-:W-:Y:S02]  /*dea0*/  @!P1 IMAD R165, R165, 0x4, R2 ;  /* 0x00000004a5a59824 */ /* 0x000fe400078e0202 */
[----:B---3--:R-:W-:-:S03]  /*deb0*/  FMUL.FTZ R24, R24, R173 ;  /* 0x000000ad18187220 */ /* 0x008fc60000410000 */
        /* <DEDUP_REMOVED lines=14> */
[----:B0-----:R0:W-:Y:S01]  /*dfa0*/  MUFU.EX2 R165, R174 ;  /* 0x000000ae00a57308 */ /* 0x0011e20000000800 */
        /* <DEDUP_REMOVED lines=8> */
[----:B0-----:R-:W-:Y:S01]  /*e030*/  FSEL R174, R179, RZ, P2 ;  /* 0x000000ffb3ae7208 */ /* 0x001fe20001000000 */
[-C--:B------:R-:W-:Y:S01]  /*e040*/  FMUL.FTZ R65, R65, R173.reuse ;  /* 0x000000ad41417220 */ /* 0x080fe20000410000 */
[-C--:B------:R-:W-:Y:S01]  /*e050*/  FMUL.FTZ R68, R68, R173.reuse ;  /* 0x000000ad44447220 */ /* 0x080fe20000410000 */
[-C--:B------:R-:W-:Y:S01]  /*e060*/  FMUL.FTZ R69, R69, R173.reuse ;  /* 0x000000ad45457220 */ /* 0x080fe20000410000 */
[-C--:B------:R-:W-:Y:S01]  /*e070*/  FMUL.FTZ R72, R72, R173.reuse ;  /* 0x000000ad48487220 */ /* 0x080fe20000410000 */
        /* <DEDUP_REMOVED lines=17> */
[----:B------:R-:W-:Y:S01]  /*e190*/  FFMA.FTZ R174, R181, R14, -R174 ;  /* 0x0000000eb5ae7223 */ /* 0x000fe200000108ae */
        /* <DEDUP_REMOVED lines=10> */
[----:B------:R4:W5:Y:S01]  /*e240*/  MUFU.EX2 R175, R155 ;  /* 0x0000009b00af7308 */ /* 0x0009620000000800 */
        /* <DEDUP_REMOVED lines=8> */
[----:B----4-:R-:W-:Y:S01]  /*e2d0*/  F2FP.F16.F32.PACK_AB R155, R157, R156 ;  /* 0x0000009c9d9b723e */ /* 0x010fe200000000ff */
[----:B0-----:R-:W-:Y:S01]  /*e2e0*/  FFMA.FTZ R156, R173, R0, R152 ;  /* 0x00000000ad9c7223 */ /* 0x001fe20000010098 */
[----:B------:R-:W-:Y:S01]  /*e2f0*/  FADD.FTZ R0, R222, R3 ;  /* 0x00000003de007221 */ /* 0x000fe20000010000 */
[----:B------:R-:W-:Y:S01]  /*e300*/  F2FP.F16.F32.PACK_AB R157, R183, R160 ;  /* 0x000000a0b79d723e */ /* 0x000fe200000000ff */
[-C--:B------:R-:W-:Y:S01]  /*e310*/  FMUL.FTZ R105, R105, R173.reuse ;  /* 0x000000ad69697220 */ /* 0x080fe20000410000 */
[C---:B--2---:R-:W-:Y:S01]  /*e320*/  FADD.FTZ R156, R178.reuse, R156 ;  /* 0x0000009cb29c7221 */ /* 0x044fe20000010000 */
[----:B------:R-:W-:Y:S01]  /*e330*/  F2FP.F16.F32.PACK_AB R152, R178, R152 ;  /* 0x00000098b298723e */ /* 0x000fe200000000ff */
[----:B------:R0:W2:Y:S01]  /*e340*/  MUFU.EX2 R181, R159 ;  /* 0x0000009f00b57308 */ /* 0x0000a20000000800 */
[-C--:B------:R-:W-:Y:S01]  /*e350*/  FMUL.FTZ R108, R108, R173.reuse ;  /* 0x000000ad6c6c7220 */ /* 0x080fe20000410000 */
[----:B---3--:R-:W-:Y:S01]  /*e360*/  FADD.FTZ R156, R154, R156 ;  /* 0x0000009c9a9c7221 */ /* 0x008fe20000010000 */
[----:B-----5:R-:W-:Y:S01]  /*e370*/  F2FP.F16.F32.PACK_AB R154, R175, R154 ;  /* 0x0000009aaf9a723e */ /* 0x020fe200000000ff */
[----:B------:R-:W-:Y:S01]  /*e380*/  BAR.SYNC.DEFER_BLOCKING 0xf, 0x100 ;  /* 0x03c4000000007b1d */ /* 0x000fe20000010000 */
[-C--:B------:R-:W-:Y:S01]  /*e390*/  FMUL.FTZ R109, R109, R173.reuse ;  /* 0x000000ad6d6d7220 */ /* 0x080fe20000410000 */
[----:B------:R-:W-:Y:S01]  /*e3a0*/  FADD.FTZ R156, R175, R156 ;  /* 0x0000009caf9c7221 */ /* 0x000fe20000010000 */
[-C--:B------:R-:W-:Y:S01]  /*e3b0*/  FMUL.FTZ R112, R112, R173.reuse ;  /* 0x000000ad70707220 */ /* 0x080fe20000410000 */
[-C--:B------:R-:W-:Y:S01]  /*e3c0*/  FMUL.FTZ R113, R113, R173.reuse ;  /* 0x000000ad71717220 */ /* 0x080fe20000410000 */
[----:B0-----:R-:W-:Y:S01]  /*e3d0*/  F2FP.F16.F32.PACK_AB R159, R222, R164 ;  /* 0x000000a4de9f723e */ /* 0x001fe200000000ff */
[----:B------:R-:W0:Y:S01]  /*e3e0*/  MUFU.EX2 R162, R162 ;  /* 0x000000a200a27308 */ /* 0x000e220000000800 */
[----:B-1----:R-:W-:Y:S01]  /*e3f0*/  FADD.FTZ R156, R158, R156 ;  /* 0x0000009c9e9c7221 */ /* 0x002fe20000010000 */
[-C--:B------:R-:W-:Y:S01]  /*e400*/  FMUL.FTZ R116, R116, R173.reuse ;  /* 0x000000ad74747220 */ /* 0x080fe20000410000 */
[-C--:B------:R-:W-:Y:S01]  /*e410*/  FMUL.FTZ R117, R117, R173.reuse ;  /* 0x000000ad75757220 */ /* 0x080fe20000410000 */
[-C--:B------:R-:W-:Y:S01]  /*e420*/  FMUL.FTZ R120, R120, R173.reuse ;  /* 0x000000ad78787220 */ /* 0x080fe20000410000 */
[-C--:B------:R-:W-:Y:S01]  /*e430*/  FMUL.FTZ R121, R121, R173.reuse ;  /* 0x000000ad79797220 */ /* 0x080fe20000410000 */
[-C--:B------:R-:W-:Y:S01]  /*e440*/  FMUL.FTZ R124, R124, R173.reuse ;  /* 0x000000ad7c7c7220 */ /* 0x080fe20000410000 */
[----:B--2---:R-:W-:Y:S01]  /*e450*/  FADD.FTZ R156, R181, R156 ;  /* 0x0000009cb59c7221 */ /* 0x004fe20000010000 */
        /* <DEDUP_REMOVED lines=10> */
[----:B------:R-:W-:Y:S01]  /*e500*/  F2FP.F16.F32.PACK_AB R156, R181, R158 ;  /* 0x0000009eb59c723e */ /* 0x000fe200000000ff */
[----:B------:R0:W-:Y:S01]  /*e510*/  STSM.16.M88.4 [R201+0x26800], R152 ;  /* 0x02680098c9007844 */ /* 0x0001e20000000200 */
        /* <DEDUP_REMOVED lines=8> */
[----:B------:R-:W-:Y:S01]  /*e5a0*/  F2FP.F16.F32.PACK_AB R163, R171, R170 ;  /* 0x000000aaaba3723e */ /* 0x000fe200000000ff */
[----:B------:R-:W-:-:S02]  /*e5b0*/  FMUL.FTZ R149, R149, R173 ;  /* 0x000000ad95957220 */ /* 0x000fc40000410000 */
[----:B------:R0:W-:Y:S01]  /*e5c0*/  STSM.16.M88.4 [R202], R156 ;  /* 0x0000009cca007844 */ /* 0x0001e20000000200 */
[----:B------:R-:W1:Y:S01]  /*e5d0*/  MUFU.EX2 R172, R172 ;  /* 0x000000ac00ac7308 */ /* 0x000e620000000800 */
[----:B--2---:R-:W-:Y:S01]  /*e5e0*/  FADD.FTZ R160, R166, R3 ;  /* 0x00000003a6a07221 */ /* 0x004fe20000010000 */
[----:B------:R-:W-:Y:S01]  /*e5f0*/  FADD.FTZ R3, R161, R0 ;  /* 0x00000000a1037221 */ /* 0x000fe20000010000 */
[----:B------:R-:W-:-:S03]  /*e600*/  F2FP.F16.F32.PACK_AB R161, R169, R161 ;  /* 0x000000a1a9a1723e */ /* 0x000fc600000000ff */
[----:B------:R-:W-:Y:S02]  /*e610*/  FADD.FTZ R3, R169, R3 ;  /* 0x00000003a9037221 */ /* 0x000fe40000010000 */
[----:B------:R-:W2:Y:S01]  /*e620*/  MUFU.EX2 R176, R176 ;  /* 0x000000b000b07308 */ /* 0x000ea20000000800 */
[C---:B---3--:R-:W-:Y:S01]  /*e630*/  FADD.FTZ R0, R167.reuse, R160 ;  /* 0x000000a0a7007221 */ /* 0x048fe20000010000 */
[----:B------:R-:W-:Y:S01]  /*e640*/  FADD.FTZ R3, R170, R3 ;  /* 0x00000003aa037221 */ /* 0x000fe20000010000 */
[----:B------:R-:W-:-:S03]  /*e650*/  F2FP.F16.F32.PACK_AB R160, R167, R166 ;  /* 0x000000a6a7a0723e */ /* 0x000fc600000000ff */
[----:B------:R-:W-:Y:S02]  /*e660*/  FADD.FTZ R3, R171, R3 ;  /* 0x00000003ab037221 */ /* 0x000fe40000010000 */
[----:B------:R-:W3:Y:S01]  /*e670*/  MUFU.EX2 R164, R179 ;  /* 0x000000b300a47308 */ /* 0x000ee20000000800 */
[----:B-1----:R-:W-:Y:S01]  /*e680*/  FADD.FTZ R0, R172, R0 ;  /* 0x00000000ac007221 */ /* 0x002fe20000010000 */
[----:B------:R-:W-:Y:S01]  /*e690*/  FADD.FTZ R3, R165, R3 ;  /* 0x00000003a5037221 */ /* 0x000fe20000010000 */
[----:B------:R-:W-:-:S03]  /*e6a0*/  F2FP.F16.F32.PACK_AB R165, R223, R165 ;  /* 0x000000a5dfa5723e */ /* 0x000fc600000000ff */
[----:B------:R-:W-:Y:S02]  /*e6b0*/  FADD.FTZ R3, R223, R3 ;  /* 0x00000003df037221 */ /* 0x000fe40000010000 */
[----:B------:R-:W1:Y:S01]  /*e6c0*/  MUFU.EX2 R180, R180 ;  /* 0x000000b400b47308 */ /* 0x000e620000000800 */
[----:B--2---:R-:W-:Y:S01]  /*e6d0*/  FADD.FTZ R0, R176, R0 ;  /* 0x00000000b0007221 */ /* 0x004fe20000010000 */
[----:B------:R-:W-:Y:S01]  /*e6e0*/  FADD.FTZ R3, R182, R3 ;  /* 0x00000003b6037221 */ /* 0x000fe20000010000 */
[----:B------:R-:W-:-:S05]  /*e6f0*/  F2FP.F16.F32.PACK_AB R162, R176, R172 ;  /* 0x000000acb0a2723e */ /* 0x000fca00000000ff */
[----:B------:R-:W2:Y:S01]  /*e700*/  MUFU.EX2 R177, R177 ;  /* 0x000000b100b17308 */ /* 0x000ea20000000800 */
[----:B---3--:R-:W-:Y:S01]  /*e710*/  FADD.FTZ R0, R164, R0 ;  /* 0x00000000a4007221 */ /* 0x008fe20000010000 */
[----:B------:R0:W-:Y:S06]  /*e720*/  STSM.16.M88.4 [R204], R160 ;  /* 0x000000a0cc007844 */ /* 0x0001ec0000000200 */
[----:B------:R-:W3:Y:S01]  /*e730*/  MUFU.EX2 R166, R174 ;  /* 0x000000ae00a67308 */ /* 0x000ee20000000800 */
[C---:B-1----:R-:W-:Y:S01]  /*e740*/  FADD.FTZ R0, R180.reuse, R0 ;  /* 0x00000000b4007221 */ /* 0x042fe20000010000 */
[----:B------:R-:W-:-:S06]  /*e750*/  F2FP.F16.F32.PACK_AB R164, R180, R164 ;  /* 0x000000a4b4a4723e */ /* 0x000fcc00000000ff */
[----:B------:R-:W1:Y:S01]  /*e760*/  MUFU.EX2 R167, R219 ;  /* 0x000000db00a77308 */ /* 0x000e620000000800 */
[----:B--2---:R-:W-:-:S04]  /*e770*/  FADD.FTZ R0, R177, R0 ;  /* 0x00000000b1007221 */ /* 0x004fc80000010000 */
[C---:B---3--:R-:W-:Y:S01]  /*e780*/  FADD.FTZ R0, R166.reuse, R0 ;  /* 0x00000000a6007221 */ /* 0x048fe20000010000 */
[----:B------:R-:W-:Y:S01]  /*e790*/  F2FP.F16.F32.PACK_AB R166, R166, R177 ;  /* 0x000000b1a6a6723e */ /* 0x000fe200000000ff */
[C---:B-1----:R-:W-:Y:S01]  /*e7a0*/  FADD.FTZ R3, R167.reuse, R3 ;  /* 0x00000003a7037221 */ /* 0x042fe20000010000 */
[----:B------:R-:W-:-:S05]  /*e7b0*/  F2FP.F16.F32.PACK_AB R167, R167, R182 ;  /* 0x000000b6a7a7723e */ /* 0x000fca00000000ff */
[----:B------:R0:W-:Y:S01]  /*e7c0*/  STSM.16.M88.4 [R203], R164 ;  /* 0x000000a4cb007844 */ /* 0x0001e20000000200 */
[----:B------:R-:W-:Y:S05]  /*e7d0*/  @!P0 BRA `(.L_x_4793) ;  /* 0x0000000000048947 */ /* 0x000fea0003800000 */
[----:B------:R-:W-:Y:S01]  /*e7e0*/  BPT.TRAP 0x1 ;  /* 0x000000040000795c */ /* 0x000fe20000300000 */
.L_x_4793:
[----:B------:R1:W2:Y:S01]  /*e7f0*/  SYNCS.PHASECHK.TRANS64.TRYWAIT P1, [R209+URZ+0x28c50], R213 ;  /* 0x028c50d5d10075a7 */ /* 0x0002a2000802017f */
[----:B------:R-:W-:Y:S05]  /*e800*/  @!P0 BRA `(.L_x_4794) ;  /* 0x0000000000048947 */ /* 0x000fea0003800000 */
[----:B------:R-:W-:Y:S01]  /*e810*/  BPT.TRAP 0x1 ;  /* 0x000000040000795c */ /* 0x000fe20000300000 */
.L_x_4794:
[----:B------:R-:W-:Y:S04]  /*e820*/  BSSY B2, `(.L_x_4795) ;  /* 0x0000004000027945 */ /* 0x000fe80003800000 */
[----:B--2---:R-:W-:Y:S05]  /*e830*/  @P1 BRA `(.L_x_4796) ;  /* 0x0000000000081947 */ /* 0x004fea0003800000 */
[----:B------:R-:W2:Y:S02]  /*e840*/  SYNCS.PHASECHK.TRANS64.TRYWAIT P1, [R209+URZ+0x28c50], R213 ;  /* 0x028c50d5d10075a7 */ /* 0x000ea4000802017f */
[----:B--2---:R-:W-:Y:S05]  /*e850*/  @!P1 BRA `(.L_x_4797) ;  /* 0x0000010c00b89947 */ /* 0x004fea0003800000 */
.L_x_4796:
[----:B------:R-:W-:Y:S05]  /*e860*/  BSYNC B2 ;  /* 0x0000000000027941 */ /* 0x000fea0003800000 */
.L_x_4795:
[----:B------:R-:W-:Y:S01]  /*e870*/  IMAD R168, R19, 0x1000, R12 ;  /* 0x0000100013a87824 */ /* 0x000fe200078e020c */
[----:B------:R-:W-:Y:S01]  /*e880*/  WARPGROUP.ARRIVE ;  /* 0x00000000000079c5 */ /* 0x000fe20000000000 */
[----:B------:R-:W-:-:S03]  /*e890*/  IMAD.MOV.U32 R169, RZ, RZ, 0x40000040 ;  /* 0x40000040ffa97424 */ /* 0x000fc600078e00ff */
[----:B------:R-:W-:Y:S02]  /*e8a0*/  R2UR UR6, R168 ;  /* 0x00000000a80672ca */ /* 0x000fe400000e0000 */
[----:B------:R-:W-:Y:S02]  /*e8b0*/  R2UR UR7, R169 ;  /* 0x00000000a90772ca */ /* 0x000fe400000e0000 */
[----:B------:R-:W-:-:S11]  /*e8c0*/  MOV R169, 0x40000040 ;  /* 0x4000004000a97802 */ /* 0x000fd60000000f00 */
        /* <DEDUP_REMOVED lines=34> */
.L_x_4798:
[C---:B------:R-:W-:Y:S01]  /*eaf0*/  ISETP.GT.AND P1, PT, R208.reuse, R21, PT ;  /* 0x00000015d000720c */ /* 0x040fe20003f24270 */
[----:B-12---:R-:W-:Y:S02]  /*eb00*/  VIADD R209, R209, 0x28c60 ;  /* 0x00028c60d1d17836 */ /* 0x006fe40000000000 */
        /* <DEDUP_REMOVED lines=8> */
.L_x_4786:
[----:B------:R-:W-:Y:S05]  /*eb90*/  BSYNC B1 ;  /* 0x0000000000017941 */ /* 0x000fea0003800000 */
.L_x_4785:
[----:B------:R-:W-:Y:S01]  /*eba0*/  ISETP.GE.AND P1, PT, R208, R205, PT ;  /* 0x000000cdd000720c */ /* 0x000fe20003f26270 */
[----:B------:R-:W-:-:S12]  /*ebb0*/  BSSY B0, `(.L_x_4800) ;  /* 0x00001e5000007945 */ /* 0x000fd80003800000 */
[----:B------:R-:W-:Y:S05]  /*ebc0*/  @!P1 BRA `(.L_x_4801) ;  /* 0x0000001c008c9947 */ /* 0x000fea0003800000 */
[----:B------:R-:W-:Y:S02]  /*ebd0*/  IMAD.MOV.U32 R200, RZ, RZ, R20 ;  /* 0x000000ffffc87224 */ /* 0x000fe400078e0014 */
[----:B------:R-:W-:Y:S02]  /*ebe0*/  IMAD.MOV.U32 R213, RZ, RZ, R15 ;  /* 0x000000ffffd57224 */ /* 0x000fe400078e000f */
[----:B0-----:R-:W-:-:S07]  /*ebf0*/  IMAD.MOV.U32 R209, RZ, RZ, R19 ;  /* 0x000000ffffd17224 */ /* 0x001fce00078e0013 */
.L_x_4814:
[----:B------:R-:W-:-:S05]  /*ec00*/  VIADD R19, R209, 0x1 ;  /* 0x00000001d1137836 */ /* 0x000fca0000000000 */
[----:B------:R-:W-:-:S04]  /*ec10*/  ISETP.NE.AND P1, PT, R19, 0x2, PT ;  /* 0x000000021300780c */ /* 0x000fc80003f25270 */
[----:B------:R-:W-:Y:S02]  /*ec20*/  SEL R14, RZ, 0x1, P1 ;  /* 0x00000001ff0e7807 */ /* 0x000fe40000800000 */
[----:B------:R-:W-:Y:S02]  /*ec30*/  SEL R19, R19, RZ, P1 ;  /* 0x000000ff13137207 */ /* 0x000fe40000800000 */
[----:B------:R-:W-:Y:S01]  /*ec40*/  LOP3.LUT R22, R22, R14, RZ, 0x3c, !PT ;  /* 0x0000000e16167212 */ /* 0x000fe200078e3cff */
[----:B-1----:R-:W-:Y:S06]  /*ec50*/  @!P0 BRA `(.L_x_4802) ;  /* 0x0000000000048947 */ /* 0x002fec0003800000 */
[----:B------:R-:W-:Y:S01]  /*ec60*/  BPT.TRAP 0x1 ;  /* 0x000000040000795c */ /* 0x000fe20000300000 */
.L_x_4802:
[----:B------:R-:W-:Y:S01]  /*ec70*/  IMAD R21, R19, 0x8, R2 ;  /* 0x0000000813157824 */ /* 0x000fe200078e0202 */
[----:B------:R-:W-:-:S04]  /*ec80*/  SHF.L.U32 R198, R22, 0x1f, RZ ;  /* 0x0000001f16c67819 */ /* 0x000fc800000006ff */
[----:B------:R0:W1:Y:S01]  /*ec90*/  SYNCS.PHASECHK.TRANS64.TRYWAIT P1, [R21+URZ+0x28c30], R198 ;  /* 0x028c30c6150075a7 */ /* 0x000062000802017f */
[----:B------:R-:W-:Y:S05]  /*eca0*/  @!P0 BRA `(.L_x_4803) ;  /* 0x0000000000048947 */ /* 0x000fea0003800000 */
[----:B------:R-:W-:Y:S01]  /*ecb0*/  BPT.TRAP 0x1 ;  /* 0x000000040000795c */ /* 0x000fe20000300000 */
.L_x_4803:
[----:B------:R-:W-:Y:S01]  /*ecc0*/  BSSY B1, `(.L_x_4804) ;  /* 0x0000006000017945 */ /* 0x000fe20003800000 */
[----:B------:R-:W-:Y:S02]  /*ecd0*/  IMAD R154, R19, 0x200, R13 ;  /* 0x00000200139a7824 */ /* 0x000fe400078e020d */
[----:B------:R-:W-:Y:S01]  /*ece0*/  IMAD.MOV.U32 R155, RZ, RZ, 0x40000040 ;  /* 0x40000040ff9b7424 */ /* 0x000fe200078e00ff */
[----:B-1----:R-:W-:Y:S06]  /*ecf0*/  @P1 BRA `(.L_x_4805) ;  /* 0x0000000000081947 */ /* 0x002fec0003800000 */
[----:B------:R-:W1:Y:S02]  /*ed00*/  SYNCS.PHASECHK.TRANS64.TRYWAIT P1, [R21+URZ+0x28c30], R198 ;  /* 0x028c30c6150075a7 */ /* 0x000e64000802017f */
[----:B-1----:R-:W-:Y:S05]  /*ed10*/  @!P1 BRA `(.L_x_4806) ;  /* 0x00000108009c9947 */ /* 0x002fea0003800000 */
.L_x_4805:
[----:B------:R-:W-:Y:S05]  /*ed20*/  BSYNC B1 ;  /* 0x0000000000017941 */ /* 0x000fea0003800000 */
.L_x_4804:
[C---:B------:R-:W-:Y:S01]  /*ed30*/  R2UR UR6, R154.reuse ;  /* 0x000000009a0672ca */ /* 0x040fe200000e0000 */
[----:B------:R-:W-:Y:S01]  /*ed40*/  VIADD R14, R154, 0x4 ;  /* 0x000000049a0e7836 */ /* 0x000fe20000000000 */
[----:B------:R-:W-:Y:S01]  /*ed50*/  R2UR UR7, R155 ;  /* 0x000000009b0772ca */ /* 0x000fe200000e0000 */
[----:B------:R-:W-:Y:S01]  /*ed60*/  IMAD.MOV.U32 R153, RZ, RZ, 0x40000040 ;  /* 0x40000040ff997424 */ /* 0x000fe200078e00ff */
[----:B------:R-:W-:Y:S01]  /*ed70*/  R2UR UR4, R4 ;  /* 0x00000000040472ca */ /* 0x000fe200000e0000 */
[----:B------:R-:W-:Y:S01]  /*ed80*/  IMAD.MOV.U32 R155, RZ, RZ, 0x40000040 ;  /* 0x40000040ff9b7424 */ /* 0x000fe200078e00ff */
[----:B------:R-:W-:Y:S01]  /*ed90*/  R2UR UR5, R5 ;  /* 0x00000000050572ca */ /* 0x000fe200000e0000 */
[----:B------:R-:W-:Y:S01]  /*eda0*/  IMAD.MOV.U32 R15, RZ, RZ, 0x40000040 ;  /* 0x40000040ff0f7424 */ /* 0x000fe200078e00ff */
[C---:B------:R-:W-:Y:S01]  /*edb0*/  IADD3 R152, R154.reuse, 0x2, RZ ;  /* 0x000000029a987810 */ /* 0x040fe20007ffe0ff */
[----:B------:R-:W-:Y:S01]  /*edc0*/  VIADD R154, R154, 0x6 ;  /* 0x000000069a9a7836 */ /* 0x000fe20000000000 */
        /* <DEDUP_REMOVED lines=26> */
.L_x_4807:
        /* <DEDUP_REMOVED lines=108> */
[----:B------:R-:W-:Y:S01]  /*f630*/  FMUL.FTZ R36, R36, R180 ;  /* 0x000000b424247220 */ /* 0x000fe20000410000 */
        /* <DEDUP_REMOVED lines=27> */
[----:B------:R-:W-:Y:S01]  /*f7f0*/  FMUL.FTZ R72, R72, R180 ;  /* 0x000000b448487220 */ /* 0x000fe20000410000 */
[----:B--2---:R-:W-:Y:S01]  /*f800*/  FMNMX.FTZ R20, R154, R200, !PT ;  /* 0x000000c89a147209 */ /* 0x004fe20007810000 */
[-C--:B------:R-:W-:Y:S01]  /*f810*/  FMUL.FTZ R73, R73, R180.reuse ;  /* 0x000000b449497220 */ /* 0x080fe20000410000 */
[-C--:B------:R-:W-:Y:S01]  /*f820*/  FMUL.FTZ R76, R76, R180.reuse ;  /* 0x000000b44c4c7220 */ /* 0x080fe20000410000 */
[----:B------:R-:W-:Y:S01]  /*f830*/  FMUL.FTZ R77, R77, R180 ;  /* 0x000000b44d4d7220 */ /* 0x000fe20000410000 */
[----:B------:R-:W-:Y:S01]  /*f840*/  FMNMX.FTZ R20, R155, R20, !PT ;  /* 0x000000149b147209 */ /* 0x000fe20007810000 */
[----:B------:R-:W-:Y:S01]  /*f850*/  MUFU.TANH R182, R182 ;  /* 0x000000b600b67308 */ /* 0x000fe20000002400 */
[-C--:B------:R-:W-:Y:S01]  /*f860*/  FMUL.FTZ R80, R80, R180.reuse ;  /* 0x000000b450507220 */ /* 0x080fe20000410000 */
[----:B------:R-:W-:Y:S01]  /*f870*/  FMUL.FTZ R81, R81, R180 ;  /* 0x000000b451517220 */ /* 0x000fe20000410000 */
[----:B------:R-:W-:Y:S01]  /*f880*/  FMNMX.FTZ R20, R158, R20, !PT ;  /* 0x000000149e147209 */ /* 0x000fe20007810000 */
        /* <DEDUP_REMOVED lines=12> */
[----:B------:R-:W2:Y:S01]  /*f950*/  MUFU.EX2 R153, R153 ;  /* 0x0000009900997308 */ /* 0x000ea20000000800 */
[-C--:B------:R-:W-:Y:S01]  /*f960*/  FMUL.FTZ R100, R100, R180.reuse ;  /* 0x000000b464647220 */ /* 0x080fe20000410000 */
[----:B------:R-:W-:Y:S01]  /*f970*/  FMUL.FTZ R101, R101, R180 ;  /* 0x000000b465657220 */ /* 0x000fe20000410000 */
[----:B------:R-:W-:Y:S01]  /*f980*/  FMNMX.FTZ R20, R166, R20, !PT ;  /* 0x00000014a6147209 */ /* 0x000fe20007810000 */
[-C--:B------:R-:W-:Y:S01]  /*f990*/  FMUL.FTZ R104, R104, R180.reuse ;  /* 0x000000b468687220 */ /* 0x080fe20000410000 */
[-C--:B------:R-:W-:Y:S01]  /*f9a0*/  FMUL.FTZ R105, R105, R180.reuse ;  /* 0x000000b469697220 */ /* 0x080fe20000410000 */
[----:B------:R-:W-:Y:S01]  /*f9b0*/  FMUL.FTZ R108, R108, R180 ;  /* 0x000000b46c6c7220 */ /* 0x000fe20000410000 */
[----:B------:R-:W-:Y:S01]  /*f9c0*/  FMNMX.FTZ R20, R167, R20, !PT ;  /* 0x00000014a7147209 */ /* 0x000fe20007810000 */
[----:B------:R-:W3:Y:S01]  /*f9d0*/  MUFU.EX2 R156, R156 ;  /* 0x0000009c009c7308 */ /* 0x000ee20000000800 */
[-C--:B------:R-:W-:Y:S01]  /*f9e0*/  FMUL.FTZ R109, R109, R180.reuse ;  /* 0x000000b46d6d7220 */ /* 0x080fe20000410000 */
[----:B------:R-:W-:Y:S01]  /*f9f0*/  FMUL.FTZ R112, R112, R180 ;  /* 0x000000b470707220 */ /* 0x000fe20000410000 */
[----:B------:R-:W-:Y:S01]  /*fa00*/  FMNMX.FTZ R20, R170, R20, !PT ;  /* 0x00000014aa147209 */ /* 0x000fe20007810000 */
[-C--:B------:R-:W-:Y:S01]  /*fa10*/  FMUL.FTZ R113, R113, R180.reuse ;  /* 0x000000b471717220 */ /* 0x080fe20000410000 */
[-C--:B------:R-:W-:Y:S01]  /*fa20*/  FMUL.FTZ R116, R116, R180.reuse ;  /* 0x000000b474747220 */ /* 0x080fe20000410000 */
[----:B------:R-:W-:Y:S01]  /*fa30*/  FMUL.FTZ R117, R117, R180 ;  /* 0x000000b475757220 */ /* 0x000fe20000410000 */
[----:B------:R-:W-:Y:S01]  /*fa40*/  FMNMX.FTZ R20, R171, R20, !PT ;  /* 0x00000014ab147209 */ /* 0x000fe20007810000 */
[----:B------:R-:W4:Y:S01]  /*fa50*/  MUFU.EX2 R157, R157 ;  /* 0x0000009d009d7308 */ /* 0x000f220000000800 */
[----:B--2---:R-:W-:Y:S01]  /*fa60*/  FADD.FTZ R0, R153, R0 ;  /* 0x0000000099007221 */ /* 0x004fe20000010000 */
[----:B------:R-:W-:Y:S01]  /*fa70*/  FMUL.FTZ R120, R120, R180 ;  /* 0x000000b478787220 */ /* 0x000fe20000410000 */
[----:B------:R-:W-:Y:S01]  /*fa80*/  FMNMX.FTZ R20, R174, R20, !PT ;  /* 0x00000014ae147209 */ /* 0x000fe20007810000 */
[-C--:B------:R-:W-:Y:S01]  /*fa90*/  FMUL.FTZ R121, R121, R180.reuse ;  /* 0x000000b479797220 */ /* 0x080fe20000410000 */
[-C--:B------:R-:W-:Y:S01]  /*faa0*/  FMUL.FTZ R124, R124, R180.reuse ;  /* 0x000000b47c7c7220 */ /* 0x080fe20000410000 */
[----:B------:R-:W-:Y:S01]  /*fab0*/  FMUL.FTZ R125, R125, R180 ;  /* 0x000000b47d7d7220 */ /* 0x000fe20000410000 */
[----:B------:R-:W-:Y:S01]  /*fac0*/  FMNMX.FTZ R20, R175, R20, !PT ;  /* 0x00000014af147209 */ /* 0x000fe20007810000 */
[----:B------:R-:W-:Y:S01]  /*fad0*/  MUFU.EX2 R161, R161 ;  /* 0x000000a100a17308 */ /* 0x000fe20000000800 */
[----:B---3--:R-:W-:Y:S01]  /*fae0*/  FADD.FTZ R0, R156, R0 ;  /* 0x000000009c007221 */ /* 0x008fe20000010000 */
[----:B------:R-:W-:Y:S01]  /*faf0*/  FMUL.FTZ R128, R128, R180 ;  /* 0x000000b480807220 */ /* 0x000fe20000410000 */
[----:B------:R-:W-:Y:S01]  /*fb00*/  FMNMX.FTZ R20, R178, R20, !PT ;  /* 0x00000014b2147209 */ /* 0x000fe20007810000 */
[-C--:B------:R-:W-:Y:S01]  /*fb10*/  FMUL.FTZ R129, R129, R180.reuse ;  /* 0x000000b481817220 */ /* 0x080fe20000410000 */
[-C--:B------:R-:W-:Y:S01]  /*fb20*/  FMUL.FTZ R132, R132, R180.reuse ;  /* 0x000000b484847220 */ /* 0x080fe20000410000 */
[----:B------:R-:W-:Y:S01]  /*fb30*/  FMUL.FTZ R133, R133, R180 ;  /* 0x000000b485857220 */ /* 0x000fe20000410000 */
[----:B------:R-:W-:Y:S01]  /*fb40*/  FMNMX.FTZ R20, R179, R20, !PT ;  /* 0x00000014b3147209 */ /* 0x000fe20007810000 */
[----:B------:R-:W-:Y:S01]  /*fb50*/  MUFU.EX2 R164, R164 ;  /* 0x000000a400a47308 */ /* 0x000fe20000000800 */
[----:B----4-:R-:W-:Y:S01]  /*fb60*/  FADD.FTZ R0, R157, R0 ;  /* 0x000000009d007221 */ /* 0x010fe20000010000 */
[----:B------:R-:W-:Y:S01]  /*fb70*/  FMUL.FTZ R136, R136, R180 ;  /* 0x000000b488887220 */ /* 0x000fe20000410000 */
[----:B------:R-:W-:Y:S01]  /*fb80*/  FMNMX.FTZ R20, R182, R20, !PT ;  /* 0x00000014b6147209 */ /* 0x000fe20007810000 */
[-C--:B------:R-:W-:Y:S01]  /*fb90*/  FMUL.FTZ R137, R137, R180.reuse ;  /* 0x000000b489897220 */ /* 0x080fe20000410000 */
[-C--:B------:R-:W-:Y:S01]  /*fba0*/  FMUL.FTZ R140, R140, R180.reuse ;  /* 0x000000b48c8c7220 */ /* 0x080fe20000410000 */
[----:B------:R-:W-:Y:S01]  /*fbb0*/  FMUL.FTZ R141, R141, R180 ;  /* 0x000000b48d8d7220 */ /* 0x000fe20000410000 */
        /* <DEDUP_REMOVED lines=11> */
[----:B------:R-:W2:Y:S01]  /*fc70*/  MUFU.EX2 R213, R160 ;  /* 0x000000a000d57308 */ /* 0x000ea20000000800 */
[----:B------:R-:W3:Y:S07]  /*fc80*/  SHFL.BFLY PT, R218, R20, 0x1, 0x1f ;  /* 0x0c201f0014da7f89 */ /* 0x000eee00000e0000 */
[----:B------:R-:W4:Y:S08]  /*fc90*/  MUFU.EX2 R160, R165 ;  /* 0x000000a500a07308 */ /* 0x000f300000000800 */
[----:B------:R5:W0:Y:S01]  /*fca0*/  MUFU.EX2 R165, R168 ;  /* 0x000000a800a57308 */ /* 0x000a220000000800 */
[----:B--2---:R-:W-:-:S04]  /*fcb0*/  FADD.FTZ R0, R213, R0 ;  /* 0x00000000d5007221 */ /* 0x004fc80000010000 */
[----:B------:R-:W-:-:S03]  /*fcc0*/  FADD.FTZ R0, R161, R0 ;  /* 0x00000000a1007221 */ /* 0x000fc60000010000 */
[----:B------:R-:W-:Y:S01]  /*fcd0*/  MUFU.EX2 R177, R177 ;  /* 0x000000b100b17308 */ /* 0x000fe20000000800 */
[----:B---3--:R-:W-:Y:S01]  /*fce0*/  FMNMX.FTZ R20, R20, R218, !PT ;  /* 0x000000da14147209 */ /* 0x008fe20007810000 */
[----:B------:R-:W-:-:S04]  /*fcf0*/  FADD.FTZ R0, R164, R0 ;  /* 0x00000000a4007221 */ /* 0x000fc80000010000 */
[----:B-----5:R-:W-:Y:S01]  /*fd00*/  FADD.FTZ R168, -R20, R200 ;  /* 0x000000c814a87221 */ /* 0x020fe20000010100 */
[----:B------:R-:W-:Y:S02]  /*fd10*/  @!P1 IMAD R200, R209, 0x40, R192 ;  /* 0x00000040d1c89824 */ /* 0x000fe400078e02c0 */
[----:B----4-:R-:W-:Y:S01]  /*fd20*/  FADD.FTZ R0, R160, R0 ;  /* 0x00000000a0007221 */ /* 0x010fe20000010000 */
[C---:B0-----:R-:W-:Y:S01]  /*fd30*/  F2FP.F16.F32.PACK_AB R160, R165.reuse, R160 ;  /* 0x000000a0a5a0723e */ /* 0x041fe200000000ff */
[----:B------:R-:W-:Y:S01]  /*fd40*/  FMUL.FTZ R168, R168, R14 ;  /* 0x0000000ea8a87220 */ /* 0x000fe20000410000 */
[----:B------:R-:W-:Y:S02]  /*fd50*/  @!P1 IMAD R200, R200, 0x4, R2 ;  /* 0x00000004c8c89824 */ /* 0x000fe400078e0202 */
[----:B------:R-:W-:-:S03]  /*fd60*/  FADD.FTZ R0, R165, R0 ;  /* 0x00000000a5007221 */ /* 0x000fc60000010000 */
[----:B------:R-:W0:Y:S01]  /*fd70*/  MUFU.EX2 R168, R168 ;  /* 0x000000a800a87308 */ /* 0x000e220000000800 */
[----:B------:R-:W-:Y:S01]  /*fd80*/  @!P1 STS [R200+0x28800], R180 ;  /* 0x028800b4c8009388 */ /* 0x000fe20000000800 */
[----:B------:R-:W-:-:S04]  /*fd90*/  FADD.FTZ R0, R169, R0 ;  /* 0x00000000a9007221 */ /* 0x000fc80000010000 */
[----:B------:R-:W-:-:S04]  /*fda0*/  FADD.FTZ R0, R172, R0 ;  /* 0x00000000ac007221 */ /* 0x000fc80000010000 */
[----:B------:R-:W-:-:S04]  /*fdb0*/  FADD.FTZ R0, R173, R0 ;  /* 0x00000000ad007221 */ /* 0x000fc80000010000 */
[----:B------:R-:W-:Y:S01]  /*fdc0*/  FADD.FTZ R0, R176, R0 ;  /* 0x00000000b0007221 */ /* 0x000fe20000010000 */
[----:B0-----:R0:W-:Y:S03]  /*fdd0*/  @!P1 STS [R200+0x28820], R168 ;  /* 0x028820a8c8009388 */ /* 0x0011e60000000800 */
        /* <DEDUP_REMOVED lines=9> */
[----:B0-----:R-:W-:Y:S01]  /*fe70*/  FMUL.FTZ R200, R20, R14 ;  /* 0x0000000e14c87220 */ /* 0x001fe20000410000 */
[-C--:B------:R-:W-:Y:S01]  /*fe80*/  FMUL.FTZ R42, R42, R168.reuse ;  /* 0x000000a82a2a7220 */ /* 0x080fe20000410000 */
[-C--:B------:R-:W-:Y:S01]  /*fe90*/  FMUL.FTZ R43, R43, R168.reuse ;  /* 0x000000a82b2b7220 */ /* 0x080fe20000410000 */
[----:B------:R-:W-:Y:S01]  /*fea0*/  FMUL.FTZ R46, R46, R168 ;  /* 0x000000a82e2e7220 */ /* 0x000fe20000410000 */
        /* <DEDUP_REMOVED lines=22> */
[C---:B0-----:R-:W-:Y:S01]  /*10010*/  FADD.FTZ R0, R166.reuse, R0 ;  /* 0x00000000a6007221 */ /* 0x041fe20000010000 */
[----:B------:R-:W-:Y:S01]  /*10020*/  F2FP.F16.F32.PACK_AB R156, R213, R157 ;  /* 0x0000009dd59c723e */ /* 0x000fe200000000ff */
[-C--:B------:R-:W-:Y:S01]  /*10030*/  FMUL.FTZ R51, R51, R168.reuse ;  /* 0x000000a833337220 */ /* 0x080fe20000410000 */
[----:B------:R-:W-:Y:S01]  /*10040*/  F2FP.F16.F32.PACK_AB R166, R166, R177 ;  /* 0x000000b1a6a6723e */ /* 0x000fe200000000ff */
[-C--:B------:R-:W-:Y:S01]  /*10050*/  FMUL.FTZ R54, R54, R168.reuse ;  /* 0x000000a836367220 */ /* 0x080fe20000410000 */
[-C--:B------:R-:W-:Y:S01]  /*10060*/  FMUL.FTZ R55, R55, R168.reuse ;  /* 0x000000a837377220 */ /* 0x080fe20000410000 */
[----:B------:R-:W0:Y:S01]  /*10070*/  MUFU.EX2 R158, R158 ;  /* 0x0000009e009e7308 */ /* 0x000e220000000800 */
[----:B---3--:R-:W-:Y:S01]  /*10080*/  FFMA.FTZ R3, R168, R3, R181 ;  /* 0x00000003a8037223 */ /* 0x008fe200000100b5 */
[-C--:B------:R-:W-:Y:S01]  /*10090*/  FMUL.FTZ R58, R58, R168.reuse ;  /* 0x000000a83a3a7220 */ /* 0x080fe20000410000 */
        /* <DEDUP_REMOVED lines=24> */
[----:B------:R-:W-:Y:S01]  /*10220*/  BAR.SYNC.DEFER_BLOCKING 0xf, 0x100 ;  /* 0x03c4000000007b1d */ /* 0x000fe20000010000 */
[----:B------:R-:W-:Y:S01]  /*10230*/  F2FP.F16.F32.PACK_AB R158, R164, R161 ;  /* 0x000000a1a49e723e */ /* 0x000fe200000000ff */
[-C--:B------:R-:W-:Y:S01]  /*10240*/  FMUL.FTZ R91, R91, R168.reuse ;  /* 0x000000a85b5b7220 */ /* 0x080fe20000410000 */
[----:B------:R-:W-:Y:S01]  /*10250*/  F2FP.F16.F32.PACK_AB R164, R176, R173 ;  /* 0x000000adb0a4723e */ /* 0x000fe200000000ff */
        /* <DEDUP_REMOVED lines=14> */
[----:B------:R-:W-:Y:S01]  /*10340*/  F2FP.F16.F32.PACK_AB R162, R172, R169 ;  /* 0x000000a9aca2723e */ /* 0x000fe200000000ff */
[-C--:B------:R-:W-:Y:S01]  /*10350*/  FMUL.FTZ R111, R111, R168.reuse ;  /* 0x000000a86f6f7220 */ /* 0x080fe20000410000 */
[-C--:B------:R-:W-:Y:S01]  /*10360*/  FMUL.FTZ R114, R114, R168.reuse ;  /* 0x000000a872727220 */ /* 0x080fe20000410000 */
[-C--:B------:R-:W-:Y:S01]  /*10370*/  FMUL.FTZ R115, R115, R168.reuse ;  /* 0x000000a873737220 */ /* 0x080fe20000410000 */
[----:B------:R-:W0:Y:S01]  /*10380*/  MUFU.EX2 R170, R170 ;  /* 0x000000aa00aa7308 */ /* 0x000e220000000800 */
[----:B--2---:R-:W-:Y:S01]  /*10390*/  FADD.FTZ R3, R209, R3 ;  /* 0x00000003d1037221 */ /* 0x004fe20000010000 */
[----:B------:R2:W-:Y:S01]  /*103a0*/  STSM.16.M88.4 [R201+0x26800], R152 ;  /* 0x02680098c9007844 */ /* 0x0005e20000000200 */
[-C--:B------:R-:W-:Y:S01]  /*103b0*/  FMUL.FTZ R118, R118, R168.reuse ;  /* 0x000000a876767220 */ /* 0x080fe20000410000 */
[-C--:B------:R-:W-:Y:S01]  /*103c0*/  FMUL.FTZ R119, R119, R168.reuse ;  /* 0x000000a877777220 */ /* 0x080fe20000410000 */
[-C--:B------:R-:W-:Y:S01]  /*103d0*/  FMUL.FTZ R122, R122, R168.reuse ;  /* 0x000000a87a7a7220 */ /* 0x080fe20000410000 */
[-C--:B------:R-:W-:Y:S01]  /*103e0*/  FMUL.FTZ R123, R123, R168.reuse ;  /* 0x000000a87b7b7220 */ /* 0x080fe20000410000 */
[-C--:B------:R-:W-:Y:S01]  /*103f0*/  FMUL.FTZ R126, R126, R168.reuse ;  /* 0x000000a87e7e7220 */ /* 0x080fe20000410000 */
[----:B------:R-:W4:Y:S01]  /*10400*/  MUFU.EX2 R171, R171 ;  /* 0x000000ab00ab7308 */ /* 0x000f220000000800 */
[C---:B---3--:R-:W-:Y:S01]  /*10410*/  FADD.FTZ R3, R167.reuse, R3 ;  /* 0x00000003a7037221 */ /* 0x048fe20000010000 */
[----:B------:R-:W-:Y:S01]  /*10420*/  F2FP.F16.F32.PACK_AB R159, R167, R209 ;  /* 0x000000d1a79f723e */ /* 0x000fe200000000ff */
[-C--:B------:R-:W-:Y:S01]  /*10430*/  FMUL.FTZ R127, R127, R168.reuse ;  /* 0x000000a87f7f7220 */ /* 0x080fe20000410000 */
[-C--:B------:R-:W-:Y:S01]  /*10440*/  FMUL.FTZ R130, R130, R168.reuse ;  /* 0x000000a882827220 */ /* 0x080fe20000410000 */
[-C--:B------:R-:W-:Y:S01]  /*10450*/  FMUL.FTZ R131, R131, R168.reuse ;  /* 0x000000a883837220 */ /* 0x080fe20000410000 */
[-C--:B------:R-:W-:Y:S01]  /*10460*/  FMUL.FTZ R134, R134, R168.reuse ;  /* 0x000000a886867220 */ /* 0x080fe20000410000 */
[----:B------:R2:W-:Y:S01]  /*10470*/  STSM.16.M88.4 [R202], R156 ;  /* 0x0000009cca007844 */ /* 0x0005e20000000200 */
        /* <DEDUP_REMOVED lines=9> */
[C---:B----4-:R-:W-:Y:S01]  /*10510*/  FADD.FTZ R3, R171.reuse, R3 ;  /* 0x00000003ab037221 */ /* 0x050fe20000010000 */
[----:B------:R-:W-:Y:S01]  /*10520*/  F2FP.F16.F32.PACK_AB R161, R171, R170 ;  /* 0x000000aaaba1723e */ /* 0x000fe200000000ff */
[-C--:B------:R-:W-:Y:S01]  /*10530*/  FMUL.FTZ R147, R147, R168.reuse ;  /* 0x000000a893937220 */ /* 0x080fe20000410000 */
[-C--:B------:R-:W-:Y:S01]  /*10540*/  FMUL.FTZ R150, R150, R168.reuse ;  /* 0x000000a896967220 */ /* 0x080fe20000410000 */
[----:B------:R-:W-:-:S03]  /*10550*/  FMUL.FTZ R151, R151, R168 ;  /* 0x000000a897977220 */ /* 0x000fc60000410000 */
[----:B------:R-:W4:Y:S01]  /*10560*/  MUFU.EX2 R178, R178 ;  /* 0x000000b200b27308 */ /* 0x000f220000000800 */
[----:B---3--:R-:W-:-:S07]  /*10570*/  FADD.FTZ R3, R174, R3 ;  /* 0x00000003ae037221 */ /* 0x008fce0000010000 */
[----:B------:R-:W3:Y:S01]  /*10580*/  MUFU.EX2 R179, R179 ;  /* 0x000000b300b37308 */ /* 0x000ee20000000800 */
[C---:B0-----:R-:W-:Y:S01]  /*10590*/  FADD.FTZ R3, R175.reuse, R3 ;  /* 0x00000003af037221 */ /* 0x041fe20000010000 */
[----:B------:R-:W-:-:S05]  /*105a0*/  F2FP.F16.F32.PACK_AB R163, R175, R174 ;  /* 0x000000aeafa3723e */ /* 0x000fca00000000ff */
[----:B------:R2:W-:Y:S01]  /*105b0*/  STSM.16.M88.4 [R204], R160 ;  /* 0x000000a0cc007844 */ /* 0x0005e20000000200 */
[----:B------:R-:W0:Y:S01]  /*105c0*/  MUFU.EX2 R167, R182 ;  /* 0x000000b600a77308 */ /* 0x000e220000000800 */
[----:B----4-:R-:W-:-:S07]  /*105d0*/  FADD.FTZ R3, R178, R3 ;  /* 0x00000003b2037221 */ /* 0x010fce0000010000 */
[----:B------:R-:W4:Y:S01]  /*105e0*/  MUFU.EX2 R183, R183 ;  /* 0x000000b700b77308 */ /* 0x000f220000000800 */
[C---:B---3--:R-:W-:Y:S01]  /*105f0*/  FADD.FTZ R3, R179.reuse, R3 ;  /* 0x00000003b3037221 */ /* 0x048fe20000010000 */
[----:B------:R-:W-:-:S03]  /*10600*/  F2FP.F16.F32.PACK_AB R165, R179, R178 ;  /* 0x000000b2b3a5723e */ /* 0x000fc600000000ff */
[----:B0-----:R-:W-:Y:S01]  /*10610*/  FADD.FTZ R3, R167, R3 ;  /* 0x00000003a7037221 */ /* 0x001fe20000010000 */
[----:B----4-:R-:W-:-:S03]  /*10620*/  F2FP.F16.F32.PACK_AB R167, R183, R167 ;  /* 0x000000a7b7a7723e */ /* 0x010fc600000000ff */
[----:B------:R-:W-:Y:S02]  /*10630*/  FADD.FTZ R3, R183, R3 ;  /* 0x00000003b7037221 */ /* 0x000fe40000010000 */
[----:B------:R2:W-:Y:S01]  /*10640*/  STSM.16.M88.4 [R203], R164 ;  /* 0x000000a4cb007844 */ /* 0x0005e20000000200 */
[----:B------:R-:W-:Y:S05]  /*10650*/  @!P0 BRA `(.L_x_4808) ;  /* 0x0000000000048947 */ /* 0x000fea0003800000 */
[----:B------:R-:W-:Y:S01]  /*10660*/  BPT.TRAP 0x1 ;  /* 0x000000040000795c */ /* 0x000fe20000300000 */
.L_x_4808:
[----:B------:R0:W3:Y:S01]  /*10670*/  SYNCS.PHASECHK.TRANS64.TRYWAIT P1, [R21+URZ+0x28c50], R198 ;  /* 0x028c50c6150075a7 */ /* 0x0000e2000802017f */
[----:B------:R-:W-:Y:S05]  /*10680*/  @!P0 BRA `(.L_x_4809) ;  /* 0x0000000000048947 */ /* 0x000fea0003800000 */
[----:B------:R-:W-:Y:S01]  /*10690*/  BPT.TRAP 0x1 ;  /* 0x000000040000795c */ /* 0x000fe20000300000 */
.L_x_4809:
[----:B------:R-:W-:Y:S04]  /*106a0*/  BSSY B1, `(.L_x_4810) ;  /* 0x0000004000017945 */ /* 0x000fe80003800000 */
[----:B---3--:R-:W-:Y:S05]  /*106b0*/  @P1 BRA `(.L_x_4811) ;  /* 0x0000000000081947 */ /* 0x008fea0003800000 */
[----:B------:R-:W3:Y:S02]  /*106c0*/  SYNCS.PHASECHK.TRANS64.TRYWAIT P1, [R21+URZ+0x28c50], R198 ;  /* 0x028c50c6150075a7 */ /* 0x000ee4000802017f */
[----:B---3--:R-:W-:Y:S05]  /*106d0*/  @!P1 BRA `(.L_x_4812) ;  /* 0x000000f000409947 */ /* 0x008fea0003800000 */
.L_x_4811:
[----:B------:R-:W-:Y:S05]  /*106e0*/  BSYNC B1 ;  /* 0x0000000000017941 */ /* 0x000fea0003800000 */
.L_x_4810:
        /* <DEDUP_REMOVED lines=8> */
[----:B--2---:R-:W-:Y:S01]  /*10770*/  VIADD R152, R168, 0x80 ;  /* 0x00000080a8987836 */ /* 0x004fe20000000000 */
        /* <DEDUP_REMOVED lines=31> */
.L_x_4813:
[C---:B------:R-:W-:Y:S01]  /*10970*/  ISETP.GT.AND P1, PT, R208.reuse, R205, PT ;  /* 0x000000cdd000720c */ /* 0x040fe20003f24270 */
[----:B01-3--:R-:W-:Y:S02]  /*10980*/  VIADD R21, R21, 0x28c60 ;  /* 0x00028c6015157836 */ /* 0x00bfe40000000000 */
[----:B------:R-:W-:Y:S02]  /*10990*/  VIADD R208, R208, 0xffffffff ;  /* 0xffffffffd0d07836 */ /* 0x000fe40000000000 */
[----:B------:R-:W-:Y:S01]  /*109a0*/  IMAD.MOV.U32 R200, RZ, RZ, R20 ;  /* 0x000000ffffc87224 */ /* 0x000fe200078e0014 */
[----:B------:R-:W-:Y:S01]  /*109b0*/  PRMT R21, R190, 0x654, R21 ;  /* 0x00000654be157816 */ /* 0x000fe20000000015 */
[----:B------:R-:W-:Y:S02]  /*109c0*/  IMAD.MOV.U32 R213, RZ, RZ, R15 ;  /* 0x000000ffffd57224 */ /* 0x000fe400078e000f */
[----:B------:R-:W-:Y:S01]  /*109d0*/  IMAD.MOV.U32 R209, RZ, RZ, R19 ;  /* 0x000000ffffd17224 */ /* 0x000fe200078e0013 */
[----:B------:R1:W-:Y:S03]  /*109e0*/  SYNCS.ARRIVE.TRANS64.RED.A1T0 RZ, [R21+URZ], RZ ;  /* 0x000000ff15ff79a7 */ /* 0x0003e6000810043f */
[----:B------:R-:W-:Y:S05]  /*109f0*/  @P1 BRA `(.L_x_4814) ;  /* 0xffffffe000801947 */ /* 0x000fea000383ffff */
.L_x_4801:
[----:B------:R-:W-:Y:S05]  /*10a00*/  BSYNC B0 ;  /* 0x0000000000007941 */ /* 0x000fea0003800000 */
.L_x_4800:
[----:B-1----:R-:W2:Y:S01]  /*10a10*/  LDL.LU R21, [R1+0x50] ;  /* 0x0000500001157983 */ /* 0x002ea20000300800 */
[----:B------:R-:W-:Y:S01]  /*10a20*/  IMAD.MOV.U32 R155, RZ, RZ, -0x800000 ;  /* 0xff800000ff9b7424 */ /* 0x000fe200078e00ff */
[----:B------:R-:W-:Y:S02]  /*10a30*/  MOV R154, 0xff800000 ;  /* 0xff800000009a7802 */ /* 0x000fe40000000f00 */
[----:B------:R-:W1:Y:S02]  /*10a40*/  SHFL.BFLY PT, R4, R0, 0x2, 0x1f ;  /* 0x0c401f0000047f89 */ /* 0x000e6400000e0000 */
[----:B-1----:R-:W-:-:S05]  /*10a50*/  FADD.FTZ R4, R4, R0 ;  /* 0x0000000004047221 */ /* 0x002fca0000010000 */
[----:B------:R-:W1:Y:S02]  /*10a60*/  SHFL.BFLY PT, R0, R4, 0x1, 0x1f ;  /* 0x0c201f0004007f89 */ /* 0x000e6400000e0000 */
[----:B-1----:R-:W-:Y:S01]  /*10a70*/  FADD.FTZ R0, R4, R0 ;  /* 0x0000000004007221 */ /* 0x002fe20000010000 */
[----:B------:R-:W-:Y:S01]  /*10a80*/  IMAD.MOV.U32 R4, RZ, RZ, RZ ;  /* 0x000000ffff047224 */ /* 0x000fe200078e00ff */
[----:B------:R-:W-:Y:S08]  /*10a90*/  BAR.ARV 0x8, 0x100 ;  /* 0x0204000000007b1d */ /* 0x000ff00000002000 */
[----:B------:R-:W-:Y:S01]  /*10aa0*/  BAR.SYNC.DEFER_BLOCKING 0xf, 0x100 ;  /* 0x03c4000000007b1d */ /* 0x000fe20000010000 */
[----:B------:R-:W-:-:S13]  /*10ab0*/  FSETP.NE.FTZ.AND P0, PT, R0, RZ, PT ;  /* 0x000000ff0000720b */ /* 0x000fda0003f15000 */
[----:B------:R-:W1:Y:S01]  /*10ac0*/  @P0 MUFU.RCP R4, R0 ;  /* 0x0000000000040308 */ /* 0x000e620000001000 */
[----:B------:R-:W-:-:S07]  /*10ad0*/  @P0 FMUL.FTZ R5, R14, 0.69314718246459960938 ;  /* 0x3f3172180e050820 */ /* 0x000fce0000410000 */
[----:B------:R-:W3:Y:S01]  /*10ae0*/  @P0 MUFU.LG2 R0, R0 ;  /* 0x0000000000000308 */ /* 0x000ee20000000c00 */
        /* <DEDUP_REMOVED lines=8> */
[----:B---3--:R-:W-:Y:S01]  /*10b70*/  @P0 FMUL.FTZ R0, R0, 0.69314718246459960938 ;  /* 0x3f31721800000820 */ /* 0x008fe20000410000 */
[-C--:B------:R-:W-:Y:S01]  /*10b80*/  FMUL.FTZ R40, R40, R4.reuse ;  /* 0x0000000428287220 */ /* 0x080fe20000410000 */
[-C--:B------:R-:W-:Y:S01]  /*10b90*/  FMUL.FTZ R41, R41, R4.reuse ;  /* 0x0000000429297220 */ /* 0x080fe20000410000 */
[-C--:B------:R-:W-:Y:S01]  /*10ba0*/  FMUL.FTZ R44, R44, R4.reuse ;  /* 0x000000042c2c7220 */ /* 0x080fe20000410000 */
[----:B------:R-:W-:Y:S01]  /*10bb0*/  @P0 FFMA.FTZ R155, R5, R15, R0 ;  /* 0x0000000f059b0223 */ /* 0x000fe20000010000 */
[-C--:B------:R-:W-:Y:S01]  /*10bc0*/  FMUL.FTZ R45, R45, R4.reuse ;  /* 0x000000042d2d7220 */ /* 0x080fe20000410000 */
[----:B------:R-:W1:Y:S01]  /*10bd0*/  SHFL.BFLY PT, R0, R3, 0x2, 0x1f ;  /* 0x0c401f0003007f89 */ /* 0x000e6200000e0000 */
        /* <DEDUP_REMOVED lines=25> */
[-C--:B------:R-:W-:Y:S01]  /*10d70*/  FMUL.FTZ R96, R96, R4.reuse ;  /* 0x0000000460607220 */ /* 0x080fe20000410000 */
[-C--:B------:R-:W-:Y:S01]  /*10d80*/  FMUL.FTZ R97, R97, R4.reuse ;  /* 0x0000000461617220 */ /* 0x080fe20000410000 */
        /* <DEDUP_REMOVED lines=25> */
[----:B-1----:R-:W-:Y:S01]  /*10f20*/  FADD.FTZ R3, R0, R3 ;  /* 0x0000000300037221 */ /* 0x002fe20000010000 */
[----:B------:R-:W-:-:S02]  /*10f30*/  IMAD.MOV.U32 R0, RZ, RZ, RZ ;  /* 0x000000ffff007224 */ /* 0x000fc400078e00ff */
[-C--:B------:R-:W-:Y:S01]  /*10f40*/  FMUL.FTZ R148, R148, R4.reuse ;  /* 0x0000000494947220 */ /* 0x080fe20000410000 */
[----:B------:R-:W-:Y:S01]  /*10f50*/  FMUL.FTZ R149, R149, R4 ;  /* 0x0000000495957220 */ /* 0x000fe20000410000 */
        /* <DEDUP_REMOVED lines=77> */
[----:B-1----:R-:W-:Y:S01]  /*11430*/  SEL R0, RZ, 0x1, P1 ;  /* 0x00000001ff007807 */ /* 0x002fe20000800000 */
[----:B------:R-:W-:Y:S06]  /*11440*/  BAR.ARV 0xe, 0x100 ;  /* 0x0384000000007b1d */ /* 0x000fec0000002000 */
[----:B------:R-:W-:-:S02]  /*11450*/  PLOP3.LUT P0, PT, PT, PT, PT, 0x8, 0x0 ;  /* 0x000000000000781c */ /* 0x000fc40003f0e170 */
[----:B------:R-:W-:Y:S02]  /*11460*/  LOP3.LUT R22, R22, R0, RZ, 0x3c, !PT ;  /* 0x0000000016167212 */ /* 0x000fe400078e3cff */
[----:B------:R-:W-:Y:S01]  /*11470*/  SEL R19, R19, RZ, P1 ;  /* 0x000000ff13137207 */ /* 0x000fe20000800000 */
[----:B--2---:R-:W-:-:S05]  /*11480*/  VIADD R21, R21, 0x1 ;  /* 0x0000000115157836 */ /* 0x004fca0000000000 */
[----:B------:R1:W-:Y:S03]  /*11490*/  STL [R1+0x50], R21 ;  /* 0x0000501501007387 */ /* 0x0003e60000100800 */
.L_x_4725:
[----:B------:R-:W-:Y:S05]  /*114a0*/  BSYNC B7 ;  /* 0x0000000000077941 */ /* 0x000fea0003800000 */
.L_x_4721:
[----:B------:R-:W2:Y:S08]  /*114b0*/  S2UR UR4, SR_CgaCtaId ;  /* 0x00000000000479c3 */ /* 0x000eb00000008800 */
[----:B------:R-:W-:Y:S01]  /*114c0*/  BAR.SYNC.DEFER_BLOCKING 0x5, 0x180 ;  /* 0x0146000000007b1d */ /* 0x000fe20000010000 */
[----:B------:R-:W-:-:S05]  /*114d0*/  MOV R2, 0x400 ;  /* 0x0000040000027802 */ /* 0x000fca0000000f00 */
[----:B------:R-:W-:Y:S01]  /*114e0*/  BSSY B0, `(.L_x_4815) ;  /* 0x00004f4000007945 */ /* 0x000fe20003800000 */
[----:B--2---:R-:W-:-:S05]  /*114f0*/  IMAD.U32 R190, RZ, RZ, UR4 ;  /* 0x00000004ffbe7e24 */ /* 0x004fca000f8e00ff */
[----:B------:R-:W-:-:S05]  /*11500*/  LEA R2, R190, R2, 0x18 ;  /* 0x00000002be027211 */ /* 0x000fca00078ec0ff */
[----:B------:R2:W3:Y:S01]  /*11510*/  LDS.128 R4, [R2+0x28cd0] ;  /* 0x028cd00002047984 */ /* 0x0004e20000000c00 */
[----:B------:R-:W-:Y:S06]  /*11520*/  BAR.ARV 0x4, 0x180 ;  /* 0x0106000000007b1d */ /* 0x000fec0000002000 */
[----:B------:R-:W-:Y:S05]  /*11530*/  @P0 BRA `(.L_x_4816) ;  /* 0x0000003c00ac0947 */ /* 0x000fea0003800000 */
[----:B------:R-:W1:Y:S01]  /*11540*/  LDL R3, [R1+0x68] ;  /* 0x0000680001037983 */ /* 0x000e620000100800 */
[----:B------:R-:W2:Y:S01]  /*11550*/  S2R R0, SR_SWINHI ;  /* 0x0000000000007919 */ /* 0x000ea20000002f00 */
[----:B----4-:R-:W-:Y:S01]  /*11560*/  F2FP.F16.F32.PACK_AB R10, R29, R28 ;  /* 0x0000001c1d0a723e */ /* 0x010fe200000000ff */
[----:B------:R-:W-:Y:S01]  /*11570*/  ULDC.64 UR6, c[0x0][0xc00] ;  /* 0x0003000000067ab9 */ /* 0x000fe20000000a00 */
[----:B------:R-:W-:Y:S01]  /*11580*/  F2FP.F16.F32.PACK_AB R11, R31, R30 ;  /* 0x0000001e1f0b723e */ /* 0x000fe200000000ff */
[----:B------:R-:W4:Y:S01]  /*11590*/  LDL.LU R157, [R1+0x44] ;  /* 0x00004400019d7983 */ /* 0x000f220000300800 */
[----:B0-----:R-:W-:Y:S01]  /*115a0*/  F2FP.F16.F32.PACK_AB R12, R33, R32 ;  /* 0x00000020210c723e */ /* 0x001fe200000000ff */
[----:B------:R-:W-:Y:S01]  /*115b0*/  ULDC.64 UR4, c[0x0][0xc08] ;  /* 0x0003020000047ab9 */ /* 0x000fe20000000a00 */
[----:B------:R-:W-:Y:S01]  /*115c0*/  F2FP.F16.F32.PACK_AB R13, R35, R34 ;  /* 0x00000022230d723e */ /* 0x000fe200000000ff */
[----:B------:R-:W3:Y:S01]  /*115d0*/  LDL.LU R156, [R1+0x48] ;  /* 0x00004800019c7983 */ /* 0x000ee20000300800 */
[----:B-----5:R-:W-:-:S02]  /*115e0*/  MOV R152, R2 ;  /* 0x0000000200987202 */ /* 0x020fc40000000f00 */
[----:B--2---:R-:W-:Y:S02]  /*115f0*/  MOV R153, R0 ;  /* 0x0000000000997202 */ /* 0x004fe40000000f00 */
[----:B------:R-:W-:Y:S02]  /*11600*/  F2FP.F16.F32.PACK_AB R14, R37, R36 ;  /* 0x00000024250e723e */ /* 0x000fe400000000ff */
[----:B------:R-:W-:Y:S01]  /*11610*/  F2FP.F16.F32.PACK_AB R15, R39, R38 ;  /* 0x00000026270f723e */ /* 0x000fe200000000ff */
[----:B------:R-:W-:Y:S01]  /*11620*/  BAR.SYNC.DEFER_BLOCKING 0x1, 0x100 ;  /* 0x0044000000007b1d */ /* 0x000fe20000010000 */
[----:B-1----:R-:W-:-:S03]  /*11630*/  IMAD.WIDE R20, R3, 0x2, R152 ;  /* 0x0000000203147825 */ /* 0x002fc600078e0298 */
        /* <DEDUP_REMOVED lines=164> */
[----:B----4-:R-:W-:Y:S02]  /*12080*/  IADD3 R8, P0, R157, UR6, RZ ;  /* 0x000000069d087c10 */ /* 0x010fe4000ff1e0ff */
        /* <DEDUP_REMOVED lines=12> */
[----:B------:R-:W-:Y:S01]  /*12150*/  @P0 IADD3 R10, P2, R157, UR4, RZ ;  /* 0x000000049d0a0c10 */ /* 0x000fe2000ff5e0ff */
        /* <DEDUP_REMOVED lines=10> */
.L_x_4817:
[----:B------:R-:W2:Y:S01]  /*12200*/  LDL R0, [R1+0x58] ;  /* 0x0000580001007983 */ /* 0x000ea20000100800 */
[----:B------:R-:W-:-:S03]  /*12210*/  ULDC UR4, c[0x0][0xad4] ;  /* 0x0002b50000047ab9 */ /* 0x000fc60000000800 */
[----:B0-----:R-:W3:Y:S04]  /*12220*/  LDL.LU R8, [R1+0x3c] ;  /* 0x00003c0001087983 */ /* 0x001ee80000300800 */
[----:B------:R0:W5:Y:S02]  /*12230*/  LDL R158, [R1+0x40] ;  /* 0x00004000019e7983 */ /* 0x0001640000100800 */
[----:B-----5:R-:W-:Y:S02]  /*12240*/  SHF.R.S32.HI R20, RZ, 0x1f, R4 ;  /* 0x0000001fff147819 */ /* 0x020fe40000011404 */
[----:B--2---:R-:W1:Y:S01]  /*12250*/  SHFL.IDX PT, R0, R0, RZ, 0x1f ;  /* 0x00001fff00007589 */ /* 0x004e6200000e0000 */
[----:B---3--:R-:W-:Y:S02]  /*12260*/  ISETP.NE.AND P1, PT, R8, RZ, PT ;  /* 0x000000ff0800720c */ /* 0x008fe40003f25270 */
[----:B-1----:R-:W-:-:S02]  /*12270*/  ISETP.NE.AND P0, PT, R0, RZ, PT ;  /* 0x000000ff0000720c */ /* 0x002fc40003f05270 */
[----:B------:R-:W-:-:S11]  /*12280*/  SEL R0, R8, UR4, P1 ;  /* 0x0000000408007c07 */ /* 0x000fd60008800000 */
[----:B0-----:R-:W-:Y:S05]  /*12290*/  @P0 BRA `(.L_x_4818) ;  /* 0x0000000000fc0947 */ /* 0x001fea0003800000 */
[----:B------:R-:W2:Y:S01]  /*122a0*/  LDL.LU R13, [R1+0x54] ;  /* 0x00005400010d7983 */ /* 0x000ea20000300800 */
[----:B------:R-:W-:Y:S01]  /*122b0*/  IMAD.MOV.U32 R12, RZ, RZ, 0x9b8 ;  /* 0x000009b8ff0c7424 */ /* 0x000fe200078e00ff */
[----:B------:R-:W-:Y:S01]  /*122c0*/  ISETP.GT.AND P1, PT, R0, 0x1, PT ;  /* 0x000000010000780c */ /* 0x000fe20003f24270 */
[----:B------:R-:W0:Y:S01]  /*122d0*/  LDC R157, c[0x0][0xbe8] ;  /* 0x0002fa00ff9d7b82 */ /* 0x000e220000000800 */
[----:B------:R-:W3:Y:S01]  /*122e0*/  LDL R156, [R1+0x4c] ;  /* 0x00004c00019c7983 */ /* 0x000ee20000100800 */
[----:B------:R-:W-:Y:S02]  /*122f0*/  ISETP.NE.U32.AND P0, PT, RZ, UR6, PT ;  /* 0x00000006ff007c0c */ /* 0x000fe4000bf05070 */
[----:B------:R-:W-:Y:S01]  /*12300*/  SEL R12, R12, 0x978, P1 ;  /* 0x000009780c0c7807 */ /* 0x000fe20000800000 */
[----:B------:R-:W4:Y:S01]  /*12310*/  LDL R159, [R1+0x64] ;  /* 0x00006400019f7983 */ /* 0x000f220000100800 */
[----:B------:R-:W-:Y:S02]  /*12320*/  ISETP.NE.AND.EX P0, PT, RZ, UR7, PT, P0 ;  /* 0x00000007ff007c0c */ /* 0x000fe4000bf05300 */
[----:B------:R-:W1:Y:S02]  /*12330*/  LDC.64 R10, c[0x0][R12+0x220] ;  /* 0x000088000c0a7b82 */ /* 0x000e640000000a00 */
[----:B------:R-:W-:-:S06]  /*12340*/  SEL R14, R158, RZ, !P0 ;  /* 0x000000ff9e0e7207 */ /* 0x000fcc0004000000 */
[----:B------:R-:W5:Y:S01]  /*12350*/  LDC.64 R8, c[0x0][R12+0x218] ;  /* 0x000086000c087b82 */ /* 0x000f620000000a00 */
[----:B------:R-:W-:Y:S02]  /*12360*/  IMAD.IADD R21, R210, 0x1, R199 ;  /* 0x00000001d2157824 */ /* 0x000fe400078e02c7 */
[----:B-1----:R-:W-:Y:S01]  /*12370*/  IMAD R11, R11, R14, RZ ;  /* 0x0000000e0b0b7224 */ /* 0x002fe200078e02ff */
[----:B--2---:R-:W-:Y:S02]  /*12380*/  SEL R13, R13, RZ, !P0 ;  /* 0x000000ff0d0d7207 */ /* 0x004fe40004000000 */
[----:B0-----:R-:W-:-:S03]  /*12390*/  ISETP.NE.AND P0, PT, R157, 0x1, PT ;  /* 0x000000019d00780c */ /* 0x001fc60003f05270 */
[C---:B------:R-:W-:Y:S02]  /*123a0*/  IMAD R13, R10.reuse, R13, R11 ;  /* 0x0000000d0a0d7224 */ /* 0x040fe400078e020b */
[----:B------:R-:W-:-:S04]  /*123b0*/  IMAD.WIDE.U32 R10, R10, R14, RZ ;  /* 0x0000000e0a0a7225 */ /* 0x000fc800078e00ff */
[-C--:B-----5:R-:W-:Y:S02]  /*123c0*/  IMAD R14, R9, R185.reuse, RZ ;  /* 0x000000b9090e7224 */ /* 0x0a0fe400078e02ff */
[----:B------:R-:W-:-:S04]  /*123d0*/  IMAD.WIDE.U32 R8, R8, R185, RZ ;  /* 0x000000b908087225 */ /* 0x000fc800078e00ff */
[----:B------:R-:W-:Y:S02]  /*123e0*/  IMAD.IADD R14, R9, 0x1, R14 ;  /* 0x00000001090e7824 */ /* 0x000fe400078e020e */
[----:B------:R-:W0:Y:S01]  /*123f0*/  @P0 LDC R9, c[0x0][0xbec] ;  /* 0x0002fb00ff090b82 */ /* 0x000e220000000800 */
[----:B------:R-:W-:-:S07]  /*12400*/  IADD3 R15, P2, P3, R10, R8, R4 ;  /* 0x000000080a0f7210 */ /* 0x000fce0007b5e004 */
[----:B------:R-:W1:Y:S01]  /*12410*/  @P0 LDC R8, c[0x0][0xbf0] ;  /* 0x0002fc00ff080b82 */ /* 0x000e620000000800 */
[----:B------:R-:W-:-:S04]  /*12420*/  IADD3 R13, R11, R13, RZ ;  /* 0x0000000d0b0d7210 */ /* 0x000fc80007ffe0ff */
[----:B------:R-:W-:Y:S01]  /*12430*/  IADD3.X R13, R13, R14, R20, P2, P3 ;  /* 0x0000000e0d0d7210 */ /* 0x000fe200017e6414 */
[----:B------:R-:W-:Y:S02]  /*12440*/  IMAD.MOV.U32 R14, RZ, RZ, R21 ;  /* 0x000000ffff0e7224 */ /* 0x000fe400078e0015 */
[----:B0-----:R-:W-:-:S05]  /*12450*/  @P0 IMAD.HI.U32 R9, R21, R9, RZ ;  /* 0x0000000915090227 */ /* 0x001fca00078e00ff */
[----:B-1----:R-:W-:Y:S02]  /*12460*/  @P0 SHF.R.U32.HI R14, RZ, R8, R9 ;  /* 0x00000008ff0e0219 */ /* 0x002fe40000011609 */
[----:B------:R-:W0:Y:S01]  /*12470*/  LDC.64 R8, c[0x0][R12+0x228] ;  /* 0x00008a000c087b82 */ /* 0x000e220000000a00 */
[----:B---3--:R-:W-:-:S05]  /*12480*/  SEL R156, R156, RZ, P1 ;  /* 0x000000ff9c9c7207 */ /* 0x008fca0000800000 */
[----:B0-----:R-:W-:-:S04]  /*12490*/  IMAD.WIDE.U32 R10, R8, R156, RZ ;  /* 0x0000009c080a7225 */ /* 0x001fc800078e00ff */
[----:B------:R-:W-:-:S04]  /*124a0*/  IMAD R8, R9, R156, RZ ;  /* 0x0000009c09087224 */ /* 0x000fc800078e02ff */
[----:B------:R-:W-:Y:S02]  /*124b0*/  IMAD.IADD R11, R11, 0x1, R8 ;  /* 0x000000010b0b7824 */ /* 0x000fe400078e0208 */
[----:B------:R0:W1:Y:S01]  /*124c0*/  LDC.64 R8, c[0x0][R12+0x210] ;  /* 0x000084000c087b82 */ /* 0x0000620000000a00 */
[----:B------:R-:W-:Y:S01]  /*124d0*/  IADD3 R10, P0, P2, R14, R15, R10 ;  /* 0x0000000f0e0a7210 */ /* 0x000fe20007a1e00a */
[--C-:B------:R-:W-:Y:S01]  /*124e0*/  IMAD.MOV R15, RZ, RZ, -R14.reuse ;  /* 0x000000ffff0f7224 */ /* 0x100fe200078e0a0e */
[----:B------:R-:W-:-:S03]  /*124f0*/  SHF.R.S32.HI R14, RZ, 0x1f, R14 ;  /* 0x0000001fff0e7819 */ /* 0x000fc6000001140e */
[----:B------:R-:W-:Y:S01]  /*12500*/  IMAD R15, R157, R15, R21 ;  /* 0x0000000f9d0f7224 */ /* 0x000fe200078e0215 */
[----:B------:R-:W-:-:S04]  /*12510*/  IADD3.X R11, R14, R13, R11, P0, P2 ;  /* 0x0000000d0e0b7210 */ /* 0x000fc800007e440b */
[----:B0-----:R-:W-:Y:S01]  /*12520*/  SHF.R.S32.HI R12, RZ, 0x1f, R15 ;  /* 0x0000001fff0c7819 */ /* 0x001fe2000001140f */
[-C--:B-1----:R-:W-:Y:S02]  /*12530*/  IMAD R9, R9, R15.reuse, RZ ;  /* 0x0000000f09097224 */ /* 0x082fe400078e02ff */
[----:B------:R-:W-:-:S04]  /*12540*/  IMAD.WIDE.U32 R10, R8, R15, R10 ;  /* 0x0000000f080a7225 */ /* 0x000fc800078e000a */
[----:B------:R-:W-:Y:S02]  /*12550*/  IMAD R12, R8, R12, R9 ;  /* 0x0000000c080c7224 */ /* 0x000fe400078e0209 */
[----:B------:R-:W0:Y:S08]  /*12560*/  LDC.64 R8, c[0x0][0xba8] ;  /* 0x0002ea00ff087b82 */ /* 0x000e300000000a00 */
[----:B0-----:R-:W0:Y:S08]  /*12570*/  @!P1 LDC R8, c[0x0][0xb50] ;  /* 0x0002d400ff089b82 */ /* 0x001e300000000800 */
[----:B------:R-:W1:Y:S01]  /*12580*/  @!P1 LDC R9, c[0x0][0xb54] ;  /* 0x0002d500ff099b82 */ /* 0x000e620000000800 */
[----:B------:R-:W-:-:S02]  /*12590*/  IMAD.IADD R12, R11, 0x1, R12 ;  /* 0x000000010b0c7824 */ /* 0x000fc400078e020c */
[----:B------:R-:W-:Y:S01]  /*125a0*/  IMAD.IADD R13, R192, 0x1, R199 ;  /* 0x00000001c00d7824 */ /* 0x000fe200078e02c7 */
[----:B0-----:R-:W-:Y:S01]  /*125b0*/  LEA R11, P0, R10, R8, 0x2 ;  /* 0x000000080a0b7211 */ /* 0x001fe200078010ff */
[----:B----4-:R-:W-:-:S03]  /*125c0*/  IMAD.MOV R8, RZ, RZ, -R159 ;  /* 0x000000ffff087224 */ /* 0x010fc600078e0a9f */
        /* <DEDUP_REMOVED lines=12> */
.L_x_4818:
[----:B------:R-:W-:Y:S02]  /*12690*/  ISETP.GT.AND P1, PT, R0, 0x1, PT ;  /* 0x000000010000780c */ /* 0x000fe40003f24270 */
[----:B------:R-:W-:-:S04]  /*126a0*/  ISETP.NE.U32.AND P0, PT, RZ, UR6, PT ;  /* 0x00000006ff007c0c */ /* 0x000fc8000bf05070 */
[----:B------:R-:W-:-:S04]  /*126b0*/  ISETP.NE.AND.EX P0, PT, RZ, UR7, PT, P0 ;  /* 0x00000007ff007c0c */ /* 0x000fc8000bf05300 */
[----:B------:R-:W-:-:S03]  /*126c0*/  SEL R0, R158, RZ, !P0 ;  /* 0x000000ff9e007207 */ /* 0x000fc60004000000 */
[----:B------:R-:W-:Y:S06]  /*126d0*/  @P1 BRA `(.L_x_4819) ;  /* 0x0000001000601947 */ /* 0x000fec0003800000 */
[----:B------:R-:W1:Y:S01]  /*126e0*/  S2R R82, SR_TID.X ;  /* 0x0000000000527919 */ /* 0x000e620000002100 */
[----:B------:R-:W2:Y:S01]  /*126f0*/  LDC R83, c[0x0][0xbe8] ;  /* 0x0002fa00ff537b82 */ /* 0x000ea20000000800 */
[----:B------:R-:W-:Y:S01]  /*12700*/  ULDC.64 UR4, c[0x0][0xaa0] ;  /* 0x0002a80000047ab9 */ /* 0x000fe20000000a00 */
[----:B-1----:R-:W-:-:S05]  /*12710*/  VIADD R82, R82, 0xffffff80 ;  /* 0xffffff8052527836 */ /* 0x002fca0000000000 */
[----:B------:R-:W-:-:S04]  /*12720*/  SHF.R.S32.HI R81, RZ, 0x1f, R82 ;  /* 0x0000001fff517819 */ /* 0x000fc80000011452 */
[----:B------:R-:W-:-:S04]  /*12730*/  LEA.HI R81, R81, R82, RZ, 0x3 ;  /* 0x0000005251517211 */ /* 0x000fc800078f18ff */
[----:B------:R-:W-:-:S05]  /*12740*/  SHF.R.S32.HI R80, RZ, 0x3, R81 ;  /* 0x00000003ff507819 */ /* 0x000fca0000011451 */
[----:B0-----:R-:W-:-:S04]  /*12750*/  IMAD R9, R80, 0x40, R194 ;  /* 0x0000004050097824 */ /* 0x001fc800078e02c2 */
[----:B------:R-:W-:-:S03]  /*12760*/  IMAD.WIDE R152, R9, 0x2, R152 ;  /* 0x0000000209987825 */ /* 0x000fc600078e0298 */
[----:B------:R-:W-:Y:S01]  /*12770*/  IADD3 R37, P0, R152, 0x5000, RZ ;  /* 0x0000500098257810 */ /* 0x000fe20007f1e0ff */
[----:B------:R-:W-:Y:S01]  /*12780*/  IMAD R21, R20, UR4, RZ ;  /* 0x0000000414157c24 */ /* 0x000fe2000f8e02ff */
[----:B------:R-:W-:Y:S02]  /*12790*/  LOP3.LUT R81, R81, 0xfffffff8, RZ, 0xc0, !PT ;  /* 0xfffffff851517812 */ /* 0x000fe400078ec0ff */
[----:B------:R-:W-:Y:S02]  /*127a0*/  LOP3.LUT R36, R37, 0x380, RZ, 0xc0, !PT ;  /* 0x0000038025247812 */ /* 0x000fe400078ec0ff */
[----:B------:R-:W-:Y:S02]  /*127b0*/  IADD3 R13, P3, R152, 0x1000, RZ ;  /* 0x00001000980d7810 */ /* 0x000fe40007f7e0ff */
[----:B------:R-:W-:Y:S01]  /*127c0*/  SHF.R.U64 R36, R36, 0x3, RZ ;  /* 0x0000000324247819 */ /* 0x000fe200000012ff */
[----:B------:R-:W-:Y:S01]  /*127d0*/  IMAD R85, R4, UR5, R21 ;  /* 0x0000000504557c24 */ /* 0x000fe2000f8e0215 */
[----:B------:R-:W-:-:S02]  /*127e0*/  IADD3 R41, P1, R152, 0x6000, RZ ;  /* 0x0000600098297810 */ /* 0x000fc40007f3e0ff */
[----:B------:R-:W-:Y:S01]  /*127f0*/  LOP3.LUT R36, R36, R37, RZ, 0x3c, !PT ;  /* 0x0000002524247212 */ /* 0x000fe200078e3cff */
[----:B------:R-:W-:Y:S01]  /*12800*/  IMAD.X R37, RZ, RZ, R153, P0 ;  /* 0x000000ffff257224 */ /* 0x000fe200000e0699 */
[----:B------:R-:W-:Y:S01]  /*12810*/  IADD3 R65, P0, R152, 0xc000, RZ ;  /* 0x0000c00098417810 */ /* 0x000fe20007f1e0ff */
[----:B------:R-:W-:Y:S01]  /*12820*/  IMAD.WIDE.U32 R20, R4, UR4, RZ ;  /* 0x0000000404147c25 */ /* 0x000fe2000f8e00ff */
[----:B------:R-:W-:Y:S01]  /*12830*/  ULDC.64 UR4, c[0x0][0xae8] ;  /* 0x0002ba0000047ab9 */ /* 0x000fe20000000a00 */
[----:B------:R-:W-:Y:S02]  /*12840*/  LOP3.LUT R12, R13, 0x380, RZ, 0xc0, !PT ;  /* 0x000003800d0c7812 */ /* 0x000fe400078ec0ff */
[----:B------:R-:W-:Y:S01]  /*12850*/  LOP3.LUT R64, R65, 0x380, RZ, 0xc0, !PT ;  /* 0x0000038041407812 */ /* 0x000fe200078ec0ff */
[----:B------:R-:W-:Y:S01]  /*12860*/  IMAD.IADD R21, R21, 0x1, R85 ;  /* 0x0000000115157824 */ /* 0x000fe200078e0255 */
[----:B------:R-:W-:Y:S01]  /*12870*/  LOP3.LUT R40, R41, 0x380, RZ, 0xc0, !PT ;  /* 0x0000038029287812 */ /* 0x000fe200078ec0ff */
[----:B------:R-:W-:Y:S01]  /*12880*/  IMAD.IADD R87, R82, 0x1, -R81 ;  /* 0x0000000152577824 */ /* 0x000fe200078e0a51 */
[----:B------:R-:W-:Y:S01]  /*12890*/  SHF.R.U64 R64, R64, 0x3, RZ ;  /* 0x0000000340407819 */ /* 0x000fe200000012ff */
[----:B------:R-:W-:Y:S01]  /*128a0*/  IMAD.WIDE.U32 R20, R185, UR4, R20 ;  /* 0x00000004b9147c25 */ /* 0x000fe2000f8e0014 */
[----:B------:R-:W-:Y:S01]  /*128b0*/  SHF.R.U64 R12, R12, 0x3, RZ ;  /* 0x000000030c0c7819 */ /* 0x000fe200000012ff */
[----:B------:R-:W5:Y:S01]  /*128c0*/  LD.E.128 R36, desc[UR40][R36.64] ;  /* 0x0000002824247980 */ /* 0x000f62000c101d00 */
[----:B------:R-:W-:Y:S01]  /*128d0*/  LOP3.LUT R64, R64, R65, RZ, 0x3c, !PT ;  /* 0x0000004140407212 */ /* 0x000fe200078e3cff */
[----:B------:R-:W-:Y:S01]  /*128e0*/  IMAD.X R65, RZ, RZ, R153, P0 ;  /* 0x000000ffff417224 */ /* 0x000fe200000e0699 */
[----:B--2---:R-:W-:Y:S01]  /*128f0*/  ISETP.NE.AND P0, PT, R83, 0x1, PT ;  /* 0x000000015300780c */ /* 0x004fe20003f05270 */
[----:B------:R-:W-:Y:S01]  /*12900*/  IMAD R82, R87, 0x20, R80 ;  /* 0x0000002057527824 */ /* 0x000fe200078e0250 */
[----:B------:R-:W-:Y:S01]  /*12910*/  SHF.R.S32.HI R81, RZ, 0x1f, R0 ;  /* 0x0000001fff517819 */ /* 0x000fe20000011400 */
[----:B------:R-:W-:Y:S01]  /*12920*/  IMAD R21, R185, UR5, R21 ;  /* 0x00000005b9157c24 */ /* 0x000fe2000f8e0215 */
[----:B------:R-:W-:Y:S01]  /*12930*/  ULDC.64 UR4, c[0x0][0xaf0] ;  /* 0x0002bc0000047ab9 */ /* 0x000fe20000000a00 */
[----:B------:R-:W-:Y:S01]  /*12940*/  SHF.R.U64 R40, R40, 0x3, RZ ;  /* 0x0000000328287819 */ /* 0x000fe200000012ff */
[----:B------:R-:W-:Y:S01]  /*12950*/  VIADD R166, R194, 0x40 ;  /* 0x00000040c2a67836 */ /* 0x000fe20000000000 */
[----:B------:R-:W-:Y:S01]  /*12960*/  LOP3.LUT R12, R12, R13, RZ, 0x3c, !PT ;  /* 0x0000000d0c0c7212 */ /* 0x000fe200078e3cff */
[----:B------:R-:W-:Y:S01]  /*12970*/  VIADD R164, R194, 0x80 ;  /* 0x00000080c2a47836 */ /* 0x000fe20000000000 */
[----:B------:R-:W-:Y:S01]  /*12980*/  IADD3 R25, P4, R152, 0x2000, RZ ;  /* 0x0000200098197810 */ /* 0x000fe20007f9e0ff */
[----:B------:R-:W-:Y:S01]  /*12990*/  VIADD R162, R194, 0xc0 ;  /* 0x000000c0c2a27836 */ /* 0x000fe20000000000 */
[----:B------:R-:W-:Y:S01]  /*129a0*/  IADD3 R29, P5, R152, 0x3000, RZ ;  /* 0x00003000981d7810 */ /* 0x000fe20007fbe0ff */
[----:B------:R-:W-:Y:S01]  /*129b0*/  VIADD R160, R194, 0x100 ;  /* 0x00000100c2a07836 */ /* 0x000fe20000000000 */
[----:B------:R-:W0:Y:S01]  /*129c0*/  @P0 LDC R85, c[0x0][0xbec] ;  /* 0x0002fb00ff550b82 */ /* 0x000e220000000800 */
[----:B------:R-:W-:Y:S01]  /*129d0*/  IADD3 R33, P6, R152, 0x4000, RZ ;  /* 0x0000400098217810 */ /* 0x000fe20007fde0ff */
[----:B------:R-:W-:Y:S01]  /*129e0*/  VIADD R158, R194, 0x140 ;  /* 0x00000140c29e7836 */ /* 0x000fe20000000000 */
[----:B------:R-:W-:Y:S01]  /*129f0*/  LOP3.LUT R40, R40, R41, RZ, 0x3c, !PT ;  /* 0x0000002928287212 */ /* 0x000fe200078e3cff */
[----:B------:R-:W5:Y:S01]  /*12a00*/  LD.E.128 R64, desc[UR40][R64.64] ;  /* 0x0000002840407980 */ /* 0x000f62000c101d00 */
[----:B------:R-:W-:-:S02]  /*12a10*/  IADD3 R45, P2, R152, 0x7000, RZ ;  /* 0x00007000982d7810 */ /* 0x000fc40007f5e0ff */
[----:B------:R-:W-:Y:S01]  /*12a20*/  LOP3.LUT R9, R152, 0x380, RZ, 0xc0, !PT ;  /* 0x0000038098097812 */ /* 0x000fe200078ec0ff */
[----:B------:R-:W1:Y:S01]  /*12a30*/  @P0 LDC R4, c[0x0][0xbf0] ;  /* 0x0002fc00ff040b82 */ /* 0x000e620000000800 */
[----:B------:R-:W-:Y:S01]  /*12a40*/  IMAD.IADD R82, R199, 0x1, R82 ;  /* 0x00000001c7527824 */ /* 0x000fe200078e0252 */
[----:B------:R-:W-:Y:S01]  /*12a50*/  LOP3.LUT R24, R25, 0x380, RZ, 0xc0, !PT ;  /* 0x0000038019187812 */ /* 0x000fe200078ec0ff */
[----:B------:R-:W-:Y:S01]  /*12a60*/  IMAD R81, R81, UR4, RZ ;  /* 0x0000000451517c24 */ /* 0x000fe2000f8e02ff */
[----:B------:R-:W-:Y:S01]  /*12a70*/  LOP3.LUT R28, R29, 0x380, RZ, 0xc0, !PT ;  /* 0x000003801d1c7812 */ /* 0x000fe200078ec0ff */
[C---:B------:R-:W-:Y:S01]  /*12a80*/  IMAD.WIDE.U32 R20, R0.reuse, UR4, R20 ;  /* 0x0000000400147c25 */ /* 0x040fe2000f8e0014 */
[----:B------:R-:W-:Y:S02]  /*12a90*/  LOP3.LUT R32, R33, 0x380, RZ, 0xc0, !PT ;  /* 0x0000038021207812 */ /* 0x000fe400078ec0ff */
[----:B------:R-:W-:Y:S01]  /*12aa0*/  LOP3.LUT R44, R45, 0x380, RZ, 0xc0, !PT ;  /* 0x000003802d2c7812 */ /* 0x000fe200078ec0ff */
[----:B------:R-:W-:Y:S01]  /*12ab0*/  IMAD R87, R0, UR5, R81 ;  /* 0x0000000500577c24 */ /* 0x000fe2000f8e0251 */
[----:B------:R-:W-:Y:S01]  /*12ac0*/  ULDC.64 UR4, c[0x0][0xae0] ;  /* 0x0002b80000047ab9 */ /* 0x000fe20000000a00 */
[----:B------:R-:W-:Y:S01]  /*12ad0*/  IMAD.MOV.U32 R81, RZ, RZ, R82 ;  /* 0x000000ffff517224 */ /* 0x000fe200078e0052 */
[----:B------:R-:W-:Y:S01]  /*12ae0*/  SHF.R.U64 R24, R24, 0x3, RZ ;  /* 0x0000000318187819 */ /* 0x000fe200000012ff */
[--C-:B------:R-:W-:Y:S01]  /*12af0*/  IMAD.X R13, RZ, RZ, R153.reuse, P3 ;  /* 0x000000ffff0d7224 */ /* 0x100fe200018e0699 */
[C---:B------:R-:W-:Y:S01]  /*12b00*/  IADD3 R49, P3, R152.reuse, 0x8000, RZ ;  /* 0x0000800098317810 */ /* 0x040fe20007f7e0ff */
[----:B------:R-:W-:Y:S01]  /*12b10*/  IMAD.X R41, RZ, RZ, R153, P1 ;  /* 0x000000ffff297224 */ /* 0x000fe200008e0699 */
[----:B------:R-:W-:Y:S01]  /*12b20*/  IADD3 R69, P1, R152, 0xd000, RZ ;  /* 0x0000d00098457810 */ /* 0x000fe20007f3e0ff */
[----:B0-----:R-:W-:Y:S01]  /*12b30*/  @P0 IMAD.HI.U32 R85, R82, R85, RZ ;  /* 0x0000005552550227 */ /* 0x001fe200078e00ff */
[----:B------:R-:W-:Y:S01]  /*12b40*/  LOP3.LUT R48, R49, 0x380, RZ, 0xc0, !PT ;  /* 0x0000038031307812 */ /* 0x000fe200078ec0ff */
[----:B------:R-:W5:Y:S01]  /*12b50*/  LD.E.128 R12, desc[UR40][R12.64] ;  /* 0x000000280c0c7980 */ /* 0x000f62000c101d00 */
[----:B------:R-:W-:Y:S01]  /*12b60*/  LOP3.LUT R68, R69, 0x380, RZ, 0xc0, !PT ;  /* 0x0000038045447812 */ /* 0x000fe200078ec0ff */
[----:B------:R-:W-:Y:S01]  /*12b70*/  IMAD.IADD R21, R21, 0x1, R87 ;  /* 0x0000000115157824 */ /* 0x000fe200078e0257 */
[----:B------:R-:W-:Y:S01]  /*12b80*/  SHF.R.U64 R28, R28, 0x3, RZ ;  /* 0x000000031c1c7819 */ /* 0x000fe200000012ff */
[----:B------:R-:W5:Y:S01]  /*12b90*/  LD.E.128 R40, desc[UR40][R40.64] ;  /* 0x0000002828287980 */ /* 0x000f62000c101d00 */
[----:B-1----:R-:W-:-:S02]  /*12ba0*/  @P0 SHF.R.U32.HI R81, RZ, R4, R85 ;  /* 0x00000004ff510219 */ /* 0x002fc40000011655 */
[----:B------:R-:W-:Y:S02]  /*12bb0*/  SHF.R.U64 R32, R32, 0x3, RZ ;  /* 0x0000000320207819 */ /* 0x000fe400000012ff */
[--C-:B------:R-:W-:Y:S01]  /*12bc0*/  SHF.R.S32.HI R0, RZ, 0x1f, R81.reuse ;  /* 0x0000001fff007819 */ /* 0x100fe20000011451 */
[----:B------:R-:W-:Y:S01]  /*12bd0*/  IMAD.MOV R4, RZ, RZ, -R81 ;  /* 0x000000ffff047224 */ /* 0x000fe200078e0a51 */
[----:B------:R-:W-:Y:S01]  /*12be0*/  SHF.R.U64 R44, R44, 0x3, RZ ;  /* 0x000000032c2c7819 */ /* 0x000fe200000012ff */
[----:B------:R-:W-:Y:S01]  /*12bf0*/  IMAD.WIDE.U32 R20, R81, UR4, R20 ;  /* 0x0000000451147c25 */ /* 0x000fe2000f8e0014 */
[----:B------:R-:W-:Y:S02]  /*12c00*/  SHF.R.U64 R48, R48, 0x3, RZ ;  /* 0x0000000330307819 */ /* 0x000fe400000012ff */
[----:B------:R-:W-:Y:S01]  /*12c10*/  SHF.R.U64 R68, R68, 0x3, RZ ;  /* 0x0000000344447819 */ /* 0x000fe200000012ff */
[----:B------:R-:W-:Y:S01]  /*12c20*/  IMAD R85, R83, R4, R82 ;  /* 0x0000000453557224 */ /* 0x000fe200078e0252 */
[----:B------:R-:W-:Y:S01]  /*12c30*/  LOP3.LUT R24, R24, R25, RZ, 0x3c, !PT ;  /* 0x0000001918187212 */ /* 0x000fe200078e3cff */
[----:B------:R-:W-:Y:S01]  /*12c40*/  IMAD R0, R0, UR4, RZ ;  /* 0x0000000400007c24 */ /* 0x000fe2000f8e02ff */
[----:B------:R-:W0:Y:S01]  /*12c50*/  LDC R4, c[0x0][0xac8] ;  /* 0x0002b200ff047b82 */ /* 0x000e220000000800 */
[----:B------:R-:W-:Y:S01]  /*12c60*/  LOP3.LUT R28, R28, R29, RZ, 0x3c, !PT ;  /* 0x0000001d1c1c7212 */ /* 0x000fe200078e3cff */
[----:B------:R-:W-:Y:S01]  /*12c70*/  IMAD.X R29, RZ, RZ, R153, P5 ;  /* 0x000000ffff1d7224 */ /* 0x000fe200028e0699 */
[----:B------:R-:W-:Y:S01]  /*12c80*/  LOP3.LUT R32, R32, R33, RZ, 0x3c, !PT ;  /* 0x0000002120207212 */ /* 0x000fe200078e3cff */
[----:B------:R-:W-:Y:S01]  /*12c90*/  IMAD R81, R81, UR5, R0 ;  /* 0x0000000551517c24 */ /* 0x000fe2000f8e0200 */
[----:B------:R-:W-:Y:S01]  /*12ca0*/  SHF.R.S32.HI R0, RZ, 0x1f, R85 ;  /* 0x0000001fff007819 */ /* 0x000fe20000011455 */
[----:B------:R-:W-:Y:S01]  /*12cb0*/  ULDC.64 UR4, c[0x0][0xad8] ;  /* 0x0002b60000047ab9 */ /* 0x000fe20000000a00 */
[----:B------:R-:W-:Y:S01]  /*12cc0*/  LOP3.LUT R44, R44, R45, RZ, 0x3c, !PT ;  /* 0x0000002d2c2c7212 */ /* 0x000fe200078e3cff */
[----:B------:R-:W-:Y:S01]  /*12cd0*/  IMAD.IADD R21, R21, 0x1, R81 ;  /* 0x0000000115157824 */ /* 0x000fe200078e0251 */
[----:B------:R-:W-:Y:S01]  /*12ce0*/  IADD3.X R25, RZ, R153, RZ, P4, !PT ;  /* 0x00000099ff197210 */ /* 0x000fe200027fe4ff */
[----:B------:R-:W-:Y:S01]  /*12cf0*/  IMAD R0, R0, UR4, RZ ;  /* 0x0000000400007c24 */ /* 0x000fe2000f8e02ff */
[----:B------:R-:W-:Y:S01]  /*12d00*/  LOP3.LUT R48, R48, R49, RZ, 0x3c, !PT ;  /* 0x0000003130307212 */ /* 0x000fe200078e3cff */
[C---:B------:R-:W-:Y:S01]  /*12d10*/  IMAD.WIDE.U32 R20, R85.reuse, UR4, R20 ;  /* 0x0000000455147c25 */ /* 0x040fe2000f8e0014 */
[C---:B------:R-:W-:Y:S01]  /*12d20*/  IADD3 R53, P4, R152.reuse, 0x9000, RZ ;  /* 0x0000900098357810 */ /* 0x040fe20007f9e0ff */
[----:B------:R-:W5:Y:S01]  /*12d30*/  LD.E.128 R28, desc[UR40][R28.64] ;  /* 0x000000281c1c7980 */ /* 0x000f62000c101d00 */
[----:B------:R-:W-:Y:S01]  /*12d40*/  IADD3 R57, P5, R152, 0xa000, RZ ;  /* 0x0000a00098397810 */ /* 0x000fe20007fbe0ff */
[----:B------:R-:W-:Y:S01]  /*12d50*/  IMAD R81, R85, UR5, R0 ;  /* 0x0000000555517c24 */ /* 0x000fe2000f8e0200 */
[----:B------:R-:W-:Y:S01]  /*12d60*/  ULDC.64 UR4, c[0x0][0xa80] ;  /* 0x0002a00000047ab9 */ /* 0x000fe20000000a00 */
[----:B------:R-:W-:Y:S01]  /*12d70*/  IMAD.X R33, RZ, RZ, R153, P6 ;  /* 0x000000ffff217224 */ /* 0x000fe200030e0699 */
[----:B------:R-:W-:Y:S01]  /*12d80*/  LEA R82, P0, R20, UR4, 0x1 ;  /* 0x0000000414527c11 */ /* 0x000fe2000f8008ff */
[----:B------:R-:W-:Y:S01]  /*12d90*/  IMAD.IADD R21, R21, 0x1, R81 ;  /* 0x0000000115157824 */ /* 0x000fe200078e0251 */
[C---:B------:R-:W-:Y:S01]  /*12da0*/  IADD3 R61, P6, R152.reuse, 0xb000, RZ ;  /* 0x0000b000983d7810 */ /* 0x040fe20007fde0ff */
[--C-:B------:R-:W-:Y:S01]  /*12db0*/  IMAD.X R45, RZ, RZ, R153.reuse, P2 ;  /* 0x000000ffff2d7224 */ /* 0x100fe200010e0699 */
[----:B------:R-:W-:Y:S01]  /*12dc0*/  IADD3 R73, P2, R152, 0xe000, RZ ;  /* 0x0000e00098497810 */ /* 0x000fe20007f5e0ff */
[----:B------:R-:W-:Y:S01]  /*12dd0*/  IMAD.X R49, RZ, RZ, R153, P3 ;  /* 0x000000ffff317224 */ /* 0x000fe200018e0699 */
[----:B------:R-:W-:Y:S01]  /*12de0*/  LEA.HI.X R84, R20, UR5, R21, 0x1, P0 ;  /* 0x0000000514547c11 */ /* 0x000fe200080f0c15 */
[----:B------:R-:W5:Y:S01]  /*12df0*/  LD.E.128 R24, desc[UR40][R24.64] ;  /* 0x0000002818187980 */ /* 0x000f62000c101d00 */
[----:B0-----:R-:W-:-:S02]  /*12e00*/  ISETP.GE.AND P0, PT, R166, R4, PT ;  /* 0x00000004a600720c */ /* 0x001fc40003f06270 */
[----:B------:R-:W-:Y:S01]  /*12e10*/  LOP3.LUT R68, R68, R69, RZ, 0x3c, !PT ;  /* 0x0000004544447212 */ /* 0x000fe200078e3cff */
[----:B------:R-:W-:Y:S01]  /*12e20*/  IMAD.X R69, RZ, RZ, R153, P1 ;  /* 0x000000ffff457224 */ /* 0x000fe200008e0699 */
[----:B------:R-:W-:Y:S01]  /*12e30*/  SEL R0, RZ, 0xffffffff, P0 ;  /* 0xffffffffff007807 */ /* 0x000fe20000000000 */
[----:B------:R-:W5:Y:S01]  /*12e40*/  LD.E.128 R32, desc[UR40][R32.64] ;  /* 0x0000002820207980 */ /* 0x000f62000c101d00 */
[----:B------:R-:W-:Y:S02]  /*12e50*/  IADD3 R11, P3, R152, 0xf000, RZ ;  /* 0x0000f000980b7810 */ /* 0x000fe40007f7e0ff */
[-C--:B------:R-:W-:Y:S01]  /*12e60*/  ISETP.GE.AND P1, PT, R194, R4.reuse, PT ;  /* 0x00000004c200720c */ /* 0x080fe20003f26270 */
[----:B------:R-:W5:Y:S01]  /*12e70*/  LD.E.128 R44, desc[UR40][R44.64] ;  /* 0x000000282c2c7980 */ /* 0x000f62000c101d00 */
[----:B------:R-:W-:Y:S01]  /*12e80*/  ISETP.GE.AND P0, PT, R164, R4, PT ;  /* 0x00000004a400720c */ /* 0x000fe20003f06270 */
[----:B------:R-:W-:Y:S01]  /*12e90*/  IMAD.SHL.U32 R21, R0, 0x2, RZ ;  /* 0x0000000200157824 */ /* 0x000fe200078e00ff */
[----:B------:R-:W-:Y:S01]  /*12ea0*/  LOP3.LUT R52, R53, 0x380, RZ, 0xc0, !PT ;  /* 0x0000038035347812 */ /* 0x000fe200078ec0ff */
[----:B------:R-:W5:Y:S01]  /*12eb0*/  LD.E.128 R48, desc[UR40][R48.64] ;  /* 0x0000002830307980 */ /* 0x000f62000c101d00 */
[----:B------:R-:W-:-:S02]  /*12ec0*/  LOP3.LUT R56, R57, 0x380, RZ, 0xc0, !PT ;  /* 0x0000038039387812 */ /* 0x000fc400078ec0ff */
[----:B------:R-:W-:Y:S01]  /*12ed0*/  LOP3.LUT R60, R61, 0x380, RZ, 0xc0, !PT ;  /* 0x000003803d3c7812 */ /* 0x000fe200078ec0ff */
[----:B------:R-:W5:Y:S01]  /*12ee0*/  LD.E.128 R68, desc[UR40][R68.64] ;  /* 0x0000002844447980 */ /* 0x000f62000c101d00 */
[----:B------:R-:W-:Y:S02]  /*12ef0*/  LOP3.LUT R72, R73, 0x380, RZ, 0xc0, !PT ;  /* 0x0000038049487812 */ /* 0x000fe400078ec0ff */
[----:B------:R-:W-:Y:S02]  /*12f00*/  LOP3.LUT R10, R11, 0x380, RZ, 0xc0, !PT ;  /* 0x000003800b0a7812 */ /* 0x000fe400078ec0ff */
[----:B------:R-:W-:Y:S02]  /*12f10*/  SEL R0, RZ, 0x1, P1 ;  /* 0x00000001ff007807 */ /* 0x000fe40000800000 */
[----:B------:R-:W-:Y:S02]  /*12f20*/  SEL R20, RZ, 0xffffffff, P0 ;  /* 0xffffffffff147807 */ /* 0x000fe40000000000 */
[----:B------:R-:W-:-:S02]  /*12f30*/  SHF.R.U64 R52, R52, 0x3, RZ ;  /* 0x0000000334347819 */ /* 0x000fc400000012ff */
[----:B------:R-:W-:Y:S02]  /*12f40*/  SHF.R.U64 R56, R56, 0x3, RZ ;  /* 0x0000000338387819 */ /* 0x000fe400000012ff */
[----:B------:R-:W-:Y:S02]  /*12f50*/  SHF.R.U64 R60, R60, 0x3, RZ ;  /* 0x000000033c3c7819 */ /* 0x000fe400000012ff */
[----:B------:R-:W-:Y:S02]  /*12f60*/  SHF.R.U64 R72, R72, 0x3, RZ ;  /* 0x0000000348487819 */ /* 0x000fe400000012ff */
[----:B------:R-:W-:Y:S02]  /*12f70*/  SHF.R.U64 R9, R9, 0x3, RZ ;  /* 0x0000000309097819 */ /* 0x000fe400000012ff */
[----:B------:R-:W-:Y:S02]  /*12f80*/  ISETP.GE.AND P0, PT, R162, R4, PT ;  /* 0x00000004a200720c */ /* 0x000fe40003f06270 */
[----:B------:R-:W-:-:S02]  /*12f90*/  SHF.R.U64 R10, R10, 0x3, RZ ;  /* 0x000000030a0a7819 */ /* 0x000fc400000012ff */
[----:B------:R-:W-:Y:S01]  /*12fa0*/  LOP3.LUT R0, R21, 0x2, R0, 0xe2, !PT ;  /* 0x0000000215007812 */ /* 0x000fe200078ee200 */
        /* <DEDUP_REMOVED lines=11> */
[----:B------:R-:W-:Y:S01]  /*13060*/  SEL R20, RZ, 0xffffffff, P0 ;  /* 0xffffffffff147807 */ /* 0x000fe20000000000 */
[----:B------:R-:W5:Y:S01]  /*13070*/  LD.E.128 R52, desc[UR40][R52.64] ;  /* 0x0000002834347980 */ /* 0x000f62000c101d00 */
[----:B------:R-:W-:-:S02]  /*13080*/  IADD3.X R77, RZ, R153, RZ, P3, !PT ;  /* 0x00000099ff4d7210 */ /* 0x000fc40001ffe4ff */
[----:B------:R-:W-:Y:S01]  /*13090*/  LOP3.LUT R76, R10, R11, RZ, 0x3c, !PT ;  /* 0x0000000b0a4c7212 */ /* 0x000fe200078e3cff */
[----:B------:R-:W5:Y:S01]  /*130a0*/  LD.E.128 R56, desc[UR40][R56.64] ;  /* 0x0000002838387980 */ /* 0x000f62000c101d00 */
[-C--:B------:R-:W-:Y:S02]  /*130b0*/  ISETP.GE.AND P0, PT, R160, R4.reuse, PT ;  /* 0x00000004a000720c */ /* 0x080fe40003f06270 */
[----:B------:R-:W-:Y:S01]  /*130c0*/  LOP3.LUT R0, R21, 0x4, R0, 0xe2, !PT ;  /* 0x0000000415007812 */ /* 0x000fe200078ee200 */
[----:B------:R-:W-:Y:S01]  /*130d0*/  IMAD.SHL.U32 R21, R20, 0x8, RZ ;  /* 0x0000000814157824 */ /* 0x000fe200078e00ff */
[----:B------:R-:W-:Y:S01]  /*130e0*/  SEL R20, RZ, 0xffffffff, P0 ;  /* 0xffffffffff147807 */ /* 0x000fe20000000000 */
[----:B------:R-:W5:Y:S01]  /*130f0*/  LD.E.128 R8, desc[UR40][R8.64] ;  /* 0x0000002808087980 */ /* 0x000f62000c101d00 */
[----:B------:R-:W-:-:S03]  /*13100*/  ISETP.GE.AND P0, PT, R158, R4, PT ;  /* 0x000000049e00720c */ /* 0x000fc60003f06270 */
[----:B------:R-:W5:Y:S01]  /*13110*/  LD.E.128 R60, desc[UR40][R60.64] ;  /* 0x000000283c3c7980 */ /* 0x000f62000c101d00 */
[----:B------:R-:W-:-:S03]  /*13120*/  LOP3.LUT R0, R21, 0x8, R0, 0xe2, !PT ;  /* 0x0000000815007812 */ /* 0x000fc600078ee200 */
[----:B------:R-:W5:Y:S04]  /*13130*/  LD.E.128 R72, desc[UR40][R72.64] ;  /* 0x0000002848487980 */ /* 0x000f68000c101d00 */
[----:B------:R-:W5:Y:S01]  /*13140*/  LD.E.128 R76, desc[UR40][R76.64] ;  /* 0x000000284c4c7980 */ /* 0x000f62000c101d00 */
[----:B------:R-:W-:Y:S01]  /*13150*/  IMAD.SHL.U32 R21, R20, 0x10, RZ ;  /* 0x0000001014157824 */ /* 0x000fe200078e00ff */
[----:B------:R-:W-:Y:S01]  /*13160*/  @!PT LDS RZ, [RZ] ;  /* 0x00000000fffff984 */ /* 0x000fe20000000800 */
[----:B------:R-:W-:Y:S01]  /*13170*/  @!PT LDS RZ, [RZ] ;  /* 0x00000000fffff984 */ /* 0x000fe20000000800 */
[----:B------:R-:W-:Y:S01]  /*13180*/  @!PT LDS RZ, [RZ] ;  /* 0x00000000fffff984 */ /* 0x000fe20000000800 */
[----:B------:R-:W-:Y:S01]  /*13190*/  @!PT LDS RZ, [RZ] ;  /* 0x00000000fffff984 */ /* 0x000fe20000000800 */
[----:B------:R0:W-:Y:S06]  /*131a0*/  MEMBAR.ALL.CTA ;  /* 0x0000000000007992 */ /* 0x0001ec0000008000 */
[----:B0-----:R-:W0:Y:S01]  /*131b0*/  FENCE.VIEW.ASYNC.S ;  /* 0x00000000000073c6 */ /* 0x001e220000000000 */
[----:B------:R-:W-:Y:S01]  /*131c0*/  SEL R20, RZ, 0xffffffff, P0 ;  /* 0xffffffffff147807 */ /* 0x000fe20000000000 */
[----:B------:R-:W-:Y:S01]  /*131d0*/  VIADD R156, R194, 0x180 ;  /* 0x00000180c29c7836 */ /* 0x000fe20000000000 */
[----:B------:R-:W-:Y:S01]  /*131e0*/  LOP3.LUT R0, R21, 0x10, R0, 0xe2, !PT ;  /* 0x0000001015007812 */ /* 0x000fe200078ee200 */
[----:B------:R-:W-:Y:S01]  /*131f0*/  IMAD R83, R3, R83, RZ ;  /* 0x0000005303537224 */ /* 0x000fe200078e02ff */
[----:B------:R-:W-:Y:S01]  /*13200*/  IADD3 R199, R80, R199, RZ ;  /* 0x000000c750c77210 */ /* 0x000fe20007ffe0ff */
[----:B------:R-:W-:Y:S01]  /*13210*/  IMAD.SHL.U32 R21, R20, 0x20, RZ ;  /* 0x0000002014157824 */ /* 0x000fe200078e00ff */
[----:B------:R-:W-:Y:S01]  /*13220*/  ISETP.GE.AND P0, PT, R156, R4, PT ;  /* 0x000000049c00720c */ /* 0x000fe20003f06270 */
[----:B------:R-:W-:Y:S01]  /*13230*/  VIADD R154, R194, 0x1c0 ;  /* 0x000001c0c29a7836 */ /* 0x000fe20000000000 */
[----:B------:R-:W-:-:S02]  /*13240*/  ISETP.GE.AND P1, PT, R199, R83, PT ;  /* 0x00000053c700720c */ /* 0x000fc40003f26270 */
[----:B------:R-:W-:Y:S01]  /*13250*/  LOP3.LUT R3, R21, 0x20, R0, 0xe2, !PT ;  /* 0x0000002015037812 */ /* 0x000fe200078ee200 */
[----:B------:R-:W-:Y:S01]  /*13260*/  VIADD R0, R2, 0x28c20 ;  /* 0x00028c2002007836 */ /* 0x000fe20000000000 */
[----:B------:R-:W-:Y:S02]  /*13270*/  SEL R20, RZ, 0x40, P0 ;  /* 0x00000040ff147807 */ /* 0x000fe40000000000 */
[----:B------:R-:W-:Y:S02]  /*13280*/  ISETP.GE.AND P0, PT, R154, R4, PT ;  /* 0x000000049a00720c */ /* 0x000fe40003f06270 */
[----:B------:R-:W-:Y:S02]  /*13290*/  LOP3.LUT R3, R3, R20, RZ, 0xfc, !PT ;  /* 0x0000001403037212 */ /* 0x000fe400078efcff */
[----:B------:R-:W-:Y:S02]  /*132a0*/  PRMT R0, RZ, 0x654, R0 ;  /* 0x00000654ff007816 */ /* 0x000fe40000000000 */
[----:B------:R-:W-:Y:S01]  /*132b0*/  SEL R20, RZ, 0x80, P0 ;  /* 0x00000080ff147807 */ /* 0x000fe20000000000 */
[C---:B------:R-:W-:Y:S01]  /*132c0*/  VIADD R155, R194.reuse, 0x1c0 ;  /* 0x000001c0c29b7836 */ /* 0x040fe20000000000 */
[C---:B------:R-:W-:Y:S01]  /*132d0*/  IADD3 R157, R194.reuse, 0x180, RZ ;  /* 0x00000180c29d7810 */ /* 0x040fe20007ffe0ff */
[----:B0-----:R0:W-:Y:S01]  /*132e0*/  SYNCS.ARRIVE.TRANS64.RED.A1T0 RZ, [R0+URZ], RZ ;  /* 0x000000ff00ff79a7 */ /* 0x0011e2000810043f */
[----:B------:R-:W-:-:S02]  /*132f0*/  VIADD R159, R194, 0x140 ;  /* 0x00000140c29f7836 */ /* 0x000fc40000000000 */
[C---:B------:R-:W-:Y:S02]  /*13300*/  VIADD R161, R194.reuse, 0x100 ;  /* 0x00000100c2a17836 */ /* 0x040fe40000000000 */
[C---:B------:R-:W-:Y:S02]  /*13310*/  VIADD R163, R194.reuse, 0xc0 ;  /* 0x000000c0c2a37836 */ /* 0x040fe40000000000 */
[C---:B------:R-:W-:Y:S01]  /*13320*/  VIADD R165, R194.reuse, 0x80 ;  /* 0x00000080c2a57836 */ /* 0x040fe20000000000 */
[----:B0-----:R-:W-:Y:S01]  /*13330*/  LOP3.LUT R0, R3, R20, RZ, 0xfc, !PT ;  /* 0x0000001403007212 */ /* 0x001fe200078efcff */
        /* <DEDUP_REMOVED lines=25> */
[----:B------:R-:W-:-:S02]  /*134d0*/  ISETP.GE.AND P1, PT, R158, R4, PT ;  /* 0x000000049e00720c */ /* 0x000fc40003f26270 */
[----:B0-----:R-:W-:-:S11]  /*134e0*/  @!P5 LEA R8, P4, R164, R20, 0x1 ;  /* 0x00000014a408d211 */ /* 0x001fd600078808ff */
[-C--:B------:R-:W-:Y:S02]  /*134f0*/  @!P1 LEA R24, P6, R158, R20.reuse, 0x1 ;  /* 0x000000149e189211 */ /* 0x080fe400078c08ff */
[-C--:B------:R-:W-:Y:S02]  /*13500*/  @!P5 LEA.HI.X R9, R164, R21.reuse, R165, 0x1, P4 ;  /* 0x00000015a409d211 */ /* 0x080fe400020f0ca5 */
[----:B------:R-:W-:Y:S02]  /*13510*/  LOP3.LUT P4, RZ, R0, 0x80, RZ, 0xc0, !PT ;  /* 0x0000008000ff7812 */ /* 0x000fe4000788c0ff */
[----:B------:R-:W-:Y:S01]  /*13520*/  @!P1 LEA.HI.X R25, R158, R21, R159, 0x1, P6 ;  /* 0x000000159e199211 */ /* 0x000fe200030f0c9f */
[----:B------:R0:W-:Y:S04]  /*13530*/  @!P5 ST.E.128 desc[UR40][R8.64], R32 ;  /* 0x000000200800d985 */ /* 0x0001e8000c101d28 */
[----:B------:R1:W-:Y:S01]  /*13540*/  @!P3 ST.E.128 desc[UR40][R10.64], R40 ;  /* 0x000000280a00b985 */ /* 0x0003e2000c101d28 */
[----:B0-----:R-:W-:-:S02]  /*13550*/  @!P2 LEA R8, P5, R160, R20, 0x1 ;  /* 0x00000014a008a211 */ /* 0x001fc400078a08ff */
[-C--:B-1----:R-:W-:Y:S02]  /*13560*/  @P0 LEA R10, P3, R156, R20.reuse, 0x1 ;  /* 0x000000149c0a0211 */ /* 0x082fe400078608ff */
[-C--:B------:R-:W-:Y:S02]  /*13570*/  @!P2 LEA.HI.X R9, R160, R21.reuse, R161, 0x1, P5 ;  /* 0x00000015a009a211 */ /* 0x080fe400028f0ca1 */
[----:B------:R-:W-:Y:S02]  /*13580*/  @P4 LEA R20, P5, R154, R20, 0x1 ;  /* 0x000000149a144211 */ /* 0x000fe400078a08ff */
[-C--:B------:R-:W-:Y:S01]  /*13590*/  @P0 LEA.HI.X R11, R156, R21.reuse, R157, 0x1, P3 ;  /* 0x000000159c0b0211 */ /* 0x080fe200018f0c9d */
[----:B------:R0:W-:Y:S01]  /*135a0*/  @!P2 ST.E.128 desc[UR40][R8.64], R48 ;  /* 0x000000300800a985 */ /* 0x0001e2000c101d28 */
[----:B------:R-:W-:-:S03]  /*135b0*/  @P4 LEA.HI.X R21, R154, R21, R155, 0x1, P5 ;  /* 0x000000159a154211 */ /* 0x000fc600028f0c9b */
[----:B------:R0:W-:Y:S04]  /*135c0*/  @!P1 ST.E.128 desc[UR40][R24.64], R56 ;  /* 0x0000003818009985 */ /* 0x0001e8000c101d28 */
[----:B------:R0:W-:Y:S04]  /*135d0*/  @P0 ST.E.128 desc[UR40][R10.64], R64 ;  /* 0x000000400a000985 */ /* 0x0001e8000c101d28 */
[----:B------:R0:W-:Y:S02]  /*135e0*/  @P4 ST.E.128 desc[UR40][R20.64], R72 ;  /* 0x0000004814004985 */ /* 0x0001e4000c101d28 */
.L_x_4821:
[----:B------:R-:W-:Y:S05]  /*135f0*/  BSYNC B1 ;  /* 0x0000000000017941 */ /* 0x000fea0003800000 */
.L_x_4820:
        /* <DEDUP_REMOVED lines=17> */
[-C--:B0-----:R-:W-:Y:S02]  /*13710*/  @!P3 LEA R10, P6, R164, R8.reuse, 0x1 ;  /* 0x00000008a40ab211 */ /* 0x081fe400078c08ff */
[----:B------:R-:W-:Y:S02]  /*13720*/  @!P2 LEA R12, P5, R162, R8, 0x1 ;  /* 0x00000008a20ca211 */ /* 0x000fe400078a08ff */
[-C--:B------:R-:W-:Y:S02]  /*13730*/  @!P3 LEA.HI.X R11, R164, R9.reuse, R165, 0x1, P6 ;  /* 0x00000009a40bb211 */ /* 0x080fe400030f0ca5 */
[----:B------:R-:W-:-:S03]  /*13740*/  @!P2 LEA.HI.X R13, R162, R9, R163, 0x1, P5 ;  /* 0x00000009a20da211 */ /* 0x000fc600028f0ca3 */
[-C--:B-1----:R-:W-:Y:S01]  /*13750*/  @P4 LEA R20, P5, R156, R8.reuse, 0x1 ;  /* 0x000000089c144211 */ /* 0x082fe200078a08ff */
[----:B------:R0:W-:Y:S01]  /*13760*/  @!P3 ST.E.128 desc[UR40][R10.64], R36 ;  /* 0x000000240a00b985 */ /* 0x0001e2000c101d28 */
[-C--:B------:R-:W-:Y:S02]  /*13770*/  @!P0 LEA R14, P3, R158, R8.reuse, 0x1 ;  /* 0x000000089e0e8211 */ /* 0x080fe400078608ff */
        /* <DEDUP_REMOVED lines=14> */
.L_x_4819:
[----:B0-----:R-:W2:Y:S01]  /*13860*/  LDL.LU R11, [R1+0x4c] ;  /* 0x00004c00010b7983 */ /* 0x001ea20000300800 */
[----:B------:R-:W-:Y:S01]  /*13870*/  ULDC.64 UR4, c[0x0][0xb08] ;  /* 0x0002c20000047ab9 */ /* 0x000fe20000000a00 */
[----:B------:R-:W0:Y:S01]  /*13880*/  LDC R12, c[0x0][0xbe8] ;  /* 0x0002fa00ff0c7b82 */ /* 0x000e220000000800 */
[----:B------:R-:W-:Y:S01]  /*13890*/  IMAD R10, R20, UR4, RZ ;  /* 0x00000004140a7c24 */ /* 0x000fe2000f8e02ff */
[C---:B------:R-:W-:Y:S01]  /*138a0*/  IADD3 R175, R197.reuse, 0xa0, RZ ;  /* 0x000000a0c5af7810 */ /* 0x040fe20007ffe0ff */
[C---:B------:R-:W-:Y:S01]  /*138b0*/  IMAD.WIDE.U32 R8, R4.reuse, UR4, RZ ;  /* 0x0000000404087c25 */ /* 0x040fe2000f8e00ff */
[----:B------:R-:W-:Y:S01]  /*138c0*/  BSSY B1, `(.L_x_4823) ;  /* 0x000010e000017945 */ /* 0x000fe20003800000 */
[C---:B------:R-:W-:Y:S02]  /*138d0*/  IADD3 R162, R197.reuse, 0xd0, RZ ;  /* 0x000000d0c5a27810 */ /* 0x040fe40007ffe0ff */
[----:B------:R-:W-:Y:S01]  /*138e0*/  IMAD R10, R4, UR5, R10 ;  /* 0x00000005040a7c24 */ /* 0x000fe2000f8e020a */
[----:B------:R-:W-:Y:S01]  /*138f0*/  ULDC.64 UR4, c[0x0][0xb38] ;  /* 0x0002ce0000047ab9 */ /* 0x000fe20000000a00 */
[----:B------:R-:W-:Y:S01]  /*13900*/  SHF.R.S32.HI R4, RZ, 0x1f, R0 ;  /* 0x0000001fff047819 */ /* 0x000fe20000011400 */
[----:B------:R-:W-:Y:S01]  /*13910*/  VIADD R153, R197, 0xf8 ;  /* 0x000000f8c5997836 */ /* 0x000fe20000000000 */
[----:B------:R-:W-:Y:S01]  /*13920*/  SHF.R.S32.HI R175, RZ, 0x1f, R175 ;  /* 0x0000001fffaf7819 */ /* 0x000fe200000114af */
[----:B------:R-:W-:Y:S01]  /*13930*/  IMAD.IADD R9, R9, 0x1, R10 ;  /* 0x0000000109097824 */ /* 0x000fe200078e020a */
[----:B------:R-:W-:Y:S01]  /*13940*/  IADD3 R208, R197, 0x68, RZ ;  /* 0x00000068c5d07810 */ /* 0x000fe20007ffe0ff */
[----:B------:R-:W-:Y:S01]  /*13950*/  IMAD.IADD R10, R210, 0x1, R199 ;  /* 0x00000001d20a7824 */ /* 0x000fe200078e02c7 */
[----:B------:R-:W-:Y:S01]  /*13960*/  SHF.R.S32.HI R153, RZ, 0x1f, R153 ;  /* 0x0000001fff997819 */ /* 0x000fe20000011499 */
[----:B------:R-:W-:-:S04]  /*13970*/  IMAD.WIDE.U32 R8, R185, UR4, R8 ;  /* 0x00000004b9087c25 */ /* 0x000fc8000f8e0008 */
[----:B------:R-:W-:Y:S01]  /*13980*/  IMAD R9, R185, UR5, R9 ;  /* 0x00000005b9097c24 */ /* 0x000fe2000f8e0209 */
[----:B------:R-:W-:Y:S01]  /*13990*/  ULDC.64 UR4, c[0x0][0xb40] ;  /* 0x0002d00000047ab9 */ /* 0x000fe20000000a00 */
[----:B------:R-:W-:Y:S02]  /*139a0*/  IMAD.IADD R199, R192, 0x1, R199 ;  /* 0x00000001c0c77824 */ /* 0x000fe400078e02c7 */
[----:B------:R-:W-:Y:S01]  /*139b0*/  IMAD R4, R4, UR4, RZ ;  /* 0x0000000404047c24 */ /* 0x000fe2000f8e02ff */
[----:B0-----:R-:W-:Y:S01]  /*139c0*/  ISETP.NE.AND P0, PT, R12, 0x1, PT ;  /* 0x000000010c00780c */ /* 0x001fe20003f05270 */
[----:B------:R-:W-:-:S04]  /*139d0*/  IMAD.WIDE.U32 R8, R0, UR4, R8 ;  /* 0x0000000400087c25 */ /* 0x000fc8000f8e0008 */
[----:B------:R-:W-:Y:S01]  /*139e0*/  IMAD R4, R0, UR5, R4 ;  /* 0x0000000500047c24 */ /* 0x000fe2000f8e0204 */
[----:B------:R-:W-:Y:S01]  /*139f0*/  ULDC.64 UR4, c[0x0][0xb48] ;  /* 0x0002d20000047ab9 */ /* 0x000fe20000000a00 */
[----:B------:R-:W-:Y:S02]  /*13a00*/  IMAD R3, R3, R12, RZ ;  /* 0x0000000c03037224 */ /* 0x000fe400078e02ff */
[----:B------:R-:W-:Y:S02]  /*13a10*/  IMAD.IADD R9, R9, 0x1, R4 ;  /* 0x0000000109097824 */ /* 0x000fe400078e0204 */
[----:B------:R-:W-:Y:S02]  /*13a20*/  IMAD.MOV.U32 R4, RZ, RZ, R10 ;  /* 0x000000ffff047224 */ /* 0x000fe400078e000a */
[----:B------:R-:W0:Y:S01]  /*13a30*/  @P0 LDC R0, c[0x0][0xbf0] ;  /* 0x0002fc00ff000b82 */ /* 0x000e220000000800 */
[C---:B------:R-:W-:Y:S02]  /*13a40*/  VIADD R155, R197.reuse, 0xf0 ;  /* 0x000000f0c59b7836 */ /* 0x040fe40000000000 */
        /* <DEDUP_REMOVED lines=67> */
[----:B------:R-:W-:Y:S01]  /*13e80*/  IMAD R0, R12, R0, R10 ;  /* 0x000000000c007224 */ /* 0x000fe200078e020a */
        /* <DEDUP_REMOVED lines=10> */
[----:B------:R-:W-:Y:S02]  /*13f30*/  LEA R0, P0, R8, UR4, 0x2 ;  /* 0x0000000408007c11 */ /* 0x000fe4000f8010ff */
[----:B------:R-:W-:-:S03]  /*13f40*/  IADD3 R4, R9, R4, RZ ;  /* 0x0000000409047210 */ /* 0x000fc60007ffe0ff */
        /* <DEDUP_REMOVED lines=14> */
[C---:B------:R-:W-:Y:S01]  /*14030*/  VIADD R21, R197.reuse, 0x18 ;  /* 0x00000018c5157836 */ /* 0x040fe20000000000 */
[----:B------:R-:W-:Y:S01]  /*14040*/  ISETP.GE.AND P4, PT, R208, UR4, PT ;  /* 0x00000004d0007c0c */ /* 0x000fe2000bf86270 */
[C---:B------:R-:W-:Y:S01]  /*14050*/  VIADD R10, R197.reuse, 0x30 ;  /* 0x00000030c50a7836 */ /* 0x040fe20000000000 */
[----:B------:R-:W-:Y:S01]  /*14060*/  SHF.R.S32.HI R11, RZ, 0x1f, R11 ;  /* 0x0000001fff0b7819 */ /* 0x000fe2000001140b */
[----:B------:R-:W-:-:S06]  /*14070*/  VIADD R12, R197, 0x38 ;  /* 0x00000038c50c7836 */ /* 0x000fcc0000000000 */
        /* <DEDUP_REMOVED lines=8> */
[----:B------:R-:W-:Y:S02]  /*14100*/  ISETP.GE.AND P1, PT, R21, UR4, PT ;  /* 0x0000000415007c0c */ /* 0x000fe4000bf26270 */
[----:B------:R-:W-:Y:S01]  /*14110*/  IADD3 R20, R197, 0x20, RZ ;  /* 0x00000020c5147810 */ /* 0x000fe20007ffe0ff */
        /* <DEDUP_REMOVED lines=49> */
[----:B------:R-:W-:Y:S02]  /*14430*/  @!P1 LEA.HI.X R9, R10, R14, R11, 0x2, P2 ;  /* 0x0000000e0a099211 */ /* 0x000fe400010f140b */
[----:B------:R-:W-:-:S03]  /*14440*/  @!P4 LEA R10, P6, R208, R15, 0x2 ;  /* 0x0000000fd00ac211 */ /* 0x000fc600078c10ff */
[----:B------:R0:W-:Y:S01]  /*14450*/  @!P1 ST.E.64 desc[UR40][R8.64], R60 ;  /* 0x0000003c08009985 */ /* 0x0001e2000c101b28 */
[----:B------:R-:W-:Y:S02]  /*14460*/  ISETP.GE.AND P1, PT, R219, UR4, PT ;  /* 0x00000004db007c0c */ /* 0x000fe4000bf26270 */
[----:B------:R-:W-:Y:S02]  /*14470*/  @!P4 LEA.HI.X R11, R208, R14, R209, 0x2, P6 ;  /* 0x0000000ed00bc211 */ /* 0x000fe400030f14d1 */
        /* <DEDUP_REMOVED lines=17> */
[C---:B-1----:R-:W-:Y:S02]  /*14590*/  @!P1 LEA R10, P5, R185.reuse, R15, 0x2 ;  /* 0x0000000fb90a9211 */ /* 0x042fe400078a10ff */
        /* <DEDUP_REMOVED lines=64> */
.L_x_4824:
[----:B------:R-:W-:Y:S05]  /*149a0*/  BSYNC B1 ;  /* 0x0000000000017941 */ /* 0x000fea0003800000 */
.L_x_4823:
[----:B0--3--:R-:W-:Y:S01]  /*149b0*/  IADD3 R8, R199, 0x8, RZ ;  /* 0x00000008c7087810 */ /* 0x009fe20007ffe0ff */
[----:B------:R-:W0:Y:S03]  /*149c0*/  SHFL.IDX PT, R4, R4, 0x1, 0x1c1f ;  /* 0x003c1f0004047f89 */ /* 0x000e2600000e0000 */
        /* <DEDUP_REMOVED lines=8> */
[C---:B--2---:R-:W-:Y:S01]  /*14a50*/  VIADD R14, R197.reuse, 0x18 ;  /* 0x00000018c50e7836 */ /* 0x044fe20000000000 */
[----:B------:R-:W-:Y:S01]  /*14a60*/  ISETP.GE.AND P2, PT, R12, UR4, PT ;  /* 0x000000040c007c0c */ /* 0x000fe2000bf46270 */
[C---:B------:R-:W-:Y:S01]  /*14a70*/  VIADD R24, R197.reuse, 0x20 ;  /* 0x00000020c5187836 */ /* 0x040fe20000000000 */
[----:B------:R-:W-:Y:S01]  /*14a80*/  ISETP.GE.AND P1, PT, R20, UR4, PT ;  /* 0x0000000414007c0c */ /* 0x000fe2000bf26270 */
[C---:B------:R-:W-:Y:S01]  /*14a90*/  VIADD R13, R197.reuse, 0x8 ;  /* 0x00000008c50d7836 */ /* 0x040fe20000000000 */
[----:B------:R-:W-:Y:S01]  /*14aa0*/  ISETP.GE.AND P0, PT, R14, UR4, PT ;  /* 0x000000040e007c0c */ /* 0x000fe2000bf06270 */
[----:B------:R-:W-:-:S02]  /*14ab0*/  VIADD R28, R197, 0x10 ;  /* 0x00000010c51c7836 */ /* 0x000fc40000000000 */
[C---:B------:R-:W-:Y:S01]  /*14ac0*/  VIADD R21, R197.reuse, 0x30 ;  /* 0x00000030c5157836 */ /* 0x040fe20000000000 */
[----:B------:R-:W-:Y:S01]  /*14ad0*/  SHF.R.S32.HI R13, RZ, 0x1f, R13 ;  /* 0x0000001fff0d7819 */ /* 0x000fe2000001140d */
[C---:B-1----:R-:W-:Y:S01]  /*14ae0*/  VIADD R15, R197.reuse, 0x18 ;  /* 0x00000018c50f7836 */ /* 0x042fe20000000000 */
[C---:B---3--:R-:W-:Y:S01]  /*14af0*/  @!P4 LEA R8, P3, R197.reuse, R0, 0x2 ;  /* 0x00000000c508c211 */ /* 0x048fe200078610ff */
[C---:B------:R-:W-:Y:S01]  /*14b00*/  VIADD R25, R197.reuse, 0x28 ;  /* 0x00000028c5197836 */ /* 0x040fe20000000000 */
[----:B------:R-:W-:Y:S02]  /*14b10*/  SHF.R.S32.HI R28, RZ, 0x1f, R28 ;  /* 0x0000001fff1c7819 */ /* 0x000fe4000001141c */
[----:B0-----:R-:W-:Y:S02]  /*14b20*/  @!P4 LEA.HI.X R9, R197, R4, R10, 0x2, P3 ;  /* 0x00000004c509c211 */ /* 0x001fe400018f140a */
[----:B------:R-:W-:Y:S02]  /*14b30*/  ISETP.GE.AND P3, PT, R24, UR4, PT ;  /* 0x0000000418007c0c */ /* 0x000fe4000bf66270 */
[----:B------:R-:W-:Y:S01]  /*14b40*/  @!P1 LEA R10, P5, R20, R0, 0x2 ;  /* 0x00000000140a9211 */ /* 0x000fe200078a10ff */
[----:B------:R0:W-:Y:S01]  /*14b50*/  @!P4 ST.E.64 desc[UR40][R8.64], R26 ;  /* 0x0000001a0800c985 */ /* 0x0001e2000c101b28 */
[----:B------:R-:W-:-:S02]  /*14b60*/  SHF.R.S32.HI R15, RZ, 0x1f, R15 ;  /* 0x0000001fff0f7819 */ /* 0x000fc4000001140f */
[----:B------:R-:W-:Y:S01]  /*14b70*/  @!P1 LEA.HI.X R11, R20, R4, R28, 0x2, P5 ;  /* 0x00000004140b9211 */ /* 0x000fe200028f141c */
[----:B------:R-:W-:Y:S01]  /*14b80*/  VIADD R28, R197, 0x20 ;  /* 0x00000020c51c7836 */ /* 0x000fe20000000000 */
[----:B------:R-:W-:Y:S01]  /*14b90*/  ISETP.GE.AND P5, PT, R21, UR4, PT ;  /* 0x0000000415007c0c */ /* 0x000fe2000bfa6270 */
[----:B------:R-:W-:Y:S01]  /*14ba0*/  VIADD R20, R197, 0x40 ;  /* 0x00000040c5147836 */ /* 0x000fe20000000000 */
[----:B------:R-:W-:Y:S02]  /*14bb0*/  ISETP.GE.AND P4, PT, R25, UR4, PT ;  /* 0x0000000419007c0c */ /* 0x000fe4000bf86270 */
[----:B------:R-:W-:Y:S02]  /*14bc0*/  SHF.R.S32.HI R28, RZ, 0x1f, R28 ;  /* 0x0000001fff1c7819 */ /* 0x000fe4000001141c */
[----:B0-----:R-:W-:-:S04]  /*14bd0*/  @!P2 LEA R8, P6, R12, R0, 0x2 ;  /* 0x000000000c08a211 */ /* 0x001fc800078c10ff */
[----:B------:R-:W-:Y:S02]  /*14be0*/  @!P2 LEA.HI.X R9, R12, R4, R13, 0x2, P6 ;  /* 0x000000040c09a211 */ /* 0x000fe400030f140d */
[----:B------:R-:W-:-:S03]  /*14bf0*/  @!P0 LEA R12, P6, R14, R0, 0x2 ;  /* 0x000000000e0c8211 */ /* 0x000fc600078c10ff */
[----:B------:R0:W-:Y:S01]  /*14c00*/  @!P2 ST.E.64 desc[UR40][R8.64], R30 ;  /* 0x0000001e0800a985 */ /* 0x0001e2000c101b28 */
[----:B------:R-:W-:Y:S01]  /*14c10*/  @!P0 LEA.HI.X R13, R14, R4, R15, 0x2, P6 ;  /* 0x000000040e0d8211 */ /* 0x000fe200030f140f */
[C---:B------:R-:W-:Y:S01]  /*14c20*/  VIADD R15, R197.reuse, 0x38 ;  /* 0x00000038c50f7836 */ /* 0x040fe20000000000 */
[----:B------:R-:W-:Y:S01]  /*14c30*/  IADD3 R14, R197, 0x48, RZ ;  /* 0x00000048c50e7810 */ /* 0x000fe20007ffe0ff */
[----:B------:R1:W-:Y:S04]  /*14c40*/  @!P1 ST.E.64 desc[UR40][R10.64], R34 ;  /* 0x000000220a009985 */ /* 0x0003e8000c101b28 */
[----:B------:R2:W-:Y:S01]  /*14c50*/  @!P0 ST.E.64 desc[UR40][R12.64], R38 ;  /* 0x000000260c008985 */ /* 0x0005e2000c101b28 */
[----:B------:R-:W-:Y:S02]  /*14c60*/  ISETP.GE.AND P0, PT, R15, UR4, PT ;  /* 0x000000040f007c0c */ /* 0x000fe4000bf06270 */
[----:B0-----:R-:W-:-:S04]  /*14c70*/  @!P3 LEA R8, P1, R24, R0, 0x2 ;  /* 0x000000001808b211 */ /* 0x001fc800078210ff */
[----:B------:R-:W-:Y:S01]  /*14c80*/  @!P3 LEA.HI.X R9, R24, R4, R28, 0x2, P1 ;  /* 0x000000041809b211 */ /* 0x000fe200008f141c */
[----:B------:R-:W-:Y:S01]  /*14c90*/  VIADD R24, R197, 0x30 ;  /* 0x00000030c5187836 */ /* 0x000fe20000000000 */
[-C--:B-1----:R-:W-:Y:S01]  /*14ca0*/  @!P4 LEA R10, P2, R25, R0.reuse, 0x2 ;  /* 0x00000000190ac211 */ /* 0x082fe200078410ff */
[----:B------:R-:W-:Y:S01]  /*14cb0*/  VIADD R28, R197, 0x28 ;  /* 0x00000028c51c7836 */ /* 0x000fe20000000000 */
[C---:B--2---:R-:W-:Y:S01]  /*14cc0*/  @!P5 LEA R12, P6, R21.reuse, R0, 0x2 ;  /* 0x00000000150cd211 */ /* 0x044fe200078c10ff */
[----:B------:R0:W-:Y:S01]  /*14cd0*/  @!P3 ST.E.64 desc[UR40][R8.64], R42 ;  /* 0x0000002a0800b985 */ /* 0x0001e2000c101b28 */
[----:B------:R-:W-:Y:S02]  /*14ce0*/  SHF.R.S32.HI R24, RZ, 0x1f, R24 ;  /* 0x0000001fff187819 */ /* 0x000fe40000011418 */
[----:B------:R-:W-:Y:S02]  /*14cf0*/  SHF.R.S32.HI R28, RZ, 0x1f, R28 ;  /* 0x0000001fff1c7819 */ /* 0x000fe4000001141c */
[----:B------:R-:W-:Y:S01]  /*14d00*/  @!P5 LEA.HI.X R13, R21, R4, R24, 0x2, P6 ;  /* 0x00000004150dd211 */ /* 0x000fe200030f1418 */
[----:B------:R-:W-:Y:S01]  /*14d10*/  VIADD R21, R197, 0x38 ;  /* 0x00000038c5157836 */ /* 0x000fe20000000000 */
[----:B------:R-:W-:-:S02]  /*14d20*/  ISETP.GE.AND P1, PT, R20, UR4, PT ;  /* 0x0000000414007c0c */ /* 0x000fc4000bf26270 */
[----:B------:R-:W-:Y:S02]  /*14d30*/  @!P4 LEA.HI.X R11, R25, R4, R28, 0x2, P2 ;  /* 0x00000004190bc211 */ /* 0x000fe400010f141c */
[----:B------:R-:W-:Y:S02]  /*14d40*/  ISETP.GE.AND P2, PT, R14, UR4, PT ;  /* 0x000000040e007c0c */ /* 0x000fe4000bf46270 */
[----:B------:R-:W-:Y:S01]  /*14d50*/  SHF.R.S32.HI R21, RZ, 0x1f, R21 ;  /* 0x0000001fff157819 */ /* 0x000fe20000011415 */
[----:B------:R1:W-:Y:S01]  /*14d60*/  @!P4 ST.E.64 desc[UR40][R10.64], R46 ;  /* 0x0000002e0a00c985 */ /* 0x0003e2000c101b28 */
[C---:B0-----:R-:W-:Y:S02]  /*14d70*/  @!P0 LEA R8, P6, R15.reuse, R0, 0x2 ;  /* 0x000000000f088211 */ /* 0x041fe400078c10ff */
[----:B------:R-:W-:Y:S01]  /*14d80*/  ISETP.GE.AND P3, PT, R222, UR4, PT ;  /* 0x00000004de007c0c */ /* 0x000fe2000bf66270 */
[----:B------:R0:W-:Y:S01]  /*14d90*/  @!P5 ST.E.64 desc[UR40][R12.64], R50 ;  /* 0x000000320c00d985 */ /* 0x0001e2000c101b28 */
[----:B------:R-:W-:Y:S01]  /*14da0*/  @!P0 LEA.HI.X R9, R15, R4, R21, 0x2, P6 ;  /* 0x000000040f098211 */ /* 0x000fe200030f1415 */
[----:B------:R-:W-:Y:S01]  /*14db0*/  VIADD R21, R197, 0x40 ;  /* 0x00000040c5157836 */ /* 0x000fe20000000000 */
[----:B------:R-:W-:Y:S01]  /*14dc0*/  ISETP.GE.AND P4, PT, R219, UR4, PT ;  /* 0x00000004db007c0c */ /* 0x000fe2000bf86270 */
[----:B------:R-:W-:-:S02]  /*14dd0*/  VIADD R15, R197, 0x48 ;  /* 0x00000048c50f7836 */ /* 0x000fc40000000000 */
[----:B------:R2:W-:Y:S01]  /*14de0*/  @!P0 ST.E.64 desc[UR40][R8.64], R54 ;  /* 0x0000003608008985 */ /* 0x0005e2000c101b28 */
[----:B------:R-:W-:Y:S02]  /*14df0*/  SHF.R.S32.HI R21, RZ, 0x1f, R21 ;  /* 0x0000001fff157819 */ /* 0x000fe40000011415 */
[----:B------:R-:W-:Y:S02]  /*14e00*/  SHF.R.S32.HI R15, RZ, 0x1f, R15 ;  /* 0x0000001fff0f7819 */ /* 0x000fe4000001140f */
[-C--:B-1----:R-:W-:Y:S02]  /*14e10*/  @!P1 LEA R10, P5, R20, R0.reuse, 0x2 ;  /* 0x00000000140a9211 */ /* 0x082fe400078a10ff */
[----:B------:R-:W-:Y:S02]  /*14e20*/  ISETP.GE.AND P0, PT, R208, UR4, PT ;  /* 0x00000004d0007c0c */ /* 0x000fe4000bf06270 */
[----:B0-----:R-:W-:Y:S02]  /*14e30*/  @!P2 LEA R12, P6, R14, R0, 0x2 ;  /* 0x000000000e0ca211 */ /* 0x001fe400078c10ff */
[----:B------:R-:W-:-:S02]  /*14e40*/  @!P1 LEA.HI.X R11, R20, R4, R21, 0x2, P5 ;  /* 0x00000004140b9211 */ /* 0x000fc400028f1415 */
[----:B------:R-:W-:Y:S02]  /*14e50*/  ISETP.GE.AND P5, PT, R213, UR4, PT ;  /* 0x00000004d5007c0c */ /* 0x000fe4000bfa6270 */
[----:B------:R-:W-:Y:S01]  /*14e60*/  @!P2 LEA.HI.X R13, R14, R4, R15, 0x2, P6 ;  /* 0x000000040e0da211 */ /* 0x000fe200030f140f */
[----:B------:R0:W-:Y:S01]  /*14e70*/  @!P1 ST.E.64 desc[UR40][R10.64], R58 ;  /* 0x0000003a0a009985 */ /* 0x0001e2000c101b28 */
[----:B--2---:R-:W-:Y:S02]  /*14e80*/  @!P3 LEA R8, P6, R222, R0, 0x2 ;  /* 0x00000000de08b211 */ /* 0x004fe400078c10ff */
[----:B------:R-:W-:Y:S01]  /*14e90*/  ISETP.GE.AND P1, PT, R200, UR4, PT ;  /* 0x00000004c8007c0c */ /* 0x000fe2000bf26270 */
[----:B------:R1:W-:Y:S01]  /*14ea0*/  @!P2 ST.E.64 desc[UR40][R12.64], R62 ;  /* 0x0000003e0c00a985 */ /* 0x0003e2000c101b28 */
[----:B------:R-:W-:-:S05]  /*14eb0*/  @!P3 LEA.HI.X R9, R222, R4, R223, 0x2, P6 ;  /* 0x00000004de09b211 */ /* 0x000fca00030f14df */
[----:B------:R2:W-:Y:S01]  /*14ec0*/  @!P3 ST.E.64 desc[UR40][R8.64], R66 ;  /* 0x000000420800b985 */ /* 0x0005e2000c101b28 */
[----:B0-----:R-:W-:-:S04]  /*14ed0*/  @!P4 LEA R10, P2, R219, R0, 0x2 ;  /* 0x00000000db0ac211 */ /* 0x001fc800078410ff */
[----:B------:R-:W-:Y:S02]  /*14ee0*/  @!P4 LEA.HI.X R11, R219, R4, R220, 0x2, P2 ;  /* 0x00000004db0bc211 */ /* 0x000fe400010f14dc */
[----:B------:R-:W-:Y:S02]  /*14ef0*/  ISETP.GE.AND P2, PT, R185, UR4, PT ;  /* 0x00000004b9007c0c */ /* 0x000fe4000bf46270 */
[CC--:B-1----:R-:W-:Y:S01]  /*14f00*/  @!P5 LEA R12, P6, R213.reuse, R0.reuse, 0x2 ;  /* 0x00000000d50cd211 */ /* 0x0c2fe200078c10ff */
[----:B------:R0:W-:Y:S01]  /*14f10*/  @!P4 ST.E.64 desc[UR40][R10.64], R70 ;  /* 0x000000460a00c985 */ /* 0x0001e2000c101b28 */
[C---:B--2---:R-:W-:Y:S02]  /*14f20*/  @!P0 LEA R8, P4, R208.reuse, R0, 0x2 ;  /* 0x00000000d0088211 */ /* 0x044fe400078810ff */
[-C--:B------:R-:W-:Y:S02]  /*14f30*/  @!P5 LEA.HI.X R13, R213, R4.reuse, R218, 0x2, P6 ;  /* 0x00000004d50dd211 */ /* 0x080fe400030f14da */
[----:B------:R-:W-:-:S02]  /*14f40*/  @!P0 LEA.HI.X R9, R208, R4, R209, 0x2, P4 ;  /* 0x00000004d0098211 */ /* 0x000fc400020f14d1 */
[----:B------:R-:W-:Y:S01]  /*14f50*/  ISETP.GE.AND P4, PT, R180, UR4, PT ;  /* 0x00000004b4007c0c */ /* 0x000fe2000bf86270 */
[----:B------:R1:W-:Y:S01]  /*14f60*/  @!P5 ST.E.64 desc[UR40][R12.64], R74 ;  /* 0x0000004a0c00d985 */ /* 0x0003e2000c101b28 */
[----:B------:R-:W-:-:S03]  /*14f70*/  ISETP.GE.AND P5, PT, R182, UR4, PT ;  /* 0x00000004b6007c0c */ /* 0x000fc6000bfa6270 */
        /* <DEDUP_REMOVED lines=71> */
.L_x_4816:
[----:B---3--:R-:W3:Y:S01]  /*153f0*/  LDL.LU R4, [R1+0x44] ;  /* 0x0000440001047983 */ /* 0x008ee20000300800 */
[----:B------:R-:W-:Y:S01]  /*15400*/  ULDC.64 UR6, c[0x0][0xc08] ;  /* 0x0003020000067ab9 */ /* 0x000fe20000000a00 */
[----:B------:R-:W-:Y:S02]  /*15410*/  ULDC.64 UR4, c[0x0][0xc00] ;  /* 0x0003000000047ab9 */ /* 0x000fe40000000a00 */
[----:B------:R-:W4:Y:S04]  /*15420*/  LDL.LU R0, [R1+0x48] ;  /* 0x0000480001007983 */ /* 0x000f280000300800 */
[----:B------:R-:W2:Y:S01]  /*15430*/  LDL R13, [R1+0x3c] ;  /* 0x00003c00010d7983 */ /* 0x000ea20000100800 */
[----:B------:R-:W-:Y:S01]  /*15440*/  ISETP.NE.U32.AND P1, PT, RZ, UR6, PT ;  /* 0x00000006ff007c0c */ /* 0x000fe2000bf25070 */
[----:B------:R-:W-:Y:S01]  /*15450*/  IMAD.MOV.U32 R3, RZ, RZ, RZ ;  /* 0x000000ffff037224 */ /* 0x000fe200078e00ff */
[----:B------:R-:W-:-:S02]  /*15460*/  ISETP.NE.U32.AND P0, PT, RZ, UR4, PT ;  /* 0x00000004ff007c0c */ /* 0x000fc4000bf05070 */
[----:B------:R-:W-:Y:S02]  /*15470*/  ISETP.NE.AND.EX P1, PT, RZ, UR7, PT, P1 ;  /* 0x00000007ff007c0c */ /* 0x000fe4000bf25310 */
[----:B------:R-:W-:Y:S01]  /*15480*/  ISETP.NE.AND.EX P0, PT, RZ, UR5, PT, P0 ;  /* 0x00000005ff007c0c */ /* 0x000fe2000bf05300 */
[----:B0-----:R-:W0:Y:S01]  /*15490*/  S2R R12, SR_TID.X ;  /* 0x00000000000c7919 */ /* 0x001e220000002100 */
[----:B---3--:R-:W-:-:S04]  /*154a0*/  IADD3 R8, P2, R4, UR4, RZ ;  /* 0x0000000404087c10 */ /* 0x008fc8000ff5e0ff */
[----:B----4-:R-:W-:-:S05]  /*154b0*/  IADD3.X R9, R0, UR5, RZ, P2, !PT ;  /* 0x0000000500097c10 */ /* 0x010fca00097fe4ff */
[----:B------:R-:W-:Y:S01]  /*154c0*/  @P1 IADD3 R10, P2, R4, UR6, RZ ;  /* 0x00000006040a1c10 */ /* 0x000fe2000ff5e0ff */
[----:B------:R-:W-:Y:S01]  /*154d0*/  ULDC UR4, c[0x0][0xa88] ;  /* 0x0002a20000047ab9 */ /* 0x000fe20000000800 */
[----:B------:R3:W5:Y:S02]  /*154e0*/  @P0 LDG.E R3, desc[UR40][R8.64] ;  /* 0x0000002808030981 */ /* 0x000764000c1e1900 */
[----:B------:R-:W-:Y:S01]  /*154f0*/  @P1 IADD3.X R11, R0, UR7, RZ, P2, !PT ;  /* 0x00000007000b1c10 */ /* 0x000fe200097fe4ff */
[----:B------:R-:W-:-:S06]  /*15500*/  IMAD.U32 R0, RZ, RZ, UR4 ;  /* 0x00000004ff007e24 */ /* 0x000fcc000f8e00ff */
[----:B------:R3:W5:Y:S01]  /*15510*/  @P1 LDG.E R0, desc[UR40][R10.64] ;  /* 0x000000280a001981 */ /* 0x000762000c1e1900 */
[----:B--2---:R-:W-:Y:S01]  /*15520*/  ISETP.NE.AND P2, PT, R13, RZ, PT ;  /* 0x000000ff0d00720c */ /* 0x004fe20003f45270 */
[----:B0-----:R-:W-:-:S05]  /*15530*/  VIADD R4, R12, 0xffffff80 ;  /* 0xffffff800c047836 */ /* 0x001fca0000000000 */
[----:B------:R-:W-:-:S07]  /*15540*/  ISETP.GT.AND P3, PT, R4, 0x3f, PT ;  /* 0x0000003f0400780c */ /* 0x000fce0003f64270 */
[----:B------:R-:W0:Y:S02]  /*15550*/  @!P2 LDC R13, c[0x0][0xad4] ;  /* 0x0002b500ff0dab82 */ /* 0x000e240000000800 */
[----:B0-----:R3:W-:Y:S01]  /*15560*/  @!P2 STL [R1+0x3c], R13 ;  /* 0x00003c0d0100a387 */ /* 0x0017e20000100800 */
[----:B------:R-:W-:Y:S01]  /*15570*/  ISETP.GT.AND P2, PT, R13, 0x1, PT ;  /* 0x000000010d00780c */ /* 0x000fe20003f44270 */
[----:B------:R-:W-:-:S12]  /*15580*/  @P1 BRA `(.L_x_4825) ;  /* 0x0000000000101947 */ /* 0x000fd80003800000 */
[----:B------:R-:W-:Y:S05]  /*15590*/  @!P0 BRA `(.L_x_4825) ;  /* 0x00000000000c8947 */ /* 0x000fea0003800000 */
[----:B---3--:R-:W2:Y:S04]  /*155a0*/  LDG.E R11, desc[UR40][R8.64] ;  /* 0x00000028080b7981 */ /* 0x008ea8000c1e1900 */
[----:B-----5:R-:W2:Y:S02]  /*155b0*/  LDG.E R0, desc[UR40][R8.64+0x4] ;  /* 0x0000042808007981 */ /* 0x020ea4000c1e1900 */
[----:B--2---:R-:W-:-:S07]  /*155c0*/  IMAD.IADD R0, R0, 0x1, -R11 ;  /* 0x0000000100007824 */ /* 0x004fce00078e0a0b */
.L_x_4825:
[----:B---3--:R-:W2:Y:S04]  /*155d0*/  LDL.LU R8, [R1+0x40] ;  /* 0x0000400001087983 */ /* 0x008ea80000300800 */
[----:B------:R-:W3:Y:S01]  /*155e0*/  LDL.LU R4, [R1+0x54] ;  /* 0x0000540001047983 */ /* 0x000ee20000300800 */
[----:B------:R-:W-:Y:S01]  /*155f0*/  BSSY B1, `(.L_x_4826) ;  /* 0x0000036000017945 */ /* 0x000fe20003800000 */
[----:B-----5:R-:W-:Y:S02]  /*15600*/  SHF.R.S32.HI R28, RZ, 0x1f, R3 ;  /* 0x0000001fff1c7819 */ /* 0x020fe40000011403 */
[----:B--2---:R-:W-:Y:S02]  /*15610*/  SEL R33, R8, RZ, !P0 ;  /* 0x000000ff08217207 */ /* 0x004fe40004000000 */
[----:B---3--:R-:W-:Y:S01]  /*15620*/  SEL R30, R4, RZ, !P0 ;  /* 0x000000ff041e7207 */ /* 0x008fe20004000000 */
        /* <DEDUP_REMOVED lines=29> */
[----:B------:R-:W-:Y:S01]  /*15800*/  IMAD.IADD R29, R21, 0x1, R29 ;  /* 0x00000001151d7824 */ /* 0x000fe200078e021d */
[----:B------:R-:W-:Y:S01]  /*15810*/  IADD3 R4, -R27, RZ, RZ ;  /* 0x000000ff1b047210 */ /* 0x000fe20007ffe1ff */
        /* <DEDUP_REMOVED lines=19> */
.L_x_4827:
[----:B------:R-:W-:Y:S05]  /*15950*/  BSYNC B1 ;  /* 0x0000000000017941 */ /* 0x000fea0003800000 */
.L_x_4826:
[----:B------:R-:W-:Y:S05]  /*15960*/  @P2 BRA `(.L_x_4822) ;  /* 0x0000000800ac2947 */ /* 0x000fea0003800000 */
[----:B------:R-:W2:Y:S01]  /*15970*/  S2R R10, SR_TID.X ;  /* 0x00000000000a7919 */ /* 0x000ea20000002100 */
[----:B0-----:R-:W0:Y:S01]  /*15980*/  LDC R15, c[0x0][0xbe8] ;  /* 0x0002fa00ff0f7b82 */ /* 0x001e220000000800 */
[----:B------:R-:W-:Y:S01]  /*15990*/  ULDC.64 UR4, c[0x0][0xaa0] ;  /* 0x0002a80000047ab9 */ /* 0x000fe20000000a00 */
[----:B------:R-:W-:Y:S01]  /*159a0*/  VIADD R42, R194, 0x40 ;  /* 0x00000040c22a7836 */ /* 0x000fe20000000000 */
[----:B------:R-:W-:Y:S01]  /*159b0*/  BSSY B1, `(.L_x_4828) ;  /* 0x0000082000017945 */ /* 0x000fe20003800000 */
[----:B------:R-:W-:Y:S02]  /*159c0*/  IMAD R4, R28, UR4, RZ ;  /* 0x000000041c047c24 */ /* 0x000fe4000f8e02ff */
[----:B------:R-:W-:-:S04]  /*159d0*/  IMAD.WIDE.U32 R8, R3, UR4, RZ ;  /* 0x0000000403087c25 */ /* 0x000fc8000f8e00ff */
[----:B------:R-:W-:Y:S01]  /*159e0*/  IMAD R11, R3, UR5, R4 ;  /* 0x00000005030b7c24 */ /* 0x000fe2000f8e0204 */
[----:B------:R-:W-:Y:S01]  /*159f0*/  ULDC.64 UR4, c[0x0][0xae8] ;  /* 0x0002ba0000047ab9 */ /* 0x000fe20000000a00 */
[----:B------:R-:W3:Y:S01]  /*15a00*/  LDC R3, c[0x0][0xac8] ;  /* 0x0002b200ff037b82 */ /* 0x000ee20000000800 */
[C---:B------:R-:W-:Y:S02]  /*15a10*/  VIADD R40, R194.reuse, 0x80 ;  /* 0x00000080c2287836 */ /* 0x040fe40000000000 */
[----:B------:R-:W-:Y:S02]  /*15a20*/  IMAD.IADD R9, R9, 0x1, R11 ;  /* 0x0000000109097824 */ /* 0x000fe400078e020b */
[----:B------:R-:W-:Y:S02]  /*15a30*/  VIADD R38, R194, 0xc0 ;  /* 0x000000c0c2267836 */ /* 0x000fe40000000000 */
[----:B------:R-:W-:-:S04]  /*15a40*/  IMAD.WIDE.U32 R8, R185, UR4, R8 ;  /* 0x00000004b9087c25 */ /* 0x000fc8000f8e0008 */
[----:B------:R-:W-:Y:S01]  /*15a50*/  IMAD R9, R185, UR5, R9 ;  /* 0x00000005b9097c24 */ /* 0x000fe2000f8e0209 */
[----:B0-----:R-:W-:Y:S01]  /*15a60*/  ISETP.NE.AND P0, PT, R15, 0x1, PT ;  /* 0x000000010f00780c */ /* 0x001fe20003f05270 */
[----:B------:R-:W-:Y:S01]  /*15a70*/  ULDC.64 UR4, c[0x0][0xaf0] ;  /* 0x0002bc0000047ab9 */ /* 0x000fe20000000a00 */
[----:B------:R-:W-:Y:S02]  /*15a80*/  VIADD R36, R194, 0x100 ;  /* 0x00000100c2247836 */ /* 0x000fe40000000000 */
[----:B------:R-:W-:Y:S02]  /*15a90*/  IMAD R4, R30, UR4, RZ ;  /* 0x000000041e047c24 */ /* 0x000fe4000f8e02ff */
[----:B------:R-:W-:-:S04]  /*15aa0*/  IMAD.WIDE.U32 R8, R33, UR4, R8 ;  /* 0x0000000421087c25 */ /* 0x000fc8000f8e0008 */
[----:B--2---:R-:W-:Y:S01]  /*15ab0*/  VIADD R10, R10, 0xffffff80 ;  /* 0xffffff800a0a7836 */ /* 0x004fe20000000000 */
[-C--:B---3--:R-:W-:Y:S02]  /*15ac0*/  ISETP.GE.AND P1, PT, R42, R3.reuse, PT ;  /* 0x000000032a00720c */ /* 0x088fe40003f26270 */
[----:B-1----:R-:W0:Y:S01]  /*15ad0*/  @P0 LDC R21, c[0x0][0xbec] ;  /* 0x0002fb00ff150b82 */ /* 0x002e220000000800 */
        /* <DEDUP_REMOVED lines=8> */
[-C--:B------:R-:W-:Y:S01]  /*15b60*/  ISETP.GE.AND P1, PT, R40, R3.reuse, PT ;  /* 0x000000032800720c */ /* 0x080fe20003f26270 */
[C---:B------:R-:W-:Y:S01]  /*15b70*/  VIADD R29, R194.reuse, 0x1c0 ;  /* 0x000001c0c21d7836 */ /* 0x040fe20000000000 */
[----:B------:R-:W-:Y:S01]  /*15b80*/  LOP3.LUT R11, R13, 0xfffffff8, RZ, 0xc0, !PT ;  /* 0xfffffff80d0b7812 */ /* 0x000fe200078ec0ff */
[----:B------:R-:W-:Y:S01]  /*15b90*/  VIADD R32, R194, 0x180 ;  /* 0x00000180c2207836 */ /* 0x000fe20000000000 */
[----:B------:R-:W-:Y:S01]  /*15ba0*/  SHF.R.S32.HI R26, RZ, 0x3, R13 ;  /* 0x00000003ff1a7819 */ /* 0x000fe2000001140d */
[----:B------:R-:W-:Y:S01]  /*15bb0*/  IMAD R13, R33, UR5, R4 ;  /* 0x00000005210d7c24 */ /* 0x000fe2000f8e0204 */
[----:B------:R-:W-:Y:S01]  /*15bc0*/  SEL R12, RZ, 0x1, P2 ;  /* 0x00000001ff0c7807 */ /* 0x000fe20001000000 */
[----:B------:R-:W-:Y:S01]  /*15bd0*/  IMAD.IADD R11, R10, 0x1, -R11 ;  /* 0x000000010a0b7824 */ /* 0x000fe200078e0a0b */
[----:B------:R-:W-:Y:S01]  /*15be0*/  ULDC.64 UR4, c[0x0][0xae0] ;  /* 0x0002b80000047ab9 */ /* 0x000fe20000000a00 */
[----:B------:R-:W-:Y:S01]  /*15bf0*/  IMAD.IADD R9, R9, 0x1, R13 ;  /* 0x0000000109097824 */ /* 0x000fe200078e020d */
[----:B------:R-:W-:Y:S01]  /*15c00*/  ISETP.GE.AND P2, PT, R27, R3, PT ;  /* 0x000000031b00720c */ /* 0x000fe20003f46270 */
[----:B------:R-:W-:Y:S01]  /*15c10*/  IMAD R10, R11, 0x20, R26 ;  /* 0x000000200b0a7824 */ /* 0x000fe200078e021a */
[----:B------:R-:W-:Y:S01]  /*15c20*/  SHF.R.S32.HI R29, RZ, 0x1f, R29 ;  /* 0x0000001fff1d7819 */ /* 0x000fe2000001141d */
[----:B------:R-:W-:Y:S01]  /*15c30*/  IMAD.SHL.U32 R13, R14, 0x2, RZ ;  /* 0x000000020e0d7824 */ /* 0x000fe200078e00ff */
[----:B------:R-:W-:Y:S01]  /*15c40*/  SHF.R.S32.HI R32, RZ, 0x1f, R32 ;  /* 0x0000001fff207819 */ /* 0x000fe20000011420 */
[----:B------:R-:W-:-:S02]  /*15c50*/  IMAD.IADD R10, R199, 0x1, R10 ;  /* 0x00000001c70a7824 */ /* 0x000fc400078e020a */
[----:B------:R-:W-:Y:S01]  /*15c60*/  IMAD.IADD R26, R26, 0x1, R199 ;  /* 0x000000011a1a7824 */ /* 0x000fe200078e02c7 */
[----:B------:R-:W-:Y:S01]  /*15c70*/  LOP3.LUT R12, R13, 0x2, R12, 0xe2, !PT ;  /* 0x000000020d0c7812 */ /* 0x000fe200078ee20c */
[----:B0-----:R-:W-:Y:S01]  /*15c80*/  @P0 IMAD.HI.U32 R4, R10, R21, RZ ;  /* 0x000000150a040227 */ /* 0x001fe200078e00ff */
[----:B------:R-:W-:-:S03]  /*15c90*/  MOV R11, R10 ;  /* 0x0000000a000b7202 */ /* 0x000fc60000000f00 */
[----:B------:R-:W-:Y:S01]  /*15ca0*/  VIADD R35, R194, 0x140 ;  /* 0x00000140c2237836 */ /* 0x000fe20000000000 */
[----:B-1----:R-:W-:Y:S01]  /*15cb0*/  @P0 SHF.R.U32.HI R11, RZ, R25, R4 ;  /* 0x00000019ff0b0219 */ /* 0x002fe20000011604 */
[----:B------:R-:W-:Y:S01]  /*15cc0*/  IMAD R25, R0, R15, RZ ;  /* 0x0000000f00197224 */ /* 0x000fe200078e02ff */
[----:B------:R-:W-:Y:S01]  /*15cd0*/  SEL R4, RZ, 0xffffffff, P1 ;  /* 0xffffffffff047807 */ /* 0x000fe20000800000 */
[----:B------:R-:W-:Y:S01]  /*15ce0*/  VIADD R37, R194, 0x100 ;  /* 0x00000100c2257836 */ /* 0x000fe20000000000 */
[----:B------:R-:W-:Y:S01]  /*15cf0*/  ISETP.GE.AND P0, PT, R38, R3, PT ;  /* 0x000000032600720c */ /* 0x000fe20003f06270 */
[--C-:B------:R-:W-:Y:S01]  /*15d00*/  IMAD.MOV R13, RZ, RZ, -R11.reuse ;  /* 0x000000ffff0d7224 */ /* 0x100fe200078e0a0b */
[----:B------:R-:W-:Y:S01]  /*15d10*/  SHF.R.S32.HI R0, RZ, 0x1f, R11 ;  /* 0x0000001fff007819 */ /* 0x000fe2000001140b */
        /* <DEDUP_REMOVED lines=8> */
[----:B------:R-:W-:Y:S01]  /*15da0*/  IMAD.WIDE.U32 R8, R11, UR4, R8 ;  /* 0x000000040b087c25 */ /* 0x000fe2000f8e0008 */
[----:B------:R-:W-:-:S02]  /*15db0*/  ISETP.GE.AND P0, PT, R34, R3, PT ;  /* 0x000000032200720c */ /* 0x000fc40003f06270 */
[----:B------:R-:W-:Y:S01]  /*15dc0*/  LOP3.LUT R12, R15, 0x8, R12, 0xe2, !PT ;  /* 0x000000080f0c7812 */ /* 0x000fe200078ee20c */
[----:B------:R-:W-:Y:S01]  /*15dd0*/  IMAD R11, R11, UR5, R0 ;  /* 0x000000050b0b7c24 */ /* 0x000fe2000f8e0200 */
[----:B------:R-:W-:Y:S01]  /*15de0*/  SHF.R.S32.HI R0, RZ, 0x1f, R13 ;  /* 0x0000001fff007819 */ /* 0x000fe2000001140d */
[----:B------:R-:W-:Y:S01]  /*15df0*/  ULDC.64 UR4, c[0x0][0xad8] ;  /* 0x0002b60000047ab9 */ /* 0x000fe20000000a00 */
[----:B------:R-:W-:Y:S01]  /*15e00*/  VIADD R39, R194, 0xc0 ;  /* 0x000000c0c2277836 */ /* 0x000fe20000000000 */
[----:B------:R-:W-:Y:S01]  /*15e10*/  SHF.R.S32.HI R35, RZ, 0x1f, R35 ;  /* 0x0000001fff237819 */ /* 0x000fe20000011423 */
[----:B------:R-:W-:Y:S01]  /*15e20*/  IMAD.IADD R9, R9, 0x1, R11 ;  /* 0x0000000109097824 */ /* 0x000fe200078e020b */
[----:B------:R-:W-:Y:S01]  /*15e30*/  SHF.R.S32.HI R37, RZ, 0x1f, R37 ;  /* 0x0000001fff257819 */ /* 0x000fe20000011425 */
[----:B------:R-:W-:Y:S01]  /*15e40*/  IMAD.SHL.U32 R11, R4, 0x10, RZ ;  /* 0x00000010040b7824 */ /* 0x000fe200078e00ff */
[----:B------:R-:W-:Y:S01]  /*15e50*/  SEL R4, RZ, 0xffffffff, P0 ;  /* 0xffffffffff047807 */ /* 0x000fe20000000000 */
[----:B------:R-:W-:Y:S01]  /*15e60*/  IMAD R0, R0, UR4, RZ ;  /* 0x0000000400007c24 */ /* 0x000fe2000f8e02ff */
[----:B------:R-:W-:Y:S01]  /*15e70*/  ISETP.GE.AND P0, PT, R31, R3, PT ;  /* 0x000000031f00720c */ /* 0x000fe20003f06270 */
[----:B------:R-:W-:Y:S01]  /*15e80*/  IMAD.WIDE.U32 R8, R13, UR4, R8 ;  /* 0x000000040d087c25 */ /* 0x000fe2000f8e0008 */
[----:B------:R-:W-:-:S02]  /*15e90*/  LOP3.LUT R12, R11, 0x10, R12, 0xe2, !PT ;  /* 0x000000100b0c7812 */ /* 0x000fc400078ee20c */
[----:B------:R-:W-:Y:S01]  /*15ea0*/  SHF.L.U32 R15, R4, 0x5, RZ ;  /* 0x00000005040f7819 */ /* 0x000fe200000006ff */
[----:B------:R-:W-:Y:S01]  /*15eb0*/  IMAD R11, R13, UR5, R0 ;  /* 0x000000050d0b7c24 */ /* 0x000fe2000f8e0200 */
[----:B------:R-:W-:Y:S01]  /*15ec0*/  SEL R13, RZ, 0x40, P0 ;  /* 0x00000040ff0d7807 */ /* 0x000fe20000000000 */
[----:B------:R-:W-:Y:S01]  /*15ed0*/  ULDC.64 UR4, c[0x0][0xa80] ;  /* 0x0002a00000047ab9 */ /* 0x000fe20000000a00 */
[----:B------:R-:W-:Y:S01]  /*15ee0*/  ISETP.GE.AND P0, PT, R26, R25, PT ;  /* 0x000000191a00720c */ /* 0x000fe20003f06270 */
[----:B------:R-:W-:Y:S01]  /*15ef0*/  IMAD.IADD R9, R9, 0x1, R11 ;  /* 0x0000000109097824 */ /* 0x000fe200078e020b */
[----:B------:R-:W-:Y:S01]  /*15f00*/  LEA R4, P1, R8, UR4, 0x1 ;  /* 0x0000000408047c11 */ /* 0x000fe2000f8208ff */
[C---:B------:R-:W-:Y:S01]  /*15f10*/  VIADD R41, R194.reuse, 0x80 ;  /* 0x00000080c2297836 */ /* 0x040fe20000000000 */
[----:B------:R-:W-:Y:S01]  /*15f20*/  LOP3.LUT R12, R15, 0x20, R12, 0xe2, !PT ;  /* 0x000000200f0c7812 */ /* 0x000fe200078ee20c */
[----:B------:R-:W-:Y:S01]  /*15f30*/  VIADD R43, R194, 0x40 ;  /* 0x00000040c22b7836 */ /* 0x000fe20000000000 */
[----:B------:R-:W-:Y:S01]  /*15f40*/  LEA.HI.X R20, R8, UR5, R9, 0x1, P1 ;  /* 0x0000000508147c11 */ /* 0x000fe200088f0c09 */
[----:B------:R0:W1:Y:S01]  /*15f50*/  SHFL.IDX PT, R14, R4, RZ, 0x181f ;  /* 0x00181fff040e7589 */ /* 0x00006200000e0000 */
[----:B------:R-:W-:-:S02]  /*15f60*/  LOP3.LUT R21, R12, R13, RZ, 0xfc, !PT ;  /* 0x0000000d0c157212 */ /* 0x000fc400078efcff */
[----:B------:R-:W-:Y:S01]  /*15f70*/  SEL R0, RZ, 0x80, P2 ;  /* 0x00000080ff007807 */ /* 0x000fe20001000000 */
[----:B------:R0:W2:Y:S01]  /*15f80*/  SHFL.IDX PT, R15, R20, RZ, 0x181f ;  /* 0x00181fff140f7589 */ /* 0x0000a200000e0000 */
[----:B------:R-:W-:Y:S02]  /*15f90*/  SHF.R.S32.HI R39, RZ, 0x1f, R39 ;  /* 0x0000001fff277819 */ /* 0x000fe40000011427 */
[----:B------:R-:W-:Y:S02]  /*15fa0*/  LOP3.LUT R24, R21, R0, RZ, 0xfc, !PT ;  /* 0x0000000015187212 */ /* 0x000fe400078efcff */
[----:B------:R-:W-:Y:S02]  /*15fb0*/  SHF.R.S32.HI R41, RZ, 0x1f, R41 ;  /* 0x0000001fff297819 */ /* 0x000fe40000011429 */
[----:B------:R-:W-:Y:S01]  /*15fc0*/  SHF.R.S32.HI R43, RZ, 0x1f, R43 ;  /* 0x0000001fff2b7819 */ /* 0x000fe2000001142b */
[----:B0-----:R-:W-:Y:S06]  /*15fd0*/  @P0 BRA `(.L_x_4829) ;  /* 0x00000000007c0947 */ /* 0x001fec0003800000 */
        /* <DEDUP_REMOVED lines=12> */
[----:B0-----:R-:W-:-:S04]  /*160a0*/  @!P5 LEA R10, P4, R40, R14, 0x1 ;  /* 0x0000000e280ad211 */ /* 0x001fc800078808ff */
[-C--:B------:R-:W-:Y:S02]  /*160b0*/  @!P5 LEA.HI.X R11, R40, R15.reuse, R41, 0x1, P4 ;  /* 0x0000000f280bd211 */ /* 0x080fe400020f0c29 */
[----:B------:R-:W-:Y:S02]  /*160c0*/  LOP3.LUT P4, RZ, R24, 0x80, RZ, 0xc0, !PT ;  /* 0x0000008018ff7812 */ /* 0x000fe4000788c0ff */
[-C--:B-1----:R-:W-:Y:S01]  /*160d0*/  @!P3 LEA R8, P6, R38, R14.reuse, 0x1 ;  /* 0x0000000e2608b211 */ /* 0x082fe200078c08ff */
[----:B------:R0:W-:Y:S02]  /*160e0*/  @!P5 ST.E.128 desc[UR40][R10.64], RZ ;  /* 0x000000ff0a00d985 */ /* 0x0001e4000c101d28 */
[----:B------:R-:W-:Y:S02]  /*160f0*/  @!P2 LEA R12, P5, R36, R14, 0x1 ;  /* 0x0000000e240ca211 */ /* 0x000fe400078a08ff */
[-C--:B------:R-:W-:Y:S02]  /*16100*/  @!P3 LEA.HI.X R9, R38, R15.reuse, R39, 0x1, P6 ;  /* 0x0000000f2609b211 */ /* 0x080fe400030f0c27 */
[----:B------:R-:W-:-:S03]  /*16110*/  @!P2 LEA.HI.X R13, R36, R15, R37, 0x1, P5 ;  /* 0x0000000f240da211 */ /* 0x000fc600028f0c25 */
[----:B------:R1:W-:Y:S01]  /*16120*/  @!P3 ST.E.128 desc[UR40][R8.64], RZ ;  /* 0x000000ff0800b985 */ /* 0x0003e2000c101d28 */
[----:B0-----:R-:W-:-:S03]  /*16130*/  @!P1 LEA R10, P6, R34, R14, 0x1 ;  /* 0x0000000e220a9211 */ /* 0x001fc600078c08ff */
[----:B------:R0:W-:Y:S01]  /*16140*/  @!P2 ST.E.128 desc[UR40][R12.64], RZ ;  /* 0x000000ff0c00a985 */ /* 0x0001e2000c101d28 */
[----:B------:R-:W-:Y:S02]  /*16150*/  @!P1 LEA.HI.X R11, R34, R15, R35, 0x1, P6 ;  /* 0x0000000f220b9211 */ /* 0x000fe400030f0c23 */
[----:B-1----:R-:W-:-:S03]  /*16160*/  @P0 LEA R8, P3, R31, R14, 0x1 ;  /* 0x0000000e1f080211 */ /* 0x002fc600078608ff */
[----:B------:R0:W-:Y:S01]  /*16170*/  @!P1 ST.E.128 desc[UR40][R10.64], RZ ;  /* 0x000000ff0a009985 */ /* 0x0001e2000c101d28 */
[----:B------:R-:W-:Y:S02]  /*16180*/  @P4 LEA R14, P5, R27, R14, 0x1 ;  /* 0x0000000e1b0e4211 */ /* 0x000fe400078a08ff */
[-C--:B------:R-:W-:Y:S02]  /*16190*/  @P0 LEA.HI.X R9, R31, R15.reuse, R32, 0x1, P3 ;  /* 0x0000000f1f090211 */ /* 0x080fe400018f0c20 */
[----:B------:R-:W-:-:S03]  /*161a0*/  @P4 LEA.HI.X R15, R27, R15, R29, 0x1, P5 ;  /* 0x0000000f1b0f4211 */ /* 0x000fc600028f0c1d */
[----:B------:R0:W-:Y:S04]  /*161b0*/  @P0 ST.E.128 desc[UR40][R8.64], RZ ;  /* 0x000000ff08000985 */ /* 0x0001e8000c101d28 */
[----:B------:R0:W-:Y:S02]  /*161c0*/  @P4 ST.E.128 desc[UR40][R14.64], RZ ;  /* 0x000000ff0e004985 */ /* 0x0001e4000c101d28 */
.L_x_4829:
[----:B------:R-:W-:Y:S05]  /*161d0*/  BSYNC B1 ;  /* 0x0000000000017941 */ /* 0x000fea0003800000 */
.L_x_4828:
[----:B------:R-:W-:Y:S01]  /*161e0*/  VIADD R0, R26, 0x20 ;  /* 0x000000201a007836 */ /* 0x000fe20000000000 */
[----:B0-2---:R2:W3:Y:S04]  /*161f0*/  SHFL.IDX PT, R15, R20, 0x1, 0x181f ;  /* 0x00381f00140f7f89 */ /* 0x0054e800000e0000 */
        /* <DEDUP_REMOVED lines=18> */
[-C--:B-1----:R-:W-:Y:S01]  /*16320*/  @!P3 LEA R8, P5, R38, R14.reuse, 0x1 ;  /* 0x0000000e2608b211 */ /* 0x082fe200078a08ff */
[----:B------:R0:W-:Y:S01]  /*16330*/  @!P4 ST.E.128 desc[UR40][R10.64], RZ ;  /* 0x000000ff0a00c985 */ /* 0x0001e2000c101d28 */
        /* <DEDUP_REMOVED lines=14> */
.L_x_4822:
[----:B------:R-:W-:Y:S05]  /*16420*/  BSYNC B0 ;  /* 0x0000000000007941 */ /* 0x000fea0003800000 */
.L_x_4815:
[----:B------:R-:W-:Y:S02]  /*16430*/  ULDC UR4, c[0x0][0xc3c] ;  /* 0x00030f0000047ab9 */ /* 0x000fe40000000800 */
[----:B------:R-:W-:-:S13]  /*16440*/  ISETP.GE.AND P0, PT, R7, UR4, PT ;  /* 0x0000000407007c0c */ /* 0x000fda000bf06270 */
[----:B------:R-:W-:Y:S05]  /*16450*/  @!P0 BRA `(.L_x_4830) ;  /* 0xfffffeb400508947 */ /* 0x000fea000383ffff */
[----:B------:R-:W-:Y:S05]  /*16460*/  BRA `(.L_x_4675) ;  /* 0x0000008000ac7947 */ /* 0x000fea0003800000 */
.L_x_4673:
[----:B------:R-:W-:-:S08]  /*16470*/  NOP ;  /* 0x0000000000007918 */ /* 0x000fd00000000000 */
[----:B---3--:R-:W0:-:S00]  /*16480*/  USETMAXREG.DEALLOC.CTAPOOL 0x28 ;  /* 0x00000028000079c8 */ /* 0x008e0000080e0500 */
[----:B0-----:R-:W-:Y:S02]  /*16490*/  LOP3.LUT R2, R2, 0x3, RZ, 0xc0, !PT ;  /* 0x0000000302027812 */ /* 0x001fe400078ec0ff */
[----:B------:R-:W-:Y:S02]  /*164a0*/  LOP3.LUT R18, R18, 0xffffefff, RZ, 0xc0, !PT ;  /* 0xffffefff12127812 */ /* 0x000fe400078ec0ff */
[----:B------:R-:W-:Y:S02]  /*164b0*/  MOV R7, RZ ;  /* 0x000000ff00077202 */ /* 0x000fe40000000f00 */
        /* <DEDUP_REMOVED lines=11> */
.L_x_4831:
        /* <DEDUP_REMOVED lines=43> */
.L_x_4835:
[----:B------:R-:W0:Y:S01]  /*16820*/  LDC R2, c[0x0][0xc3c] ;  /* 0x00030f00ff027b82 */ /* 0x000e220000000800 */
[----:B------:R-:W-:Y:S01]  /*16830*/  UIADD3 UR4, UR4, 0x1f, URZ ;  /* 0x0000001f04047890 */ /* 0x000fe2000fffe03f */
[----:B------:R-:W-:Y:S02]  /*16840*/  ULDC UR7, c[0x0][0xc3c] ;  /* 0x00030f0000077ab9 */ /* 0x000fe40000000800 */
[----:B------:R-:W-:-:S03]  /*16850*/  IMAD.U32 R27, RZ, RZ, UR7 ;  /* 0x00000007ff1b7e24 */ /* 0x000fc6000f8e00ff */
[----:B0-----:R-:W-:-:S13]  /*16860*/  ISETP.LE.AND P6, PT, R2, UR4, PT ;  /* 0x0000000402007c0c */ /* 0x001fda000bfc3270 */
[----:B------:R-:W-:Y:S05]  /*16870*/  @P6 BRA `(.L_x_4834) ;  /* 0x0000000800a86947 */ /* 0x000fea0003800000 */
[----:B------:R-:W-:Y:S01]  /*16880*/  VIADD R11, R6, UR4 ;  /* 0x00000004060b7c36 */ /* 0x000fe20008000000 */
[----:B------:R-:W-:Y:S01]  /*16890*/  MOV R8, RZ ;  /* 0x000000ff00087202 */ /* 0x000fe20000000f00 */
[----:B------:R-:W-:-:S03]  /*168a0*/  IMAD.MOV.U32 R7, RZ, RZ, RZ ;  /* 0x000000ffff077224 */ /* 0x000fc600078e00ff */
[----:B------:R-:W-:-:S13]  /*168b0*/  ISETP.GE.OR P6, PT, R11, R2, !P0 ;  /* 0x000000020b00720c */ /* 0x000fda00047c6670 */
[----:B------:R-:W0:Y:S08]  /*168c0*/  @!P6 LDC.64 R4, c[0x0][0xc80] ;  /* 0x00032000ff04eb82 */ /* 0x000e300000000a00 */
[----:B------:R-:W1:Y:S01]  /*168d0*/  @!P6 LDC.64 R2, c[0x0][0xc78] ;  /* 0x00031e00ff02eb82 */ /* 0x000e620000000a00 */
[----:B0-----:R-:W-:-:S05]  /*168e0*/  @!P6 IMAD.WIDE R4, R11, 0x4, R4 ;  /* 0x000000040b04e825 */ /* 0x001fca00078e0204 */
[----:B------:R-:W2:Y:S01]  /*168f0*/  @!P6 LDG.E R7, desc[UR40][R4.64] ;  /* 0x000000280407e981 */ /* 0x000ea2000c1e1900 */
[----:B-1----:R-:W-:-:S05]  /*16900*/  @!P6 IMAD.WIDE R2, R11, 0x4, R2 ;  /* 0x000000040b02e825 */ /* 0x002fca00078e0202 */
        /* <DEDUP_REMOVED lines=22> */
.L_x_4833:
        /* <DEDUP_REMOVED lines=11> */
[----:B------:R-:W-:-:S05]  /*16b20*/  VIADD R3, R27, 0xffffffff ;  /* 0xffffffff1b037836 */ /* 0x000fca0000000000 */
[----:B------:R0:W1:Y:S02]  /*16b30*/  SHFL.IDX PT, R24, R2, R3, 0x1f ;  /* 0x00001f0302187589 */ /* 0x00006400000e0000 */
.L_x_4836:
[----:B-1----:R-:W-:Y:S02]  /*16b40*/  IMAD R24, R24, UR5, R5 ;  /* 0x0000000518187c24 */ /* 0x002fe4000f8e0205 */
[----:B------:R-:W-:-:S03]  /*16b50*/  VIADD R27, R27, UR4 ;  /* 0x000000041b1b7c36 */ /* 0x000fc60008000000 */
[----:B------:R-:W-:Y:S01]  /*16b60*/  IADD3 R4, -R24, UR6, RZ ;  /* 0x0000000618047c10 */ /* 0x000fe2000fffe1ff */
[----:B------:R-:W-:Y:S06]  /*16b70*/  @!P1 BRA `(.L_x_4837) ;  /* 0x0000000000e89947 */ /* 0x000fec0003800000 */
[-C--:B--2---:R-:W-:Y:S02]  /*16b80*/  IABS R12, R7.reuse ;  /* 0x00000007000c7213 */ /* 0x084fe40000000000 */
[----:B------:R-:W-:Y:S02]  /*16b90*/  IABS R5, R8 ;  /* 0x0000000800057213 */ /* 0x000fe40000000000 */
[----:B------:R-:W1:Y:S01]  /*16ba0*/  I2F.RP R9, R12 ;  /* 0x0000000c00097306 */ /* 0x000e620000209400 */
[----:B------:R-:W-:-:S07]  /*16bb0*/  IABS R13, R7 ;  /* 0x00000007000d7213 */ /* 0x000fce0000000000 */
[----:B------:R-:W2:Y:S08]  /*16bc0*/  I2F.RP R10, R5 ;  /* 0x00000005000a7306 */ /* 0x000eb00000209400 */
[----:B-1----:R-:W0:Y:S08]  /*16bd0*/  MUFU.RCP R9, R9 ;  /* 0x0000000900097308 */ /* 0x002e300000001000 */
[----:B--2---:R-:W-:Y:S01]  /*16be0*/  MUFU.RCP R10, R10 ;  /* 0x0000000a000a7308 */ /* 0x004fe20000001000 */
[----:B0-----:R-:W-:Y:S01]  /*16bf0*/  VIADD R2, R9, 0xffffffe ;  /* 0x0ffffffe09027836 */ /* 0x001fe20000000000 */
[----:B------:R-:W-:-:S06]  /*16c00*/  IABS R9, R4 ;  /* 0x0000000400097213 */ /* 0x000fcc0000000000 */
[----:B------:R0:W1:Y:S02]  /*16c10*/  F2I.FTZ.U32.TRUNC.NTZ R3, R2 ;  /* 0x0000000200037305 */ /* 0x000064000021f000 */
[----:B0-----:R-:W-:Y:S01]  /*16c20*/  IMAD.MOV.U32 R2, RZ, RZ, RZ ;  /* 0x000000ffff027224 */ /* 0x001fe200078e00ff */
[----:B-1----:R-:W-:-:S05]  /*16c30*/  IADD3 R11, RZ, -R3, RZ ;  /* 0x80000003ff0b7210 */ /* 0x002fca0007ffe0ff */
        /* <DEDUP_REMOVED lines=13> */
[----:B------:R-:W0:Y:S01]  /*16d10*/  F2I.FTZ.U32.TRUNC.NTZ R3, R11 ;  /* 0x0000000b00037305 */ /* 0x000e22000021f000 */
[----:B------:R-:W-:-:S05]  /*16d20*/  IABS R12, R8 ;  /* 0x00000008000c7213 */ /* 0x000fca0000000000 */
[----:B------:R-:W-:-:S05]  /*16d30*/  IMAD.MOV R12, RZ, RZ, -R12 ;  /* 0x000000ffff0c7224 */ /* 0x000fca00078e0a0c */
[----:B------:R-:W-:-:S04]  /*16d40*/  @P0 VIADD R2, R2, 0x1 ;  /* 0x0000000102020836 */ /* 0x000fc80000000000 */
[----:B------:R-:W-:Y:S02]  /*16d50*/  IMAD.MOV.U32 R13, RZ, RZ, R2 ;  /* 0x000000ffff0d7224 */ /* 0x000fe400078e0002 */
[----:B0-----:R-:W-:Y:S02]  /*16d60*/  IMAD.MOV R2, RZ, RZ, -R3 ;  /* 0x000000ffff027224 */ /* 0x001fe400078e0a03 */
[----:B------:R-:W-:Y:S01]  /*16d70*/  @!P2 IMAD.MOV R13, RZ, RZ, -R13 ;  /* 0x000000ffff0da224 */ /* 0x000fe200078e0a0d */
[----:B------:R-:W-:Y:S01]  /*16d80*/  @!P1 LOP3.LUT R13, RZ, R7, RZ, 0x33, !PT ;  /* 0x00000007ff0d9212 */ /* 0x000fe200078e33ff */
[----:B------:R-:W-:Y:S02]  /*16d90*/  IMAD R9, R2, R5, RZ ;  /* 0x0000000502097224 */ /* 0x000fe400078e02ff */
[----:B------:R-:W-:Y:S01]  /*16da0*/  IMAD.MOV.U32 R2, RZ, RZ, RZ ;  /* 0x000000ffff027224 */ /* 0x000fe200078e00ff */
[----:B------:R-:W-:-:S03]  /*16db0*/  IABS R10, R13 ;  /* 0x0000000d000a7213 */ /* 0x000fc60000000000 */
[----:B------:R-:W-:Y:S01]  /*16dc0*/  IMAD.HI.U32 R2, R3, R9, R2 ;  /* 0x0000000903027227 */ /* 0x000fe200078e0002 */
[----:B------:R-:W-:-:S03]  /*16dd0*/  MOV R3, R10 ;  /* 0x0000000a00037202 */ /* 0x000fc60000000f00 */
[----:B------:R-:W-:Y:S02]  /*16de0*/  IMAD.MOV.U32 R10, RZ, RZ, R12 ;  /* 0x000000ffff0a7224 */ /* 0x000fe400078e000c */
        /* <DEDUP_REMOVED lines=9> */
[----:B------:R-:W-:-:S12]  /*16e80*/  IMAD.MOV R5, RZ, RZ, -R13 ;  /* 0x000000ffff057224 */ /* 0x000fd800078e0a0d */
[----:B------:R-:W-:-:S04]  /*16e90*/  @P0 VIADD R2, R2, 0x1 ;  /* 0x0000000102020836 */ /* 0x000fc80000000000 */
        /* <DEDUP_REMOVED lines=8> */
.L_x_4837:
[----:B0-----:R-:W0:Y:S02]  /*16f20*/  LDC.64 R2, c[0x0][0xc90] ;  /* 0x00032400ff027b82 */ /* 0x001e240000000a00 */
[----:B0-----:R-:W-:-:S05]  /*16f30*/  IMAD.WIDE R2, R27, 0x4, R2 ;  /* 0x000000041b027825 */ /* 0x001fca00078e0202 */
[----:B------:R0:W2:Y:S01]  /*16f40*/  LDG.E R13, desc[UR40][R2.64] ;  /* 0x00000028020d7981 */ /* 0x0000a2000c1e1900 */
[----:B------:R-:W-:Y:S02]  /*16f50*/  IABS R15, R4 ;  /* 0x00000004000f7213 */ /* 0x000fe40000000000 */
[----:B0-----:R-:W-:Y:S01]  /*16f60*/  MOV R2, RZ ;  /* 0x000000ff00027202 */ /* 0x001fe20000000f00 */
        /* <DEDUP_REMOVED lines=28> */
[----:B------:R-:W-:Y:S02]  /*17130*/  VIADDMNMX R8, R8, UR5, R13, PT ;  /* 0x0000000508087c46 */ /* 0x000fe4000b80010d */
[----:B------:R-:W-:-:S02]  /*17140*/  IADD3 R9, R9, 0x1000000, R4 ;  /* 0x0100000009097810 */ /* 0x000fc40007ffe004 */
        /* <DEDUP_REMOVED lines=11> */
[----:B------:R-:W-:Y:S01]  /*17200*/  IMAD.HI.U32 R2, R3, R5, R2 ;  /* 0x0000000503027227 */ /* 0x000fe200078e0002 */
[----:B------:R-:W-:-:S05]  /*17210*/  IADD3 R3, RZ, -R13, RZ ;  /* 0x8000000dff037210 */ /* 0x000fca0007ffe0ff */
        /* <DEDUP_REMOVED lines=12> */
[----:B------:R-:W-:-:S07]  /*172e0*/  IMAD R26, R2, R26, R9 ;  /* 0x0000001a021a7224 */ /* 0x000fce00078e0209 */
.L_x_4838:
[----:B------:R-:W-:-:S05]  /*172f0*/  LOP3.LUT R2, RZ, R2, RZ, 0x33, !PT ;  /* 0x00000002ff027212 */ /* 0x000fca00078e33ff */
[----:B------:R-:W-:Y:S01]  /*17300*/  IMAD.IADD R25, R7, 0x1, R2 ;  /* 0x0000000107197824 */ /* 0x000fe200078e0202 */
[----:B------:R-:W-:Y:S06]  /*17310*/  BRA `(.L_x_4839) ;  /* 0x00000000000c7947 */ /* 0x000fec0003800000 */
.L_x_4834:
[----:B------:R-:W-:Y:S02]  /*17320*/  IMAD.MOV.U32 R25, RZ, RZ, RZ ;  /* 0x000000ffff197224 */ /* 0x000fe400078e00ff */
[----:B------:R-:W-:Y:S02]  /*17330*/  IMAD.U32 R24, RZ, RZ, UR6 ;  /* 0x00000006ff187e24 */ /* 0x000fe4000f8e00ff */
[----:B------:R-:W-:-:S07]  /*17340*/  IMAD.MOV.U32 R26, RZ, RZ, RZ ;  /* 0x000000ffff1a7224 */ /* 0x000fce00078e00ff */
.L_x_4839:
[----:B------:R-:W-:-:S13]  /*17350*/  ISETP.NE.AND P0, PT, R6, RZ, PT ;  /* 0x000000ff0600720c */ /* 0x000fda0003f05270 */
[----:B------:R-:W0:Y:S01]  /*17360*/  @!P0 S2R R3, SR_CgaCtaId ;  /* 0x0000000000038919 */ /* 0x000e220000008800 */
[----:B------:R-:W-:-:S04]  /*17370*/  @!P0 MOV R2, 0x400 ;  /* 0x0000040000028802 */ /* 0x000fc80000000f00 */
[----:B0-----:R-:W-:-:S05]  /*17380*/  @!P0 LEA R2, R3, R2, 0x18 ;  /* 0x0000000203028211 */ /* 0x001fca00078ec0ff */
[----:B------:R1:W-:Y:S01]  /*17390*/  @!P0 STS.128 [R2+0x28cd0], R24 ;  /* 0x028cd01802008388 */ /* 0x0003e20000000c00 */
[----:B------:R-:W-:Y:S06]  /*173a0*/  BAR.ARV 0x5, 0x180 ;  /* 0x0146000000007b1d */ /* 0x000fec0000002000 */
.L_x_4832:
[----:B------:R2:W-:Y:S01]  /*173b0*/  STL [R1+0x24], RZ ;  /* 0x000024ff01007387 */ /* 0x0005e20000100800 */
[----:B------:R-:W-:Y:S01]  /*173c0*/  ULDC UR4, c[0x0][0xc3c] ;  /* 0x00030f0000047ab9 */ /* 0x000fe20000000800 */
[----:B------:R-:W-:Y:S01]  /*173d0*/  IMAD.MOV.U32 R28, RZ, RZ, 0x1 ;  /* 0x00000001ff1c7424 */ /* 0x000fe200078e00ff */
[----:B0-----:R-:W-:Y:S01]  /*173e0*/  ISETP.GE.AND P0, PT, R27, UR4, PT ;  /* 0x000000041b007c0c */ /* 0x001fe2000bf06270 */
[----:B------:R-:W-:-:S12]  /*173f0*/  IMAD.MOV.U32 R22, RZ, RZ, RZ ;  /* 0x000000ffff167224 */ /* 0x000fd800078e00ff */
[----:B--2---:R-:W-:Y:S05]  /*17400*/  @P0 BRA `(.L_x_4840) ;  /* 0x0000006c00e80947 */ /* 0x004fea0003800000 */
[----:B------:R-:W2:Y:S01]  /*17410*/  LDL R5, [R1] ;  /* 0x0000000001057983 */ /* 0x000ea20000100800 */
[----:B------:R-:W0:Y:S01]  /*17420*/  S2UR UR5, SR_CgaCtaId ;  /* 0x00000000000579c3 */ /* 0x000e220000008800 */
[C---:B-1----:R-:W-:Y:S01]  /*17430*/  SHF.L.U32 R2, R0.reuse, 0x3, RZ ;  /* 0x0000000300027819 */ /* 0x042fe200000006ff */
[----:B------:R-:W-:Y:S01]  /*17440*/  UMOV UR4, 0x400 ;  /* 0x0000040000047882 */ /* 0x000fe20000000000 */
[----:B------:R-:W-:Y:S01]  /*17450*/  LOP3.LUT R6, R0, 0x7f, RZ, 0xc0, !PT ;  /* 0x0000007f00067812 */ /* 0x000fe200078ec0ff */
[----:B------:R-:W-:Y:S01]  /*17460*/  BSSY B8, `(.L_x_4840) ;  /* 0x00006f4000087945 */ /* 0x000fe20003800000 */
[C---:B------:R-:W-:Y:S01]  /*17470*/  LOP3.LUT R3, R2.reuse, 0x1f8, RZ, 0xc0, !PT ;  /* 0x000001f802037812 */ /* 0x040fe200078ec0ff */
[----:B------:R-:W-:Y:S01]  /*17480*/  IMAD.MOV.U32 R29, RZ, RZ, 0x1 ;  /* 0x00000001ff1d7424 */ /* 0x000fe200078e00ff */
[----:B------:R-:W-:Y:S01]  /*17490*/  LOP3.LUT R2, R2, 0x38, RZ, 0xc0, !PT ;  /* 0x0000003802027812 */ /* 0x000fe200078ec0ff */
[----:B------:R-:W-:Y:S01]  /*174a0*/  IMAD.SHL.U32 R35, R6, 0x8, RZ ;  /* 0x0000000806237824 */ /* 0x000fe200078e00ff */
[----:B------:R-:W-:Y:S01]  /*174b0*/  LOP3.LUT R4, R3, 0x38, R0, 0x78, !PT ;  /* 0x0000003803047812 */ /* 0x000fe200078e7800 */
[----:B------:R-:W-:Y:S01]  /*174c0*/  IMAD.SHL.U32 R0, R0, 0x10, RZ ;  /* 0x0000001000007824 */ /* 0x000fe200078e00ff */
[----:B------:R-:W-:Y:S01]  /*174d0*/  SHF.R.U32.HI R3, RZ, 0x3, R6 ;  /* 0x00000003ff037819 */ /* 0x000fe20000011606 */
[----:B------:R-:W-:Y:S01]  /*174e0*/  IMAD.MOV.U32 R19, RZ, RZ, RZ ;  /* 0x000000ffff137224 */ /* 0x000fe200078e00ff */
[----:B------:R-:W-:Y:S01]  /*174f0*/  LOP3.LUT R35, R4, 0x200, R35, 0xf8, !PT ;  /* 0x0000020004237812 */ /* 0x000fe200078ef823 */
[----:B------:R-:W-:Y:S01]  /*17500*/  IMAD.MOV.U32 R22, RZ, RZ, RZ ;  /* 0x000000ffff167224 */ /* 0x000fe200078e00ff */
[----:B------:R-:W-:Y:S01]  /*17510*/  LOP3.LUT R0, R3, 0x70, R0, 0xf8, !PT ;  /* 0x0000007003007812 */ /* 0x000fe200078ef800 */
[----:B------:R-:W-:Y:S01]  /*17520*/  IMAD.MOV.U32 R28, RZ, RZ, 0x1 ;  /* 0x00000001ff1c7424 */ /* 0x000fe200078e00ff */
[C---:B------:R-:W-:Y:S01]  /*17530*/  LOP3.LUT R0, R2.reuse, 0xc0, RZ, 0xfc, !PT ;  /* 0x000000c002007812 */ /* 0x040fe200078efcff */
[----:B------:R-:W-:Y:S01]  /*17540*/  ULDC.64 UR38, c[0x0][0x198] ;  /* 0x0000660000267ab9 */ /* 0x000fe20000000a00 */
[C---:B------:R-:W-:Y:S01]  /*17550*/  LOP3.LUT R0, R2.reuse, 0x140, RZ, 0xfc, !PT ;  /* 0x0000014002007812 */ /* 0x040fe200078efcff */
[----:B------:R-:W-:Y:S01]  /*17560*/  ULDC UR36, c[0x0][0xc] ;  /* 0x0000030000247ab9 */ /* 0x000fe20000000800 */
[----:B------:R-:W-:-:S02]  /*17570*/  LOP3.LUT R3, R2, 0x40, RZ, 0xfc, !PT ;  /* 0x0000004002037812 */ /* 0x000fc400078efcff */
[C---:B------:R-:W-:Y:S01]  /*17580*/  LOP3.LUT R3, R2.reuse, 0x100, RZ, 0xfc, !PT ;  /* 0x0000010002037812 */ /* 0x040fe200078efcff */
[----:B0-----:R-:W-:Y:S01]  /*17590*/  ULEA UR4, UR5, UR4, 0x18 ;  /* 0x0000000405047291 */ /* 0x001fe2000f8ec03f */
[----:B------:R-:W-:-:S05]  /*175a0*/  LOP3.LUT R3, R2, 0x180, RZ, 0xfc, !PT ;  /* 0x0000018002037812 */ /* 0x000fca00078efcff */
[----:B------:R-:W-:-:S04]  /*175b0*/  IMAD.U32 R17, RZ, RZ, UR4 ;  /* 0x00000004ff117e24 */ /* 0x000fc8000f8e00ff */
[----:B------:R-:W-:Y:S01]  /*175c0*/  IMAD R0, R35, 0x2, R17 ;  /* 0x0000000223007824 */ /* 0x000fe200078e0211 */
[----:B--2---:R-:W-:-:S05]  /*175d0*/  LOP3.LUT R4, R5, 0x2, RZ, 0xfc, !PT ;  /* 0x0000000205047812 */ /* 0x004fca00078efcff */
[----:B------:R0:W-:Y:S04]  /*175e0*/  STL [R1+0x48], R4 ;  /* 0x0000480401007387 */ /* 0x0001e80000100800 */
[----:B------:R1:W-:Y:S04]  /*175f0*/  STL [R1+0x24], RZ ;  /* 0x000024ff01007387 */ /* 0x0003e80000100800 */
[----:B------:R1:W-:Y:S01]  /*17600*/  STL [R1+0x3c], R0 ;  /* 0x00003c0001007387 */ /* 0x0003e20000100800 */
[C---:B0-----:R-:W-:Y:S02]  /*17610*/  LOP3.LUT R4, R2.reuse, 0x80, RZ, 0xfc, !PT ;  /* 0x0000008002047812 */ /* 0x041fe400078efcff */
[----:B------:R-:W-:-:S07]  /*17620*/  LOP3.LUT R2, R2, 0x1c0, RZ, 0xfc, !PT ;  /* 0x000001c002027812 */ /* 0x000fce00078efcff */
.L_x_4951:
[----:B------:R-:W0:Y:S02]  /*17630*/  LDC.64 R2, c[0x0][0xc88] ;  /* 0x00032200ff027b82 */ /* 0x000e240000000a00 */
        /* <DEDUP_REMOVED lines=19> */
[----:B------:R-:W-:Y:S02]  /*17770*/  ISETP.NE.U32.AND P2, PT, RZ, UR8, PT ;  /* 0x00000008ff007c0c */ /* 0x000fe4000bf45070 */
[----:B------:R-:W-:Y:S02]  /*17780*/  ISETP.NE.AND.EX P0, PT, RZ, UR5, PT, P0 ;  /* 0x00000005ff007c0c */ /* 0x000fe4000bf05300 */
[----:B------:R-:W-:Y:S02]  /*17790*/  ISETP.NE.AND.EX P2, PT, RZ, UR9, PT, P2 ;  /* 0x00000009ff007c0c */ /* 0x000fe4000bf45320 */
[----:B------:R-:W-:Y:S02]  /*177a0*/  ISETP.NE.U32.AND P1, PT, RZ, UR6, PT ;  /* 0x00000006ff007c0c */ /* 0x000fe4000bf25070 */
[----:B-1----:R-:W-:-:S02]  /*177b0*/  IADD3 R2, P3, R23, UR4, RZ ;  /* 0x0000000417027c10 */ /* 0x002fc4000ff7e0ff */
[----:B------:R-:W-:Y:S02]  /*177c0*/  ISETP.NE.AND.EX P1, PT, RZ, UR7, PT, P1 ;  /* 0x00000007ff007c0c */ /* 0x000fe4000bf25310 */
[C---:B------:R-:W-:Y:S02]  /*177d0*/  IADD3.X R3, R30.reuse, UR5, RZ, P3, !PT ;  /* 0x000000051e037c10 */ /* 0x040fe40009ffe4ff */
[----:B------:R-:W-:Y:S02]  /*177e0*/  IADD3 R4, P4, R23, UR6, RZ ;  /* 0x0000000617047c10 */ /* 0x000fe4000ff9e0ff */
[----:B0-----:R-:W-:Y:S01]  /*177f0*/  MOV R0, RZ ;  /* 0x000000ff00007202 */ /* 0x001fe20000000f00 */
        /* <DEDUP_REMOVED lines=19> */
[----:B--2---:R0:W-:Y:S01]  /*17930*/  STL [R1+0x14], R8 ;  /* 0x0000140801007387 */ /* 0x0041e20000100800 */
[----:B------:R-:W-:Y:S01]  /*17940*/  IMAD.MOV.U32 R10, RZ, RZ, R8 ;  /* 0x000000ffff0a7224 */ /* 0x000fe200078e0008 */
[----:B----4-:R-:W-:Y:S06]  /*17950*/  @P2 BRA `(.L_x_4841) ;  /* 0x0000000000142947 */ /* 0x010fec0003800000 */
[----:B------:R-:W-:Y:S05]  /*17960*/  @!P0 BRA `(.L_x_4841) ;  /* 0x0000000000108947 */ /* 0x000fea0003800000 */
[----:B------:R-:W2:Y:S04]  /*17970*/  LDG.E R7, desc[UR40][R2.64] ;  /* 0x0000002802077981 */ /* 0x000ea8000c1e1900 */
[----:B------:R-:W2:Y:S02]  /*17980*/  LDG.E R2, desc[UR40][R2.64+0x4] ;  /* 0x0000042802027981 */ /* 0x000ea4000c1e1900 */
[----:B--2---:R-:W-:-:S05]  /*17990*/  IMAD.IADD R10, R2, 0x1, -R7 ;  /* 0x00000001020a7824 */ /* 0x004fca00078e0a07 */
[----:B------:R1:W-:Y:S02]  /*179a0*/  STL [R1+0x14], R10 ;  /* 0x0000140a01007387 */ /* 0x0003e40000100800 */
.L_x_4841:
[----:B------:R-:W-:Y:S01]  /*179b0*/  ULDC.64 UR4, c[0x0][0xa20] ;  /* 0x0002880000047ab9 */ /* 0x000fe20000000a00 */
[C---:B0-----:R-:W-:Y:S02]  /*179c0*/  LOP3.LUT R8, R26.reuse, 0xff000000, RZ, 0xc0, !PT ;  /* 0xff0000001a087812 */ /* 0x041fe400078ec0ff */
[----:B------:R-:W-:Y:S02]  /*179d0*/  ISETP.NE.U32.AND P0, PT, RZ, UR4, PT ;  /* 0x00000004ff007c0c */ /* 0x000fe4000bf05070 */
[----:B------:R-:W-:Y:S02]  /*179e0*/  SHF.R.U32.HI R8, RZ, 0x8, R8 ;  /* 0x00000008ff087819 */ /* 0x000fe40000011608 */
[----:B------:R-:W-:Y:S02]  /*179f0*/  ISETP.NE.AND.EX P0, PT, RZ, UR5, PT, P0 ;  /* 0x00000005ff007c0c */ /* 0x000fe4000bf05300 */
[C---:B------:R-:W-:Y:S02]  /*17a00*/  LOP3.LUT R2, R26.reuse, 0xff0000, RZ, 0xc0, !PT ;  /* 0x00ff00001a027812 */ /* 0x040fe400078ec0ff */
        /* <DEDUP_REMOVED lines=8> */
.L_x_4842:
        /* <DEDUP_REMOVED lines=9> */
.L_x_4843:
[----:B0-----:R-:W2:Y:S01]  /*17b20*/  @P1 LDG.E R2, desc[UR40][R4.64] ;  /* 0x0000002804021981 */ /* 0x001ea2000c1e1900 */
[----:B------:R-:W0:Y:S03]  /*17b30*/  LDC R3, c[0x0][0x448] ;  /* 0x00011200ff037b82 */ /* 0x000e260000000800 */
[----:B------:R3:W2:Y:S01]  /*17b40*/  @P1 LDG.E R5, desc[UR40][R4.64+0x4] ;  /* 0x0000042804051981 */ /* 0x0006a2000c1e1900 */
[----:B-----5:R-:W-:Y:S01]  /*17b50*/  IMAD.IADD R9, R9, 0x1, -R33 ;  /* 0x0000000109097824 */ /* 0x020fe200078e0a21 */
[----:B------:R-:W-:Y:S01]  /*17b60*/  BSSY B0, `(.L_x_4844) ;  /* 0x0000036000007945 */ /* 0x000fe20003800000 */
[----:B------:R-:W-:Y:S01]  /*17b70*/  LOP3.LUT R32, R8, 0xff, RZ, 0xc0, !PT ;  /* 0x000000ff08207812 */ /* 0x000fe200078ec0ff */
[----:B------:R-:W-:Y:S01]  /*17b80*/  IMAD.MOV.U32 R13, RZ, RZ, RZ ;  /* 0x000000ffff0d7224 */ /* 0x000fe200078e00ff */
[----:B0-----:R-:W-:-:S13]  /*17b90*/  ISETP.NE.AND P0, PT, R3, 0x1, PT ;  /* 0x000000010300780c */ /* 0x001fda0003f05270 */
[----:B---3--:R-:W0:Y:S08]  /*17ba0*/  @P0 LDC R4, c[0x0][0x44c] ;  /* 0x00011300ff040b82 */ /* 0x008e300000000800 */
[----:B------:R-:W3:Y:S01]  /*17bb0*/  @P0 LDC R3, c[0x0][0x450] ;  /* 0x00011400ff030b82 */ /* 0x000ee20000000800 */
[----:B--2---:R-:W-:Y:S02]  /*17bc0*/  @P1 IMAD.IADD R6, R5, 0x1, -R2 ;  /* 0x0000000105061824 */ /* 0x004fe400078e0a02 */
[----:B------:R-:W-:-:S03]  /*17bd0*/  IMAD.SHL.U32 R2, R25, 0x40, RZ ;  /* 0x0000004019027824 */ /* 0x000fc600078e00ff */
[----:B------:R-:W-:Y:S01]  /*17be0*/  IADD3 R7, R9, R6, RZ ;  /* 0x0000000609077210 */ /* 0x000fe20007ffe0ff */
[----:B------:R-:W-:-:S03]  /*17bf0*/  VIADD R2, R2, 0x3f ;  /* 0x0000003f02027836 */ /* 0x000fc60000000000 */
[C---:B------:R-:W-:Y:S01]  /*17c00*/  IADD3 R5, R7.reuse, 0x40, -R10 ;  /* 0x0000004007057810 */ /* 0x040fe20007ffe80a */
[----:B0-----:R-:W-:Y:S01]  /*17c10*/  @P0 IMAD.HI.U32 R4, R2, R4, RZ ;  /* 0x0000000402040227 */ /* 0x001fe200078e00ff */
[----:B------:R0:W-:Y:S04]  /*17c20*/  STL [R1+0x4], R7 ;  /* 0x0000040701007387 */ /* 0x0001e80000100800 */
[----:B---3--:R-:W-:Y:S01]  /*17c30*/  @P0 SHF.R.U32.HI R2, RZ, R3, R4 ;  /* 0x00000003ff020219 */ /* 0x008fe20000011604 */
[----:B------:R-:W-:-:S04]  /*17c40*/  VIADD R3, R7, 0x3f ;  /* 0x0000003f07037836 */ /* 0x000fc80000000000 */
[----:B------:R-:W-:Y:S01]  /*17c50*/  IMAD.IADD R2, R5, 0x1, R2 ;  /* 0x0000000105027824 */ /* 0x000fe200078e0202 */
[----:B------:R-:W-:-:S04]  /*17c60*/  SHF.R.S32.HI R4, RZ, 0x1f, R3 ;  /* 0x0000001fff047819 */ /* 0x000fc80000011403 */
[----:B------:R-:W-:Y:S02]  /*17c70*/  LEA.HI R4, R4, R3, RZ, 0x6 ;  /* 0x0000000304047211 */ /* 0x000fe400078f30ff */
[----:B------:R-:W-:Y:S02]  /*17c80*/  SHF.R.S32.HI R3, RZ, 0x1f, R2 ;  /* 0x0000001fff037819 */ /* 0x000fe40000011402 */
[----:B0-----:R-:W-:Y:S02]  /*17c90*/  SHF.R.S32.HI R7, RZ, 0x6, R4 ;  /* 0x00000006ff077819 */ /* 0x001fe40000011404 */
[----:B------:R-:W-:Y:S02]  /*17ca0*/  LEA.HI R3, R3, R2, RZ, 0x6 ;  /* 0x0000000203037211 */ /* 0x000fe400078f30ff */
[----:B------:R-:W-:Y:S02]  /*17cb0*/  SHF.R.U32.HI R4, RZ, 0x10, R8 ;  /* 0x00000010ff047819 */ /* 0x000fe40000011608 */
[----:B------:R-:W-:-:S04]  /*17cc0*/  SHF.R.S32.HI R3, RZ, 0x6, R3 ;  /* 0x00000006ff037819 */ /* 0x000fc80000011403 */
[----:B-1----:R-:W-:-:S04]  /*17cd0*/  VIMNMX R10, R7, R3, PT ;  /* 0x00000003070a7248 */ /* 0x002fc80003fe0100 */
[----:B------:R-:W-:-:S13]  /*17ce0*/  ISETP.GE.AND P0, PT, R10, 0x1, PT ;  /* 0x000000010a00780c */ /* 0x000fda0003f06270 */
[----:B------:R-:W-:Y:S05]  /*17cf0*/  @!P0 BRA `(.L_x_4845) ;  /* 0x0000000000708947 */ /* 0x000fea0003800000 */
        /* <DEDUP_REMOVED lines=28> */
.L_x_4845:
[----:B------:R-:W-:Y:S05]  /*17ec0*/  BSYNC B0 ;  /* 0x0000000000007941 */ /* 0x000fea0003800000 */
.L_x_4844:
[-C--:B------:R-:W-:Y:S01]  /*17ed0*/  IMAD R2, R32, R13.reuse, RZ ;  /* 0x0000000d20027224 */ /* 0x080fe200078e02ff */
[----:B------:R-:W-:Y:S04]  /*17ee0*/  BSSY B0, `(.L_x_4846) ;  /* 0x00001a8000007945 */ /* 0x000fe80003800000 */
[C---:B------:R-:W-:Y:S01]  /*17ef0*/  VIADDMNMX R10, R2.reuse, R13, R10, PT ;  /* 0x0000000d020a7246 */ /* 0x040fe2000380010a */
[----:B------:R-:W-:-:S03]  /*17f00*/  IMAD R2, R2, 0x40, -R9 ;  /* 0x0000004002027824 */ /* 0x000fc600078e0a09 */
[----:B------:R-:W-:Y:S02]  /*17f10*/  LEA R10, R10, -R9, 0x6 ;  /* 0x800000090a0a7211 */ /* 0x000fe400078e30ff */
[----:B------:R-:W-:Y:S02]  /*17f20*/  VIMNMX R8, RZ, R2, !PT ;  /* 0x00000002ff087248 */ /* 0x000fe40007fe0100 */
        /* <DEDUP_REMOVED lines=18> */
.L_x_5006:
[----:B-1----:R-:W-:Y:S02]  /*18050*/  ISETP.NE.AND P0, PT, R14, RZ, PT ;  /* 0x000000ff0e00720c */ /* 0x002fe40003f05270 */
[----:B------:R-:W-:-:S11]  /*18060*/  PLOP3.LUT P6, PT, PT, PT, PT, 0x8, 0x0 ;  /* 0x000000000000781c */ /* 0x000fd60003fce170 */
[----:B------:R-:W-:Y:S05]  /*18070*/  @P0 BRA `(.L_x_4849) ;  /* 0x00000000000c0947 */ /* 0x000fea0003800000 */
[----:B------:R-:W-:-:S03]  /*18080*/  UMOV UR4, 0xffffffff ;  /* 0xffffffff00047882 */ /* 0x000fc60000000000 */
[----:B------:R-:W-:Y:S05]  /*18090*/  BRA.DIV UR4, `(.L_x_4850) ;  /* 0x0000007a04187947 */ /* 0x000fea000b800000 */
[----:B------:R-:W-:-:S13]  /*180a0*/  ELECT P6, URZ, PT ;  /* 0x00000000003f782f */ /* 0x000fda00038c0000 */
.L_x_4849:
        /* <DEDUP_REMOVED lines=9> */
.L_x_5009:
[----:B------:R-:W-:Y:S05]  /*18140*/  BSYNC B1 ;  /* 0x0000000000017941 */ /* 0x000fea0003800000 */
.L_x_4851:
        /* <DEDUP_REMOVED lines=10> */
.L_x_5010:
[----:B------:R-:W-:Y:S05]  /*181f0*/  BSYNC B2 ;  /* 0x0000000000027941 */ /* 0x000fea0003800000 */
.L_x_4855:
        /* <DEDUP_REMOVED lines=9> */
.L_x_4858:
[----:B------:R-:W-:Y:S05]  /*18290*/  BSYNC B2 ;  /* 0x0000000000027941 */ /* 0x000fea0003800000 */
.L_x_4857:
[----:B------:R-:W-:Y:S01]  /*182a0*/  IMAD.MOV.U32 R14, RZ, RZ, RZ ;  /* 0x000000ffff0e7224 */ /* 0x000fe200078e00ff */
[----:B------:R-:W-:Y:S01]  /*182b0*/  UIADD3 UR4, UP0, UR38, 0x570, URZ ;  /* 0x0000057026047890 */ /* 0x000fe2000ff1e03f */
[----:B------:R-:W-:Y:S01]  /*182c0*/  IMAD R11, R19, 0x2000, R17 ;  /* 0x00002000130b7824 */ /* 0x000fe200078e0211 */
[----:B------:R-:W-:Y:S01]  /*182d0*/  PLOP3.LUT P0, PT, PT, PT, PT, 0x80, 0x0 ;  /* 0x000000000000781c */ /* 0x000fe20003f0f070 */
[----:B------:R-:W-:Y:S01]  /*182e0*/  IMAD R10, R2, 0x40, R0 ;  /* 0x00000040020a7824 */ /* 0x000fe200078e0200 */
[----:B------:R-:W-:Y:S01]  /*182f0*/  R2UR UR10, R14 ;  /* 0x000000000e0a72ca */ /* 0x000fe200000e0000 */
[----:B------:R-:W-:Y:S01]  /*18300*/  VIADD R12, R3, 0x28c90 ;  /* 0x00028c90030c7836 */ /* 0x000fe20000000000 */
[----:B------:R-:W-:Y:S01]  /*18310*/  IADD3 R11, R11, 0x22400, RZ ;  /* 0x000224000b0b7810 */ /* 0x000fe20007ffe0ff */
[----:B------:R-:W-:Y:S01]  /*18320*/  VIADD R10, R10, 0xffffffc0 ;  /* 0xffffffc00a0a7836 */ /* 0x000fe20000000000 */
[----:B------:R-:W-:Y:S01]  /*18330*/  UIADD3.X UR5, URZ, UR39, URZ, UP0, !UPT ;  /* 0x000000273f057290 */ /* 0x000fe200087fe43f */
[----:B------:R-:W-:Y:S01]  /*18340*/  UMOV UR6, 0x0 ;  /* 0x0000000000067882 */ /* 0x000fe20000000000 */
[----:B------:R-:W-:-:S10]  /*18350*/  UMOV UR7, 0x12f00000 ;  /* 0x12f0000000077882 */ /* 0x000fd40000000000 */
.L_x_4859:
        /* <DEDUP_REMOVED lines=13> */
.L_x_5011:
[----:B------:R-:W-:Y:S05]  /*18430*/  BSYNC B2 ;  /* 0x0000000000027941 */ /* 0x000fea0003800000 */
.L_x_4860:
        /* <DEDUP_REMOVED lines=11> */
.L_x_4863:
[----:B------:R-:W-:Y:S05]  /*184f0*/  BSYNC B2 ;  /* 0x0000000000027941 */ /* 0x000fea0003800000 */
.L_x_4862:
        /* <DEDUP_REMOVED lines=9> */
.L_x_4864:
        /* <DEDUP_REMOVED lines=15> */
.L_x_4865:
        /* <DEDUP_REMOVED lines=15> */
.L_x_4866:
        /* <DEDUP_REMOVED lines=15> */
.L_x_4867:
        /* <DEDUP_REMOVED lines=15> */
.L_x_4868:
        /* <DEDUP_REMOVED lines=11> */
[----:B------:R-:W-:Y:S01]  /*18a00*/  UMOV UR10, 0x140 ;  /* 0x00000140000a7882 */ /* 0x000fe20000000000 */
[----:B------:R-:W-:Y:S02]  /*18a10*/  R2UR UR7, R13 ;  /* 0x000000000d0772ca */ /* 0x000fe400000e0000 */
[----:B------:R-:W-:Y:S02]  /*18a20*/  PLOP3.LUT P0, PT, PT, PT, PT, 0x80, 0x0 ;  /* 0x000000000000781c */ /* 0x000fe40003f0f070 */
[----:B------:R-:W-:-:S11]  /*18a30*/  IADD3 R11, R9, 0xa400, RZ ;  /* 0x0000a400090b7810 */ /* 0x000fd60007ffe0ff */
.L_x_4869:
        /* <DEDUP_REMOVED lines=15> */
.L_x_4870:
        /* <DEDUP_REMOVED lines=15> */
.L_x_4871:
        /* <DEDUP_REMOVED lines=10> */
.L_x_4854:
[----:B------:R-:W-:Y:S05]  /*18cc0*/  BSYNC B1 ;  /* 0x0000000000017941 */ /* 0x000fea0003800000 */
.L_x_4853:
        /* <DEDUP_REMOVED lines=9> */
.L_x_4891:
        /* <DEDUP_REMOVED lines=11> */
.L_x_5012:
[----:B------:R-:W-:Y:S05]  /*18e10*/  BSYNC B2 ;  /* 0x0000000000027941 */ /* 0x000fea0003800000 */
.L_x_4874:
        /* <DEDUP_REMOVED lines=9> */
.L_x_4877:
[----:B------:R-:W-:Y:S05]  /*18eb0*/  BSYNC B2 ;  /* 0x0000000000027941 */ /* 0x000fea0003800000 */
.L_x_4876:
        /* <DEDUP_REMOVED lines=11> */
.L_x_4878:
        /* <DEDUP_REMOVED lines=13> */
.L_x_5013:
[----:B------:R-:W-:Y:S05]  /*19040*/  BSYNC B2 ;  /* 0x0000000000027941 */ /* 0x000fea0003800000 */
.L_x_4879:
[----:B------:R-:W-:Y:S01]  /*19050*/  BSSY B2, `(.L_x_4881) ;  /* 0x000000b000027945 */ /* 0x000fe20003800000 */
[----:B01----:R-:W-:Y:S01]  /*19060*/  MOV R2, 0x0 ;  /* 0x0000000000027802 */ /* 0x003fe20000000f00 */
[----:B------:R-:W-:Y:S02]  /*19070*/  IMAD.MOV.U32 R3, RZ, RZ, 0x12f00000 ;  /* 0x12f00000ff037424 */ /* 0x000fe400078e00ff */
        /* <DEDUP_REMOVED lines=8> */
.L_x_4882:
[----:B------:R-:W-:Y:S05]  /*19100*/  BSYNC B2 ;  /* 0x0000000000027941 */ /* 0x000fea0003800000 */
.L_x_4881:
        /* <DEDUP_REMOVED lines=9> */
.L_x_4883:
        /* <DEDUP_REMOVED lines=15> */
.L_x_4884:
        /* <DEDUP_REMOVED lines=15> */
.L_x_4885:
        /* <DEDUP_REMOVED lines=15> */
.L_x_4886:
        /* <DEDUP_REMOVED lines=15> */
.L_x_4887:
        /* <DEDUP_REMOVED lines=15> */
.L_x_4888:
        /* <DEDUP_REMOVED lines=15> */
.L_x_4889:
        /* <DEDUP_REMOVED lines=15> */
.L_x_4890:
        /* <DEDUP_REMOVED lines=10> */
.L_x_4873:
[----:B------:R-:W-:Y:S05]  /*198d0*/  BSYNC B1 ;  /* 0x0000000000017941 */ /* 0x000fea0003800000 */
.L_x_4872:
        /* <DEDUP_REMOVED lines=8> */
.L_x_4847:
[----:B------:R-:W-:Y:S05]  /*19960*/  BSYNC B0 ;  /* 0x0000000000007941 */ /* 0x000fea0003800000 */
.L_x_4846:
[----:B------:R-:W1:Y:S01]  /*19970*/  LDC R0, c[0x0][0x448] ;  /* 0x00011200ff007b82 */ /* 0x000e620000000800 */
[----:B------:R-:W-:Y:S01]  /*19980*/  LEA R2, R25, 0x3f, 0x6 ;  /* 0x0000003f19027811 */ /* 0x000fe200078e30ff */
[----:B------:R-:W-:Y:S06]  /*19990*/  @!P0 WARPSYNC.ALL ;  /* 0x0000000000008948 */ /* 0x000fec0003800000 */
[----:B------:R-:W-:Y:S01]  /*199a0*/  @!P0 BAR.SYNC.DEFER_BLOCKING 0xc, 0x180 ;  /* 0x0306000000008b1d */ /* 0x000fe20000010000 */
[----:B------:R-:W-:-:S05]  /*199b0*/  ISETP.NE.AND P2, PT, R4, RZ, PT ;  /* 0x000000ff0400720c */ /* 0x000fca0003f45270 */
[----:B------:R-:W-:Y:S08]  /*199c0*/  BSSY B0, `(.L_x_4892) ;  /* 0x0000029000007945 */ /* 0x000ff00003800000 */
[----:B------:R-:W2:Y:S01]  /*199d0*/  @!P2 LDC R4, c[0x0][0x9f0] ;  /* 0x00027c00ff04ab82 */ /* 0x000ea20000000800 */
[----:B-1----:R-:W-:-:S13]  /*199e0*/  ISETP.NE.AND P1, PT, R0, 0x1, PT ;  /* 0x000000010000780c */ /* 0x002fda0003f25270 */
[----:B0-----:R-:W0:Y:S08]  /*199f0*/  @P1 LDC R3, c[0x0][0x44c] ;  /* 0x00011300ff031b82 */ /* 0x001e300000000800 */
[----:B------:R-:W1:Y:S01]  /*19a00*/  @P1 LDC R0, c[0x0][0x450] ;  /* 0x00011400ff001b82 */ /* 0x000e620000000800 */
[----:B0-----:R-:W-:-:S05]  /*19a10*/  @P1 IMAD.HI.U32 R3, R2, R3, RZ ;  /* 0x0000000302031227 */ /* 0x001fca00078e00ff */
[----:B-1----:R-:W-:-:S05]  /*19a20*/  @P1 SHF.R.U32.HI R2, RZ, R0, R3 ;  /* 0x00000000ff021219 */ /* 0x002fca0000011603 */
[----:B------:R-:W-:-:S05]  /*19a30*/  IMAD.IADD R2, R5, 0x1, R2 ;  /* 0x0000000105027824 */ /* 0x000fca00078e0202 */
[----:B------:R-:W-:-:S04]  /*19a40*/  SHF.R.S32.HI R0, RZ, 0x1f, R2 ;  /* 0x0000001fff007819 */ /* 0x000fc80000011402 */
[----:B------:R-:W-:-:S04]  /*19a50*/  LEA.HI R0, R0, R2, RZ, 0x6 ;  /* 0x0000000200007211 */ /* 0x000fc800078f30ff */
[----:B------:R-:W-:-:S04]  /*19a60*/  SHF.R.S32.HI R0, RZ, 0x6, R0 ;  /* 0x00000006ff007819 */ /* 0x000fc80000011400 */
[----:B------:R-:W-:Y:S01]  /*19a70*/  VIMNMX R7, R7, R0, PT ;  /* 0x0000000007077248 */ /* 0x000fe20003fe0100 */
[----:B------:R-:W-:-:S03]  /*19a80*/  IMAD.MOV.U32 R0, RZ, RZ, RZ ;  /* 0x000000ffff007224 */ /* 0x000fc600078e00ff */
[----:B------:R-:W-:-:S13]  /*19a90*/  ISETP.GE.AND P1, PT, R7, 0x1, PT ;  /* 0x000000010700780c */ /* 0x000fda0003f26270 */
[----:B--2---:R-:W-:Y:S05]  /*19aa0*/  @!P1 BRA `(.L_x_4893) ;  /* 0x0000000000689947 */ /* 0x004fea0003800000 */
[-C--:B------:R-:W-:Y:S02]  /*19ab0*/  IABS R0, R4.reuse ;  /* 0x0000000400007213 */ /* 0x080fe40000000000 */
        /* <DEDUP_REMOVED lines=21> */
[----:B------:R-:W-:-:S05]  /*19c10*/  @P0 VIADD R5, R5, 0x1 ;  /* 0x0000000105050836 */ /* 0x000fca0000000000 */
[----:B------:R-:W-:-:S05]  /*19c20*/  MOV R0, R5 ;  /* 0x0000000500007202 */ /* 0x000fca0000000f00 */
[----:B------:R-:W-:Y:S01]  /*19c30*/  @!P2 IMAD.MOV R0, RZ, RZ, -R0 ;  /* 0x000000ffff00a224 */ /* 0x000fe200078e0a00 */
[----:B------:R-:W-:-:S07]  /*19c40*/  @!P1 LOP3.LUT R0, RZ, R4, RZ, 0x33, !PT ;  /* 0x00000004ff009212 */ /* 0x000fce00078e33ff */
.L_x_4893:
[----:B------:R-:W-:Y:S05]  /*19c50*/  BSYNC B0 ;  /* 0x0000000000007941 */ /* 0x000fea0003800000 */
.L_x_4892:
[-C--:B------:R-:W-:Y:S01]  /*19c60*/  IMAD R32, R32, R0.reuse, RZ ;  /* 0x0000000020207224 */ /* 0x080fe200078e02ff */
        /* <DEDUP_REMOVED lines=22> */
.L_x_4895:
        /* <DEDUP_REMOVED lines=20> */
.L_x_4898:
[----:B------:R-:W-:Y:S05]  /*19f10*/  BSYNC B6 ;  /* 0x0000000000067941 */ /* 0x000fea0003800000 */
.L_x_4897:
[----:B------:R-:W-:Y:S01]  /*19f20*/  IADD3 R0, R17, 0x400, RZ ;  /* 0x0000040011007810 */ /* 0x000fe20007ffe0ff */
[----:B------:R-:W-:Y:S03]  /*19f30*/  BSSY B6, `(.L_x_4899) ;  /* 0x0000022000067945 */ /* 0x000fe60003800000 */
        /* <DEDUP_REMOVED lines=18> */
.L_x_4901:
[----:B------:R0:W1:Y:S01]  /*1a060*/  LDC.64 R2, c[0x4][R34] ;  /* 0x0100000022027b82 */ /* 0x0000620000000a00 */
[----:B------:R-:W-:Y:S01]  /*1a070*/  ULDC.64 UR4, c[0x4][0x90] ;  /* 0x0100240000047ab9 */ /* 0x000fe20000000a00 */
[----:B------:R-:W-:Y:S01]  /*1a080*/  ULDC.64 UR6, c[0x4][0x98] ;  /* 0x0100260000067ab9 */ /* 0x000fe20000000a00 */
[----:B------:R-:W-:Y:S01]  /*1a090*/  ULDC.64 UR8, c[0x4][0x18] ;  /* 0x0100060000087ab9 */ /* 0x000fe20000000a00 */
[----:B------:R-:W-:Y:S01]  /*1a0a0*/  IMAD.U32 R4, RZ, RZ, UR4 ;  /* 0x00000004ff047e24 */ /* 0x000fe2000f8e00ff */
[----:B------:R-:W-:Y:S01]  /*1a0b0*/  MOV R6, UR6 ;  /* 0x0000000600067c02 */ /* 0x000fe20008000f00 */
        /* <DEDUP_REMOVED lines=9> */
.L_x_4900:
[----:B------:R-:W-:Y:S05]  /*1a150*/  BSYNC B6 ;  /* 0x0000000000067941 */ /* 0x000fea0003800000 */
.L_x_4899:
[----:B------:R-:W2:Y:S01]  /*1a160*/  LDL R34, [R1+0x20] ;  /* 0x0000200001227983 */ /* 0x000ea20000100800 */
[----:B------:R-:W-:Y:S01]  /*1a170*/  ULDC.64 UR4, c[0x0][0x9f8] ;  /* 0x00027e0000047ab9 */ /* 0x000fe20000000a00 */
[----:B------:R-:W0:Y:S02]  /*1a180*/  LDC R8, c[0x0][0x430] ;  /* 0x00010c00ff087b82 */ /* 0x000e240000000800 */
[----:B------:R-:W3:Y:S01]  /*1a190*/  LDL R20, [R1+0x4] ;  /* 0x0000040001147983 */ /* 0x000ee20000100800 */
[----:B------:R-:W-:Y:S01]  /*1a1a0*/  ISETP.NE.U32.AND P0, PT, RZ, UR4, PT ;  /* 0x00000004ff007c0c */ /* 0x000fe2000bf05070 */
[----:B------:R-:W1:Y:S03]  /*1a1b0*/  S2R R21, SR_TID.X ;  /* 0x0000000000157919 */ /* 0x000e660000002100 */
[----:B------:R-:W-:-:S13]  /*1a1c0*/  ISETP.NE.AND.EX P0, PT, RZ, UR5, PT, P0 ;  /* 0x00000005ff007c0c */ /* 0x000fda000bf05300 */
[----:B------:R-:W-:Y:S01]  /*1a1d0*/  @P0 IADD3 R2, P1, R23, UR4, RZ ;  /* 0x0000000417020c10 */ /* 0x000fe2000ff3e0ff */
[----:B------:R-:W-:-:S03]  /*1a1e0*/  ULDC UR4, c[0x0][0x320] ;  /* 0x0000c80000047ab9 */ /* 0x000fc60000000800 */
[----:B------:R-:W-:-:S05]  /*1a1f0*/  @P0 IADD3.X R3, R30, UR5, RZ, P1, !PT ;  /* 0x000000051e030c10 */ /* 0x000fca0008ffe4ff */
[----:B------:R4:W3:Y:S01]  /*1a200*/  @P0 LDG.E R26, desc[UR40][R2.64] ;  /* 0x00000028021a0981 */ /* 0x0008e2000c1e1900 */
[----:B-1----:R-:W-:-:S04]  /*1a210*/  LOP3.LUT R21, R21, 0x7f, RZ, 0xc0, !PT ;  /* 0x0000007f15157812 */ /* 0x002fc800078ec0ff */
[----:B------:R-:W-:Y:S02]  /*1a220*/  SHF.R.U32.HI R0, RZ, 0x3, R21 ;  /* 0x00000003ff007819 */ /* 0x000fe40000011615 */
[----:B------:R-:W1:Y:S01]  /*1a230*/  S2R R21, SR_TID.X ;  /* 0x0000000000157919 */ /* 0x000e620000002100 */
[----:B0-----:R-:W-:Y:S01]  /*1a240*/  ISETP.NE.AND P1, PT, R8, 0x1, PT ;  /* 0x000000010800780c */ /* 0x001fe20003f25270 */
[----:B------:R-:W0:Y:S01]  /*1a250*/  S2R R4, SR_TID.X ;  /* 0x0000000000047919 */ /* 0x000e220000002100 */
[----:B------:R-:W0:Y:S11]  /*1a260*/  S2R R9, SR_TID.X ;  /* 0x0000000000097919 */ /* 0x000e360000002100 */
[----:B----4-:R-:W4:Y:S08]  /*1a270*/  @P1 LDC R3, c[0x0][0x434] ;  /* 0x00010d00ff031b82 */ /* 0x010f300000000800 */
[----:B------:R-:W4:Y:S01]  /*1a280*/  @P1 LDC R2, c[0x0][0x438] ;  /* 0x00010e00ff021b82 */ /* 0x000f220000000800 */
[----:B-1----:R-:W-:-:S05]  /*1a290*/  IMAD.SHL.U32 R21, R21, 0x10, RZ ;  /* 0x0000001015157824 */ /* 0x002fca00078e00ff */
[----:B------:R-:W-:Y:S01]  /*1a2a0*/  LOP3.LUT R21, R0, 0x70, R21, 0xf8, !PT ;  /* 0x0000007000157812 */ /* 0x000fe200078ef815 */
[----:B0-----:R-:W-:Y:S01]  /*1a2b0*/  IMAD.SHL.U32 R4, R4, 0x8, RZ ;  /* 0x0000000804047824 */ /* 0x001fe200078e00ff */
[----:B------:R-:W-:-:S04]  /*1a2c0*/  SHF.L.U32 R9, R9, 0x3, RZ ;  /* 0x0000000309097819 */ /* 0x000fc800000006ff */
[----:B------:R-:W-:Y:S02]  /*1a2d0*/  LOP3.LUT R4, R4, 0x38, RZ, 0xc0, !PT ;  /* 0x0000003804047812 */ /* 0x000fe400078ec0ff */
[----:B------:R-:W-:Y:S02]  /*1a2e0*/  LOP3.LUT R9, R9, 0x38, RZ, 0xc0, !PT ;  /* 0x0000003809097812 */ /* 0x000fe400078ec0ff */
[----:B------:R-:W-:Y:S02]  /*1a2f0*/  LOP3.LUT R18, R18, 0xffffffbf, RZ, 0xc0, !PT ;  /* 0xffffffbf12127812 */ /* 0x000fe400078ec0ff */
[----:B------:R-:W-:Y:S02]  /*1a300*/  LOP3.LUT R4, R4, 0x80, RZ, 0xfc, !PT ;  /* 0x0000008004047812 */ /* 0x000fe400078efcff */
[C---:B------:R-:W-:Y:S01]  /*1a310*/  ISETP.GE.AND P3, PT, R9.reuse, UR4, PT ;  /* 0x0000000409007c0c */ /* 0x040fe2000bf66270 */
[----:B------:R-:W0:Y:S01]  /*1a320*/  S2R R10, SR_TID.X ;  /* 0x00000000000a7919 */ /* 0x000e220000002100 */
[----:B------:R-:W-:Y:S01]  /*1a330*/  IMAD.MOV.U32 R36, RZ, RZ, RZ ;  /* 0x000000ffff247224 */ /* 0x000fe200078e00ff */
[----:B------:R-:W-:Y:S01]  /*1a340*/  LOP3.LUT R11, R9, 0x1c0, RZ, 0xfc, !PT ;  /* 0x000001c0090b7812 */ /* 0x000fe200078efcff */
[----:B0-----:R-:W-:-:S05]  /*1a350*/  IMAD.SHL.U32 R10, R10, 0x8, RZ ;  /* 0x000000080a0a7824 */ /* 0x001fca00078e00ff */
[----:B------:R-:W-:-:S04]  /*1a360*/  LOP3.LUT R10, R10, 0x38, RZ, 0xc0, !PT ;  /* 0x000000380a0a7812 */ /* 0x000fc800078ec0ff */
[----:B------:R-:W-:Y:S02]  /*1a370*/  LOP3.LUT R10, R10, 0x180, RZ, 0xfc, !PT ;  /* 0x000001800a0a7812 */ /* 0x000fe400078efcff */
[----:B--2---:R-:W-:Y:S02]  /*1a380*/  LEA R23, R34, 0xffffffc0, 0x6 ;  /* 0xffffffc022177811 */ /* 0x004fe400078e30ff */
[----:B------:R-:W0:Y:S03]  /*1a390*/  S2R R34, SR_TID.X ;  /* 0x0000000000227919 */ /* 0x000e260000002100 */
[----:B------:R-:W-:Y:S02]  /*1a3a0*/  IMAD.IADD R37, R21, 0x1, R23 ;  /* 0x0000000115257824 */ /* 0x000fe400078e0217 */
[----:B0-----:R-:W-:-:S05]  /*1a3b0*/  IMAD.SHL.U32 R34, R34, 0x8, RZ ;  /* 0x0000000822227824 */ /* 0x001fca00078e00ff */
[----:B------:R-:W-:-:S04]  /*1a3c0*/  LOP3.LUT R34, R34, 0x38, RZ, 0xc0, !PT ;  /* 0x0000003822227812 */ /* 0x000fc800078ec0ff */
[----:B------:R-:W-:-:S04]  /*1a3d0*/  LOP3.LUT R34, R34, 0x40, RZ, 0xfc, !PT ;  /* 0x0000004022227812 */ /* 0x000fc800078efcff */
[----:B------:R-:W-:Y:S02]  /*1a3e0*/  ISETP.GE.AND P2, PT, R34, UR4, PT ;  /* 0x0000000422007c0c */ /* 0x000fe4000bf46270 */
[----:B------:R-:W0:Y:S01]  /*1a3f0*/  S2R R34, SR_TID.X ;  /* 0x0000000000227919 */ /* 0x000e220000002100 */
[C---:B---3--:R-:W-:Y:S01]  /*1a400*/  ISETP.GE.AND P0, PT, R37.reuse, R20, PT ;  /* 0x000000142500720c */ /* 0x048fe20003f06270 */
[----:B------:R-:W-:-:S03]  /*1a410*/  IMAD.IADD R37, R37, 0x1, R33 ;  /* 0x0000000125257824 */ /* 0x000fc600078e0221 */
[----:B------:R-:W-:Y:S01]  /*1a420*/  ISETP.GT.U32.OR P0, PT, R21, 0x3f, P0 ;  /* 0x0000003f1500780c */ /* 0x000fe20000704470 */
[----:B----4-:R-:W-:-:S04]  /*1a430*/  @P1 IMAD.HI.U32 R3, R37, R3, RZ ;  /* 0x0000000325031227 */ /* 0x010fc800078e00ff */
[----:B------:R-:W-:Y:S01]  /*1a440*/  IMAD.MOV.U32 R0, RZ, RZ, R37 ;  /* 0x000000ffff007224 */ /* 0x000fe200078e0025 */
[----:B------:R-:W-:-:S07]  /*1a450*/  @P1 SHF.R.U32.HI R0, RZ, R2, R3 ;  /* 0x00000002ff001219 */ /* 0x000fce0000011603 */
[----:B------:R-:W1:Y:S01]  /*1a460*/  @!P0 LDC.64 R2, c[0x0][0x428] ;  /* 0x00010a00ff028b82 */ /* 0x000e620000000a00 */
[----:B------:R-:W-:Y:S02]  /*1a470*/  SEL R7, RZ, 0xffffffff, P2 ;  /* 0xffffffffff077807 */ /* 0x000fe40001000000 */
[----:B------:R-:W-:Y:S01]  /*1a480*/  @P2 LOP3.LUT R18, R18, 0x40, RZ, 0xfc, !PT ;  /* 0x0000004012122812 */ /* 0x000fe200078efcff */
[----:B0-----:R-:W-:-:S05]  /*1a490*/  IMAD.SHL.U32 R34, R34, 0x8, RZ ;  /* 0x0000000822227824 */ /* 0x001fca00078e00ff */
[----:B------:R-:W-:Y:S01]  /*1a4a0*/  LOP3.LUT R34, R34, 0x38, RZ, 0xc0, !PT ;  /* 0x0000003822227812 */ /* 0x000fe200078ec0ff */
[----:B------:R-:W-:Y:S01]  /*1a4b0*/  IMAD.SHL.U32 R7, R7, 0x2, RZ ;  /* 0x0000000207077824 */ /* 0x000fe200078e00ff */
[----:B------:R-:W-:Y:S02]  /*1a4c0*/  ISETP.GE.AND P2, PT, R4, UR4, PT ;  /* 0x0000000404007c0c */ /* 0x000fe4000bf46270 */
[----:B------:R-:W-:Y:S02]  /*1a4d0*/  LOP3.LUT R34, R34, 0xc0, RZ, 0xfc, !PT ;  /* 0x000000c022227812 */ /* 0x000fe400078efcff */
[----:B------:R-:W-:Y:S02]  /*1a4e0*/  SEL R4, RZ, 0x1, P3 ;  /* 0x00000001ff047807 */ /* 0x000fe40001800000 */
        /* <DEDUP_REMOVED lines=8> */
[----:B-1----:R-:W-:-:S04]  /*1a570*/  @!P0 IMAD R6, R34, R2, RZ ;  /* 0x0000000222068224 */ /* 0x002fc800078e02ff */
        /* <DEDUP_REMOVED lines=18> */
[----:B------:R-:W-:-:S02]  /*1a6a0*/  SEL R4, RZ, 0x10, P3 ;  /* 0x00000010ff047807 */ /* 0x000fc40001800000 */
[----:B------:R-:W-:Y:S02]  /*1a6b0*/  SEL R5, RZ, 0x20, P2 ;  /* 0x00000020ff057807 */ /* 0x000fe40001000000 */
[----:B0-----:R-:W-:Y:S02]  /*1a6c0*/  SEL R3, RZ, 0x40, P0 ;  /* 0x00000040ff037807 */ /* 0x001fe40000000000 */
        /* <DEDUP_REMOVED lines=8> */
[----:B------:R-:W-:Y:S02]  /*1a750*/  LOP3.LUT R18, R18, 0xfffffffb, RZ, 0xc0, !PT ;  /* 0xfffffffb12127812 */ /* 0x000fe400078ec0ff */
[----:B------:R-:W-:Y:S01]  /*1a760*/  SEL R2, RZ, 0x80, P0 ;  /* 0x00000080ff027807 */ /* 0x000fe20000000000 */
[----:B------:R-:W-:Y:S01]  /*1a770*/  IMAD R37, R8, R0, R37 ;  /* 0x0000000008257224 */ /* 0x000fe200078e0225 */
[----:B------:R-:W-:Y:S01]  /*1a780*/  @P2 LOP3.LUT R18, R18, 0x4, RZ, 0xfc, !PT ;  /* 0x0000000412122812 */ /* 0x000fe200078efcff */
[----:B0-----:R-:W-:Y:S06]  /*1a790*/  BRA.DIV UR4, `(.L_x_4902) ;  /* 0x0000005204dc7947 */ /* 0x001fec000b800000 */
.L_x_5016:
[----:B------:R-:W2:Y:S01]  /*1a7a0*/  LDL R0, [R1+0x48] ;  /* 0x0000480001007983 */ /* 0x000ea20000100800 */
[----:B------:R-:W-:Y:S02]  /*1a7b0*/  LOP3.LUT R2, R3, R2, RZ, 0xfc, !PT ;  /* 0x0000000203027212 */ /* 0x000fe400078efcff */
[----:B------:R-:W-:Y:S02]  /*1a7c0*/  ISETP.GT.U32.AND P1, PT, R21, 0x3f, PT ;  /* 0x0000003f1500780c */ /* 0x000fe40003f24070 */
[----:B------:R-:W-:Y:S01]  /*1a7d0*/  LOP3.LUT R18, R18, 0xfffffeff, RZ, 0xc0, !PT ;  /* 0xfffffeff12127812 */ /* 0x000fe200078ec0ff */
[----:B------:R0:W-:Y:S03]  /*1a7e0*/  STL [R1+0xc], R2 ;  /* 0x00000c0201007387 */ /* 0x0001e60000100800 */
[----:B------:R-:W-:-:S07]  /*1a7f0*/  LOP3.LUT R18, R18, 0xfffffffe, RZ, 0xc0, !PT ;  /* 0xfffffffe12127812 */ /* 0x000fce00078ec0ff */
[----:B------:R-:W-:Y:S02]  /*1a800*/  @P1 LOP3.LUT R18, R18, 0x1, RZ, 0xfc, !PT ;  /* 0x0000000112121812 */ /* 0x000fe400078efcff */
[----:B--2---:R-:W-:-:S13]  /*1a810*/  ISETP.NE.AND P0, PT, R0, 0x3, PT ;  /* 0x000000030000780c */ /* 0x004fda0003f05270 */
[----:B------:R-:W-:Y:S01]  /*1a820*/  @P0 LOP3.LUT R18, R18, 0x100, RZ, 0xfc, !PT ;  /* 0x0000010012120812 */ /* 0x000fe200078efcff */
[----:B0-----:R-:W-:Y:S06]  /*1a830*/  @!P0 BRA `(.L_x_4903) ;  /* 0x0000000000048947 */ /* 0x001fec0003800000 */
[----:B------:R-:W-:Y:S01]  /*1a840*/  BPT.TRAP 0x1 ;  /* 0x000000040000795c */ /* 0x000fe20000300000 */
.L_x_4903:
        /* <DEDUP_REMOVED lines=9> */
.L_x_5017:
[----:B------:R-:W-:Y:S05]  /*1a8e0*/  BSYNC B0 ;  /* 0x0000000000007941 */ /* 0x000fea0003800000 */
.L_x_4904:
[----:B------:R-:W1:Y:S01]  /*1a8f0*/  S2R R7, SR_TID.X ;  /* 0x0000000000077919 */ /* 0x000e620000002100 */
[----:B0-----:R-:W-:Y:S01]  /*1a900*/  SHF.R.S32.HI R0, RZ, 0x1f, R37 ;  /* 0x0000001fff007819 */ /* 0x001fe20000011425 */
[----:B------:R-:W-:Y:S01]  /*1a910*/  ULDC.64 UR4, c[0x0][0x300] ;  /* 0x0000c00000047ab9 */ /* 0x000fe20000000a00 */
[----:B-----5:R-:W-:Y:S01]  /*1a920*/  SHF.R.S32.HI R4, RZ, 0x1f, R36 ;  /* 0x0000001fff047819 */ /* 0x020fe20000011424 */
[----:B------:R-:W-:Y:S01]  /*1a930*/  IMAD.WIDE.U32 R2, R37, UR4, RZ ;  /* 0x0000000425027c25 */ /* 0x000fe2000f8e00ff */
[----:B------:R-:W-:Y:S01]  /*1a940*/  ULDC.64 UR6, c[0x0][0x2e8] ;  /* 0x0000ba0000067ab9 */ /* 0x000fe20000000a00 */
[----:B------:R0:W-:Y:S01]  /*1a950*/  STL [R1+0x28], R0 ;  /* 0x0000280001007387 */ /* 0x0001e20000100800 */
[----:B------:R-:W-:Y:S01]  /*1a960*/  LOP3.LUT R18, R18, 0xfffffffd, RZ, 0xc0, !PT ;  /* 0xfffffffd12127812 */ /* 0x000fe200078ec0ff */
[----:B------:R-:W-:Y:S02]  /*1a970*/  IMAD R5, R22, 0x1000, R35 ;  /* 0x0000100016057824 */ /* 0x000fe400078e0223 */
        /* <DEDUP_REMOVED lines=8> */
[----:B-1----:R-:W-:Y:S01]  /*1aa00*/  SHF.L.U32 R7, R7, 0x3, RZ ;  /* 0x0000000307077819 */ /* 0x002fe200000006ff */
[----:B------:R-:W-:Y:S02]  /*1aa10*/  ULDC.64 UR4, c[0x0][0x308] ;  /* 0x0000c20000047ab9 */ /* 0x000fe40000000a00 */
[----:B------:R-:W-:Y:S01]  /*1aa20*/  IMAD.IADD R3, R3, 0x1, R0 ;  /* 0x0000000103037824 */ /* 0x000fe200078e0200 */
[----:B------:R-:W-:Y:S01]  /*1aa30*/  LOP3.LUT R7, R7, 0x38, RZ, 0xc0, !PT ;  /* 0x0000003807077812 */ /* 0x000fe200078ec0ff */
[C---:B------:R-:W-:Y:S01]  /*1aa40*/  IMAD.WIDE.U32 R2, R16.reuse, UR4, R2 ;  /* 0x0000000410027c25 */ /* 0x040fe2000f8e0002 */
[----:B------:R-:W-:Y:S02]  /*1aa50*/  ULDC UR4, c[0x0][0x2f4] ;  /* 0x0000bd0000047ab9 */ /* 0x000fe40000000800 */
[----:B------:R-:W-:Y:S01]  /*1aa60*/  ISETP.GE.AND P2, PT, R7, UR4, PT ;  /* 0x0000000407007c0c */ /* 0x000fe2000bf46270 */
[----:B--2---:R-:W-:Y:S01]  /*1aa70*/  IMAD R4, R16, UR5, R3 ;  /* 0x0000000510047c24 */ /* 0x004fe2000f8e0203 */
        /* <DEDUP_REMOVED lines=38> */
.L_x_5027:
[----:B------:R-:W-:-:S13]  /*1ace0*/  ISETP.GE.AND P0, PT, R23, 0x31, PT ;  /* 0x000000311700780c */ /* 0x000fda0003f06270 */
[----:B0-----:R-:W-:Y:S01]  /*1acf0*/  @P0 LEA R2, P1, R7, R0, 0x1 ;  /* 0x0000000007020211 */ /* 0x001fe200078208ff */
        /* <DEDUP_REMOVED lines=8> */
.L_x_4907:
[----:B------:R-:W-:Y:S02]  /*1ad80*/  PLOP3.LUT P1, PT, P1, P0, PT, 0xa2, 0x0 ;  /* 0x000000000000781c */ /* 0x000fe40000f21472 */
[----:B------:R-:W-:-:S08]  /*1ad90*/  @P0 R2UR P1, UR4, R30 ;  /* 0x000000001e0402ca */ /* 0x000fd00000020000 */
[----:B------:R-:W-:-:S05]  /*1ada0*/  @P0 PLOP3.LUT P0, PT, P1, PT, PT, 0x80, 0x0 ;  /* 0x000000000000081c */ /* 0x000fca0000f0f070 */
[----:B------:R-:W-:Y:S01]  /*1adb0*/  @!P1 SYNCS.ARRIVE.TRANS64.RED.A0T1 RZ, [UR4+0x28c30], RZ ;  /* 0x028c30ffffff99a7 */ /* 0x000fe20008200404 */
[----:B------:R-:W-:Y:S07]  /*1adc0*/  @!P1 ARRIVES.LDGSTSBAR.64.TRANSCNT [UR4+0x28c30] ;  /* 0x028c3000ff0099b0 */ /* 0x000fee0008000a84 */
[----:B------:R-:W-:Y:S05]  /*1add0*/  @P0 BRA.U.ANY `(.L_x_4907) ;  /* 0xfffffffd00e80947 */ /* 0x000fea000393ffff */
[----:B------:R-:W-:Y:S01]  /*1ade0*/  NOP ;  /* 0x0000000000007918 */ /* 0x000fe20000000000 */
[----:B------:R-:W2:Y:S02]  /*1adf0*/  LDL R0, [R1+0x48] ;  /* 0x0000480001007983 */ /* 0x000ea40000100800 */
[----:B--2---:R-:W-:-:S13]  /*1ae00*/  ISETP.NE.AND P2, PT, R0, 0x3, PT ;  /* 0x000000030000780c */ /* 0x004fda0003f45270 */
[----:B------:R-:W-:Y:S05]  /*1ae10*/  @!P2 BRA `(.L_x_4908) ;  /* 0x000000000004a947 */ /* 0x000fea0003800000 */
[----:B------:R-:W-:Y:S01]  /*1ae20*/  BPT.TRAP 0x1 ;  /* 0x000000040000795c */ /* 0x000fe20000300000 */
.L_x_4908:
[----:B------:R1:W5:Y:S01]  /*1ae30*/  LDL.LU R0, [R1+0x18] ;  /* 0x0000180001007983 */ /* 0x0003620000300800 */
[----:B------:R1:W-:Y:S03]  /*1ae40*/  SYNCS.ARRIVE.TRANS64.A1T0 RZ, [R30+URZ+0x28c30], RZ ;  /* 0x028c30ff1eff79a7 */ /* 0x0003e6000810003f */
[----:B------:R1:W5:Y:S04]  /*1ae50*/  LDL.LU R4, [R1+0x8] ;  /* 0x0000080001047983 */ /* 0x0003680000300800 */
[----:B0-----:R1:W5:Y:S02]  /*1ae60*/  LDL R3, [R1+0xc] ;  /* 0x00000c0001037983 */ /* 0x0013640000100800 */
        /* <DEDUP_REMOVED lines=18> */
[----:B------:R0:W-:Y:S01]  /*1af90*/  STL.64 [R1+0x18], R4 ;  /* 0x0000180401007387 */ /* 0x0001e20000100a00 */
        /* <DEDUP_REMOVED lines=8> */
[----:B------:R-:W-:Y:S01]  /*1b020*/  MOV R4, UR4 ;  /* 0x0000000400047c02 */ /* 0x000fe20008000f00 */
        /* <DEDUP_REMOVED lines=11> */
.L_x_4910:
[----:B------:R-:W-:Y:S05]  /*1b0e0*/  BSYNC B6 ;  /* 0x0000000000067941 */ /* 0x000fea0003800000 */
.L_x_4909:
[----:B------:R-:W2:Y:S01]  /*1b0f0*/  LDL.LU R0, [R1+0x8] ;  /* 0x0000080001007983 */ /* 0x000ea20000300800 */
[----:B------:R-:W-:Y:S01]  /*1b100*/  ULDC.64 UR4, c[0x0][0x2d8] ;  /* 0x0000b60000047ab9 */ /* 0x000fe20000000a00 */
[----:B------:R-:W0:Y:S02]  /*1b110*/  LDC R7, c[0x0][0x448] ;  /* 0x00011200ff077b82 */ /* 0x000e240000000800 */
[----:B------:R-:W2:Y:S04]  /*1b120*/  LDL.LU.64 R2, [R1+0x18] ;  /* 0x0000180001027983 */ /* 0x000ea80000300a00 */
[----:B------:R-:W3:Y:S04]  /*1b130*/  LDL.LU R20, [R1+0x38] ;  /* 0x0000380001147983 */ /* 0x000ee80000300800 */
[----:B------:R-:W4:Y:S04]  /*1b140*/  LDL.LU R21, [R1+0x4] ;  /* 0x0000040001157983 */ /* 0x000f280000300800 */
[----:B------:R0:W5:Y:S02]  /*1b150*/  LDL R8, [R1+0x3c] ;  /* 0x00003c0001087983 */ /* 0x0001640000100800 */
[----:B0-----:R-:W-:-:S13]  /*1b160*/  ISETP.NE.AND P0, PT, R7, 0x1, PT ;  /* 0x000000010700780c */ /* 0x001fda0003f05270 */
[----:B------:R-:W0:Y:S08]  /*1b170*/  @P0 LDC R5, c[0x0][0x44c] ;  /* 0x00011300ff050b82 */ /* 0x000e300000000800 */
[----:B------:R-:W1:Y:S01]  /*1b180*/  @P0 LDC R6, c[0x0][0x450] ;  /* 0x00011400ff060b82 */ /* 0x000e620000000800 */
        /* <DEDUP_REMOVED lines=15> */
[----:B------:R-:W-:-:S04]  /*1b280*/  LOP3.LUT R20, R21, 0x70, R20, 0xf8, !PT ;  /* 0x0000007015147812 */ /* 0x000fc800078ef814 */
[----:B------:R-:W-:Y:S02]  /*1b290*/  LEA R0, R25, R20, 0x6 ;  /* 0x0000001419007211 */ /* 0x000fe400078e30ff */
[----:B------:R2:W5:Y:S03]  /*1b2a0*/  LDL R20, [R1+0x14] ;  /* 0x0000140001147983 */ /* 0x0005660000100800 */
        /* <DEDUP_REMOVED lines=62> */
.L_x_5036:
[----:B------:R-:W-:-:S04]  /*1b690*/  IADD3 R25, R25, 0x30, RZ ;  /* 0x0000003019197810 */ /* 0x000fc80007ffe0ff */
        /* <DEDUP_REMOVED lines=9> */
.L_x_4912:
        /* <DEDUP_REMOVED lines=18> */
.L_x_5037:
[----:B------:R-:W-:Y:S05]  /*1b850*/  BSYNC B0 ;  /* 0x0000000000007941 */ /* 0x000fea0003800000 */
.L_x_4913:
[----:B------:R-:W2:Y:S02]  /*1b860*/  LDL R2, [R1+0x48] ;  /* 0x0000480001027983 */ /* 0x000ea40000100800 */
[----:B--2---:R-:W-:-:S13]  /*1b870*/  ISETP.NE.AND P0, PT, R2, 0x3, PT ;  /* 0x000000030200780c */ /* 0x004fda0003f05270 */
[----:B------:R-:W-:Y:S05]  /*1b880*/  @!P0 BRA `(.L_x_4915) ;  /* 0x0000000000048947 */ /* 0x000fea0003800000 */
[----:B------:R-:W-:Y:S01]  /*1b890*/  BPT.TRAP 0x1 ;  /* 0x000000040000795c */ /* 0x000fe20000300000 */
.L_x_4915:
[----:B0-----:R-:W-:Y:S01]  /*1b8a0*/  SHF.L.U32 R0, R28, 0x1f, RZ ;  /* 0x0000001f1c007819 */ /* 0x001fe200000006ff */
[----:B------:R-:W-:Y:S03]  /*1b8b0*/  BSSY B0, `(.L_x_4916) ;  /* 0x0000003000007945 */ /* 0x000fe60003800000 */
[----:B------:R-:W0:Y:S02]  /*1b8c0*/  SYNCS.PHASECHK.TRANS64.TRYWAIT P0, [R30+URZ+0x28c60], R0 ;  /* 0x028c60001e0075a7 */ /* 0x000e24000800017f */
[----:B0-----:R-:W-:Y:S05]  /*1b8d0*/  @!P0 BRA `(.L_x_4917) ;  /* 0x0000004c007c8947 */ /* 0x001fea0003800000 */
.L_x_5038:
[----:B------:R-:W-:Y:S05]  /*1b8e0*/  BSYNC B0 ;  /* 0x0000000000007941 */ /* 0x000fea0003800000 */
.L_x_4916:
        /* <DEDUP_REMOVED lines=67> */
[----:B0-----:R-:W-:-:S04]  /*1bd20*/  IADD3 R2, P6, R2, R0, RZ ;  /* 0x0000000002027210 */ /* 0x001fc80007fde0ff */
[----:B-1----:R-:W-:Y:S02]  /*1bd30*/  IADD3.X R3, RZ, R3, RZ, P6, !PT ;  /* 0x00000003ff037210 */ /* 0x002fe400037fe4ff */
        /* <DEDUP_REMOVED lines=40> */
.L_x_5048:
        /* <DEDUP_REMOVED lines=34> */
.L_x_4919:
[----:B------:R-:W-:Y:S02]  /*1c1e0*/  PLOP3.LUT P1, PT, P1, P0, PT, 0xa2, 0x0 ;  /* 0x000000000000781c */ /* 0x000fe40000f21472 */
[----:B------:R-:W-:-:S08]  /*1c1f0*/  @P0 R2UR P1, UR4, R30 ;  /* 0x000000001e0402ca */ /* 0x000fd00000020000 */
[----:B------:R-:W-:-:S05]  /*1c200*/  @P0 PLOP3.LUT P0, PT, P1, PT, PT, 0x80, 0x0 ;  /* 0x000000000000081c */ /* 0x000fca0000f0f070 */
[----:B------:R-:W-:Y:S01]  /*1c210*/  @!P1 SYNCS.ARRIVE.TRANS64.RED.A0T1 RZ, [UR4+0x28c50], RZ ;  /* 0x028c50ffffff99a7 */ /* 0x000fe20008200404 */
[----:B------:R-:W-:Y:S07]  /*1c220*/  @!P1 ARRIVES.LDGSTSBAR.64.TRANSCNT [UR4+0x28c50] ;  /* 0x028c5000ff0099b0 */ /* 0x000fee0008000a84 */
[----:B------:R-:W-:Y:S05]  /*1c230*/  @P0 BRA.U.ANY `(.L_x_4919) ;  /* 0xfffffffd00e80947 */ /* 0x000fea000393ffff */
[----:B------:R-:W-:Y:S01]  /*1c240*/  NOP ;  /* 0x0000000000007918 */ /* 0x000fe20000000000 */
[----:B-1----:R-:W2:Y:S02]  /*1c250*/  LDL R2, [R1+0x48] ;  /* 0x0000480001027983 */ /* 0x002ea40000100800 */
[----:B--2---:R-:W-:-:S13]  /*1c260*/  ISETP.NE.AND P2, PT, R2, 0x3, PT ;  /* 0x000000030200780c */ /* 0x004fda0003f45270 */
[----:B------:R-:W-:Y:S05]  /*1c270*/  @!P2 BRA `(.L_x_4920) ;  /* 0x000000000004a947 */ /* 0x000fea0003800000 */
[----:B------:R-:W-:Y:S01]  /*1c280*/  BPT.TRAP 0x1 ;  /* 0x000000040000795c */ /* 0x000fe20000300000 */
.L_x_4920:
        /* <DEDUP_REMOVED lines=12> */
.L_x_4935:
[----:B--2---:R-:W2:Y:S01]  /*1c350*/  LDL R10, [R1+0x48] ;  /* 0x00004800010a7983 */ /* 0x004ea20000100800 */
[----:B0-----:R-:W0:Y:S01]  /*1c360*/  LDC R5, c[0x0][0x430] ;  /* 0x00010c00ff057b82 */ /* 0x001e220000000800 */
[----:B-1----:R-:W1:Y:S01]  /*1c370*/  S2R R2, SR_TID.X ;  /* 0x0000000000027919 */ /* 0x002e620000002100 */
[----:B---3--:R-:W3:Y:S01]  /*1c380*/  S2R R8, SR_TID.X ;  /* 0x0000000000087919 */ /* 0x008ee20000002100 */
[----:B0-----:R-:W-:Y:S02]  /*1c390*/  ISETP.NE.AND P0, PT, R5, 0x1, PT ;  /* 0x000000010500780c */ /* 0x001fe40003f05270 */
[----:B-1----:R-:W-:-:S11]  /*1c3a0*/  LOP3.LUT R2, R2, 0x7f, RZ, 0xc0, !PT ;  /* 0x0000007f02027812 */ /* 0x002fd600078ec0ff */
[----:B------:R-:W0:Y:S01]  /*1c3b0*/  @P0 LDC R6, c[0x0][0x434] ;  /* 0x00010d00ff060b82 */ /* 0x000e220000000800 */
[----:B---3--:R-:W-:Y:S01]  /*1c3c0*/  IMAD.SHL.U32 R8, R8, 0x10, RZ ;  /* 0x0000001008087824 */ /* 0x008fe200078e00ff */
[----:B------:R-:W-:-:S04]  /*1c3d0*/  SHF.R.U32.HI R2, RZ, 0x3, R2 ;  /* 0x00000003ff027819 */ /* 0x000fc80000011602 */
[----:B------:R-:W-:Y:S02]  /*1c3e0*/  LOP3.LUT R8, R2, 0x70, R8, 0xf8, !PT ;  /* 0x0000007002087812 */ /* 0x000fe400078ef808 */
[----:B------:R-:W1:Y:S02]  /*1c3f0*/  @P0 LDC R3, c[0x0][0x438] ;  /* 0x00010e00ff030b82 */ /* 0x000e640000000800 */
[----:B------:R-:W-:Y:S01]  /*1c400*/  ISETP.GT.U32.AND P1, PT, R8, 0x3f, PT ;  /* 0x0000003f0800780c */ /* 0x000fe20003f24070 */
[----:B------:R-:W-:-:S04]  /*1c410*/  IMAD R4, R7, 0x40, R33 ;  /* 0x0000004007047824 */ /* 0x000fc800078e0221 */
[----:B------:R-:W-:-:S08]  /*1c420*/  IMAD.IADD R4, R8, 0x1, R4 ;  /* 0x0000000108047824 */ /* 0x000fd000078e0204 */
[----:B------:R-:W3:Y:S01]  /*1c430*/  @!P1 LDC.64 R8, c[0x0][0x428] ;  /* 0x00010a00ff089b82 */ /* 0x000ee20000000a00 */
[----:B0-----:R-:W-:-:S04]  /*1c440*/  @P0 IMAD.HI.U32 R6, R4, R6, RZ ;  /* 0x0000000604060227 */ /* 0x001fc800078e00ff */
[----:B------:R-:W-:Y:S01]  /*1c450*/  IMAD.MOV.U32 R2, RZ, RZ, R4 ;  /* 0x000000ffff027224 */ /* 0x000fe200078e0004 */
[----:B-1----:R-:W-:-:S05]  /*1c460*/  @P0 SHF.R.U32.HI R2, RZ, R3, R6 ;  /* 0x00000003ff020219 */ /* 0x002fca0000011606 */
[----:B------:R-:W-:-:S04]  /*1c470*/  IMAD.MOV R3, RZ, RZ, -R2 ;  /* 0x000000ffff037224 */ /* 0x000fc800078e0a02 */
[----:B------:R-:W-:Y:S01]  /*1c480*/  IMAD R5, R5, R3, R4 ;  /* 0x0000000305057224 */ /* 0x000fe200078e0204 */
[--C-:B------:R-:W-:Y:S01]  /*1c490*/  @!P1 SHF.R.S32.HI R3, RZ, 0x1f, R2.reuse ;  /* 0x0000001fff039819 */ /* 0x100fe20000011402 */
[-C--:B---3--:R-:W-:Y:S02]  /*1c4a0*/  @!P1 IMAD R4, R34, R8.reuse, RZ ;  /* 0x0000000822049224 */ /* 0x088fe400078e02ff */
[----:B------:R-:W-:-:S04]  /*1c4b0*/  @!P1 IMAD.WIDE.U32 R2, R26, R8, R2 ;  /* 0x000000081a029225 */ /* 0x000fc800078e0002 */
[----:B------:R-:W-:Y:S02]  /*1c4c0*/  @!P1 IMAD R4, R26, R9, R4 ;  /* 0x000000091a049224 */ /* 0x000fe400078e0204 */
[----:B------:R-:W0:Y:S02]  /*1c4d0*/  @!P1 LDC.64 R8, c[0x0][0x418] ;  /* 0x00010600ff089b82 */ /* 0x000e240000000a00 */
[----:B------:R-:W-:Y:S02]  /*1c4e0*/  @!P1 IMAD.IADD R3, R4, 0x1, R3 ;  /* 0x0000000104039824 */ /* 0x000fe400078e0203 */
[----:B------:R-:W-:Y:S02]  /*1c4f0*/  IMAD.MOV.U32 R4, RZ, RZ, RZ ;  /* 0x000000ffff047224 */ /* 0x000fe400078e00ff */
[----:B------:R-:W-:Y:S01]  /*1c500*/  VIADD R22, R22, 0x1 ;  /* 0x0000000116167836 */ /* 0x000fe20000000000 */
[----:B0-----:R-:W-:-:S04]  /*1c510*/  @!P1 LEA R8, P0, R2, R8, 0x2 ;  /* 0x0000000802089211 */ /* 0x001fc800078010ff */
[----:B------:R-:W-:Y:S02]  /*1c520*/  @!P1 LEA.HI.X R9, R2, R9, R3, 0x2, P0 ;  /* 0x0000000902099211 */ /* 0x000fe400000f1403 */
[----:B------:R-:W-:-:S03]  /*1c530*/  ISETP.NE.AND P0, PT, R22, 0x2, PT ;  /* 0x000000021600780c */ /* 0x000fc60003f05270 */
[----:B------:R0:W5:Y:S01]  /*1c540*/  @!P1 LDG.E R4, desc[UR40][R8.64] ;  /* 0x0000002808049981 */ /* 0x000162000c1e1900 */
[----:B------:R-:W-:Y:S01]  /*1c550*/  SEL R2, RZ, 0x1, P0 ;  /* 0x00000001ff027807 */ /* 0x000fe20000000000 */
[----:B------:R-:W-:Y:S05]  /*1c560*/  YIELD ;  /* 0x0000000000007946 */ /* 0x000fea0003800000 */
[----:B------:R-:W-:Y:S02]  /*1c570*/  LOP3.LUT R28, R28, R2, RZ, 0x3c, !PT ;  /* 0x000000021c1c7212 */ /* 0x000fe400078e3cff */
[----:B------:R-:W-:Y:S01]  /*1c580*/  MOV R2, R7 ;  /* 0x0000000700027202 */ /* 0x000fe20000000f00 */
[----:B------:R-:W-:Y:S01]  /*1c590*/  VIADD R7, R7, 0xffffffff ;  /* 0xffffffff07077836 */ /* 0x000fe20000000000 */
[----:B------:R-:W-:-:S02]  /*1c5a0*/  SEL R22, R22, RZ, P0 ;  /* 0x000000ff16167207 */ /* 0x000fc40000000000 */
[----:B------:R-:W-:Y:S02]  /*1c5b0*/  ISETP.GT.AND P3, PT, R2, R32, PT ;  /* 0x000000200200720c */ /* 0x000fe40003f64270 */
[----:B--2---:R-:W-:-:S13]  /*1c5c0*/  ISETP.NE.AND P1, PT, R10, 0x3, PT ;  /* 0x000000030a00780c */ /* 0x004fda0003f25270 */
[----:B0-----:R-:W-:Y:S05]  /*1c5d0*/  @!P1 BRA `(.L_x_4923) ;  /* 0x0000000000049947 */ /* 0x001fea0003800000 */
[----:B------:R-:W-:Y:S01]  /*1c5e0*/  BPT.TRAP 0x1 ;  /* 0x000000040000795c */ /* 0x000fe20000300000 */
.L_x_4923:
[----:B------:R-:W-:Y:S01]  /*1c5f0*/  IMAD R6, R22, 0x8, R17 ;  /* 0x0000000816067824 */ /* 0x000fe200078e0211 */
[----:B------:R-:W-:Y:S01]  /*1c600*/  SHF.L.U32 R20, R28, 0x1f, RZ ;  /* 0x0000001f1c147819 */ /* 0x000fe200000006ff */
[----:B------:R-:W-:Y:S01]  /*1c610*/  BSSY B1, `(.L_x_4924) ;  /* 0x0000004000017945 */ /* 0x000fe20003800000 */
[----:B------:R-:W-:Y:S02]  /*1c620*/  SHF.R.S32.HI R9, RZ, 0x1f, R5 ;  /* 0x0000001fff097819 */ /* 0x000fe40000011405 */
[----:B------:R-:W0:Y:S02]  /*1c630*/  SYNCS.PHASECHK.TRANS64.TRYWAIT P0, [R6+URZ+0x28c40], R20 ;  /* 0x028c4014060075a7 */ /* 0x000e24000800017f */
[----:B0-----:R-:W-:Y:S05]  /*1c640*/  @!P0 BRA `(.L_x_4925) ;  /* 0x0000004800608947 */ /* 0x001fea0003800000 */
.L_x_5049:
[----:B------:R-:W-:Y:S05]  /*1c650*/  BSYNC B1 ;  /* 0x0000000000017941 */ /* 0x000fea0003800000 */
.L_x_4924:
        /* <DEDUP_REMOVED lines=40> */
.L_x_5059:
        /* <DEDUP_REMOVED lines=8> */
.L_x_4927:
[----:B------:R-:W-:Y:S02]  /*1c960*/  PLOP3.LUT P1, PT, P1, P0, PT, 0xa2, 0x0 ;  /* 0x000000000000781c */ /* 0x000fe40000f21472 */
[----:B------:R-:W-:-:S08]  /*1c970*/  @P0 R2UR P1, UR4, R6 ;  /* 0x00000000060402ca */ /* 0x000fd00000020000 */
[----:B------:R-:W-:-:S05]  /*1c980*/  @P0 PLOP3.LUT P0, PT, P1, PT, PT, 0x80, 0x0 ;  /* 0x000000000000081c */ /* 0x000fca0000f0f070 */
[----:B------:R-:W-:Y:S01]  /*1c990*/  @!P1 SYNCS.ARRIVE.TRANS64.RED.A0T1 RZ, [UR4+0x28c30], RZ ;  /* 0x028c30ffffff99a7 */ /* 0x000fe20008200404 */
[----:B------:R-:W-:Y:S07]  /*1c9a0*/  @!P1 ARRIVES.LDGSTSBAR.64.TRANSCNT [UR4+0x28c30] ;  /* 0x028c3000ff0099b0 */ /* 0x000fee0008000a84 */
[----:B------:R-:W-:Y:S05]  /*1c9b0*/  @P0 BRA.U.ANY `(.L_x_4927) ;  /* 0xfffffffd00e80947 */ /* 0x000fea000393ffff */
[----:B------:R-:W-:Y:S01]  /*1c9c0*/  NOP ;  /* 0x0000000000007918 */ /* 0x000fe20000000000 */
[----:B--2---:R-:W2:Y:S02]  /*1c9d0*/  LDL R2, [R1+0x48] ;  /* 0x0000480001027983 */ /* 0x004ea40000100800 */
[----:B--2---:R-:W-:-:S13]  /*1c9e0*/  ISETP.NE.AND P2, PT, R2, 0x3, PT ;  /* 0x000000030200780c */ /* 0x004fda0003f45270 */
[----:B------:R-:W-:Y:S05]  /*1c9f0*/  @!P2 BRA `(.L_x_4928) ;  /* 0x000000000004a947 */ /* 0x000fea0003800000 */
[----:B------:R-:W-:Y:S01]  /*1ca00*/  BPT.TRAP 0x1 ;  /* 0x000000040000795c */ /* 0x000fe20000300000 */
.L_x_4928:
[----:B------:R2:W-:Y:S01]  /*1ca10*/  SYNCS.ARRIVE.TRANS64.A1T0 RZ, [R6+URZ+0x28c30], RZ ;  /* 0x028c30ff06ff79a7 */ /* 0x0005e2000810003f */
[----:B------:R-:W-:Y:S05]  /*1ca20*/  @!P2 BRA `(.L_x_4929) ;  /* 0x000000000004a947 */ /* 0x000fea0003800000 */
[----:B------:R-:W-:Y:S01]  /*1ca30*/  BPT.TRAP 0x1 ;  /* 0x000000040000795c */ /* 0x000fe20000300000 */
.L_x_4929:
[----:B------:R-:W3:Y:S01]  /*1ca40*/  SYNCS.PHASECHK.TRANS64.TRYWAIT P0, [R6+URZ+0x28c60], R20 ;  /* 0x028c6014060075a7 */ /* 0x000ee2000800017f */
[----:B------:R-:W-:Y:S04]  /*1ca50*/  BSSY B1, `(.L_x_4930) ;  /* 0x0000002000017945 */ /* 0x000fe80003800000 */
[----:B---3--:R-:W-:Y:S05]  /*1ca60*/  @!P0 BRA `(.L_x_4931) ;  /* 0x0000004800888947 */ /* 0x008fea0003800000 */
.L_x_5060:
[----:B------:R-:W-:Y:S05]  /*1ca70*/  BSYNC B1 ;  /* 0x0000000000017941 */ /* 0x000fea0003800000 */
.L_x_4930:
        /* <DEDUP_REMOVED lines=13> */
[----:B------:R-:W-:-:S04]  /*1cb50*/  ULDC.64 UR4, c[0x0][0x330] ;  /* 0x0000cc0000047ab9 */ /* 0x000fc80000000a00 */
[----:B------:R-:W-:-:S03]  /*1cb60*/  IADD3 R3, R3, R10, RZ ;  /* 0x0000000a03037210 */ /* 0x000fc60007ffe0ff */
        /* <DEDUP_REMOVED lines=64> */
.L_x_5070:
        /* <DEDUP_REMOVED lines=25> */
.L_x_4933:
[----:B------:R-:W-:Y:S02]  /*1d100*/  PLOP3.LUT P1, PT, P1, P0, PT, 0xa2, 0x0 ;  /* 0x000000000000781c */ /* 0x000fe40000f21472 */
[----:B------:R-:W-:-:S08]  /*1d110*/  @P0 R2UR P1, UR4, R6 ;  /* 0x00000000060402ca */ /* 0x000fd00000020000 */
[----:B------:R-:W-:-:S05]  /*1d120*/  @P0 PLOP3.LUT P0, PT, P1, PT, PT, 0x80, 0x0 ;  /* 0x000000000000081c */ /* 0x000fca0000f0f070 */
[----:B------:R-:W-:Y:S01]  /*1d130*/  @!P1 SYNCS.ARRIVE.TRANS64.RED.A0T1 RZ, [UR4+0x28c50], RZ ;  /* 0x028c50ffffff99a7 */ /* 0x000fe20008200404 */
[----:B------:R-:W-:Y:S07]  /*1d140*/  @!P1 ARRIVES.LDGSTSBAR.64.TRANSCNT [UR4+0x28c50] ;  /* 0x028c5000ff0099b0 */ /* 0x000fee0008000a84 */
[----:B------:R-:W-:Y:S05]  /*1d150*/  @P0 BRA.U.ANY `(.L_x_4933) ;  /* 0xfffffffd00e80947 */ /* 0x000fea000393ffff */
[----:B------:R-:W-:Y:S01]  /*1d160*/  NOP ;  /* 0x0000000000007918 */ /* 0x000fe20000000000 */
[----:B0-----:R-:W4:Y:S02]  /*1d170*/  LDL R2, [R1+0x48] ;  /* 0x0000480001027983 */ /* 0x001f240000100800 */
[----:B----4-:R-:W-:-:S13]  /*1d180*/  ISETP.NE.AND P2, PT, R2, 0x3, PT ;  /* 0x000000030200780c */ /* 0x010fda0003f45270 */
[----:B------:R-:W-:Y:S05]  /*1d190*/  @!P2 BRA `(.L_x_4934) ;  /* 0x000000000004a947 */ /* 0x000fea0003800000 */
[----:B------:R-:W-:Y:S01]  /*1d1a0*/  BPT.TRAP 0x1 ;  /* 0x000000040000795c */ /* 0x000fe20000300000 */
.L_x_4934:
[----:B------:R1:W-:Y:S01]  /*1d1b0*/  SYNCS.ARRIVE.TRANS64.A1T0 RZ, [R6+URZ+0x28c50], RZ ;  /* 0x028c50ff06ff79a7 */ /* 0x0003e2000810003f */
[----:B------:R-:W-:Y:S05]  /*1d1c0*/  @P3 BRA `(.L_x_4935) ;  /* 0xfffffff000603947 */ /* 0x000fea000383ffff */
.L_x_4922:
[----:B------:R-:W-:Y:S05]  /*1d1d0*/  BSYNC B0 ;  /* 0x0000000000007941 */ /* 0x000fea0003800000 */
.L_x_4921:
        /* <DEDUP_REMOVED lines=21> */
.L_x_4937:
[----:B------:R-:W-:Y:S05]  /*1d330*/  BSYNC B0 ;  /* 0x0000000000007941 */ /* 0x000fea0003800000 */
.L_x_4936:
[----:B------:R-:W-:-:S07]  /*1d340*/  SEL R22, R22, RZ, P0 ;  /* 0x000000ff16167207 */ /* 0x000fce0000000000 */
.L_x_4896:
[----:B------:R-:W-:Y:S05]  /*1d350*/  BSYNC B7 ;  /* 0x0000000000077941 */ /* 0x000fea0003800000 */
.L_x_4894:
        /* <DEDUP_REMOVED lines=11> */
.L_x_4938:
        /* <DEDUP_REMOVED lines=23> */
[----:B----4-:R-:W-:Y:S01]  /*1d580*/  @!P1 IMAD.MOV.U32 R25, RZ, RZ, R7 ;  /* 0x000000ffff199224 */ /* 0x010fe200078e0007 */
[----:B-----5:R-:W-:Y:S02]  /*1d590*/  @!P1 MOV R5, R4 ;  /* 0x0000000400059202 */ /* 0x020fe40000000f00 */
        /* <DEDUP_REMOVED lines=18> */
.L_x_5080:
[----:B------:R-:W-:Y:S02]  /*1d6c0*/  ULDC UR4, c[0x0][0xc38] ;  /* 0x00030e0000047ab9 */ /* 0x000fe40000000800 */
[----:B------:R-:W-:-:S04]  /*1d6d0*/  IMAD.U32 R4, RZ, RZ, UR4 ;  /* 0x00000004ff047e24 */ /* 0x000fc8000f8e00ff */
[----:B-1----:R-:W-:-:S04]  /*1d6e0*/  IMAD R3, R14, R4, RZ ;  /* 0x000000040e037224 */ /* 0x002fc800078e02ff */
[----:B------:R-:W-:-:S05]  /*1d6f0*/  IMAD.IADD R6, R6, 0x1, R3 ;  /* 0x0000000106067824 */ /* 0x000fca00078e0203 */
[----:B------:R-:W-:-:S13]  /*1d700*/  ISETP.GT.AND P6, PT, R6, R0, PT ;  /* 0x000000000600720c */ /* 0x000fda0003fc4270 */
[----:B------:R-:W-:Y:S05]  /*1d710*/  @P6 BRA `(.L_x_4941) ;  /* 0x0000000000a46947 */ /* 0x000fea0003800000 */
.L_x_4944:
        /* <DEDUP_REMOVED lines=35> */
.L_x_5088:
[----:B------:R-:W-:Y:S02]  /*1d950*/  ULDC UR4, c[0x0][0xc38] ;  /* 0x00030e0000047ab9 */ /* 0x000fe40000000800 */
[----:B------:R-:W-:-:S04]  /*1d960*/  IMAD.U32 R4, RZ, RZ, UR4 ;  /* 0x00000004ff047e24 */ /* 0x000fc8000f8e00ff */
[----:B-1----:R-:W-:-:S04]  /*1d970*/  IMAD R3, R14, R4, RZ ;  /* 0x000000040e037224 */ /* 0x002fc800078e02ff */
[----:B------:R-:W-:-:S05]  /*1d980*/  IMAD.IADD R6, R3, 0x1, R6 ;  /* 0x0000000103067824 */ /* 0x000fca00078e0206 */
[----:B------:R-:W-:-:S13]  /*1d990*/  ISETP.GT.AND P6, PT, R6, R0, PT ;  /* 0x000000000600720c */ /* 0x000fda0003fc4270 */
[----:B------:R-:W-:Y:S05]  /*1d9a0*/  @!P6 BRA `(.L_x_4944) ;  /* 0xfffffffc005ce947 */ /* 0x000fea000383ffff */
.L_x_4941:
        /* <DEDUP_REMOVED lines=10> */
.L_x_5093:
[----:B------:R-:W-:-:S13]  /*1da50*/  ISETP.NE.AND P0, PT, R3, RZ, PT ;  /* 0x000000ff0300720c */ /* 0x000fda0003f05270 */
[----:B------:R-:W-:Y:S05]  /*1da60*/  @!P0 BRA `(.L_x_4946) ;  /* 0x0000000000108947 */ /* 0x000fea0003800000 */
[----:B------:R-:W-:Y:S01]  /*1da70*/  UMOV UR4, 0xffffffff ;  /* 0xffffffff00047882 */ /* 0x000fe20000000000 */
[----:B------:R-:W-:Y:S02]  /*1da80*/  VIADD R12, R7, 0xffffffff ;  /* 0xffffffff070c7836 */ /* 0x000fe40000000000 */
[----:B------:R-:W-:Y:S05]  /*1da90*/  BRA.DIV UR4, `(.L_x_4947) ;  /* 0x0000004a04bc7947 */ /* 0x000fea000b800000 */
[----:B------:R4:W0:Y:S02]  /*1daa0*/  SHFL.IDX PT, R24, R2, R12, 0x1f ;  /* 0x00001f0c02187589 */ /* 0x00082400000e0000 */
.L_x_4946:
        /* <DEDUP_REMOVED lines=10> */
[----:B0-----:R-:W-:-:S02]  /*1db50*/  IADD3 R8, R7, 0xffffffe, RZ ;  /* 0x0ffffffe07087810 */ /* 0x001fc40007ffe0ff */
[----:B------:R-:W-:-:S04]  /*1db60*/  IABS R7, R25 ;  /* 0x0000001900077213 */ /* 0x000fc80000000000 */
[----:B------:R0:W1:Y:S02]  /*1db70*/  F2I.FTZ.U32.TRUNC.NTZ R3, R8 ;  /* 0x0000000800037305 */ /* 0x000064000021f000 */
[----:B0-----:R-:W-:Y:S01]  /*1db80*/  IABS R8, R0 ;  /* 0x0000000000087213 */ /* 0x001fe20000000000 */
[----:B-1----:R-:W-:-:S04]  /*1db90*/  IMAD.MOV R9, RZ, RZ, -R3 ;  /* 0x000000ffff097224 */ /* 0x002fc800078e0a03 */
[----:B------:R-:W-:-:S04]  /*1dba0*/  IMAD R9, R9, R4, RZ ;  /* 0x0000000409097224 */ /* 0x000fc800078e02ff */
[----:B------:R-:W-:Y:S02]  /*1dbb0*/  IMAD.HI.U32 R3, R3, R9, R2 ;  /* 0x0000000903037227 */ /* 0x000fe400078e0002 */
[----:B------:R-:W0:Y:S02]  /*1dbc0*/  MUFU.RCP R2, R10 ;  /* 0x0000000a00027308 */ /* 0x000e240000001000 */
[----:B------:R-:W-:Y:S02]  /*1dbd0*/  IMAD.MOV R9, RZ, RZ, -R7 ;  /* 0x000000ffff097224 */ /* 0x000fe400078e0a07 */
[----:B------:R-:W-:-:S04]  /*1dbe0*/  IMAD.HI.U32 R7, R3, R8, RZ ;  /* 0x0000000803077227 */ /* 0x000fc800078e00ff */
[----:B------:R-:W-:-:S05]  /*1dbf0*/  IMAD R9, R7, R9, R8 ;  /* 0x0000000907097224 */ /* 0x000fca00078e0208 */
[----:B------:R-:W-:Y:S01]  /*1dc00*/  ISETP.GT.U32.AND P1, PT, R4, R9, PT ;  /* 0x000000090400720c */ /* 0x000fe20003f24070 */
[----:B0-----:R-:W-:Y:S02]  /*1dc10*/  VIADD R8, R2, 0xffffffe ;  /* 0x0ffffffe02087836 */ /* 0x001fe40000000000 */
[----:B------:R-:W-:Y:S02]  /*1dc20*/  IMAD.MOV.U32 R2, RZ, RZ, RZ ;  /* 0x000000ffff027224 */ /* 0x000fe400078e00ff */
[----:B------:R-:W0:Y:S08]  /*1dc30*/  F2I.FTZ.U32.TRUNC.NTZ R3, R8 ;  /* 0x0000000800037305 */ /* 0x000e30000021f000 */
[----:B------:R-:W-:-:S02]  /*1dc40*/  @!P1 IMAD.IADD R9, R9, 0x1, -R4 ;  /* 0x0000000109099824 */ /* 0x000fc400078e0a04 */
[----:B------:R-:W-:Y:S01]  /*1dc50*/  @!P1 VIADD R7, R7, 0x1 ;  /* 0x0000000107079836 */ /* 0x000fe20000000000 */
[----:B------:R-:W-:Y:S02]  /*1dc60*/  ISETP.NE.AND P1, PT, R25, RZ, PT ;  /* 0x000000ff1900720c */ /* 0x000fe40003f25270 */
[----:B------:R-:W-:Y:S02]  /*1dc70*/  ISETP.GE.U32.AND P0, PT, R9, R4, PT ;  /* 0x000000040900720c */ /* 0x000fe40003f06070 */
[----:B------:R-:W-:Y:S01]  /*1dc80*/  IABS R4, R5 ;  /* 0x0000000500047213 */ /* 0x000fe20000000000 */
[----:B0-----:R-:W-:-:S04]  /*1dc90*/  IMAD.MOV R9, RZ, RZ, -R3 ;  /* 0x000000ffff097224 */ /* 0x001fc800078e0a03 */
[----:B------:R-:W-:Y:S02]  /*1dca0*/  IMAD.MOV R4, RZ, RZ, -R4 ;  /* 0x000000ffff047224 */ /* 0x000fe400078e0a04 */
[----:B------:R-:W-:-:S04]  /*1dcb0*/  IMAD R9, R9, R6, RZ ;  /* 0x0000000609097224 */ /* 0x000fc800078e02ff */
[----:B------:R-:W-:Y:S01]  /*1dcc0*/  IMAD.HI.U32 R2, R3, R9, R2 ;  /* 0x0000000903027227 */ /* 0x000fe200078e0002 */
[----:B------:R-:W-:-:S03]  /*1dcd0*/  LOP3.LUT R3, R0, R25, RZ, 0x3c, !PT ;  /* 0x0000001900037212 */ /* 0x000fc600078e3cff */
[----:B------:R-:W-:Y:S01]  /*1dce0*/  @P0 VIADD R7, R7, 0x1 ;  /* 0x0000000107070836 */ /* 0x000fe20000000000 */
[----:B------:R-:W-:-:S13]  /*1dcf0*/  ISETP.GE.AND P2, PT, R3, RZ, PT ;  /* 0x000000ff0300720c */ /* 0x000fda0003f46270 */
[----:B------:R-:W-:Y:S01]  /*1dd00*/  @!P2 IMAD.MOV R7, RZ, RZ, -R7 ;  /* 0x000000ffff07a224 */ /* 0x000fe200078e0a07 */
[----:B------:R-:W-:-:S04]  /*1dd10*/  @!P1 LOP3.LUT R7, RZ, R25, RZ, 0x33, !PT ;  /* 0x00000019ff079212 */ /* 0x000fc800078e33ff */
[----:B------:R-:W-:-:S05]  /*1dd20*/  IABS R3, R7 ;  /* 0x0000000700037213 */ /* 0x000fca0000000000 */
[----:B------:R-:W-:-:S04]  /*1dd30*/  IMAD.HI.U32 R2, R2, R3, RZ ;  /* 0x0000000302027227 */ /* 0x000fc800078e00ff */
[----:B------:R-:W-:-:S05]  /*1dd40*/  IMAD R3, R2, R4, R3 ;  /* 0x0000000402037224 */ /* 0x000fca00078e0203 */
[----:B------:R-:W-:-:S13]  /*1dd50*/  ISETP.GT.U32.AND P1, PT, R6, R3, PT ;  /* 0x000000030600720c */ /* 0x000fda0003f24070 */
[-C--:B------:R-:W-:Y:S01]  /*1dd60*/  @!P1 IADD3 R3, R3, -R6.reuse, RZ ;  /* 0x8000000603039210 */ /* 0x080fe20007ffe0ff */
        /* <DEDUP_REMOVED lines=15> */
.L_x_4948:
[----:B----4-:R-:W0:Y:S02]  /*1de60*/  LDC.64 R2, c[0x0][0xc90] ;  /* 0x00032400ff027b82 */ /* 0x010e240000000a00 */
[----:B0-----:R-:W-:-:S05]  /*1de70*/  IMAD.WIDE R2, R27, 0x4, R2 ;  /* 0x000000041b027825 */ /* 0x001fca00078e0202 */
[----:B-1----:R0:W2:Y:S02]  /*1de80*/  LDG.E R7, desc[UR40][R2.64] ;  /* 0x0000002802077981 */ /* 0x0020a4000c1e1900 */
[----:B0-----:R-:W-:Y:S02]  /*1de90*/  IMAD.MOV.U32 R2, RZ, RZ, RZ ;  /* 0x000000ffff027224 */ /* 0x001fe400078e00ff */
[----:B--2---:R-:W-:-:S05]  /*1dea0*/  IMAD R5, R25, R7, RZ ;  /* 0x0000000719057224 */ /* 0x004fca00078e02ff */
[-C--:B------:R-:W-:Y:S02]  /*1deb0*/  IABS R6, R5.reuse ;  /* 0x0000000500067213 */ /* 0x080fe40000000000 */
[----:B------:R-:W-:Y:S02]  /*1dec0*/  IABS R10, R5 ;  /* 0x00000005000a7213 */ /* 0x000fe40000000000 */
[----:B------:R-:W0:Y:S08]  /*1ded0*/  I2F.RP R8, R6 ;  /* 0x0000000600087306 */ /* 0x000e300000209400 */
[----:B0-----:R-:W0:Y:S02]  /*1dee0*/  MUFU.RCP R8, R8 ;  /* 0x0000000800087308 */ /* 0x001e240000001000 */
[----:B0-----:R-:W-:-:S02]  /*1def0*/  VIADD R9, R8, 0xffffffe ;  /* 0x0ffffffe08097836 */ /* 0x001fc40000000000 */
[----:B------:R-:W-:-:S04]  /*1df00*/  IMAD.MOV R8, RZ, RZ, -R10 ;  /* 0x000000ffff087224 */ /* 0x000fc800078e0a0a */
[----:B------:R-:W0:Y:S02]  /*1df10*/  F2I.FTZ.U32.TRUNC.NTZ R3, R9 ;  /* 0x0000000900037305 */ /* 0x000e24000021f000 */
[----:B0-----:R-:W-:-:S04]  /*1df20*/  IMAD.MOV R11, RZ, RZ, -R3 ;  /* 0x000000ffff0b7224 */ /* 0x001fc800078e0a03 */
[----:B------:R-:W-:-:S04]  /*1df30*/  IMAD R11, R11, R6, RZ ;  /* 0x000000060b0b7224 */ /* 0x000fc800078e02ff */
[----:B------:R-:W-:Y:S01]  /*1df40*/  IMAD.HI.U32 R3, R3, R11, R2 ;  /* 0x0000000b03037227 */ /* 0x000fe200078e0002 */
[----:B------:R-:W-:-:S05]  /*1df50*/  IABS R2, R0 ;  /* 0x0000000000027213 */ /* 0x000fca0000000000 */
[----:B------:R-:W-:-:S04]  /*1df60*/  IMAD.HI.U32 R3, R3, R2, RZ ;  /* 0x0000000203037227 */ /* 0x000fc800078e00ff */
[----:B------:R-:W-:Y:S01]  /*1df70*/  IMAD R9, R3, R8, R2 ;  /* 0x0000000803097224 */ /* 0x000fe200078e0202 */
[----:B------:R-:W-:-:S04]  /*1df80*/  LOP3.LUT R2, R0, R5, RZ, 0x3c, !PT ;  /* 0x0000000500027212 */ /* 0x000fc800078e3cff */
[----:B------:R-:W-:Y:S02]  /*1df90*/  ISETP.GT.U32.AND P1, PT, R6, R9, PT ;  /* 0x000000090600720c */ /* 0x000fe40003f24070 */
[----:B------:R-:W-:-:S11]  /*1dfa0*/  ISETP.GE.AND P2, PT, R2, RZ, PT ;  /* 0x000000ff0200720c */ /* 0x000fd60003f46270 */
[-C--:B------:R-:W-:Y:S01]  /*1dfb0*/  @!P1 IADD3 R9, R9, -R6.reuse, RZ ;  /* 0x8000000609099210 */ /* 0x080fe20007ffe0ff */
[----:B------:R-:W-:Y:S01]  /*1dfc0*/  @!P1 VIADD R3, R3, 0x1 ;  /* 0x0000000103039836 */ /* 0x000fe20000000000 */
[----:B------:R-:W-:Y:S02]  /*1dfd0*/  ISETP.NE.AND P1, PT, R5, RZ, PT ;  /* 0x000000ff0500720c */ /* 0x000fe40003f25270 */
[----:B------:R-:W-:-:S13]  /*1dfe0*/  ISETP.GE.U32.AND P0, PT, R9, R6, PT ;  /* 0x000000060900720c */ /* 0x000fda0003f06070 */
[----:B------:R-:W-:-:S04]  /*1dff0*/  @P0 VIADD R3, R3, 0x1 ;  /* 0x0000000103030836 */ /* 0x000fc80000000000 */
[----:B------:R-:W-:-:S04]  /*1e000*/  IMAD.MOV.U32 R2, RZ, RZ, R3 ;  /* 0x000000ffff027224 */ /* 0x000fc800078e0003 */
[----:B------:R-:W-:Y:S01]  /*1e010*/  @!P2 IMAD.MOV R2, RZ, RZ, -R2 ;  /* 0x000000ffff02a224 */ /* 0x000fe200078e0a02 */
[----:B------:R-:W-:-:S05]  /*1e020*/  @!P1 LOP3.LUT R2, RZ, R5, RZ, 0x33, !PT ;  /* 0x00000005ff029212 */ /* 0x000fca00078e33ff */
[----:B------:R-:W-:Y:S02]  /*1e030*/  IMAD R6, R7, R2, RZ ;  /* 0x0000000207067224 */ /* 0x000fe400078e02ff */
[----:B------:R-:W-:Y:S02]  /*1e040*/  IMAD.MOV R2, RZ, RZ, -R2 ;  /* 0x000000ffff027224 */ /* 0x000fe400078e0a02 */
[----:B------:R-:W-:Y:S02]  /*1e050*/  IMAD.MOV R3, RZ, RZ, -R6 ;  /* 0x000000ffff037224 */ /* 0x000fe400078e0a06 */
[----:B------:R-:W-:Y:S02]  /*1e060*/  IMAD R5, R5, R2, R0 ;  /* 0x0000000205057224 */ /* 0x000fe400078e0200 */
[----:B------:R-:W-:Y:S01]  /*1e070*/  IMAD.MOV.U32 R2, RZ, RZ, RZ ;  /* 0x000000ffff027224 */ /* 0x000fe200078e00ff */
[----:B------:R-:W-:-:S04]  /*1e080*/  VIADDMNMX R4, R3, R4, R7, PT ;  /* 0x0000000403047246 */ /* 0x000fc80003800107 */
        /* <DEDUP_REMOVED lines=14> */
[----:B------:R-:W-:Y:S01]  /*1e170*/  @!P1 IMAD.IADD R0, R0, 0x1, -R7 ;  /* 0x0000000100009824 */ /* 0x000fe200078e0a07 */
[----:B------:R-:W-:Y:S02]  /*1e180*/  @!P1 IADD3 R2, R2, 0x1, RZ ;  /* 0x0000000102029810 */ /* 0x000fe40007ffe0ff */
[----:B------:R-:W-:Y:S02]  /*1e190*/  ISETP.NE.AND P1, PT, R4, RZ, PT ;  /* 0x000000ff0400720c */ /* 0x000fe40003f25270 */
[----:B------:R-:W-:Y:S02]  /*1e1a0*/  ISETP.GE.U32.AND P0, PT, R0, R7, PT ;  /* 0x000000070000720c */ /* 0x000fe40003f06070 */
[----:B------:R-:W-:Y:S02]  /*1e1b0*/  LOP3.LUT R0, R5, R4, RZ, 0x3c, !PT ;  /* 0x0000000405007212 */ /* 0x000fe400078e3cff */
[----:B------:R-:W-:Y:S02]  /*1e1c0*/  IADD3 R5, R6, 0x1000000, R5 ;  /* 0x0100000006057810 */ /* 0x000fe40007ffe005 */
[----:B------:R-:W-:-:S07]  /*1e1d0*/  ISETP.GE.AND P2, PT, R0, RZ, PT ;  /* 0x000000ff0000720c */ /* 0x000fce0003f46270 */
[----:B------:R-:W-:-:S06]  /*1e1e0*/  @P0 VIADD R2, R2, 0x1 ;  /* 0x0000000102020836 */ /* 0x000fcc0000000000 */
[----:B------:R-:W-:Y:S01]  /*1e1f0*/  @!P2 IMAD.MOV R2, RZ, RZ, -R2 ;  /* 0x000000ffff02a224 */ /* 0x000fe200078e0a02 */
[----:B------:R-:W-:Y:S01]  /*1e200*/  @!P1 LOP3.LUT R2, RZ, R4, RZ, 0x33, !PT ;  /* 0x00000004ff029212 */ /* 0x000fe200078e33ff */
[----:B------:R-:W-:-:S04]  /*1e210*/  IMAD.MOV R4, RZ, RZ, -R4 ;  /* 0x000000ffff047224 */ /* 0x000fc800078e0a04 */
[----:B------:R-:W-:-:S07]  /*1e220*/  IMAD R26, R2, R4, R5 ;  /* 0x00000004021a7224 */ /* 0x000fce00078e0205 */
.L_x_4949:
[----:B------:R-:W-:-:S05]  /*1e230*/  LOP3.LUT R2, RZ, R2, RZ, 0x33, !PT ;  /* 0x00000002ff027212 */ /* 0x000fca00078e33ff */
[----:B------:R-:W-:Y:S01]  /*1e240*/  IMAD.IADD R25, R25, 0x1, R2 ;  /* 0x0000000119197824 */ /* 0x000fe200078e0202 */
[----:B------:R-:W-:Y:S06]  /*1e250*/  BRA `(.L_x_4950) ;  /* 0x00000000001c7947 */ /* 0x000fec0003800000 */
.L_x_4942:
[----:B------:R-:W-:Y:S01]  /*1e260*/  UMOV UR4, URZ ;  /* 0x0000003f00047c82 */ /* 0x000fe20008000000 */
[----:B------:R-:W-:Y:S01]  /*1e270*/  UMOV UR5, URZ ;  /* 0x0000003f00057c82 */ /* 0x000fe20008000000 */
[----:B------:R-:W-:Y:S01]  /*1e280*/  ULDC UR6, c[0x0][0xc3c] ;  /* 0x00030f0000067ab9 */ /* 0x000fe20000000800 */
[----:B------:R-:W-:Y:S02]  /*1e290*/  IMAD.MOV.U32 R24, RZ, RZ, R0 ;  /* 0x000000ffff187224 */ /* 0x000fe400078e0000 */
[----:B------:R-:W-:Y:S02]  /*1e2a0*/  IMAD.U32 R25, RZ, RZ, UR4 ;  /* 0x00000004ff197e24 */ /* 0x000fe4000f8e00ff */
[----:B------:R-:W-:Y:S02]  /*1e2b0*/  IMAD.U32 R26, RZ, RZ, UR5 ;  /* 0x00000005ff1a7e24 */ /* 0x000fe4000f8e00ff */
[----:B------:R-:W-:-:S07]  /*1e2c0*/  IMAD.U32 R27, RZ, RZ, UR6 ;  /* 0x00000006ff1b7e24 */ /* 0x000fce000f8e00ff */
.L_x_4950:
        /* <DEDUP_REMOVED lines=10> */
.L_x_4939:
[----:B------:R-:W-:Y:S02]  /*1e370*/  ULDC UR4, c[0x0][0xc3c] ;  /* 0x00030f0000047ab9 */ /* 0x000fe40000000800 */
[----:B0-----:R-:W-:-:S13]  /*1e380*/  ISETP.GE.AND P0, PT, R27, UR4, PT ;  /* 0x000000041b007c0c */ /* 0x001fda000bf06270 */
[----:B------:R-:W-:Y:S05]  /*1e390*/  @!P0 BRA `(.L_x_4951) ;  /* 0xffffff9000a48947 */ /* 0x000fea000383ffff */
[----:B------:R-:W-:Y:S05]  /*1e3a0*/  BSYNC B8 ;  /* 0x0000000000087941 */ /* 0x000fea0003800000 */
.L_x_4840:
        /* <DEDUP_REMOVED lines=12> */
.L_x_5096:
[----:B------:R-:W-:Y:S05]  /*1e470*/  BSYNC B0 ;  /* 0x0000000000007941 */ /* 0x000fea0003800000 */
.L_x_4952:
[----:B------:R-:W-:-:S03]  /*1e480*/  UMOV UR4, 0xffffffff ;  /* 0xffffffff00047882 */ /* 0x000fc60000000000 */
[----:B------:R-:W-:Y:S05]  /*1e490*/  BRA.DIV UR4, `(.L_x_4954) ;  /* 0x0000004204787947 */ /* 0x000fea000b800000 */
[----:B0-----:R-:W0:Y:S02]  /*1e4a0*/  S2R R0, SR_TID.X ;  /* 0x0000000000007919 */ /* 0x001e240000002100 */
[----:B0-----:R-:W-:-:S04]  /*1e4b0*/  SHF.R.U32.HI R0, RZ, 0x5, R0 ;  /* 0x00000005ff007819 */ /* 0x001fc80000011600 */
[----:B------:R-:W-:-:S05]  /*1e4c0*/  LOP3.LUT R0, R0, 0x3, RZ, 0xc0, !PT ;  /* 0x0000000300007812 */ /* 0x000fca00078ec0ff */
[----:B------:R0:W1:Y:S02]  /*1e4d0*/  SHFL.IDX PT, R14, R0, RZ, 0x1f ;  /* 0x00001fff000e7589 */ /* 0x00006400000e0000 */
.L_x_5099:
[----:B-1----:R-:W-:-:S13]  /*1e4e0*/  ISETP.NE.AND P0, PT, R14, RZ, PT ;  /* 0x000000ff0e00720c */ /* 0x002fda0003f05270 */
[----:B------:R-:W-:Y:S05]  /*1e4f0*/  @P0 BRA `(.L_x_4675) ;  /* 0x0000000000880947 */ /* 0x000fea0003800000 */
[----:B------:R-:W-:-:S03]  /*1e500*/  UMOV UR4, 0xffffffff ;  /* 0xffffffff00047882 */ /* 0x000fc60000000000 */
[----:B------:R-:W-:Y:S05]  /*1e510*/  BRA.DIV UR4, `(.L_x_4955) ;  /* 0x00000042048c7947 */ /* 0x000fea000b800000 */
[----:B------:R-:W-:-:S13]  /*1e520*/  ELECT P6, URZ, PT ;  /* 0x00000000003f782f */ /* 0x000fda00038c0000 */
.L_x_5102:
[----:B------:R-:W-:Y:S05]  /*1e530*/  @!P6 BRA `(.L_x_4675) ;  /* 0x000000000078e947 */ /* 0x000fea0003800000 */
[----:B0-----:R-:W5:Y:S02]  /*1e540*/  LDL.LU R0, [R1] ;  /* 0x0000000001007983 */ /* 0x001f640000300800 */
[----:B-----5:R-:W-:-:S04]  /*1e550*/  LOP3.LUT R0, R0, 0x2, RZ, 0xfc, !PT ;  /* 0x0000000200007812 */ /* 0x020fc800078efcff */
[----:B------:R-:W-:-:S13]  /*1e560*/  ISETP.NE.AND P0, PT, R0, 0x3, PT ;  /* 0x000000030000780c */ /* 0x000fda0003f05270 */
[----:B------:R-:W-:Y:S05]  /*1e570*/  @!P0 BRA `(.L_x_4956) ;  /* 0x0000000000048947 */ /* 0x000fea0003800000 */
[----:B------:R-:W-:Y:S01]  /*1e580*/  BPT.TRAP 0x1 ;  /* 0x000000040000795c */ /* 0x000fe20000300000 */
.L_x_4956:
[----:B------:R-:W-:Y:S01]  /*1e590*/  IMAD R5, R22, 0x8, R7 ;  /* 0x0000000816057824 */ /* 0x000fe200078e0207 */
[----:B------:R-:W-:Y:S02]  /*1e5a0*/  SHF.L.U32 R0, R28, 0x1f, RZ ;  /* 0x0000001f1c007819 */ /* 0x000fe400000006ff */
[----:B------:R-:W-:Y:S02]  /*1e5b0*/  IADD3 R22, R22, 0x1, RZ ;  /* 0x0000000116167810 */ /* 0x000fe40007ffe0ff */
[----:B------:R-:W0:Y:S02]  /*1e5c0*/  SYNCS.PHASECHK.TRANS64.TRYWAIT P1, [R5+URZ+0x28c40], R0 ;  /* 0x028c4000050075a7 */ /* 0x000e24000802017f */
[----:B------:R-:W-:-:S04]  /*1e5d0*/  ISETP.NE.AND P2, PT, R22, 0x2, PT ;  /* 0x000000021600780c */ /* 0x000fc80003f45270 */
[----:B------:R-:W-:Y:S01]  /*1e5e0*/  SEL R3, RZ, 0x1, P2 ;  /* 0x00000001ff037807 */ /* 0x000fe20001000000 */
[----:B0-----:R-:W-:Y:S08]  /*1e5f0*/  @!P1 BRA `(.L_x_4957) ;  /* 0x0000004000749947 */ /* 0x001ff00003800000 */
.L_x_5103:
[----:B------:R-:W-:Y:S02]  /*1e600*/  SEL R22, R22, RZ, P2 ;  /* 0x000000ff16167207 */ /* 0x000fe40001000000 */
[----:B------:R-:W-:Y:S01]  /*1e610*/  LOP3.LUT R2, R28, R3, RZ, 0x3c, !PT ;  /* 0x000000031c027212 */ /* 0x000fe200078e3cff */
[----:B------:R-:W-:Y:S06]  /*1e620*/  @!P0 BRA `(.L_x_4958) ;  /* 0x0000000000048947 */ /* 0x000fec0003800000 */
[----:B------:R-:W-:Y:S01]  /*1e630*/  BPT.TRAP 0x1 ;  /* 0x000000040000795c */ /* 0x000fe20000300000 */
.L_x_4958:
[----:B------:R-:W-:Y:S01]  /*1e640*/  IMAD R3, R22, 0x8, R7 ;  /* 0x0000000816037824 */ /* 0x000fe200078e0207 */
[----:B------:R-:W-:-:S04]  /*1e650*/  SHF.L.U32 R2, R2, 0x1f, RZ ;  /* 0x0000001f02027819 */ /* 0x000fc800000006ff */
[----:B------:R-:W1:Y:S02]  /*1e660*/  SYNCS.PHASECHK.TRANS64.TRYWAIT P1, [R3+URZ+0x28c40], R2 ;  /* 0x028c4002030075a7 */ /* 0x000e64000802017f */
[----:B-1----:R-:W-:Y:S05]  /*1e670*/  @!P1 BRA `(.L_x_4959) ;  /* 0x0000004000689947 */ /* 0x002fea0003800000 */
.L_x_5104:
[----:B------:R-:W-:Y:S05]  /*1e680*/  @!P0 BRA `(.L_x_4960) ;  /* 0x0000000000048947 */ /* 0x000fea0003800000 */
[----:B------:R-:W-:Y:S01]  /*1e690*/  BPT.TRAP 0x1 ;  /* 0x000000040000795c */ /* 0x000fe20000300000 */
.L_x_4960:
[----:B------:R-:W5:Y:S02]  /*1e6a0*/  SYNCS.PHASECHK.TRANS64.TRYWAIT P1, [R5+URZ+0x28c60], R0 ;  /* 0x028c6000050075a7 */ /* 0x000f64000802017f */
[----:B-----5:R-:W-:Y:S05]  /*1e6b0*/  @!P1 BRA `(.L_x_4961) ;  /* 0x00000040006c9947 */ /* 0x020fea0003800000 */
.L_x_5105:
[----:B------:R-:W-:Y:S05]  /*1e6c0*/  @!P0 BRA `(.L_x_4962) ;  /* 0x0000000000048947 */ /* 0x000fea0003800000 */
[----:B------:R-:W-:Y:S01]  /*1e6d0*/  BPT.TRAP 0x1 ;  /* 0x000000040000795c */ /* 0x000fe20000300000 */
.L_x_4962:
[----:B------:R0:W0:Y:S02]  /*1e6e0*/  SYNCS.PHASECHK.TRANS64.TRYWAIT P0, [R3+URZ+0x28c60], R2 ;  /* 0x028c6002030075a7 */ /* 0x000024000800017f */
[----:B0-----:R-:W-:Y:S05]  /*1e6f0*/  @!P0 NANOSLEEP.SYNCS 0x989680 ;  /* 0x009896800000895d */ /* 0x001fea0003900000 */
[----:B------:R-:W0:Y:S02]  /*1e700*/  @!P0 SYNCS.PHASECHK.TRANS64 P0, [R3+URZ+0x28c60], R2 ;  /* 0x028c6002030085a7 */ /* 0x000e24000800007f */
[----:B0-----:R-:W-:Y:S05]  /*1e710*/  @!P0 BRA `(.L_x_4962) ;  /* 0xfffffffc00f08947 */ /* 0x001fea000383ffff */
.L_x_4675:
[----:B------:R-:W-:Y:S05]  /*1e720*/  BSYNC B9 ;  /* 0x0000000000097941 */ /* 0x000fea0003800000 */
.L_x_4672:
[----:B------:R-:W-:Y:S05]  /*1e730*/  EXIT ;  /* 0x000000000000794d */ /* 0x000fea0003800000 */
.L_x_4693:
[----:B0-----:R0:W1:Y:S02]  /*1e740*/  SYNCS.PHASECHK.TRANS64.TRYWAIT P6, [R60+URZ+0x28c90], R67 ;  /* 0x028c90433c0075a7 */ /* 0x00106400080c017f */
[----:B-1----:R-:W-:Y:S05]  /*1e750*/  @!P6 NANOSLEEP.SYNCS 0x989680 ;  /* 0x009896800000e95d */ /* 0x002fea0003900000 */
[----:B------:R-:W1:Y:S02]  /*1e760*/  @!P6 SYNCS.PHASECHK.TRANS64 P6, [R60+URZ+0x28c90], R67 ;  /* 0x028c90433c00e5a7 */ /* 0x000e6400080c007f */
[----:B-1----:R-:W-:Y:S05]  /*1e770*/  @!P6 BRA `(.L_x_4693) ;  /* 0xfffffffc00f0e947 */ /* 0x002fea000383ffff */
[----:B------:R-:W-:Y:S05]  /*1e780*/  BRA `(.L_x_4963) ;  /* 0xfffffe4800847947 */ /* 0x000fea000383ffff */
.L_x_4694:
        /* <DEDUP_REMOVED lines=8> */
.L_x_4965:
[----:B------:R-:W-:Y:S05]  /*1e810*/  BSYNC B1 ;  /* 0x0000000000017941 */ /* 0x000fea0003800000 */
.L_x_4964:
        /* <DEDUP_REMOVED lines=8> */
.L_x_4966:
[----:B------:R-:W-:Y:S01]  /*1e8a0*/  IMAD.MOV.U32 R68, RZ, RZ, R14 ;  /* 0x000000ffff447224 */ /* 0x000fe200078e000e */
[----:B------:R-:W-:Y:S06]  /*1e8b0*/  BRA `(.L_x_4967) ;  /* 0xfffffe48004c7947 */ /* 0x000fec000383ffff */
.L_x_4704:
[----:B0-----:R0:W1:Y:S02]  /*1e8c0*/  SYNCS.PHASECHK.TRANS64.TRYWAIT P6, [R60+URZ+0x28c90], R67 ;  /* 0x028c90433c0075a7 */ /* 0x00106400080c017f */
[----:B-1----:R-:W-:Y:S05]  /*1e8d0*/  @!P6 NANOSLEEP.SYNCS 0x989680 ;  /* 0x009896800000e95d */ /* 0x002fea0003900000 */
[----:B------:R-:W1:Y:S02]  /*1e8e0*/  @!P6 SYNCS.PHASECHK.TRANS64 P6, [R60+URZ+0x28c90], R67 ;  /* 0x028c90433c00e5a7 */ /* 0x000e6400080c007f */
[----:B-1----:R-:W-:Y:S05]  /*1e8f0*/  @!P6 BRA `(.L_x_4704) ;  /* 0xfffffffc00f0e947 */ /* 0x002fea000383ffff */
[----:B------:R-:W-:Y:S05]  /*1e900*/  BRA `(.L_x_4968) ;  /* 0xfffffe5000a87947 */ /* 0x000fea000383ffff */
.L_x_4705:
[----:B------:R-:W-:Y:S01]  /*1e910*/  BSSY B1, `(.L_x_4969) ;  /* 0x0000008000017945 */ /* 0x000fe20003800000 */
[----:B------:R-:W-:Y:S01]  /*1e920*/  MOV R13, R14 ;  /* 0x0000000e000d7202 */ /* 0x000fe20000000f00 */
[----:B------:R-:W-:Y:S02]  /*1e930*/  IMAD.MOV.U32 R12, RZ, RZ, RZ ;  /* 0x000000ffff0c7224 */ /* 0x000fe400078e00ff */
[----:B------:R-:W-:Y:S02]  /*1e940*/  IMAD.MOV.U32 R11, RZ, RZ, 0x1c1f ;  /* 0x00001c1fff0b7424 */ /* 0x000fe400078e00ff */
[----:B------:R-:W-:-:S07]  /*1e950*/  IMAD.MOV.U32 R15, RZ, RZ, -0x1 ;  /* 0xffffffffff0f7424 */ /* 0x000fce00078e00ff */
[----:B0-----:R-:W-:Y:S05]  /*1e960*/  WARPSYNC.COLLECTIVE R15, `(.L_x_4970) ;  /* 0x000000000f087348 */ /* 0x001fea0003c00000 */
[----:B------:R1:W2:Y:S02]  /*1e970*/  SHFL.IDX P6, R14, R13, R12, R11 ;  /* 0x0000000c0d0e7389 */ /* 0x0002a400000c000b */
[----:B012---:R-:W-:Y:S01]  /*1e980*/  ENDCOLLECTIVE ;  /* 0x000000000000791b */ /* 0x007fe20003800000 */
.L_x_4970:
[----:B------:R-:W-:Y:S05]  /*1e990*/  BSYNC B1 ;  /* 0x0000000000017941 */ /* 0x000fea0003800000 */
.L_x_4969:
        /* <DEDUP_REMOVED lines=8> */
.L_x_4971:
[----:B------:R-:W-:Y:S01]  /*1ea20*/  IMAD.MOV.U32 R68, RZ, RZ, R14 ;  /* 0x000000ffff447224 */ /* 0x000fe200078e000e */
[----:B------:R-:W-:Y:S06]  /*1ea30*/  BRA `(.L_x_4972) ;  /* 0xfffffe5000707947 */ /* 0x000fec000383ffff */
.L_x_4710:
[----:B0-----:R0:W1:Y:S02]  /*1ea40*/  SYNCS.PHASECHK.TRANS64.TRYWAIT P0, [R60+URZ+0x28c90], R67 ;  /* 0x028c90433c0075a7 */ /* 0x001064000800017f */
[----:B-1----:R-:W-:Y:S05]  /*1ea50*/  @!P0 NANOSLEEP.SYNCS 0x989680 ;  /* 0x009896800000895d */ /* 0x002fea0003900000 */
[----:B------:R-:W1:Y:S02]  /*1ea60*/  @!P0 SYNCS.PHASECHK.TRANS64 P0, [R60+URZ+0x28c90], R67 ;  /* 0x028c90433c0085a7 */ /* 0x000e64000800007f */
[----:B-1----:R-:W-:Y:S05]  /*1ea70*/  @!P0 BRA `(.L_x_4710) ;  /* 0xfffffffc00f08947 */ /* 0x002fea000383ffff */
[----:B------:R-:W-:Y:S05]  /*1ea80*/  BRA `(.L_x_4973) ;  /* 0xfffffe5800787947 */ /* 0x000fea000383ffff */
.L_x_4711:
[----:B------:R-:W-:Y:S01]  /*1ea90*/  BSSY B1, `(.L_x_4974) ;  /* 0x0000007000017945 */ /* 0x000fe20003800000 */
[----:B------:R-:W-:Y:S01]  /*1eaa0*/  IMAD.MOV.U32 R12, RZ, RZ, RZ ;  /* 0x000000ffff0c7224 */ /* 0x000fe200078e00ff */
[----:B------:R-:W-:Y:S01]  /*1eab0*/  MOV R15, 0xffffffff ;  /* 0xffffffff000f7802 */ /* 0x000fe20000000f00 */
[----:B------:R-:W-:-:S07]  /*1eac0*/  IMAD.MOV.U32 R11, RZ, RZ, 0x1c1f ;  /* 0x00001c1fff0b7424 */ /* 0x000fce00078e00ff */
[----:B0-----:R-:W-:Y:S05]  /*1ead0*/  WARPSYNC.COLLECTIVE R15, `(.L_x_4975) ;  /* 0x000000000f087348 */ /* 0x001fea0003c00000 */
[----:B------:R1:W2:Y:S02]  /*1eae0*/  SHFL.IDX P6, R14, R13, R12, R11 ;  /* 0x0000000c0d0e7389 */ /* 0x0002a400000c000b */
[----:B012---:R-:W-:Y:S01]  /*1eaf0*/  ENDCOLLECTIVE ;  /* 0x000000000000791b */ /* 0x007fe20003800000 */
.L_x_4975:
[----:B------:R-:W-:Y:S05]  /*1eb00*/  BSYNC B1 ;  /* 0x0000000000017941 */ /* 0x000fea0003800000 */
.L_x_4974:
        /* <DEDUP_REMOVED lines=8> */
.L_x_4976:
[----:B------:R-:W-:Y:S05]  /*1eb90*/  BRA `(.L_x_4977) ;  /* 0xfffffe5800987947 */ /* 0x000fea000383ffff */
.L_x_4715:
[----:B--2---:R2:W4:Y:S02]  /*1eba0*/  SYNCS.PHASECHK.TRANS64.TRYWAIT P5, [R60+URZ+0x28cb0], R67 ;  /* 0x028cb0433c0075a7 */ /* 0x00452400080a017f */
[----:B----4-:R-:W-:Y:S05]  /*1ebb0*/  @!P5 NANOSLEEP.SYNCS 0x989680 ;  /* 0x009896800000d95d */ /* 0x010fea0003900000 */
[----:B------:R-:W4:Y:S02]  /*1ebc0*/  @!P5 SYNCS.PHASECHK.TRANS64 P5, [R60+URZ+0x28cb0], R67 ;  /* 0x028cb0433c00d5a7 */ /* 0x000f2400080a007f */
[----:B----4-:R-:W-:Y:S05]  /*1ebd0*/  @!P5 BRA `(.L_x_4715) ;  /* 0xfffffffc00f0d947 */ /* 0x010fea000383ffff */
[----:B------:R-:W-:Y:S05]  /*1ebe0*/  BRA `(.L_x_4978) ;  /* 0xfffffe5c00247947 */ /* 0x000fea000383ffff */
.L_x_4728:
[----:B0-----:R0:W1:Y:S02]  /*1ebf0*/  SYNCS.PHASECHK.TRANS64.TRYWAIT P1, [R12+URZ+0x28c50], R5 ;  /* 0x028c50050c0075a7 */ /* 0x001064000802017f */
[----:B-1----:R-:W-:Y:S05]  /*1ec00*/  @!P1 NANOSLEEP.SYNCS 0x989680 ;  /* 0x009896800000995d */ /* 0x002fea0003900000 */
[----:B------:R-:W1:Y:S02]  /*1ec10*/  @!P1 SYNCS.PHASECHK.TRANS64 P1, [R12+URZ+0x28c50], R5 ;  /* 0x028c50050c0095a7 */ /* 0x000e64000802007f */
[----:B-1----:R-:W-:Y:S05]  /*1ec20*/  @!P1 BRA `(.L_x_4728) ;  /* 0xfffffffc00f09947 */ /* 0x002fea000383ffff */
[----:B------:R-:W-:Y:S05]  /*1ec30*/  BRA `(.L_x_4979) ;  /* 0xfffffe6c00dc7947 */ /* 0x000fea000383ffff */
.L_x_4736:
[----:B-1----:R1:W2:Y:S02]  /*1ec40*/  SYNCS.PHASECHK.TRANS64.TRYWAIT P1, [R21+URZ+0x28c50], R12 ;  /* 0x028c500c150075a7 */ /* 0x0022a4000802017f */
[----:B--2---:R-:W-:Y:S05]  /*1ec50*/  @!P1 NANOSLEEP.SYNCS 0x989680 ;  /* 0x009896800000995d */ /* 0x004fea0003900000 */
[----:B------:R-:W2:Y:S02]  /*1ec60*/  @!P1 SYNCS.PHASECHK.TRANS64 P1, [R21+URZ+0x28c50], R12 ;  /* 0x028c500c150095a7 */ /* 0x000ea4000802007f */
[----:B--2---:R-:W-:Y:S05]  /*1ec70*/  @!P1 BRA `(.L_x_4736) ;  /* 0xfffffffc00f09947 */ /* 0x004fea000383ffff */
[----:B------:R-:W-:Y:S05]  /*1ec80*/  BRA `(.L_x_4735) ;  /* 0xfffffe7c00047947 */ /* 0x000fea000383ffff */
.L_x_4752:
        /* <DEDUP_REMOVED lines=8> */
.L_x_4981:
[----:B------:R-:W-:Y:S05]  /*1ed10*/  BSYNC B1 ;  /* 0x0000000000017941 */ /* 0x000fea0003800000 */
.L_x_4980:
[----:B------:R-:W-:Y:S01]  /*1ed20*/  IMAD.MOV.U32 R13, RZ, RZ, R10 ;  /* 0x000000ffff0d7224 */ /* 0x000fe200078e000a */
[----:B------:R-:W-:Y:S01]  /*1ed30*/  MOV R12, RZ ;  /* 0x000000ff000c7202 */ /* 0x000fe20000000f00 */
[----:B------:R-:W-:Y:S02]  /*1ed40*/  IMAD.MOV.U32 R11, RZ, RZ, 0x1c1f ;  /* 0x00001c1fff0b7424 */ /* 0x000fe400078e00ff */
[----:B------:R-:W-:Y:S02]  /*1ed50*/  IMAD.MOV.U32 R15, RZ, RZ, -0x1 ;  /* 0xffffffffff0f7424 */ /* 0x000fe400078e00ff */
[----:B------:R-:W-:-:S07]  /*1ed60*/  IMAD.MOV.U32 R0, RZ, RZ, R14 ;  /* 0x000000ffff007224 */ /* 0x000fce00078e000e */
[----:B------:R-:W-:Y:S05]  /*1ed70*/  WARPSYNC.COLLECTIVE R15, `(.L_x_4982) ;  /* 0x000000000f087348 */ /* 0x000fea0003c00000 */
[----:B------:R0:W1:Y:S02]  /*1ed80*/  SHFL.IDX P6, R14, R13, R12, R11 ;  /* 0x0000000c0d0e7389 */ /* 0x00006400000c000b */
[----:B01----:R-:W-:Y:S01]  /*1ed90*/  ENDCOLLECTIVE ;  /* 0x000000000000791b */ /* 0x003fe20003800000 */
.L_x_4982:
[----:B------:R-:W-:Y:S02]  /*1eda0*/  IMAD.MOV.U32 R13, RZ, RZ, R152 ;  /* 0x000000ffff0d7224 */ /* 0x000fe400078e0098 */
[----:B------:R-:W-:-:S07]  /*1edb0*/  IMAD.MOV.U32 R3, RZ, RZ, R14 ;  /* 0x000000ffff037224 */ /* 0x000fce00078e000e */
[----:B------:R-:W-:Y:S05]  /*1edc0*/  WARPSYNC.COLLECTIVE R15, `(.L_x_4983) ;  /* 0x000000000f087348 */ /* 0x000fea0003c00000 */
[----:B------:R0:W1:Y:S02]  /*1edd0*/  SHFL.IDX P6, R14, R13, R12, R11 ;  /* 0x0000000c0d0e7389 */ /* 0x00006400000c000b */
[----:B01----:R-:W-:Y:S01]  /*1ede0*/  ENDCOLLECTIVE ;  /* 0x000000000000791b */ /* 0x003fe20003800000 */
.L_x_4983:
[----:B------:R-:W-:Y:S02]  /*1edf0*/  IMAD.MOV.U32 R13, RZ, RZ, R30 ;  /* 0x000000ffff0d7224 */ /* 0x000fe400078e001e */
[----:B------:R-:W-:-:S07]  /*1ee00*/  IMAD.MOV.U32 R7, RZ, RZ, R14 ;  /* 0x000000ffff077224 */ /* 0x000fce00078e000e */
[----:B------:R-:W-:Y:S05]  /*1ee10*/  WARPSYNC.COLLECTIVE R15, `(.L_x_4984) ;  /* 0x000000000f087348 */ /* 0x000fea0003c00000 */
[----:B------:R0:W1:Y:S02]  /*1ee20*/  SHFL.IDX P6, R14, R13, R12, R11 ;  /* 0x0000000c0d0e7389 */ /* 0x00006400000c000b */
[----:B01----:R-:W-:Y:S01]  /*1ee30*/  ENDCOLLECTIVE ;  /* 0x000000000000791b */ /* 0x003fe20003800000 */
.L_x_4984:
[----:B------:R-:W-:Y:S01]  /*1ee40*/  IMAD.MOV.U32 R8, RZ, RZ, R14 ;  /* 0x000000ffff087224 */ /* 0x000fe200078e000e */
[----:B------:R-:W-:Y:S06]  /*1ee50*/  BRA `(.L_x_4985) ;  /* 0xfffffe9400507947 */ /* 0x000fec000383ffff */
.L_x_4755:
[----:B------:R-:W-:Y:S01]  /*1ee60*/  BSSY B1, `(.L_x_4986) ;  /* 0x0000008000017945 */ /* 0x000fe20003800000 */
[----:B------:R-:W-:Y:S02]  /*1ee70*/  IMAD.MOV.U32 R13, RZ, RZ, R31 ;  /* 0x000000ffff0d7224 */ /* 0x000fe400078e001f */
[----:B------:R-:W-:Y:S02]  /*1ee80*/  IMAD.MOV.U32 R12, RZ, RZ, 0x1 ;  /* 0x00000001ff0c7424 */ /* 0x000fe400078e00ff */
[----:B------:R-:W-:Y:S02]  /*1ee90*/  IMAD.MOV.U32 R11, RZ, RZ, 0x1c1f ;  /* 0x00001c1fff0b7424 */ /* 0x000fe400078e00ff */
[----:B------:R-:W-:-:S07]  /*1eea0*/  IMAD.MOV.U32 R15, RZ, RZ, -0x1 ;  /* 0xffffffffff0f7424 */ /* 0x000fce00078e00ff */
[----:B0--3--:R-:W-:Y:S05]  /*1eeb0*/  WARPSYNC.COLLECTIVE R15, `(.L_x_4987) ;  /* 0x000000000f087348 */ /* 0x009fea0003c00000 */
[----:B------:R1:W2:Y:S02]  /*1eec0*/  SHFL.IDX P6, R14, R13, R12, R11 ;  /* 0x0000000c0d0e7389 */ /* 0x0002a400000c000b */
[----:B0123--:R-:W-:Y:S01]  /*1eed0*/  ENDCOLLECTIVE ;  /* 0x000000000000791b */ /* 0x00ffe20003800000 */
.L_x_4987:
[----:B------:R-:W-:Y:S05]  /*1eee0*/  BSYNC B1 ;  /* 0x0000000000017941 */ /* 0x000fea0003800000 */
.L_x_4986:
[----:B------:R-:W-:Y:S01]  /*1eef0*/  IMAD.MOV.U32 R13, RZ, RZ, R10 ;  /* 0x000000ffff0d7224 */ /* 0x000fe200078e000a */
[----:B------:R-:W-:Y:S01]  /*1ef00*/  MOV R0, R14 ;  /* 0x0000000e00007202 */ /* 0x000fe20000000f00 */
[----:B------:R-:W-:Y:S02]  /*1ef10*/  IMAD.MOV.U32 R12, RZ, RZ, 0x1 ;  /* 0x00000001ff0c7424 */ /* 0x000fe400078e00ff */
[----:B------:R-:W-:Y:S02]  /*1ef20*/  IMAD.MOV.U32 R11, RZ, RZ, 0x1c1f ;  /* 0x00001c1fff0b7424 */ /* 0x000fe400078e00ff */
[----:B------:R-:W-:-:S07]  /*1ef30*/  IMAD.MOV.U32 R15, RZ, RZ, -0x1 ;  /* 0xffffffffff0f7424 */ /* 0x000fce00078e00ff */
[----:B------:R-:W-:Y:S05]  /*1ef40*/  WARPSYNC.COLLECTIVE R15, `(.L_x_4988) ;  /* 0x000000000f087348 */ /* 0x000fea0003c00000 */
[----:B------:R0:W1:Y:S02]  /*1ef50*/  SHFL.IDX P6, R14, R13, R12, R11 ;  /* 0x0000000c0d0e7389 */ /* 0x00006400000c000b */
[----:B01----:R-:W-:Y:S01]  /*1ef60*/  ENDCOLLECTIVE ;  /* 0x000000000000791b */ /* 0x003fe20003800000 */
.L_x_4988:
[----:B------:R-:W-:Y:S02]  /*1ef70*/  IMAD.MOV.U32 R13, RZ, RZ, R152 ;  /* 0x000000ffff0d7224 */ /* 0x000fe400078e0098 */
[----:B------:R-:W-:-:S07]  /*1ef80*/  IMAD.MOV.U32 R3, RZ, RZ, R14 ;  /* 0x000000ffff037224 */ /* 0x000fce00078e000e */
[----:B------:R-:W-:Y:S05]  /*1ef90*/  WARPSYNC.COLLECTIVE R15, `(.L_x_4989) ;  /* 0x000000000f087348 */ /* 0x000fea0003c00000 */
[----:B------:R0:W1:Y:S02]  /*1efa0*/  SHFL.IDX P6, R14, R13, R12, R11 ;  /* 0x0000000c0d0e7389 */ /* 0x00006400000c000b */
[----:B01----:R-:W-:Y:S01]  /*1efb0*/  ENDCOLLECTIVE ;  /* 0x000000000000791b */ /* 0x003fe20003800000 */
.L_x_4989:
[----:B------:R-:W-:Y:S02]  /*1efc0*/  IMAD.MOV.U32 R13, RZ, RZ, R30 ;  /* 0x000000ffff0d7224 */ /* 0x000fe400078e001e */
[----:B------:R-:W-:-:S07]  /*1efd0*/  IMAD.MOV.U32 R7, RZ, RZ, R14 ;  /* 0x000000ffff077224 */ /* 0x000fce00078e000e */
[----:B------:R-:W-:Y:S05]  /*1efe0*/  WARPSYNC.COLLECTIVE R15, `(.L_x_4990) ;  /* 0x000000000f087348 */ /* 0x000fea0003c00000 */
[----:B------:R0:W1:Y:S02]  /*1eff0*/  SHFL.IDX P6, R14, R13, R12, R11 ;  /* 0x0000000c0d0e7389 */ /* 0x00006400000c000b */
[----:B01----:R-:W-:Y:S01]  /*1f000*/  ENDCOLLECTIVE ;  /* 0x000000000000791b */ /* 0x003fe20003800000 */
.L_x_4990:
[----:B------:R-:W-:Y:S01]  /*1f010*/  IMAD.MOV.U32 R30, RZ, RZ, R14 ;  /* 0x000000ffff1e7224 */ /* 0x000fe200078e000e */
[----:B------:R-:W-:Y:S06]  /*1f020*/  BRA `(.L_x_4991) ;  /* 0xfffffe9400b07947 */ /* 0x000fec000383ffff */
.L_x_4759:
[----:B0-----:R0:W1:Y:S02]  /*1f030*/  SYNCS.PHASECHK.TRANS64.TRYWAIT P0, [R2+URZ+0x28c00], R35 ;  /* 0x028c0023020075a7 */ /* 0x001064000800017f */
[----:B-1----:R-:W-:Y:S05]  /*1f040*/  @!P0 NANOSLEEP.SYNCS 0x989680 ;  /* 0x009896800000895d */ /* 0x002fea0003900000 */
[----:B------:R-:W1:Y:S02]  /*1f050*/  @!P0 SYNCS.PHASECHK.TRANS64 P0, [R2+URZ+0x28c00], R35 ;  /* 0x028c0023020085a7 */ /* 0x000e64000800007f */
[----:B-1----:R-:W-:Y:S05]  /*1f060*/  @!P0 BRA `(.L_x_4759) ;  /* 0xfffffffc00f08947 */ /* 0x002fea000383ffff */
[----:B------:R-:W-:Y:S05]  /*1f070*/  BRA `(.L_x_4992) ;  /* 0xfffffe9800a07947 */ /* 0x000fea000383ffff */
.L_x_4767:
[----:B------:R-:W0:Y:S01]  /*1f080*/  LDC R37, c[0x0][0x3f4] ;  /* 0x0000fd00ff257b82 */ /* 0x000e220000000800 */
[----:B------:R-:W-:Y:S01]  /*1f090*/  BSSY B1, `(.L_x_4993) ;  /* 0x0000008000017945 */ /* 0x000fe20003800000 */
[----:B------:R-:W-:Y:S01]  /*1f0a0*/  IMAD.MOV.U32 R13, RZ, RZ, R27 ;  /* 0x000000ffff0d7224 */ /* 0x000fe200078e001b */
[----:B------:R-:W-:Y:S01]  /*1f0b0*/  MOV R11, 0x1c1f ;  /* 0x00001c1f000b7802 */ /* 0x000fe20000000f00 */
[----:B------:R-:W-:Y:S02]  /*1f0c0*/  IMAD.MOV.U32 R12, RZ, RZ, RZ ;  /* 0x000000ffff0c7224 */ /* 0x000fe400078e00ff */
[----:B------:R-:W-:-:S07]  /*1f0d0*/  IMAD.MOV.U32 R15, RZ, RZ, -0x1 ;  /* 0xffffffffff0f7424 */ /* 0x000fce00078e00ff */
[----:B0---4-:R-:W-:Y:S05]  /*1f0e0*/  WARPSYNC.COLLECTIVE R15, `(.L_x_4994) ;  /* 0x000000000f087348 */ /* 0x011fea0003c00000 */
[----:B------:R1:W2:Y:S02]  /*1f0f0*/  SHFL.IDX P6, R14, R13, R12, R11 ;  /* 0x0000000c0d0e7389 */ /* 0x0002a400000c000b */
[----:B012-4-:R-:W-:Y:S01]  /*1f100*/  ENDCOLLECTIVE ;  /* 0x000000000000791b */ /* 0x017fe20003800000 */
.L_x_4994:
[----:B------:R-:W-:Y:S05]  /*1f110*/  BSYNC B1 ;  /* 0x0000000000017941 */ /* 0x000fea0003800000 */
.L_x_4993:
        /* <DEDUP_REMOVED lines=10> */
.L_x_4995:
        /* <DEDUP_REMOVED lines=8> */
.L_x_4996:
[----:B------:R-:W-:-:S04]  /*1f240*/  @!P1 IADD3 R8, P2, R4, R7, RZ ;  /* 0x0000000704089210 */ /* 0x000fc80007f5e0ff */
[----:B------:R-:W-:Y:S01]  /*1f250*/  @!P1 IADD3.X R9, R3, R6, RZ, P2, !PT ;  /* 0x0000000603099210 */ /* 0x000fe200017fe4ff */
[----:B------:R-:W-:Y:S02]  /*1f260*/  IMAD.MOV.U32 R13, RZ, RZ, R34 ;  /* 0x000000ffff0d7224 */ /* 0x000fe400078e0022 */
[----:B------:R-:W-:-:S07]  /*1f270*/  IMAD.MOV.U32 R5, RZ, RZ, R14 ;  /* 0x000000ffff057224 */ /* 0x000fce00078e000e */
[----:B------:R-:W-:Y:S05]  /*1f280*/  WARPSYNC.COLLECTIVE R15, `(.L_x_4997) ;  /* 0x000000000f087348 */ /* 0x000fea0003c00000 */
[----:B------:R0:W1:Y:S02]  /*1f290*/  SHFL.IDX P6, R14, R13, R12, R11 ;  /* 0x0000000c0d0e7389 */ /* 0x00006400000c000b */
[----:B01----:R-:W-:Y:S01]  /*1f2a0*/  ENDCOLLECTIVE ;  /* 0x000000000000791b */ /* 0x003fe20003800000 */
.L_x_4997:
        /* <DEDUP_REMOVED lines=16> */
[----:B------:R-:W-:Y:S02]  /*1f3b0*/  IMAD.MOV.U32 R3, RZ, RZ, R20 ;  /* 0x000000ffff037224 */ /* 0x000fe400078e0014 */
[----:B------:R-:W-:-:S07]  /*1f3c0*/  @!P1 IMAD.MOV.U32 R28, RZ, RZ, R10 ;  /* 0x000000ffff1c9224 */ /* 0x000fce00078e000a */
[----:B-----5:R-:W-:Y:S05]  /*1f3d0*/  WARPSYNC.COLLECTIVE R15, `(.L_x_4998) ;  /* 0x000000000f087348 */ /* 0x020fea0003c00000 */
[----:B------:R0:W1:Y:S02]  /*1f3e0*/  SHFL.IDX P6, R14, R13, R12, R11 ;  /* 0x0000000c0d0e7389 */ /* 0x00006400000c000b */
[----:B01---5:R-:W-:Y:S01]  /*1f3f0*/  ENDCOLLECTIVE ;  /* 0x000000000000791b */ /* 0x023fe20003800000 */
.L_x_4998:
[----:B------:R-:W-:Y:S01]  /*1f400*/  IMAD.MOV.U32 R9, RZ, RZ, R29 ;  /* 0x000000ffff097224 */ /* 0x000fe200078e001d */
[----:B------:R-:W-:Y:S01]  /*1f410*/  PRMT R55, R3, 0x7610, R55 ;  /* 0x0000761003377816 */ /* 0x000fe20000000037 */
[----:B------:R-:W-:Y:S02]  /*1f420*/  IMAD.MOV.U32 R8, RZ, RZ, R28 ;  /* 0x000000ffff087224 */ /* 0x000fe400078e001c */
[----:B------:R-:W-:Y:S02]  /*1f430*/  @!P1 IMAD.MOV.U32 R30, RZ, RZ, R4 ;  /* 0x000000ffff1e9224 */ /* 0x000fe400078e0004 */
[----:B------:R-:W-:Y:S01]  /*1f440*/  @!P1 IMAD.MOV.U32 R31, RZ, RZ, R5 ;  /* 0x000000ffff1f9224 */ /* 0x000fe200078e0005 */
[----:B------:R-:W-:Y:S01]  /*1f450*/  PRMT R36, R8, 0x5410, R9 ;  /* 0x0000541008247816 */ /* 0x000fe20000000009 */
[----:B------:R-:W-:Y:S02]  /*1f460*/  @!P1 IMAD.MOV.U32 R32, RZ, RZ, R6 ;  /* 0x000000ffff209224 */ /* 0x000fe400078e0006 */
[----:B------:R-:W-:Y:S01]  /*1f470*/  @!P1 IMAD.MOV.U32 R33, RZ, RZ, R7 ;  /* 0x000000ffff219224 */ /* 0x000fe200078e0007 */
[----:B------:R-:W-:Y:S01]  /*1f480*/  MOV R5, R31 ;  /* 0x0000001f00057202 */ /* 0x000fe20000000f00 */
[----:B------:R-:W-:Y:S01]  /*1f490*/  IMAD.MOV.U32 R4, RZ, RZ, R30 ;  /* 0x000000ffff047224 */ /* 0x000fe200078e001e */
[----:B------:R-:W-:Y:S01]  /*1f4a0*/  MOV R13, R26 ;  /* 0x0000001a000d7202 */ /* 0x000fe20000000f00 */
[----:B------:R-:W-:Y:S01]  /*1f4b0*/  IMAD.MOV.U32 R6, RZ, RZ, R32 ;  /* 0x000000ffff067224 */ /* 0x000fe200078e0020 */
[----:B------:R-:W-:Y:S01]  /*1f4c0*/  PRMT R48, R5, 0x7610, R48 ;  /* 0x0000761005307816 */ /* 0x000fe20000000030 */
[----:B------:R-:W-:-:S03]  /*1f4d0*/  IMAD.MOV.U32 R7, RZ, RZ, R33 ;  /* 0x000000ffff077224 */ /* 0x000fc600078e0021 */
[----:B------:R-:W-:Y:S02]  /*1f4e0*/  PRMT R54, R4, 0x5410, R6 ;  /* 0x0000541004367816 */ /* 0x000fe40000000006 */
[----:B------:R-:W-:Y:S02]  /*1f4f0*/  CS2R R4, SRZ ;  /* 0x0000000000047805 */ /* 0x000fe4000001ff00 */
[----:B------:R-:W-:Y:S01]  /*1f500*/  PRMT R53, R7, 0x7610, R53 ;  /* 0x0000761007357816 */ /* 0x000fe20000000035 */
[----:B------:R-:W-:-:S07]  /*1f510*/  IMAD.MOV.U32 R3, RZ, RZ, R14 ;  /* 0x000000ffff037224 */ /* 0x000fce00078e000e */
[----:B------:R-:W-:Y:S05]  /*1f520*/  WARPSYNC.COLLECTIVE R15, `(.L_x_4999) ;  /* 0x000000000f087348 */ /* 0x000fea0003c00000 */
[----:B------:R0:W1:Y:S02]  /*1f530*/  SHFL.IDX P6, R14, R13, R12, R11 ;  /* 0x0000000c0d0e7389 */ /* 0x00006400000c000b */
[----:B01----:R-:W-:Y:S01]  /*1f540*/  ENDCOLLECTIVE ;  /* 0x000000000000791b */ /* 0x003fe20003800000 */
.L_x_4999:
[----:B------:R-:W-:Y:S02]  /*1f550*/  IMAD.MOV.U32 R13, RZ, RZ, R25 ;  /* 0x000000ffff0d7224 */ /* 0x000fe400078e0019 */
[----:B------:R-:W-:-:S07]  /*1f560*/  IMAD.MOV.U32 R24, RZ, RZ, R14 ;  /* 0x000000ffff187224 */ /* 0x000fce00078e000e */
[----:B------:R-:W-:Y:S05]  /*1f570*/  WARPSYNC.COLLECTIVE R15, `(.L_x_5000) ;  /* 0x000000000f087348 */ /* 0x000fea0003c00000 */
[----:B------:R0:W1:Y:S02]  /*1f580*/  SHFL.IDX P6, R14, R13, R12, R11 ;  /* 0x0000000c0d0e7389 */ /* 0x00006400000c000b */
[----:B01----:R-:W-:Y:S01]  /*1f590*/  ENDCOLLECTIVE ;  /* 0x000000000000791b */ /* 0x003fe20003800000 */
.L_x_5000:
[----:B------:R-:W-:Y:S02]  /*1f5a0*/  IMAD.MOV.U32 R13, RZ, RZ, R34 ;  /* 0x000000ffff0d7224 */ /* 0x000fe400078e0022 */
[----:B------:R-:W-:-:S07]  /*1f5b0*/  IMAD.MOV.U32 R25, RZ, RZ, R14 ;  /* 0x000000ffff197224 */ /* 0x000fce00078e000e */
[----:B------:R-:W-:Y:S05]  /*1f5c0*/  WARPSYNC.COLLECTIVE R15, `(.L_x_5001) ;  /* 0x000000000f087348 */ /* 0x000fea0003c00000 */
[----:B------:R0:W1:Y:S02]  /*1f5d0*/  SHFL.IDX P6, R14, R13, R12, R11 ;  /* 0x0000000c0d0e7389 */ /* 0x00006400000c000b */
[----:B01----:R-:W-:Y:S01]  /*1f5e0*/  ENDCOLLECTIVE ;  /* 0x000000000000791b */ /* 0x003fe20003800000 */
.L_x_5001:
[----:B------:R-:W-:Y:S05]  /*1f5f0*/  BRA `(.L_x_5002) ;  /* 0xfffffea400847947 */ /* 0x000fea000383ffff */
.L_x_4771:
[----:B0-----:R0:W1:Y:S02]  /*1f600*/  SYNCS.PHASECHK.TRANS64.TRYWAIT P1, [R2+URZ+0x28c00], R13 ;  /* 0x028c000d020075a7 */ /* 0x001064000802017f */
[----:B-1----:R-:W-:Y:S05]  /*1f610*/  @!P1 NANOSLEEP.SYNCS 0x989680 ;  /* 0x009896800000995d */ /* 0x002fea0003900000 */
[----:B------:R-:W1:Y:S02]  /*1f620*/  @!P1 SYNCS.PHASECHK.TRANS64 P1, [R2+URZ+0x28c00], R13 ;  /* 0x028c000d020095a7 */ /* 0x000e64000802007f */
[----:B-1----:R-:W-:Y:S05]  /*1f630*/  @!P1 BRA `(.L_x_4771) ;  /* 0xfffffffc00f09947 */ /* 0x002fea000383ffff */
[----:B------:R-:W-:Y:S05]  /*1f640*/  BRA `(.L_x_5003) ;  /* 0xfffffea800207947 */ /* 0x000fea000383ffff */
.L_x_4777:
[----:B0-----:R0:W1:Y:S02]  /*1f650*/  SYNCS.PHASECHK.TRANS64.TRYWAIT P1, [R21+URZ+0x28c30], R58 ;  /* 0x028c303a150075a7 */ /* 0x001064000802017f */
[----:B-1----:R-:W-:Y:S05]  /*1f660*/  @!P1 NANOSLEEP.SYNCS 0x989680 ;  /* 0x009896800000995d */ /* 0x002fea0003900000 */
[----:B------:R-:W1:Y:S02]  /*1f670*/  @!P1 SYNCS.PHASECHK.TRANS64 P1, [R21+URZ+0x28c30], R58 ;  /* 0x028c303a150095a7 */ /* 0x000e64000802007f */
[----:B-1----:R-:W-:Y:S05]  /*1f680*/  @!P1 BRA `(.L_x_4777) ;  /* 0xfffffffc00f09947 */ /* 0x002fea000383ffff */
[----:B------:R-:W-:Y:S05]  /*1f690*/  BRA `(.L_x_4776) ;  /* 0xfffffeb400907947 */ /* 0x000fea000383ffff */
.L_x_4783:
[----:B--2---:R2:W3:Y:S02]  /*1f6a0*/  SYNCS.PHASECHK.TRANS64.TRYWAIT P1, [R21+URZ+0x28c50], R58 ;  /* 0x028c503a150075a7 */ /* 0x0044e4000802017f */
[----:B---3--:R-:W-:Y:S05]  /*1f6b0*/  @!P1 NANOSLEEP.SYNCS 0x989680 ;  /* 0x009896800000995d */ /* 0x008fea0003900000 */
[----:B------:R-:W3:Y:S02]  /*1f6c0*/  @!P1 SYNCS.PHASECHK.TRANS64 P1, [R21+URZ+0x28c50], R58 ;  /* 0x028c503a150095a7 */ /* 0x000ee4000802007f */
[----:B---3--:R-:W-:Y:S05]  /*1f6d0*/  @!P1 BRA `(.L_x_4783) ;  /* 0xfffffffc00f09947 */ /* 0x008fea000383ffff */
[----:B------:R-:W-:Y:S05]  /*1f6e0*/  BRA `(.L_x_4782) ;  /* 0xfffffecc00547947 */ /* 0x000fea000383ffff */
.L_x_4791:
[----:B-1----:R1:W2:Y:S02]  /*1f6f0*/  SYNCS.PHASECHK.TRANS64.TRYWAIT P1, [R209+URZ+0x28c30], R213 ;  /* 0x028c30d5d10075a7 */ /* 0x0022a4000802017f */
[----:B--2---:R-:W-:Y:S05]  /*1f700*/  @!P1 NANOSLEEP.SYNCS 0x989680 ;  /* 0x009896800000995d */ /* 0x004fea0003900000 */
[----:B------:R-:W2:Y:S02]  /*1f710*/  @!P1 SYNCS.PHASECHK.TRANS64 P1, [R209+URZ+0x28c30], R213 ;  /* 0x028c30d5d10095a7 */ /* 0x000ea4000802007f */
[----:B--2---:R-:W-:Y:S05]  /*1f720*/  @!P1 BRA `(.L_x_4791) ;  /* 0xfffffffc00f09947 */ /* 0x004fea000383ffff */
[----:B------:R-:W-:Y:S05]  /*1f730*/  BRA `(.L_x_4790) ;  /* 0xfffffed000847947 */ /* 0x000fea000383ffff */
.L_x_4797:
[----:B--2---:R2:W3:Y:S02]  /*1f740*/  SYNCS.PHASECHK.TRANS64.TRYWAIT P1, [R209+URZ+0x28c50], R213 ;  /* 0x028c50d5d10075a7 */ /* 0x0044e4000802017f */
[----:B---3--:R-:W-:Y:S05]  /*1f750*/  @!P1 NANOSLEEP.SYNCS 0x989680 ;  /* 0x009896800000995d */ /* 0x008fea0003900000 */
[----:B------:R-:W3:Y:S02]  /*1f760*/  @!P1 SYNCS.PHASECHK.TRANS64 P1, [R209+URZ+0x28c50], R213 ;  /* 0x028c50d5d10095a7 */ /* 0x000ee4000802007f */
[----:B---3--:R-:W-:Y:S05]  /*1f770*/  @!P1 BRA `(.L_x_4797) ;  /* 0xfffffffc00f09947 */ /* 0x008fea000383ffff */
[----:B------:R-:W-:Y:S05]  /*1f780*/  BRA `(.L_x_4796) ;  /* 0xfffffef000347947 */ /* 0x000fea000383ffff */
.L_x_4806:
[----:B-1----:R1:W2:Y:S02]  /*1f790*/  SYNCS.PHASECHK.TRANS64.TRYWAIT P1, [R21+URZ+0x28c30], R198 ;  /* 0x028c30c6150075a7 */ /* 0x0022a4000802017f */
[----:B--2---:R-:W-:Y:S05]  /*1f7a0*/  @!P1 NANOSLEEP.SYNCS 0x989680 ;  /* 0x009896800000995d */ /* 0x004fea0003900000 */
[----:B------:R-:W2:Y:S02]  /*1f7b0*/  @!P1 SYNCS.PHASECHK.TRANS64 P1, [R21+URZ+0x28c30], R198 ;  /* 0x028c30c6150095a7 */ /* 0x000ea4000802007f */
[----:B--2---:R-:W-:Y:S05]  /*1f7c0*/  @!P1 BRA `(.L_x_4806) ;  /* 0xfffffffc00f09947 */ /* 0x004fea000383ffff */
[----:B------:R-:W-:Y:S05]  /*1f7d0*/  BRA `(.L_x_4805) ;  /* 0xfffffef400507947 */ /* 0x000fea000383ffff */
.L_x_4812:
[----:B---3--:R3:W4:Y:S02]  /*1f7e0*/  SYNCS.PHASECHK.TRANS64.TRYWAIT P1, [R21+URZ+0x28c50], R198 ;  /* 0x028c50c6150075a7 */ /* 0x008724000802017f */
[----:B----4-:R-:W-:Y:S05]  /*1f7f0*/  @!P1 NANOSLEEP.SYNCS 0x989680 ;  /* 0x009896800000995d */ /* 0x010fea0003900000 */
[----:B------:R-:W4:Y:S02]  /*1f800*/  @!P1 SYNCS.PHASECHK.TRANS64 P1, [R21+URZ+0x28c50], R198 ;  /* 0x028c50c6150095a7 */ /* 0x000f24000802007f */
[----:B----4-:R-:W-:Y:S05]  /*1f810*/  @!P1 BRA `(.L_x_4812) ;  /* 0xfffffffc00f09947 */ /* 0x010fea000383ffff */
[----:B------:R-:W-:Y:S05]  /*1f820*/  BRA `(.L_x_4811) ;  /* 0xffffff0c00ac7947 */ /* 0x000fea000383ffff */
.L_x_4848:
[----:B------:R-:W0:Y:S01]  /*1f830*/  S2R R11, SR_TID.X ;  /* 0x00000000000b7919 */ /* 0x000e220000002100 */
[----:B------:R-:W-:Y:S01]  /*1f840*/  BSSY B1, `(.L_x_5004) ;  /* 0x000000a000017945 */ /* 0x000fe20003800000 */
[----:B------:R-:W-:Y:S02]  /*1f850*/  IMAD.MOV.U32 R12, RZ, RZ, RZ ;  /* 0x000000ffff0c7224 */ /* 0x000fe400078e00ff */
[----:B------:R-:W-:Y:S01]  /*1f860*/  IMAD.MOV.U32 R15, RZ, RZ, -0x1 ;  /* 0xffffffffff0f7424 */ /* 0x000fe200078e00ff */
[----:B0-----:R-:W-:-:S04]  /*1f870*/  SHF.R.U32.HI R11, RZ, 0x5, R11 ;  /* 0x00000005ff0b7819 */ /* 0x001fc8000001160b */
[----:B------:R-:W-:-:S05]  /*1f880*/  LOP3.LUT R11, R11, 0x3, RZ, 0xc0, !PT ;  /* 0x000000030b0b7812 */ /* 0x000fca00078ec0ff */
[----:B------:R-:W-:Y:S02]  /*1f890*/  IMAD.MOV.U32 R13, RZ, RZ, R11 ;  /* 0x000000ffff0d7224 */ /* 0x000fe400078e000b */
[----:B------:R-:W-:-:S07]  /*1f8a0*/  IMAD.MOV.U32 R11, RZ, RZ, 0x1f ;  /* 0x0000001fff0b7424 */ /* 0x000fce00078e00ff */
[----:B------:R-:W-:Y:S05]  /*1f8b0*/  WARPSYNC.COLLECTIVE R15, `(.L_x_5005) ;  /* 0x000000000f087348 */ /* 0x000fea0003c00000 */
[----:B------:R0:W1:Y:S02]  /*1f8c0*/  SHFL.IDX P6, R14, R13, R12, R11 ;  /* 0x0000000c0d0e7389 */ /* 0x00006400000c000b */
[----:B01----:R-:W-:Y:S01]  /*1f8d0*/  ENDCOLLECTIVE ;  /* 0x000000000000791b */ /* 0x003fe20003800000 */
.L_x_5005:
[----:B------:R-:W-:Y:S05]  /*1f8e0*/  BSYNC B1 ;  /* 0x0000000000017941 */ /* 0x000fea0003800000 */
.L_x_5004:
[----:B------:R-:W-:Y:S05]  /*1f8f0*/  BRA `(.L_x_5006) ;  /* 0xffffff8400d47947 */ /* 0x000fea000383ffff */
.L_x_4850:
[----:B------:R-:W-:Y:S01]  /*1f900*/  BSSY B1, `(.L_x_5007) ;  /* 0x0000006000017945 */ /* 0x000fe20003800000 */
[----:B------:R-:W-:-:S07]  /*1f910*/  IMAD.MOV.U32 R15, RZ, RZ, -0x1 ;  /* 0xffffffffff0f7424 */ /* 0x000fce00078e00ff */
[----:B0-----:R-:W-:Y:S05]  /*1f920*/  WARPSYNC.COLLECTIVE R15, `(.L_x_5008) ;  /* 0x000000000f0c7348 */ /* 0x001fea0003c00000 */
[----:B------:R-:W-:Y:S02]  /*1f930*/  ELECT P6, UR62, PT ;  /* 0x00000000003e782f */ /* 0x000fe400038c0000 */
[----:B------:R-:W-:Y:S01]  /*1f940*/  MOV R14, UR62 ;  /* 0x0000003e000e7c02 */ /* 0x000fe20008000f00 */
[----:B0-----:R-:W-:Y:S10]  /*1f950*/  ENDCOLLECTIVE ;  /* 0x000000000000791b */ /* 0x001ff40003800000 */
.L_x_5008:
[----:B------:R-:W-:Y:S05]  /*1f960*/  BSYNC B1 ;  /* 0x0000000000017941 */ /* 0x000fea0003800000 */
.L_x_5007:
[----:B------:R-:W-:Y:S05]  /*1f970*/  BRA `(.L_x_4849) ;  /* 0xffffff8400cc7947 */ /* 0x000fea000383ffff */
.L_x_4852:
[----:B0-----:R0:W1:Y:S02]  /*1f980*/  SYNCS.PHASECHK.TRANS64.TRYWAIT P0, [R17+URZ+0x28c20], R3 ;  /* 0x028c2003110075a7 */ /* 0x001064000800017f */
[----:B-1----:R-:W-:Y:S05]  /*1f990*/  @!P0 NANOSLEEP.SYNCS 0x989680 ;  /* 0x009896800000895d */ /* 0x002fea0003900000 */
[----:B------:R-:W1:Y:S02]  /*1f9a0*/  @!P0 SYNCS.PHASECHK.TRANS64 P0, [R17+URZ+0x28c20], R3 ;  /* 0x028c2003110085a7 */ /* 0x000e64000800007f */
[----:B-1----:R-:W-:Y:S05]  /*1f9b0*/  @!P0 BRA `(.L_x_4852) ;  /* 0xfffffffc00f08947 */ /* 0x002fea000383ffff */
[----:B------:R-:W-:Y:S05]  /*1f9c0*/  BRA `(.L_x_5009) ;  /* 0xffffff8400dc7947 */ /* 0x000fea000383ffff */
.L_x_4856:
[----:B0-----:R0:W1:Y:S02]  /*1f9d0*/  SYNCS.PHASECHK.TRANS64.TRYWAIT P0, [R3+URZ+0x28ca0], R9 ;  /* 0x028ca009030075a7 */ /* 0x001064000800017f */
[----:B-1----:R-:W-:Y:S05]  /*1f9e0*/  @!P0 NANOSLEEP.SYNCS 0x989680 ;  /* 0x009896800000895d */ /* 0x002fea0003900000 */
[----:B------:R-:W1:Y:S02]  /*1f9f0*/  @!P0 SYNCS.PHASECHK.TRANS64 P0, [R3+URZ+0x28ca0], R9 ;  /* 0x028ca009030085a7 */ /* 0x000e64000800007f */
[----:B-1----:R-:W-:Y:S05]  /*1fa00*/  @!P0 BRA `(.L_x_4856) ;  /* 0xfffffffc00f08947 */ /* 0x002fea000383ffff */
[----:B------:R-:W-:Y:S05]  /*1fa10*/  BRA `(.L_x_5010) ;  /* 0xffffff8400f47947 */ /* 0x000fea000383ffff */
.L_x_4861:
[----:B-1----:R1:W2:Y:S02]  /*1fa20*/  SYNCS.PHASECHK.TRANS64.TRYWAIT P0, [R3+URZ+0x28cc0], R9 ;  /* 0x028cc009030075a7 */ /* 0x0022a4000800017f */
[----:B--2---:R-:W-:Y:S05]  /*1fa30*/  @!P0 NANOSLEEP.SYNCS 0x989680 ;  /* 0x009896800000895d */ /* 0x004fea0003900000 */
[----:B------:R-:W2:Y:S02]  /*1fa40*/  @!P0 SYNCS.PHASECHK.TRANS64 P0, [R3+URZ+0x28cc0], R9 ;  /* 0x028cc009030085a7 */ /* 0x000ea4000800007f */
[----:B--2---:R-:W-:Y:S05]  /*1fa50*/  @!P0 BRA `(.L_x_4861) ;  /* 0xfffffffc00f08947 */ /* 0x004fea000383ffff */
[----:B------:R-:W-:Y:S05]  /*1fa60*/  BRA `(.L_x_5011) ;  /* 0xffffff8800707947 */ /* 0x000fea000383ffff */
.L_x_4875:
[----:B0-----:R0:W1:Y:S02]  /*1fa70*/  SYNCS.PHASECHK.TRANS64.TRYWAIT P1, [R9+URZ+0x28ca0], R2 ;  /* 0x028ca002090075a7 */ /* 0x001064000802017f */
[----:B-1----:R-:W-:Y:S05]  /*1fa80*/  @!P1 NANOSLEEP.SYNCS 0x989680 ;  /* 0x009896800000995d */ /* 0x002fea0003900000 */
[----:B------:R-:W1:Y:S02]  /*1fa90*/  @!P1 SYNCS.PHASECHK.TRANS64 P1, [R9+URZ+0x28ca0], R2 ;  /* 0x028ca002090095a7 */ /* 0x000e64000802007f */
[----:B-1----:R-:W-:Y:S05]  /*1faa0*/  @!P1 BRA `(.L_x_4875) ;  /* 0xfffffffc00f09947 */ /* 0x002fea000383ffff */
[----:B------:R-:W-:Y:S05]  /*1fab0*/  BRA `(.L_x_5012) ;  /* 0xffffff9000d47947 */ /* 0x000fea000383ffff */
.L_x_4880:
[----:B-1----:R1:W2:Y:S02]  /*1fac0*/  SYNCS.PHASECHK.TRANS64.TRYWAIT P1, [R9+URZ+0x28cc0], R2 ;  /* 0x028cc002090075a7 */ /* 0x0022a4000802017f */
[----:B--2---:R-:W-:Y:S05]  /*1fad0*/  @!P1 NANOSLEEP.SYNCS 0x989680 ;  /* 0x009896800000995d */ /* 0x004fea0003900000 */
[----:B------:R-:W2:Y:S02]  /*1fae0*/  @!P1 SYNCS.PHASECHK.TRANS64 P1, [R9+URZ+0x28cc0], R2 ;  /* 0x028cc002090095a7 */ /* 0x000ea4000802007f */
[----:B--2---:R-:W-:Y:S05]  /*1faf0*/  @!P1 BRA `(.L_x_4880) ;  /* 0xfffffffc00f09947 */ /* 0x004fea000383ffff */
[----:B------:R-:W-:Y:S05]  /*1fb00*/  BRA `(.L_x_5013) ;  /* 0xffffff94004c7947 */ /* 0x000fea000383ffff */
.L_x_4902:
        /* <DEDUP_REMOVED lines=11> */
.L_x_5015:
[----:B------:R-:W-:Y:S05]  /*1fbc0*/  BSYNC B0 ;  /* 0x0000000000007941 */ /* 0x000fea0003800000 */
.L_x_5014:
[----:B------:R-:W-:Y:S05]  /*1fbd0*/  BRA `(.L_x_5016) ;  /* 0xffffffa800f07947 */ /* 0x000fea000383ffff */
.L_x_4905:
[----:B0-----:R0:W1:Y:S02]  /*1fbe0*/  SYNCS.PHASECHK.TRANS64.TRYWAIT P0, [R30+URZ+0x28c40], R0 ;  /* 0x028c40001e0075a7 */ /* 0x001064000800017f */
[----:B-1----:R-:W-:Y:S05]  /*1fbf0*/  @!P0 NANOSLEEP.SYNCS 0x989680 ;  /* 0x009896800000895d */ /* 0x002fea0003900000 */
[----:B------:R-:W1:Y:S02]  /*1fc00*/  @!P0 SYNCS.PHASECHK.TRANS64 P0, [R30+URZ+0x28c40], R0 ;  /* 0x028c40001e0085a7 */ /* 0x000e64000800007f */
[----:B-1----:R-:W-:Y:S05]  /*1fc10*/  @!P0 BRA `(.L_x_4905) ;  /* 0xfffffffc00f08947 */ /* 0x002fea000383ffff */
[----:B------:R-:W-:Y:S05]  /*1fc20*/  BRA `(.L_x_5017) ;  /* 0xffffffac002c7947 */ /* 0x000fea000383ffff */
.L_x_4906:
        /* <DEDUP_REMOVED lines=8> */
.L_x_5019:
[----:B------:R-:W-:Y:S05]  /*1fcb0*/  BSYNC B0 ;  /* 0x0000000000007941 */ /* 0x000fea0003800000 */
.L_x_5018:
        /* <DEDUP_REMOVED lines=9> */
.L_x_5020:
[----:B------:R-:W-:Y:S01]  /*1fd50*/  MOV R13, R4 ;  /* 0x00000004000d7202 */ /* 0x000fe20000000f00 */
[----:B------:R-:W-:Y:S02]  /*1fd60*/  IMAD.MOV.U32 R12, RZ, RZ, 0x1 ;  /* 0x00000001ff0c7424 */ /* 0x000fe400078e00ff */
[----:B------:R-:W-:-:S07]  /*1fd70*/  IMAD.MOV.U32 R3, RZ, RZ, R14 ;  /* 0x000000ffff037224 */ /* 0x000fce00078e000e */
[----:B------:R-:W-:Y:S05]  /*1fd80*/  WARPSYNC.COLLECTIVE R15, `(.L_x_5021) ;  /* 0x000000000f087348 */ /* 0x000fea0003c00000 */
[----:B------:R0:W1:Y:S02]  /*1fd90*/  SHFL.IDX P6, R14, R13, R12, R11 ;  /* 0x0000000c0d0e7389 */ /* 0x00006400000c000b */
[----:B01----:R-:W-:Y:S01]  /*1fda0*/  ENDCOLLECTIVE ;  /* 0x000000000000791b */ /* 0x003fe20003800000 */
.L_x_5021:
        /* <DEDUP_REMOVED lines=15> */
.L_x_5022:
[----:B------:R-:W-:Y:S02]  /*1fea0*/  @P0 IMAD R6, R5, 0x2, R17 ;  /* 0x0000000205060824 */ /* 0x000fe400078e0211 */
[----:B------:R-:W-:Y:S02]  /*1feb0*/  IMAD.MOV.U32 R13, RZ, RZ, R4 ;  /* 0x000000ffff0d7224 */ /* 0x000fe400078e0004 */
[----:B------:R-:W-:Y:S02]  /*1fec0*/  IMAD.MOV.U32 R12, RZ, RZ, 0x2 ;  /* 0x00000002ff0c7424 */ /* 0x000fe400078e00ff */
[----:B------:R-:W-:-:S07]  /*1fed0*/  IMAD.MOV.U32 R3, RZ, RZ, R14 ;  /* 0x000000ffff037224 */ /* 0x000fce00078e000e */
[----:B------:R-:W-:Y:S05]  /*1fee0*/  WARPSYNC.COLLECTIVE R15, `(.L_x_5023) ;  /* 0x000000000f087348 */ /* 0x000fea0003c00000 */
[----:B------:R0:W1:Y:S02]  /*1fef0*/  SHFL.IDX P6, R14, R13, R12, R11 ;  /* 0x0000000c0d0e7389 */ /* 0x00006400000c000b */
[----:B01----:R-:W-:Y:S01]  /*1ff00*/  ENDCOLLECTIVE ;  /* 0x000000000000791b */ /* 0x003fe20003800000 */
.L_x_5023:
        /* <DEDUP_REMOVED lines=15> */
.L_x_5024:
[----:B------:R-:W-:Y:S02]  /*20000*/  @P0 IMAD R6, R5, 0x2, R17 ;  /* 0x0000000205060824 */ /* 0x000fe400078e0211 */
[----:B------:R-:W-:Y:S02]  /*20010*/  IMAD.MOV.U32 R13, RZ, RZ, R4 ;  /* 0x000000ffff0d7224 */ /* 0x000fe400078e0004 */
[----:B------:R-:W-:Y:S02]  /*20020*/  IMAD.MOV.U32 R12, RZ, RZ, 0x3 ;  /* 0x00000003ff0c7424 */ /* 0x000fe400078e00ff */
[----:B------:R-:W-:-:S07]  /*20030*/  IMAD.MOV.U32 R3, RZ, RZ, R14 ;  /* 0x000000ffff037224 */ /* 0x000fce00078e000e */
[----:B------:R-:W-:Y:S05]  /*20040*/  WARPSYNC.COLLECTIVE R15, `(.L_x_5025) ;  /* 0x000000000f087348 */ /* 0x000fea0003c00000 */
[----:B------:R0:W1:Y:S02]  /*20050*/  SHFL.IDX P6, R14, R13, R12, R11 ;  /* 0x0000000c0d0e7389 */ /* 0x00006400000c000b */
[----:B01----:R-:W-:Y:S01]  /*20060*/  ENDCOLLECTIVE ;  /* 0x000000000000791b */ /* 0x003fe20003800000 */
.L_x_5025:
[----:B------:R-:W-:-:S04]  /*20070*/  @P0 LEA R3, P1, R7, R3, 0x1 ;  /* 0x0000000307030211 */ /* 0x000fc800078208ff */
[----:B------:R-:W-:-:S04]  /*20080*/  @P0 IADD3.X R2, RZ, R2, RZ, P1, !PT ;  /* 0x00000002ff020210 */ /* 0x000fc80000ffe4ff */
[----:B------:R-:W-:Y:S01]  /*20090*/  @P0 LOP3.LUT R3, R3, R2, RZ, 0x3c, !PT ;  /* 0x0000000203030212 */ /* 0x000fe200078e3cff */
[----:B------:R-:W-:-:S03]  /*200a0*/  IMAD.MOV.U32 R13, RZ, RZ, R0 ;  /* 0x000000ffff0d7224 */ /* 0x000fc600078e0000 */
[----:B------:R-:W-:-:S04]  /*200b0*/  @P0 LOP3.LUT R2, R3, R2, RZ, 0x3c, !PT ;  /* 0x0000000203020212 */ /* 0x000fc800078e3cff */
[----:B------:R-:W-:Y:S01]  /*200c0*/  @P0 LOP3.LUT R3, R3, R2, RZ, 0x3c, !PT ;  /* 0x0000000203030212 */ /* 0x000fe200078e3cff */
[----:B------:R-:W-:-:S04]  /*200d0*/  IMAD.MOV.U32 R4, RZ, RZ, R14 ;  /* 0x000000ffff047224 */ /* 0x000fc800078e000e */
[----:B------:R-:W-:Y:S01]  /*200e0*/  @!PT LDS RZ, [RZ] ;  /* 0x00000000fffff984 */ /* 0x000fe20000000800 */
[----:B------:R-:W-:Y:S01]  /*200f0*/  @!PT LDS RZ, [RZ] ;  /* 0x00000000fffff984 */ /* 0x000fe20000000800 */
[----:B------:R-:W-:Y:S01]  /*20100*/  @!PT LDS RZ, [RZ] ;  /* 0x00000000fffff984 */ /* 0x000fe20000000800 */
[----:B------:R0:W-:Y:S03]  /*20110*/  @P0 LDGSTS.E.BYPASS.LTC128B.128 [R6+0x23400], desc[UR40][R2.64], !P2 ;  /* 0x2340000002060fae */ /* 0x0001e6000d101d68 */
[----:B0-----:R-:W-:Y:S05]  /*20120*/  WARPSYNC.COLLECTIVE R15, `(.L_x_5026) ;  /* 0x000000000f087348 */ /* 0x001fea0003c00000 */
[----:B------:R1:W2:Y:S02]  /*20130*/  SHFL.IDX P6, R14, R13, R12, R11 ;  /* 0x0000000c0d0e7389 */ /* 0x0002a400000c000b */
[----:B012---:R-:W-:Y:S01]  /*20140*/  ENDCOLLECTIVE ;  /* 0x000000000000791b */ /* 0x007fe20003800000 */
.L_x_5026:
[----:B------:R-:W-:Y:S01]  /*20150*/  IMAD.MOV.U32 R0, RZ, RZ, R14 ;  /* 0x000000ffff007224 */ /* 0x000fe200078e000e */
[----:B------:R-:W-:Y:S06]  /*20160*/  BRA `(.L_x_5027) ;  /* 0xffffffa800dc7947 */ /* 0x000fec000383ffff */
.L_x_4911:
        /* <DEDUP_REMOVED lines=9> */
.L_x_5028:
[C---:B------:R-:W-:Y:S01]  /*20200*/  VIADD R6, R25.reuse, 0x10 ;  /* 0x0000001019067836 */ /* 0x040fe20000000000 */
[----:B------:R-:W-:Y:S02]  /*20210*/  ISETP.GE.AND P0, PT, R25, R3, PT ;  /* 0x000000031900720c */ /* 0x000fe40003f06270 */
[----:B------:R-:W-:Y:S01]  /*20220*/  MOV R13, R0 ;  /* 0x00000000000d7202 */ /* 0x000fe20000000f00 */
[----:B------:R-:W-:-:S10]  /*20230*/  IMAD.MOV.U32 R4, RZ, RZ, R14 ;  /* 0x000000ffff047224 */ /* 0x000fd400078e000e */
[----:B------:R-:W-:Y:S05]  /*20240*/  WARPSYNC.COLLECTIVE R15, `(.L_x_5029) ;  /* 0x000000000f087348 */ /* 0x000fea0003c00000 */
[----:B------:R0:W1:Y:S02]  /*20250*/  SHFL.IDX P6, R14, R13, R12, R11 ;  /* 0x0000000c0d0e7389 */ /* 0x00006400000c000b */
[----:B01----:R-:W-:Y:S01]  /*20260*/  ENDCOLLECTIVE ;  /* 0x000000000000791b */ /* 0x003fe20003800000 */
.L_x_5029:
[----:B------:R-:W-:Y:S02]  /*20270*/  IMAD.MOV.U32 R13, RZ, RZ, R2 ;  /* 0x000000ffff0d7224 */ /* 0x000fe400078e0002 */
[----:B------:R-:W-:Y:S02]  /*20280*/  IMAD.MOV.U32 R12, RZ, RZ, 0x1 ;  /* 0x00000001ff0c7424 */ /* 0x000fe400078e00ff */
[----:B------:R-:W-:-:S07]  /*20290*/  IMAD.MOV.U32 R5, RZ, RZ, R14 ;  /* 0x000000ffff057224 */ /* 0x000fce00078e000e */
[----:B------:R-:W-:Y:S05]  /*202a0*/  WARPSYNC.COLLECTIVE R15, `(.L_x_5030) ;  /* 0x000000000f087348 */ /* 0x000fea0003c00000 */
[----:B------:R0:W1:Y:S02]  /*202b0*/  SHFL.IDX P6, R14, R13, R12, R11 ;  /* 0x0000000c0d0e7389 */ /* 0x00006400000c000b */
[----:B01----:R-:W-:Y:S01]  /*202c0*/  ENDCOLLECTIVE ;  /* 0x000000000000791b */ /* 0x003fe20003800000 */
.L_x_5030:
        /* <DEDUP_REMOVED lines=15> */
.L_x_5031:
[----:B------:R-:W-:Y:S01]  /*203c0*/  MOV R13, R2 ;  /* 0x00000002000d7202 */ /* 0x000fe20000000f00 */
[----:B------:R-:W-:Y:S02]  /*203d0*/  IMAD.MOV.U32 R12, RZ, RZ, 0x2 ;  /* 0x00000002ff0c7424 */ /* 0x000fe400078e00ff */
[----:B------:R-:W-:-:S07]  /*203e0*/  IMAD.MOV.U32 R5, RZ, RZ, R14 ;  /* 0x000000ffff057224 */ /* 0x000fce00078e000e */
[----:B------:R-:W-:Y:S05]  /*203f0*/  WARPSYNC.COLLECTIVE R15, `(.L_x_5032) ;  /* 0x000000000f087348 */ /* 0x000fea0003c00000 */
[----:B------:R0:W1:Y:S02]  /*20400*/  SHFL.IDX P6, R14, R13, R12, R11 ;  /* 0x0000000c0d0e7389 */ /* 0x00006400000c000b */
[----:B01----:R-:W-:Y:S01]  /*20410*/  ENDCOLLECTIVE ;  /* 0x000000000000791b */ /* 0x003fe20003800000 */
.L_x_5032:
        /* <DEDUP_REMOVED lines=16> */
.L_x_5033:
[----:B------:R-:W-:Y:S02]  /*20520*/  IMAD.MOV.U32 R13, RZ, RZ, R2 ;  /* 0x000000ffff0d7224 */ /* 0x000fe400078e0002 */
[----:B------:R-:W-:Y:S02]  /*20530*/  IMAD.MOV.U32 R12, RZ, RZ, 0x3 ;  /* 0x00000003ff0c7424 */ /* 0x000fe400078e00ff */
[----:B------:R-:W-:-:S07]  /*20540*/  IMAD.MOV.U32 R5, RZ, RZ, R14 ;  /* 0x000000ffff057224 */ /* 0x000fce00078e000e */
[----:B------:R-:W-:Y:S05]  /*20550*/  WARPSYNC.COLLECTIVE R15, `(.L_x_5034) ;  /* 0x000000000f087348 */ /* 0x000fea0003c00000 */
[----:B------:R0:W1:Y:S02]  /*20560*/  SHFL.IDX P6, R14, R13, R12, R11 ;  /* 0x0000000c0d0e7389 */ /* 0x00006400000c000b */
[----:B01----:R-:W-:Y:S01]  /*20570*/  ENDCOLLECTIVE ;  /* 0x000000000000791b */ /* 0x003fe20003800000 */
.L_x_5034:
        /* <DEDUP_REMOVED lines=14> */
.L_x_5035:
[----:B------:R-:W-:Y:S01]  /*20660*/  IMAD.MOV.U32 R0, RZ, RZ, R14 ;  /* 0x000000ffff007224 */ /* 0x000fe200078e000e */
[----:B------:R-:W-:Y:S06]  /*20670*/  BRA `(.L_x_5036) ;  /* 0xffffffb000047947 */ /* 0x000fec000383ffff */
.L_x_4914:
[----:B0-----:R0:W1:Y:S02]  /*20680*/  SYNCS.PHASECHK.TRANS64.TRYWAIT P0, [R17+URZ+0x28c20], R0 ;  /* 0x028c2000110075a7 */ /* 0x001064000800017f */
[----:B-1----:R-:W-:Y:S05]  /*20690*/  @!P0 NANOSLEEP.SYNCS 0x989680 ;  /* 0x009896800000895d */ /* 0x002fea0003900000 */
[----:B------:R-:W1:Y:S02]  /*206a0*/  @!P0 SYNCS.PHASECHK.TRANS64 P0, [R17+URZ+0x28c20], R0 ;  /* 0x028c2000110085a7 */ /* 0x000e64000800007f */
[----:B-1----:R-:W-:Y:S05]  /*206b0*/  @!P0 BRA `(.L_x_4914) ;  /* 0xfffffffc00f08947 */ /* 0x002fea000383ffff */
[----:B------:R-:W-:Y:S05]  /*206c0*/  BRA `(.L_x_5037) ;  /* 0xffffffb000607947 */ /* 0x000fea000383ffff */
.L_x_4917:
[----:B0-----:R0:W1:Y:S02]  /*206d0*/  SYNCS.PHASECHK.TRANS64.TRYWAIT P0, [R30+URZ+0x28c60], R0 ;  /* 0x028c60001e0075a7 */ /* 0x001064000800017f */
[----:B-1----:R-:W-:Y:S05]  /*206e0*/  @!P0 NANOSLEEP.SYNCS 0x989680 ;  /* 0x009896800000895d */ /* 0x002fea0003900000 */
[----:B------:R-:W1:Y:S02]  /*206f0*/  @!P0 SYNCS.PHASECHK.TRANS64 P0, [R30+URZ+0x28c60], R0 ;  /* 0x028c60001e0085a7 */ /* 0x000e64000800007f */
[----:B-1----:R-:W-:Y:S05]  /*20700*/  @!P0 BRA `(.L_x_4917) ;  /* 0xfffffffc00f08947 */ /* 0x002fea000383ffff */
[----:B------:R-:W-:Y:S05]  /*20710*/  BRA `(.L_x_5038) ;  /* 0xffffffb000707947 */ /* 0x000fea000383ffff */
.L_x_4918:
        /* <DEDUP_REMOVED lines=8> */
.L_x_5040:
[----:B------:R-:W-:Y:S05]  /*207a0*/  BSYNC B0 ;  /* 0x0000000000007941 */ /* 0x000fea0003800000 */
.L_x_5039:
[----:B------:R0:W5:Y:S01]  /*207b0*/  LDL R8, [R1+0xc] ;  /* 0x00000c0001087983 */ /* 0x0001620000100800 */
[----:B------:R-:W-:Y:S01]  /*207c0*/  IMAD.MOV.U32 R13, RZ, RZ, R5 ;  /* 0x000000ffff0d7224 */ /* 0x000fe200078e0005 */
[----:B------:R-:W-:Y:S01]  /*207d0*/  LEA R4, R4, R17, 0x1 ;  /* 0x0000001104047211 */ /* 0x000fe200078e08ff */
[----:B------:R-:W-:Y:S01]  /*207e0*/  IMAD.MOV.U32 R12, RZ, RZ, RZ ;  /* 0x000000ffff0c7224 */ /* 0x000fe200078e00ff */
[----:B------:R-:W1:Y:S01]  /*207f0*/  S2R R7, SR_TID.X ;  /* 0x0000000000077919 */ /* 0x000e620000002100 */
[----:B------:R-:W-:Y:S01]  /*20800*/  IMAD.MOV.U32 R11, RZ, RZ, 0x181f ;  /* 0x0000181fff0b7424 */ /* 0x000fe200078e00ff */
[C---:B------:R-:W-:Y:S01]  /*20810*/  LOP3.LUT P5, RZ, R31.reuse, 0x2, RZ, 0xc0, !PT ;  /* 0x000000021fff7812 */ /* 0x040fe200078ac0ff */
[----:B------:R-:W-:Y:S01]  /*20820*/  IMAD.MOV.U32 R15, RZ, RZ, -0x1 ;  /* 0xffffffffff0f7424 */ /* 0x000fe200078e00ff */
[C---:B------:R-:W-:Y:S01]  /*20830*/  LOP3.LUT P4, RZ, R31.reuse, 0x4, RZ, 0xc0, !PT ;  /* 0x000000041fff7812 */ /* 0x040fe2000788c0ff */
[----:B------:R-:W-:Y:S01]  /*20840*/  IMAD.MOV.U32 R3, RZ, RZ, R14 ;  /* 0x000000ffff037224 */ /* 0x000fe200078e000e */
[----:B0-----:R-:W-:-:S13]  /*20850*/  LOP3.LUT P3, RZ, R31, 0x8, RZ, 0xc0, !PT ;  /* 0x000000081fff7812 */ /* 0x001fda000786c0ff */
[----:B-1---5:R-:W-:Y:S05]  /*20860*/  WARPSYNC.COLLECTIVE R15, `(.L_x_5041) ;  /* 0x000000000f087348 */ /* 0x022fea0003c00000 */
[----:B------:R0:W2:Y:S02]  /*20870*/  SHFL.IDX P6, R14, R13, R12, R11 ;  /* 0x0000000c0d0e7389 */ /* 0x0000a400000c000b */
[----:B012--5:R-:W-:Y:S01]  /*20880*/  ENDCOLLECTIVE ;  /* 0x000000000000791b */ /* 0x027fe20003800000 */
.L_x_5041:
[----:B------:R-:W-:Y:S02]  /*20890*/  LOP3.LUT R18, R18, 0xfffffdff, RZ, 0xc0, !PT ;  /* 0xfffffdff12127812 */ /* 0x000fe400078ec0ff */
        /* <DEDUP_REMOVED lines=40> */
.L_x_5042:
[----:B------:R-:W-:Y:S02]  /*20b20*/  IMAD.MOV.U32 R13, RZ, RZ, R5 ;  /* 0x000000ffff0d7224 */ /* 0x000fe400078e0005 */
[----:B------:R-:W-:-:S07]  /*20b30*/  IMAD.MOV.U32 R3, RZ, RZ, R14 ;  /* 0x000000ffff037224 */ /* 0x000fce00078e000e */
[----:B------:R-:W-:Y:S05]  /*20b40*/  WARPSYNC.COLLECTIVE R15, `(.L_x_5043) ;  /* 0x000000000f087348 */ /* 0x000fea0003c00000 */
[----:B------:R0:W1:Y:S02]  /*20b50*/  SHFL.IDX P6, R14, R13, R12, R11 ;  /* 0x0000000c0d0e7389 */ /* 0x00006400000c000b */
[----:B01----:R-:W-:Y:S01]  /*20b60*/  ENDCOLLECTIVE ;  /* 0x000000000000791b */ /* 0x003fe20003800000 */
.L_x_5043:
        /* <DEDUP_REMOVED lines=29> */
.L_x_5044:
[----:B------:R-:W-:Y:S02]  /*20d40*/  IMAD.MOV.U32 R13, RZ, RZ, R5 ;  /* 0x000000ffff0d7224 */ /* 0x000fe400078e0005 */
[----:B------:R-:W-:-:S07]  /*20d50*/  IMAD.MOV.U32 R7, RZ, RZ, R14 ;  /* 0x000000ffff077224 */ /* 0x000fce00078e000e */
[----:B------:R-:W-:Y:S05]  /*20d60*/  WARPSYNC.COLLECTIVE R15, `(.L_x_5045) ;  /* 0x000000000f087348 */ /* 0x000fea0003c00000 */
[----:B------:R0:W1:Y:S02]  /*20d70*/  SHFL.IDX P6, R14, R13, R12, R11 ;  /* 0x0000000c0d0e7389 */ /* 0x00006400000c000b */
[----:B01----:R-:W-:Y:S01]  /*20d80*/  ENDCOLLECTIVE ;  /* 0x000000000000791b */ /* 0x003fe20003800000 */
.L_x_5045:
[----:B------:R-:W-:Y:S02]  /*20d90*/  IMAD.MOV.U32 R13, RZ, RZ, R6 ;  /* 0x000000ffff0d7224 */ /* 0x000fe400078e0006 */
[----:B------:R-:W-:Y:S02]  /*20da0*/  IMAD.MOV.U32 R12, RZ, RZ, 0x3 ;  /* 0x00000003ff0c7424 */ /* 0x000fe400078e00ff */
[----:B------:R-:W-:-:S05]  /*20db0*/  IMAD.MOV.U32 R2, RZ, RZ, R14 ;  /* 0x000000ffff027224 */ /* 0x000fca00078e000e */
        /* <DEDUP_REMOVED lines=26> */
.L_x_5046:
[----:B------:R-:W-:Y:S02]  /*20f60*/  IMAD.MOV.U32 R13, RZ, RZ, R5 ;  /* 0x000000ffff0d7224 */ /* 0x000fe400078e0005 */
[----:B------:R-:W-:-:S07]  /*20f70*/  IMAD.MOV.U32 R6, RZ, RZ, R14 ;  /* 0x000000ffff067224 */ /* 0x000fce00078e000e */
[----:B------:R-:W-:Y:S05]  /*20f80*/  WARPSYNC.COLLECTIVE R15, `(.L_x_5047) ;  /* 0x000000000f087348 */ /* 0x000fea0003c00000 */
[----:B------:R0:W1:Y:S02]  /*20f90*/  SHFL.IDX P6, R14, R13, R12, R11 ;  /* 0x0000000c0d0e7389 */ /* 0x00006400000c000b */
[----:B01----:R-:W-:Y:S01]  /*20fa0*/  ENDCOLLECTIVE ;  /* 0x000000000000791b */ /* 0x003fe20003800000 */
.L_x_5047:
[----:B------:R-:W-:Y:S01]  /*20fb0*/  IMAD.MOV.U32 R2, RZ, RZ, R14 ;  /* 0x000000ffff027224 */ /* 0x000fe200078e000e */
[----:B------:R-:W-:Y:S06]  /*20fc0*/  BRA `(.L_x_5048) ;  /* 0xffffffac00fc7947 */ /* 0x000fec000383ffff */
.L_x_4925:
[----:B0-----:R0:W1:Y:S02]  /*20fd0*/  SYNCS.PHASECHK.TRANS64.TRYWAIT P0, [R6+URZ+0x28c40], R20 ;  /* 0x028c4014060075a7 */ /* 0x001064000800017f */
[----:B-1----:R-:W-:Y:S05]  /*20fe0*/  @!P0 NANOSLEEP.SYNCS 0x989680 ;  /* 0x009896800000895d */ /* 0x002fea0003900000 */
[----:B------:R-:W1:Y:S02]  /*20ff0*/  @!P0 SYNCS.PHASECHK.TRANS64 P0, [R6+URZ+0x28c40], R20 ;  /* 0x028c4014060085a7 */ /* 0x000e64000800007f */
[----:B-1----:R-:W-:Y:S05]  /*21000*/  @!P0 BRA `(.L_x_4925) ;  /* 0xfffffffc00f08947 */ /* 0x002fea000383ffff */
[----:B------:R-:W-:Y:S05]  /*21010*/  BRA `(.L_x_5049) ;  /* 0xffffffb4008c7947 */ /* 0x000fea000383ffff */
.L_x_4926:
        /* <DEDUP_REMOVED lines=8> */
.L_x_5051:
[----:B------:R-:W-:Y:S05]  /*210a0*/  BSYNC B1 ;  /* 0x0000000000017941 */ /* 0x000fea0003800000 */
.L_x_5050:
[----:B------:R-:W-:Y:S01]  /*210b0*/  IMAD.MOV.U32 R13, RZ, RZ, R21 ;  /* 0x000000ffff0d7224 */ /* 0x000fe200078e0015 */
[----:B------:R-:W-:Y:S01]  /*210c0*/  MOV R12, RZ ;  /* 0x000000ff000c7202 */ /* 0x000fe20000000f00 */
[----:B------:R-:W-:Y:S02]  /*210d0*/  IMAD.MOV.U32 R11, RZ, RZ, 0x181f ;  /* 0x0000181fff0b7424 */ /* 0x000fe400078e00ff */
[----:B------:R-:W-:Y:S02]  /*210e0*/  IMAD.MOV.U32 R15, RZ, RZ, -0x1 ;  /* 0xffffffffff0f7424 */ /* 0x000fe400078e00ff */
[----:B------:R-:W-:Y:S02]  /*210f0*/  IMAD.MOV.U32 R3, RZ, RZ, R14 ;  /* 0x000000ffff037224 */ /* 0x000fe400078e000e */
[----:B------:R-:W-:-:S07]  /*21100*/  IMAD R23, R8, 0x2, R17 ;  /* 0x0000000208177824 */ /* 0x000fce00078e0211 */
[----:B------:R-:W-:Y:S05]  /*21110*/  WARPSYNC.COLLECTIVE R15, `(.L_x_5052) ;  /* 0x000000000f087348 */ /* 0x000fea0003c00000 */
[----:B------:R0:W1:Y:S02]  /*21120*/  SHFL.IDX P6, R14, R13, R12, R11 ;  /* 0x0000000c0d0e7389 */ /* 0x00006400000c000b */
[----:B01----:R-:W-:Y:S01]  /*21130*/  ENDCOLLECTIVE ;  /* 0x000000000000791b */ /* 0x003fe20003800000 */
.L_x_5052:
[----:B------:R-:W-:Y:S02]  /*21140*/  IMAD.MOV.U32 R13, RZ, RZ, R25 ;  /* 0x000000ffff0d7224 */ /* 0x000fe400078e0019 */
[----:B------:R-:W-:Y:S02]  /*21150*/  IMAD.MOV.U32 R12, RZ, RZ, 0x1 ;  /* 0x00000001ff0c7424 */ /* 0x000fe400078e00ff */
[----:B------:R-:W-:-:S07]  /*21160*/  IMAD.MOV.U32 R2, RZ, RZ, R14 ;  /* 0x000000ffff027224 */ /* 0x000fce00078e000e */
[----:B------:R-:W-:Y:S05]  /*21170*/  WARPSYNC.COLLECTIVE R15, `(.L_x_5053) ;  /* 0x000000000f087348 */ /* 0x000fea0003c00000 */
[----:B------:R0:W1:Y:S02]  /*21180*/  SHFL.IDX P6, R14, R13, R12, R11 ;  /* 0x0000000c0d0e7389 */ /* 0x00006400000c000b */
[----:B01----:R-:W-:Y:S01]  /*21190*/  ENDCOLLECTIVE ;  /* 0x000000000000791b */ /* 0x003fe20003800000 */
.L_x_5053:
        /* <DEDUP_REMOVED lines=11> */
.L_x_5054:
[----:B------:R-:W-:Y:S01]  /*21250*/  MOV R13, R25 ;  /* 0x00000019000d7202 */ /* 0x000fe20000000f00 */
[----:B------:R-:W-:Y:S02]  /*21260*/  IMAD.MOV.U32 R12, RZ, RZ, 0x2 ;  /* 0x00000002ff0c7424 */ /* 0x000fe400078e00ff */
[----:B------:R-:W-:-:S07]  /*21270*/  IMAD.MOV.U32 R2, RZ, RZ, R14 ;  /* 0x000000ffff027224 */ /* 0x000fce00078e000e */
[----:B------:R-:W-:Y:S05]  /*21280*/  WARPSYNC.COLLECTIVE R15, `(.L_x_5055) ;  /* 0x000000000f087348 */ /* 0x000fea0003c00000 */
[----:B------:R0:W1:Y:S02]  /*21290*/  SHFL.IDX P6, R14, R13, R12, R11 ;  /* 0x0000000c0d0e7389 */ /* 0x00006400000c000b */
[----:B01----:R-:W-:Y:S01]  /*212a0*/  ENDCOLLECTIVE ;  /* 0x000000000000791b */ /* 0x003fe20003800000 */
.L_x_5055:
        /* <DEDUP_REMOVED lines=11> */
.L_x_5056:
[----:B------:R-:W-:Y:S02]  /*21360*/  IMAD.MOV.U32 R13, RZ, RZ, R25 ;  /* 0x000000ffff0d7224 */ /* 0x000fe400078e0019 */
[----:B------:R-:W-:Y:S02]  /*21370*/  IMAD.MOV.U32 R12, RZ, RZ, 0x3 ;  /* 0x00000003ff0c7424 */ /* 0x000fe400078e00ff */
[----:B------:R-:W-:-:S07]  /*21380*/  IMAD.MOV.U32 R2, RZ, RZ, R14 ;  /* 0x000000ffff027224 */ /* 0x000fce00078e000e */
[----:B------:R-:W-:Y:S05]  /*21390*/  WARPSYNC.COLLECTIVE R15, `(.L_x_5057) ;  /* 0x000000000f087348 */ /* 0x000fea0003c00000 */
[----:B------:R0:W1:Y:S02]  /*213a0*/  SHFL.IDX P6, R14, R13, R12, R11 ;  /* 0x0000000c0d0e7389 */ /* 0x00006400000c000b */
[----:B01----:R-:W-:Y:S01]  /*213b0*/  ENDCOLLECTIVE ;  /* 0x000000000000791b */ /* 0x003fe20003800000 */
.L_x_5057:
        /* <DEDUP_REMOVED lines=11> */
.L_x_5058:
[----:B------:R-:W-:Y:S01]  /*21470*/  IMAD.MOV.U32 R2, RZ, RZ, R14 ;  /* 0x000000ffff027224 */ /* 0x000fe200078e000e */
[----:B------:R-:W-:Y:S06]  /*21480*/  BRA `(.L_x_5059) ;  /* 0xffffffb400147947 */ /* 0x000fec000383ffff */
.L_x_4931:
[----:B---3--:R3:W4:Y:S02]  /*21490*/  SYNCS.PHASECHK.TRANS64.TRYWAIT P0, [R6+URZ+0x28c60], R20 ;  /* 0x028c6014060075a7 */ /* 0x008724000800017f */
[----:B----4-:R-:W-:Y:S05]  /*214a0*/  @!P0 NANOSLEEP.SYNCS 0x989680 ;  /* 0x009896800000895d */ /* 0x010fea0003900000 */
[----:B------:R-:W4:Y:S02]  /*214b0*/  @!P0 SYNCS.PHASECHK.TRANS64 P0, [R6+URZ+0x28c60], R20 ;  /* 0x028c6014060085a7 */ /* 0x000f24000800007f */
[----:B----4-:R-:W-:Y:S05]  /*214c0*/  @!P0 BRA `(.L_x_4931) ;  /* 0xfffffffc00f08947 */ /* 0x010fea000383ffff */
[----:B------:R-:W-:Y:S05]  /*214d0*/  BRA `(.L_x_5060) ;  /* 0xffffffb400647947 */ /* 0x000fea000383ffff */
.L_x_4932:
[----:B------:R-:W-:Y:S01]  /*214e0*/  BSSY B1, `(.L_x_5061) ;  /* 0x0000008000017945 */ /* 0x000fe20003800000 */
[----:B------:R-:W-:Y:S01]  /*214f0*/  IMAD.MOV.U32 R13, RZ, RZ, R10 ;  /* 0x000000ffff0d7224 */ /* 0x000fe200078e000a */
[----:B------:R-:W-:Y:S01]  /*21500*/  MOV R12, RZ ;  /* 0x000000ff000c7202 */ /* 0x000fe20000000f00 */
[----:B------:R-:W-:Y:S02]  /*21510*/  IMAD.MOV.U32 R11, RZ, RZ, 0x181f ;  /* 0x0000181fff0b7424 */ /* 0x000fe400078e00ff */
[----:B------:R-:W-:-:S07]  /*21520*/  IMAD.MOV.U32 R15, RZ, RZ, -0x1 ;  /* 0xffffffffff0f7424 */ /* 0x000fce00078e00ff */
[----:B0-23--:R-:W-:Y:S05]  /*21530*/  WARPSYNC.COLLECTIVE R15, `(.L_x_5062) ;  /* 0x000000000f087348 */ /* 0x00dfea0003c00000 */
[----:B------:R1:W4:Y:S02]  /*21540*/  SHFL.IDX P6, R14, R13, R12, R11 ;  /* 0x0000000c0d0e7389 */ /* 0x00032400000c000b */
[----:B01234-:R-:W-:Y:S01]  /*21550*/  ENDCOLLECTIVE ;  /* 0x000000000000791b */ /* 0x01ffe20003800000 */
.L_x_5062:
[----:B------:R-:W-:Y:S05]  /*21560*/  BSYNC B1 ;  /* 0x0000000000017941 */ /* 0x000fea0003800000 */
.L_x_5061:
        /* <DEDUP_REMOVED lines=13> */
.L_x_5063:
[C---:B------:R-:W-:Y:S01]  /*21640*/  LOP3.LUT P3, RZ, R18.reuse, 0x10, RZ, 0xc0, !PT ;  /* 0x0000001012ff7812 */ /* 0x040fe2000786c0ff */
[----:B------:R-:W-:Y:S01]  /*21650*/  IMAD.MOV.U32 R13, RZ, RZ, R10 ;  /* 0x000000ffff0d7224 */ /* 0x000fe200078e000a */
[----:B------:R-:W-:Y:S01]  /*21660*/  MOV R12, 0x1 ;  /* 0x00000001000c7802 */ /* 0x000fe20000000f00 */
[----:B------:R-:W-:Y:S01]  /*21670*/  IMAD.MOV.U32 R2, RZ, RZ, R14 ;  /* 0x000000ffff027224 */ /* 0x000fe200078e000e */
[C---:B------:R-:W-:Y:S02]  /*21680*/  LOP3.LUT P6, RZ, R18.reuse, 0x80, RZ, 0xc0, !PT ;  /* 0x0000008012ff7812 */ /* 0x040fe400078cc0ff */
[----:B------:R-:W-:Y:S02]  /*21690*/  LOP3.LUT R18, R18, 0xffff7fff, RZ, 0xc0, !PT ;  /* 0xffff7fff12127812 */ /* 0x000fe400078ec0ff */
[----:B------:R-:W-:-:S05]  /*216a0*/  IADD3 R2, P0, R2, R0, RZ ;  /* 0x0000000002027210 */ /* 0x000fca0007f1e0ff */
[----:B------:R-:W-:Y:S01]  /*216b0*/  @P3 LOP3.LUT R18, R18, 0x8000, RZ, 0xfc, !PT ;  /* 0x0000800012123812 */ /* 0x000fe200078efcff */
        /* <DEDUP_REMOVED lines=9> */
.L_x_5064:
        /* <DEDUP_REMOVED lines=16> */
.L_x_5065:
        /* <DEDUP_REMOVED lines=19> */
.L_x_5066:
        /* <DEDUP_REMOVED lines=14> */
.L_x_5067:
        /* <DEDUP_REMOVED lines=16> */
.L_x_5068:
[----:B------:R-:W-:Y:S01]  /*21b60*/  @!PT LDS RZ, [RZ] ;  /* 0x00000000fffff984 */ /* 0x000fe20000000800 */
[----:B------:R-:W-:Y:S01]  /*21b70*/  @!PT LDS RZ, [RZ] ;  /* 0x00000000fffff984 */ /* 0x000fe20000000800 */
[----:B------:R-:W-:Y:S01]  /*21b80*/  @!PT LDS RZ, [RZ] ;  /* 0x00000000fffff984 */ /* 0x000fe20000000800 */
[----:B------:R0:W-:Y:S01]  /*21b90*/  LDGSTS.E.BYPASS.LTC128B.128 [R21+0x7400], desc[UR40][R2.64+0x180], !P3 ;  /* 0x0740018002157fae */ /* 0x0001e2000d901d68 */
[----:B------:R-:W-:-:S03]  /*21ba0*/  LOP3.LUT P3, RZ, R18, 0x2000, RZ, 0xc0, !PT ;  /* 0x0000200012ff7812 */ /* 0x000fc6000786c0ff */
        /* <DEDUP_REMOVED lines=9> */
.L_x_5069:
[----:B------:R-:W-:Y:S05]  /*21c40*/  BRA `(.L_x_5070) ;  /* 0xffffffb000c87947 */ /* 0x000fea000383ffff */
.L_x_4940:
        /* <DEDUP_REMOVED lines=8> */
.L_x_5072:
[----:B------:R-:W-:Y:S05]  /*21cd0*/  BSYNC B0 ;  /* 0x0000000000007941 */ /* 0x000fea0003800000 */
.L_x_5071:
        /* <DEDUP_REMOVED lines=9> */
.L_x_5073:
        /* <DEDUP_REMOVED lines=15> */
[C---:B------:R-:W-:Y:S02]  /*21e60*/  ISETP.GE.U32.AND P5, PT, R8.reuse, 0x10, PT ;  /* 0x000000100800780c */ /* 0x040fe40003fa6070 */
[----:B--2---:R-:W-:Y:S01]  /*21e70*/  @!P1 MOV R25, R7 ;  /* 0x0000000700199202 */ /* 0x004fe20000000f00 */
[----:B---3--:R-:W-:Y:S01]  /*21e80*/  @!P1 IMAD.MOV.U32 R5, RZ, RZ, R4 ;  /* 0x000000ffff059224 */ /* 0x008fe200078e0004 */
[----:B------:R-:W-:-:S03]  /*21e90*/  ISETP.NE.AND P1, PT, R8, RZ, PT ;  /* 0x000000ff0800720c */ /* 0x000fc60003f25270 */
[----:B------:R-:W-:-:S10]  /*21ea0*/  IMAD R13, R5, R25, RZ ;  /* 0x00000019050d7224 */ /* 0x000fd400078e02ff */
[----:B------:R-:W-:Y:S05]  /*21eb0*/  WARPSYNC.COLLECTIVE R15, `(.L_x_5074) ;  /* 0x000000000f087348 */ /* 0x000fea0003c00000 */
[----:B------:R0:W1:Y:S02]  /*21ec0*/  SHFL.UP P6, R14, R13, R12, R11 ;  /* 0x0400000c0d0e7389 */ /* 0x00006400000c000b */
[----:B01----:R-:W-:Y:S01]  /*21ed0*/  ENDCOLLECTIVE ;  /* 0x000000000000791b */ /* 0x003fe20003800000 */
.L_x_5074:
[----:B------:R-:W-:Y:S01]  /*21ee0*/  IMAD.MOV.U32 R12, RZ, RZ, 0x2 ;  /* 0x00000002ff0c7424 */ /* 0x000fe200078e00ff */
[----:B------:R-:W-:-:S05]  /*21ef0*/  SEL R4, R14, RZ, P1 ;  /* 0x000000ff0e047207 */ /* 0x000fca0000800000 */
[----:B------:R-:W-:-:S04]  /*21f00*/  IMAD.IADD R4, R13, 0x1, R4 ;  /* 0x000000010d047824 */ /* 0x000fc800078e0204 */
[----:B------:R-:W-:-:S07]  /*21f10*/  IMAD.MOV.U32 R13, RZ, RZ, R4 ;  /* 0x000000ffff0d7224 */ /* 0x000fce00078e0004 */
[----:B------:R-:W-:Y:S05]  /*21f20*/  WARPSYNC.COLLECTIVE R15, `(.L_x_5075) ;  /* 0x000000000f087348 */ /* 0x000fea0003c00000 */
[----:B------:R0:W1:Y:S02]  /*21f30*/  SHFL.UP P6, R14, R13, R12, R11 ;  /* 0x0400000c0d0e7389 */ /* 0x00006400000c000b */
[----:B01----:R-:W-:Y:S01]  /*21f40*/  ENDCOLLECTIVE ;  /* 0x000000000000791b */ /* 0x003fe20003800000 */
.L_x_5075:
[----:B------:R-:W-:Y:S01]  /*21f50*/  IMAD.MOV.U32 R12, RZ, RZ, 0x4 ;  /* 0x00000004ff0c7424 */ /* 0x000fe200078e00ff */
[----:B------:R-:W-:-:S05]  /*21f60*/  SEL R3, R14, RZ, P2 ;  /* 0x000000ff0e037207 */ /* 0x000fca0001000000 */
[----:B------:R-:W-:-:S04]  /*21f70*/  IMAD.IADD R2, R4, 0x1, R3 ;  /* 0x0000000104027824 */ /* 0x000fc800078e0203 */
[----:B------:R-:W-:-:S07]  /*21f80*/  IMAD.MOV.U32 R13, RZ, RZ, R2 ;  /* 0x000000ffff0d7224 */ /* 0x000fce00078e0002 */
[----:B------:R-:W-:Y:S05]  /*21f90*/  WARPSYNC.COLLECTIVE R15, `(.L_x_5076) ;  /* 0x000000000f087348 */ /* 0x000fea0003c00000 */
[----:B------:R0:W1:Y:S02]  /*21fa0*/  SHFL.UP P6, R14, R13, R12, R11 ;  /* 0x0400000c0d0e7389 */ /* 0x00006400000c000b */
[----:B01----:R-:W-:Y:S01]  /*21fb0*/  ENDCOLLECTIVE ;  /* 0x000000000000791b */ /* 0x003fe20003800000 */
.L_x_5076:
[----:B------:R-:W-:Y:S02]  /*21fc0*/  MOV R12, 0x8 ;  /* 0x00000008000c7802 */ /* 0x000fe40000000f00 */
[----:B------:R-:W-:-:S05]  /*21fd0*/  SEL R3, R14, RZ, P3 ;  /* 0x000000ff0e037207 */ /* 0x000fca0001800000 */
[----:B------:R-:W-:-:S04]  /*21fe0*/  IMAD.IADD R3, R2, 0x1, R3 ;  /* 0x0000000102037824 */ /* 0x000fc800078e0203 */
[----:B------:R-:W-:-:S07]  /*21ff0*/  IMAD.MOV.U32 R13, RZ, RZ, R3 ;  /* 0x000000ffff0d7224 */ /* 0x000fce00078e0003 */
[----:B------:R-:W-:Y:S05]  /*22000*/  WARPSYNC.COLLECTIVE R15, `(.L_x_5077) ;  /* 0x000000000f087348 */ /* 0x000fea0003c00000 */
[----:B------:R0:W1:Y:S02]  /*22010*/  SHFL.UP P6, R14, R13, R12, R11 ;  /* 0x0400000c0d0e7389 */ /* 0x00006400000c000b */
[----:B01----:R-:W-:Y:S01]  /*22020*/  ENDCOLLECTIVE ;  /* 0x000000000000791b */ /* 0x003fe20003800000 */
.L_x_5077:
[----:B------:R-:W-:Y:S01]  /*22030*/  IMAD.MOV.U32 R12, RZ, RZ, 0x10 ;  /* 0x00000010ff0c7424 */ /* 0x000fe200078e00ff */
[----:B------:R-:W-:-:S05]  /*22040*/  SEL R4, R14, RZ, P4 ;  /* 0x000000ff0e047207 */ /* 0x000fca0002000000 */
[----:B------:R-:W-:-:S04]  /*22050*/  IMAD.IADD R4, R3, 0x1, R4 ;  /* 0x0000000103047824 */ /* 0x000fc800078e0204 */
[----:B------:R-:W-:-:S07]  /*22060*/  IMAD.MOV.U32 R13, RZ, RZ, R4 ;  /* 0x000000ffff0d7224 */ /* 0x000fce00078e0004 */
[----:B------:R-:W-:Y:S05]  /*22070*/  WARPSYNC.COLLECTIVE R15, `(.L_x_5078) ;  /* 0x000000000f087348 */ /* 0x000fea0003c00000 */
[----:B------:R0:W1:Y:S02]  /*22080*/  SHFL.UP P6, R14, R13, R12, R11 ;  /* 0x0400000c0d0e7389 */ /* 0x00006400000c000b */
[----:B01----:R-:W-:Y:S01]  /*22090*/  ENDCOLLECTIVE ;  /* 0x000000000000791b */ /* 0x003fe20003800000 */
.L_x_5078:
        /* <DEDUP_REMOVED lines=8> */
.L_x_5079:
[----:B------:R-:W-:Y:S05]  /*22120*/  BRA `(.L_x_5080) ;  /* 0xffffffb400647947 */ /* 0x000fea000383ffff */
.L_x_4943:
[----:B------:R-:W-:Y:S01]  /*22130*/  BSSY B0, `(.L_x_5081) ;  /* 0x0000007000007945 */ /* 0x000fe20003800000 */
[----:B------:R-:W-:Y:S02]  /*22140*/  IMAD.MOV.U32 R12, RZ, RZ, 0x1 ;  /* 0x00000001ff0c7424 */ /* 0x000fe400078e00ff */
[----:B------:R-:W-:Y:S02]  /*22150*/  IMAD.MOV.U32 R11, RZ, RZ, RZ ;  /* 0x000000ffff0b7224 */ /* 0x000fe400078e00ff */
[----:B------:R-:W-:-:S07]  /*22160*/  IMAD.MOV.U32 R15, RZ, RZ, -0x1 ;  /* 0xffffffffff0f7424 */ /* 0x000fce00078e00ff */
[----:B------:R-:W-:Y:S05]  /*22170*/  WARPSYNC.COLLECTIVE R15, `(.L_x_5082) ;  /* 0x000000000f087348 */ /* 0x000fea0003c00000 */
[----:B------:R0:W1:Y:S02]  /*22180*/  SHFL.UP P6, R14, R13, R12, R11 ;  /* 0x0400000c0d0e7389 */ /* 0x00006400000c000b */
[----:B01----:R-:W-:Y:S01]  /*22190*/  ENDCOLLECTIVE ;  /* 0x000000000000791b */ /* 0x003fe20003800000 */
.L_x_5082:
[----:B------:R-:W-:Y:S05]  /*221a0*/  BSYNC B0 ;  /* 0x0000000000007941 */ /* 0x000fea0003800000 */
.L_x_5081:
[----:B------:R-:W-:Y:S01]  /*221b0*/  SEL R14, R14, RZ, P1 ;  /* 0x000000ff0e0e7207 */ /* 0x000fe20000800000 */
[----:B------:R-:W-:Y:S01]  /*221c0*/  IMAD.MOV.U32 R11, RZ, RZ, RZ ;  /* 0x000000ffff0b7224 */ /* 0x000fe200078e00ff */
[----:B------:R-:W-:Y:S01]  /*221d0*/  MOV R12, 0x2 ;  /* 0x00000002000c7802 */ /* 0x000fe20000000f00 */
[----:B------:R-:W-:Y:S02]  /*221e0*/  IMAD.MOV.U32 R15, RZ, RZ, -0x1 ;  /* 0xffffffffff0f7424 */ /* 0x000fe400078e00ff */
[----:B------:R-:W-:-:S07]  /*221f0*/  IMAD.IADD R13, R13, 0x1, R14 ;  /* 0x000000010d0d7824 */ /* 0x000fce00078e020e */
[----:B------:R-:W-:Y:S05]  /*22200*/  WARPSYNC.COLLECTIVE R15, `(.L_x_5083) ;  /* 0x000000000f087348 */ /* 0x000fea0003c00000 */
[----:B------:R0:W1:Y:S02]  /*22210*/  SHFL.UP P6, R14, R13, R12, R11 ;  /* 0x0400000c0d0e7389 */ /* 0x00006400000c000b */
[----:B01----:R-:W-:Y:S01]  /*22220*/  ENDCOLLECTIVE ;  /* 0x000000000000791b */ /* 0x003fe20003800000 */
.L_x_5083:
[----:B------:R-:W-:Y:S01]  /*22230*/  IMAD.MOV.U32 R12, RZ, RZ, 0x4 ;  /* 0x00000004ff0c7424 */ /* 0x000fe200078e00ff */
[----:B------:R-:W-:-:S05]  /*22240*/  SEL R2, R14, RZ, P2 ;  /* 0x000000ff0e027207 */ /* 0x000fca0001000000 */
[----:B------:R-:W-:-:S04]  /*22250*/  IMAD.IADD R2, R13, 0x1, R2 ;  /* 0x000000010d027824 */ /* 0x000fc800078e0202 */
[----:B------:R-:W-:-:S07]  /*22260*/  IMAD.MOV.U32 R13, RZ, RZ, R2 ;  /* 0x000000ffff0d7224 */ /* 0x000fce00078e0002 */
[----:B------:R-:W-:Y:S05]  /*22270*/  WARPSYNC.COLLECTIVE R15, `(.L_x_5084) ;  /* 0x000000000f087348 */ /* 0x000fea0003c00000 */
[----:B------:R0:W1:Y:S02]  /*22280*/  SHFL.UP P6, R14, R13, R12, R11 ;  /* 0x0400000c0d0e7389 */ /* 0x00006400000c000b */
[----:B01----:R-:W-:Y:S01]  /*22290*/  ENDCOLLECTIVE ;  /* 0x000000000000791b */ /* 0x003fe20003800000 */
.L_x_5084:
[----:B------:R-:W-:Y:S01]  /*222a0*/  IMAD.MOV.U32 R12, RZ, RZ, 0x8 ;  /* 0x00000008ff0c7424 */ /* 0x000fe200078e00ff */
[----:B------:R-:W-:-:S05]  /*222b0*/  SEL R3, R14, RZ, P3 ;  /* 0x000000ff0e037207 */ /* 0x000fca0001800000 */
[----:B------:R-:W-:-:S04]  /*222c0*/  IMAD.IADD R3, R2, 0x1, R3 ;  /* 0x0000000102037824 */ /* 0x000fc800078e0203 */
[----:B------:R-:W-:-:S07]  /*222d0*/  IMAD.MOV.U32 R13, RZ, RZ, R3 ;  /* 0x000000ffff0d7224 */ /* 0x000fce00078e0003 */
[----:B------:R-:W-:Y:S05]  /*222e0*/  WARPSYNC.COLLECTIVE R15, `(.L_x_5085) ;  /* 0x000000000f087348 */ /* 0x000fea0003c00000 */
[----:B------:R0:W1:Y:S02]  /*222f0*/  SHFL.UP P6, R14, R13, R12, R11 ;  /* 0x0400000c0d0e7389 */ /* 0x00006400000c000b */
[----:B01----:R-:W-:Y:S01]  /*22300*/  ENDCOLLECTIVE ;  /* 0x000000000000791b */ /* 0x003fe20003800000 */
.L_x_5085:
[----:B------:R-:W-:Y:S01]  /*22310*/  IMAD.MOV.U32 R12, RZ, RZ, 0x10 ;  /* 0x00000010ff0c7424 */ /* 0x000fe200078e00ff */
[----:B------:R-:W-:-:S05]  /*22320*/  SEL R4, R14, RZ, P4 ;  /* 0x000000ff0e047207 */ /* 0x000fca0002000000 */
[----:B------:R-:W-:-:S04]  /*22330*/  IMAD.IADD R4, R3, 0x1, R4 ;  /* 0x0000000103047824 */ /* 0x000fc800078e0204 */
[----:B------:R-:W-:-:S07]  /*22340*/  IMAD.MOV.U32 R13, RZ, RZ, R4 ;  /* 0x000000ffff0d7224 */ /* 0x000fce00078e0004 */
[----:B------:R-:W-:Y:S05]  /*22350*/  WARPSYNC.COLLECTIVE R15, `(.L_x_5086) ;  /* 0x000000000f087348 */ /* 0x000fea0003c00000 */
[----:B------:R0:W1:Y:S02]  /*22360*/  SHFL.UP P6, R14, R13, R12, R11 ;  /* 0x0400000c0d0e7389 */ /* 0x00006400000c000b */
[----:B01----:R-:W-:Y:S01]  /*22370*/  ENDCOLLECTIVE ;  /* 0x000000000000791b */ /* 0x003fe20003800000 */
.L_x_5086:
[----:B------:R-:W-:Y:S02]  /*22380*/  IMAD.MOV.U32 R12, RZ, RZ, 0x1f ;  /* 0x0000001fff0c7424 */ /* 0x000fe400078e00ff */
[----:B------:R-:W-:Y:S01]  /*22390*/  IMAD.MOV.U32 R11, RZ, RZ, 0x1f ;  /* 0x0000001fff0b7424 */ /* 0x000fe200078e00ff */
[----:B------:R-:W-:-:S04]  /*223a0*/  SEL R3, R14, RZ, P5 ;  /* 0x000000ff0e037207 */ /* 0x000fc80002800000 */
[----:B------:R-:W-:-:S05]  /*223b0*/  IADD3 R2, R4, R3, RZ ;  /* 0x0000000304027210 */ /* 0x000fca0007ffe0ff */
[----:B------:R-:W-:-:S07]  /*223c0*/  IMAD.MOV.U32 R13, RZ, RZ, R2 ;  /* 0x000000ffff0d7224 */ /* 0x000fce00078e0002 */
[----:B------:R-:W-:Y:S05]  /*223d0*/  WARPSYNC.COLLECTIVE R15, `(.L_x_5087) ;  /* 0x000000000f087348 */ /* 0x000fea0003c00000 */
[----:B------:R0:W1:Y:S02]  /*223e0*/  SHFL.IDX P6, R14, R13, R12, R11 ;  /* 0x0000000c0d0e7389 */ /* 0x00006400000c000b */
[----:B01----:R-:W-:Y:S01]  /*223f0*/  ENDCOLLECTIVE ;  /* 0x000000000000791b */ /* 0x003fe20003800000 */
.L_x_5087:
[----:B------:R-:W-:Y:S05]  /*22400*/  BRA `(.L_x_5088) ;  /* 0xffffffb400507947 */ /* 0x000fea000383ffff */
.L_x_4945:
[----:B------:R-:W-:Y:S01]  /*22410*/  BSSY B0, `(.L_x_5089) ;  /* 0x0000006000007945 */ /* 0x000fe20003800000 */
[----:B------:R-:W-:Y:S01]  /*22420*/  PLOP3.LUT P6, PT, P6, PT, PT, 0x8, 0x0 ;  /* 0x000000000000781c */ /* 0x000fe200037ce170 */
[----:B------:R-:W-:-:S12]  /*22430*/  IMAD.MOV.U32 R15, RZ, RZ, -0x1 ;  /* 0xffffffffff0f7424 */ /* 0x000fd800078e00ff */
[----:B0-----:R-:W-:Y:S05]  /*22440*/  WARPSYNC.COLLECTIVE R15, `(.L_x_5090) ;  /* 0x000000000f087348 */ /* 0x001fea0003c00000 */
[----:B------:R-:W-:Y:S01]  /*22450*/  VOTE.ANY R14, PT, P6 ;  /* 0x00000000000e7806 */ /* 0x000fe200030e0100 */
[----:B0-----:R-:W-:Y:S06]  /*22460*/  ENDCOLLECTIVE ;  /* 0x000000000000791b */ /* 0x001fec0003800000 */
.L_x_5090:
[----:B------:R-:W-:Y:S05]  /*22470*/  BSYNC B0 ;  /* 0x0000000000007941 */ /* 0x000fea0003800000 */
.L_x_5089:
        /* <DEDUP_REMOVED lines=10> */
.L_x_5091:
[----:B------:R-:W-:Y:S02]  /*22520*/  IMAD.MOV.U32 R13, RZ, RZ, R5 ;  /* 0x000000ffff0d7224 */ /* 0x000fe400078e0005 */
[----:B------:R-:W-:-:S07]  /*22530*/  IMAD.MOV.U32 R25, RZ, RZ, R14 ;  /* 0x000000ffff197224 */ /* 0x000fce00078e000e */
[----:B------:R-:W-:Y:S05]  /*22540*/  WARPSYNC.COLLECTIVE R15, `(.L_x_5092) ;  /* 0x000000000f087348 */ /* 0x000fea0003c00000 */
[----:B------:R0:W1:Y:S02]  /*22550*/  SHFL.IDX P6, R14, R13, R12, R11 ;  /* 0x0000000c0d0e7389 */ /* 0x00006400000c000b */
[----:B01----:R-:W-:Y:S01]  /*22560*/  ENDCOLLECTIVE ;  /* 0x000000000000791b */ /* 0x003fe20003800000 */
.L_x_5092:
[----:B------:R-:W-:Y:S01]  /*22570*/  MOV R5, R14 ;  /* 0x0000000e00057202 */ /* 0x000fe20000000f00 */
[----:B------:R-:W-:Y:S06]  /*22580*/  BRA `(.L_x_5093) ;  /* 0xffffffb400307947 */ /* 0x000fec000383ffff */
.L_x_4947:
[----:B------:R-:W-:Y:S01]  /*22590*/  BSSY B0, `(.L_x_5094) ;  /* 0x0000007000007945 */ /* 0x000fe20003800000 */
[----:B------:R-:W-:Y:S02]  /*225a0*/  IMAD.MOV.U32 R13, RZ, RZ, R2 ;  /* 0x000000ffff0d7224 */ /* 0x000fe400078e0002 */
[----:B------:R-:W-:Y:S02]  /*225b0*/  IMAD.MOV.U32 R11, RZ, RZ, 0x1f ;  /* 0x0000001fff0b7424 */ /* 0x000fe400078e00ff */
[----:B------:R-:W-:-:S07]  /*225c0*/  IMAD.MOV.U32 R15, RZ, RZ, -0x1 ;  /* 0xffffffffff0f7424 */ /* 0x000fce00078e00ff */
[----:B0123--:R-:W-:Y:S05]  /*225d0*/  WARPSYNC.COLLECTIVE R15, `(.L_x_5095) ;  /* 0x000000000f087348 */ /* 0x00ffea0003c00000 */
[----:B------:R4:W0:Y:S02]  /*225e0*/  SHFL.IDX P6, R14, R13, R12, R11 ;  /* 0x0000000c0d0e7389 */ /* 0x00082400000c000b */
[----:B01234-:R-:W-:Y:S01]  /*225f0*/  ENDCOLLECTIVE ;  /* 0x000000000000791b */ /* 0x01ffe20003800000 */
.L_x_5095:
[----:B------:R-:W-:Y:S05]  /*22600*/  BSYNC B0 ;  /* 0x0000000000007941 */ /* 0x000fea0003800000 */
.L_x_5094:
[----:B------:R-:W-:Y:S01]  /*22610*/  IMAD.MOV.U32 R24, RZ, RZ, R14 ;  /* 0x000000ffff187224 */ /* 0x000fe200078e000e */
[----:B------:R-:W-:Y:S06]  /*22620*/  BRA `(.L_x_4946) ;  /* 0xffffffb400207947 */ /* 0x000fec000383ffff */
.L_x_4953:
[----:B0-----:R0:W1:Y:S02]  /*22630*/  SYNCS.PHASECHK.TRANS64.TRYWAIT P0, [R7+URZ+0x28c20], R0 ;  /* 0x028c2000070075a7 */ /* 0x001064000800017f */
[----:B-1----:R-:W-:Y:S05]  /*22640*/  @!P0 NANOSLEEP.SYNCS 0x989680 ;  /* 0x009896800000895d */ /* 0x002fea0003900000 */
[----:B------:R-:W1:Y:S02]  /*22650*/  @!P0 SYNCS.PHASECHK.TRANS64 P0, [R7+URZ+0x28c20], R0 ;  /* 0x028c2000070085a7 */ /* 0x000e64000800007f */
[----:B-1----:R-:W-:Y:S05]  /*22660*/  @!P0 BRA `(.L_x_4953) ;  /* 0xfffffffc00f08947 */ /* 0x002fea000383ffff */
[----:B------:R-:W-:Y:S05]  /*22670*/  BRA `(.L_x_5096) ;  /* 0xffffffbc007c7947 */ /* 0x000fea000383ffff */
.L_x_4954:
        /* <DEDUP_REMOVED lines=11> */
.L_x_5098:
[----:B------:R-:W-:Y:S05]  /*22730*/  BSYNC B0 ;  /* 0x0000000000007941 */ /* 0x000fea0003800000 */
.L_x_5097:
[----:B------:R-:W-:Y:S05]  /*22740*/  BRA `(.L_x_5099) ;  /* 0xffffffbc00647947 */ /* 0x000fea000383ffff */
.L_x_4955:
[----:B------:R-:W-:Y:S01]  /*22750*/  BSSY B0, `(.L_x_5100) ;  /* 0x0000006000007945 */ /* 0x000fe20003800000 */
[----:B------:R-:W-:-:S07]  /*22760*/  IMAD.MOV.U32 R15, RZ, RZ, -0x1 ;  /* 0xffffffffff0f7424 */ /* 0x000fce00078e00ff */
[----:B0-234-:R-:W-:Y:S05]  /*22770*/  WARPSYNC.COLLECTIVE R15, `(.L_x_5101) ;  /* 0x000000000f0c7348 */ /* 0x01dfea0003c00000 */
[----:B------:R-:W-:Y:S02]  /*22780*/  ELECT P6, UR62, PT ;  /* 0x00000000003e782f */ /* 0x000fe400038c0000 */
[----:B------:R-:W-:Y:S01]  /*22790*/  MOV R14, UR62 ;  /* 0x0000003e000e7c02 */ /* 0x000fe20008000f00 */
[----:B0-234-:R-:W-:Y:S10]  /*227a0*/  ENDCOLLECTIVE ;  /* 0x000000000000791b */ /* 0x01dff40003800000 */
.L_x_5101:
[----:B------:R-:W-:Y:S05]  /*227b0*/  BSYNC B0 ;  /* 0x0000000000007941 */ /* 0x000fea0003800000 */
.L_x_5100:
[----:B------:R-:W-:Y:S05]  /*227c0*/  BRA `(.L_x_5102) ;  /* 0xffffffbc00587947 */ /* 0x000fea000383ffff */
.L_x_4957:
[----:B0-----:R0:W1:Y:S02]  /*227d0*/  SYNCS.PHASECHK.TRANS64.TRYWAIT P1, [R5+URZ+0x28c40], R0 ;  /* 0x028c4000050075a7 */ /* 0x001064000802017f */
[----:B-1----:R-:W-:Y:S05]  /*227e0*/  @!P1 NANOSLEEP.SYNCS 0x989680 ;  /* 0x009896800000995d */ /* 0x002fea0003900000 */
[----:B------:R-:W1:Y:S02]  /*227f0*/  @!P1 SYNCS.PHASECHK.TRANS64 P1, [R5+URZ+0x28c40], R0 ;  /* 0x028c4000050095a7 */ /* 0x000e64000802007f */
[----:B-1----:R-:W-:Y:S05]  /*22800*/  @!P1 BRA `(.L_x_4957) ;  /* 0xfffffffc00f09947 */ /* 0x002fea000383ffff */
[----:B------:R-:W-:Y:S05]  /*22810*/  BRA `(.L_x_5103) ;  /* 0xffffffbc00787947 */ /* 0x000fea000383ffff */
.L_x_4959:
[----:B-1----:R1:W0:Y:S02]  /*22820*/  SYNCS.PHASECHK.TRANS64.TRYWAIT P1, [R3+URZ+0x28c40], R2 ;  /* 0x028c4002030075a7 */ /* 0x002224000802017f */
[----:B0-----:R-:W-:Y:S05]  /*22830*/  @!P1 NANOSLEEP.SYNCS 0x989680 ;  /* 0x009896800000995d */ /* 0x001fea0003900000 */
[----:B------:R-:W0:Y:S02]  /*22840*/  @!P1 SYNCS.PHASECHK.TRANS64 P1, [R3+URZ+0x28c40], R2 ;  /* 0x028c4002030095a7 */ /* 0x000e24000802007f */
[----:B0-----:R-:W-:Y:S05]  /*22850*/  @!P1 BRA `(.L_x_4959) ;  /* 0xfffffffc00f09947 */ /* 0x001fea000383ffff */
[----:B------:R-:W-:Y:S05]  /*22860*/  BRA `(.L_x_5104) ;  /* 0xffffffbc00847947 */ /* 0x000fea000383ffff */
.L_x_4961:
[----:B------:R0:W0:Y:S02]  /*22870*/  SYNCS.PHASECHK.TRANS64.TRYWAIT P1, [R5+URZ+0x28c60], R0 ;  /* 0x028c6000050075a7 */ /* 0x000024000802017f */
[----:B0-----:R-:W-:Y:S05]  /*22880*/  @!P1 NANOSLEEP.SYNCS 0x989680 ;  /* 0x009896800000995d */ /* 0x001fea0003900000 */
[----:B------:R-:W0:Y:S02]  /*22890*/  @!P1 SYNCS.PHASECHK.TRANS64 P1, [R5+URZ+0x28c60], R0 ;  /* 0x028c6000050095a7 */ /* 0x000e24000802007f */
[----:B0-----:R-:W-:Y:S05]  /*228a0*/  @!P1 BRA `(.L_x_4961) ;  /* 0xfffffffc00f09947 */ /* 0x001fea000383ffff */
[----:B------:R-:W-:Y:S05]  /*228b0*/  BRA `(.L_x_5105) ;  /* 0xffffffbc00807947 */ /* 0x000fea000383ffff */
.L_x_5106:
        /* <DEDUP_REMOVED lines=12> */
.L_x_5844:


//--------------------- .text._ZN7cutlass13device_kernelIN5flash11enable_sm90INS1_16FlashAttnFwdSm90INS1_25CollectiveMainloopFwdSm90ILi2EN4cute5tupleIJNS5_1CILi1EEES8_S8_EEENS6_IJNS7_ILi64EEESA_SA_EEELi512ENS_6half_tEfNS_4arch4Sm90ELb1ELb0ELb1ELb1ELb1ELb0ELb1ELb0ELb0ELb1ELb1ELb0EEENS1_21CollectiveEpilogueFwdINS6_IJSA_NS7_ILi512EEESA_EEES9_SC_SE_Li256ELb1ELb1ELb1ELb0EEENS1_36VarlenDynamicPersistentTileSchedulerILi64ELi64ELi256ELi128ELb1ELb1ELb1ELb1ELb1ELb1EEEEEEEEEvNT_6ParamsE --------------------------
	.section	.text._ZN7cutlass13device_kernelIN5flash11enable_sm90INS1_16FlashAttnFwdSm90INS1_25CollectiveMainloopFwdSm90ILi2EN4cute5tupleIJNS5_1CILi1EEES8_S8_EEENS6_IJNS7_ILi64EEESA_SA_EEELi512ENS_6half_tEfNS_4arch4Sm90ELb1ELb0ELb1ELb1ELb1ELb0ELb1ELb0ELb0ELb1ELb1ELb0EEENS1_21CollectiveEpilogueFwdINS6_IJSA_NS7_ILi512EEESA_EEES9_SC_SE_Li256ELb1ELb1ELb1ELb0EEENS1_36VarlenDynamicPersistentTileSchedulerILi64ELi64ELi256ELi128ELb1ELb1ELb1ELb1ELb1ELb1EEEEEEEEEvNT_6ParamsE,"ax",@progbits
	.align	128
.text._ZN7cutlass13device_kernelIN5flash11enable_sm90INS1_16FlashAttnFwdSm90INS1_25CollectiveMainloopFwdSm90ILi2EN4cute5tupleIJNS5_1CILi1EEES8_S8_EEENS6_IJNS7_ILi64EEESA_SA_EEELi512ENS_6half_tEfNS_4arch4Sm90ELb1ELb0ELb1ELb1ELb1ELb0ELb1ELb0ELb0ELb1ELb1ELb0EEENS1_21CollectiveEpilogueFwdINS6_IJSA_NS7_ILi512EEESA_EEES9_SC_SE_Li256ELb1ELb1ELb1ELb0EEENS1_36VarlenDynamicPersistentTileSchedulerILi64ELi64ELi256ELi128ELb1ELb1ELb1ELb1ELb1ELb1EEEEEEEEEvNT_6ParamsE:
        .type           _ZN7cutlass13device_kernelIN5flash11enable_sm90INS1_16FlashAttnFwdSm90INS1_25CollectiveMainloopFwdSm90ILi2EN4cute5tupleIJNS5_1CILi1EEES8_S8_EEENS6_IJNS7_ILi64EEESA_SA_EEELi512ENS_6half_tEfNS_4arch4Sm90ELb1ELb0ELb1ELb1ELb1ELb0ELb1ELb0ELb0ELb1ELb1ELb0EEENS1_21CollectiveEpilogueFwdINS6_IJSA_NS7_ILi512EEESA_EEES9_SC_SE_Li256ELb1ELb1ELb1ELb0EEENS1_36VarlenDynamicPersistentTileSchedulerILi64ELi64ELi256ELi128ELb1ELb1ELb1ELb1ELb1ELb1EEEEEEEEEvNT_6ParamsE,@function
        .size           _ZN7cutlass13device_kernelIN5flash11enable_sm90INS1_16FlashAttnFwdSm90INS1_25CollectiveMainloopFwdSm90ILi2EN4cute5tupleIJNS5_1CILi1EEES8_S8_EEENS6_IJNS7_ILi64EEESA_SA_EEELi512ENS_6half_tEfNS_4arch4Sm90ELb1ELb0ELb1ELb1ELb1ELb0ELb1ELb0ELb0ELb1ELb1ELb0EEENS1_21CollectiveEpilogueFwdINS6_IJSA_NS7_ILi512EEESA_EEES9_SC_SE_Li256ELb1ELb1ELb1ELb0EEENS1_36VarlenDynamicPersistentTileSchedulerILi64ELi64ELi256ELi128ELb1ELb1ELb1ELb1ELb1ELb1EEEEEEEEEvNT_6ParamsE,(.L_x_5845 - _ZN7cutlass13device_kernelIN5flash11enable_sm90INS1_16FlashAttnFwdSm90INS1_25CollectiveMainloopFwdSm90ILi2EN4cute5tupleIJNS5_1CILi1EEES8_S8_EEENS6_IJNS7_ILi64EEESA_SA_EEELi512ENS_6half_tEfNS_4arch4Sm90ELb1ELb0ELb1ELb1ELb1ELb0ELb1ELb0ELb0ELb1ELb1ELb0EEENS1_21CollectiveEpilogueFwdINS6_IJSA_NS7_ILi512EEESA_EEES9_SC_SE_Li256ELb1ELb1ELb1ELb0EEENS1_36VarlenDynamicPersistentTileSchedulerILi64ELi64ELi256ELi128ELb1ELb1ELb1ELb1ELb1ELb1EEEEEEEEEvNT_6ParamsE)
        .other          _ZN7cutlass13device_kernelIN5flash11enable_sm90INS1_16FlashAttnFwdSm90INS1_25CollectiveMainloopFwdSm90ILi2EN4cute5tupleIJNS5_1CILi1EEES8_S8_EEENS6_IJNS7_ILi64EEESA_SA_EEELi512ENS_6half_tEfNS_4arch4Sm90ELb1ELb0ELb1ELb1ELb1ELb0ELb1ELb0ELb0ELb1ELb1ELb0EEENS1_21CollectiveEpilogueFwdINS6_IJSA_NS7_ILi512EEESA_EEES9_SC_SE_Li256ELb1ELb1ELb1ELb0EEENS1_36VarlenDynamicPersistentTileSchedulerILi64ELi64ELi256ELi128ELb1ELb1ELb1ELb1ELb1ELb1EEEEEEEEEvNT_6ParamsE,@"STO_CUDA_ENTRY STV_DEFAULT"
_ZN7cutlass13device_kernelIN5flash11enable_sm90INS1_16FlashAttnFwdSm90INS1_25CollectiveMainloopFwdSm90ILi2EN4cute5tupleIJNS5_1CILi1EEES8_S8_EEENS6_IJNS7_ILi64EEESA_SA_EEELi512ENS_6half_tEfNS_4arch4Sm90ELb1ELb0ELb1ELb1ELb1ELb0ELb1ELb0ELb0ELb1ELb1ELb0EEENS1_21CollectiveEpilogueFwdINS6_IJSA_NS7_ILi512EEESA_EEES9_SC_SE_Li256ELb1ELb1ELb1ELb0EEENS1_36VarlenDynamicPersistentTileSchedulerILi64ELi64ELi256ELi128ELb1ELb1ELb1ELb1ELb1ELb1EEEEEEEEEvNT_6ParamsE:
        /* <DEDUP_REMOVED lines=43> */
.L_x_5107:
        /* <DEDUP_REMOVED lines=22> */
.L_x_5108:
        /* <DEDUP_REMOVED lines=18> */
.L_x_5109:
        /* <DEDUP_REMOVED lines=22> */
.L_x_5110:
        /* <DEDUP_REMOVED lines=23> */
.L_x_5111:
        /* <DEDUP_REMOVED lines=8> */
.L_x_5113:
[----:B------:R-:W-:-:S08]  /*0880*/  NOP ;  /* 0x0000000000007918 */ /* 0x000fd00000000000 */
[----:B------:R-:W0:Y:S02]  /*0890*/  USETMAXREG.TRY_ALLOC.CTAPOOL UP0, 0xe8 ;  /* 0x000000e8000079c8 */ /* 0x000e240008000600 */
[----:B0-----:R-:W-:-:S13]  /*08a0*/  PLOP3.LUT P0, PT, PT, PT, UP0, 0x80, 0x0 ;  /* 0x000000000000781c */ /* 0x001fda0003f0f008 */
[----:B------:R-:W-:Y:S05]  /*08b0*/  @!P0 BRA `(.L_x_5113) ;  /* 0xfffffffc00f08947 */ /* 0x000fea000383ffff */
[----:B------:R-:W-:Y:S01]  /*08c0*/  LOP3.LUT R2, R0, 0xffffff80, RZ, 0xc0, !PT ;  /* 0xffffff8000027812 */ /* 0x000fe200078ec0ff */
[----:B------:R-:W0:Y:S01]  /*08d0*/  S2R R3, SR_CgaCtaId ;  /* 0x0000000000037919 */ /* 0x000e220000008800 */
[----:B------:R-:W-:Y:S01]  /*08e0*/  MOV R17, 0x400 ;  /* 0x0000040000117802 */ /* 0x000fe20000000f00 */
[----:B------:R-:W-:Y:S01]  /*08f0*/  ULDC UR4, c[0x0][0xd3c] ;  /* 0x00034f0000047ab9 */ /* 0x000fe20000000800 */
[----:B------:R-:W-:-:S13]  /*0900*/  ISETP.NE.AND P0, PT, R2, 0x80, PT ;  /* 0x000000800200780c */ /* 0x000fda0003f05270 */
[----:B------:R-:W-:Y:S06]  /*0910*/  @!P0 BAR.ARV 0x8, 0x100 ;  /* 0x0204000000008b1d */ /* 0x000fec0000002000 */
[----:B------:R-:W-:Y:S02]  /*0920*/  ISETP.GE.U32.AND P0, PT, R0, 0x100, PT ;  /* 0x000001000000780c */ /* 0x000fe40003f06070 */
[----:B0-----:R-:W-:-:S11]  /*0930*/  LEA R17, R3, R17, 0x18 ;  /* 0x0000001103117211 */ /* 0x001fd600078ec0ff */
[----:B------:R-:W-:Y:S08]  /*0940*/  @P0 BAR.ARV 0xf, 0x100 ;  /* 0x03c4000000000b1d */ /* 0x000ff00000002000 */
[----:B------:R-:W-:Y:S06]  /*0950*/  BAR.SYNC.DEFER_BLOCKING 0x5, 0x180 ;  /* 0x0146000000007b1d */ /* 0x000fec0000010000 */
[----:B------:R-:W0:Y:S02]  /*0960*/  LDS.128 R12, [R17+0x388d0] ;  /* 0x0388d000110c7984 */ /* 0x000e240000000c00 */
        /* <DEDUP_REMOVED lines=14> */
[----:B------:R-:W-:Y:S02]  /*0a50*/  LEA.HI R3, R3, R0, RZ, 0x2 ;  /* 0x0000000003037211 */ /* 0x000fe400078f10ff */
[----:B------:R-:W-:-:S02]  /*0a60*/  SHF.R.S32.HI R6, RZ, 0x5, R5 ;  /* 0x00000005ff067819 */ /* 0x000fc40000011405 */
[----:B------:R-:W-:Y:S02]  /*0a70*/  LOP3.LUT R13, R3, 0xfffffffc, RZ, 0xc0, !PT ;  /* 0xfffffffc030d7812 */ /* 0x000fe400078ec0ff */
[----:B------:R-:W-:Y:S02]  /*0a80*/  LOP3.LUT R3, R4, 0xfffffff0, RZ, 0xc0, !PT ;  /* 0xfffffff004037812 */ /* 0x000fe400078ec0ff */
[----:B------:R-:W-:Y:S01]  /*0a90*/  SHF.R.S32.HI R7, RZ, 0x1f, R5 ;  /* 0x0000001fff077819 */ /* 0x000fe20000011405 */
[C---:B------:R-:W-:Y:S01]  /*0aa0*/  IMAD.IADD R13, R0.reuse, 0x1, -R13 ;  /* 0x00000001000d7824 */ /* 0x040fe200078e0a0d */
[----:B------:R-:W-:Y:S01]  /*0ab0*/  SHF.R.S32.HI R5, RZ, 0x4, R4 ;  /* 0x00000004ff057819 */ /* 0x000fe20000011404 */
[----:B------:R-:W-:Y:S01]  /*0ac0*/  IMAD.IADD R3, R0, 0x1, -R3 ;  /* 0x0000000100037824 */ /* 0x000fe200078e0a03 */
[----:B------:R-:W-:Y:S02]  /*0ad0*/  LOP3.LUT R9, R2, 0xffffff80, RZ, 0xc0, !PT ;  /* 0xffffff8002097812 */ /* 0x000fe400078ec0ff */
[----:B------:R-:W-:-:S02]  /*0ae0*/  LOP3.LUT R11, R8, 0xfffffff8, RZ, 0xc0, !PT ;  /* 0xfffffff8080b7812 */ /* 0x000fc400078ec0ff */
[----:B------:R-:W-:Y:S01]  /*0af0*/  SHF.R.S32.HI R8, RZ, 0x1f, R3 ;  /* 0x0000001fff087819 */ /* 0x000fe20000011403 */
[----:B------:R-:W-:Y:S01]  /*0b00*/  IMAD.IADD R9, R0, 0x1, -R9 ;  /* 0x0000000100097824 */ /* 0x000fe200078e0a09 */
[----:B------:R-:W-:Y:S01]  /*0b10*/  LEA.HI R4, R4, R5, RZ, 0x1 ;  /* 0x0000000504047211 */ /* 0x000fe200078f08ff */
[----:B------:R-:W-:Y:S01]  /*0b20*/  IMAD.IADD R11, R0, 0x1, -R11 ;  /* 0x00000001000b7824 */ /* 0x000fe200078e0a0b */
[----:B------:R-:W-:Y:S02]  /*0b30*/  LEA.HI R7, R7, R6, RZ, 0x2 ;  /* 0x0000000607077211 */ /* 0x000fe400078f10ff */
[----:B------:R-:W-:Y:S01]  /*0b40*/  LEA.HI R10, R13, R13, RZ, 0x1 ;  /* 0x0000000d0d0a7211 */ /* 0x000fe200078f08ff */
[----:B------:R-:W-:Y:S01]  /*0b50*/  IMAD.SHL.U32 R18, R11, 0x8, RZ ;  /* 0x000000080b127824 */ /* 0x000fe200078e00ff */
[----:B------:R-:W-:Y:S02]  /*0b60*/  LEA.HI R8, R8, R3, RZ, 0x3 ;  /* 0x0000000308087211 */ /* 0x000fe400078f18ff */
[----:B------:R-:W-:Y:S01]  /*0b70*/  LOP3.LUT R4, R4, 0x1ffffffe, RZ, 0xc0, !PT ;  /* 0x1ffffffe04047812 */ /* 0x000fe200078ec0ff */
[C---:B------:R-:W-:Y:S01]  /*0b80*/  VIADD R198, R18.reuse, 0x40 ;  /* 0x0000004012c67836 */ /* 0x040fe20000000000 */
[----:B------:R-:W-:Y:S01]  /*0b90*/  SHF.R.S32.HI R20, RZ, 0x7, R2 ;  /* 0x00000007ff147819 */ /* 0x000fe20000011402 */
[----:B------:R-:W-:Y:S01]  /*0ba0*/  VIADD R197, R18, 0x80 ;  /* 0x0000008012c57836 */ /* 0x000fe20000000000 */
[----:B------:R-:W-:Y:S01]  /*0bb0*/  LOP3.LUT R7, R7, 0x3ffffc, RZ, 0xc0, !PT ;  /* 0x003ffffc07077812 */ /* 0x000fe200078ec0ff */
[----:B------:R-:W-:Y:S01]  /*0bc0*/  IMAD.IADD R4, R5, 0x1, -R4 ;  /* 0x0000000105047824 */ /* 0x000fe200078e0a04 */
[----:B------:R-:W-:Y:S01]  /*0bd0*/  SHF.R.S32.HI R0, RZ, 0x1f, R9 ;  /* 0x0000001fff007819 */ /* 0x000fe20000011409 */
[----:B------:R-:W-:Y:S01]  /*0be0*/  IMAD R12, R20, 0x100, R3 ;  /* 0x00000100140c7824 */ /* 0x000fe200078e0203 */
[----:B------:R-:W-:Y:S01]  /*0bf0*/  LOP3.LUT R16, R10, 0x1ffffffe, RZ, 0xc0, !PT ;  /* 0x1ffffffe0a107812 */ /* 0x000fe200078ec0ff */
[----:B------:R-:W-:Y:S01]  /*0c00*/  IMAD.IADD R7, R6, 0x1, -R7 ;  /* 0x0000000106077824 */ /* 0x000fe200078e0a07 */
[C---:B------:R-:W-:Y:S01]  /*0c10*/  LOP3.LUT R10, R8.reuse, 0xfffffff8, RZ, 0xc0, !PT ;  /* 0xfffffff8080a7812 */ /* 0x040fe200078ec0ff */
[----:B------:R-:W-:Y:S01]  /*0c20*/  IMAD.SHL.U32 R8, R8, 0x40, RZ ;  /* 0x0000004008087824 */ /* 0x000fe200078e00ff */
[-C--:B------:R-:W-:Y:S01]  /*0c30*/  LEA.HI R5, R0, R9.reuse, RZ, 0x2 ;  /* 0x0000000900057211 */ /* 0x080fe200078f10ff */
[----:B------:R-:W-:Y:S01]  /*0c40*/  IMAD R15, R7, 0x10, R12 ;  /* 0x00000010070f7824 */ /* 0x000fe200078e020c */
[----:B------:R-:W-:Y:S01]  /*0c50*/  LEA.HI R2, R2, R20, RZ, 0x1 ;  /* 0x0000001402027211 */ /* 0x000fe200078f08ff */
[----:B------:R-:W-:Y:S01]  /*0c60*/  IMAD.IADD R10, R3, 0x1, -R10 ;  /* 0x00000001030a7824 */ /* 0x000fe200078e0a0a */
[----:B------:R-:W-:Y:S01]  /*0c70*/  LEA.HI R3, R0, R9, RZ, 0x5 ;  /* 0x0000000900037211 */ /* 0x000fe200078f28ff */
[----:B------:R-:W-:Y:S01]  /*0c80*/  IMAD.SHL.U32 R4, R4, 0x8, RZ ;  /* 0x0000000804047824 */ /* 0x000fe200078e00ff */
[----:B------:R-:W-:Y:S01]  /*0c90*/  LOP3.LUT R12, R5, 0x7ffffffc, RZ, 0xc0, !PT ;  /* 0x7ffffffc050c7812 */ /* 0x000fe200078ec0ff */
[----:B------:R-:W-:Y:S01]  /*0ca0*/  IMAD.SHL.U32 R7, R10, 0x40, RZ ;  /* 0x000000400a077824 */ /* 0x000fe200078e00ff */
[--C-:B------:R-:W-:Y:S01]  /*0cb0*/  SHF.R.S32.HI R0, RZ, 0x2, R5.reuse ;  /* 0x00000002ff007819 */ /* 0x100fe20000011405 */
[----:B------:R-:W-:Y:S01]  /*0cc0*/  STL [R1+0x8], R20 ;  /* 0x0000081401007387 */ /* 0x000fe20000100800 */
[----:B------:R-:W-:Y:S01]  /*0cd0*/  SHF.R.S32.HI R5, RZ, 0x1f, R5 ;  /* 0x0000001fff057819 */ /* 0x000fe20000011405 */
[----:B------:R-:W-:Y:S01]  /*0ce0*/  IMAD.IADD R12, R9, 0x1, -R12 ;  /* 0x00000001090c7824 */ /* 0x000fe200078e0a0c */
[----:B------:R-:W-:Y:S01]  /*0cf0*/  SHF.R.S32.HI R3, RZ, 0x5, R3 ;  /* 0x00000005ff037819 */ /* 0x000fe20000011403 */
[----:B------:R-:W-:Y:S01]  /*0d00*/  IMAD.IADD R16, R13, 0x1, -R16 ;  /* 0x000000010d107824 */ /* 0x000fe200078e0a10 */
[----:B------:R-:W-:Y:S01]  /*0d10*/  LEA.HI R5, R5, R0, RZ, 0x3 ;  /* 0x0000000005057211 */ /* 0x000fe200078f18ff */
[----:B------:R-:W-:Y:S01]  /*0d20*/  IMAD.SHL.U32 R190, R12, 0x2, RZ ;  /* 0x000000020cbe7824 */ /* 0x000fe200078e00ff */
[----:B------:R-:W-:Y:S01]  /*0d30*/  LOP3.LUT R7, R7, 0x1c0, RZ, 0xc0, !PT ;  /* 0x000001c007077812 */ /* 0x000fe200078ec0ff */
[C---:B------:R-:W-:Y:S01]  /*0d40*/  VIADD R196, R18.reuse, 0xc0 ;  /* 0x000000c012c47836 */ /* 0x040fe20000000000 */
[----:B------:R-:W-:Y:S01]  /*0d50*/  LOP3.LUT R5, R5, 0xfffffff8, RZ, 0xc0, !PT ;  /* 0xfffffff805057812 */ /* 0x000fe200078ec0ff */
[----:B------:R-:W-:Y:S01]  /*0d60*/  VIADD R195, R18, 0x100 ;  /* 0x0000010012c37836 */ /* 0x000fe20000000000 */
[----:B------:R-:W-:Y:S01]  /*0d70*/  LOP3.LUT R9, R8, 0x7ffffe00, RZ, 0xc0, !PT ;  /* 0x7ffffe0008097812 */ /* 0x000fe200078ec0ff */
[--C-:B------:R-:W-:Y:S01]  /*0d80*/  IMAD.U32 R8, R15, 0x40, R4.reuse ;  /* 0x000000400f087824 */ /* 0x100fe200078e0004 */
[----:B------:R-:W-:Y:S01]  /*0d90*/  LOP3.LUT R4, R7, 0x8, R4, 0xf8, !PT ;  /* 0x0000000807047812 */ /* 0x000fe200078ef804 */
[----:B------:R-:W-:Y:S01]  /*0da0*/  IMAD.IADD R0, R0, 0x1, -R5 ;  /* 0x0000000100007824 */ /* 0x000fe200078e0a05 */
[----:B------:R-:W-:Y:S01]  /*0db0*/  SHF.R.U32.HI R7, RZ, 0x3, R7 ;  /* 0x00000003ff077819 */ /* 0x000fe20000011607 */
[----:B------:R-:W-:Y:S01]  /*0dc0*/  IMAD R9, R6, 0x400, R9 ;  /* 0x0000040006097824 */ /* 0x000fe200078e0209 */
[----:B------:R-:W-:Y:S01]  /*0dd0*/  STL [R1+0x2c], R8 ;  /* 0x00002c0801007387 */ /* 0x000fe20000100800 */
[----:B------:R-:W-:Y:S01]  /*0de0*/  IMAD R19, R3, 0x10, R0 ;  /* 0x0000001003137824 */ /* 0x000fe200078e0200 */
[----:B------:R-:W-:Y:S01]  /*0df0*/  LOP3.LUT R0, R2, 0xfffffe, RZ, 0xc0, !PT ;  /* 0x00fffffe02007812 */ /* 0x000fe200078ec0ff */
[----:B------:R-:W-:Y:S01]  /*0e00*/  IMAD.MOV.U32 R6, RZ, RZ, R14 ;  /* 0x000000ffff067224 */ /* 0x000fe200078e000e */
[----:B------:R-:W-:Y:S01]  /*0e10*/  LOP3.LUT R4, R4, R7, RZ, 0x3c, !PT ;  /* 0x0000000704047212 */ /* 0x000fe200078e3cff */
[----:B------:R-:W-:Y:S01]  /*0e20*/  IMAD.MOV.U32 R2, RZ, RZ, RZ ;  /* 0x000000ffff027224 */ /* 0x000fe200078e00ff */
[----:B------:R-:W-:Y:S01]  /*0e30*/  R2P PR, R10, 0x6 ;  /* 0x000000060a007804 */ /* 0x000fe20000000000 */
[----:B------:R-:W-:-:S02]  /*0e40*/  IMAD.IADD R0, R20, 0x1, -R0 ;  /* 0x0000000114007824 */ /* 0x000fc400078e0a00 */
[----:B------:R-:W-:Y:S02]  /*0e50*/  IMAD.IADD R4, R9, 0x1, R4 ;  /* 0x0000000109047824 */ /* 0x000fe400078e0204 */
[----:B------:R-:W-:Y:S01]  /*0e60*/  IMAD.SHL.U32 R3, R0, 0x100, RZ ;  /* 0x0000010000037824 */ /* 0x000fe200078e00ff */
[----:B------:R-:W-:Y:S01]  /*0e70*/  SEL R188, R188, 0xffffffc0, !P2 ;  /* 0xffffffc0bcbc7807 */ /* 0x000fe20005000000 */
[----:B------:R-:W-:Y:S01]  /*0e80*/  VIADD R0, R18, 0x180 ;  /* 0x0000018012007836 */ /* 0x000fe20000000000 */
[----:B------:R-:W-:Y:S01]  /*0e90*/  SHF.R.S32.HI R0, RZ, 0x1f, R198 ;  /* 0x0000001fff007819 */ /* 0x000fe200000114c6 */
[----:B------:R-:W-:Y:S01]  /*0ea0*/  IMAD.IADD R23, R190, 0x1, R3 ;  /* 0x00000001be177824 */ /* 0x000fe200078e0203 */
[----:B------:R0:W-:Y:S01]  /*0eb0*/  STL [R1+0x28], R3 ;  /* 0x0000280301007387 */ /* 0x0001e20000100800 */
[----:B------:R-:W-:Y:S02]  /*0ec0*/  IMAD R184, R4, 0x2, R17 ;  /* 0x0000000204b87824 */ /* 0x000fe400078e0211 */
[C---:B------:R-:W-:Y:S01]  /*0ed0*/  VIADD R0, R23.reuse, 0x10 ;  /* 0x0000001017007836 */ /* 0x040fe20000000000 */
[----:B------:R-:W-:Y:S01]  /*0ee0*/  SHF.R.S32.HI R5, RZ, 0x1f, R23 ;  /* 0x0000001fff057819 */ /* 0x000fe20000011417 */
[----:B------:R-:W-:-:S02]  /*0ef0*/  VIADD R228, R23, 0x20 ;  /* 0x0000002017e47836 */ /* 0x000fc40000000000 */
[C---:B------:R-:W-:Y:S01]  /*0f00*/  VIADD R227, R23.reuse, 0x28 ;  /* 0x0000002817e37836 */ /* 0x040fe20000000000 */
[----:B------:R-:W-:Y:S01]  /*0f10*/  SHF.R.S32.HI R0, RZ, 0x1f, R0 ;  /* 0x0000001fff007819 */ /* 0x000fe20000011400 */
[C---:B------:R-:W-:Y:S02]  /*0f20*/  VIADD R225, R23.reuse, 0x38 ;  /* 0x0000003817e17836 */ /* 0x040fe40000000000 */
[----:B0-----:R-:W-:Y:S01]  /*0f30*/  VIADD R3, R18, 0x1c0 ;  /* 0x000001c012037836 */ /* 0x001fe20000000000 */
[----:B------:R-:W-:Y:S01]  /*0f40*/  SHF.R.S32.HI R0, RZ, 0x1f, R227 ;  /* 0x0000001fff007819 */ /* 0x000fe200000114e3 */
        /* <DEDUP_REMOVED lines=61> */
[----:B------:R-:W-:Y:S02]  /*1320*/  IMAD R191, R16, 0x8, R19 ;  /* 0x0000000810bf7824 */ /* 0x000fe400078e0213 */
[----:B------:R-:W-:-:S07]  /*1330*/  IMAD.IADD R188, R188, 0x1, R187 ;  /* 0x00000001bcbc7824 */ /* 0x000fce00078e02bb */
.L_x_5177:
[----:B------:R-:W-:Y:S01]  /*1340*/  ULDC.64 UR6, c[0x0][0xd88] ;  /* 0x0003620000067ab9 */ /* 0x000fe20000000a00 */
[----:B------:R-:W-:Y:S01]  /*1350*/  ULDC.64 UR8, c[0x0][0xb10] ;  /* 0x0002c40000087ab9 */ /* 0x000fe20000000a00 */
[----:B------:R-:W-:Y:S01]  /*1360*/  UIMAD.WIDE UR6, UR5, 0x4, UR6 ;  /* 0x00000004050678a5 */ /* 0x000fe2000f8e0206 */
[----:B012---:R-:W0:Y:S05]  /*1370*/  LDC.64 R10, c[0x0][0x418] ;  /* 0x00010600ff0a7b82 */ /* 0x007e2a0000000a00 */
[----:B------:R-:W-:Y:S02]  /*1380*/  IMAD.U32 R192, RZ, RZ, UR6 ;  /* 0x00000006ffc07e24 */ /* 0x000fe4000f8e00ff */
[----:B------:R-:W-:Y:S01]  /*1390*/  IMAD.U32 R193, RZ, RZ, UR7 ;  /* 0x00000007ffc17e24 */ /* 0x000fe2000f8e00ff */
[----:B------:R-:W-:Y:S01]  /*13a0*/  ULDC.64 UR6, c[0x0][0xb20] ;  /* 0x0002c80000067ab9 */ /* 0x000fe20000000a00 */
[----:B------:R-:W1:Y:S03]  /*13b0*/  LDC R3, c[0x0][0x424] ;  /* 0x00010900ff037b82 */ /* 0x000e660000000800 */
[----:B------:R-:W2:Y:S01]  /*13c0*/  LDG.E R192, desc[UR42][R192.64] ;  /* 0x0000002ac0c07981 */ /* 0x000ea2000c1e1900 */
[----:B------:R-:W-:Y:S01]  /*13d0*/  ISETP.NE.U32.AND P1, PT, RZ, UR6, PT ;  /* 0x00000006ff007c0c */ /* 0x000fe2000bf25070 */
[----:B------:R-:W-:Y:S01]  /*13e0*/  IMAD.MOV.U32 R7, RZ, RZ, RZ ;  /* 0x000000ffff077224 */ /* 0x000fe200078e00ff */
[----:B------:R-:W-:-:S02]  /*13f0*/  ISETP.NE.U32.AND P0, PT, RZ, UR8, PT ;  /* 0x00000008ff007c0c */ /* 0x000fc4000bf05070 */
[----:B------:R-:W-:Y:S01]  /*1400*/  ISETP.NE.AND.EX P1, PT, RZ, UR7, PT, P1 ;  /* 0x00000007ff007c0c */ /* 0x000fe2000bf25310 */
[----:B---3--:R-:W3:Y:S01]  /*1410*/  LDC R186, c[0x0][0x2f0] ;  /* 0x0000bc00ffba7b82 */ /* 0x008ee20000000800 */
[----:B------:R-:W-:Y:S02]  /*1420*/  ISETP.NE.AND.EX P0, PT, RZ, UR9, PT, P0 ;  /* 0x00000009ff007c0c */ /* 0x000fe4000bf05300 */
[----:B--2---:R-:W-:-:S09]  /*1430*/  SHF.R.S32.HI R200, RZ, 0x1f, R192 ;  /* 0x0000001fffc87819 */ /* 0x004fd200000114c0 */
[----:B----4-:R-:W-:-:S04]  /*1440*/  @P1 LEA R4, P2, R192, UR6, 0x2 ;  /* 0x00000006c0041c11 */ /* 0x010fc8000f8410ff */
[C---:B------:R-:W-:Y:S02]  /*1450*/  @P1 LEA.HI.X R5, R192.reuse, UR7, R200, 0x2, P2 ;  /* 0x00000007c0051c11 */ /* 0x040fe400090f14c8 */
[----:B------:R-:W-:-:S03]  /*1460*/  @P0 LEA R8, P2, R192, UR8, 0x2 ;  /* 0x00000008c0080c11 */ /* 0x000fc6000f8410ff */
[----:B-----5:R2:W5:Y:S01]  /*1470*/  @P1 LDG.E R7, desc[UR42][R4.64] ;  /* 0x0000002a04071981 */ /* 0x020562000c1e1900 */
[----:B------:R-:W-:Y:S01]  /*1480*/  @P0 LEA.HI.X R9, R192, UR9, R200, 0x2, P2 ;  /* 0x00000009c0090c11 */ /* 0x000fe200090f14c8 */
[----:B------:R-:W-:-:S04]  /*1490*/  ULDC.64 UR8, c[0x0][0xb18] ;  /* 0x0002c60000087ab9 */ /* 0x000fc80000000a00 */
[----:B------:R2:W5:Y:S01]  /*14a0*/  @P0 LDG.E R185, desc[UR42][R8.64] ;  /* 0x0000002a08b90981 */ /* 0x000562000c1e1900 */
[----:B0-----:R-:W-:Y:S02]  /*14b0*/  ISETP.NE.U32.AND P1, PT, R10, RZ, PT ;  /* 0x000000ff0a00720c */ /* 0x001fe40003f25070 */
[----:B------:R-:W-:Y:S02]  /*14c0*/  ISETP.NE.U32.AND P2, PT, RZ, UR8, PT ;  /* 0x00000008ff007c0c */ /* 0x000fe4000bf45070 */
[C---:B------:R-:W-:Y:S02]  /*14d0*/  LOP3.LUT R0, R6.reuse, 0xff000000, RZ, 0xc0, !PT ;  /* 0xff00000006007812 */ /* 0x040fe400078ec0ff */
[----:B------:R-:W-:Y:S02]  /*14e0*/  ISETP.NE.AND.EX P1, PT, R11, RZ, PT, P1 ;  /* 0x000000ff0b00720c */ /* 0x000fe40003f25310 */
[----:B------:R-:W-:Y:S02]  /*14f0*/  ISETP.NE.AND.EX P2, PT, RZ, UR9, PT, P2 ;  /* 0x00000009ff007c0c */ /* 0x000fe4000bf45320 */
[----:B------:R-:W-:-:S02]  /*1500*/  LOP3.LUT R193, R6, 0xffff, RZ, 0xc0, !PT ;  /* 0x0000ffff06c17812 */ /* 0x000fc400078ec0ff */
[----:B------:R-:W-:Y:S02]  /*1510*/  LOP3.LUT R199, R6, 0xff0000, RZ, 0xc0, !PT ;  /* 0x00ff000006c77812 */ /* 0x000fe400078ec0ff */
[----:B------:R-:W-:Y:S02]  /*1520*/  SHF.R.U32.HI R0, RZ, 0x8, R0 ;  /* 0x00000008ff007819 */ /* 0x000fe40000011600 */
[----:B-1----:R-:W-:Y:S01]  /*1530*/  SEL R3, R3, 0x1, P1 ;  /* 0x0000000103037807 */ /* 0x002fe20000800000 */
[----:B--23--:R-:W-:Y:S06]  /*1540*/  @P0 BRA `(.L_x_5114) ;  /* 0x0000000000280947 */ /* 0x00cfec0003800000 */
[----:B------:R-:W-:Y:S01]  /*1550*/  ULDC.64 UR6, c[0x0][0xaf8] ;  /* 0x0002be0000067ab9 */ /* 0x000fe20000000a00 */
[----:B-----5:R-:W0:Y:S01]  /*1560*/  LDC R185, c[0x0][0x288] ;  /* 0x0000a200ffb97b82 */ /* 0x020e220000000800 */
[----:B------:R-:W-:-:S04]  /*1570*/  ISETP.NE.U32.AND P0, PT, RZ, UR6, PT ;  /* 0x00000006ff007c0c */ /* 0x000fc8000bf05070 */
[----:B------:R-:W-:-:S13]  /*1580*/  ISETP.NE.AND.EX P0, PT, RZ, UR7, PT, P0 ;  /* 0x00000007ff007c0c */ /* 0x000fda000bf05300 */
[----:B------:R-:W-:Y:S05]  /*1590*/  @!P0 BRA `(.L_x_5114) ;  /* 0x0000000000148947 */ /* 0x000fea0003800000 */
[----:B------:R-:W1:Y:S02]  /*15a0*/  LDC.64 R4, c[0x0][0xaf8] ;  /* 0x0002be00ff047b82 */ /* 0x000e640000000a00 */
[----:B-1----:R-:W-:-:S05]  /*15b0*/  IMAD.WIDE R4, R192, 0x4, R4 ;  /* 0x00000004c0047825 */ /* 0x002fca00078e0204 */
[----:B0-----:R-:W2:Y:S04]  /*15c0*/  LDG.E R185, desc[UR42][R4.64] ;  /* 0x0000002a04b97981 */ /* 0x001ea8000c1e1900 */
[----:B------:R-:W2:Y:S02]  /*15d0*/  LDG.E R6, desc[UR42][R4.64+0x4] ;  /* 0x0000042a04067981 */ /* 0x000ea4000c1e1900 */
[----:B--2---:R-:W-:-:S07]  /*15e0*/  IMAD.IADD R185, R6, 0x1, -R185 ;  /* 0x0000000106b97824 */ /* 0x004fce00078e0ab9 */
.L_x_5114:
[----:B------:R-:W-:Y:S01]  /*15f0*/  LEA.HI R199, R199, R0, RZ, 0x10 ;  /* 0x00000000c7c77211 */ /* 0x000fe200078f80ff */
[----:B------:R-:W-:Y:S01]  /*1600*/  IMAD R186, R3, R186, RZ ;  /* 0x000000ba03ba7224 */ /* 0x000fe200078e02ff */
[----:B------:R-:W-:Y:S06]  /*1610*/  @!P2 BRA `(.L_x_5115) ;  /* 0x000000000010a947 */ /* 0x000fec0003800000 */
[----:B------:R-:W-:-:S04]  /*1620*/  LEA R4, P0, R192, UR8, 0x2 ;  /* 0x00000008c0047c11 */ /* 0x000fc8000f8010ff */
[----:B------:R-:W-:-:S05]  /*1630*/  LEA.HI.X R5, R192, UR9, R200, 0x2, P0 ;  /* 0x00000009c0057c11 */ /* 0x000fca00080f14c8 */
[----:B------:R1:W5:Y:S01]  /*1640*/  LDG.E R186, desc[UR42][R4.64] ;  /* 0x0000002a04ba7981 */ /* 0x000362000c1e1900 */
[----:B------:R-:W-:Y:S05]  /*1650*/  BRA `(.L_x_5116) ;  /* 0x0000000000247947 */ /* 0x000fea0003800000 */
.L_x_5115:
[----:B------:R-:W-:Y:S02]  /*1660*/  ULDC.64 UR6, c[0x0][0xb00] ;  /* 0x0002c00000067ab9 */ /* 0x000fe40000000a00 */
[----:B------:R-:W-:-:S04]  /*1670*/  ISETP.NE.U32.AND P0, PT, RZ, UR6, PT ;  /* 0x00000006ff007c0c */ /* 0x000fc8000bf05070 */
[----:B------:R-:W-:-:S13]  /*1680*/  ISETP.NE.AND.EX P0, PT, RZ, UR7, PT, P0 ;  /* 0x00000007ff007c0c */ /* 0x000fda000bf05300 */
[----:B------:R-:W-:Y:S05]  /*1690*/  @!P0 BRA `(.L_x_5116) ;  /* 0x0000000000148947 */ /* 0x000fea0003800000 */
[----:B------:R-:W1:Y:S02]  /*16a0*/  LDC.64 R4, c[0x0][0xb00] ;  /* 0x0002c000ff047b82 */ /* 0x000e640000000a00 */
[----:B-1----:R-:W-:-:S05]  /*16b0*/  IMAD.WIDE R4, R192, 0x4, R4 ;  /* 0x00000004c0047825 */ /* 0x002fca00078e0204 */
[----:B------:R-:W2:Y:S04]  /*16c0*/  LDG.E R186, desc[UR42][R4.64] ;  /* 0x0000002a04ba7981 */ /* 0x000ea8000c1e1900 */
[----:B------:R-:W2:Y:S02]  /*16d0*/  LDG.E R3, desc[UR42][R4.64+0x4] ;  /* 0x0000042a04037981 */ /* 0x000ea4000c1e1900 */
[----:B--2---:R-:W-:-:S07]  /*16e0*/  IMAD.IADD R186, R3, 0x1, -R186 ;  /* 0x0000000103ba7824 */ /* 0x004fce00078e0aba */
.L_x_5116:
[----:B------:R-:W-:Y:S01]  /*16f0*/  UISETP.NE.AND UP0, UPT, UR41, 0x1, UPT ;  /* 0x000000012900788c */ /* 0x000fe2000bf05270 */
[----:B-----5:R-:W-:Y:S01]  /*1700*/  IMAD.IADD R186, R186, 0x1, -R7 ;  /* 0x00000001baba7824 */ /* 0x020fe200078e0a07 */
[----:B------:R-:W-:-:S03]  /*1710*/  USHF.L.U32 UR39, UR4, 0x6, URZ ;  /* 0x0000000604277899 */ /* 0x000fc6000800063f */
[----:B------:R-:W-:Y:S01]  /*1720*/  VIADD R0, R186, 0x3f ;  /* 0x0000003fba007836 */ /* 0x000fe20000000000 */
[----:B------:R-:W-:-:S04]  /*1730*/  PLOP3.LUT P0, PT, PT, PT, UP0, 0x80, 0x0 ;  /* 0x000000000000781c */ /* 0x000fc80003f0f008 */
[----:B------:R-:W-:-:S04]  /*1740*/  SHF.R.S32.HI R3, RZ, 0x1f, R0 ;  /* 0x0000001fff037819 */ /* 0x000fc80000011400 */
[----:B------:R-:W-:-:S04]  /*1750*/  LEA.HI R3, R3, R0, RZ, 0x6 ;  /* 0x0000000003037211 */ /* 0x000fc800078f30ff */
[----:B------:R-:W-:Y:S01]  /*1760*/  SHF.R.S32.HI R6, RZ, 0x6, R3 ;  /* 0x00000006ff067819 */ /* 0x000fe20000011403 */
[----:B------:R-:W-:Y:S06]  /*1770*/  @!P0 BRA `(.L_x_5117) ;  /* 0x0000001c00fc8947 */ /* 0x000fec0003800000 */
[----:B------:R-:W2:Y:S01]  /*1780*/  LDC R0, c[0x0][0x448] ;  /* 0x00011200ff007b82 */ /* 0x000ea20000000800 */
[----:B------:R-:W-:Y:S01]  /*1790*/  UIADD3 UR4, UR39, 0x3f, URZ ;  /* 0x0000003f27047890 */ /* 0x000fe2000fffe03f */
[----:B0-----:R-:W-:Y:S02]  /*17a0*/  IADD3 R185, R186, 0x40, -R185 ;  /* 0x00000040bab97810 */ /* 0x001fe40007ffe8b9 */
[----:B------:R-:W-:Y:S02]  /*17b0*/  LOP3.LUT R8, R199, 0xff, RZ, 0xc0, !PT ;  /* 0x000000ffc7087812 */ /* 0x000fe400078ec0ff */
[----:B--2---:R-:W-:Y:S01]  /*17c0*/  ISETP.NE.AND P0, PT, R0, 0x1, PT ;  /* 0x000000010000780c */ /* 0x004fe20003f05270 */
[----:B------:R-:W-:-:S12]  /*17d0*/  IMAD.U32 R0, RZ, RZ, UR4 ;  /* 0x00000004ff007e24 */ /* 0x000fd8000f8e00ff */
[----:B------:R-:W0:Y:S08]  /*17e0*/  @P0 LDC R3, c[0x0][0x44c] ;  /* 0x00011300ff030b82 */ /* 0x000e300000000800 */
[----:B-1----:R-:W1:Y:S01]  /*17f0*/  @P0 LDC R4, c[0x0][0x450] ;  /* 0x00011400ff040b82 */ /* 0x002e620000000800 */
[----:B0-----:R-:W-:-:S05]  /*1800*/  @P0 IMAD.HI.U32 R3, R3, UR4, RZ ;  /* 0x0000000403030c27 */ /* 0x001fca000f8e00ff */
        /* <DEDUP_REMOVED lines=8> */
[----:B------:R-:W-:Y:S05]  /*1890*/  @!P0 BRA `(.L_x_5118) ;  /* 0x0000000000788947 */ /* 0x000fea0003800000 */
[----:B------:R-:W-:-:S04]  /*18a0*/  SHF.R.U32.HI R0, RZ, 0x10, R199 ;  /* 0x00000010ff007819 */ /* 0x000fc800000116c7 */
[----:B------:R-:W-:-:S13]  /*18b0*/  ISETP.NE.AND P0, PT, R0, RZ, PT ;  /* 0x000000ff0000720c */ /* 0x000fda0003f05270 */
[----:B------:R-:W0:Y:S02]  /*18c0*/  @!P0 LDC R0, c[0x0][0xae8] ;  /* 0x0002ba00ff008b82 */ /* 0x000e240000000800 */
[-C--:B0-----:R-:W-:Y:S02]  /*18d0*/  IABS R7, R0.reuse ;  /* 0x0000000000077213 */ /* 0x081fe40000000000 */
        /* <DEDUP_REMOVED lines=26> */
.L_x_5118:
        /* <DEDUP_REMOVED lines=72> */
[----:B------:R-:W2:Y:S01]  /*1f00*/  LDL R4, [R1+0x8] ;  /* 0x0000080001047983 */ /* 0x000ea20000100800 */
        /* <DEDUP_REMOVED lines=9> */
[----:B------:R-:W-:Y:S01]  /*1fa0*/  UMOV UR7, 0x40000040 ;  /* 0x4000004000077882 */ /* 0x000fe20000000000 */
[----:B------:R-:W-:Y:S01]  /*1fb0*/  WARPGROUP.ARRIVE ;  /* 0x00000000000079c5 */ /* 0x000fe20000000000 */
        /* <DEDUP_REMOVED lines=12> */
[C---:B------:R-:W-:Y:S01]  /*2080*/  R2UR UR16, R5.reuse ;  /* 0x00000000051072ca */ /* 0x040fe200000e0000 */
[----:B------:R-:W-:Y:S01]  /*2090*/  VIADD R6, R5, 0x2 ;  /* 0x0000000205067836 */ /* 0x000fe20000000000 */
[----:B------:R-:W-:-:S04]  /*20a0*/  LOP3.LUT R3, R3, 0x2000000, RZ, 0xfc, !PT ;  /* 0x0200000003037812 */ /* 0x000fc800078efcff */
[----:B------:R-:W-:Y:S01]  /*20b0*/  R2UR UR12, R6 ;  /* 0x00000000060c72ca */ /* 0x000fe200000e0000 */
[----:B------:R-:W-:-:S04]  /*20c0*/  IMAD R4, R2, 0x1000, R3 ;  /* 0x0000100002047824 */ /* 0x000fc800078e0203 */
[C---:B------:R-:W-:Y:S01]  /*20d0*/  VIADD R6, R4.reuse, 0x80 ;  /* 0x0000008004067836 */ /* 0x040fe20000000000 */
[----:B------:R-:W-:-:S04]  /*20e0*/  R2UR UR18, R4 ;  /* 0x00000000041272ca */ /* 0x000fc800000e0000 */
[----:B------:R-:W-:Y:S01]  /*20f0*/  R2UR UR14, R6 ;  /* 0x00000000060e72ca */ /* 0x000fe200000e0000 */
[C---:B------:R-:W-:Y:S02]  /*2100*/  VIADD R6, R5.reuse, 0x4 ;  /* 0x0000000405067836 */ /* 0x040fe40000000000 */
[----:B------:R-:W-:-:S03]  /*2110*/  VIADD R5, R5, 0x6 ;  /* 0x0000000605057836 */ /* 0x000fc60000000000 */
[----:B------:R-:W-:Y:S01]  /*2120*/  R2UR UR8, R6 ;  /* 0x00000000060872ca */ /* 0x000fe200000e0000 */
[C---:B------:R-:W-:Y:S01]  /*2130*/  VIADD R6, R4.reuse, 0x100 ;  /* 0x0000010004067836 */ /* 0x040fe20000000000 */
[----:B------:R-:W-:Y:S01]  /*2140*/  R2UR UR4, R5 ;  /* 0x00000000050472ca */ /* 0x000fe200000e0000 */
[----:B------:R-:W-:Y:S01]  /*2150*/  HGMMA.64x256x16.F32 R24, gdesc[UR16].tnspB, RZ, !UPT, gsb0 ;  /* 0x43e00000101879f0 */ /* 0x000fe2000c0008ff */
[----:B------:R-:W-:Y:S02]  /*2160*/  VIADD R4, R4, 0x180 ;  /* 0x0000018004047836 */ /* 0x000fe40000000000 */
[----:B------:R-:W-:-:S03]  /*2170*/  R2UR UR10, R6 ;  /* 0x00000000060a72ca */ /* 0x000fc600000e0000 */
[----:B------:R-:W-:Y:S01]  /*2180*/  R2UR UR6, R4 ;  /* 0x00000000040672ca */ /* 0x000fe200000e0000 */
[----:B------:R-:W-:-:S05]  /*2190*/  IMAD.MOV.U32 R4, RZ, RZ, 0x1 ;  /* 0x00000001ff047424 */ /* 0x000fca00078e00ff */
[----:B------:R-:W-:-:S04]  /*21a0*/  SEL R4, R4, 0x2, !P0 ;  /* 0x0000000204047807 */ /* 0x000fc80004000000 */
[----:B------:R-:W-:-:S04]  /*21b0*/  LOP3.LUT R4, R4, 0x1, RZ, 0xfc, !PT ;  /* 0x0000000104047812 */ /* 0x000fc800078efcff */
[----:B------:R-:W-:Y:S01]  /*21c0*/  ISETP.NE.AND P1, PT, R4, 0x3, PT ;  /* 0x000000030400780c */ /* 0x000fe20003f25270 */
        /* <DEDUP_REMOVED lines=15> */
.L_x_5120:
[----:B------:R-:W0:Y:S01]  /*22c0*/  S2R R5, SR_CgaCtaId ;  /* 0x0000000000057919 */ /* 0x000e220000008800 */
[----:B------:R-:W-:Y:S01]  /*22d0*/  UIADD3 UR6, UR20, -0x2, URZ ;  /* 0xfffffffe14067890 */ /* 0x000fe2000fffe03f */
[----:B------:R-:W-:-:S04]  /*22e0*/  IMAD R4, R2, 0x8, R17 ;  /* 0x0000000802047824 */ /* 0x000fc800078e0211 */
[----:B------:R-:W-:Y:S01]  /*22f0*/  VIADD R4, R4, 0x38860 ;  /* 0x0003886004047836 */ /* 0x000fe20000000000 */
[----:B------:R-:W-:-:S04]  /*2300*/  ISETP.LE.AND P0, PT, R0, UR6, PT ;  /* 0x0000000600007c0c */ /* 0x000fc8000bf03270 */
[----:B0-----:R-:W-:-:S04]  /*2310*/  PRMT R4, R5, 0x654, R4 ;  /* 0x0000065405047816 */ /* 0x001fc80000000004 */
[----:B------:R0:W-:Y:S05]  /*2320*/  SYNCS.ARRIVE.TRANS64.RED.A1T0 RZ, [R4+URZ], RZ ;  /* 0x000000ff04ff79a7 */ /* 0x0001ea000810043f */
[----:B------:R-:W-:Y:S05]  /*2330*/  @!P0 BRA `(.L_x_5121) ;  /* 0x0000000800cc8947 */ /* 0x000fea0003800000 */
[----:B------:R-:W-:-:S05]  /*2340*/  UMOV UR20, UR6 ;  /* 0x0000000600147c82 */ /* 0x000fca0008000000 */
.L_x_5123:
        /* <DEDUP_REMOVED lines=9> */
[----:B------:R-:W-:Y:S01]  /*23e0*/  SEL R2, R2, RZ, P0 ;  /* 0x000000ff02027207 */ /* 0x000fe20000000000 */
        /* <DEDUP_REMOVED lines=139> */
[----:B------:R-:W-:Y:S02]  /*2ca0*/  R2UR UR6, R4 ;  /* 0x00000000040672ca */ /* 0x000fe400000e0000 */
[----:B------:R-:W-:Y:S01]  /*2cb0*/  SEL R4, RZ, 0x1, P0 ;  /* 0x00000001ff047807 */ /* 0x000fe20000000000 */
[----:B------:R-:W-:-:S02]  /*2cc0*/  WARPGROUP.DEPBAR.LE gsb0, 0x0 ;  /* 0x00008000000079c5 */ /* 0x000fc40000010000 */
[----:B------:R-:W-:-:S15]  /*2cd0*/  WARPGROUP.ARRIVE ;  /* 0x00000000000079c5 */ /* 0x000fde0000000000 */
[----:B------:R-:W-:-:S05]  /*2ce0*/  NOP ;  /* 0x0000000000007918 */ /* 0x000fca0000000000 */
        /* <DEDUP_REMOVED lines=9> */
[----:B------:R-:W-:Y:S01]  /*2d80*/  R2UR UR7, R4 ;  /* 0x00000000040772ca */ /* 0x000fe200000e0000 */
[----:B------:R-:W-:Y:S01]  /*2d90*/  UMOV UR6, UR20 ;  /* 0x0000001400067c82 */ /* 0x000fe20008000000 */
[----:B------:R-:W-:Y:S01]  /*2da0*/  UIADD3 UR20, UR20, -0x1, URZ ;  /* 0xffffffff14147890 */ /* 0x000fe2000fffe03f */
[----:B------:R-:W-:-:S10]  /*2db0*/  ISETP.LT.AND P0, PT, R0, UR6, PT ;  /* 0x0000000600007c0c */ /* 0x000fd4000bf01270 */
[----:B------:R-:W-:Y:S01]  /*2dc0*/  ULOP3.LUT UR37, UR37, UR7, URZ, 0x3c, !UPT ;  /* 0x0000000725257292 */ /* 0x000fe2000f8e3c3f */
[----:B------:R-:W-:Y:S02]  /*2dd0*/  WARPGROUP.DEPBAR.LE gsb0, 0x0 ;  /* 0x00008000000079c5 */ /* 0x000fe40000010000 */
[----:B------:R-:W-:Y:S06]  /*2de0*/  BAR.ARV 0xf, 0x100 ;  /* 0x03c4000000007b1d */ /* 0x000fec0000002000 */
[----:B------:R-:W-:Y:S05]  /*2df0*/  @!P1 BRA `(.L_x_5122) ;  /* 0x0000000000049947 */ /* 0x000fea0003800000 */
[----:B------:R-:W-:Y:S01]  /*2e00*/  BPT.TRAP 0x1 ;  /* 0x000000040000795c */ /* 0x000fe20000300000 */
.L_x_5122:
[----:B------:R-:W0:Y:S01]  /*2e10*/  S2R R5, SR_CgaCtaId ;  /* 0x0000000000057919 */ /* 0x000e220000008800 */
[----:B------:R-:W-:-:S04]  /*2e20*/  IMAD R4, R2, 0x8, R17 ;  /* 0x0000000802047824 */ /* 0x000fc800078e0211 */
[----:B------:R-:W-:-:S05]  /*2e30*/  VIADD R4, R4, 0x38860 ;  /* 0x0003886004047836 */ /* 0x000fca0000000000 */
[----:B0-----:R-:W-:-:S04]  /*2e40*/  PRMT R4, R5, 0x654, R4 ;  /* 0x0000065405047816 */ /* 0x001fc80000000004 */
[----:B------:R1:W-:Y:S01]  /*2e50*/  SYNCS.ARRIVE.TRANS64.RED.A1T0 RZ, [R4+URZ], RZ ;  /* 0x000000ff04ff79a7 */ /* 0x0003e2000810043f */
[----:B------:R-:W-:Y:S05]  /*2e60*/  @P0 BRA `(.L_x_5123) ;  /* 0xfffffff400380947 */ /* 0x000fea000383ffff */
.L_x_5121:
[----:B------:R-:W-:Y:S01]  /*2e70*/  BAR.SYNC.DEFER_BLOCKING 0xe, 0x100 ;  /* 0x0384000000007b1d */ /* 0x000fe20000010000 */
[C---:B------:R-:W-:Y:S01]  /*2e80*/  IMAD R0, R2.reuse, 0x40, R19 ;  /* 0x0000004002007824 */ /* 0x040fe200078e0213 */
[----:B------:R-:W-:Y:S01]  /*2e90*/  PLOP3.LUT P0, PT, PT, PT, PT, 0x8, 0x0 ;  /* 0x000000000000781c */ /* 0x000fe20003f0e170 */
[----:B------:R-:W-:Y:S02]  /*2ea0*/  VIADD R2, R2, 0x1 ;  /* 0x0000000102027836 */ /* 0x000fe40000000000 */
[----:B------:R-:W-:Y:S02]  /*2eb0*/  IMAD R17, R0, 0x4, R17 ;  /* 0x0000000400117824 */ /* 0x000fe400078e0211 */
[----:B------:R-:W-:Y:S01]  /*2ec0*/  IMAD.MOV.U32 R20, RZ, RZ, RZ ;  /* 0x000000ffff147224 */ /* 0x000fe200078e00ff */
[----:B------:R-:W-:-:S04]  /*2ed0*/  ISETP.NE.AND P1, PT, R2, 0x2, PT ;  /* 0x000000020200780c */ /* 0x000fc80003f25270 */
[----:B------:R-:W-:Y:S01]  /*2ee0*/  SEL R2, R2, RZ, P1 ;  /* 0x000000ff02027207 */ /* 0x000fe20000800000 */
[----:B------:R-:W2:Y:S04]  /*2ef0*/  LDS R3, [R17+0x38400] ;  /* 0x0384000011037984 */ /* 0x000ea80000000800 */
[----:B------:R-:W3:Y:S01]  /*2f00*/  LDS R0, [R17+0x38420] ;  /* 0x0384200011007984 */ /* 0x000ee20000000800 */
        /* <DEDUP_REMOVED lines=65> */
[-C--:B---3--:R-:W-:Y:S01]  /*3320*/  FMUL.FTZ R26, R26, R0.reuse ;  /* 0x000000001a1a7220 */ /* 0x088fe20000410000 */
[-C--:B------:R-:W-:Y:S01]  /*3330*/  FMUL.FTZ R27, R27, R0.reuse ;  /* 0x000000001b1b7220 */ /* 0x080fe20000410000 */
[-C--:B------:R-:W-:Y:S01]  /*3340*/  FMUL.FTZ R30, R30, R0.reuse ;  /* 0x000000001e1e7220 */ /* 0x080fe20000410000 */
[----:B------:R-:W-:Y:S01]  /*3350*/  R2UR UR4, R3 ;  /* 0x00000000030472ca */ /* 0x000fe200000e0000 */
        /* <DEDUP_REMOVED lines=62> */
[----:B------:R-:W-:Y:S01]  /*3740*/  ULOP3.LUT UR37, UR37, UR4, URZ, 0x3c, !UPT ;  /* 0x0000000425257292 */ /* 0x000fe2000f8e3c3f */
[----:B------:R-:W-:Y:S06]  /*3750*/  BAR.ARV 0xf, 0x100 ;  /* 0x03c4000000007b1d */ /* 0x000fec0000002000 */
[----:B------:R-:W-:Y:S05]  /*3760*/  BRA `(.L_x_5119) ;  /* 0x000000ac00807947 */ /* 0x000fea0003800000 */
.L_x_5117:
[----:B------:R-:W2:Y:S01]  /*3770*/  LDC R0, c[0x0][0x448] ;  /* 0x00011200ff007b82 */ /* 0x000ea20000000800 */
[----:B------:R-:W-:Y:S01]  /*3780*/  UIADD3 UR4, UR39, 0x3f, URZ ;  /* 0x0000003f27047890 */ /* 0x000fe2000fffe03f */
[----:B01----:R-:W-:Y:S02]  /*3790*/  IADD3 R5, R186, 0x40, -R185 ;  /* 0x00000040ba057810 */ /* 0x003fe40007ffe8b9 */
[----:B------:R-:W-:Y:S02]  /*37a0*/  LOP3.LUT R16, R16, 0xfffffffd, RZ, 0xc0, !PT ;  /* 0xfffffffd10107812 */ /* 0x000fe400078ec0ff */
[----:B--2---:R-:W-:-:S13]  /*37b0*/  ISETP.NE.AND P0, PT, R0, 0x1, PT ;  /* 0x000000010000780c */ /* 0x004fda0003f05270 */
[----:B------:R-:W0:Y:S01]  /*37c0*/  @P0 LDC R0, c[0x0][0x44c] ;  /* 0x00011300ff000b82 */ /* 0x000e220000000800 */
[----:B------:R-:W-:-:S07]  /*37d0*/  @P0 LOP3.LUT R16, R16, 0x2, RZ, 0xfc, !PT ;  /* 0x0000000210100812 */ /* 0x000fce00078efcff */
[----:B------:R-:W1:Y:S01]  /*37e0*/  @P0 LDC R4, c[0x0][0x450] ;  /* 0x00011400ff040b82 */ /* 0x000e620000000800 */
[----:B0-----:R-:W-:-:S04]  /*37f0*/  @P0 IMAD.HI.U32 R3, R0, UR4, RZ ;  /* 0x0000000400030c27 */ /* 0x001fc8000f8e00ff */
[----:B------:R-:W-:Y:S01]  /*3800*/  IMAD.U32 R0, RZ, RZ, UR4 ;  /* 0x00000004ff007e24 */ /* 0x000fe2000f8e00ff */
[----:B------:R-:W-:Y:S01]  /*3810*/  UMOV UR4, URZ ;  /* 0x0000003f00047c82 */ /* 0x000fe20008000000 */
[----:B-1----:R-:W-:-:S05]  /*3820*/  @P0 SHF.R.U32.HI R0, RZ, R4, R3 ;  /* 0x00000004ff000219 */ /* 0x002fca0000011603 */
[----:B------:R-:W-:-:S05]  /*3830*/  IMAD.IADD R0, R5, 0x1, R0 ;  /* 0x0000000105007824 */ /* 0x000fca00078e0200 */
[----:B------:R-:W-:-:S04]  /*3840*/  SHF.R.S32.HI R3, RZ, 0x1f, R0 ;  /* 0x0000001fff037819 */ /* 0x000fc80000011400 */
[----:B------:R-:W-:Y:S02]  /*3850*/  LEA.HI R3, R3, R0, RZ, 0x6 ;  /* 0x0000000003037211 */ /* 0x000fe400078f30ff */
[----:B------:R-:W-:Y:S02]  /*3860*/  LOP3.LUT R0, R199, 0xff, RZ, 0xc0, !PT ;  /* 0x000000ffc7007812 */ /* 0x000fe400078ec0ff */
[----:B------:R-:W-:Y:S02]  /*3870*/  SHF.R.S32.HI R3, RZ, 0x6, R3 ;  /* 0x00000006ff037819 */ /* 0x000fe40000011403 */
[----:B------:R-:W-:Y:S02]  /*3880*/  R2UR UR38, R0 ;  /* 0x00000000002672ca */ /* 0x000fe400000e0000 */
[----:B------:R-:W-:-:S04]  /*3890*/  VIMNMX R6, R6, R3, PT ;  /* 0x0000000306067248 */ /* 0x000fc80003fe0100 */
[----:B------:R-:W-:-:S13]  /*38a0*/  ISETP.GE.AND P0, PT, R6, 0x1, PT ;  /* 0x000000010600780c */ /* 0x000fda0003f06270 */
[----:B------:R-:W-:Y:S05]  /*38b0*/  @!P0 BRA `(.L_x_5124) ;  /* 0x0000000000948947 */ /* 0x000fea0003800000 */
[----:B------:R-:W-:Y:S01]  /*38c0*/  SHF.R.U32.HI R5, RZ, 0x10, R199 ;  /* 0x00000010ff057819 */ /* 0x000fe200000116c7 */
[----:B------:R-:W-:-:S03]  /*38d0*/  UMOV UR4, URZ ;  /* 0x0000003f00047c82 */ /* 0x000fc60008000000 */
[----:B------:R-:W-:-:S13]  /*38e0*/  ISETP.NE.AND P0, PT, R5, RZ, PT ;  /* 0x000000ff0500720c */ /* 0x000fda0003f05270 */
[----:B------:R-:W0:Y:S02]  /*38f0*/  @!P0 LDC R5, c[0x0][0xae8] ;  /* 0x0002ba00ff058b82 */ /* 0x000e240000000800 */
[-C--:B0-----:R-:W-:Y:S02]  /*3900*/  IABS R0, R5.reuse ;  /* 0x0000000500007213 */ /* 0x081fe40000000000 */
[----:B------:R-:W-:Y:S02]  /*3910*/  IABS R8, R5 ;  /* 0x0000000500087213 */ /* 0x000fe40000000000 */
[----:B------:R-:W-:Y:S02]  /*3920*/  R2UR UR8, R0 ;  /* 0x00000000000872ca */ /* 0x000fe400000e0000 */
[C---:B------:R-:W-:Y:S02]  /*3930*/  IADD3 R0, R5.reuse, -0x1, R6 ;  /* 0xffffffff05007810 */ /* 0x040fe40007ffe006 */
[----:B------:R-:W-:-:S02]  /*3940*/  R2UR UR9, R5 ;  /* 0x00000000050972ca */ /* 0x000fc400000e0000 */
[----:B------:R-:W-:Y:S02]  /*3950*/  IABS R7, R0 ;  /* 0x0000000000077213 */ /* 0x000fe40000000000 */
[----:B------:R-:W-:Y:S02]  /*3960*/  LOP3.LUT R0, R0, R5, RZ, 0x3c, !PT ;  /* 0x0000000500007212 */ /* 0x000fe400078e3cff */
[----:B------:R-:W-:-:S03]  /*3970*/  R2UR UR7, R7 ;  /* 0x00000000070772ca */ /* 0x000fc600000e0000 */
[----:B------:R-:W0:Y:S04]  /*3980*/  I2F.RP R3, UR8 ;  /* 0x0000000800037d06 */ /* 0x000e280008209400 */
[----:B------:R-:W-:-:S06]  /*3990*/  UISETP.NE.AND UP0, UPT, UR9, URZ, UPT ;  /* 0x0000003f0900728c */ /* 0x000fcc000bf05270 */
[----:B------:R-:W-:Y:S01]  /*39a0*/  PLOP3.LUT P0, PT, PT, PT, UP0, 0x80, 0x0 ;  /* 0x000000000000781c */ /* 0x000fe20003f0f008 */
        /* <DEDUP_REMOVED lines=16> */
[----:B------:R-:W-:Y:S01]  /*3ab0*/  UISETP.GE.AND UP2, UPT, UR6, URZ, UPT ;  /* 0x0000003f0600728c */ /* 0x000fe2000bf46270 */
[----:B------:R-:W-:-:S08]  /*3ac0*/  @!P0 R2UR UR6, R5 ;  /* 0x00000000050682ca */ /* 0x000fd000000e0000 */
[----:B------:R-:W-:-:S07]  /*3ad0*/  @UP1 UIADD3 UR5, UR5, 0x1, URZ ;  /* 0x0000000105051890 */ /* 0x000fce000fffe03f */
[----:B------:R-:W-:Y:S02]  /*3ae0*/  UMOV UR4, UR5 ;  /* 0x0000000500047c82 */ /* 0x000fe40008000000 */
[----:B------:R-:W-:Y:S02]  /*3af0*/  @!UP2 UIADD3 UR4, -UR4, URZ, URZ ;  /* 0x0000003f0404a290 */ /* 0x000fe4000fffe13f */
[----:B------:R-:W-:-:S12]  /*3b00*/  @!UP0 ULOP3.LUT UR4, URZ, UR6, URZ, 0x33, !UPT ;  /* 0x000000063f048292 */ /* 0x000fd8000f8e333f */
.L_x_5124:
[----:B------:R-:W-:Y:S02]  /*3b10*/  UIMAD UR38, UR38, UR4, URZ ;  /* 0x00000004262672a4 */ /* 0x000fe4000f8e023f */
[----:B------:R-:W-:Y:S01]  /*3b20*/  IMAD.U32 R3, RZ, RZ, UR4 ;  /* 0x00000004ff037e24 */ /* 0x000fe2000f8e00ff */
[----:B------:R-:W-:Y:S01]  /*3b30*/  PLOP3.LUT P0, PT, PT, PT, PT, 0x80, 0x0 ;  /* 0x000000000000781c */ /* 0x000fe20003f0f070 */
[----:B------:R-:W-:Y:S01]  /*3b40*/  IMAD.MOV.U32 R20, RZ, RZ, RZ ;  /* 0x000000ffff147224 */ /* 0x000fe200078e00ff */
[----:B------:R-:W-:Y:S02]  /*3b50*/  CS2R R150, SRZ ;  /* 0x0000000000967805 */ /* 0x000fe4000001ff00 */
[----:B------:R-:W-:Y:S02]  /*3b60*/  CS2R R148, SRZ ;  /* 0x0000000000947805 */ /* 0x000fe4000001ff00 */
[----:B------:R-:W-:Y:S01]  /*3b70*/  VIADDMNMX R168, R3, UR38, R6, PT ;  /* 0x0000002603a87c46 */ /* 0x000fe2000b800106 */
[----:B------:R-:W-:Y:S01]  /*3b80*/  IMAD.MOV.U32 R3, RZ, RZ, RZ ;  /* 0x000000ffff037224 */ /* 0x000fe200078e00ff */
[----:B------:R-:W-:-:S02]  /*3b90*/  CS2R R146, SRZ ;  /* 0x0000000000927805 */ /* 0x000fc4000001ff00 */
[----:B------:R-:W-:Y:S02]  /*3ba0*/  CS2R R144, SRZ ;  /* 0x0000000000907805 */ /* 0x000fe4000001ff00 */
[----:B------:R-:W-:Y:S02]  /*3bb0*/  ISETP.GT.AND P1, PT, R168, UR38, PT ;  /* 0x00000026a8007c0c */ /* 0x000fe4000bf24270 */
        /* <DEDUP_REMOVED lines=61> */
[----:B------:R-:W2:Y:S04]  /*3f90*/  LDL R0, [R1+0x8] ;  /* 0x0000080001007983 */ /* 0x000ea80000100800 */
        /* <DEDUP_REMOVED lines=28> */
.L_x_5125:
        /* <DEDUP_REMOVED lines=10> */
[----:B------:R-:W0:Y:S02]  /*4200*/  SYNCS.PHASECHK.TRANS64.TRYWAIT P1, [R17+URZ+0x38800], R6 ;  /* 0x03880006110075a7 */ /* 0x000e24000802017f */
[----:B0-----:R-:W-:Y:S05]  /*4210*/  @!P1 BRA `(.L_x_5126) ;  /* 0x0000015c00849947 */ /* 0x001fea0003800000 */
.L_x_5270:
[----:B------:R-:W-:Y:S05]  /*4220*/  @!P0 BRA `(.L_x_5127) ;  /* 0x0000000000048947 */ /* 0x000fea0003800000 */
[----:B------:R-:W-:Y:S01]  /*4230*/  BPT.TRAP 0x1 ;  /* 0x000000040000795c */ /* 0x000fe20000300000 */
.L_x_5127:
[----:B------:R-:W-:Y:S02]  /*4240*/  IMAD.U32 R8, RZ, RZ, UR37 ;  /* 0x00000025ff087e24 */ /* 0x000fe4000f8e00ff */
[----:B------:R-:W-:-:S03]  /*4250*/  IMAD R9, R2, 0x8, R17 ;  /* 0x0000000802097824 */ /* 0x000fc600078e0211 */
[----:B------:R-:W-:-:S04]  /*4260*/  SHF.L.U32 R8, R8, 0x1f, RZ ;  /* 0x0000001f08087819 */ /* 0x000fc800000006ff */
[----:B------:R1:W2:Y:S01]  /*4270*/  SYNCS.PHASECHK.TRANS64.TRYWAIT P1, [R9+URZ+0x38830], R8 ;  /* 0x03883008090075a7 */ /* 0x0002a2000802017f */
[----:B------:R-:W-:Y:S05]  /*4280*/  @!P0 BRA `(.L_x_5128) ;  /* 0x0000000000048947 */ /* 0x000fea0003800000 */
[----:B------:R-:W-:Y:S01]  /*4290*/  BPT.TRAP 0x1 ;  /* 0x000000040000795c */ /* 0x000fe20000300000 */
.L_x_5128:
[----:B------:R-:W-:-:S05]  /*42a0*/  VIADD R0, R17, 0x22400 ;  /* 0x0002240011007836 */ /* 0x000fca0000000000 */
[----:B------:R-:W-:-:S04]  /*42b0*/  SHF.R.U32.HI R0, RZ, 0x4, R0 ;  /* 0x00000004ff007819 */ /* 0x000fc80000011600 */
[----:B------:R-:W-:Y:S01]  /*42c0*/  LOP3.LUT R0, R0, 0x3fff, RZ, 0xc0, !PT ;  /* 0x00003fff00007812 */ /* 0x000fe200078ec0ff */
[----:B--2---:R-:W-:Y:S06]  /*42d0*/  @P1 BRA `(.L_x_5129) ;  /* 0x0000000000081947 */ /* 0x004fec0003800000 */
[----:B------:R-:W2:Y:S02]  /*42e0*/  SYNCS.PHASECHK.TRANS64.TRYWAIT P1, [R9+URZ+0x38830], R8 ;  /* 0x03883008090075a7 */ /* 0x000ea4000802017f */
[----:B--2---:R-:W-:Y:S05]  /*42f0*/  @!P1 BRA `(.L_x_5130) ;  /* 0x0000015c00609947 */ /* 0x004fea0003800000 */
.L_x_5129:
[----:B------:R-:W-:Y:S05]  /*4300*/  WARPSYNC.ALL ;  /* 0x0000000000007948 */ /* 0x000fea0003800000 */
[----:B------:R-:W-:Y:S01]  /*4310*/  LOP3.LUT R4, R0, 0x10000, RZ, 0xfc, !PT ;  /* 0x0001000000047812 */ /* 0x000fe200078efcff */
[----:B------:R-:W-:Y:S01]  /*4320*/  VIADD R0, R17, 0x20400 ;  /* 0x0002040011007836 */ /* 0x000fe20000000000 */
[----:B------:R-:W-:-:S03]  /*4330*/  WARPGROUP.ARRIVE ;  /* 0x00000000000079c5 */ /* 0x000fc60000000000 */
[----:B------:R-:W-:Y:S01]  /*4340*/  IMAD R3, R2, 0x200, R4 ;  /* 0x0000020002037824 */ /* 0x000fe200078e0204 */
[----:B------:R-:W-:Y:S01]  /*4350*/  UMOV UR11, 0x40000040 ;  /* 0x40000040000b7882 */ /* 0x000fe20000000000 */
[----:B------:R-:W-:Y:S01]  /*4360*/  UMOV UR9, 0x40000040 ;  /* 0x4000004000097882 */ /* 0x000fe20000000000 */
[----:B------:R-:W-:Y:S01]  /*4370*/  SHF.R.U32.HI R0, RZ, 0x4, R0 ;  /* 0x00000004ff007819 */ /* 0x000fe20000011600 */
[----:B------:R-:W-:Y:S01]  /*4380*/  UMOV UR15, 0x40000040 ;  /* 0x40000040000f7882 */ /* 0x000fe20000000000 */
[----:B------:R-:W-:Y:S01]  /*4390*/  R2UR UR10, R3 ;  /* 0x00000000030a72ca */ /* 0x000fe200000e0000 */
[----:B------:R-:W-:Y:S01]  /*43a0*/  UMOV UR13, 0x40000040 ;  /* 0x40000040000d7882 */ /* 0x000fe20000000000 */
[----:B------:R-:W-:Y:S01]  /*43b0*/  LOP3.LUT R0, R0, 0x3fff, RZ, 0xc0, !PT ;  /* 0x00003fff00007812 */ /* 0x000fe200078ec0ff */
[----:B------:R-:W-:Y:S01]  /*43c0*/  UMOV UR19, 0x40000040 ;  /* 0x4000004000137882 */ /* 0x000fe20000000000 */
[----:B------:R-:W-:Y:S01]  /*43d0*/  UMOV UR17, 0x40000040 ;  /* 0x4000004000117882 */ /* 0x000fe20000000000 */
[----:B------:R-:W-:Y:S01]  /*43e0*/  UMOV UR23, 0x40000040 ;  /* 0x4000004000177882 */ /* 0x000fe20000000000 */
[----:B------:R-:W-:Y:S01]  /*43f0*/  LOP3.LUT R0, R0, 0x10000, RZ, 0xfc, !PT ;  /* 0x0001000000007812 */ /* 0x000fe200078efcff */
[----:B------:R-:W-:-:S03]  /*4400*/  UMOV UR21, 0x40000040 ;  /* 0x4000004000157882 */ /* 0x000fc60000000000 */
[C---:B------:R-:W-:Y:S01]  /*4410*/  R2UR UR8, R0.reuse ;  /* 0x00000000000872ca */ /* 0x040fe200000e0000 */
[C---:B------:R-:W-:Y:S02]  /*4420*/  VIADD R3, R0.reuse, 0x2 ;  /* 0x0000000200037836 */ /* 0x040fe40000000000 */
[----:B------:R-:W-:Y:S02]  /*4430*/  UIADD3 UR14, UR10, 0x2, URZ ;  /* 0x000000020a0e7890 */ /* 0x000fe4000fffe03f */
[----:B------:R-:W-:Y:S01]  /*4440*/  UIADD3 UR18, UR10, 0x4, URZ ;  /* 0x000000040a127890 */ /* 0x000fe2000fffe03f */
[----:B------:R-:W-:Y:S01]  /*4450*/  R2UR UR12, R3 ;  /* 0x00000000030c72ca */ /* 0x000fe200000e0000 */
[C---:B------:R-:W-:Y:S01]  /*4460*/  VIADD R3, R0.reuse, 0x4 ;  /* 0x0000000400037836 */ /* 0x040fe20000000000 */
[----:B------:R-:W-:Y:S01]  /*4470*/  UIADD3 UR22, UR10, 0x6, URZ ;  /* 0x000000060a167890 */ /* 0x000fe2000fffe03f */
[----:B------:R-:W-:-:S03]  /*4480*/  VIADD R0, R0, 0x6 ;  /* 0x0000000600007836 */ /* 0x000fc60000000000 */
[----:B------:R-:W-:Y:S01]  /*4490*/  R2UR UR16, R3 ;  /* 0x00000000031072ca */ /* 0x000fe200000e0000 */
[----:B------:R-:W-:Y:S01]  /*44a0*/  HGMMA.64x64x16.F32 R24, gdesc[UR8], RZ, !UPT, gsb0 ;  /* 0x00e00000081879f0 */ /* 0x000fe2000c0008ff */
[----:B------:R-:W-:Y:S02]  /*44b0*/  R2UR UR20, R0 ;  /* 0x00000000001472ca */ /* 0x000fe400000e0000 */
        /* <DEDUP_REMOVED lines=10> */
[----:B------:R-:W3:Y:S02]  /*4560*/  SYNCS.PHASECHK.TRANS64.TRYWAIT P1, [R17+URZ+0x38810], R6 ;  /* 0x03881006110075a7 */ /* 0x000ee4000802017f */
[----:B---3--:R-:W-:Y:S05]  /*4570*/  @!P1 BRA `(.L_x_5131) ;  /* 0x0000015800d49947 */ /* 0x008fea0003800000 */
.L_x_5271:
[----:B------:R-:W-:Y:S05]  /*4580*/  @!P0 BRA `(.L_x_5132) ;  /* 0x0000000000048947 */ /* 0x000fea0003800000 */
[----:B------:R-:W-:Y:S01]  /*4590*/  BPT.TRAP 0x1 ;  /* 0x000000040000795c */ /* 0x000fe20000300000 */
.L_x_5132:
[----:B------:R4:W0:Y:S01]  /*45a0*/  SYNCS.PHASECHK.TRANS64.TRYWAIT P1, [R9+URZ+0x38850], R8 ;  /* 0x03885008090075a7 */ /* 0x000822000802017f */
[----:B------:R-:W-:Y:S05]  /*45b0*/  @!P0 BRA `(.L_x_5133) ;  /* 0x0000000000048947 */ /* 0x000fea0003800000 */
[----:B------:R-:W-:Y:S01]  /*45c0*/  BPT.TRAP 0x1 ;  /* 0x000000040000795c */ /* 0x000fe20000300000 */
.L_x_5133:
[C---:B------:R-:W-:Y:S02]  /*45d0*/  VIADD R0, R17.reuse, 0x400 ;  /* 0x0000040011007836 */ /* 0x040fe40000000000 */
[----:B------:R-:W-:-:S03]  /*45e0*/  VIADD R3, R17, 0x26400 ;  /* 0x0002640011037836 */ /* 0x000fc60000000000 */
[----:B------:R-:W-:Y:S02]  /*45f0*/  SHF.R.U32.HI R0, RZ, 0x4, R0 ;  /* 0x00000004ff007819 */ /* 0x000fe40000011600 */
[----:B------:R-:W-:Y:S02]  /*4600*/  SHF.R.U32.HI R3, RZ, 0x4, R3 ;  /* 0x00000004ff037819 */ /* 0x000fe40000011603 */
[----:B------:R-:W-:Y:S02]  /*4610*/  LOP3.LUT R0, R0, 0x3fff, RZ, 0xc0, !PT ;  /* 0x00003fff00007812 */ /* 0x000fe400078ec0ff */
[----:B------:R-:W-:Y:S02]  /*4620*/  LOP3.LUT R3, R3, 0x3fff, RZ, 0xc0, !PT ;  /* 0x00003fff03037812 */ /* 0x000fe400078ec0ff */
[----:B------:R-:W-:Y:S02]  /*4630*/  LOP3.LUT R0, R0, 0x10000, RZ, 0xfc, !PT ;  /* 0x0001000000007812 */ /* 0x000fe400078efcff */
[----:B------:R-:W-:-:S03]  /*4640*/  LOP3.LUT R3, R3, 0x10000, RZ, 0xfc, !PT ;  /* 0x0001000003037812 */ /* 0x000fc600078efcff */
[----:B------:R-:W-:Y:S01]  /*4650*/  IMAD R5, R2, 0x1000, R0 ;  /* 0x0000100002057824 */ /* 0x000fe200078e0200 */
[----:B0-----:R-:W-:Y:S06]  /*4660*/  @P1 BRA `(.L_x_5134) ;  /* 0x0000000000081947 */ /* 0x001fec0003800000 */
[----:B------:R-:W0:Y:S02]  /*4670*/  SYNCS.PHASECHK.TRANS64.TRYWAIT P1, [R9+URZ+0x38850], R8 ;  /* 0x03885008090075a7 */ /* 0x000e24000802017f */
[----:B0-----:R-:W-:Y:S05]  /*4680*/  @!P1 BRA `(.L_x_5135) ;  /* 0x0000015800a49947 */ /* 0x001fea0003800000 */
.L_x_5134:
[----:B------:R-:W-:Y:S01]  /*4690*/  R2UR UR24, R3 ;  /* 0x00000000031872ca */ /* 0x000fe200000e0000 */
[----:B------:R-:W-:Y:S01]  /*46a0*/  WARPGROUP.ARRIVE ;  /* 0x00000000000079c5 */ /* 0x000fe20000000000 */
[----:B------:R-:W-:Y:S01]  /*46b0*/  R2UR UR26, R5 ;  /* 0x00000000051a72ca */ /* 0x000fe200000e0000 */
[----:B------:R-:W-:Y:S01]  /*46c0*/  UMOV UR25, 0x40000040 ;  /* 0x4000004000197882 */ /* 0x000fe20000000000 */
[----:B------:R-:W-:Y:S01]  /*46d0*/  UMOV UR27, 0x40000040 ;  /* 0x40000040001b7882 */ /* 0x000fe20000000000 */
[----:B------:R-:W-:Y:S01]  /*46e0*/  VIADD R7, R3, 0x2 ;  /* 0x0000000203077836 */ /* 0x000fe20000000000 */
[----:B------:R-:W-:Y:S01]  /*46f0*/  UMOV UR5, 0x40000040 ;  /* 0x4000004000057882 */ /* 0x000fe20000000000 */
[----:B---3--:R-:W-:Y:S01]  /*4700*/  VIADD R6, R5, 0x2 ;  /* 0x0000000205067836 */ /* 0x008fe20000000000 */
[----:B------:R-:W-:Y:S01]  /*4710*/  UMOV UR7, 0x40000040 ;  /* 0x4000004000077882 */ /* 0x000fe20000000000 */
[----:B------:R-:W0:Y:S01]  /*4720*/  S2R R10, SR_TID.X ;  /* 0x00000000000a7919 */ /* 0x000e220000002100 */
[----:B------:R-:W-:Y:S01]  /*4730*/  R2UR UR4, R7 ;  /* 0x00000000070472ca */ /* 0x000fe200000e0000 */
[----:B------:R-:W-:Y:S01]  /*4740*/  VIADD R7, R3, 0x4 ;  /* 0x0000000403077836 */ /* 0x000fe20000000000 */
[----:B------:R-:W-:Y:S01]  /*4750*/  R2UR UR6, R6 ;  /* 0x00000000060672ca */ /* 0x000fe200000e0000 */
[----:B------:R-:W-:-:S02]  /*4760*/  VIADD R6, R5, 0x4 ;  /* 0x0000000405067836 */ /* 0x000fc40000000000 */
[----:B------:R-:W-:Y:S01]  /*4770*/  HGMMA.64x64x16.F32 R24, gdesc[UR24], R24, gsb0 ;  /* 0x00e00000181879f0 */ /* 0x000fe20008000818 */
[----:B------:R-:W-:Y:S02]  /*4780*/  VIADD R11, R5, 0x800 ;  /* 0x00000800050b7836 */ /* 0x000fe40000000000 */
[----:B------:R-:W-:Y:S01]  /*4790*/  IMAD.MOV.U32 R15, RZ, RZ, 0x40 ;  /* 0x00000040ff0f7424 */ /* 0x000fe200078e00ff */
[----:B0-----:R-:W-:Y:S01]  /*47a0*/  SHF.R.U32.HI R10, RZ, 0x7, R10 ;  /* 0x00000007ff0a7819 */ /* 0x001fe2000001160a */
        /* <DEDUP_REMOVED lines=8> */
[----:B------:R-:W-:Y:S01]  /*4830*/  VIADD R6, R5, 0x6 ;  /* 0x0000000605067836 */ /* 0x000fe20000000000 */
        /* <DEDUP_REMOVED lines=115> */
[----:B------:R-:W0:Y:S01]  /*4f70*/  SHFL.IDX PT, R6, R10, RZ, 0x1f ;  /* 0x00001fff0a067589 */ /* 0x000e2200000e0000 */
[----:B------:R-:W-:Y:S01]  /*4f80*/  VIADD R7, R3, 0x800 ;  /* 0x0000080003077836 */ /* 0x000fe20000000000 */
[----:B0-----:R-:W-:-:S04]  /*4f90*/  ISETP.GT.AND P1, PT, R6, 0x7f, PT ;  /* 0x0000007f0600780c */ /* 0x001fc80003f24270 */
[----:B------:R-:W-:-:S05]  /*4fa0*/  SEL R6, RZ, 0x2, !P1 ;  /* 0x00000002ff067807 */ /* 0x000fca0004800000 */
[C---:B-12-4-:R-:W-:Y:S02]  /*4fb0*/  IMAD.IADD R8, R6.reuse, 0x1, R7 ;  /* 0x0000000106087824 */ /* 0x056fe400078e0207 */
        /* <DEDUP_REMOVED lines=12> */
[----:B------:R-:W-:Y:S02]  /*5080*/  IMAD.IADD R13, R11, 0x1, R8 ;  /* 0x000000010b0d7824 */ /* 0x000fe400078e0208 */
[--C-:B------:R-:W-:Y:S02]  /*5090*/  IMAD.IADD R7, R7, 0x1, R10.reuse ;  /* 0x0000000107077824 */ /* 0x100fe400078e020a */
        /* <DEDUP_REMOVED lines=167> */
.L_x_5136:
[----:B------:R-:W0:Y:S01]  /*5b10*/  LDC R5, c[0x0][0x448] ;  /* 0x00011200ff057b82 */ /* 0x000e220000000800 */
[----:B------:R-:W-:Y:S01]  /*5b20*/  ULDC UR4, c[0x0][0xad0] ;  /* 0x0002b40000047ab9 */ /* 0x000fe20000000800 */
[----:B------:R-:W-:Y:S01]  /*5b30*/  ULDC UR10, c[0x0][0xa80] ;  /* 0x0002a000000a7ab9 */ /* 0x000fe20000000800 */
[----:B------:R-:W-:Y:S01]  /*5b40*/  FMUL.FTZ R24, R24, UR4 ;  /* 0x0000000418187c20 */ /* 0x000fe20008410000 */
[----:B------:R-:W-:Y:S01]  /*5b50*/  FMUL.FTZ R25, R25, UR4 ;  /* 0x0000000419197c20 */ /* 0x000fe20008410000 */
[----:B------:R-:W-:Y:S01]  /*5b60*/  FMUL.FTZ R28, R28, UR4 ;  /* 0x000000041c1c7c20 */ /* 0x000fe20008410000 */
[----:B------:R-:W-:Y:S01]  /*5b70*/  FMUL.FTZ R33, R33, UR4 ;  /* 0x0000000421217c20 */ /* 0x000fe20008410000 */
[----:B------:R-:W-:Y:S01]  /*5b80*/  FMUL.FTZ R29, R29, UR4 ;  /* 0x000000041d1d7c20 */ /* 0x000fe20008410000 */
[----:B------:R-:W-:Y:S01]  /*5b90*/  MUFU.TANH R20, R25 ;  /* 0x0000001900147308 */ /* 0x000fe20000002400 */
        /* <DEDUP_REMOVED lines=15> */
[----:B0-----:R-:W-:Y:S01]  /*5c90*/  ISETP.NE.AND P5, PT, R5, 0x1, PT ;  /* 0x000000010500780c */ /* 0x001fe20003fa5270 */
[----:B------:R-:W-:Y:S01]  /*5ca0*/  VIADD R5, R191, UR39 ;  /* 0x00000027bf057c36 */ /* 0x000fe20008000000 */
[----:B------:R0:W2:Y:S01]  /*5cb0*/  MUFU.TANH R10, R28 ;  /* 0x0000001c000a7308 */ /* 0x0000a20000002400 */
[----:B------:R-:W-:Y:S01]  /*5cc0*/  FMUL.FTZ R31, R31, UR4 ;  /* 0x000000041f1f7c20 */ /* 0x000fe20008410000 */
[----:B------:R-:W-:Y:S01]  /*5cd0*/  FMUL.FTZ R34, R34, UR4 ;  /* 0x0000000422227c20 */ /* 0x000fe20008410000 */
[----:B------:R-:W-:-:S02]  /*5ce0*/  IMAD.MOV.U32 R57, RZ, RZ, R5 ;  /* 0x000000ffff397224 */ /* 0x000fc400078e0005 */
[----:B------:R-:W-:Y:S01]  /*5cf0*/  FMUL.FTZ R35, R35, UR4 ;  /* 0x0000000423237c20 */ /* 0x000fe20008410000 */
[----:B------:R-:W-:Y:S01]  /*5d00*/  FMUL.FTZ R38, R38, UR4 ;  /* 0x0000000426267c20 */ /* 0x000fe20008410000 */
[----:B------:R-:W-:Y:S01]  /*5d10*/  FMUL.FTZ R39, R39, UR4 ;  /* 0x0000000427277c20 */ /* 0x000fe20008410000 */
[----:B------:R-:W-:Y:S01]  /*5d20*/  FMUL.FTZ R42, R42, UR4 ;  /* 0x000000042a2a7c20 */ /* 0x000fe20008410000 */
[----:B------:R-:W3:Y:S01]  /*5d30*/  MUFU.TANH R11, R29 ;  /* 0x0000001d000b7308 */ /* 0x000ee20000002400 */
[----:B------:R-:W-:Y:S01]  /*5d40*/  FMUL.FTZ R43, R43, UR4 ;  /* 0x000000042b2b7c20 */ /* 0x000fe20008410000 */
[----:B------:R-:W-:Y:S01]  /*5d50*/  FMUL.FTZ R46, R46, UR4 ;  /* 0x000000042e2e7c20 */ /* 0x000fe20008410000 */
[----:B------:R-:W4:Y:S01]  /*5d60*/  @P5 LDC R6, c[0x0][0x44c] ;  /* 0x00011300ff065b82 */ /* 0x000f220000000800 */
[----:B------:R-:W-:Y:S01]  /*5d70*/  FMUL.FTZ R47, R47, UR4 ;  /* 0x000000042f2f7c20 */ /* 0x000fe20008410000 */
[----:B------:R-:W-:Y:S01]  /*5d80*/  FMUL.FTZ R50, R50, UR4 ;  /* 0x0000000432327c20 */ /* 0x000fe20008410000 */
[----:B------:R-:W-:Y:S01]  /*5d90*/  FMUL.FTZ R51, R51, UR4 ;  /* 0x0000000433337c20 */ /* 0x000fe20008410000 */
[----:B------:R-:W-:Y:S01]  /*5da0*/  FMUL.FTZ R54, R54, UR4 ;  /* 0x0000000436367c20 */ /* 0x000fe20008410000 */
[----:B------:R-:W5:Y:S01]  /*5db0*/  MUFU.TANH R32, R32 ;  /* 0x0000002000207308 */ /* 0x000f620000002400 */
[----:B------:R-:W-:Y:S01]  /*5dc0*/  FMUL.FTZ R55, R55, UR4 ;  /* 0x0000000437377c20 */ /* 0x000fe20008410000 */
[----:B------:R-:W5:Y:S01]  /*5dd0*/  S2R R169, SR_CgaCtaId ;  /* 0x0000000000a97919 */ /* 0x000f620000008800 */
[----:B------:R-:W1:Y:S01]  /*5de0*/  @P5 LDC R13, c[0x0][0x450] ;  /* 0x00011400ff0d5b82 */ /* 0x000e620000000800 */
[----:B------:R-:W-:Y:S01]  /*5df0*/  UMOV UR23, 0x40000040 ;  /* 0x4000004000177882 */ /* 0x000fe20000000000 */
[----:B------:R-:W-:Y:S01]  /*5e00*/  UMOV UR7, 0x40000040 ;  /* 0x4000004000077882 */ /* 0x000fe20000000000 */
[----:B------:R-:W-:Y:S01]  /*5e10*/  UMOV UR15, 0x40000040 ;  /* 0x40000040000f7882 */ /* 0x000fe20000000000 */
[----:B------:R-:W-:Y:S01]  /*5e20*/  UMOV UR19, 0x40000040 ;  /* 0x4000004000137882 */ /* 0x000fe20000000000 */
[----:B------:R-:W-:Y:S08]  /*5e30*/  MUFU.TANH R36, R36 ;  /* 0x0000002400247308 */ /* 0x000ff00000002400 */
[----:B------:R-:W-:Y:S01]  /*5e40*/  MUFU.TANH R37, R37 ;  /* 0x0000002500257308 */ /* 0x000fe20000002400 */
[----:B----4-:R-:W-:-:S04]  /*5e50*/  @P5 IMAD.HI.U32 R6, R5, R6, RZ ;  /* 0x0000000605065227 */ /* 0x010fc800078e00ff */
[----:B------:R-:W-:-:S03]  /*5e60*/  IMAD R5, R168, -0x40, R15 ;  /* 0xffffffc0a8057824 */ /* 0x000fc600078e020f */
[----:B------:R-:W-:Y:S01]  /*5e70*/  MUFU.TANH R40, R40 ;  /* 0x0000002800287308 */ /* 0x000fe20000002400 */
[----:B-1----:R-:W-:Y:S02]  /*5e80*/  @P5 SHF.R.U32.HI R57, RZ, R13, R6 ;  /* 0x0000000dff395219 */ /* 0x002fe40000011606 */
[----:B------:R-:W-:Y:S02]  /*5e90*/  IADD3 R6, R186, 0x1, R5 ;  /* 0x00000001ba067810 */ /* 0x000fe40007ffe005 */
[----:B0-----:R-:W-:Y:S01]  /*5ea0*/  IADD3 R28, -R190, R5, R186 ;  /* 0x00000005be1c7210 */ /* 0x001fe20007ffe1ba */
[----:B------:R-:W0:Y:S02]  /*5eb0*/  SHFL.IDX PT, R8, R57, RZ, 0x1c1f ;  /* 0x001c1fff39087589 */ /* 0x000e2400000e0000 */
[----:B------:R1:W4:Y:S02]  /*5ec0*/  MUFU.TANH R13, R33 ;  /* 0x00000021000d7308 */ /* 0x0003240000002400 */
[----:B------:R-:W4:Y:S06]  /*5ed0*/  SHFL.IDX PT, R57, R57, 0x1, 0x1c1f ;  /* 0x003c1f0039397f89 */ /* 0x000f2c00000e0000 */
[----:B------:R-:W4:Y:S01]  /*5ee0*/  MUFU.TANH R41, R41 ;  /* 0x0000002900297308 */ /* 0x000f220000002400 */
[----:B-1----:R-:W-:-:S07]  /*5ef0*/  IADD3 R33, -R185, R6, -R190 ;  /* 0x00000006b9217210 */ /* 0x002fce0007ffe9be */
[----:B------:R-:W1:Y:S01]  /*5f00*/  MUFU.TANH R44, R44 ;  /* 0x0000002c002c7308 */ /* 0x000e620000002400 */
[----:B0-----:R-:W-:-:S07]  /*5f10*/  VIADDMNMX R21, R8, R33, R28, PT ;  /* 0x0000002108157246 */ /* 0x001fce000380011c */
[----:B------:R-:W0:Y:S01]  /*5f20*/  MUFU.TANH R27, R45 ;  /* 0x0000002d001b7308 */ /* 0x000e220000002400 */
[C---:B------:R-:W-:Y:S02]  /*5f30*/  ISETP.GT.AND P1, PT, R21.reuse, RZ, PT ;  /* 0x000000ff1500720c */ /* 0x040fe40003f24270 */
[C---:B------:R-:W-:Y:S02]  /*5f40*/  ISETP.GT.AND P2, PT, R21.reuse, 0x1, PT ;  /* 0x000000011500780c */ /* 0x040fe40003f44270 */
[----:B------:R-:W-:-:S03]  /*5f50*/  ISETP.GT.AND P3, PT, R21, 0x8, PT ;  /* 0x000000081500780c */ /* 0x000fc60003f64270 */
[----:B------:R-:W0:Y:S01]  /*5f60*/  MUFU.TANH R48, R48 ;  /* 0x0000003000307308 */ /* 0x000e220000002400 */
[----:B------:R-:W-:Y:S02]  /*5f70*/  FSEL R29, R24, -INF , P1 ;  /* 0xff800000181d7808 */ /* 0x000fe40000800000 */
[----:B------:R-:W-:Y:S02]  /*5f80*/  FSEL R20, R20, -INF , P2 ;  /* 0xff80000014147808 */ /* 0x000fe40001000000 */
[----:B------:R-:W-:Y:S02]  /*5f90*/  ISETP.GT.AND P1, PT, R21, 0x9, PT ;  /* 0x000000091500780c */ /* 0x000fe40003f24270 */
[----:B--2---:R-:W-:Y:S01]  /*5fa0*/  FSEL R8, R10, -INF , P3 ;  /* 0xff8000000a087808 */ /* 0x004fe20001800000 */
[----:B------:R-:W2:Y:S01]  /*5fb0*/  MUFU.TANH R26, R49 ;  /* 0x00000031001a7308 */ /* 0x000ea20000002400 */
[----:B------:R-:W-:Y:S02]  /*5fc0*/  FMNMX.FTZ R5, R29, R20, !PT ;  /* 0x000000141d057209 */ /* 0x000fe40007810000 */
[----:B---3--:R-:W-:-:S02]  /*5fd0*/  FSEL R6, R11, -INF , P1 ;  /* 0xff8000000b067808 */ /* 0x008fc40000800000 */
[C---:B------:R-:W-:Y:S02]  /*5fe0*/  ISETP.GT.AND P2, PT, R21.reuse, 0x10, PT ;  /* 0x000000101500780c */ /* 0x040fe40003f44270 */
[----:B------:R-:W-:Y:S01]  /*5ff0*/  FMNMX.FTZ R11, R8, R5, !PT ;  /* 0x00000005080b7209 */ /* 0x000fe20007810000 */
[----:B------:R-:W3:Y:S01]  /*6000*/  MUFU.TANH R52, R52 ;  /* 0x0000003400347308 */ /* 0x000ee20000002400 */
[----:B------:R-:W-:Y:S02]  /*6010*/  ISETP.GT.AND P1, PT, R21, 0x11, PT ;  /* 0x000000111500780c */ /* 0x000fe40003f24270 */
[----:B-----5:R-:W-:Y:S02]  /*6020*/  FSEL R5, R32, -INF , P2 ;  /* 0xff80000020057808 */ /* 0x020fe40001000000 */
[----:B------:R-:W-:Y:S02]  /*6030*/  FMNMX.FTZ R12, R6, R11, !PT ;  /* 0x0000000b060c7209 */ /* 0x000fe40007810000 */
[----:B----4-:R-:W-:Y:S01]  /*6040*/  FSEL R10, R13, -INF , P1 ;  /* 0xff8000000d0a7808 */ /* 0x010fe20000800000 */
[----:B------:R-:W4:Y:S01]  /*6050*/  MUFU.TANH R53, R53 ;  /* 0x0000003500357308 */ /* 0x000f220000002400 */
[----:B------:R-:W-:-:S02]  /*6060*/  ISETP.GT.AND P2, PT, R21, 0x18, PT ;  /* 0x000000181500780c */ /* 0x000fc40003f44270 */
[----:B------:R-:W-:Y:S02]  /*6070*/  FMNMX.FTZ R13, R5, R12, !PT ;  /* 0x0000000c050d7209 */ /* 0x000fe40007810000 */
[C---:B------:R-:W-:Y:S02]  /*6080*/  ISETP.GT.AND P1, PT, R21.reuse, 0x19, PT ;  /* 0x000000191500780c */ /* 0x040fe40003f24270 */
[----:B------:R-:W-:Y:S01]  /*6090*/  FSEL R11, R36, -INF , P2 ;  /* 0xff800000240b7808 */ /* 0x000fe20001000000 */
[----:B------:R5:W-:Y:S01]  /*60a0*/  MUFU.TANH R58, R30 ;  /* 0x0000001e003a7308 */ /* 0x000be20000002400 */
[----:B------:R-:W-:Y:S02]  /*60b0*/  FMNMX.FTZ R14, R10, R13, !PT ;  /* 0x0000000d0a0e7209 */ /* 0x000fe40007810000 */
[----:B------:R-:W-:Y:S02]  /*60c0*/  ISETP.GT.AND P2, PT, R21, 0x20, PT ;  /* 0x000000201500780c */ /* 0x000fe40003f44270 */
[----:B------:R-:W-:-:S02]  /*60d0*/  FSEL R12, R37, -INF , P1 ;  /* 0xff800000250c7808 */ /* 0x000fc40000800000 */
[----:B------:R-:W-:Y:S01]  /*60e0*/  FMNMX.FTZ R15, R11, R14, !PT ;  /* 0x0000000e0b0f7209 */ /* 0x000fe20007810000 */
[----:B------:R5:W-:Y:S01]  /*60f0*/  MUFU.TANH R32, R31 ;  /* 0x0000001f00207308 */ /* 0x000be20000002400 */
[C---:B------:R-:W-:Y:S02]  /*6100*/  ISETP.GT.AND P1, PT, R21.reuse, 0x21, PT ;  /* 0x000000211500780c */ /* 0x040fe40003f24270 */
[----:B------:R-:W-:Y:S02]  /*6110*/  FSEL R13, R40, -INF , P2 ;  /* 0xff800000280d7808 */ /* 0x000fe40001000000 */
[----:B------:R-:W-:Y:S02]  /*6120*/  FMNMX.FTZ R24, R12, R15, !PT ;  /* 0x0000000f0c187209 */ /* 0x000fe40007810000 */
[----:B------:R-:W-:Y:S01]  /*6130*/  ISETP.GT.AND P2, PT, R21, 0x28, PT ;  /* 0x000000281500780c */ /* 0x000fe20003f44270 */
[----:B------:R-:W5:Y:S01]  /*6140*/  MUFU.TANH R7, R7 ;  /* 0x0000000700077308 */ /* 0x000f620000002400 */
[----:B------:R-:W-:-:S02]  /*6150*/  FSEL R14, R41, -INF , P1 ;  /* 0xff800000290e7808 */ /* 0x000fc40000800000 */
[----:B------:R-:W-:Y:S02]  /*6160*/  FMNMX.FTZ R25, R13, R24, !PT ;  /* 0x000000180d197209 */ /* 0x000fe40007810000 */
[C---:B------:R-:W-:Y:S02]  /*6170*/  ISETP.GT.AND P1, PT, R21.reuse, 0x29, PT ;  /* 0x000000291500780c */ /* 0x040fe40003f24270 */
[----:B-1----:R-:W-:Y:S01]  /*6180*/  FSEL R15, R44, -INF , P2 ;  /* 0xff8000002c0f7808 */ /* 0x002fe20001000000 */
[----:B------:R-:W1:Y:S01]  /*6190*/  MUFU.TANH R56, R56 ;  /* 0x0000003800387308 */ /* 0x000e620000002400 */
[----:B------:R-:W-:Y:S02]  /*61a0*/  FMNMX.FTZ R24, R14, R25, !PT ;  /* 0x000000190e187209 */ /* 0x000fe40007810000 */
[----:B------:R-:W-:Y:S02]  /*61b0*/  ISETP.GT.AND P2, PT, R21, 0x30, PT ;  /* 0x000000301500780c */ /* 0x000fe40003f44270 */
[----:B0-----:R-:W-:-:S02]  /*61c0*/  FSEL R27, R27, -INF , P1 ;  /* 0xff8000001b1b7808 */ /* 0x001fc40000800000 */
[----:B------:R-:W-:Y:S01]  /*61d0*/  FMNMX.FTZ R24, R15, R24, !PT ;  /* 0x000000180f187209 */ /* 0x000fe20007810000 */
[----:B------:R0:W1:Y:S01]  /*61e0*/  MUFU.TANH R36, R34 ;  /* 0x0000002200247308 */ /* 0x0000620000002400 */
[----:B------:R-:W-:Y:S02]  /*61f0*/  ISETP.GT.AND P1, PT, R21, 0x31, PT ;  /* 0x000000311500780c */ /* 0x000fe40003f24270 */
[----:B------:R-:W-:Y:S02]  /*6200*/  FSEL R25, R48, -INF , P2 ;  /* 0xff80000030197808 */ /* 0x000fe40001000000 */
[----:B------:R-:W-:Y:S02]  /*6210*/  FMNMX.FTZ R24, R27, R24, !PT ;  /* 0x000000181b187209 */ /* 0x000fe40007810000 */
[----:B------:R-:W-:Y:S01]  /*6220*/  ISETP.GT.AND P2, PT, R21, 0x38, PT ;  /* 0x000000381500780c */ /* 0x000fe20003f44270 */
[----:B------:R-:W-:Y:S01]  /*6230*/  MUFU.TANH R38, R38 ;  /* 0x0000002600267308 */ /* 0x000fe20000002400 */
[----:B--2---:R-:W-:-:S02]  /*6240*/  FSEL R26, R26, -INF , P1 ;  /* 0xff8000001a1a7808 */ /* 0x004fc40000800000 */
[----:B------:R-:W-:Y:S02]  /*6250*/  FMNMX.FTZ R37, R25, R24, !PT ;  /* 0x0000001819257209 */ /* 0x000fe40007810000 */
[----:B------:R-:W-:Y:S02]  /*6260*/  ISETP.GT.AND P1, PT, R21, 0x39, PT ;  /* 0x000000391500780c */ /* 0x000fe40003f24270 */
[----:B---3--:R-:W-:Y:S01]  /*6270*/  FSEL R24, R52, -INF , P2 ;  /* 0xff80000034187808 */ /* 0x008fe20001000000 */
[----:B------:R-:W-:Y:S01]  /*6280*/  MUFU.TANH R39, R39 ;  /* 0x0000002700277308 */ /* 0x000fe20000002400 */
[----:B------:R-:W-:Y:S02]  /*6290*/  FMNMX.FTZ R37, R26, R37, !PT ;  /* 0x000000251a257209 */ /* 0x000fe40007810000 */
[----:B----4-:R-:W-:Y:S02]  /*62a0*/  FSEL R21, R53, -INF , P1 ;  /* 0xff80000035157808 */ /* 0x010fe40000800000 */
[----:B-----5:R-:W-:-:S02]  /*62b0*/  FMNMX.FTZ R30, R24, R37, !PT ;  /* 0x00000025181e7209 */ /* 0x020fc40007810000 */
[----:B------:R-:W-:Y:S01]  /*62c0*/  VIADDMNMX R57, R57, R33, R28, PT ;  /* 0x0000002139397246 */ /* 0x000fe2000380011c */
[----:B------:R2:W3:Y:S01]  /*62d0*/  MUFU.TANH R37, R35 ;  /* 0x0000002300257308 */ /* 0x0004e20000002400 */
[----:B------:R-:W-:Y:S02]  /*62e0*/  FMNMX.FTZ R30, R21, R30, !PT ;  /* 0x0000001e151e7209 */ /* 0x000fe40007810000 */
[C---:B------:R-:W-:Y:S02]  /*62f0*/  ISETP.GT.AND P1, PT, R57.reuse, RZ, PT ;  /* 0x000000ff3900720c */ /* 0x040fe40003f24270 */
[C---:B------:R-:W-:Y:S01]  /*6300*/  ISETP.GT.AND P2, PT, R57.reuse, 0x1, PT ;  /* 0x000000013900780c */ /* 0x040fe20003f44270 */
[----:B------:R-:W0:Y:S01]  /*6310*/  SHFL.BFLY PT, R31, R30, 0x2, 0x1f ;  /* 0x0c401f001e1f7f89 */ /* 0x000e2200000e0000 */
[----:B------:R-:W-:Y:S01]  /*6320*/  ISETP.GT.AND P3, PT, R57, 0x8, PT ;  /* 0x000000083900780c */ /* 0x000fe20003f64270 */
[----:B------:R-:W4:Y:S01]  /*6330*/  MUFU.TANH R42, R42 ;  /* 0x0000002a002a7308 */ /* 0x000f220000002400 */
[----:B------:R-:W-:-:S02]  /*6340*/  FSEL R28, R7, -INF , P1 ;  /* 0xff800000071c7808 */ /* 0x000fc40000800000 */
[----:B------:R-:W-:-:S04]  /*6350*/  ISETP.GT.AND P1, PT, R57, 0x9, PT ;  /* 0x000000093900780c */ /* 0x000fc80003f24270 */
[----:B------:R-:W-:Y:S01]  /*6360*/  FSEL R32, R32, -INF , P1 ;  /* 0xff80000020207808 */ /* 0x000fe20000800000 */
[----:B------:R-:W5:Y:S01]  /*6370*/  MUFU.TANH R43, R43 ;  /* 0x0000002b002b7308 */ /* 0x000f620000002400 */
[----:B------:R-:W-:-:S07]  /*6380*/  ISETP.GT.AND P1, PT, R57, 0x11, PT ;  /* 0x000000113900780c */ /* 0x000fce0003f24270 */
[----:B------:R-:W5:Y:S01]  /*6390*/  MUFU.TANH R46, R46 ;  /* 0x0000002e002e7308 */ /* 0x000f620000002400 */
[----:B0-----:R-:W-:Y:S02]  /*63a0*/  FMNMX.FTZ R34, R30, R31, !PT ;  /* 0x0000001f1e227209 */ /* 0x001fe40007810000 */
[----:B-1----:R-:W-:-:S05]  /*63b0*/  FSEL R31, R56, -INF , P2 ;  /* 0xff800000381f7808 */ /* 0x002fca0001000000 */
[----:B------:R-:W0:Y:S01]  /*63c0*/  MUFU.TANH R47, R47 ;  /* 0x0000002f002f7308 */ /* 0x000e220000002400 */
[----:B------:R-:W-:Y:S01]  /*63d0*/  FSEL R30, R58, -INF , P3 ;  /* 0xff8000003a1e7808 */ /* 0x000fe20001800000 */
[----:B--2---:R-:W1:Y:S01]  /*63e0*/  SHFL.BFLY PT, R35, R34, 0x1, 0x1f ;  /* 0x0c201f0022237f89 */ /* 0x004e6200000e0000 */
[----:B------:R-:W-:Y:S02]  /*63f0*/  FMNMX.FTZ R7, R28, R31, !PT ;  /* 0x0000001f1c077209 */ /* 0x000fe40007810000 */
[----:B------:R-:W-:Y:S02]  /*6400*/  ISETP.GT.AND P2, PT, R57, 0x10, PT ;  /* 0x000000103900780c */ /* 0x000fe40003f44270 */
[----:B------:R-:W-:Y:S01]  /*6410*/  FMNMX.FTZ R7, R30, R7, !PT ;  /* 0x000000071e077209 */ /* 0x000fe20007810000 */
[----:B------:R-:W2:Y:S01]  /*6420*/  MUFU.TANH R50, R50 ;  /* 0x0000003200327308 */ /* 0x000ea20000002400 */
[----:B------:R-:W-:Y:S02]  /*6430*/  FSEL R33, R36, -INF , P2 ;  /* 0xff80000024217808 */ /* 0x000fe40001000000 */
[----:B------:R-:W-:-:S02]  /*6440*/  FMNMX.FTZ R36, R32, R7, !PT ;  /* 0x0000000720247209 */ /* 0x000fc40007810000 */
[C---:B------:R-:W-:Y:S02]  /*6450*/  ISETP.GT.AND P2, PT, R57.reuse, 0x18, PT ;  /* 0x000000183900780c */ /* 0x040fe40003f44270 */
[----:B------:R-:W-:Y:S01]  /*6460*/  ISETP.GT.AND P3, PT, R57, 0x29, PT ;  /* 0x000000293900780c */ /* 0x000fe20003f64270 */
[----:B------:R-:W2:Y:S08]  /*6470*/  MUFU.TANH R51, R51 ;  /* 0x0000003300337308 */ /* 0x000eb00000002400 */
[----:B------:R-:W2:Y:S01]  /*6480*/  MUFU.TANH R54, R54 ;  /* 0x0000003600367308 */ /* 0x000ea20000002400 */
[----:B-1----:R-:W-:-:S02]  /*6490*/  FMNMX.FTZ R7, R34, R35, !PT ;  /* 0x0000002322077209 */ /* 0x002fc40007810000 */
[----:B---3--:R-:W-:Y:S02]  /*64a0*/  FSEL R34, R37, -INF , P1 ;  /* 0xff80000025227808 */ /* 0x008fe40000800000 */
[----:B------:R-:W-:Y:S02]  /*64b0*/  FMNMX.FTZ R37, R33, R36, !PT ;  /* 0x0000002421257209 */ /* 0x000fe40007810000 */
[----:B------:R-:W-:Y:S01]  /*64c0*/  ISETP.GT.AND P1, PT, R57, 0x19, PT ;  /* 0x000000193900780c */ /* 0x000fe20003f24270 */
[----:B------:R-:W1:Y:S01]  /*64d0*/  MUFU.TANH R55, R55 ;  /* 0x0000003700377308 */ /* 0x000e620000002400 */
[----:B------:R-:W-:Y:S02]  /*64e0*/  FSEL R35, R38, -INF , P2 ;  /* 0xff80000026237808 */ /* 0x000fe40001000000 */
[----:B------:R-:W-:Y:S02]  /*64f0*/  FMNMX.FTZ R38, R34, R37, !PT ;  /* 0x0000002522267209 */ /* 0x000fe40007810000 */
[----:B------:R-:W-:-:S02]  /*6500*/  FSEL R36, R39, -INF , P1 ;  /* 0xff80000027247808 */ /* 0x000fc40000800000 */
[----:B------:R-:W-:Y:S02]  /*6510*/  ISETP.GT.AND P2, PT, R57, 0x20, PT ;  /* 0x000000203900780c */ /* 0x000fe40003f44270 */
[----:B------:R-:W-:Y:S02]  /*6520*/  FMNMX.FTZ R39, R35, R38, !PT ;  /* 0x0000002623277209 */ /* 0x000fe40007810000 */
[C---:B------:R-:W-:Y:S02]  /*6530*/  ISETP.GT.AND P1, PT, R57.reuse, 0x21, PT ;  /* 0x000000213900780c */ /* 0x040fe40003f24270 */
[----:B----4-:R-:W-:Y:S02]  /*6540*/  FSEL R37, R42, -INF , P2 ;  /* 0xff8000002a257808 */ /* 0x010fe40001000000 */
[----:B------:R-:W-:Y:S02]  /*6550*/  FMNMX.FTZ R40, R36, R39, !PT ;  /* 0x0000002724287209 */ /* 0x000fe40007810000 */
[----:B------:R-:W-:-:S02]  /*6560*/  ISETP.GT.AND P2, PT, R57, 0x28, PT ;  /* 0x000000283900780c */ /* 0x000fc40003f44270 */
[----:B-----5:R-:W-:Y:S02]  /*6570*/  FSEL R38, R43, -INF , P1 ;  /* 0xff8000002b267808 */ /* 0x020fe40000800000 */
[----:B------:R-:W-:Y:S01]  /*6580*/  FMNMX.FTZ R41, R37, R40, !PT ;  /* 0x0000002825297209 */ /* 0x000fe20007810000 */
[C---:B------:R-:W-:Y:S01]  /*6590*/  FMUL.FTZ R40, R7.reuse, UR10 ;  /* 0x0000000a07287c20 */ /* 0x040fe20008410000 */
[----:B------:R-:W-:Y:S02]  /*65a0*/  FSETP.NEU.FTZ.AND P4, PT, R7, -INF , PT ;  /* 0xff8000000700780b */ /* 0x000fe40003f9d000 */
[----:B------:R-:W-:Y:S02]  /*65b0*/  FSEL R39, R46, -INF , P2 ;  /* 0xff8000002e277808 */ /* 0x000fe40001000000 */
[----:B------:R-:W-:Y:S02]  /*65c0*/  FMNMX.FTZ R42, R38, R41, !PT ;  /* 0x00000029262a7209 */ /* 0x000fe40007810000 */
[----:B------:R-:W-:-:S02]  /*65d0*/  FSEL R45, R40, RZ, P4 ;  /* 0x000000ff282d7208 */ /* 0x000fc40002000000 */
[----:B------:R-:W-:Y:S02]  /*65e0*/  ISETP.GT.AND P1, PT, R57, 0x30, PT ;  /* 0x000000303900780c */ /* 0x000fe40003f24270 */
[----:B0-----:R-:W-:Y:S01]  /*65f0*/  FSEL R40, R47, -INF , P3 ;  /* 0xff8000002f287808 */ /* 0x001fe20001800000 */
[--C-:B------:R-:W-:Y:S01]  /*6600*/  FFMA.FTZ R46, R29, UR10, -R45.reuse ;  /* 0x0000000a1d2e7c23 */ /* 0x100fe2000801082d */
[----:B------:R-:W-:Y:S01]  /*6610*/  FMNMX.FTZ R43, R39, R42, !PT ;  /* 0x0000002a272b7209 */ /* 0x000fe20007810000 */
[--C-:B------:R-:W-:Y:S01]  /*6620*/  FFMA.FTZ R47, R20, UR10, -R45.reuse ;  /* 0x0000000a142f7c23 */ /* 0x100fe2000801082d */
        /* <DEDUP_REMOVED lines=8> */
[----:B------:R-:W-:Y:S01]  /*66b0*/  FSEL R29, R51, -INF , P2 ;  /* 0xff800000331d7808 */ /* 0x000fe20001000000 */
[--C-:B------:R-:W-:Y:S01]  /*66c0*/  FFMA.FTZ R10, R10, UR10, -R45.reuse ;  /* 0x0000000a0a0a7c23 */ /* 0x100fe2000801082d */
[----:B------:R-:W-:Y:S01]  /*66d0*/  FMNMX.FTZ R44, R41, R42, !PT ;  /* 0x0000002a292c7209 */ /* 0x000fe20007810000 */
[--C-:B------:R-:W-:Y:S01]  /*66e0*/  FFMA.FTZ R11, R11, UR10, -R45.reuse ;  /* 0x0000000a0b0b7c23 */ /* 0x100fe2000801082d */
[----:B------:R-:W-:Y:S01]  /*66f0*/  ISETP.GT.AND P2, PT, R57, 0x39, PT ;  /* 0x000000393900780c */ /* 0x000fe20003f44270 */
[--C-:B------:R-:W-:Y:S01]  /*6700*/  FFMA.FTZ R12, R12, UR10, -R45.reuse ;  /* 0x0000000a0c0c7c23 */ /* 0x100fe2000801082d */
[----:B------:R-:W-:Y:S01]  /*6710*/  FSEL R42, R54, -INF , P1 ;  /* 0xff800000362a7808 */ /* 0x000fe20000800000 */
        /* <DEDUP_REMOVED lines=8> */
[----:B------:R-:W-:Y:S01]  /*67a0*/  MUFU.EX2 R46, R46 ;  /* 0x0000002e002e7308 */ /* 0x000fe20000000800 */
[----:B------:R-:W-:Y:S01]  /*67b0*/  FMNMX.FTZ R43, R20, R43, !PT ;  /* 0x0000002b142b7209 */ /* 0x000fe20007810000 */
[--C-:B------:R-:W-:Y:S01]  /*67c0*/  FFMA.FTZ R25, R25, UR10, -R45.reuse ;  /* 0x0000000a19197c23 */ /* 0x100fe2000801082d */
[--C-:B------:R-:W-:Y:S01]  /*67d0*/  FFMA.FTZ R26, R26, UR10, -R45.reuse ;  /* 0x0000000a1a1a7c23 */ /* 0x100fe2000801082d */
[--C-:B------:R-:W-:Y:S01]  /*67e0*/  FFMA.FTZ R24, R24, UR10, -R45.reuse ;  /* 0x0000000a18187c23 */ /* 0x100fe2000801082d */
[----:B------:R-:W-:Y:S01]  /*67f0*/  FFMA.FTZ R21, R21, UR10, -R45 ;  /* 0x0000000a15157c23 */ /* 0x000fe2000801082d */
[----:B------:R-:W0:Y:S02]  /*6800*/  SHFL.BFLY PT, R6, R43, 0x2, 0x1f ;  /* 0x0c401f002b067f89 */ /* 0x000e2400000e0000 */
[----:B------:R-:W1:Y:S08]  /*6810*/  MUFU.EX2 R47, R47 ;  /* 0x0000002f002f7308 */ /* 0x000e700000000800 */
[----:B------:R-:W-:Y:S08]  /*6820*/  MUFU.EX2 R49, R44 ;  /* 0x0000002c00317308 */ /* 0x000ff00000000800 */
[----:B------:R-:W-:Y:S01]  /*6830*/  MUFU.EX2 R51, R10 ;  /* 0x0000000a00337308 */ /* 0x000fe20000000800 */
[----:B-1----:R-:W-:-:S02]  /*6840*/  F2FP.F16.F32.PACK_AB R152, R47, R46 ;  /* 0x0000002e2f98723e */ /* 0x002fc400000000ff */
[----:B0-----:R-:W-:Y:S01]  /*6850*/  FMNMX.FTZ R6, R43, R6, !PT ;  /* 0x000000062b067209 */ /* 0x001fe20007810000 */
[----:B------:R-:W-:-:S04]  /*6860*/  FADD.FTZ R43, R46, R47 ;  /* 0x0000002f2e2b7221 */ /* 0x000fc80000010000 */
        /* <DEDUP_REMOVED lines=9> */
[----:B------:R-:W-:Y:S01]  /*6900*/  MUFU.EX2 R14, R14 ;  /* 0x0000000e000e7308 */ /* 0x000fe20000000800 */
[----:B--2---:R-:W-:Y:S02]  /*6910*/  F2FP.F16.F32.PACK_AB R158, R12, R11 ;  /* 0x0000000b0c9e723e */ /* 0x004fe400000000ff */
[----:B------:R-:W-:Y:S01]  /*6920*/  FSEL R27, R5, RZ, P1 ;  /* 0x000000ff051b7208 */ /* 0x000fe20000800000 */
[----:B------:R-:W-:-:S04]  /*6930*/  IMAD R5, R2, 0x1000, R22 ;  /* 0x0000100002057824 */ /* 0x000fc800078e0216 */
[----:B------:R-:W-:Y:S01]  /*6940*/  MUFU.EX2 R15, R15 ;  /* 0x0000000f000f7308 */ /* 0x000fe20000000800 */
[--C-:B------:R-:W-:Y:S01]  /*6950*/  FFMA.FTZ R28, R28, UR10, -R27.reuse ;  /* 0x0000000a1c1c7c23 */ /* 0x100fe2000801081b */
[--C-:B------:R-:W-:Y:S01]  /*6960*/  FFMA.FTZ R31, R31, UR10, -R27.reuse ;  /* 0x0000000a1f1f7c23 */ /* 0x100fe2000801081b */
[--C-:B------:R-:W-:Y:S01]  /*6970*/  FFMA.FTZ R30, R30, UR10, -R27.reuse ;  /* 0x0000000a1e1e7c23 */ /* 0x100fe2000801081b */
[--C-:B------:R-:W-:Y:S01]  /*6980*/  FFMA.FTZ R32, R32, UR10, -R27.reuse ;  /* 0x0000000a20207c23 */ /* 0x100fe2000801081b */
[--C-:B------:R-:W-:Y:S01]  /*6990*/  FFMA.FTZ R33, R33, UR10, -R27.reuse ;  /* 0x0000000a21217c23 */ /* 0x100fe2000801081b */
[--C-:B------:R-:W-:Y:S01]  /*69a0*/  FFMA.FTZ R34, R34, UR10, -R27.reuse ;  /* 0x0000000a22227c23 */ /* 0x100fe2000801081b */
[C---:B------:R-:W-:Y:S01]  /*69b0*/  R2UR UR4, R5.reuse ;  /* 0x00000000050472ca */ /* 0x040fe200000e0000 */
[----:B------:R-:W-:Y:S01]  /*69c0*/  MUFU.EX2 R28, R28 ;  /* 0x0000001c001c7308 */ /* 0x000fe20000000800 */
[----:B------:R-:W-:Y:S02]  /*69d0*/  VIADD R6, R5, 0x80 ;  /* 0x0000008005067836 */ /* 0x000fe40000000000 */
[----:B------:R-:W-:Y:S01]  /*69e0*/  FFMA.FTZ R35, R35, UR10, -R27 ;  /* 0x0000000a23237c23 */ /* 0x000fe2000801081b */
[----:B------:R-:W-:-:S02]  /*69f0*/  VIADD R10, R5, 0x100 ;  /* 0x00000100050a7836 */ /* 0x000fc40000000000 */
[--C-:B------:R-:W-:Y:S01]  /*6a00*/  FFMA.FTZ R36, R36, UR10, -R27.reuse ;  /* 0x0000000a24247c23 */ /* 0x100fe2000801081b */
[----:B------:R-:W-:Y:S02]  /*6a10*/  VIADD R5, R5, 0x180 ;  /* 0x0000018005057836 */ /* 0x000fe40000000000 */
[----:B------:R-:W-:Y:S01]  /*6a20*/  FFMA.FTZ R37, R37, UR10, -R27 ;  /* 0x0000000a25257c23 */ /* 0x000fe2000801081b */
[----:B------:R-:W-:Y:S01]  /*6a30*/  R2UR UR6, R6 ;  /* 0x00000000060672ca */ /* 0x000fe200000e0000 */
[----:B------:R-:W0:Y:S01]  /*6a40*/  MUFU.EX2 R31, R31 ;  /* 0x0000001f001f7308 */ /* 0x000e220000000800 */
[----:B------:R-:W-:Y:S01]  /*6a50*/  R2UR UR14, R10 ;  /* 0x000000000a0e72ca */ /* 0x000fe200000e0000 */
[----:B------:R-:W-:Y:S01]  /*6a60*/  FADD.FTZ R6, R154, R43 ;  /* 0x0000002b9a067221 */ /* 0x000fe20000010000 */
[----:B------:R-:W-:Y:S01]  /*6a70*/  R2UR UR18, R5 ;  /* 0x00000000051272ca */ /* 0x000fe200000e0000 */
[----:B------:R-:W-:Y:S02]  /*6a80*/  VIADD R5, R9, 0x38840 ;  /* 0x0003884009057836 */ /* 0x000fe40000000000 */
[--C-:B------:R-:W-:Y:S01]  /*6a90*/  FFMA.FTZ R38, R38, UR10, -R27.reuse ;  /* 0x0000000a26267c23 */ /* 0x100fe2000801081b */
[----:B------:R-:W-:Y:S01]  /*6aa0*/  FADD.FTZ R43, R49, R6 ;  /* 0x00000006312b7221 */ /* 0x000fe20000010000 */
[----:B------:R-:W-:Y:S01]  /*6ab0*/  FFMA.FTZ R39, R39, UR10, -R27 ;  /* 0x0000000a27277c23 */ /* 0x000fe2000801081b */
[----:B------:R-:W1:Y:S01]  /*6ac0*/  MUFU.EX2 R30, R30 ;  /* 0x0000001e001e7308 */ /* 0x000e620000000800 */
[----:B------:R-:W-:Y:S01]  /*6ad0*/  PRMT R5, R169, 0x654, R5 ;  /* 0x00000654a9057816 */ /* 0x000fe20000000005 */
[----:B------:R-:W-:Y:S01]  /*6ae0*/  FADD.FTZ R6, R48, R43 ;  /* 0x0000002b30067221 */ /* 0x000fe20000010000 */
[--C-:B------:R-:W-:Y:S01]  /*6af0*/  FFMA.FTZ R40, R40, UR10, -R27.reuse ;  /* 0x0000000a28287c23 */ /* 0x100fe2000801081b */
[--C-:B------:R-:W-:Y:S01]  /*6b00*/  FFMA.FTZ R41, R41, UR10, -R27.reuse ;  /* 0x0000000a29297c23 */ /* 0x100fe2000801081b */
[----:B------:R2:W-:Y:S01]  /*6b10*/  SYNCS.ARRIVE.TRANS64.RED.A1T0 RZ, [R5+URZ], RZ ;  /* 0x000000ff05ff79a7 */ /* 0x0005e2000810043f */
[----:B------:R-:W-:Y:S01]  /*6b20*/  FFMA.FTZ R29, R29, UR10, -R27 ;  /* 0x0000000a1d1d7c23 */ /* 0x000fe2000801081b */
[----:B------:R-:W-:Y:S01]  /*6b30*/  FADD.FTZ R6, R51, R6 ;  /* 0x0000000633067221 */ /* 0x000fe20000010000 */
[----:B------:R-:W3:Y:S01]  /*6b40*/  MUFU.EX2 R155, R32 ;  /* 0x00000020009b7308 */ /* 0x000ee20000000800 */
[----:B0-----:R-:W-:Y:S01]  /*6b50*/  FADD.FTZ R45, R28, R31 ;  /* 0x0000001f1c2d7221 */ /* 0x001fe20000010000 */
[--C-:B------:R-:W-:Y:S01]  /*6b60*/  FFMA.FTZ R42, R42, UR10, -R27.reuse ;  /* 0x0000000a2a2a7c23 */ /* 0x100fe2000801081b */
[----:B------:R-:W-:Y:S01]  /*6b70*/  FFMA.FTZ R20, R20, UR10, -R27 ;  /* 0x0000000a14147c23 */ /* 0x000fe2000801081b */
[----:B------:R-:W-:Y:S01]  /*6b80*/  F2FP.F16.F32.PACK_AB R153, R31, R28 ;  /* 0x0000001c1f99723e */ /* 0x000fe200000000ff */
[----:B------:R-:W-:Y:S01]  /*6b90*/  UMOV UR22, UR4 ;  /* 0x0000000400167c82 */ /* 0x000fe20008000000 */
[----:B------:R-:W-:-:S02]  /*6ba0*/  F2FP.F16.F32.PACK_AB R154, R49, R154 ;  /* 0x0000009a319a723e */ /* 0x000fc400000000ff */
[----:B------:R-:W2:Y:S01]  /*6bb0*/  MUFU.EX2 R33, R33 ;  /* 0x0000002100217308 */ /* 0x000ea20000000800 */
[----:B-1----:R-:W-:Y:S01]  /*6bc0*/  FADD.FTZ R10, R30, R45 ;  /* 0x0000002d1e0a7221 */ /* 0x002fe20000010000 */
[----:B------:R-:W-:-:S06]  /*6bd0*/  F2FP.F16.F32.PACK_AB R160, R14, R13 ;  /* 0x0000000d0ea0723e */ /* 0x000fcc00000000ff */
[----:B------:R-:W0:Y:S01]  /*6be0*/  MUFU.EX2 R34, R34 ;  /* 0x0000002200227308 */ /* 0x000e220000000800 */
[C---:B---3--:R-:W-:Y:S01]  /*6bf0*/  FADD.FTZ R10, R155.reuse, R10 ;  /* 0x0000000a9b0a7221 */ /* 0x048fe20000010000 */
[----:B------:R-:W-:Y:S01]  /*6c00*/  F2FP.F16.F32.PACK_AB R155, R155, R30 ;  /* 0x0000001e9b9b723e */ /* 0x000fe200000000ff */
[----:B------:R-:W-:Y:S06]  /*6c10*/  BAR.SYNC.DEFER_BLOCKING 0xf, 0x100 ;  /* 0x03c4000000007b1d */ /* 0x000fec0000010000 */
[----:B------:R-:W1:Y:S01]  /*6c20*/  MUFU.EX2 R35, R35 ;  /* 0x0000002300237308 */ /* 0x000e620000000800 */
[----:B--2---:R-:W-:-:S07]  /*6c30*/  FADD.FTZ R5, R33, R10 ;  /* 0x0000000a21057221 */ /* 0x004fce0000010000 */
[----:B------:R-:W2:Y:S01]  /*6c40*/  MUFU.EX2 R36, R36 ;  /* 0x0000002400247308 */ /* 0x000ea20000000800 */
[C---:B0-----:R-:W-:Y:S01]  /*6c50*/  FADD.FTZ R10, R34.reuse, R5 ;  /* 0x00000005220a7221 */ /* 0x041fe20000010000 */
[----:B------:R-:W-:Y:S01]  /*6c60*/  FADD.FTZ R5, R11, R6 ;  /* 0x000000060b057221 */ /* 0x000fe20000010000 */
[----:B------:R-:W-:-:S05]  /*6c70*/  F2FP.F16.F32.PACK_AB R157, R34, R33 ;  /* 0x00000021229d723e */ /* 0x000fca00000000ff */
[----:B------:R-:W0:Y:S01]  /*6c80*/  MUFU.EX2 R37, R37 ;  /* 0x0000002500257308 */ /* 0x000e220000000800 */
[----:B-1----:R-:W-:Y:S01]  /*6c90*/  FADD.FTZ R27, R35, R10 ;  /* 0x0000000a231b7221 */ /* 0x002fe20000010000 */
[----:B------:R-:W-:Y:S01]  /*6ca0*/  FADD.FTZ R10, R12, R5 ;  /* 0x000000050c0a7221 */ /* 0x000fe20000010000 */
[----:B------:R1:W-:Y:S03]  /*6cb0*/  STSM.16.M88.4 [R184+0x36400], R152 ;  /* 0x03640098b8007844 */ /* 0x0003e60000000200 */
[----:B------:R-:W-:Y:S02]  /*6cc0*/  FADD.FTZ R5, R13, R10 ;  /* 0x0000000a0d057221 */ /* 0x000fe40000010000 */
[----:B------:R-:W3:Y:S01]  /*6cd0*/  MUFU.EX2 R38, R38 ;  /* 0x0000002600267308 */ /* 0x000ee20000000800 */
[----:B--2---:R-:W-:Y:S01]  /*6ce0*/  FADD.FTZ R32, R36, R27 ;  /* 0x0000001b24207221 */ /* 0x004fe20000010000 */
[----:B------:R-:W-:Y:S01]  /*6cf0*/  FADD.FTZ R10, R14, R5 ;  /* 0x000000050e0a7221 */ /* 0x000fe20000010000 */
[----:B------:R-:W-:-:S03]  /*6d00*/  F2FP.F16.F32.PACK_AB R159, R36, R35 ;  /* 0x00000023249f723e */ /* 0x000fc600000000ff */
[----:B------:R-:W-:Y:S02]  /*6d10*/  FADD.FTZ R5, R15, R10 ;  /* 0x0000000a0f057221 */ /* 0x000fe40000010000 */
[----:B------:R-:W2:Y:S01]  /*6d20*/  MUFU.EX2 R39, R39 ;  /* 0x0000002700277308 */ /* 0x000ea20000000800 */
[----:B0-----:R-:W-:Y:S01]  /*6d30*/  FADD.FTZ R27, R37, R32 ;  /* 0x00000020251b7221 */ /* 0x001fe20000010000 */
[C---:B------:R-:W-:Y:S01]  /*6d40*/  FADD.FTZ R10, R162.reuse, R5 ;  /* 0x00000005a20a7221 */ /* 0x040fe20000010000 */
[----:B------:R-:W-:Y:S01]  /*6d50*/  F2FP.F16.F32.PACK_AB R162, R162, R15 ;  /* 0x0000000fa2a2723e */ /* 0x000fe200000000ff */
[----:B------:R1:W-:Y:S04]  /*6d60*/  STSM.16.M88.4 [R187], R156 ;  /* 0x0000009cbb007844 */ /* 0x0003e80000000200 */
[----:B------:R-:W0:Y:S01]  /*6d70*/  MUFU.EX2 R40, R40 ;  /* 0x0000002800287308 */ /* 0x000e220000000800 */
[C---:B---3--:R-:W-:Y:S01]  /*6d80*/  FADD.FTZ R28, R38.reuse, R27 ;  /* 0x0000001b261c7221 */ /* 0x048fe20000010000 */
[----:B------:R-:W-:-:S06]  /*6d90*/  F2FP.F16.F32.PACK_AB R161, R38, R37 ;  /* 0x0000002526a1723e */ /* 0x000fcc00000000ff */
[----:B------:R-:W3:Y:S01]  /*6da0*/  MUFU.EX2 R41, R41 ;  /* 0x0000002900297308 */ /* 0x000ee20000000800 */
[----:B--2---:R-:W-:-:S07]  /*6db0*/  FADD.FTZ R27, R39, R28 ;  /* 0x0000001c271b7221 */ /* 0x004fce0000010000 */
[----:B------:R-:W2:Y:S01]  /*6dc0*/  MUFU.EX2 R25, R25 ;  /* 0x0000001900197308 */ /* 0x000ea20000000800 */
[C---:B0-----:R-:W-:Y:S01]  /*6dd0*/  FADD.FTZ R12, R40.reuse, R27 ;  /* 0x0000001b280c7221 */ /* 0x041fe20000010000 */
[----:B------:R-:W-:-:S05]  /*6de0*/  F2FP.F16.F32.PACK_AB R163, R40, R39 ;  /* 0x0000002728a3723e */ /* 0x000fca00000000ff */
[----:B------:R1:W-:Y:S01]  /*6df0*/  STSM.16.M88.4 [R189], R160 ;  /* 0x000000a0bd007844 */ /* 0x0003e20000000200 */
[----:B------:R-:W0:Y:S01]  /*6e00*/  MUFU.EX2 R6, R29 ;  /* 0x0000001d00067308 */ /* 0x000e220000000800 */
[----:B---3--:R-:W-:-:S07]  /*6e10*/  FADD.FTZ R11, R41, R12 ;  /* 0x0000000c290b7221 */ /* 0x008fce0000010000 */
[----:B------:R-:W3:Y:S01]  /*6e20*/  MUFU.EX2 R26, R26 ;  /* 0x0000001a001a7308 */ /* 0x000ee20000000800 */
[----:B--2---:R-:W-:-:S07]  /*6e30*/  FADD.FTZ R5, R25, R10 ;  /* 0x0000000a19057221 */ /* 0x004fce0000010000 */
[----:B------:R-:W2:Y:S01]  /*6e40*/  MUFU.EX2 R42, R42 ;  /* 0x0000002a002a7308 */ /* 0x000ea20000000800 */
[C---:B0-----:R-:W-:Y:S01]  /*6e50*/  FADD.FTZ R11, R6.reuse, R11 ;  /* 0x0000000b060b7221 */ /* 0x041fe20000010000 */
[----:B------:R-:W-:-:S06]  /*6e60*/  F2FP.F16.F32.PACK_AB R165, R6, R41 ;  /* 0x0000002906a5723e */ /* 0x000fcc00000000ff */
[----:B------:R-:W0:Y:S01]  /*6e70*/  MUFU.EX2 R24, R24 ;  /* 0x0000001800187308 */ /* 0x000e220000000800 */
[C---:B---3--:R-:W-:Y:S01]  /*6e80*/  FADD.FTZ R5, R26.reuse, R5 ;  /* 0x000000051a057221 */ /* 0x048fe20000010000 */
[----:B------:R-:W-:-:S06]  /*6e90*/  F2FP.F16.F32.PACK_AB R164, R26, R25 ;  /* 0x000000191aa4723e */ /* 0x000fcc00000000ff */
[----:B------:R-:W3:Y:S01]  /*6ea0*/  MUFU.EX2 R167, R20 ;  /* 0x0000001400a77308 */ /* 0x000ee20000000800 */
[----:B--2---:R-:W-:-:S07]  /*6eb0*/  FADD.FTZ R12, R42, R11 ;  /* 0x0000000b2a0c7221 */ /* 0x004fce0000010000 */
[----:B------:R-:W2:Y:S01]  /*6ec0*/  MUFU.EX2 R21, R21 ;  /* 0x0000001500157308 */ /* 0x000ea20000000800 */
[----:B0-----:R-:W-:Y:S01]  /*6ed0*/  FADD.FTZ R10, R24, R5 ;  /* 0x00000005180a7221 */ /* 0x001fe20000010000 */
[C---:B---3--:R-:W-:Y:S01]  /*6ee0*/  FADD.FTZ R5, R167.reuse, R12 ;  /* 0x0000000ca7057221 */ /* 0x048fe20000010000 */
[----:B------:R-:W-:Y:S02]  /*6ef0*/  F2FP.F16.F32.PACK_AB R167, R167, R42 ;  /* 0x0000002aa7a7723e */ /* 0x000fe400000000ff */
[C---:B--2---:R-:W-:Y:S01]  /*6f00*/  F2FP.F16.F32.PACK_AB R166, R21.reuse, R24 ;  /* 0x0000001815a6723e */ /* 0x044fe200000000ff */
[----:B------:R-:W-:-:S04]  /*6f10*/  FADD.FTZ R6, R21, R10 ;  /* 0x0000000a15067221 */ /* 0x000fc80000010000 */
[----:B------:R1:W-:Y:S01]  /*6f20*/  STSM.16.M88.4 [R188], R164 ;  /* 0x000000a4bc007844 */ /* 0x0003e20000000200 */
[----:B------:R-:W-:-:S06]  /*6f30*/  WARPGROUP.ARRIVE ;  /* 0x00000000000079c5 */ /* 0x000fcc0000000000 */
        /* <DEDUP_REMOVED lines=24> */
.L_x_5137:
[----:B------:R-:W-:Y:S01]  /*70c0*/  VIADD R9, R9, 0x38860 ;  /* 0x0003886009097836 */ /* 0x000fe20000000000 */
[----:B------:R-:W0:Y:S01]  /*70d0*/  @P5 LDC R10, c[0x0][0x44c] ;  /* 0x00011300ff0a5b82 */ /* 0x000e220000000800 */
[----:B------:R-:W-:Y:S02]  /*70e0*/  IMAD.U32 R11, RZ, RZ, UR39 ;  /* 0x00000027ff0b7e24 */ /* 0x000fe4000f8e00ff */
[----:B------:R-:W-:Y:S01]  /*70f0*/  VIADD R168, R168, 0xfffffffe ;  /* 0xfffffffea8a87836 */ /* 0x000fe20000000000 */
[----:B------:R-:W-:-:S04]  /*7100*/  PRMT R9, R169, 0x654, R9 ;  /* 0x00000654a9097816 */ /* 0x000fc80000000009 */
[----:B------:R1:W-:Y:S01]  /*7110*/  SYNCS.ARRIVE.TRANS64.RED.A1T0 RZ, [R9+URZ], RZ ;  /* 0x000000ff09ff79a7 */ /* 0x0003e2000810043f */
[----:B------:R-:W-:Y:S01]  /*7120*/  R2UR UR7, R168 ;  /* 0x00000000a80772ca */ /* 0x000fe200000e0000 */
[----:B-1----:R-:W1:Y:S01]  /*7130*/  @P5 LDC R9, c[0x0][0x450] ;  /* 0x00011400ff095b82 */ /* 0x002e620000000800 */
[----:B0-----:R-:W-:-:S05]  /*7140*/  @P5 IMAD.HI.U32 R10, R10, UR39, RZ ;  /* 0x000000270a0a5c27 */ /* 0x001fca000f8e00ff */
[----:B-1----:R-:W-:-:S04]  /*7150*/  @P5 SHF.R.U32.HI R11, RZ, R9, R10 ;  /* 0x00000009ff0b5219 */ /* 0x002fc8000001160a */
[----:B------:R-:W-:-:S04]  /*7160*/  IADD3 R11, R11, R186, -R185 ;  /* 0x000000ba0b0b7210 */ /* 0x000fc80007ffe8b9 */
[C---:B------:R-:W-:Y:S02]  /*7170*/  R2UR UR4, R11.reuse ;  /* 0x000000000b0472ca */ /* 0x040fe400000e0000 */
[----:B------:R-:W-:-:S11]  /*7180*/  R2UR UR5, R11 ;  /* 0x000000000b0572ca */ /* 0x000fd600000e0000 */
        /* <DEDUP_REMOVED lines=9> */
[----:B------:R-:W-:Y:S01]  /*7220*/  ULDC UR4, c[0x0][0xad0] ;  /* 0x0002b40000047ab9 */ /* 0x000fe20000000800 */
[----:B------:R-:W-:Y:S01]  /*7230*/  IMAD.MOV.U32 R11, RZ, RZ, R7 ;  /* 0x000000ffff0b7224 */ /* 0x000fe200078e0007 */
[----:B------:R-:W-:Y:S01]  /*7240*/  ULDC UR5, c[0x0][0xa80] ;  /* 0x0002a00000057ab9 */ /* 0x000fe20000000800 */
[----:B------:R-:W-:-:S07]  /*7250*/  IMAD.MOV.U32 R10, RZ, RZ, R2 ;  /* 0x000000ffff0a7224 */ /* 0x000fce00078e0002 */
.L_x_5149:
[----:B------:R-:W-:-:S05]  /*7260*/  VIADD R2, R10, 0x1 ;  /* 0x000000010a027836 */ /* 0x000fca0000000000 */
[----:B------:R-:W-:-:S04]  /*7270*/  ISETP.NE.AND P1, PT, R2, 0x2, PT ;  /* 0x000000020200780c */ /* 0x000fc80003f25270 */
[----:B------:R-:W-:Y:S02]  /*7280*/  SEL R7, RZ, 0x1, P1 ;  /* 0x00000001ff077807 */ /* 0x000fe40000800000 */
[----:B------:R-:W-:Y:S02]  /*7290*/  SEL R2, R2, RZ, P1 ;  /* 0x000000ff02027207 */ /* 0x000fe40000800000 */
[----:B------:R-:W-:-:S13]  /*72a0*/  R2UR UR10, R7 ;  /* 0x00000000070a72ca */ /* 0x000fda00000e0000 */
[----:B------:R-:W-:Y:S01]  /*72b0*/  ULOP3.LUT UR37, UR37, UR10, URZ, 0x3c, !UPT ;  /* 0x0000000a25257292 */ /* 0x000fe2000f8e3c3f */
[----:B0-----:R-:W-:Y:S11]  /*72c0*/  @!P0 BRA `(.L_x_5139) ;  /* 0x0000000000048947 */ /* 0x001ff60003800000 */
[----:B------:R-:W-:Y:S01]  /*72d0*/  BPT.TRAP 0x1 ;  /* 0x000000040000795c */ /* 0x000fe20000300000 */
.L_x_5139:
[----:B------:R-:W-:Y:S02]  /*72e0*/  IMAD.U32 R7, RZ, RZ, UR37 ;  /* 0x00000025ff077e24 */ /* 0x000fe4000f8e00ff */
[----:B------:R-:W-:-:S03]  /*72f0*/  IMAD R9, R2, 0x8, R17 ;  /* 0x0000000802097824 */ /* 0x000fc600078e0211 */
[----:B------:R-:W-:-:S04]  /*7300*/  SHF.L.U32 R7, R7, 0x1f, RZ ;  /* 0x0000001f07077819 */ /* 0x000fc800000006ff */
[----:B------:R0:W1:Y:S01]  /*7310*/  SYNCS.PHASECHK.TRANS64.TRYWAIT P1, [R9+URZ+0x38830], R7 ;  /* 0x03883007090075a7 */ /* 0x000062000802017f */
[----:B------:R-:W-:Y:S05]  /*7320*/  @!P0 BRA `(.L_x_5140) ;  /* 0x0000000000048947 */ /* 0x000fea0003800000 */
[----:B------:R-:W-:Y:S01]  /*7330*/  BPT.TRAP 0x1 ;  /* 0x000000040000795c */ /* 0x000fe20000300000 */
.L_x_5140:
[----:B------:R-:W-:Y:S01]  /*7340*/  IMAD R8, R2, 0x200, R4 ;  /* 0x0000020002087824 */ /* 0x000fe200078e0204 */
[----:B-1----:R-:W-:Y:S06]  /*7350*/  @P1 BRA `(.L_x_5141) ;  /* 0x0000000000081947 */ /* 0x002fec0003800000 */
[----:B------:R-:W1:Y:S02]  /*7360*/  SYNCS.PHASECHK.TRANS64.TRYWAIT P1, [R9+URZ+0x38830], R7 ;  /* 0x03883007090075a7 */ /* 0x000e64000802017f */
[----:B-1----:R-:W-:Y:S05]  /*7370*/  @!P1 BRA `(.L_x_5142) ;  /* 0x0000012c007c9947 */ /* 0x002fea0003800000 */
.L_x_5141:
[----:B------:R-:W-:Y:S01]  /*7380*/  R2UR UR10, R8 ;  /* 0x00000000080a72ca */ /* 0x000fe200000e0000 */
[----:B------:R-:W-:Y:S01]  /*7390*/  WARPGROUP.ARRIVE ;  /* 0x00000000000079c5 */ /* 0x000fe20000000000 */
[----:B------:R-:W-:Y:S01]  /*73a0*/  UMOV UR11, 0x40000040 ;  /* 0x40000040000b7882 */ /* 0x000fe20000000000 */
[----:B------:R-:W-:Y:S01]  /*73b0*/  UMOV UR15, 0x40000040 ;  /* 0x40000040000f7882 */ /* 0x000fe20000000000 */
[----:B------:R-:W-:Y:S01]  /*73c0*/  UMOV UR19, 0x40000040 ;  /* 0x4000004000137882 */ /* 0x000fe20000000000 */
[----:B------:R-:W-:-:S08]  /*73d0*/  UMOV UR23, 0x40000040 ;  /* 0x4000004000177882 */ /* 0x000fd00000000000 */
[----:B------:R-:W-:Y:S01]  /*73e0*/  HGMMA.64x64x16.F32 R152, gdesc[UR8], RZ, !UPT, gsb0 ;  /* 0x00e00000089879f0 */ /* 0x000fe2000c0008ff */
[----:B------:R-:W-:Y:S02]  /*73f0*/  UIADD3 UR14, UR10, 0x2, URZ ;  /* 0x000000020a0e7890 */ /* 0x000fe4000fffe03f */
[----:B------:R-:W-:Y:S02]  /*7400*/  UIADD3 UR18, UR10, 0x4, URZ ;  /* 0x000000040a127890 */ /* 0x000fe4000fffe03f */
[----:B------:R-:W-:Y:S01]  /*7410*/  UIADD3 UR22, UR10, 0x6, URZ ;  /* 0x000000060a167890 */ /* 0x000fe2000fffe03f */
        /* <DEDUP_REMOVED lines=12> */
.L_x_5143:
[----:B------:R2:W3:Y:S01]  /*74e0*/  SYNCS.PHASECHK.TRANS64.TRYWAIT P1, [R9+URZ+0x38850], R7 ;  /* 0x03885007090075a7 */ /* 0x0004e2000802017f */
[----:B------:R-:W-:Y:S05]  /*74f0*/  @!P0 BRA `(.L_x_5144) ;  /* 0x0000000000048947 */ /* 0x000fea0003800000 */
[----:B------:R-:W-:Y:S01]  /*7500*/  BPT.TRAP 0x1 ;  /* 0x000000040000795c */ /* 0x000fe20000300000 */
.L_x_5144:
[----:B---3--:R-:W-:Y:S05]  /*7510*/  @P1 BRA `(.L_x_5145) ;  /* 0x0000000000081947 */ /* 0x008fea0003800000 */
[----:B------:R-:W3:Y:S02]  /*7520*/  SYNCS.PHASECHK.TRANS64.TRYWAIT P1, [R9+URZ+0x38850], R7 ;  /* 0x03885007090075a7 */ /* 0x000ee4000802017f */
[----:B---3--:R-:W-:Y:S05]  /*7530*/  @!P1 BRA `(.L_x_5146) ;  /* 0x0000012c00209947 */ /* 0x008fea0003800000 */
.L_x_5145:
[----:B0123--:R-:W-:Y:S01]  /*7540*/  IMAD R7, R2, 0x1000, R0 ;  /* 0x0000100002077824 */ /* 0x00ffe200078e0200 */
[----:B------:R-:W-:Y:S01]  /*7550*/  WARPGROUP.ARRIVE ;  /* 0x00000000000079c5 */ /* 0x000fe20000000000 */
[----:B------:R-:W-:Y:S01]  /*7560*/  UMOV UR27, 0x40000040 ;  /* 0x40000040001b7882 */ /* 0x000fe20000000000 */
[----:B------:R-:W-:Y:S01]  /*7570*/  VIADD R8, R3, 0x2 ;  /* 0x0000000203087836 */ /* 0x000fe20000000000 */
[----:B------:R-:W-:Y:S01]  /*7580*/  UMOV UR29, 0x40000040 ;  /* 0x40000040001d7882 */ /* 0x000fe20000000000 */
[C---:B------:R-:W-:Y:S01]  /*7590*/  R2UR UR26, R7.reuse ;  /* 0x00000000071a72ca */ /* 0x040fe200000e0000 */
[----:B------:R-:W-:Y:S01]  /*75a0*/  UMOV UR31, 0x40000040 ;  /* 0x40000040001f7882 */ /* 0x000fe20000000000 */
[----:B------:R-:W0:Y:S01]  /*75b0*/  S2R R13, SR_TID.X ;  /* 0x00000000000d7919 */ /* 0x000e220000002100 */
[----:B------:R-:W-:Y:S01]  /*75c0*/  R2UR UR28, R8 ;  /* 0x00000000081c72ca */ /* 0x000fe200000e0000 */
[C---:B------:R-:W-:Y:S02]  /*75d0*/  VIADD R8, R7.reuse, 0x2 ;  /* 0x0000000207087836 */ /* 0x040fe40000000000 */
[----:B------:R-:W-:-:S02]  /*75e0*/  VIADD R20, R7, 0x800 ;  /* 0x0000080007147836 */ /* 0x000fc40000000000 */
[----:B------:R-:W-:Y:S01]  /*75f0*/  IMAD.MOV.U32 R15, RZ, RZ, 0x4 ;  /* 0x00000004ff0f7424 */ /* 0x000fe200078e00ff */
[----:B------:R-:W-:Y:S01]  /*7600*/  R2UR UR30, R8 ;  /* 0x00000000081e72ca */ /* 0x000fe200000e0000 */
[----:B------:R-:W-:-:S03]  /*7610*/  VIADD R8, R3, 0x4 ;  /* 0x0000000403087836 */ /* 0x000fc60000000000 */
[----:B------:R-:W-:Y:S01]  /*7620*/  HGMMA.64x64x16.F32 R152, gdesc[UR24], R152, gsb0 ;  /* 0x00e00000189879f0 */ /* 0x000fe20008000898 */
[----:B0-----:R-:W-:Y:S02]  /*7630*/  SHF.R.U32.HI R13, RZ, 0x7, R13 ;  /* 0x00000007ff0d7819 */ /* 0x001fe4000001160d */
[----:B------:R-:W-:Y:S02]  /*7640*/  WARPGROUP.DEPBAR.LE gsb0, 0x0 ;  /* 0x00008000000079c5 */ /* 0x000fe40000010000 */
[----:B------:R-:W-:-:S06]  /*7650*/  WARPGROUP.ARRIVE ;  /* 0x00000000000079c5 */ /* 0x000fcc0000000000 */
[----:B------:R-:W-:Y:S01]  /*7660*/  HGMMA.64x64x16.F32 R152, gdesc[UR28], R152, gsb0 ;  /* 0x00e000001c9879f0 */ /* 0x000fe20008000898 */
[----:B------:R-:W-:Y:S01]  /*7670*/  R2UR UR28, R8 ;  /* 0x00000000081c72ca */ /* 0x000fe200000e0000 */
[----:B------:R-:W-:Y:S01]  /*7680*/  VIADD R8, R7, 0x4 ;  /* 0x0000000407087836 */ /* 0x000fe20000000000 */
[----:B------:R-:W-:Y:S01]  /*7690*/  UMOV UR29, 0x40000040 ;  /* 0x40000040001d7882 */ /* 0x000fe20000000000 */
[----:B------:R-:W-:-:S03]  /*76a0*/  UMOV UR31, 0x40000040 ;  /* 0x40000040001f7882 */ /* 0x000fc60000000000 */
[----:B------:R-:W-:Y:S01]  /*76b0*/  R2UR UR30, R8 ;  /* 0x00000000081e72ca */ /* 0x000fe200000e0000 */
[----:B------:R-:W-:Y:S01]  /*76c0*/  VIADD R8, R3, 0x6 ;  /* 0x0000000603087836 */ /* 0x000fe20000000000 */
[----:B------:R-:W-:Y:S02]  /*76d0*/  WARPGROUP.DEPBAR.LE gsb0, 0x0 ;  /* 0x00008000000079c5 */ /* 0x000fe40000010000 */
[----:B------:R-:W-:-:S09]  /*76e0*/  WARPGROUP.ARRIVE ;  /* 0x00000000000079c5 */ /* 0x000fd20000000000 */
        /* <DEDUP_REMOVED lines=113> */
[----:B------:R-:W-:Y:S02]  /*7e00*/  R2UR UR30, R8 ;  /* 0x00000000081e72ca */ /* 0x000fe400000e0000 */
[----:B------:R0:W1:Y:S02]  /*7e10*/  SHFL.IDX PT, R8, R13, RZ, 0x1f ;  /* 0x00001fff0d087589 */ /* 0x00006400000e0000 */
[----:B0-----:R-:W-:Y:S01]  /*7e20*/  VIADD R13, R3, 0x800 ;  /* 0x00000800030d7836 */ /* 0x001fe20000000000 */
[----:B-1----:R-:W-:-:S04]  /*7e30*/  ISETP.GT.AND P1, PT, R8, 0x7f, PT ;  /* 0x0000007f0800780c */ /* 0x002fc80003f24270 */
[----:B------:R-:W-:-:S05]  /*7e40*/  SEL R14, RZ, 0x2, !P1 ;  /* 0x00000002ff0e7807 */ /* 0x000fca0004800000 */
[----:B------:R-:W-:Y:S01]  /*7e50*/  IMAD.IADD R8, R13, 0x1, R14 ;  /* 0x000000010d087824 */ /* 0x000fe200078e020e */
[----:B------:R-:W-:Y:S02]  /*7e60*/  WARPGROUP.DEPBAR.LE gsb0, 0x0 ;  /* 0x00008000000079c5 */ /* 0x000fe40000010000 */
[----:B------:R-:W-:-:S06]  /*7e70*/  WARPGROUP.ARRIVE ;  /* 0x00000000000079c5 */ /* 0x000fcc0000000000 */
[----:B------:R-:W-:Y:S01]  /*7e80*/  HGMMA.64x64x16.F32 R152, gdesc[UR28], R152, gsb0 ;  /* 0x00e000001c9879f0 */ /* 0x000fe20008000898 */
[----:B------:R-:W-:Y:S01]  /*7e90*/  R2UR UR28, R8 ;  /* 0x00000000081c72ca */ /* 0x000fe200000e0000 */
[----:B------:R-:W-:Y:S01]  /*7ea0*/  IMAD.IADD R8, R14, 0x1, R20 ;  /* 0x000000010e087824 */ /* 0x000fe200078e0214 */
[----:B------:R-:W-:Y:S01]  /*7eb0*/  UMOV UR29, 0x40000040 ;  /* 0x40000040001d7882 */ /* 0x000fe20000000000 */
[----:B------:R-:W-:-:S03]  /*7ec0*/  UMOV UR31, 0x40000040 ;  /* 0x40000040001f7882 */ /* 0x000fc60000000000 */
[----:B------:R-:W-:Y:S02]  /*7ed0*/  R2UR UR30, R8 ;  /* 0x00000000081e72ca */ /* 0x000fe400000e0000 */
[C---:B------:R-:W-:Y:S02]  /*7ee0*/  SEL R8, R15.reuse, 0x2, P1 ;  /* 0x000000020f087807 */ /* 0x040fe40000800000 */
[----:B------:R-:W-:-:S03]  /*7ef0*/  SEL R15, R15, 0x6, !P1 ;  /* 0x000000060f0f7807 */ /* 0x000fc60004800000 */
[C---:B------:R-:W-:Y:S02]  /*7f00*/  IMAD.IADD R21, R13.reuse, 0x1, R8 ;  /* 0x000000010d157824 */ /* 0x040fe400078e0208 */
[----:B------:R-:W-:Y:S01]  /*7f10*/  IMAD.IADD R13, R13, 0x1, R15 ;  /* 0x000000010d0d7824 */ /* 0x000fe200078e020f */
[----:B------:R-:W-:Y:S02]  /*7f20*/  WARPGROUP.DEPBAR.LE gsb0, 0x0 ;  /* 0x00008000000079c5 */ /* 0x000fe40000010000 */
[----:B------:R-:W-:-:S06]  /*7f30*/  WARPGROUP.ARRIVE ;  /* 0x00000000000079c5 */ /* 0x000fcc0000000000 */
[----:B------:R-:W-:Y:S01]  /*7f40*/  HGMMA.64x64x16.F32 R152, gdesc[UR28], R152, gsb0 ;  /* 0x00e000001c9879f0 */ /* 0x000fe20008000898 */
[----:B------:R-:W-:Y:S01]  /*7f50*/  R2UR UR28, R21 ;  /* 0x00000000151c72ca */ /* 0x000fe200000e0000 */
[C---:B------:R-:W-:Y:S01]  /*7f60*/  IMAD.IADD R21, R20.reuse, 0x1, R8 ;  /* 0x0000000114157824 */ /* 0x040fe200078e0208 */
[----:B------:R-:W-:Y:S01]  /*7f70*/  UMOV UR29, 0x40000040 ;  /* 0x40000040001d7882 */ /* 0x000fe20000000000 */
[----:B------:R-:W-:Y:S01]  /*7f80*/  UMOV UR31, 0x40000040 ;  /* 0x40000040001f7882 */ /* 0x000fe20000000000 */
[----:B------:R-:W-:Y:S02]  /*7f90*/  IMAD.IADD R20, R20, 0x1, R15 ;  /* 0x0000000114147824 */ /* 0x000fe400078e020f */
[----:B------:R-:W-:Y:S01]  /*7fa0*/  R2UR UR30, R21 ;  /* 0x00000000151e72ca */ /* 0x000fe200000e0000 */
[----:B------:R-:W-:Y:S02]  /*7fb0*/  WARPGROUP.DEPBAR.LE gsb0, 0x0 ;  /* 0x00008000000079c5 */ /* 0x000fe40000010000 */
[----:B------:R-:W-:-:S10]  /*7fc0*/  WARPGROUP.ARRIVE ;  /* 0x00000000000079c5 */ /* 0x000fd40000000000 */
        /* <DEDUP_REMOVED lines=26> */
[----:B------:R-:W-:Y:S01]  /*8170*/  VIADD R20, R7, 0xa00 ;  /* 0x00000a0007147836 */ /* 0x000fe20000000000 */
[----:B------:R-:W-:Y:S01]  /*8180*/  UMOV UR29, 0x40000040 ;  /* 0x40000040001d7882 */ /* 0x000fe20000000000 */
[----:B------:R-:W-:Y:S02]  /*8190*/  UMOV UR31, 0x40000040 ;  /* 0x40000040001f7882 */ /* 0x000fe40000000000 */
[----:B------:R-:W-:-:S05]  /*81a0*/  IMAD.IADD R21, R14, 0x1, R20 ;  /* 0x000000010e157824 */ /* 0x000fca00078e0214 */
[----:B------:R-:W-:Y:S01]  /*81b0*/  R2UR UR30, R21 ;  /* 0x00000000151e72ca */ /* 0x000fe200000e0000 */
[C---:B------:R-:W-:Y:S02]  /*81c0*/  IMAD.IADD R21, R13.reuse, 0x1, R8 ;  /* 0x000000010d157824 */ /* 0x040fe400078e0208 */
[----:B------:R-:W-:Y:S01]  /*81d0*/  IMAD.IADD R13, R13, 0x1, R15 ;  /* 0x000000010d0d7824 */ /* 0x000fe200078e020f */
[----:B------:R-:W-:Y:S02]  /*81e0*/  WARPGROUP.DEPBAR.LE gsb0, 0x0 ;  /* 0x00008000000079c5 */ /* 0x000fe40000010000 */
[----:B------:R-:W-:-:S07]  /*81f0*/  WARPGROUP.ARRIVE ;  /* 0x00000000000079c5 */ /* 0x000fce0000000000 */
[----:B------:R-:W-:Y:S01]  /*8200*/  HGMMA.64x64x16.F32 R152, gdesc[UR28], R152, gsb0 ;  /* 0x00e000001c9879f0 */ /* 0x000fe20008000898 */
[----:B------:R-:W-:Y:S01]  /*8210*/  R2UR UR28, R21 ;  /* 0x00000000151c72ca */ /* 0x000fe200000e0000 */
[--C-:B------:R-:W-:Y:S01]  /*8220*/  IMAD.IADD R21, R8, 0x1, R20.reuse ;  /* 0x0000000108157824 */ /* 0x100fe200078e0214 */
        /* <DEDUP_REMOVED lines=82> */
[--C-:B------:R-:W-:Y:S02]  /*8750*/  IMAD.IADD R8, R8, 0x1, R20.reuse ;  /* 0x0000000108087824 */ /* 0x100fe400078e0214 */
        /* <DEDUP_REMOVED lines=37> */
.L_x_5147:
[----:B------:R-:W0:Y:S01]  /*89b0*/  LDC R7, c[0x0][0x448] ;  /* 0x00011200ff077b82 */ /* 0x000e220000000800 */
[----:B------:R-:W-:Y:S01]  /*89c0*/  VIADD R8, R191, UR39 ;  /* 0x00000027bf087c36 */ /* 0x000fe20008000000 */
[----:B------:R-:W-:Y:S01]  /*89d0*/  UMOV UR10, 0xffffffc0 ;  /* 0xffffffc0000a7882 */ /* 0x000fe20000000000 */
[----:B------:R-:W-:Y:S01]  /*89e0*/  FMUL.FTZ R14, R152, UR4 ;  /* 0x00000004980e7c20 */ /* 0x000fe20008410000 */
[----:B------:R-:W-:Y:S01]  /*89f0*/  UIMAD UR10, UR7, UR10, 0x1 ;  /* 0x00000001070a74a4 */ /* 0x000fe2000f8e020a */
        /* <DEDUP_REMOVED lines=19> */
[----:B0-----:R-:W-:Y:S01]  /*8b30*/  ISETP.NE.AND P1, PT, R7, 0x1, PT ;  /* 0x000000010700780c */ /* 0x001fe20003f25270 */
        /* <DEDUP_REMOVED lines=8> */
[----:B------:R-:W-:Y:S01]  /*8bc0*/  MUFU.TANH R152, R152 ;  /* 0x0000009800987308 */ /* 0x000fe20000002400 */
[----:B------:R-:W-:-:S03]  /*8bd0*/  UMOV UR15, 0x40000040 ;  /* 0x40000040000f7882 */ /* 0x000fc60000000000 */
[----:B------:R-:W3:Y:S04]  /*8be0*/  @P1 LDC R13, c[0x0][0x44c] ;  /* 0x00011300ff0d1b82 */ /* 0x000ee80000000800 */
[----:B------:R-:W-:Y:S04]  /*8bf0*/  MUFU.TANH R161, R161 ;  /* 0x000000a100a17308 */ /* 0x000fe80000002400 */
[----:B------:R-:W4:Y:S04]  /*8c00*/  @P1 LDC R7, c[0x0][0x450] ;  /* 0x00011400ff071b82 */ /* 0x000f280000000800 */
[----:B------:R-:W-:Y:S08]  /*8c10*/  MUFU.TANH R155, R155 ;  /* 0x0000009b009b7308 */ /* 0x000ff00000002400 */
[----:B------:R-:W-:Y:S01]  /*8c20*/  MUFU.TANH R158, R158 ;  /* 0x0000009e009e7308 */ /* 0x000fe20000002400 */
[----:B---3--:R-:W-:-:S07]  /*8c30*/  @P1 IMAD.HI.U32 R13, R8, R13, RZ ;  /* 0x0000000d080d1227 */ /* 0x008fce00078e00ff */
[----:B------:R-:W-:Y:S01]  /*8c40*/  MUFU.TANH R21, R21 ;  /* 0x0000001500157308 */ /* 0x000fe20000002400 */
[----:B----4-:R-:W-:Y:S01]  /*8c50*/  @P1 SHF.R.U32.HI R8, RZ, R7, R13 ;  /* 0x00000007ff081219 */ /* 0x010fe2000001160d */
[----:B------:R-:W-:Y:S01]  /*8c60*/  FMUL.FTZ R13, R153, UR4 ;  /* 0x00000004990d7c20 */ /* 0x000fe20008410000 */
[----:B------:R-:W-:Y:S01]  /*8c70*/  FMUL.FTZ R7, R154, UR4 ;  /* 0x000000049a077c20 */ /* 0x000fe20008410000 */
[----:B------:R-:W-:-:S04]  /*8c80*/  IADD3 R154, R186, UR10, -R190 ;  /* 0x0000000aba9a7c10 */ /* 0x000fc8000fffe8be */
[----:B------:R-:W-:Y:S01]  /*8c90*/  MUFU.TANH R159, R159 ;  /* 0x0000009f009f7308 */ /* 0x000fe20000002400 */
[----:B------:R-:W3:Y:S01]  /*8ca0*/  SHFL.IDX PT, R153, R8, RZ, 0x1c1f ;  /* 0x001c1fff08997589 */ /* 0x000ee200000e0000 */
[----:B------:R-:W-:Y:S01]  /*8cb0*/  UMOV UR10, UR5 ;  /* 0x00000005000a7c82 */ /* 0x000fe20008000000 */
[----:B------:R-:W-:Y:S02]  /*8cc0*/  IMAD.IADD R154, R154, 0x1, -R185 ;  /* 0x000000019a9a7824 */ /* 0x000fe400078e0ab9 */
[----:B------:R-:W4:Y:S03]  /*8cd0*/  SHFL.IDX PT, R8, R8, 0x1, 0x1c1f ;  /* 0x003c1f0008087f89 */ /* 0x000f2600000e0000 */
[----:B------:R-:W5:Y:S08]  /*8ce0*/  MUFU.TANH R7, R7 ;  /* 0x0000000700077308 */ /* 0x000f700000002400 */
[----:B------:R-:W5:Y:S08]  /*8cf0*/  MUFU.TANH R13, R13 ;  /* 0x0000000d000d7308 */ /* 0x000f700000002400 */
[----:B------:R-:W5:Y:S01]  /*8d00*/  MUFU.TANH R157, R157 ;  /* 0x0000009d009d7308 */ /* 0x000f620000002400 */
[----:B---3--:R-:W-:-:S02]  /*8d10*/  IMAD.IADD R153, R154, 0x1, R153 ;  /* 0x000000019a997824 */ /* 0x008fc400078e0299 */
[----:B----4-:R-:W-:-:S03]  /*8d20*/  IMAD.IADD R8, R154, 0x1, R8 ;  /* 0x000000019a087824 */ /* 0x010fc600078e0208 */
[C---:B------:R-:W-:Y:S02]  /*8d30*/  ISETP.GT.AND P5, PT, R153.reuse, RZ, PT ;  /* 0x000000ff9900720c */ /* 0x040fe40003fa4270 */
[C---:B------:R-:W-:Y:S01]  /*8d40*/  ISETP.GT.AND P3, PT, R153.reuse, 0x8, PT ;  /* 0x000000089900780c */ /* 0x040fe20003f64270 */
[----:B------:R-:W3:Y:S01]  /*8d50*/  MUFU.TANH R164, R164 ;  /* 0x000000a400a47308 */ /* 0x000ee20000002400 */
[C---:B------:R-:W-:Y:S02]  /*8d60*/  ISETP.GT.AND P2, PT, R153.reuse, 0x9, PT ;  /* 0x000000099900780c */ /* 0x040fe40003f44270 */
[----:B-1----:R-:W-:Y:S02]  /*8d70*/  FSEL R154, R14, -INF , P5 ;  /* 0xff8000000e9a7808 */ /* 0x002fe40002800000 */
[----:B------:R-:W-:Y:S02]  /*8d80*/  ISETP.GT.AND P6, PT, R8, RZ, PT ;  /* 0x000000ff0800720c */ /* 0x000fe40003fc4270 */
[----:B------:R-:W-:Y:S01]  /*8d90*/  ISETP.GT.AND P5, PT, R153, 0x11, PT ;  /* 0x000000119900780c */ /* 0x000fe20003fa4270 */
[----:B------:R-:W-:Y:S01]  /*8da0*/  MUFU.TANH R165, R165 ;  /* 0x000000a500a57308 */ /* 0x000fe20000002400 */
[----:B--2---:R-:W-:-:S02]  /*8db0*/  FSEL R160, R15, -INF , P3 ;  /* 0xff8000000fa07808 */ /* 0x004fc40001800000 */
[----:B------:R-:W-:Y:S02]  /*8dc0*/  ISETP.GT.AND P3, PT, R153, 0x19, PT ;  /* 0x000000199900780c */ /* 0x000fe40003f64270 */
[----:B0-----:R-:W-:Y:S02]  /*8dd0*/  FSEL R14, R20, -INF , P2 ;  /* 0xff800000140e7808 */ /* 0x001fe40001000000 */
[----:B-----5:R-:W-:Y:S01]  /*8de0*/  FSEL R7, R7, -INF , P6 ;  /* 0xff80000007077808 */ /* 0x020fe20003000000 */
[----:B------:R-:W-:Y:S01]  /*8df0*/  MUFU.TANH R168, R175 ;  /* 0x000000af00a87308 */ /* 0x000fe20000002400 */
[----:B------:R-:W-:Y:S02]  /*8e00*/  FSEL R20, R152, -INF , P5 ;  /* 0xff80000098147808 */ /* 0x000fe40002800000 */
[----:B------:R-:W-:Y:S02]  /*8e10*/  ISETP.GT.AND P6, PT, R8, 0x1, PT ;  /* 0x000000010800780c */ /* 0x000fe40003fc4270 */
[----:B------:R-:W-:-:S02]  /*8e20*/  FSEL R152, R161, -INF , P3 ;  /* 0xff800000a1987808 */ /* 0x000fc40001800000 */
[----:B------:R-:W-:Y:S01]  /*8e30*/  FSEL R155, R155, -INF , P6 ;  /* 0xff8000009b9b7808 */ /* 0x000fe20003000000 */
[----:B------:R-:W0:Y:S01]  /*8e40*/  MUFU.TANH R161, R162 ;  /* 0x000000a200a17308 */ /* 0x000e220000002400 */
[----:B------:R-:W-:Y:S02]  /*8e50*/  ISETP.GT.AND P6, PT, R8, 0x8, PT ;  /* 0x000000080800780c */ /* 0x000fe40003fc4270 */
[C---:B------:R-:W-:Y:S02]  /*8e60*/  ISETP.GT.AND P4, PT, R153.reuse, 0x1, PT ;  /* 0x000000019900780c */ /* 0x040fe40003f84270 */
[----:B------:R-:W-:Y:S02]  /*8e70*/  FSEL R158, R158, -INF , P6 ;  /* 0xff8000009e9e7808 */ /* 0x000fe40003000000 */
[----:B------:R-:W-:Y:S01]  /*8e80*/  ISETP.GT.AND P1, PT, R153, 0x10, PT ;  /* 0x000000109900780c */ /* 0x000fe20003f24270 */
[----:B------:R-:W1:Y:S01]  /*8e90*/  MUFU.TANH R162, R163 ;  /* 0x000000a300a27308 */ /* 0x000e620000002400 */
[----:B------:R-:W-:-:S02]  /*8ea0*/  FSEL R156, R13, -INF , P4 ;  /* 0xff8000000d9c7808 */ /* 0x000fc40002000000 */
[----:B------:R-:W-:Y:S02]  /*8eb0*/  ISETP.GT.AND P6, PT, R8, 0x9, PT ;  /* 0x000000090800780c */ /* 0x000fe40003fc4270 */
[C---:B------:R-:W-:Y:S02]  /*8ec0*/  ISETP.GT.AND P4, PT, R153.reuse, 0x18, PT ;  /* 0x000000189900780c */ /* 0x040fe40003f84270 */
[----:B------:R-:W-:Y:S01]  /*8ed0*/  ISETP.GT.AND P2, PT, R153, 0x20, PT ;  /* 0x000000209900780c */ /* 0x000fe20003f44270 */
[----:B------:R-:W2:Y:S01]  /*8ee0*/  MUFU.TANH R163, R166 ;  /* 0x000000a600a37308 */ /* 0x000ea20000002400 */
[----:B------:R-:W-:Y:S02]  /*8ef0*/  FSEL R15, R21, -INF , P1 ;  /* 0xff800000150f7808 */ /* 0x000fe40000800000 */
[----:B------:R-:W-:Y:S02]  /*8f00*/  FSEL R159, R159, -INF , P6 ;  /* 0xff8000009f9f7808 */ /* 0x000fe40003000000 */
[----:B------:R-:W-:-:S02]  /*8f10*/  FSEL R21, R157, -INF , P4 ;  /* 0xff8000009d157808 */ /* 0x000fc40002000000 */
[----:B------:R-:W-:Y:S01]  /*8f20*/  ISETP.GT.AND P6, PT, R8, 0x10, PT ;  /* 0x000000100800780c */ /* 0x000fe20003fc4270 */
[----:B------:R-:W-:Y:S01]  /*8f30*/  MUFU.TANH R166, R171 ;  /* 0x000000ab00a67308 */ /* 0x000fe20000002400 */
[----:B---3--:R-:W-:Y:S02]  /*8f40*/  FSEL R157, R164, -INF , P2 ;  /* 0xff800000a49d7808 */ /* 0x008fe40001000000 */
[----:B------:R-:W-:Y:S02]  /*8f50*/  ISETP.GT.AND P1, PT, R153, 0x21, PT ;  /* 0x000000219900780c */ /* 0x000fe40003f24270 */
[----:B0-----:R-:W-:Y:S02]  /*8f60*/  FSEL R161, R161, -INF , P6 ;  /* 0xff800000a1a17808 */ /* 0x001fe40003000000 */
[----:B------:R-:W-:Y:S01]  /*8f70*/  ISETP.GT.AND P6, PT, R8, 0x11, PT ;  /* 0x000000110800780c */ /* 0x000fe20003fc4270 */
[----:B------:R-:W0:Y:S01]  /*8f80*/  MUFU.TANH R164, R167 ;  /* 0x000000a700a47308 */ /* 0x000e220000002400 */
[----:B------:R-:W-:-:S02]  /*8f90*/  FSEL R13, R165, -INF , P1 ;  /* 0xff800000a50d7808 */ /* 0x000fc40000800000 */
[----:B-1----:R-:W-:Y:S02]  /*8fa0*/  FSEL R162, R162, -INF , P6 ;  /* 0xff800000a2a27808 */ /* 0x002fe40003000000 */
[C---:B------:R-:W-:Y:S02]  /*8fb0*/  ISETP.GT.AND P6, PT, R8.reuse, 0x18, PT ;  /* 0x000000180800780c */ /* 0x040fe40003fc4270 */
[----:B------:R-:W-:Y:S01]  /*8fc0*/  ISETP.GT.AND P5, PT, R153, 0x29, PT ;  /* 0x000000299900780c */ /* 0x000fe20003fa4270 */
[----:B------:R-:W1:Y:S01]  /*8fd0*/  MUFU.TANH R165, R170 ;  /* 0x000000aa00a57308 */ /* 0x000e620000002400 */
[----:B--2---:R-:W-:Y:S02]  /*8fe0*/  FSEL R163, R163, -INF , P6 ;  /* 0xff800000a3a37808 */ /* 0x004fe40003000000 */
[----:B------:R-:W-:Y:S02]  /*8ff0*/  ISETP.GT.AND P6, PT, R8, 0x19, PT ;  /* 0x000000190800780c */ /* 0x000fe40003fc4270 */
[----:B------:R-:W-:-:S02]  /*9000*/  ISETP.GT.AND P4, PT, R153, 0x30, PT ;  /* 0x000000309900780c */ /* 0x000fc40003f84270 */
[C---:B------:R-:W-:Y:S01]  /*9010*/  ISETP.GT.AND P3, PT, R153.reuse, 0x31, PT ;  /* 0x000000319900780c */ /* 0x040fe20003f64270 */
[----:B------:R-:W2:Y:S01]  /*9020*/  MUFU.TANH R167, R174 ;  /* 0x000000ae00a77308 */ /* 0x000ea20000002400 */
[----:B0-----:R-:W-:Y:S02]  /*9030*/  FSEL R164, R164, -INF , P6 ;  /* 0xff800000a4a47808 */ /* 0x001fe40003000000 */
[----:B------:R-:W-:Y:S02]  /*9040*/  ISETP.GT.AND P6, PT, R8, 0x20, PT ;  /* 0x000000200800780c */ /* 0x000fe40003fc4270 */
[C---:B------:R-:W-:Y:S02]  /*9050*/  ISETP.GT.AND P2, PT, R153.reuse, 0x38, PT ;  /* 0x000000389900780c */ /* 0x040fe40003f44270 */
[----:B------:R-:W-:Y:S01]  /*9060*/  ISETP.GT.AND P1, PT, R153, 0x39, PT ;  /* 0x000000399900780c */ /* 0x000fe20003f24270 */
[----:B------:R-:W0:Y:S01]  /*9070*/  MUFU.TANH R169, R178 ;  /* 0x000000b200a97308 */ /* 0x000e220000002400 */
[----:B-1----:R-:W-:-:S02]  /*9080*/  FSEL R165, R165, -INF , P6 ;  /* 0xff800000a5a57808 */ /* 0x002fc40003000000 */
[----:B------:R-:W-:-:S04]  /*9090*/  ISETP.GT.AND P6, PT, R8, 0x21, PT ;  /* 0x000000210800780c */ /* 0x000fc80003fc4270 */
[----:B------:R-:W-:Y:S01]  /*90a0*/  FSEL R166, R166, -INF , P6 ;  /* 0xff800000a6a67808 */ /* 0x000fe20003000000 */
[----:B------:R-:W1:Y:S01]  /*90b0*/  MUFU.TANH R170, R179 ;  /* 0x000000b300aa7308 */ /* 0x000e620000002400 */
[----:B------:R-:W-:-:S04]  /*90c0*/  ISETP.GT.AND P6, PT, R8, 0x28, PT ;  /* 0x000000280800780c */ /* 0x000fc80003fc4270 */
[----:B--2---:R-:W-:Y:S02]  /*90d0*/  FSEL R167, R167, -INF , P6 ;  /* 0xff800000a7a77808 */ /* 0x004fe40003000000 */
[----:B------:R-:W-:Y:S01]  /*90e0*/  ISETP.GT.AND P6, PT, R8, 0x29, PT ;  /* 0x000000290800780c */ /* 0x000fe20003fc4270 */
[----:B------:R2:W3:Y:S03]  /*90f0*/  MUFU.TANH R171, R182 ;  /* 0x000000b600ab7308 */ /* 0x0004e60000002400 */
[----:B------:R-:W-:Y:S02]  /*9100*/  FSEL R168, R168, -INF , P6 ;  /* 0xff800000a8a87808 */ /* 0x000fe40003000000 */
[----:B------:R-:W-:-:S03]  /*9110*/  ISETP.GT.AND P6, PT, R8, 0x30, PT ;  /* 0x000000300800780c */ /* 0x000fc60003fc4270 */
[----:B------:R-:W4:Y:S01]  /*9120*/  MUFU.TANH R174, R183 ;  /* 0x000000b700ae7308 */ /* 0x000f220000002400 */
[----:B0-----:R-:W-:Y:S01]  /*9130*/  FSEL R169, R169, -INF , P6 ;  /* 0xff800000a9a97808 */ /* 0x001fe20003000000 */
[----:B--2---:R-:W0:Y:S01]  /*9140*/  S2R R182, SR_CgaCtaId ;  /* 0x0000000000b67919 */ /* 0x004e220000008800 */
[----:B------:R-:W-:-:S04]  /*9150*/  ISETP.GT.AND P6, PT, R8, 0x31, PT ;  /* 0x000000310800780c */ /* 0x000fc80003fc4270 */
[----:B-1----:R-:W-:Y:S02]  /*9160*/  FSEL R170, R170, -INF , P6 ;  /* 0xff800000aaaa7808 */ /* 0x002fe40003000000 */
[----:B------:R-:W-:-:S04]  /*9170*/  ISETP.GT.AND P6, PT, R8, 0x38, PT ;  /* 0x000000380800780c */ /* 0x000fc80003fc4270 */
[----:B---3--:R-:W-:Y:S02]  /*9180*/  FSEL R171, R171, -INF , P6 ;  /* 0xff800000abab7808 */ /* 0x008fe40003000000 */
[----:B------:R-:W-:Y:S02]  /*9190*/  ISETP.GT.AND P6, PT, R8, 0x39, PT ;  /* 0x000000390800780c */ /* 0x000fe40003fc4270 */
[----:B------:R-:W-:Y:S02]  /*91a0*/  FMNMX.FTZ R8, R7, R12, !PT ;  /* 0x0000000c07087209 */ /* 0x000fe40007810000 */
[----:B----4-:R-:W-:Y:S02]  /*91b0*/  FSEL R174, R174, -INF , P6 ;  /* 0xff800000aeae7808 */ /* 0x010fe40003000000 */
        /* <DEDUP_REMOVED lines=25> */
[----:B------:R1:W2:Y:S01]  /*9350*/  MUFU.TANH R12, R172 ;  /* 0x000000ac000c7308 */ /* 0x0002a20000002400 */
        /* <DEDUP_REMOVED lines=8> */
[--C-:B-1----:R-:W-:Y:S01]  /*93e0*/  FFMA.FTZ R172, R168, UR10, -R175.reuse ;  /* 0x0000000aa8ac7c23 */ /* 0x102fe200080108af */
        /* <DEDUP_REMOVED lines=9> */
[----:B------:R-:W-:Y:S01]  /*9480*/  FFMA.FTZ R174, R174, UR10, -R175 ;  /* 0x0000000aaeae7c23 */ /* 0x000fe200080108af */
[----:B------:R-:W-:Y:S01]  /*9490*/  FMUL.FTZ R175, R177, UR4 ;  /* 0x00000004b1af7c20 */ /* 0x000fe20008410000 */
[----:B------:R-:W-:Y:S01]  /*94a0*/  FMUL.FTZ R177, R181, UR4 ;  /* 0x00000004b5b17c20 */ /* 0x000fe20008410000 */
[----:B--2---:R-:W-:-:S02]  /*94b0*/  FSEL R12, R12, -INF , P6 ;  /* 0xff8000000c0c7808 */ /* 0x004fc40003000000 */
[----:B------:R2:W3:Y:S08]  /*94c0*/  MUFU.EX2 R153, R155 ;  /* 0x0000009b00997308 */ /* 0x0004f00000000800 */
[----:B------:R-:W4:Y:S01]  /*94d0*/  MUFU.TANH R175, R175 ;  /* 0x000000af00af7308 */ /* 0x000f220000002400 */
[----:B-1----:R-:W-:Y:S01]  /*94e0*/  FFMA.FTZ R5, R168, R5, R7 ;  /* 0x00000005a8057223 */ /* 0x002fe20000010007 */
[----:B--2---:R-:W-:Y:S01]  /*94f0*/  FMUL.FTZ R155, R173, UR4 ;  /* 0x00000004ad9b7c20 */ /* 0x004fe20008410000 */
[----:B------:R-:W-:Y:S01]  /*9500*/  FMUL.FTZ R173, R176, UR4 ;  /* 0x00000004b0ad7c20 */ /* 0x000fe20008410000 */
[----:B------:R-:W-:Y:S01]  /*9510*/  FMUL.FTZ R176, R180, UR4 ;  /* 0x00000004b4b07c20 */ /* 0x000fe20008410000 */
[-C--:B------:R-:W-:Y:S01]  /*9520*/  FMUL.FTZ R26, R26, R168.reuse ;  /* 0x000000a81a1a7220 */ /* 0x080fe20000410000 */
[-C--:B------:R-:W-:Y:S01]  /*9530*/  FMUL.FTZ R27, R27, R168.reuse ;  /* 0x000000a81b1b7220 */ /* 0x080fe20000410000 */
[----:B------:R-:W-:Y:S01]  /*9540*/  FMUL.FTZ R30, R30, R168 ;  /* 0x000000a81e1e7220 */ /* 0x000fe20000410000 */
[----:B------:R-:W1:Y:S01]  /*9550*/  MUFU.TANH R155, R155 ;  /* 0x0000009b009b7308 */ /* 0x000e620000002400 */
[C---:B---3--:R-:W-:Y:S01]  /*9560*/  FADD.FTZ R5, R153.reuse, R5 ;  /* 0x0000000599057221 */ /* 0x048fe20000010000 */
[----:B------:R-:W-:Y:S01]  /*9570*/  F2FP.F16.F32.PACK_AB R153, R153, R7 ;  /* 0x000000079999723e */ /* 0x000fe200000000ff */
[----:B------:R-:W-:-:S02]  /*9580*/  VIADD R7, R9, 0x38840 ;  /* 0x0003884009077836 */ /* 0x000fc40000000000 */
[-C--:B------:R-:W-:Y:S01]  /*9590*/  FMUL.FTZ R31, R31, R168.reuse ;  /* 0x000000a81f1f7220 */ /* 0x080fe20000410000 */
[-C--:B------:R-:W-:Y:S01]  /*95a0*/  FMUL.FTZ R34, R34, R168.reuse ;  /* 0x000000a822227220 */ /* 0x080fe20000410000 */
[-C--:B------:R-:W-:Y:S01]  /*95b0*/  FMUL.FTZ R35, R35, R168.reuse ;  /* 0x000000a823237220 */ /* 0x080fe20000410000 */
[-C--:B------:R-:W-:Y:S01]  /*95c0*/  FMUL.FTZ R38, R38, R168.reuse ;  /* 0x000000a826267220 */ /* 0x080fe20000410000 */
[----:B0-----:R-:W-:Y:S01]  /*95d0*/  PRMT R7, R182, 0x654, R7 ;  /* 0x00000654b6077816 */ /* 0x001fe20000000007 */
[----:B------:R-:W0:Y:S01]  /*95e0*/  MUFU.TANH R173, R173 ;  /* 0x000000ad00ad7308 */ /* 0x000e220000002400 */
[----:B----4-:R-:W-:Y:S01]  /*95f0*/  FSEL R175, R175, -INF , P3 ;  /* 0xff800000afaf7808 */ /* 0x010fe20001800000 */
[-C--:B------:R-:W-:Y:S01]  /*9600*/  FMUL.FTZ R39, R39, R168.reuse ;  /* 0x000000a827277220 */ /* 0x080fe20000410000 */
[----:B------:R2:W-:Y:S01]  /*9610*/  SYNCS.ARRIVE.TRANS64.RED.A1T0 RZ, [R7+URZ], RZ ;  /* 0x000000ff07ff79a7 */ /* 0x0005e2000810043f */
[-C--:B------:R-:W-:Y:S01]  /*9620*/  FMUL.FTZ R42, R42, R168.reuse ;  /* 0x000000a82a2a7220 */ /* 0x080fe20000410000 */
[-C--:B------:R-:W-:Y:S01]  /*9630*/  FMUL.FTZ R43, R43, R168.reuse ;  /* 0x000000a82b2b7220 */ /* 0x080fe20000410000 */
[-C--:B------:R-:W-:Y:S01]  /*9640*/  FMUL.FTZ R46, R46, R168.reuse ;  /* 0x000000a82e2e7220 */ /* 0x080fe20000410000 */
[-C--:B------:R-:W-:Y:S01]  /*9650*/  FMUL.FTZ R47, R47, R168.reuse ;  /* 0x000000a82f2f7220 */ /* 0x080fe20000410000 */
[----:B------:R-:W3:Y:S01]  /*9660*/  MUFU.TANH R176, R176 ;  /* 0x000000b000b07308 */ /* 0x000ee20000002400 */
[----:B-1----:R-:W-:Y:S01]  /*9670*/  FSEL R155, R155, -INF , P5 ;  /* 0xff8000009b9b7808 */ /* 0x002fe20002800000 */
[-C--:B------:R-:W-:Y:S01]  /*9680*/  FMUL.FTZ R50, R50, R168.reuse ;  /* 0x000000a832327220 */ /* 0x080fe20000410000 */
[----:B--2---:R-:W-:Y:S01]  /*9690*/  FMNMX.FTZ R7, R154, R11, !PT ;  /* 0x0000000b9a077209 */ /* 0x004fe20007810000 */
[-C--:B------:R-:W-:Y:S01]  /*96a0*/  FMUL.FTZ R51, R51, R168.reuse ;  /* 0x000000a833337220 */ /* 0x080fe20000410000 */
[-C--:B------:R-:W-:Y:S01]  /*96b0*/  FMUL.FTZ R54, R54, R168.reuse ;  /* 0x000000a836367220 */ /* 0x080fe20000410000 */
[-C--:B------:R-:W-:Y:S01]  /*96c0*/  FMUL.FTZ R55, R55, R168.reuse ;  /* 0x000000a837377220 */ /* 0x080fe20000410000 */
[----:B------:R-:W-:Y:S01]  /*96d0*/  FMNMX.FTZ R7, R156, R7, !PT ;  /* 0x000000079c077209 */ /* 0x000fe20007810000 */
[----:B------:R-:W1:Y:S01]  /*96e0*/  MUFU.TANH R177, R177 ;  /* 0x000000b100b17308 */ /* 0x000e620000002400 */
[----:B0-----:R-:W-:Y:S01]  /*96f0*/  FSEL R173, R173, -INF , P4 ;  /* 0xff800000adad7808 */ /* 0x001fe20002000000 */
[-C--:B------:R-:W-:Y:S01]  /*9700*/  FMUL.FTZ R58, R58, R168.reuse ;  /* 0x000000a83a3a7220 */ /* 0x080fe20000410000 */
[----:B------:R-:W-:Y:S01]  /*9710*/  FMNMX.FTZ R7, R160, R7, !PT ;  /* 0x00000007a0077209 */ /* 0x000fe20007810000 */
[-C--:B------:R-:W-:Y:S01]  /*9720*/  FMUL.FTZ R59, R59, R168.reuse ;  /* 0x000000a83b3b7220 */ /* 0x080fe20000410000 */
[-C--:B------:R-:W-:Y:S01]  /*9730*/  FMUL.FTZ R62, R62, R168.reuse ;  /* 0x000000a83e3e7220 */ /* 0x080fe20000410000 */
[-C--:B------:R-:W-:Y:S01]  /*9740*/  FMUL.FTZ R63, R63, R168.reuse ;  /* 0x000000a83f3f7220 */ /* 0x080fe20000410000 */
[----:B------:R-:W-:Y:S01]  /*9750*/  FMNMX.FTZ R7, R14, R7, !PT ;  /* 0x000000070e077209 */ /* 0x000fe20007810000 */
[----:B------:R-:W0:Y:S01]  /*9760*/  MUFU.EX2 R158, R158 ;  /* 0x0000009e009e7308 */ /* 0x000e220000000800 */
[----:B---3--:R-:W-:Y:S01]  /*9770*/  FSEL R176, R176, -INF , P2 ;  /* 0xff800000b0b07808 */ /* 0x008fe20001000000 */
[-C--:B------:R-:W-:Y:S01]  /*9780*/  FMUL.FTZ R66, R66, R168.reuse ;  /* 0x000000a842427220 */ /* 0x080fe20000410000 */
[----:B------:R-:W-:Y:S01]  /*9790*/  FMNMX.FTZ R7, R15, R7, !PT ;  /* 0x000000070f077209 */ /* 0x000fe20007810000 */
[-C--:B------:R-:W-:Y:S01]  /*97a0*/  FMUL.FTZ R67, R67, R168.reuse ;  /* 0x000000a843437220 */ /* 0x080fe20000410000 */
[-C--:B------:R-:W-:Y:S01]  /*97b0*/  FMUL.FTZ R70, R70, R168.reuse ;  /* 0x000000a846467220 */ /* 0x080fe20000410000 */
[-C--:B------:R-:W-:Y:S01]  /*97c0*/  FMUL.FTZ R71, R71, R168.reuse ;  /* 0x000000a847477220 */ /* 0x080fe20000410000 */
[----:B------:R-:W-:Y:S01]  /*97d0*/  FMNMX.FTZ R7, R20, R7, !PT ;  /* 0x0000000714077209 */ /* 0x000fe20007810000 */
[----:B------:R-:W2:Y:S01]  /*97e0*/  MUFU.EX2 R159, R159 ;  /* 0x0000009f009f7308 */ /* 0x000ea20000000800 */
[----:B-1----:R-:W-:Y:S01]  /*97f0*/  FSEL R177, R177, -INF , P1 ;  /* 0xff800000b1b17808 */ /* 0x002fe20000800000 */
[-C--:B------:R-:W-:Y:S01]  /*9800*/  FMUL.FTZ R74, R74, R168.reuse ;  /* 0x000000a84a4a7220 */ /* 0x080fe20000410000 */
[----:B------:R-:W-:Y:S01]  /*9810*/  FMNMX.FTZ R7, R21, R7, !PT ;  /* 0x0000000715077209 */ /* 0x000fe20007810000 */
[-C--:B------:R-:W-:Y:S01]  /*9820*/  FMUL.FTZ R75, R75, R168.reuse ;  /* 0x000000a84b4b7220 */ /* 0x080fe20000410000 */
[----:B------:R-:W-:Y:S01]  /*9830*/  ISETP.NE.AND P1, PT, R23, RZ, PT ;  /* 0x000000ff1700720c */ /* 0x000fe20003f25270 */
[-C--:B------:R-:W-:Y:S01]  /*9840*/  FMUL.FTZ R78, R78, R168.reuse ;  /* 0x000000a84e4e7220 */ /* 0x080fe20000410000 */
[----:B------:R-:W-:Y:S01]  /*9850*/  FMNMX.FTZ R7, R152, R7, !PT ;  /* 0x0000000798077209 */ /* 0x000fe20007810000 */
[----:B------:R-:W1:Y:S01]  /*9860*/  MUFU.EX2 R161, R161 ;  /* 0x000000a100a17308 */ /* 0x000e620000000800 */
[----:B0-----:R-:W-:Y:S01]  /*9870*/  FADD.FTZ R5, R158, R5 ;  /* 0x000000059e057221 */ /* 0x001fe20000010000 */
[-C--:B------:R-:W-:Y:S01]  /*9880*/  FMUL.FTZ R79, R79, R168.reuse ;  /* 0x000000a84f4f7220 */ /* 0x080fe20000410000 */
[----:B------:R-:W-:Y:S01]  /*9890*/  FMNMX.FTZ R7, R157, R7, !PT ;  /* 0x000000079d077209 */ /* 0x000fe20007810000 */
[-C--:B------:R-:W-:Y:S01]  /*98a0*/  FMUL.FTZ R82, R82, R168.reuse ;  /* 0x000000a852527220 */ /* 0x080fe20000410000 */
[-C--:B------:R-:W-:Y:S01]  /*98b0*/  FMUL.FTZ R83, R83, R168.reuse ;  /* 0x000000a853537220 */ /* 0x080fe20000410000 */
[-C--:B------:R-:W-:Y:S01]  /*98c0*/  FMUL.FTZ R86, R86, R168.reuse ;  /* 0x000000a856567220 */ /* 0x080fe20000410000 */
[----:B------:R-:W-:Y:S01]  /*98d0*/  FMNMX.FTZ R7, R13, R7, !PT ;  /* 0x000000070d077209 */ /* 0x000fe20007810000 */
[----:B------:R-:W0:Y:S01]  /*98e0*/  MUFU.EX2 R162, R162 ;  /* 0x000000a200a27308 */ /* 0x000e220000000800 */
[----:B--2---:R-:W-:Y:S01]  /*98f0*/  FADD.FTZ R5, R159, R5 ;  /* 0x000000059f057221 */ /* 0x004fe20000010000 */
[----:B------:R-:W-:Y:S01]  /*9900*/  @!P1 IMAD R10, R10, 0x40, R19 ;  /* 0x000000400a0a9824 */ /* 0x000fe200078e0213 */
[----:B------:R-:W-:Y:S01]  /*9910*/  FMNMX.FTZ R7, R12, R7, !PT ;  /* 0x000000070c077209 */ /* 0x000fe20007810000 */
[-C--:B------:R-:W-:Y:S01]  /*9920*/  FMUL.FTZ R87, R87, R168.reuse ;  /* 0x000000a857577220 */ /* 0x080fe20000410000 */
[-C--:B------:R-:W-:Y:S01]  /*9930*/  FMUL.FTZ R90, R90, R168.reuse ;  /* 0x000000a85a5a7220 */ /* 0x080fe20000410000 */
[----:B------:R-:W-:Y:S01]  /*9940*/  @!P1 IMAD R10, R10, 0x4, R17 ;  /* 0x000000040a0a9824 */ /* 0x000fe200078e0211 */
[----:B------:R-:W-:Y:S01]  /*9950*/  FMNMX.FTZ R7, R155, R7, !PT ;  /* 0x000000079b077209 */ /* 0x000fe20007810000 */
[----:B------:R-:W2:Y:S01]  /*9960*/  MUFU.EX2 R163, R163 ;  /* 0x000000a300a37308 */ /* 0x000ea20000000800 */
[----:B-1----:R-:W-:Y:S01]  /*9970*/  FADD.FTZ R5, R161, R5 ;  /* 0x00000005a1057221 */ /* 0x002fe20000010000 */
[-C--:B------:R-:W-:Y:S01]  /*9980*/  FMUL.FTZ R91, R91, R168.reuse ;  /* 0x000000a85b5b7220 */ /* 0x080fe20000410000 */
[----:B------:R-:W-:Y:S01]  /*9990*/  FMNMX.FTZ R7, R173, R7, !PT ;  /* 0x00000007ad077209 */ /* 0x000fe20007810000 */
[----:B------:R-:W-:Y:S01]  /*99a0*/  @!P1 STS [R10+0x38420], R168 ;  /* 0x038420a80a009388 */ /* 0x000fe20000000800 */
[-C--:B------:R-:W-:Y:S01]  /*99b0*/  FMUL.FTZ R94, R94, R168.reuse ;  /* 0x000000a85e5e7220 */ /* 0x080fe20000410000 */
        /* <DEDUP_REMOVED lines=12> */
[-C--:B------:R-:W-:Y:S01]  /*9a80*/  FMUL.FTZ R106, R106, R168.reuse ;  /* 0x000000a86a6a7220 */ /* 0x080fe20000410000 */
[-C--:B------:R-:W-:Y:S01]  /*9a90*/  FMUL.FTZ R107, R107, R168.reuse ;  /* 0x000000a86b6b7220 */ /* 0x080fe20000410000 */
[----:B------:R-:W2:Y:S01]  /*9aa0*/  SHFL.BFLY PT, R178, R7, 0x2, 0x1f ;  /* 0x0c401f0007b27f89 */ /* 0x000ea200000e0000 */
        /* <DEDUP_REMOVED lines=22> */
[----:B------:R-:W-:Y:S01]  /*9c10*/  FMUL.FTZ R142, R142, R168 ;  /* 0x000000a88e8e7220 */ /* 0x000fe20000410000 */
[----:B--2---:R-:W-:Y:S01]  /*9c20*/  FMNMX.FTZ R7, R7, R178, !PT ;  /* 0x000000b207077209 */ /* 0x004fe20007810000 */
[-C--:B------:R-:W-:Y:S01]  /*9c30*/  FMUL.FTZ R143, R143, R168.reuse ;  /* 0x000000a88f8f7220 */ /* 0x080fe20000410000 */
[-C--:B------:R-:W-:Y:S01]  /*9c40*/  FMUL.FTZ R146, R146, R168.reuse ;  /* 0x000000a892927220 */ /* 0x080fe20000410000 */
[-C--:B------:R-:W-:Y:S01]  /*9c50*/  FMUL.FTZ R147, R147, R168.reuse ;  /* 0x000000a893937220 */ /* 0x080fe20000410000 */
[----:B------:R-:W2:Y:S01]  /*9c60*/  MUFU.EX2 R169, R169 ;  /* 0x000000a900a97308 */ /* 0x000ea20000000800 */
[----:B------:R-:W3:Y:S01]  /*9c70*/  SHFL.BFLY PT, R178, R7, 0x1, 0x1f ;  /* 0x0c201f0007b27f89 */ /* 0x000ee200000e0000 */
[----:B-1----:R-:W-:Y:S01]  /*9c80*/  FADD.FTZ R5, R167, R5 ;  /* 0x00000005a7057221 */ /* 0x002fe20000010000 */
[-C--:B------:R-:W-:Y:S01]  /*9c90*/  FMUL.FTZ R150, R150, R168.reuse ;  /* 0x000000a896967220 */ /* 0x080fe20000410000 */
[----:B------:R-:W-:-:S04]  /*9ca0*/  FMUL.FTZ R151, R151, R168 ;  /* 0x000000a897977220 */ /* 0x000fc80000410000 */
[----:B------:R-:W1:Y:S01]  /*9cb0*/  MUFU.EX2 R170, R170 ;  /* 0x000000aa00aa7308 */ /* 0x000e620000000800 */
[----:B0-----:R-:W-:-:S07]  /*9cc0*/  FADD.FTZ R5, R172, R5 ;  /* 0x00000005ac057221 */ /* 0x001fce0000010000 */
[----:B------:R-:W0:Y:S01]  /*9cd0*/  MUFU.EX2 R171, R171 ;  /* 0x000000ab00ab7308 */ /* 0x000e220000000800 */
[----:B--2---:R-:W-:-:S07]  /*9ce0*/  FADD.FTZ R5, R169, R5 ;  /* 0x00000005a9057221 */ /* 0x004fce0000010000 */
[----:B------:R-:W2:Y:S01]  /*9cf0*/  MUFU.EX2 R174, R174 ;  /* 0x000000ae00ae7308 */ /* 0x000ea20000000800 */
[----:B---3--:R-:W-:Y:S01]  /*9d00*/  FMNMX.FTZ R7, R7, R178, !PT ;  /* 0x000000b207077209 */ /* 0x008fe20007810000 */
[----:B-1----:R-:W-:-:S03]  /*9d10*/  FADD.FTZ R5, R170, R5 ;  /* 0x00000005aa057221 */ /* 0x002fc60000010000 */
[----:B------:R-:W-:-:S04]  /*9d20*/  FSETP.NEU.FTZ.AND P2, PT, R7, -INF , PT ;  /* 0xff8000000700780b */ /* 0x000fc80003f5d000 */
[----:B------:R-:W-:Y:S01]  /*9d30*/  FSEL R178, R7, RZ, P2 ;  /* 0x000000ff07b27208 */ /* 0x000fe20001000000 */
[----:B0-----:R-:W-:-:S04]  /*9d40*/  FADD.FTZ R5, R171, R5 ;  /* 0x00000005ab057221 */ /* 0x001fc80000010000 */
[----:B------:R-:W-:Y:S01]  /*9d50*/  FADD.FTZ R178, -R178, R11 ;  /* 0x0000000bb2b27221 */ /* 0x000fe20000010100 */
[----:B--2---:R-:W-:-:S03]  /*9d60*/  FADD.FTZ R5, R174, R5 ;  /* 0x00000005ae057221 */ /* 0x004fc60000010000 */
[----:B------:R-:W-:-:S06]  /*9d70*/  FMUL.FTZ R11, R178, UR10 ;  /* 0x0000000ab20b7c20 */ /* 0x000fcc0008410000 */
[----:B------:R-:W0:Y:S02]  /*9d80*/  MUFU.EX2 R11, R11 ;  /* 0x0000000b000b7308 */ /* 0x000e240000000800 */
        /* <DEDUP_REMOVED lines=10> */
[----:B0-----:R-:W-:Y:S01]  /*9e30*/  FMUL.FTZ R10, R7, UR10 ;  /* 0x0000000a070a7c20 */ /* 0x001fe20008410000 */
        /* <DEDUP_REMOVED lines=26> */
[----:B------:R-:W1:Y:S01]  /*9fe0*/  MUFU.EX2 R156, R156 ;  /* 0x0000009c009c7308 */ /* 0x000e620000000800 */
[----:B------:R-:W-:Y:S01]  /*9ff0*/  F2FP.F16.F32.PACK_AB R155, R159, R158 ;  /* 0x0000009e9f9b723e */ /* 0x000fe200000000ff */
[----:B------:R-:W-:Y:S01]  /*a000*/  FMUL.FTZ R57, R57, R11 ;  /* 0x0000000b39397220 */ /* 0x000fe20000410000 */
[----:B------:R-:W-:Y:S01]  /*a010*/  F2FP.F16.F32.PACK_AB R159, R164, R163 ;  /* 0x000000a3a49f723e */ /* 0x000fe200000000ff */
[----:B------:R-:W-:Y:S01]  /*a020*/  FMUL.FTZ R60, R60, R11 ;  /* 0x0000000b3c3c7220 */ /* 0x000fe20000410000 */
[----:B------:R-:W-:Y:S01]  /*a030*/  F2FP.F16.F32.PACK_AB R163, R172, R167 ;  /* 0x000000a7aca3723e */ /* 0x000fe200000000ff */
[----:B0-----:R-:W-:Y:S01]  /*a040*/  FFMA.FTZ R179, R11, R6, R154 ;  /* 0x000000060bb37223 */ /* 0x001fe2000001009a */
[----:B------:R-:W-:Y:S01]  /*a050*/  F2FP.F16.F32.PACK_AB R167, R174, R171 ;  /* 0x000000abaea7723e */ /* 0x000fe200000000ff */
        /* <DEDUP_REMOVED lines=40> */
[----:B------:R2:W3:Y:S01]  /*a2e0*/  MUFU.EX2 R6, R152 ;  /* 0x0000009800067308 */ /* 0x0004e20000000800 */
        /* <DEDUP_REMOVED lines=8> */
[----:B--2---:R-:W-:Y:S01]  /*a370*/  F2FP.F16.F32.PACK_AB R152, R156, R154 ;  /* 0x0000009a9c98723e */ /* 0x004fe200000000ff */
[----:B------:R-:W-:Y:S01]  /*a380*/  FMUL.FTZ R144, R144, R11 ;  /* 0x0000000b90907220 */ /* 0x000fe20000410000 */
[----:B0-----:R-:W-:Y:S01]  /*a390*/  F2FP.F16.F32.PACK_AB R154, R14, R10 ;  /* 0x0000000a0e9a723e */ /* 0x001fe200000000ff */
[----:B------:R-:W-:Y:S01]  /*a3a0*/  BAR.SYNC.DEFER_BLOCKING 0xf, 0x100 ;  /* 0x03c4000000007b1d */ /* 0x000fe20000010000 */
[----:B-1----:R-:W-:Y:S01]  /*a3b0*/  F2FP.F16.F32.PACK_AB R156, R20, R15 ;  /* 0x0000000f149c723e */ /* 0x002fe200000000ff */
[-C--:B------:R-:W-:Y:S01]  /*a3c0*/  FMUL.FTZ R145, R145, R11.reuse ;  /* 0x0000000b91917220 */ /* 0x080fe20000410000 */
[-C--:B------:R-:W-:Y:S01]  /*a3d0*/  FMUL.FTZ R148, R148, R11.reuse ;  /* 0x0000000b94947220 */ /* 0x080fe20000410000 */
[----:B------:R-:W-:Y:S01]  /*a3e0*/  FMUL.FTZ R149, R149, R11 ;  /* 0x0000000b95957220 */ /* 0x000fe20000410000 */
[----:B----4-:R-:W-:Y:S01]  /*a3f0*/  F2FP.F16.F32.PACK_AB R157, R162, R161 ;  /* 0x000000a1a29d723e */ /* 0x010fe200000000ff */
[----:B------:R-:W0:Y:S01]  /*a400*/  MUFU.EX2 R13, R13 ;  /* 0x0000000d000d7308 */ /* 0x000e220000000800 */
[----:B------:R-:W-:Y:S01]  /*a410*/  F2FP.F16.F32.PACK_AB R161, R166, R165 ;  /* 0x000000a5a6a1723e */ /* 0x000fe200000000ff */
[----:B------:R-:W-:Y:S01]  /*a420*/  FADD.FTZ R179, R10, R179 ;  /* 0x000000b30ab37221 */ /* 0x000fe20000010000 */
[----:B------:R-:W-:Y:S01]  /*a430*/  F2FP.F16.F32.PACK_AB R165, R170, R169 ;  /* 0x000000a9aaa5723e */ /* 0x000fe200000000ff */
[----:B------:R-:W-:Y:S01]  /*a440*/  IMAD R169, R2, 0x1000, R22 ;  /* 0x0000100002a97824 */ /* 0x000fe200078e0216 */
[----:B---3--:R-:W-:Y:S01]  /*a450*/  F2FP.F16.F32.PACK_AB R158, R6, R21 ;  /* 0x00000015069e723e */ /* 0x008fe200000000ff */
[----:B------:R-:W-:-:S02]  /*a460*/  FADD.FTZ R179, R14, R179 ;  /* 0x000000b30eb37221 */ /* 0x000fc40000010000 */
[----:B------:R-:W-:Y:S01]  /*a470*/  MUFU.EX2 R12, R12 ;  /* 0x0000000c000c7308 */ /* 0x000fe20000000800 */
[C---:B------:R-:W-:Y:S01]  /*a480*/  R2UR UR14, R169.reuse ;  /* 0x00000000a90e72ca */ /* 0x040fe200000e0000 */
[----:B------:R-:W-:Y:S02]  /*a490*/  VIADD R11, R169, 0x80 ;  /* 0x00000080a90b7836 */ /* 0x000fe40000000000 */
[----:B------:R-:W-:-:S04]  /*a4a0*/  FADD.FTZ R179, R15, R179 ;  /* 0x000000b30fb37221 */ /* 0x000fc80000010000 */
[----:B------:R-:W-:Y:S01]  /*a4b0*/  FADD.FTZ R179, R20, R179 ;  /* 0x000000b314b37221 */ /* 0x000fe20000010000 */
[----:B------:R-:W1:Y:S01]  /*a4c0*/  MUFU.EX2 R178, R178 ;  /* 0x000000b200b27308 */ /* 0x000e620000000800 */
[----:B0-----:R-:W-:Y:S01]  /*a4d0*/  F2FP.F16.F32.PACK_AB R160, R13, R180 ;  /* 0x000000b40da0723e */ /* 0x001fe200000000ff */
[----:B------:R0:W-:Y:S01]  /*a4e0*/  STSM.16.M88.4 [R184+0x36400], R152 ;  /* 0x03640098b8007844 */ /* 0x0001e20000000200 */
[----:B------:R-:W-:-:S03]  /*a4f0*/  FADD.FTZ R179, R21, R179 ;  /* 0x000000b315b37221 */ /* 0x000fc60000010000 */
[----:B------:R0:W-:Y:S01]  /*a500*/  STSM.16.M88.4 [R187], R156 ;  /* 0x0000009cbb007844 */ /* 0x0001e20000000200 */
[----:B------:R-:W-:Y:S01]  /*a510*/  FADD.FTZ R179, R6, R179 ;  /* 0x000000b306b37221 */ /* 0x000fe20000010000 */
[----:B------:R-:W2:Y:S03]  /*a520*/  MUFU.EX2 R173, R173 ;  /* 0x000000ad00ad7308 */ /* 0x000ea60000000800 */
[----:B------:R-:W-:-:S04]  /*a530*/  FADD.FTZ R179, R180, R179 ;  /* 0x000000b3b4b37221 */ /* 0x000fc80000010000 */
[----:B------:R-:W-:Y:S01]  /*a540*/  FADD.FTZ R179, R13, R179 ;  /* 0x000000b30db37221 */ /* 0x000fe20000010000 */
[----:B------:R-:W3:Y:S01]  /*a550*/  MUFU.EX2 R175, R175 ;  /* 0x000000af00af7308 */ /* 0x000ee20000000800 */
[----:B-1----:R-:W-:Y:S02]  /*a560*/  F2FP.F16.F32.PACK_AB R162, R178, R12 ;  /* 0x0000000cb2a2723e */ /* 0x002fe400000000ff */
[----:B------:R-:W-:-:S03]  /*a570*/  FADD.FTZ R179, R12, R179 ;  /* 0x000000b30cb37221 */ /* 0x000fc60000010000 */
[----:B------:R0:W-:Y:S01]  /*a580*/  STSM.16.M88.4 [R189], R160 ;  /* 0x000000a0bd007844 */ /* 0x0001e20000000200 */
[----:B------:R-:W-:Y:S01]  /*a590*/  FADD.FTZ R179, R178, R179 ;  /* 0x000000b3b2b37221 */ /* 0x000fe20000010000 */
[----:B------:R-:W1:Y:S03]  /*a5a0*/  MUFU.EX2 R176, R176 ;  /* 0x000000b000b07308 */ /* 0x000e660000000800 */
[----:B--2---:R-:W-:-:S05]  /*a5b0*/  FADD.FTZ R179, R173, R179 ;  /* 0x000000b3adb37221 */ /* 0x004fca0000010000 */
[----:B------:R-:W2:Y:S01]  /*a5c0*/  MUFU.EX2 R177, R177 ;  /* 0x000000b100b17308 */ /* 0x000ea20000000800 */
[C---:B---3--:R-:W-:Y:S01]  /*a5d0*/  F2FP.F16.F32.PACK_AB R164, R175.reuse, R173 ;  /* 0x000000adafa4723e */ /* 0x048fe200000000ff */
[----:B------:R-:W-:-:S04]  /*a5e0*/  FADD.FTZ R179, R175, R179 ;  /* 0x000000b3afb37221 */ /* 0x000fc80000010000 */
[----:B-1----:R-:W-:Y:S01]  /*a5f0*/  FADD.FTZ R179, R176, R179 ;  /* 0x000000b3b0b37221 */ /* 0x002fe20000010000 */
[----:B--2---:R-:W-:-:S03]  /*a600*/  F2FP.F16.F32.PACK_AB R166, R177, R176 ;  /* 0x000000b0b1a6723e */ /* 0x004fc600000000ff */
        /* <DEDUP_REMOVED lines=35> */
.L_x_5148:
[----:B------:R-:W-:Y:S01]  /*a840*/  UISETP.GT.AND UP0, UPT, UR7, UR6, UPT ;  /* 0x000000060700728c */ /* 0x000fe2000bf04270 */
[----:B------:R-:W-:Y:S01]  /*a850*/  VIADD R9, R9, 0x38860 ;  /* 0x0003886009097836 */ /* 0x000fe20000000000 */
[----:B------:R-:W-:Y:S01]  /*a860*/  UIADD3 UR7, UR7, -0x1, URZ ;  /* 0xffffffff07077890 */ /* 0x000fe2000fffe03f */
[----:B------:R-:W-:Y:S02]  /*a870*/  IMAD.MOV.U32 R12, RZ, RZ, R8 ;  /* 0x000000ffff0c7224 */ /* 0x000fe400078e0008 */
[----:B------:R-:W-:Y:S01]  /*a880*/  IMAD.MOV.U32 R11, RZ, RZ, R7 ;  /* 0x000000ffff0b7224 */ /* 0x000fe200078e0007 */
[----:B------:R-:W-:Y:S01]  /*a890*/  PLOP3.LUT P1, PT, PT, PT, UP0, 0x80, 0x0 ;  /* 0x000000000000781c */ /* 0x000fe20003f2f008 */
[----:B------:R-:W-:Y:S01]  /*a8a0*/  IMAD.MOV.U32 R10, RZ, RZ, R2 ;  /* 0x000000ffff0a7224 */ /* 0x000fe200078e0002 */
[----:B------:R-:W-:-:S04]  /*a8b0*/  PRMT R9, R182, 0x654, R9 ;  /* 0x00000654b6097816 */ /* 0x000fc80000000009 */
[----:B------:R0:W-:Y:S07]  /*a8c0*/  SYNCS.ARRIVE.TRANS64.RED.A1T0 RZ, [R9+URZ], RZ ;  /* 0x000000ff09ff79a7 */ /* 0x0001ee000810043f */
[----:B------:R-:W-:Y:S05]  /*a8d0*/  @P1 BRA `(.L_x_5149) ;  /* 0xffffffc800601947 */ /* 0x000fea000383ffff */
.L_x_5138:
        /* <DEDUP_REMOVED lines=8> */
.L_x_5161:
[----:B------:R-:W-:-:S05]  /*a960*/  VIADD R2, R11, 0x1 ;  /* 0x000000010b027836 */ /* 0x000fca0000000000 */
[----:B------:R-:W-:-:S04]  /*a970*/  ISETP.NE.AND P1, PT, R2, 0x2, PT ;  /* 0x000000020200780c */ /* 0x000fc80003f25270 */
[----:B------:R-:W-:Y:S02]  /*a980*/  SEL R7, RZ, 0x1, P1 ;  /* 0x00000001ff077807 */ /* 0x000fe40000800000 */
[----:B------:R-:W-:Y:S02]  /*a990*/  SEL R2, R2, RZ, P1 ;  /* 0x000000ff02027207 */ /* 0x000fe40000800000 */
[----:B------:R-:W-:-:S13]  /*a9a0*/  R2UR UR6, R7 ;  /* 0x00000000070672ca */ /* 0x000fda00000e0000 */
[----:B------:R-:W-:Y:S01]  /*a9b0*/  ULOP3.LUT UR37, UR37, UR6, URZ, 0x3c, !UPT ;  /* 0x0000000625257292 */ /* 0x000fe2000f8e3c3f */
[----:B-1----:R-:W-:Y:S11]  /*a9c0*/  @!P0 BRA `(.L_x_5151) ;  /* 0x0000000000048947 */ /* 0x002ff60003800000 */
[----:B------:R-:W-:Y:S01]  /*a9d0*/  BPT.TRAP 0x1 ;  /* 0x000000040000795c */ /* 0x000fe20000300000 */
.L_x_5151:
[----:B------:R-:W-:Y:S02]  /*a9e0*/  IMAD.U32 R7, RZ, RZ, UR37 ;  /* 0x00000025ff077e24 */ /* 0x000fe4000f8e00ff */
[----:B0-----:R-:W-:-:S03]  /*a9f0*/  IMAD R9, R2, 0x8, R17 ;  /* 0x0000000802097824 */ /* 0x001fc600078e0211 */
[----:B------:R-:W-:-:S04]  /*aa00*/  SHF.L.U32 R7, R7, 0x1f, RZ ;  /* 0x0000001f07077819 */ /* 0x000fc800000006ff */
[----:B------:R0:W1:Y:S01]  /*aa10*/  SYNCS.PHASECHK.TRANS64.TRYWAIT P1, [R9+URZ+0x38830], R7 ;  /* 0x03883007090075a7 */ /* 0x000062000802017f */
[----:B------:R-:W-:Y:S05]  /*aa20*/  @!P0 BRA `(.L_x_5152) ;  /* 0x0000000000048947 */ /* 0x000fea0003800000 */
[----:B------:R-:W-:Y:S01]  /*aa30*/  BPT.TRAP 0x1 ;  /* 0x000000040000795c */ /* 0x000fe20000300000 */
.L_x_5152:
[----:B------:R-:W-:Y:S01]  /*aa40*/  IMAD R8, R2, 0x200, R4 ;  /* 0x0000020002087824 */ /* 0x000fe200078e0204 */
[----:B-1----:R-:W-:Y:S06]  /*aa50*/  @P1 BRA `(.L_x_5153) ;  /* 0x0000000000081947 */ /* 0x002fec0003800000 */
[----:B------:R-:W1:Y:S02]  /*aa60*/  SYNCS.PHASECHK.TRANS64.TRYWAIT P1, [R9+URZ+0x38830], R7 ;  /* 0x03883007090075a7 */ /* 0x000e64000802017f */
[----:B-1----:R-:W-:Y:S05]  /*aa70*/  @!P1 BRA `(.L_x_5154) ;  /* 0x000000f400e49947 */ /* 0x002fea0003800000 */
.L_x_5153:
        /* <DEDUP_REMOVED lines=22> */
.L_x_5155:
[----:B------:R2:W3:Y:S01]  /*abe0*/  SYNCS.PHASECHK.TRANS64.TRYWAIT P1, [R9+URZ+0x38850], R7 ;  /* 0x03885007090075a7 */ /* 0x0004e2000802017f */
[----:B------:R-:W-:Y:S05]  /*abf0*/  @!P0 BRA `(.L_x_5156) ;  /* 0x0000000000048947 */ /* 0x000fea0003800000 */
[----:B------:R-:W-:Y:S01]  /*ac00*/  BPT.TRAP 0x1 ;  /* 0x000000040000795c */ /* 0x000fe20000300000 */
.L_x_5156:
[----:B---3--:R-:W-:Y:S05]  /*ac10*/  @P1 BRA `(.L_x_5157) ;  /* 0x0000000000081947 */ /* 0x008fea0003800000 */
[----:B------:R-:W3:Y:S02]  /*ac20*/  SYNCS.PHASECHK.TRANS64.TRYWAIT P1, [R9+URZ+0x38850], R7 ;  /* 0x03885007090075a7 */ /* 0x000ee4000802017f */
[----:B---3--:R-:W-:Y:S05]  /*ac30*/  @!P1 BRA `(.L_x_5158) ;  /* 0x000000f400889947 */ /* 0x008fea0003800000 */
.L_x_5157:
        /* <DEDUP_REMOVED lines=327> */
.L_x_5159:
        /* <DEDUP_REMOVED lines=18> */
[----:B------:R-:W-:Y:S01]  /*c1d0*/  UMOV UR10, UR4 ;  /* 0x00000004000a7c82 */ /* 0x000fe20008000000 */
[----:B------:R-:W-:Y:S01]  /*c1e0*/  FMUL.FTZ R159, R159, UR5 ;  /* 0x000000059f9f7c20 */ /* 0x000fe20008410000 */
[----:B------:R-:W2:Y:S01]  /*c1f0*/  S2R R185, SR_CgaCtaId ;  /* 0x0000000000b97919 */ /* 0x000ea20000008800 */
[----:B------:R-:W-:Y:S01]  /*c200*/  FMUL.FTZ R155, R155, UR5 ;  /* 0x000000059b9b7c20 */ /* 0x000fe20008410000 */
[----:B------:R-:W3:Y:S01]  /*c210*/  MUFU.TANH R14, R14 ;  /* 0x0000000e000e7308 */ /* 0x000ee20000002400 */
[----:B0-----:R-:W-:Y:S01]  /*c220*/  FMNMX.FTZ R7, R8, R12, !PT ;  /* 0x0000000c08077209 */ /* 0x001fe20007810000 */
[----:B------:R-:W-:Y:S01]  /*c230*/  FMUL.FTZ R158, R158, UR5 ;  /* 0x000000059e9e7c20 */ /* 0x000fe20008410000 */
[----:B------:R-:W-:Y:S01]  /*c240*/  FMUL.FTZ R170, R170, UR5 ;  /* 0x00000005aaaa7c20 */ /* 0x000fe20008410000 */
[----:B------:R-:W-:Y:S01]  /*c250*/  ISETP.NE.AND P1, PT, R23, RZ, PT ;  /* 0x000000ff1700720c */ /* 0x000fe20003f25270 */
[----:B------:R-:W-:-:S03]  /*c260*/  UMOV UR15, 0x40000040 ;  /* 0x40000040000f7882 */ /* 0x000fc60000000000 */
[----:B------:R-:W0:Y:S01]  /*c270*/  MUFU.TANH R15, R15 ;  /* 0x0000000f000f7308 */ /* 0x000e220000002400 */
[----:B-1----:R-:W-:-:S07]  /*c280*/  FMNMX.FTZ R7, R13, R7, !PT ;  /* 0x000000070d077209 */ /* 0x002fce0007810000 */
[----:B------:R-:W1:Y:S01]  /*c290*/  MUFU.TANH R20, R20 ;  /* 0x0000001400147308 */ /* 0x000e620000002400 */
[----:B---3--:R-:W-:Y:S01]  /*c2a0*/  FMNMX.FTZ R7, R14, R7, !PT ;  /* 0x000000070e077209 */ /* 0x008fe20007810000 */
[----:B------:R-:W-:-:S04]  /*c2b0*/  @!P1 IMAD R11, R11, 0x40, R19 ;  /* 0x000000400b0b9824 */ /* 0x000fc800078e0213 */
[----:B------:R-:W-:Y:S02]  /*c2c0*/  @!P1 IMAD R11, R11, 0x4, R17 ;  /* 0x000000040b0b9824 */ /* 0x000fe400078e0211 */
[----:B------:R-:W3:Y:S01]  /*c2d0*/  MUFU.TANH R21, R21 ;  /* 0x0000001500157308 */ /* 0x000ee20000002400 */
[----:B0-----:R-:W-:-:S07]  /*c2e0*/  FMNMX.FTZ R7, R15, R7, !PT ;  /* 0x000000070f077209 */ /* 0x001fce0007810000 */
[----:B------:R-:W0:Y:S01]  /*c2f0*/  MUFU.TANH R152, R152 ;  /* 0x0000009800987308 */ /* 0x000e220000002400 */
[----:B-1----:R-:W-:-:S07]  /*c300*/  FMNMX.FTZ R7, R20, R7, !PT ;  /* 0x0000000714077209 */ /* 0x002fce0007810000 */
[----:B------:R-:W1:Y:S01]  /*c310*/  MUFU.TANH R153, R153 ;  /* 0x0000009900997308 */ /* 0x000e620000002400 */
[----:B---3--:R-:W-:-:S07]  /*c320*/  FMNMX.FTZ R7, R21, R7, !PT ;  /* 0x0000000715077209 */ /* 0x008fce0007810000 */
        /* <DEDUP_REMOVED lines=16> */
[----:B------:R-:W-:Y:S01]  /*c430*/  MUFU.TANH R155, R155 ;  /* 0x0000009b009b7308 */ /* 0x000fe20000002400 */
[----:B---3--:R-:W-:-:S07]  /*c440*/  FMNMX.FTZ R7, R169, R7, !PT ;  /* 0x00000007a9077209 */ /* 0x008fce0007810000 */
[----:B------:R-:W-:Y:S01]  /*c450*/  MUFU.TANH R158, R158 ;  /* 0x0000009e009e7308 */ /* 0x000fe20000002400 */
[----:B0-----:R-:W-:-:S05]  /*c460*/  FMNMX.FTZ R7, R172, R7, !PT ;  /* 0x00000007ac077209 */ /* 0x001fca0007810000 */
[----:B------:R-:W0:Y:S02]  /*c470*/  SHFL.BFLY PT, R165, R7, 0x2, 0x1f ;  /* 0x0c401f0007a57f89 */ /* 0x000e2400000e0000 */
[----:B0-----:R-:W-:Y:S01]  /*c480*/  FMNMX.FTZ R7, R7, R165, !PT ;  /* 0x000000a507077209 */ /* 0x001fe20007810000 */
[----:B------:R-:W-:-:S04]  /*c490*/  FMUL.FTZ R165, R154, UR5 ;  /* 0x000000059aa57c20 */ /* 0x000fc80008410000 */
[----:B------:R-:W0:Y:S02]  /*c4a0*/  SHFL.BFLY PT, R173, R7, 0x1, 0x1f ;  /* 0x0c201f0007ad7f89 */ /* 0x000e2400000e0000 */
[----:B------:R-:W-:Y:S01]  /*c4b0*/  MUFU.TANH R165, R165 ;  /* 0x000000a500a57308 */ /* 0x000fe20000002400 */
[----:B0-----:R-:W-:-:S05]  /*c4c0*/  FMNMX.FTZ R7, R7, R173, !PT ;  /* 0x000000ad07077209 */ /* 0x001fca0007810000 */
[C---:B------:R-:W-:Y:S01]  /*c4d0*/  FMUL.FTZ R154, R7.reuse, UR10 ;  /* 0x0000000a079a7c20 */ /* 0x040fe20008410000 */
[----:B------:R-:W-:Y:S02]  /*c4e0*/  FADD.FTZ R176, -R7, R12 ;  /* 0x0000000c07b07221 */ /* 0x000fe40000010100 */
[----:B------:R0:W-:Y:S01]  /*c4f0*/  MUFU.TANH R12, R159 ;  /* 0x0000009f000c7308 */ /* 0x0001e20000002400 */
[--C-:B------:R-:W-:Y:S01]  /*c500*/  FFMA.FTZ R8, R8, UR10, -R154.reuse ;  /* 0x0000000a08087c23 */ /* 0x100fe2000801089a */
[----:B------:R-:W-:Y:S01]  /*c510*/  FMUL.FTZ R176, R176, UR10 ;  /* 0x0000000ab0b07c20 */ /* 0x000fe20008410000 */
[--C-:B------:R-:W-:Y:S01]  /*c520*/  FFMA.FTZ R173, R152, UR10, -R154.reuse ;  /* 0x0000000a98ad7c23 */ /* 0x100fe2000801089a */
[--C-:B------:R-:W-:Y:S01]  /*c530*/  FFMA.FTZ R14, R14, UR10, -R154.reuse ;  /* 0x0000000a0e0e7c23 */ /* 0x100fe2000801089a */
[--C-:B------:R-:W-:Y:S01]  /*c540*/  FFMA.FTZ R15, R15, UR10, -R154.reuse ;  /* 0x0000000a0f0f7c23 */ /* 0x100fe2000801089a */
[--C-:B------:R-:W-:Y:S01]  /*c550*/  FFMA.FTZ R20, R20, UR10, -R154.reuse ;  /* 0x0000000a14147c23 */ /* 0x100fe2000801089a */
[--C-:B------:R-:W-:Y:S01]  /*c560*/  FFMA.FTZ R21, R21, UR10, -R154.reuse ;  /* 0x0000000a15157c23 */ /* 0x100fe2000801089a */
[----:B------:R-:W-:Y:S01]  /*c570*/  MUFU.EX2 R8, R8 ;  /* 0x0000000800087308 */ /* 0x000fe20000000800 */
[--C-:B0-----:R-:W-:Y:S01]  /*c580*/  FFMA.FTZ R159, R13, UR10, -R154.reuse ;  /* 0x0000000a0d9f7c23 */ /* 0x101fe2000801089a */
        /* <DEDUP_REMOVED lines=8> */
[--C-:B------:R-:W-:Y:S01]  /*c610*/  FFMA.FTZ R169, R169, UR10, -R154.reuse ;  /* 0x0000000aa9a97c23 */ /* 0x100fe2000801089a */
[----:B------:R-:W-:-:S05]  /*c620*/  FFMA.FTZ R172, R172, UR10, -R154 ;  /* 0x0000000aacac7c23 */ /* 0x000fca000801089a */
[----:B------:R3:W4:Y:S01]  /*c630*/  MUFU.EX2 R152, R159 ;  /* 0x0000009f00987308 */ /* 0x0007220000000800 */
[----:B0-----:R-:W-:-:S07]  /*c640*/  FMUL.FTZ R176, R183, UR5 ;  /* 0x00000005b7b07c20 */ /* 0x001fce0008410000 */
[----:B------:R-:W-:Y:S01]  /*c650*/  MUFU.EX2 R15, R15 ;  /* 0x0000000f000f7308 */ /* 0x000fe20000000800 */
[----:B-1----:R-:W-:Y:S01]  /*c660*/  FFMA.FTZ R154, R13, R6, R8 ;  /* 0x000000060d9a7223 */ /* 0x002fe20000010008 */
[----:B---3--:R-:W-:Y:S01]  /*c670*/  FMUL.FTZ R159, R162, UR5 ;  /* 0x00000005a29f7c20 */ /* 0x008fe20008410000 */
[----:B------:R-:W-:Y:S01]  /*c680*/  FMUL.FTZ R162, R163, UR5 ;  /* 0x00000005a3a27c20 */ /* 0x000fe20008410000 */
[----:B------:R-:W-:Y:S01]  /*c690*/  FMUL.FTZ R6, R166, UR5 ;  /* 0x00000005a6067c20 */ /* 0x000fe20008410000 */
[----:B------:R-:W-:Y:S01]  /*c6a0*/  FMUL.FTZ R166, R171, UR5 ;  /* 0x00000005aba67c20 */ /* 0x000fe20008410000 */
[----:B------:R-:W-:Y:S01]  /*c6b0*/  FMUL.FTZ R171, R178, UR5 ;  /* 0x00000005b2ab7c20 */ /* 0x000fe20008410000 */
[-C--:B------:R-:W-:Y:S01]  /*c6c0*/  FMUL.FTZ R24, R24, R13.reuse ;  /* 0x0000000d18187220 */ /* 0x080fe20000410000 */
[----:B------:R-:W-:Y:S01]  /*c6d0*/  MUFU.TANH R159, R159 ;  /* 0x0000009f009f7308 */ /* 0x000fe20000002400 */
[C---:B----4-:R-:W-:Y:S01]  /*c6e0*/  FADD.FTZ R154, R152.reuse, R154 ;  /* 0x0000009a989a7221 */ /* 0x050fe20000010000 */
        /* <DEDUP_REMOVED lines=15> */
[----:B0-----:R-:W-:Y:S01]  /*c7e0*/  FMUL.FTZ R14, R167, UR5 ;  /* 0x00000005a70e7c20 */ /* 0x001fe20008410000 */
[----:B------:R-:W-:Y:S01]  /*c7f0*/  FMUL.FTZ R167, R174, UR5 ;  /* 0x00000005aea77c20 */ /* 0x000fe20008410000 */
[----:B------:R-:W-:Y:S01]  /*c800*/  FMUL.FTZ R174, R179, UR5 ;  /* 0x00000005b3ae7c20 */ /* 0x000fe20008410000 */
[-C--:B------:R-:W-:Y:S01]  /*c810*/  FMUL.FTZ R49, R49, R13.reuse ;  /* 0x0000000d31317220 */ /* 0x080fe20000410000 */
[-C--:B------:R-:W-:Y:S01]  /*c820*/  FMUL.FTZ R52, R52, R13.reuse ;  /* 0x0000000d34347220 */ /* 0x080fe20000410000 */
[-C--:B------:R-:W-:Y:S01]  /*c830*/  FMUL.FTZ R53, R53, R13.reuse ;  /* 0x0000000d35357220 */ /* 0x080fe20000410000 */
[-C--:B------:R-:W-:Y:S01]  /*c840*/  FMUL.FTZ R56, R56, R13.reuse ;  /* 0x0000000d38387220 */ /* 0x080fe20000410000 */
[----:B------:R-:W0:Y:S01]  /*c850*/  MUFU.TANH R6, R6 ;  /* 0x0000000600067308 */ /* 0x000e220000002400 */
[----:B-1----:R-:W-:Y:S01]  /*c860*/  FADD.FTZ R154, R8, R154 ;  /* 0x0000009a089a7221 */ /* 0x002fe20000010000 */
[-C--:B------:R-:W-:Y:S01]  /*c870*/  FMUL.FTZ R57, R57, R13.reuse ;  /* 0x0000000d39397220 */ /* 0x080fe20000410000 */
[-C--:B------:R-:W-:Y:S01]  /*c880*/  FMUL.FTZ R60, R60, R13.reuse ;  /* 0x0000000d3c3c7220 */ /* 0x080fe20000410000 */
[-C--:B------:R-:W-:Y:S01]  /*c890*/  FMUL.FTZ R61, R61, R13.reuse ;  /* 0x0000000d3d3d7220 */ /* 0x080fe20000410000 */
[C---:B------:R-:W-:Y:S01]  /*c8a0*/  FADD.FTZ R163, R15.reuse, R154 ;  /* 0x0000009a0fa37221 */ /* 0x040fe20000010000 */
[----:B------:R-:W-:Y:S01]  /*c8b0*/  F2FP.F16.F32.PACK_AB R154, R15, R8 ;  /* 0x000000080f9a723e */ /* 0x000fe200000000ff */
[----:B------:R-:W-:Y:S01]  /*c8c0*/  VIADD R8, R9, 0x38840 ;  /* 0x0003884009087836 */ /* 0x000fe20000000000 */
[----:B------:R-:W1:Y:S01]  /*c8d0*/  MUFU.TANH R14, R14 ;  /* 0x0000000e000e7308 */ /* 0x000e620000002400 */
[-C--:B------:R-:W-:Y:S01]  /*c8e0*/  FMUL.FTZ R64, R64, R13.reuse ;  /* 0x0000000d40407220 */ /* 0x080fe20000410000 */
[-C--:B------:R-:W-:Y:S01]  /*c8f0*/  FMUL.FTZ R65, R65, R13.reuse ;  /* 0x0000000d41417220 */ /* 0x080fe20000410000 */
[-C--:B------:R-:W-:Y:S01]  /*c900*/  FMUL.FTZ R68, R68, R13.reuse ;  /* 0x0000000d44447220 */ /* 0x080fe20000410000 */
[----:B--2---:R-:W-:Y:S01]  /*c910*/  PRMT R8, R185, 0x654, R8 ;  /* 0x00000654b9087816 */ /* 0x004fe20000000008 */
[-C--:B------:R-:W-:Y:S01]  /*c920*/  FMUL.FTZ R69, R69, R13.reuse ;  /* 0x0000000d45457220 */ /* 0x080fe20000410000 */
[-C--:B------:R-:W-:Y:S01]  /*c930*/  FMUL.FTZ R72, R72, R13.reuse ;  /* 0x0000000d48487220 */ /* 0x080fe20000410000 */
[-C--:B------:R-:W-:Y:S01]  /*c940*/  FMUL.FTZ R73, R73, R13.reuse ;  /* 0x0000000d49497220 */ /* 0x080fe20000410000 */
[----:B------:R2:W-:Y:S01]  /*c950*/  SYNCS.ARRIVE.TRANS64.RED.A1T0 RZ, [R8+URZ], RZ ;  /* 0x000000ff08ff79a7 */ /* 0x0005e2000810043f */
[----:B------:R4:W5:Y:S01]  /*c960*/  MUFU.TANH R15, R170 ;  /* 0x000000aa000f7308 */ /* 0x0009620000002400 */
[----:B------:R-:W-:Y:S01]  /*c970*/  @!P1 STS [R11+0x38400], R13 ;  /* 0x0384000d0b009388 */ /* 0x000fe20000000800 */
[-C--:B------:R-:W-:Y:S01]  /*c980*/  FMUL.FTZ R76, R76, R13.reuse ;  /* 0x0000000d4c4c7220 */ /* 0x080fe20000410000 */
[-C--:B------:R-:W-:Y:S01]  /*c990*/  FMUL.FTZ R77, R77, R13.reuse ;  /* 0x0000000d4d4d7220 */ /* 0x080fe20000410000 */
[-C--:B------:R-:W-:Y:S01]  /*c9a0*/  FMUL.FTZ R80, R80, R13.reuse ;  /* 0x0000000d50507220 */ /* 0x080fe20000410000 */
[-C--:B------:R-:W-:Y:S01]  /*c9b0*/  FMUL.FTZ R81, R81, R13.reuse ;  /* 0x0000000d51517220 */ /* 0x080fe20000410000 */
[-C--:B------:R-:W-:Y:S01]  /*c9c0*/  FMUL.FTZ R84, R84, R13.reuse ;  /* 0x0000000d54547220 */ /* 0x080fe20000410000 */
[----:B--2---:R-:W-:Y:S01]  /*c9d0*/  FMNMX.FTZ R8, R165, R10, !PT ;  /* 0x0000000aa5087209 */ /* 0x004fe20007810000 */
[----:B------:R-:W2:Y:S01]  /*c9e0*/  MUFU.TANH R166, R166 ;  /* 0x000000a600a67308 */ /* 0x000ea20000002400 */
[----:B----4-:R-:W-:Y:S01]  /*c9f0*/  FMUL.FTZ R170, R175, UR5 ;  /* 0x00000005afaa7c20 */ /* 0x010fe20008410000 */
[----:B------:R-:W-:Y:S01]  /*ca00*/  FMUL.FTZ R175, R182, UR5 ;  /* 0x00000005b6af7c20 */ /* 0x000fe20008410000 */
        /* <DEDUP_REMOVED lines=16> */
[----:B---3--:R-:W-:Y:S01]  /*cb10*/  FMNMX.FTZ R8, R162, R8, !PT ;  /* 0x00000008a2087209 */ /* 0x008fe20007810000 */
[-C--:B------:R-:W-:Y:S01]  /*cb20*/  FMUL.FTZ R105, R105, R13.reuse ;  /* 0x0000000d69697220 */ /* 0x080fe20000410000 */
[-C--:B------:R-:W-:Y:S01]  /*cb30*/  FMUL.FTZ R108, R108, R13.reuse ;  /* 0x0000000d6c6c7220 */ /* 0x080fe20000410000 */
[-C--:B------:R-:W-:Y:S01]  /*cb40*/  FMUL.FTZ R109, R109, R13.reuse ;  /* 0x0000000d6d6d7220 */ /* 0x080fe20000410000 */
[----:B0-----:R-:W-:Y:S01]  /*cb50*/  FMNMX.FTZ R8, R6, R8, !PT ;  /* 0x0000000806087209 */ /* 0x001fe20007810000 */
[----:B------:R-:W0:Y:S01]  /*cb60*/  MUFU.TANH R171, R171 ;  /* 0x000000ab00ab7308 */ /* 0x000e220000002400 */
[-C--:B------:R-:W-:Y:S01]  /*cb70*/  FMUL.FTZ R112, R112, R13.reuse ;  /* 0x0000000d70707220 */ /* 0x080fe20000410000 */
[-C--:B------:R-:W-:Y:S01]  /*cb80*/  FMUL.FTZ R113, R113, R13.reuse ;  /* 0x0000000d71717220 */ /* 0x080fe20000410000 */
[----:B-1----:R-:W-:Y:S01]  /*cb90*/  FMNMX.FTZ R8, R14, R8, !PT ;  /* 0x000000080e087209 */ /* 0x002fe20007810000 */
[-C--:B------:R-:W-:Y:S01]  /*cba0*/  FMUL.FTZ R116, R116, R13.reuse ;  /* 0x0000000d74747220 */ /* 0x080fe20000410000 */
[-C--:B------:R-:W-:Y:S01]  /*cbb0*/  FMUL.FTZ R117, R117, R13.reuse ;  /* 0x0000000d75757220 */ /* 0x080fe20000410000 */
[-C--:B------:R-:W-:Y:S01]  /*cbc0*/  FMUL.FTZ R120, R120, R13.reuse ;  /* 0x0000000d78787220 */ /* 0x080fe20000410000 */
[----:B-----5:R-:W-:Y:S01]  /*cbd0*/  FMNMX.FTZ R8, R15, R8, !PT ;  /* 0x000000080f087209 */ /* 0x020fe20007810000 */
[----:B------:R-:W1:Y:S01]  /*cbe0*/  MUFU.TANH R174, R174 ;  /* 0x000000ae00ae7308 */ /* 0x000e620000002400 */
[-C--:B------:R-:W-:Y:S01]  /*cbf0*/  FMUL.FTZ R121, R121, R13.reuse ;  /* 0x0000000d79797220 */ /* 0x080fe20000410000 */
[-C--:B------:R-:W-:Y:S01]  /*cc00*/  FMUL.FTZ R124, R124, R13.reuse ;  /* 0x0000000d7c7c7220 */ /* 0x080fe20000410000 */
[----:B--2---:R-:W-:Y:S01]  /*cc10*/  FMNMX.FTZ R8, R166, R8, !PT ;  /* 0x00000008a6087209 */ /* 0x004fe20007810000 */
[-C--:B------:R-:W-:Y:S01]  /*cc20*/  FMUL.FTZ R125, R125, R13.reuse ;  /* 0x0000000d7d7d7220 */ /* 0x080fe20000410000 */
[-C--:B------:R-:W-:Y:S01]  /*cc30*/  FMUL.FTZ R128, R128, R13.reuse ;  /* 0x0000000d80807220 */ /* 0x080fe20000410000 */
[-C--:B------:R-:W-:Y:S01]  /*cc40*/  FMUL.FTZ R129, R129, R13.reuse ;  /* 0x0000000d81817220 */ /* 0x080fe20000410000 */
[----:B----4-:R-:W-:Y:S01]  /*cc50*/  FMNMX.FTZ R8, R167, R8, !PT ;  /* 0x00000008a7087209 */ /* 0x010fe20007810000 */
[----:B------:R-:W2:Y:S01]  /*cc60*/  MUFU.TANH R175, R175 ;  /* 0x000000af00af7308 */ /* 0x000ea20000002400 */
[-C--:B------:R-:W-:Y:S01]  /*cc70*/  FMUL.FTZ R132, R132, R13.reuse ;  /* 0x0000000d84847220 */ /* 0x080fe20000410000 */
[-C--:B------:R-:W-:Y:S01]  /*cc80*/  FMUL.FTZ R133, R133, R13.reuse ;  /* 0x0000000d85857220 */ /* 0x080fe20000410000 */
[----:B------:R-:W-:Y:S01]  /*cc90*/  FMNMX.FTZ R8, R170, R8, !PT ;  /* 0x00000008aa087209 */ /* 0x000fe20007810000 */
        /* <DEDUP_REMOVED lines=10> */
[----:B------:R-:W-:-:S02]  /*cd40*/  FMUL.FTZ R149, R149, R13 ;  /* 0x0000000d95957220 */ /* 0x000fc40000410000 */
[----:B------:R-:W1:Y:S01]  /*cd50*/  MUFU.EX2 R20, R20 ;  /* 0x0000001400147308 */ /* 0x000e620000000800 */
[----:B--2---:R-:W-:-:S07]  /*cd60*/  FMNMX.FTZ R8, R175, R8, !PT ;  /* 0x00000008af087209 */ /* 0x004fce0007810000 */
[----:B------:R-:W2:Y:S01]  /*cd70*/  MUFU.EX2 R21, R21 ;  /* 0x0000001500157308 */ /* 0x000ea20000000800 */
[----:B0-----:R-:W-:-:S05]  /*cd80*/  FMNMX.FTZ R8, R176, R8, !PT ;  /* 0x00000008b0087209 */ /* 0x001fca0007810000 */
[----:B------:R-:W0:Y:S02]  /*cd90*/  SHFL.BFLY PT, R177, R8, 0x2, 0x1f ;  /* 0x0c401f0008b17f89 */ /* 0x000e2400000e0000 */
[----:B------:R-:W3:Y:S01]  /*cda0*/  MUFU.EX2 R173, R173 ;  /* 0x000000ad00ad7308 */ /* 0x000ee20000000800 */
[----:B-1----:R-:W-:-:S07]  /*cdb0*/  FADD.FTZ R163, R20, R163 ;  /* 0x000000a314a37221 */ /* 0x002fce0000010000 */
[----:B------:R1:W-:Y:S01]  /*cdc0*/  MUFU.EX2 R178, R156 ;  /* 0x0000009c00b27308 */ /* 0x0003e20000000800 */
[----:B--2---:R-:W-:-:S07]  /*cdd0*/  FADD.FTZ R163, R21, R163 ;  /* 0x000000a315a37221 */ /* 0x004fce0000010000 */
[----:B------:R-:W-:Y:S01]  /*cde0*/  MUFU.EX2 R157, R157 ;  /* 0x0000009d009d7308 */ /* 0x000fe20000000800 */
[----:B---3--:R-:W-:Y:S01]  /*cdf0*/  FADD.FTZ R163, R173, R163 ;  /* 0x000000a3ada37221 */ /* 0x008fe20000010000 */
[----:B-1----:R-:W-:Y:S02]  /*ce00*/  F2FP.F16.F32.PACK_AB R156, R21, R20 ;  /* 0x00000014159c723e */ /* 0x002fe400000000ff */
[----:B0-----:R-:W-:-:S04]  /*ce10*/  FMNMX.FTZ R8, R8, R177, !PT ;  /* 0x000000b108087209 */ /* 0x001fc80007810000 */
[----:B------:R-:W0:Y:S01]  /*ce20*/  MUFU.EX2 R177, R153 ;  /* 0x0000009900b17308 */ /* 0x000e220000000800 */
[----:B------:R-:W1:Y:S07]  /*ce30*/  SHFL.BFLY PT, R179, R8, 0x1, 0x1f ;  /* 0x0c201f0008b37f89 */ /* 0x000e6e00000e0000 */
[----:B------:R-:W-:Y:S08]  /*ce40*/  MUFU.EX2 R161, R161 ;  /* 0x000000a100a17308 */ /* 0x000ff00000000800 */
[----:B------:R-:W-:Y:S01]  /*ce50*/  MUFU.EX2 R164, R164 ;  /* 0x000000a400a47308 */ /* 0x000fe20000000800 */
[----:B0-----:R-:W-:-:S04]  /*ce60*/  FADD.FTZ R163, R177, R163 ;  /* 0x000000a3b1a37221 */ /* 0x001fc80000010000 */
[----:B------:R-:W-:-:S03]  /*ce70*/  FADD.FTZ R163, R178, R163 ;  /* 0x000000a3b2a37221 */ /* 0x000fc60000010000 */
[----:B------:R-:W-:Y:S01]  /*ce80*/  MUFU.EX2 R168, R168 ;  /* 0x000000a800a87308 */ /* 0x000fe20000000800 */
[----:B------:R-:W-:Y:S01]  /*ce90*/  FADD.FTZ R163, R157, R163 ;  /* 0x000000a39da37221 */ /* 0x000fe20000010000 */
[----:B-1----:R-:W-:-:S05]  /*cea0*/  FMNMX.FTZ R8, R8, R179, !PT ;  /* 0x000000b308087209 */ /* 0x002fca0007810000 */
[----:B------:R-:W-:Y:S01]  /*ceb0*/  FADD.FTZ R10, -R8, R10 ;  /* 0x0000000a080a7221 */ /* 0x000fe20000010100 */
[----:B------:R-:W0:Y:S03]  /*cec0*/  MUFU.EX2 R179, R160 ;  /* 0x000000a000b37308 */ /* 0x000e260000000800 */
[----:B------:R-:W-:-:S05]  /*ced0*/  FMUL.FTZ R10, R10, UR10 ;  /* 0x0000000a0a0a7c20 */ /* 0x000fca0008410000 */
[----:B------:R-:W-:Y:S08]  /*cee0*/  MUFU.EX2 R169, R169 ;  /* 0x000000a900a97308 */ /* 0x000ff00000000800 */
[----:B------:R-:W1:Y:S01]  /*cef0*/  MUFU.EX2 R10, R10 ;  /* 0x0000000a000a7308 */ /* 0x000e620000000800 */
[----:B0-----:R-:W-:-:S04]  /*cf00*/  FADD.FTZ R163, R179, R163 ;  /* 0x000000a3b3a37221 */ /* 0x001fc80000010000 */
[----:B------:R-:W-:-:S03]  /*cf10*/  FADD.FTZ R163, R161, R163 ;  /* 0x000000a3a1a37221 */ /* 0x000fc60000010000 */
[----:B------:R-:W-:Y:S01]  /*cf20*/  MUFU.EX2 R172, R172 ;  /* 0x000000ac00ac7308 */ /* 0x000fe20000000800 */
[----:B------:R-:W-:Y:S01]  /*cf30*/  FADD.FTZ R163, R164, R163 ;  /* 0x000000a3a4a37221 */ /* 0x000fe20000010000 */
[----:B------:R-:W-:-:S03]  /*cf40*/  F2FP.F16.F32.PACK_AB R164, R168, R164 ;  /* 0x000000a4a8a4723e */ /* 0x000fc600000000ff */
[----:B------:R-:W-:Y:S01]  /*cf50*/  FADD.FTZ R163, R168, R163 ;  /* 0x000000a3a8a37221 */ /* 0x000fe20000010000 */
[----:B------:R-:W-:Y:S01]  /*cf60*/  IMAD R168, R2, 0x1000, R22 ;  /* 0x0000100002a87824 */ /* 0x000fe200078e0216 */
[----:B-1----:R0:W-:Y:S02]  /*cf70*/  @!P1 STS [R11+0x38420], R10 ;  /* 0x0384200a0b009388 */ /* 0x0021e40000000800 */
[----:B------:R-:W-:Y:S02]  /*cf80*/  FADD.FTZ R163, R169, R163 ;  /* 0x000000a3a9a37221 */ /* 0x000fe40000010000 */
        /* <DEDUP_REMOVED lines=30> */
[-C--:B------:R-:W-:Y:S01]  /*d170*/  FMUL.FTZ R46, R46, R10.reuse ;  /* 0x0000000a2e2e7220 */ /* 0x080fe20000410000 */
[-C--:B------:R-:W-:Y:S01]  /*d180*/  FMUL.FTZ R47, R47, R10.reuse ;  /* 0x0000000a2f2f7220 */ /* 0x080fe20000410000 */
[-C--:B------:R-:W-:Y:S01]  /*d190*/  FMUL.FTZ R50, R50, R10.reuse ;  /* 0x0000000a32327220 */ /* 0x080fe20000410000 */
[-C--:B------:R-:W-:Y:S01]  /*d1a0*/  FMUL.FTZ R51, R51, R10.reuse ;  /* 0x0000000a33337220 */ /* 0x080fe20000410000 */
[-C--:B------:R-:W-:Y:S01]  /*d1b0*/  FMUL.FTZ R54, R54, R10.reuse ;  /* 0x0000000a36367220 */ /* 0x080fe20000410000 */
[----:B0-----:R-:W-:Y:S01]  /*d1c0*/  FFMA.FTZ R181, R10, R5, R165 ;  /* 0x000000050ab57223 */ /* 0x001fe200000100a5 */
        /* <DEDUP_REMOVED lines=10> */
[----:B-1----:R-:W-:Y:S01]  /*d270*/  FADD.FTZ R181, R155, R181 ;  /* 0x000000b59bb57221 */ /* 0x002fe20000010000 */
[----:B0-----:R-:W-:Y:S01]  /*d280*/  F2FP.F16.F32.PACK_AB R158, R177, R173 ;  /* 0x000000adb19e723e */ /* 0x001fe200000000ff */
        /* <DEDUP_REMOVED lines=45> */
[----:B------:R3:W4:Y:S01]  /*d560*/  MUFU.EX2 R182, R166 ;  /* 0x000000a600b67308 */ /* 0x0007220000000800 */
[----:B-1----:R-:W-:Y:S01]  /*d570*/  F2FP.F16.F32.PACK_AB R153, R155, R165 ;  /* 0x000000a59b99723e */ /* 0x002fe200000000ff */
[-C--:B------:R-:W-:Y:S01]  /*d580*/  FMUL.FTZ R147, R147, R10.reuse ;  /* 0x0000000a93937220 */ /* 0x080fe20000410000 */
[----:B--2---:R-:W-:Y:S01]  /*d590*/  F2FP.F16.F32.PACK_AB R155, R12, R11 ;  /* 0x0000000b0c9b723e */ /* 0x004fe200000000ff */
[----:B------:R-:W-:Y:S01]  /*d5a0*/  BAR.SYNC.DEFER_BLOCKING 0xf, 0x100 ;  /* 0x03c4000000007b1d */ /* 0x000fe20000010000 */
[----:B0-----:R-:W-:Y:S01]  /*d5b0*/  F2FP.F16.F32.PACK_AB R159, R14, R171 ;  /* 0x000000ab0e9f723e */ /* 0x001fe200000000ff */
[-C--:B------:R-:W-:Y:S01]  /*d5c0*/  FMUL.FTZ R150, R150, R10.reuse ;  /* 0x0000000a96967220 */ /* 0x080fe20000410000 */
[----:B------:R-:W-:Y:S01]  /*d5d0*/  FMUL.FTZ R151, R151, R10 ;  /* 0x0000000a97977220 */ /* 0x000fe20000410000 */
[----:B------:R-:W-:Y:S01]  /*d5e0*/  VIADD R10, R168, 0x80 ;  /* 0x00000080a80a7836 */ /* 0x000fe20000000000 */
[----:B---3--:R-:W-:Y:S01]  /*d5f0*/  F2FP.F16.F32.PACK_AB R166, R172, R169 ;  /* 0x000000a9aca6723e */ /* 0x008fe200000000ff */
[----:B------:R-:W-:Y:S01]  /*d600*/  MUFU.EX2 R20, R167 ;  /* 0x000000a700147308 */ /* 0x000fe20000000800 */
[----:B------:R-:W-:Y:S01]  /*d610*/  UMOV UR14, UR6 ;  /* 0x00000006000e7c82 */ /* 0x000fe20008000000 */
[----:B------:R-:W-:Y:S01]  /*d620*/  FADD.FTZ R181, R11, R181 ;  /* 0x000000b50bb57221 */ /* 0x000fe20000010000 */
[----:B------:R-:W-:Y:S01]  /*d630*/  R2UR UR6, R10 ;  /* 0x000000000a0672ca */ /* 0x000fe200000e0000 */
[----:B------:R-:W-:-:S02]  /*d640*/  VIADD R10, R168, 0x100 ;  /* 0x00000100a80a7836 */ /* 0x000fc40000000000 */
[----:B------:R-:W-:Y:S01]  /*d650*/  VIADD R168, R168, 0x180 ;  /* 0x00000180a8a87836 */ /* 0x000fe20000000000 */
[----:B----4-:R-:W-:Y:S01]  /*d660*/  F2FP.F16.F32.PACK_AB R161, R182, R5 ;  /* 0x00000005b6a1723e */ /* 0x010fe200000000ff */
[----:B------:R0:W1:Y:S01]  /*d670*/  MUFU.EX2 R21, R160 ;  /* 0x000000a000157308 */ /* 0x0000620000000800 */
[----:B------:R-:W-:-:S04]  /*d680*/  FADD.FTZ R181, R12, R181 ;  /* 0x000000b50cb57221 */ /* 0x000fc80000010000 */
[----:B------:R-:W-:-:S03]  /*d690*/  FADD.FTZ R181, R15, R181 ;  /* 0x000000b50fb57221 */ /* 0x000fc60000010000 */
[----:B------:R-:W-:Y:S01]  /*d6a0*/  MUFU.EX2 R180, R180 ;  /* 0x000000b400b47308 */ /* 0x000fe20000000800 */
[----:B0-----:R-:W-:Y:S01]  /*d6b0*/  F2FP.F16.F32.PACK_AB R160, R157, R178 ;  /* 0x000000b29da0723e */ /* 0x001fe200000000ff */
[----:B------:R0:W-:Y:S01]  /*d6c0*/  STSM.16.M88.4 [R184+0x36400], R152 ;  /* 0x03640098b8007844 */ /* 0x0001e20000000200 */
[C---:B------:R-:W-:Y:S01]  /*d6d0*/  F2FP.F16.F32.PACK_AB R157, R170.reuse, R15 ;  /* 0x0000000faa9d723e */ /* 0x040fe200000000ff */
[----:B------:R-:W-:-:S04]  /*d6e0*/  FADD.FTZ R181, R170, R181 ;  /* 0x000000b5aab57221 */ /* 0x000fc80000010000 */
[----:B------:R-:W2:Y:S01]  /*d6f0*/  MUFU.EX2 R174, R174 ;  /* 0x000000ae00ae7308 */ /* 0x000ea20000000800 */
[----:B-1----:R-:W-:Y:S01]  /*d700*/  F2FP.F16.F32.PACK_AB R163, R21, R20 ;  /* 0x0000001415a3723e */ /* 0x002fe200000000ff */
[----:B------:R0:W-:Y:S01]  /*d710*/  STSM.16.M88.4 [R187], R156 ;  /* 0x0000009cbb007844 */ /* 0x0001e20000000200 */
[----:B------:R-:W-:-:S03]  /*d720*/  FADD.FTZ R181, R171, R181 ;  /* 0x000000b5abb57221 */ /* 0x000fc60000010000 */
[----:B------:R0:W-:Y:S01]  /*d730*/  STSM.16.M88.4 [R189], R160 ;  /* 0x000000a0bd007844 */ /* 0x0001e20000000200 */
[----:B------:R-:W-:Y:S01]  /*d740*/  FADD.FTZ R181, R14, R181 ;  /* 0x000000b50eb57221 */ /* 0x000fe20000010000 */
[----:B------:R-:W-:Y:S03]  /*d750*/  MUFU.EX2 R175, R175 ;  /* 0x000000af00af7308 */ /* 0x000fe60000000800 */
[----:B------:R-:W-:-:S04]  /*d760*/  FADD.FTZ R181, R5, R181 ;  /* 0x000000b505b57221 */ /* 0x000fc80000010000 */
[----:B------:R-:W-:Y:S01]  /*d770*/  FADD.FTZ R181, R182, R181 ;  /* 0x000000b5b6b57221 */ /* 0x000fe20000010000 */
[----:B------:R-:W1:Y:S01]  /*d780*/  MUFU.EX2 R176, R176 ;  /* 0x000000b000b07308 */ /* 0x000e620000000800 */
[----:B--2---:R-:W-:Y:S02]  /*d790*/  F2FP.F16.F32.PACK_AB R165, R174, R180 ;  /* 0x000000b4aea5723e */ /* 0x004fe400000000ff */
[----:B------:R-:W-:-:S04]  /*d7a0*/  FADD.FTZ R181, R20, R181 ;  /* 0x000000b514b57221 */ /* 0x000fc80000010000 */
[----:B------:R-:W-:-:S04]  /*d7b0*/  FADD.FTZ R181, R21, R181 ;  /* 0x000000b515b57221 */ /* 0x000fc80000010000 */
[----:B------:R-:W-:-:S04]  /*d7c0*/  FADD.FTZ R181, R180, R181 ;  /* 0x000000b5b4b57221 */ /* 0x000fc80000010000 */
[----:B------:R-:W-:Y:S01]  /*d7d0*/  FADD.FTZ R181, R174, R181 ;  /* 0x000000b5aeb57221 */ /* 0x000fe20000010000 */
[----:B-1----:R-:W-:-:S03]  /*d7e0*/  F2FP.F16.F32.PACK_AB R167, R176, R175 ;  /* 0x000000afb0a7723e */ /* 0x002fc600000000ff */
[----:B------:R-:W-:Y:S02]  /*d7f0*/  FADD.FTZ R181, R175, R181 ;  /* 0x000000b5afb57221 */ /* 0x000fe40000010000 */
[----:B------:R0:W-:Y:S01]  /*d800*/  STSM.16.M88.4 [R188], R164 ;  /* 0x000000a4bc007844 */ /* 0x0001e20000000200 */
[----:B------:R-:W-:Y:S01]  /*d810*/  WARPGROUP.ARRIVE ;  /* 0x00000000000079c5 */ /* 0x000fe20000000000 */
[----:B------:R-:W-:-:S05]  /*d820*/  FADD.FTZ R5, R176, R181 ;  /* 0x000000b5b0057221 */ /* 0x000fca0000010000 */
[----:B------:R-:W-:Y:S01]  /*d830*/  HGMMA.64x256x16.F32 R24, R152, gdesc[UR12].tnspB, R24, gsb0 ;  /* 0x43e0000c98187df0 */ /* 0x000fe20008000818 */
[----:B------:R-:W-:Y:S01]  /*d840*/  UMOV UR14, UR6 ;  /* 0x00000006000e7c82 */ /* 0x000fe20008000000 */
[----:B------:R-:W-:Y:S01]  /*d850*/  UMOV UR15, 0x40000040 ;  /* 0x40000040000f7882 */ /* 0x000fe20000000000 */
[----:B------:R-:W-:Y:S01]  /*d860*/  R2UR UR6, R10 ;  /* 0x000000000a0672ca */ /* 0x000fe200000e0000 */
[----:B------:R-:W-:Y:S02]  /*d870*/  WARPGROUP.DEPBAR.LE gsb0, 0x0 ;  /* 0x00008000000079c5 */ /* 0x000fe40000010000 */
[----:B------:R-:W-:-:S15]  /*d880*/  WARPGROUP.ARRIVE ;  /* 0x00000000000079c5 */ /* 0x000fde0000000000 */
[----:B------:R-:W-:-:S07]  /*d890*/  NOP ;  /* 0x0000000000007918 */ /* 0x000fce0000000000 */
        /* <DEDUP_REMOVED lines=25> */
.L_x_5160:
        /* <DEDUP_REMOVED lines=10> */
.L_x_5150:
[----:B------:R-:W2:Y:S01]  /*dad0*/  SHFL.BFLY PT, R4, R5, 0x2, 0x1f ;  /* 0x0c401f0005047f89 */ /* 0x000ea200000e0000 */
[----:B------:R-:W-:Y:S01]  /*dae0*/  IMAD.MOV.U32 R20, RZ, RZ, -0x800000 ;  /* 0xff800000ff147424 */ /* 0x000fe200078e00ff */
[----:B------:R-:W-:Y:S08]  /*daf0*/  BAR.ARV 0x8, 0x100 ;  /* 0x0204000000007b1d */ /* 0x000ff00000002000 */
[----:B------:R-:W-:Y:S01]  /*db00*/  BAR.SYNC.DEFER_BLOCKING 0xf, 0x100 ;  /* 0x03c4000000007b1d */ /* 0x000fe20000010000 */
[----:B------:R-:W-:Y:S01]  /*db10*/  ISETP.NE.AND P2, PT, R23, RZ, PT ;  /* 0x000000ff1700720c */ /* 0x000fe20003f45270 */
[----:B------:R-:W-:-:S04]  /*db20*/  UIADD3 UR36, UR36, 0x1, URZ ;  /* 0x0000000124247890 */ /* 0x000fc8000fffe03f */
[----:B------:R-:W3:Y:S01]  /*db30*/  SHFL.BFLY PT, R3, R6, 0x2, 0x1f ;  /* 0x0c401f0006037f89 */ /* 0x000ee200000e0000 */
[----:B--2---:R-:W-:-:S05]  /*db40*/  FADD.FTZ R4, R4, R5 ;  /* 0x0000000504047221 */ /* 0x004fca0000010000 */
[----:B------:R-:W2:Y:S01]  /*db50*/  SHFL.BFLY PT, R11, R4, 0x1, 0x1f ;  /* 0x0c201f00040b7f89 */ /* 0x000ea200000e0000 */
[----:B---3--:R-:W-:Y:S01]  /*db60*/  FADD.FTZ R3, R3, R6 ;  /* 0x0000000603037221 */ /* 0x008fe20000010000 */
[----:B------:R-:W-:-:S04]  /*db70*/  IMAD.U32 R6, RZ, RZ, UR10 ;  /* 0x0000000aff067e24 */ /* 0x000fc8000f8e00ff */
[----:B------:R-:W0:Y:S01]  /*db80*/  SHFL.BFLY PT, R0, R3, 0x1, 0x1f ;  /* 0x0c201f0003007f89 */ /* 0x000e2200000e0000 */
[----:B--2---:R-:W-:Y:S01]  /*db90*/  FADD.FTZ R10, R4, R11 ;  /* 0x0000000b040a7221 */ /* 0x004fe20000010000 */
[----:B------:R-:W-:-:S04]  /*dba0*/  IMAD.U32 R4, RZ, RZ, UR10 ;  /* 0x0000000aff047e24 */ /* 0x000fc8000f8e00ff */
[----:B------:R-:W-:-:S13]  /*dbb0*/  FSETP.NE.FTZ.AND P1, PT, R10, RZ, PT ;  /* 0x000000ff0a00720b */ /* 0x000fda0003f35000 */
[----:B------:R-:W-:Y:S01]  /*dbc0*/  @P1 FMUL.FTZ R4, R4, 0.69314718246459960938 ;  /* 0x3f31721804041820 */ /* 0x000fe20000410000 */
[----:B01----:R-:W-:Y:S01]  /*dbd0*/  FADD.FTZ R9, R3, R0 ;  /* 0x0000000003097221 */ /* 0x003fe20000010000 */
[----:B------:R-:W-:Y:S01]  /*dbe0*/  IMAD.MOV.U32 R3, RZ, RZ, -0x800000 ;  /* 0xff800000ff037424 */ /* 0x000fe200078e00ff */
[----:B------:R-:W0:Y:S03]  /*dbf0*/  @P1 MUFU.LG2 R0, R10 ;  /* 0x0000000a00001308 */ /* 0x000e260000000c00 */
[----:B------:R-:W-:-:S13]  /*dc00*/  FSETP.NE.FTZ.AND P0, PT, R9, RZ, PT ;  /* 0x000000ff0900720b */ /* 0x000fda0003f15000 */
[----:B------:R-:W1:Y:S01]  /*dc10*/  @P0 MUFU.LG2 R11, R9 ;  /* 0x00000009000b0308 */ /* 0x000e620000000c00 */
[----:B0-----:R-:W-:Y:S01]  /*dc20*/  @P1 FMUL.FTZ R5, R0, 0.69314718246459960938 ;  /* 0x3f31721800051820 */ /* 0x001fe20000410000 */
[----:B------:R-:W-:Y:S02]  /*dc30*/  IMAD.MOV.U32 R0, RZ, RZ, RZ ;  /* 0x000000ffff007224 */ /* 0x000fe400078e00ff */
[----:B------:R-:W-:Y:S01]  /*dc40*/  @P0 FMUL.FTZ R6, R6, 0.69314718246459960938 ;  /* 0x3f31721806060820 */ /* 0x000fe20000410000 */
[----:B------:R-:W-:Y:S01]  /*dc50*/  @P1 FFMA.FTZ R20, R4, R8, R5 ;  /* 0x0000000804141223 */ /* 0x000fe20000010005 */
[----:B------:R-:W-:Y:S02]  /*dc60*/  IMAD.MOV.U32 R4, RZ, RZ, RZ ;  /* 0x000000ffff047224 */ /* 0x000fe400078e00ff */
[----:B------:R-:W0:Y:S08]  /*dc70*/  @P1 MUFU.RCP R0, R10 ;  /* 0x0000000a00001308 */ /* 0x000e300000001000 */
[----:B------:R-:W2:Y:S01]  /*dc80*/  @P0 MUFU.RCP R4, R9 ;  /* 0x0000000900040308 */ /* 0x000ea20000001000 */
[----:B-1----:R-:W-:-:S04]  /*dc90*/  @P0 FMUL.FTZ R11, R11, 0.69314718246459960938 ;  /* 0x3f3172180b0b0820 */ /* 0x002fc80000410000 */
[----:B------:R-:W-:Y:S01]  /*dca0*/  @P0 FFMA.FTZ R3, R6, R7, R11 ;  /* 0x0000000706030223 */ /* 0x000fe2000001000b */
[C---:B------:R-:W-:Y:S01]  /*dcb0*/  @!P2 IMAD R6, R2.reuse, 0x40, R19 ;  /* 0x000000400206a824 */ /* 0x040fe200078e0213 */
[----:B------:R-:W-:Y:S01]  /*dcc0*/  PLOP3.LUT P0, PT, PT, PT, PT, 0x8, 0x0 ;  /* 0x000000000000781c */ /* 0x000fe20003f0e170 */
[----:B------:R-:W-:Y:S02]  /*dcd0*/  VIADD R2, R2, 0x1 ;  /* 0x0000000102027836 */ /* 0x000fe40000000000 */
[-C--:B0-----:R-:W-:Y:S01]  /*dce0*/  FMUL.FTZ R26, R26, R0.reuse ;  /* 0x000000001a1a7220 */ /* 0x081fe20000410000 */
[----:B------:R-:W-:Y:S02]  /*dcf0*/  @!P2 IMAD R17, R6, 0x4, R17 ;  /* 0x000000040611a824 */ /* 0x000fe400078e0211 */
[-C--:B------:R-:W-:Y:S01]  /*dd00*/  FMUL.FTZ R27, R27, R0.reuse ;  /* 0x000000001b1b7220 */ /* 0x080fe20000410000 */
[-C--:B------:R-:W-:Y:S01]  /*dd10*/  FMUL.FTZ R30, R30, R0.reuse ;  /* 0x000000001e1e7220 */ /* 0x080fe20000410000 */
[----:B------:R-:W-:Y:S01]  /*dd20*/  ISETP.NE.AND P1, PT, R2, 0x2, PT ;  /* 0x000000020200780c */ /* 0x000fe20003f25270 */
[-C--:B------:R-:W-:Y:S01]  /*dd30*/  FMUL.FTZ R31, R31, R0.reuse ;  /* 0x000000001f1f7220 */ /* 0x080fe20000410000 */
[----:B------:R0:W-:Y:S01]  /*dd40*/  @!P2 STS [R17+0x38420], R0 ;  /* 0x038420001100a388 */ /* 0x0001e20000000800 */
[----:B------:R-:W-:Y:S01]  /*dd50*/  FMUL.FTZ R34, R34, R0 ;  /* 0x0000000022227220 */ /* 0x000fe20000410000 */
[----:B------:R-:W-:Y:S01]  /*dd60*/  SEL R5, RZ, 0x1, P1 ;  /* 0x00000001ff057807 */ /* 0x000fe20000800000 */
[-C--:B--2---:R-:W-:Y:S01]  /*dd70*/  FMUL.FTZ R24, R24, R4.reuse ;  /* 0x0000000418187220 */ /* 0x084fe20000410000 */
[----:B------:R0:W-:Y:S01]  /*dd80*/  @!P2 STS [R17+0x38400], R4 ;  /* 0x038400041100a388 */ /* 0x0001e20000000800 */
        /* <DEDUP_REMOVED lines=123> */
[----:B------:R-:W-:Y:S01]  /*e540*/  SEL R2, R2, RZ, P1 ;  /* 0x000000ff02027207 */ /* 0x000fe20000800000 */
[----:B------:R-:W-:Y:S01]  /*e550*/  ULOP3.LUT UR37, UR37, UR4, URZ, 0x3c, !UPT ;  /* 0x0000000425257292 */ /* 0x000fe2000f8e3c3f */
[----:B0-----:R-:W-:Y:S11]  /*e560*/  BAR.ARV 0xe, 0x100 ;  /* 0x0384000000007b1d */ /* 0x001ff60000002000 */
.L_x_5119:
[----:B------:R-:W2:Y:S01]  /*e570*/  S2R R0, SR_CgaCtaId ;  /* 0x0000000000007919 */ /* 0x000ea20000008800 */
[----:B------:R-:W-:Y:S01]  /*e580*/  MOV R17, 0x400 ;  /* 0x0000040000117802 */ /* 0x000fe20000000f00 */
[----:B------:R-:W-:Y:S01]  /*e590*/  BSSY B0, `(.L_x_5162) ;  /* 0x0000487000007945 */ /* 0x000fe20003800000 */
[----:B------:R-:W-:Y:S02]  /*e5a0*/  BAR.SYNC.DEFER_BLOCKING 0x5, 0x180 ;  /* 0x0146000000007b1d */ /* 0x000fe40000010000 */
[----:B--2---:R-:W-:Y:S02]  /*e5b0*/  LEA R17, R0, R17, 0x18 ;  /* 0x0000001100117211 */ /* 0x004fe400078ec0ff */
[----:B------:R-:W-:-:S03]  /*e5c0*/  SHF.R.U32.HI R0, RZ, 0x10, R199 ;  /* 0x00000010ff007819 */ /* 0x000fc600000116c7 */
[----:B01----:R-:W0:Y:S02]  /*e5d0*/  LDS.128 R4, [R17+0x388d0] ;  /* 0x0388d00011047984 */ /* 0x003e240000000c00 */
[----:B0-----:R-:W-:Y:S02]  /*e5e0*/  R2UR UR4, R5 ;  /* 0x00000000050472ca */ /* 0x001fe400000e0000 */
[----:B------:R-:W-:Y:S01]  /*e5f0*/  R2UR UR5, R7 ;  /* 0x00000000070572ca */ /* 0x000fe200000e0000 */
[----:B------:R-:W-:Y:S06]  /*e600*/  BAR.ARV 0x4, 0x180 ;  /* 0x0106000000007b1d */ /* 0x000fec0000002000 */
[----:B------:R-:W-:Y:S08]  /*e610*/  @P0 BRA `(.L_x_5163) ;  /* 0x0000003800340947 */ /* 0x000ff00003800000 */
[----:B------:R-:W2:Y:S01]  /*e620*/  LDL R9, [R1+0x2c] ;  /* 0x00002c0001097983 */ /* 0x000ea20000100800 */
[----:B------:R-:W-:Y:S01]  /*e630*/  ULDC.64 UR6, c[0x0][0xd08] ;  /* 0x0003420000067ab9 */ /* 0x000fe20000000a00 */
[----:B------:R-:W0:Y:S01]  /*e640*/  S2R R8, SR_SWINHI ;  /* 0x0000000000087919 */ /* 0x000e220000002f00 */
[----:B------:R-:W-:Y:S02]  /*e650*/  MOV R4, R17 ;  /* 0x0000001100047202 */ /* 0x000fe40000000f00 */
[----:B0-----:R-:W-:Y:S01]  /*e660*/  MOV R5, R8 ;  /* 0x0000000800057202 */ /* 0x001fe20000000f00 */
[----:B------:R-:W-:Y:S02]  /*e670*/  BAR.SYNC.DEFER_BLOCKING 0x1, 0x100 ;  /* 0x0044000000007b1d */ /* 0x000fe40000010000 */
[----:B--2---:R-:W-:-:S03]  /*e680*/  IMAD.WIDE R152, R9, 0x2, R4 ;  /* 0x0000000209987825 */ /* 0x004fc600078e0204 */
[C---:B------:R-:W-:Y:S02]  /*e690*/  IADD3 R8, P6, R152.reuse, 0x6060, RZ ;  /* 0x0000606098087810 */ /* 0x040fe40007fde0ff */
[----:B------:R-:W-:Y:S02]  /*e6a0*/  IADD3 R10, P0, R152, 0x6040, RZ ;  /* 0x00006040980a7810 */ /* 0x000fe40007f1e0ff */
[----:B------:R-:W-:Y:S01]  /*e6b0*/  LOP3.LUT R7, R8, 0x380, RZ, 0xc0, !PT ;  /* 0x0000038008077812 */ /* 0x000fe200078ec0ff */
[----:B------:R-:W-:Y:S01]  /*e6c0*/  IMAD.X R9, RZ, RZ, R153, P6 ;  /* 0x000000ffff097224 */ /* 0x000fe200030e0699 */
[----:B------:R-:W-:Y:S02]  /*e6d0*/  LOP3.LUT R11, R10, 0x380, RZ, 0xc0, !PT ;  /* 0x000003800a0b7812 */ /* 0x000fe400078ec0ff */
[----:B------:R-:W-:Y:S02]  /*e6e0*/  SHF.R.U64 R7, R7, 0x3, RZ ;  /* 0x0000000307077819 */ /* 0x000fe400000012ff */
[----:B------:R-:W-:-:S02]  /*e6f0*/  IADD3 R12, P1, R152, 0x6020, RZ ;  /* 0x00006020980c7810 */ /* 0x000fc40007f3e0ff */
[----:B------:R-:W-:Y:S02]  /*e700*/  LOP3.LUT R8, R7, R8, RZ, 0x3c, !PT ;  /* 0x0000000807087212 */ /* 0x000fe400078e3cff */
[----:B------:R-:W-:Y:S02]  /*e710*/  SHF.R.U64 R11, R11, 0x3, RZ ;  /* 0x000000030b0b7819 */ /* 0x000fe400000012ff */
[----:B------:R-:W-:Y:S02]  /*e720*/  LOP3.LUT R13, R12, 0x380, RZ, 0xc0, !PT ;  /* 0x000003800c0d7812 */ /* 0x000fe400078ec0ff */
[----:B------:R-:W-:Y:S01]  /*e730*/  MOV R165, R8 ;  /* 0x0000000800a57202 */ /* 0x000fe20000000f00 */
[--C-:B------:R-:W-:Y:S01]  /*e740*/  IMAD.MOV.U32 R9, RZ, RZ, R153.reuse ;  /* 0x000000ffff097224 */ /* 0x100fe200078e0099 */
[----:B------:R-:W-:Y:S01]  /*e750*/  LOP3.LUT R10, R11, R10, RZ, 0x3c, !PT ;  /* 0x0000000a0b0a7212 */ /* 0x000fe200078e3cff */
[----:B------:R-:W-:Y:S01]  /*e760*/  IMAD.X R11, RZ, RZ, R153, P0 ;  /* 0x000000ffff0b7224 */ /* 0x000fe200000e0699 */
[----:B------:R-:W-:-:S02]  /*e770*/  LOP3.LUT R8, R152, 0x380, RZ, 0xc0, !PT ;  /* 0x0000038098087812 */ /* 0x000fc400078ec0ff */
[----:B------:R-:W-:Y:S02]  /*e780*/  SHF.R.U64 R13, R13, 0x3, RZ ;  /* 0x000000030d0d7819 */ /* 0x000fe400000012ff */
[----:B------:R-:W-:Y:S02]  /*e790*/  SHF.R.U64 R8, R8, 0x3, RZ ;  /* 0x0000000308087819 */ /* 0x000fe400000012ff */
[----:B------:R-:W-:Y:S01]  /*e7a0*/  LOP3.LUT R12, R13, R12, RZ, 0x3c, !PT ;  /* 0x0000000c0d0c7212 */ /* 0x000fe200078e3cff */
[----:B------:R-:W-:Y:S01]  /*e7b0*/  IMAD.X R13, RZ, RZ, R153, P1 ;  /* 0x000000ffff0d7224 */ /* 0x000fe200008e0699 */
[----:B------:R-:W-:Y:S02]  /*e7c0*/  MOV R164, R10 ;  /* 0x0000000a00a47202 */ /* 0x000fe40000000f00 */
[----:B------:R-:W0:Y:S01]  /*e7d0*/  LDC R10, c[0x0][0xbd4] ;  /* 0x0002f500ff0a7b82 */ /* 0x000e220000000800 */
[----:B------:R-:W-:Y:S02]  /*e7e0*/  LOP3.LUT R8, R8, R152, RZ, 0x3c, !PT ;  /* 0x0000009808087212 */ /* 0x000fe400078e3cff */
[----:B------:R-:W-:-:S02]  /*e7f0*/  MOV R22, R12 ;  /* 0x0000000c00167202 */ /* 0x000fc40000000f00 */
[C---:B------:R-:W-:Y:S02]  /*e800*/  IADD3 R156, P4, R152.reuse, 0x4040, RZ ;  /* 0x00004040989c7810 */ /* 0x040fe40007f9e0ff */
[----:B------:R-:W-:Y:S02]  /*e810*/  MOV R12, R8 ;  /* 0x00000008000c7202 */ /* 0x000fe40000000f00 */
[C---:B------:R-:W-:Y:S02]  /*e820*/  IADD3 R162, P0, R152.reuse, 0x2060, RZ ;  /* 0x0000206098a27810 */ /* 0x040fe40007f1e0ff */
[----:B------:R-:W-:Y:S02]  /*e830*/  IADD3 R8, P1, R152, 0x2040, RZ ;  /* 0x0000204098087810 */ /* 0x000fe40007f3e0ff */
[----:B------:R-:W-:Y:S02]  /*e840*/  LOP3.LUT R157, R156, 0x380, RZ, 0xc0, !PT ;  /* 0x000003809c9d7812 */ /* 0x000fe400078ec0ff */
[----:B------:R-:W-:-:S02]  /*e850*/  LOP3.LUT R163, R162, 0x380, RZ, 0xc0, !PT ;  /* 0x00000380a2a37812 */ /* 0x000fc400078ec0ff */
[----:B------:R-:W-:Y:S02]  /*e860*/  LOP3.LUT R9, R8, 0x380, RZ, 0xc0, !PT ;  /* 0x0000038008097812 */ /* 0x000fe400078ec0ff */
[----:B------:R-:W-:Y:S02]  /*e870*/  SHF.R.U64 R157, R157, 0x3, RZ ;  /* 0x000000039d9d7819 */ /* 0x000fe400000012ff */
[----:B------:R-:W-:Y:S02]  /*e880*/  SHF.R.U64 R163, R163, 0x3, RZ ;  /* 0x00000003a3a37819 */ /* 0x000fe400000012ff */
[----:B------:R-:W-:Y:S02]  /*e890*/  SHF.R.U64 R9, R9, 0x3, RZ ;  /* 0x0000000309097819 */ /* 0x000fe400000012ff */
[----:B------:R-:W-:Y:S01]  /*e8a0*/  LOP3.LUT R156, R157, R156, RZ, 0x3c, !PT ;  /* 0x0000009c9d9c7212 */ /* 0x000fe200078e3cff */
[--C-:B------:R-:W-:Y:S01]  /*e8b0*/  IMAD.X R157, RZ, RZ, R153.reuse, P4 ;  /* 0x000000ffff9d7224 */ /* 0x100fe200020e0699 */
[----:B------:R-:W-:Y:S01]  /*e8c0*/  LOP3.LUT R162, R163, R162, RZ, 0x3c, !PT ;  /* 0x000000a2a3a27212 */ /* 0x000fe200078e3cff */
[--C-:B------:R-:W-:Y:S01]  /*e8d0*/  IMAD.X R163, RZ, RZ, R153.reuse, P0 ;  /* 0x000000ffffa37224 */ /* 0x100fe200000e0699 */
[----:B------:R-:W-:Y:S01]  /*e8e0*/  LOP3.LUT R8, R9, R8, RZ, 0x3c, !PT ;  /* 0x0000000809087212 */ /* 0x000fe200078e3cff */
[----:B------:R-:W-:Y:S01]  /*e8f0*/  IMAD.X R9, RZ, RZ, R153, P1 ;  /* 0x000000ffff097224 */ /* 0x000fe200008e0699 */
[----:B------:R-:W-:-:S02]  /*e900*/  ISETP.NE.AND P0, PT, R0, RZ, PT ;  /* 0x000000ff0000720c */ /* 0x000fc40003f05270 */
[----:B------:R-:W-:Y:S02]  /*e910*/  MOV R156, R156 ;  /* 0x0000009c009c7202 */ /* 0x000fe40000000f00 */
[----:B------:R-:W-:Y:S02]  /*e920*/  IADD3 R158, P5, R152, 0x4020, RZ ;  /* 0x00004020989e7810 */ /* 0x000fe40007fbe0ff */
[----:B0-----:R-:W-:Y:S02]  /*e930*/  SEL R0, R0, R10, P0 ;  /* 0x0000000a00007207 */ /* 0x001fe40000000000 */
[----:B------:R-:W-:Y:S02]  /*e940*/  MOV R157, R8 ;  /* 0x00000008009d7202 */ /* 0x000fe40000000f00 */
[----:B------:R-:W-:Y:S02]  /*e950*/  IADD3 R8, P0, R152, 0x2020, RZ ;  /* 0x0000202098087810 */ /* 0x000fe40007f1e0ff */
[----:B------:R-:W-:-:S02]  /*e960*/  LOP3.LUT R159, R158, 0x380, RZ, 0xc0, !PT ;  /* 0x000003809e9f7812 */ /* 0x000fc400078ec0ff */
[----:B------:R-:W-:Y:S02]  /*e970*/  LOP3.LUT R9, R8, 0x380, RZ, 0xc0, !PT ;  /* 0x0000038008097812 */ /* 0x000fe400078ec0ff */
[----:B------:R-:W-:Y:S02]  /*e980*/  SHF.R.U64 R159, R159, 0x3, RZ ;  /* 0x000000039f9f7819 */ /* 0x000fe400000012ff */
[----:B------:R-:W-:Y:S02]  /*e990*/  SHF.R.U64 R9, R9, 0x3, RZ ;  /* 0x0000000309097819 */ /* 0x000fe400000012ff */
[----:B------:R-:W-:Y:S01]  /*e9a0*/  LOP3.LUT R158, R159, R158, RZ, 0x3c, !PT ;  /* 0x0000009e9f9e7212 */ /* 0x000fe200078e3cff */
[--C-:B------:R-:W-:Y:S01]  /*e9b0*/  IMAD.X R159, RZ, RZ, R153.reuse, P5 ;  /* 0x000000ffff9f7224 */ /* 0x100fe200028e0699 */
[----:B------:R-:W-:Y:S01]  /*e9c0*/  LOP3.LUT R8, R9, R8, RZ, 0x3c, !PT ;  /* 0x0000000809087212 */ /* 0x000fe200078e3cff */
[----:B------:R-:W-:Y:S01]  /*e9d0*/  IMAD.X R9, RZ, RZ, R153, P0 ;  /* 0x000000ffff097224 */ /* 0x000fe200000e0699 */
[----:B------:R-:W-:-:S02]  /*e9e0*/  F2FP.F16.F32.PACK_AB R10, R29, R28 ;  /* 0x0000001c1d0a723e */ /* 0x000fc400000000ff */
[----:B------:R-:W-:Y:S02]  /*e9f0*/  MOV R158, R158 ;  /* 0x0000009e009e7202 */ /* 0x000fe40000000f00 */
[----:B------:R-:W-:Y:S02]  /*ea00*/  MOV R159, R8 ;  /* 0x00000008009f7202 */ /* 0x000fe40000000f00 */
[----:B------:R-:W-:Y:S02]  /*ea10*/  F2FP.F16.F32.PACK_AB R8, R25, R24 ;  /* 0x000000181908723e */ /* 0x000fe400000000ff */
[----:B------:R-:W-:Y:S02]  /*ea20*/  F2FP.F16.F32.PACK_AB R9, R27, R26 ;  /* 0x0000001a1b09723e */ /* 0x000fe400000000ff */
[----:B------:R-:W-:Y:S02]  /*ea30*/  F2FP.F16.F32.PACK_AB R11, R31, R30 ;  /* 0x0000001e1f0b723e */ /* 0x000fe400000000ff */
[----:B------:R-:W-:-:S02]  /*ea40*/  IADD3 R14, P2, R152, 0x6000, RZ ;  /* 0x00006000980e7810 */ /* 0x000fc40007f5e0ff */
[----:B------:R-:W-:Y:S01]  /*ea50*/  F2FP.F16.F32.PACK_AB R13, R35, R34 ;  /* 0x00000022230d723e */ /* 0x000fe200000000ff */
[----:B------:R0:W-:Y:S01]  /*ea60*/  STSM.16.M88.4 [R12], R8 ;  /* 0x000000080c007844 */ /* 0x0001e20000000200 */
[----:B------:R-:W-:Y:S02]  /*ea70*/  LOP3.LUT R15, R14, 0x380, RZ, 0xc0, !PT ;  /* 0x000003800e0f7812 */ /* 0x000fe400078ec0ff */
[----:B------:R-:W-:Y:S02]  /*ea80*/  IADD3 R154, P3, R152, 0x4060, RZ ;  /* 0x00004060989a7810 */ /* 0x000fe40007f7e0ff */
[----:B------:R-:W-:Y:S02]  /*ea90*/  SHF.R.U64 R15, R15, 0x3, RZ ;  /* 0x000000030f0f7819 */ /* 0x000fe400000012ff */
[----:B------:R-:W-:Y:S02]  /*eaa0*/  LOP3.LUT R155, R154, 0x380, RZ, 0xc0, !PT ;  /* 0x000003809a9b7812 */ /* 0x000fe400078ec0ff */
[----:B------:R-:W-:Y:S01]  /*eab0*/  LOP3.LUT R14, R15, R14, RZ, 0x3c, !PT ;  /* 0x0000000e0f0e7212 */ /* 0x000fe200078e3cff */
[----:B------:R-:W-:Y:S01]  /*eac0*/  IMAD.X R15, RZ, RZ, R153, P2 ;  /* 0x000000ffff0f7224 */ /* 0x000fe200010e0699 */
[----:B------:R-:W-:-:S02]  /*ead0*/  SHF.R.U64 R155, R155, 0x3, RZ ;  /* 0x000000039b9b7819 */ /* 0x000fc400000012ff */
[C---:B------:R-:W-:Y:S02]  /*eae0*/  IADD3 R160, P6, R152.reuse, 0x4000, RZ ;  /* 0x0000400098a07810 */ /* 0x040fe40007fde0ff */
[----:B------:R-:W-:Y:S02]  /*eaf0*/  MOV R21, R14 ;  /* 0x0000000e00157202 */ /* 0x000fe40000000f00 */
[----:B0-----:R-:W-:Y:S02]  /*eb00*/  IADD3 R8, P0, R152, 0x20, RZ ;  /* 0x0000002098087810 */ /* 0x001fe40007f1e0ff */
[----:B------:R-:W-:Y:S02]  /*eb10*/  F2FP.F16.F32.PACK_AB R12, R33, R32 ;  /* 0x00000020210c723e */ /* 0x000fe400000000ff */
[----:B------:R-:W-:Y:S02]  /*eb20*/  LOP3.LUT R9, R8, 0x380, RZ, 0xc0, !PT ;  /* 0x0000038008097812 */ /* 0x000fe400078ec0ff */
[----:B------:R-:W-:-:S02]  /*eb30*/  F2FP.F16.F32.PACK_AB R14, R37, R36 ;  /* 0x00000024250e723e */ /* 0x000fc400000000ff */
[----:B------:R-:W-:Y:S02]  /*eb40*/  SHF.R.U64 R9, R9, 0x3, RZ ;  /* 0x0000000309097819 */ /* 0x000fe400000012ff */
[----:B------:R-:W-:Y:S02]  /*eb50*/  F2FP.F16.F32.PACK_AB R15, R39, R38 ;  /* 0x00000026270f723e */ /* 0x000fe400000000ff */
[----:B------:R-:W-:Y:S01]  /*eb60*/  LOP3.LUT R8, R9, R8, RZ, 0x3c, !PT ;  /* 0x0000000809087212 */ /* 0x000fe200078e3cff */
[----:B------:R-:W-:Y:S01]  /*eb70*/  IMAD.X R9, RZ, RZ, R153, P0 ;  /* 0x000000ffff097224 */ /* 0x000fe200000e0699 */
[----:B------:R-:W-:Y:S02]  /*eb80*/  F2FP.F16.F32.PACK_AB R10, R45, R44 ;  /* 0x0000002c2d0a723e */ /* 0x000fe400000000ff */
[----:B------:R-:W-:Y:S02]  /*eb90*/  F2FP.F16.F32.PACK_AB R11, R47, R46 ;  /* 0x0000002e2f0b723e */ /* 0x000fe400000000ff */
[----:B------:R-:W-:-:S02]  /*eba0*/  MOV R8, R8 ;  /* 0x0000000800087202 */ /* 0x000fc40000000f00 */
[----:B------:R-:W-:Y:S01]  /*ebb0*/  LOP3.LUT R154, R155, R154, RZ, 0x3c, !PT ;  /* 0x0000009a9b9a7212 */ /* 0x000fe200078e3cff */
[----:B------:R-:W-:Y:S01]  /*ebc0*/  IMAD.X R155, RZ, RZ, R153, P3 ;  /* 0x000000ffff9b7224 */ /* 0x000fe200018e0699 */
[----:B------:R-:W-:Y:S01]  /*ebd0*/  LOP3.LUT R161, R160, 0x380, RZ, 0xc0, !PT ;  /* 0x00000380a0a17812 */ /* 0x000fe200078ec0ff */
[----:B------:R0:W-:Y:S01]  /*ebe0*/  STSM.16.M88.4 [R8], R12 ;  /* 0x0000000c08007844 */ /* 0x0001e20000000200 */
[----:B------:R-:W-:Y:S02]  /*ebf0*/  MOV R162, R162 ;  /* 0x000000a200a27202 */ /* 0x000fe40000000f00 */
[----:B------:R-:W-:Y:S02]  /*ec00*/  MOV R7, R154 ;  /* 0x0000009a00077202 */ /* 0x000fe40000000f00 */
[----:B------:R-:W-:Y:S02]  /*ec10*/  SHF.R.U64 R161, R161, 0x3, RZ ;  /* 0x00000003a1a17819 */ /* 0x000fe400000012ff */
[----:B------:R-:W-:-:S02]  /*ec20*/  F2FP.F16.F32.PACK_AB R155, R71, R70 ;  /* 0x00000046479b723e */ /* 0x000fc400000000ff */
        /* <DEDUP_REMOVED lines=80> */
[----:B------:R-:W-:Y:S01]  /*f130*/  STSM.16.M88.4 [R22], R12 ;  /* 0x0000000c16007844 */ /* 0x000fe20000000200 */
[----:B------:R-:W-:Y:S02]  /*f140*/  F2FP.F16.F32.PACK_AB R153, R139, R138 ;  /* 0x0000008a8b99723e */ /* 0x000fe400000000ff */
[----:B------:R-:W-:Y:S02]  /*f150*/  F2FP.F16.F32.PACK_AB R154, R141, R140 ;  /* 0x0000008c8d9a723e */ /* 0x000fe400000000ff */
[----:B------:R-:W-:Y:S02]  /*f160*/  F2FP.F16.F32.PACK_AB R155, R143, R142 ;  /* 0x0000008e8f9b723e */ /* 0x000fe400000000ff */
[----:B------:R-:W-:Y:S02]  /*f170*/  SHF.L.U64.HI R7, R192, 0x2, R200 ;  /* 0x00000002c0077819 */ /* 0x000fe400000102c8 */
[----:B0-----:R-:W-:Y:S01]  /*f180*/  F2FP.F16.F32.PACK_AB R8, R145, R144 ;  /* 0x000000909108723e */ /* 0x001fe200000000ff */
[----:B------:R-:W-:Y:S01]  /*f190*/  STSM.16.M88.4 [R164], R152 ;  /* 0x00000098a4007844 */ /* 0x000fe20000000200 */
[----:B------:R-:W-:-:S02]  /*f1a0*/  F2FP.F16.F32.PACK_AB R9, R147, R146 ;  /* 0x000000929309723e */ /* 0x000fc400000000ff */
[----:B------:R-:W-:Y:S02]  /*f1b0*/  F2FP.F16.F32.PACK_AB R10, R149, R148 ;  /* 0x00000094950a723e */ /* 0x000fe400000000ff */
[----:B------:R-:W-:-:S05]  /*f1c0*/  F2FP.F16.F32.PACK_AB R11, R151, R150 ;  /* 0x00000096970b723e */ /* 0x000fca00000000ff */
[----:B------:R0:W-:Y:S02]  /*f1d0*/  STSM.16.M88.4 [R165], R8 ;  /* 0x00000008a5007844 */ /* 0x0001e40000000200 */
[----:B0-----:R-:W0:Y:S01]  /*f1e0*/  LDC.64 R10, c[0x0][0xd00] ;  /* 0x00034000ff0a7b82 */ /* 0x001e220000000a00 */
[----:B------:R-:W-:-:S07]  /*f1f0*/  IMAD.SHL.U32 R8, R192, 0x4, RZ ;  /* 0x00000004c0087824 */ /* 0x000fce00078e00ff */
[----:B------:R-:W-:Y:S01]  /*f200*/  BAR.SYNC.DEFER_BLOCKING 0x1, 0x100 ;  /* 0x0044000000007b1d */ /* 0x000fe20000010000 */
[----:B------:R-:W-:-:S04]  /*f210*/  @P0 IADD3 R12, P2, R8, UR6, RZ ;  /* 0x00000006080c0c10 */ /* 0x000fc8000ff5e0ff */
[----:B------:R-:W-:Y:S02]  /*f220*/  @P0 IADD3.X R13, R7, UR7, RZ, P2, !PT ;  /* 0x00000007070d0c10 */ /* 0x000fe400097fe4ff */
[----:B0-----:R-:W-:Y:S02]  /*f230*/  ISETP.NE.U32.AND P1, PT, R10, RZ, PT ;  /* 0x000000ff0a00720c */ /* 0x001fe40003f25070 */
[----:B------:R-:W-:Y:S01]  /*f240*/  IADD3 R8, P2, R8, R10, RZ ;  /* 0x0000000a08087210 */ /* 0x000fe20007f5e0ff */
[----:B------:R-:W2:Y:S01]  /*f250*/  @P0 LDG.E R12, desc[UR42][R12.64] ;  /* 0x0000002a0c0c0981 */ /* 0x000ea2000c1e1900 */
[----:B------:R-:W-:-:S03]  /*f260*/  ISETP.NE.AND.EX P1, PT, R11, RZ, PT, P1 ;  /* 0x000000ff0b00720c */ /* 0x000fc60003f25310 */
[----:B------:R-:W-:Y:S02]  /*f270*/  IMAD.X R9, R7, 0x1, R11, P2 ;  /* 0x0000000107097824 */ /* 0x000fe400010e060b */
[----:B------:R-:W-:-:S08]  /*f280*/  IMAD.MOV.U32 R7, RZ, RZ, RZ ;  /* 0x000000ffff077224 */ /* 0x000fd000078e00ff */
        /* <DEDUP_REMOVED lines=10> */
.L_x_5164:
[----:B------:R-:W2:Y:S01]  /*f330*/  LDL R8, [R1+0x8] ;  /* 0x0000080001087983 */ /* 0x000ea20000100800 */
[----:B------:R-:W-:-:S03]  /*f340*/  LOP3.LUT R199, R199, 0xff, RZ, 0xc0, !PT ;  /* 0x000000ffc7c77812 */ /* 0x000fc600078ec0ff */
[----:B--2---:R-:W0:Y:S02]  /*f350*/  SHFL.IDX PT, R8, R8, RZ, 0x1f ;  /* 0x00001fff08087589 */ /* 0x004e2400000e0000 */
[----:B0-----:R-:W-:Y:S02]  /*f360*/  ISETP.NE.AND P0, PT, R8, RZ, PT ;  /* 0x000000ff0800720c */ /* 0x001fe40003f05270 */
[----:B-----5:R-:W-:-:S11]  /*f370*/  SHF.R.S32.HI R8, RZ, 0x1f, R7 ;  /* 0x0000001fff087819 */ /* 0x020fd60000011407 */
[----:B------:R-:W-:Y:S05]  /*f380*/  @P0 BRA `(.L_x_5165) ;  /* 0x0000000000f40947 */ /* 0x000fea0003800000 */
[----:B------:R-:W2:Y:S01]  /*f390*/  LDL R156, [R1+0x28] ;  /* 0x00002800019c7983 */ /* 0x000ea20000100800 */
[----:B------:R-:W-:Y:S01]  /*f3a0*/  IMAD.MOV.U32 R9, RZ, RZ, 0xab8 ;  /* 0x00000ab8ff097424 */ /* 0x000fe200078e00ff */
[----:B------:R-:W-:Y:S01]  /*f3b0*/  ISETP.GT.AND P1, PT, R0, 0x1, PT ;  /* 0x000000010000780c */ /* 0x000fe20003f24270 */
[----:B------:R-:W0:Y:S01]  /*f3c0*/  LDC R155, c[0x0][0xce8] ;  /* 0x00033a00ff9b7b82 */ /* 0x000e220000000800 */
[----:B------:R-:W-:Y:S01]  /*f3d0*/  ISETP.NE.U32.AND P0, PT, R10, RZ, PT ;  /* 0x000000ff0a00720c */ /* 0x000fe20003f05070 */
[----:B------:R-:W-:Y:S01]  /*f3e0*/  VIADD R153, R191, UR39 ;  /* 0x00000027bf997c36 */ /* 0x000fe20008000000 */
[----:B------:R-:W-:Y:S02]  /*f3f0*/  SEL R9, R9, 0xa78, P1 ;  /* 0x00000a7809097807 */ /* 0x000fe40000800000 */
[----:B------:R-:W-:Y:S02]  /*f400*/  ISETP.NE.AND.EX P0, PT, R11, RZ, PT, P0 ;  /* 0x000000ff0b00720c */ /* 0x000fe40003f05300 */
[----:B------:R-:W-:Y:S01]  /*f410*/  SEL R154, R199, RZ, P1 ;  /* 0x000000ffc79a7207 */ /* 0x000fe20000800000 */
[----:B------:R-:W1:Y:S01]  /*f420*/  LDC.64 R12, c[0x0][R9+0x220] ;  /* 0x00008800090c7b82 */ /* 0x000e620000000a00 */
[----:B------:R-:W-:-:S02]  /*f430*/  SEL R22, R192, RZ, !P0 ;  /* 0x000000ffc0167207 */ /* 0x000fc40004000000 */
[----:B------:R-:W-:-:S05]  /*f440*/  SEL R21, R200, RZ, !P0 ;  /* 0x000000ffc8157207 */ /* 0x000fca0004000000 */
[----:B------:R-:W3:Y:S01]  /*f450*/  LDC.64 R14, c[0x0][R9+0x218] ;  /* 0x00008600090e7b82 */ /* 0x000ee20000000a00 */
[----:B0-----:R-:W-:Y:S01]  /*f460*/  ISETP.NE.AND P0, PT, R155, 0x1, PT ;  /* 0x000000019b00780c */ /* 0x001fe20003f05270 */
[----:B-1----:R-:W-:-:S04]  /*f470*/  IMAD R13, R13, R22, RZ ;  /* 0x000000160d0d7224 */ /* 0x002fc800078e02ff */
[C---:B------:R-:W-:Y:S02]  /*f480*/  IMAD R21, R12.reuse, R21, R13 ;  /* 0x000000150c157224 */ /* 0x040fe400078e020d */
[----:B------:R-:W-:-:S04]  /*f490*/  IMAD.WIDE.U32 R12, R12, R22, RZ ;  /* 0x000000160c0c7225 */ /* 0x000fc800078e00ff */
[-C--:B---3--:R-:W-:Y:S02]  /*f4a0*/  IMAD R22, R15, R193.reuse, RZ ;  /* 0x000000c10f167224 */ /* 0x088fe400078e02ff */
        /* <DEDUP_REMOVED lines=20> */
[----:B------:R-:W-:-:S02]  /*f5f0*/  VIADD R21, R19, UR39 ;  /* 0x0000002713157c36 */ /* 0x000fc40008000000 */
        /* <DEDUP_REMOVED lines=8> */
[----:B0-----:R-:W-:-:S04]  /*f680*/  LEA R15, P0, R14, R12, 0x2 ;  /* 0x0000000c0e0f7211 */ /* 0x001fc800078010ff */
[----:B-1----:R-:W-:Y:S02]  /*f690*/  LEA.HI.X R9, R14, R13, R9, 0x2, P0 ;  /* 0x0000000d0e097211 */ /* 0x002fe400000f1409 */
[----:B------:R-:W-:Y:S04]  /*f6a0*/  SHFL.IDX PT, R14, R15, 0x1, 0x1c1f ;  /* 0x003c1f000f0e7f89 */ /* 0x000fe800000e0000 */
[----:B------:R-:W-:Y:S01]  /*f6b0*/  SHFL.IDX PT, R13, R9, RZ, 0x1c1f ;  /* 0x001c1fff090d7589 */ /* 0x000fe200000e0000 */
[----:B--2---:R-:W-:-:S05]  /*f6c0*/  IMAD.MOV R12, RZ, RZ, -R156 ;  /* 0x000000ffff0c7224 */ /* 0x004fca00078e0a9c */
[----:B------:R-:W-:Y:S02]  /*f6d0*/  ISETP.NE.AND P0, PT, R190, R12, PT ;  /* 0x0000000cbe00720c */ /* 0x000fe40003f05270 */
        /* <DEDUP_REMOVED lines=8> */
.L_x_5165:
        /* <DEDUP_REMOVED lines=10> */
[----:B------:R-:W-:-:S04]  /*f800*/  SHF.R.S32.HI R9, RZ, 0x1f, R0 ;  /* 0x0000001fff097819 */ /* 0x000fc80000011400 */
[----:B------:R-:W-:-:S04]  /*f810*/  LEA.HI R9, R9, R0, RZ, 0x3 ;  /* 0x0000000009097211 */ /* 0x000fc800078f18ff */
[----:B0-----:R-:W-:-:S05]  /*f820*/  SHF.R.S32.HI R3, RZ, 0x3, R9 ;  /* 0x00000003ff037819 */ /* 0x001fca0000011409 */
        /* <DEDUP_REMOVED lines=9> */
[----:B------:R-:W-:Y:S01]  /*f8c0*/  IMAD.X R25, RZ, RZ, R5, P3 ;  /* 0x000000ffff197224 */ /* 0x000fe200018e0605 */
[----:B------:R-:W-:Y:S02]  /*f8d0*/  IADD3 R53, P3, R4, 0x8000, RZ ;  /* 0x0000800004357810 */ /* 0x000fe40007f7e0ff */
[----:B------:R-:W-:Y:S02]  /*f8e0*/  SHF.R.U64 R44, R44, 0x3, RZ ;  /* 0x000000032c2c7819 */ /* 0x000fe400000012ff */
[----:B------:R-:W-:Y:S01]  /*f8f0*/  LOP3.LUT R52, R53, 0x380, RZ, 0xc0, !PT ;  /* 0x0000038035347812 */ /* 0x000fe200078ec0ff */
[----:B------:R-:W-:Y:S01]  /*f900*/  IMAD R8, R8, UR8, RZ ;  /* 0x0000000808087c24 */ /* 0x000fe2000f8e02ff */
[----:B------:R-:W-:Y:S01]  /*f910*/  IADD3 R49, P2, R4, 0x7000, RZ ;  /* 0x0000700004317810 */ /* 0x000fe20007f5e0ff */
[----:B------:R-:W5:Y:S01]  /*f920*/  LD.E.128 R24, desc[UR42][R24.64] ;  /* 0x0000002a18187980 */ /* 0x000f62000c101d00 */
[----:B------:R-:W-:-:S02]  /*f930*/  SHF.R.U64 R52, R52, 0x3, RZ ;  /* 0x0000000334347819 */ /* 0x000fc400000012ff */
[C---:B------:R-:W-:Y:S02]  /*f940*/  IADD3 R29, P4, R4.reuse, 0x2000, RZ ;  /* 0x00002000041d7810 */ /* 0x040fe40007f9e0ff */
[C---:B------:R-:W-:Y:S02]  /*f950*/  IADD3 R33, P5, R4.reuse, 0x3000, RZ ;  /* 0x0000300004217810 */ /* 0x040fe40007fbe0ff */
[----:B------:R-:W-:Y:S02]  /*f960*/  IADD3 R37, P6, R4, 0x4000, RZ ;  /* 0x0000400004257810 */ /* 0x000fe40007fde0ff */
[----:B------:R-:W-:Y:S02]  /*f970*/  LOP3.LUT R40, R41, 0x380, RZ, 0xc0, !PT ;  /* 0x0000038029287812 */ /* 0x000fe400078ec0ff */
[----:B------:R-:W-:Y:S01]  /*f980*/  LOP3.LUT R52, R52, R53, RZ, 0x3c, !PT ;  /* 0x0000003534347212 */ /* 0x000fe200078e3cff */
[--C-:B------:R-:W-:Y:S01]  /*f990*/  IMAD.X R53, RZ, RZ, R5.reuse, P3 ;  /* 0x000000ffff357224 */ /* 0x100fe200018e0605 */
[----:B------:R-:W-:Y:S01]  /*f9a0*/  LOP3.LUT R44, R44, R45, RZ, 0x3c, !PT ;  /* 0x0000002d2c2c7212 */ /* 0x000fe200078e3cff */
[----:B------:R-:W-:Y:S01]  /*f9b0*/  IMAD.X R45, RZ, RZ, R5, P1 ;  /* 0x000000ffff2d7224 */ /* 0x000fe200008e0605 */
[----:B------:R-:W-:-:S02]  /*f9c0*/  LOP3.LUT R48, R49, 0x380, RZ, 0xc0, !PT ;  /* 0x0000038031307812 */ /* 0x000fc400078ec0ff */
[----:B------:R-:W-:Y:S01]  /*f9d0*/  IADD3 R11, P3, R4, 0xf000, RZ ;  /* 0x0000f000040b7810 */ /* 0x000fe20007f7e0ff */
[----:B------:R-:W5:Y:S01]  /*f9e0*/  LD.E.128 R52, desc[UR42][R52.64] ;  /* 0x0000002a34347980 */ /* 0x000f62000c101d00 */
[----:B------:R-:W-:Y:S02]  /*f9f0*/  LOP3.LUT R28, R29, 0x380, RZ, 0xc0, !PT ;  /* 0x000003801d1c7812 */ /* 0x000fe400078ec0ff */
[----:B------:R-:W-:Y:S01]  /*fa00*/  LOP3.LUT R32, R33, 0x380, RZ, 0xc0, !PT ;  /* 0x0000038021207812 */ /* 0x000fe200078ec0ff */
[----:B------:R-:W-:Y:S01]  /*fa10*/  IMAD.X R81, RZ, RZ, R5, P3 ;  /* 0x000000ffff517224 */ /* 0x000fe200018e0605 */
[----:B------:R-:W-:Y:S01]  /*fa20*/  LOP3.LUT R36, R37, 0x380, RZ, 0xc0, !PT ;  /* 0x0000038025247812 */ /* 0x000fe200078ec0ff */
[----:B------:R-:W5:Y:S01]  /*fa30*/  LD.E.128 R44, desc[UR42][R44.64] ;  /* 0x0000002a2c2c7980 */ /* 0x000f62000c101d00 */
[----:B------:R-:W-:Y:S02]  /*fa40*/  SHF.R.U64 R40, R40, 0x3, RZ ;  /* 0x0000000328287819 */ /* 0x000fe400000012ff */
[----:B------:R-:W-:-:S02]  /*fa50*/  IADD3 R73, P1, R4, 0xd000, RZ ;  /* 0x0000d00004497810 */ /* 0x000fc40007f3e0ff */
[----:B------:R-:W-:Y:S02]  /*fa60*/  SHF.R.U64 R48, R48, 0x3, RZ ;  /* 0x0000000330307819 */ /* 0x000fe400000012ff */
[----:B------:R-:W-:Y:S02]  /*fa70*/  SHF.R.U64 R28, R28, 0x3, RZ ;  /* 0x000000031c1c7819 */ /* 0x000fe400000012ff */
[----:B------:R-:W-:Y:S02]  /*fa80*/  SHF.R.U64 R32, R32, 0x3, RZ ;  /* 0x0000000320207819 */ /* 0x000fe400000012ff */
[----:B------:R-:W-:Y:S02]  /*fa90*/  SHF.R.U64 R36, R36, 0x3, RZ ;  /* 0x0000000324247819 */ /* 0x000fe400000012ff */
[----:B------:R-:W-:Y:S01]  /*faa0*/  LOP3.LUT R40, R40, R41, RZ, 0x3c, !PT ;  /* 0x0000002928287212 */ /* 0x000fe200078e3cff */
[----:B------:R-:W-:Y:S01]  /*fab0*/  IMAD.X R41, RZ, RZ, R5, P0 ;  /* 0x000000ffff297224 */ /* 0x000fe200000e0605 */
[----:B------:R-:W-:-:S02]  /*fac0*/  LOP3.LUT R72, R73, 0x380, RZ, 0xc0, !PT ;  /* 0x0000038049487812 */ /* 0x000fc400078ec0ff */
[----:B--2---:R-:W-:Y:S02]  /*fad0*/  ISETP.NE.AND P3, PT, R21, 0x1, PT ;  /* 0x000000011500780c */ /* 0x004fe40003f65270 */
[----:B------:R-:W-:Y:S01]  /*fae0*/  LOP3.LUT R48, R48, R49, RZ, 0x3c, !PT ;  /* 0x0000003130307212 */ /* 0x000fe200078e3cff */
[--C-:B------:R-:W-:Y:S01]  /*faf0*/  IMAD.X R49, RZ, RZ, R5.reuse, P2 ;  /* 0x000000ffff317224 */ /* 0x100fe200010e0605 */
[----:B------:R-:W-:Y:S01]  /*fb00*/  IADD3 R69, P0, R4, 0xc000, RZ ;  /* 0x0000c00004457810 */ /* 0x000fe20007f1e0ff */
[----:B------:R-:W5:Y:S01]  /*fb10*/  LD.E.128 R40, desc[UR42][R40.64] ;  /* 0x0000002a28287980 */ /* 0x000f62000c101d00 */
[----:B------:R-:W-:Y:S01]  /*fb20*/  LOP3.LUT R28, R28, R29, RZ, 0x3c, !PT ;  /* 0x0000001d1c1c7212 */ /* 0x000fe200078e3cff */
[--C-:B------:R-:W-:Y:S01]  /*fb30*/  IMAD.X R29, RZ, RZ, R5.reuse, P4 ;  /* 0x000000ffff1d7224 */ /* 0x100fe200020e0605 */
[----:B------:R-:W-:Y:S01]  /*fb40*/  LOP3.LUT R32, R32, R33, RZ, 0x3c, !PT ;  /* 0x0000002120207212 */ /* 0x000fe200078e3cff */
[--C-:B------:R-:W-:Y:S01]  /*fb50*/  IMAD.X R33, RZ, RZ, R5.reuse, P5 ;  /* 0x000000ffff217224 */ /* 0x100fe200028e0605 */
[----:B------:R-:W-:Y:S01]  /*fb60*/  LOP3.LUT R36, R36, R37, RZ, 0x3c, !PT ;  /* 0x0000002524247212 */ /* 0x000fe200078e3cff */
[----:B------:R-:W-:Y:S01]  /*fb70*/  IMAD.X R37, RZ, RZ, R5, P6 ;  /* 0x000000ffff257224 */ /* 0x000fe200030e0605 */
[----:B------:R-:W-:Y:S01]  /*fb80*/  IADD3 R77, P2, R4, 0xe000, RZ ;  /* 0x0000e000044d7810 */ /* 0x000fe20007f5e0ff */
[----:B------:R-:W0:Y:S01]  /*fb90*/  @P3 LDC R85, c[0x0][0xcec] ;  /* 0x00033b00ff553b82 */ /* 0x000e220000000800 */
[----:B------:R-:W-:Y:S01]  /*fba0*/  SHF.R.U64 R72, R72, 0x3, RZ ;  /* 0x0000000348487819 */ /* 0x000fe200000012ff */
[----:B------:R-:W5:Y:S01]  /*fbb0*/  LD.E.128 R28, desc[UR42][R28.64] ;  /* 0x0000002a1c1c7980 */ /* 0x000f62000c101d00 */
[----:B------:R-:W-:-:S02]  /*fbc0*/  LOP3.LUT R10, R11, 0x380, RZ, 0xc0, !PT ;  /* 0x000003800b0a7812 */ /* 0x000fc400078ec0ff */
[C---:B------:R-:W-:Y:S01]  /*fbd0*/  IADD3 R57, P4, R4.reuse, 0x9000, RZ ;  /* 0x0000900004397810 */ /* 0x040fe20007f9e0ff */
[----:B------:R-:W5:Y:S01]  /*fbe0*/  LD.E.128 R32, desc[UR42][R32.64] ;  /* 0x0000002a20207980 */ /* 0x000f62000c101d00 */
[C---:B------:R-:W-:Y:S01]  /*fbf0*/  IADD3 R61, P5, R4.reuse, 0xa000, RZ ;  /* 0x0000a000043d7810 */ /* 0x040fe20007fbe0ff */
[----:B------:R-:W1:Y:S01]  /*fc00*/  @P3 LDC R87, c[0x0][0xcf0] ;  /* 0x00033c00ff573b82 */ /* 0x000e620000000800 */
[C---:B------:R-:W-:Y:S01]  /*fc10*/  IADD3 R65, P6, R4.reuse, 0xb000, RZ ;  /* 0x0000b00004417810 */ /* 0x040fe20007fde0ff */
[----:B------:R-:W5:Y:S01]  /*fc20*/  LD.E.128 R36, desc[UR42][R36.64] ;  /* 0x0000002a24247980 */ /* 0x000f62000c101d00 */
[----:B------:R-:W-:Y:S02]  /*fc30*/  LOP3.LUT R68, R69, 0x380, RZ, 0xc0, !PT ;  /* 0x0000038045447812 */ /* 0x000fe400078ec0ff */
[----:B------:R-:W-:Y:S01]  /*fc40*/  LOP3.LUT R13, R4, 0x380, RZ, 0xc0, !PT ;  /* 0x00000380040d7812 */ /* 0x000fe200078ec0ff */
[----:B------:R-:W5:Y:S01]  /*fc50*/  LD.E.128 R48, desc[UR42][R48.64] ;  /* 0x0000002a30307980 */ /* 0x000f62000c101d00 */
[----:B------:R-:W-:-:S02]  /*fc60*/  LOP3.LUT R76, R77, 0x380, RZ, 0xc0, !PT ;  /* 0x000003804d4c7812 */ /* 0x000fc400078ec0ff */
[----:B------:R-:W-:Y:S01]  /*fc70*/  LOP3.LUT R72, R72, R73, RZ, 0x3c, !PT ;  /* 0x0000004948487212 */ /* 0x000fe200078e3cff */
[----:B------:R-:W-:Y:S01]  /*fc80*/  IMAD.X R73, RZ, RZ, R5, P1 ;  /* 0x000000ffff497224 */ /* 0x000fe200008e0605 */
[----:B------:R-:W-:Y:S02]  /*fc90*/  SHF.R.U64 R10, R10, 0x3, RZ ;  /* 0x000000030a0a7819 */ /* 0x000fe400000012ff */
[----:B------:R-:W-:Y:S02]  /*fca0*/  LOP3.LUT R56, R57, 0x380, RZ, 0xc0, !PT ;  /* 0x0000038039387812 */ /* 0x000fe400078ec0ff */
[----:B------:R-:W-:Y:S01]  /*fcb0*/  LOP3.LUT R60, R61, 0x380, RZ, 0xc0, !PT ;  /* 0x000003803d3c7812 */ /* 0x000fe200078ec0ff */
[----:B------:R-:W5:Y:S01]  /*fcc0*/  LD.E.128 R72, desc[UR42][R72.64] ;  /* 0x0000002a48487980 */ /* 0x000f62000c101d00 */
[----:B------:R-:W-:Y:S02]  /*fcd0*/  LOP3.LUT R64, R65, 0x380, RZ, 0xc0, !PT ;  /* 0x0000038041407812 */ /* 0x000fe400078ec0ff */
[----:B------:R-:W-:-:S02]  /*fce0*/  SHF.R.U64 R68, R68, 0x3, RZ ;  /* 0x0000000344447819 */ /* 0x000fc400000012ff */
[----:B------:R-:W-:Y:S02]  /*fcf0*/  SHF.R.U64 R13, R13, 0x3, RZ ;  /* 0x000000030d0d7819 */ /* 0x000fe400000012ff */
[----:B------:R-:W-:Y:S02]  /*fd00*/  ISETP.GE.AND P1, PT, R198, UR7, PT ;  /* 0x00000007c6007c0c */ /* 0x000fe4000bf26270 */
[----:B------:R-:W-:Y:S02]  /*fd10*/  SHF.R.U64 R76, R76, 0x3, RZ ;  /* 0x000000034c4c7819 */ /* 0x000fe400000012ff */
[----:B------:R-:W-:Y:S01]  /*fd20*/  LOP3.LUT R80, R10, R11, RZ, 0x3c, !PT ;  /* 0x0000000b0a507212 */ /* 0x000fe200078e3cff */
[----:B------:R-:W-:Y:S01]  /*fd30*/  IMAD R11, R7, UR9, R8 ;  /* 0x00000009070b7c24 */ /* 0x000fe2000f8e0208 */
[----:B------:R-:W-:Y:S02]  /*fd40*/  SHF.R.U64 R56, R56, 0x3, RZ ;  /* 0x0000000338387819 */ /* 0x000fe400000012ff */
[----:B------:R-:W-:-:S02]  /*fd50*/  SHF.R.U64 R60, R60, 0x3, RZ ;  /* 0x000000033c3c7819 */ /* 0x000fc400000012ff */
[----:B------:R-:W-:Y:S01]  /*fd60*/  SHF.R.U64 R64, R64, 0x3, RZ ;  /* 0x0000000340407819 */ /* 0x000fe200000012ff */
[----:B------:R-:W5:Y:S01]  /*fd70*/  LD.E.128 R80, desc[UR42][R80.64] ;  /* 0x0000002a50507980 */ /* 0x000f62000c101d00 */
[----:B------:R-:W-:Y:S01]  /*fd80*/  LOP3.LUT R68, R68, R69, RZ, 0x3c, !PT ;  /* 0x0000004544447212 */ /* 0x000fe200078e3cff */
[--C-:B------:R-:W-:Y:S01]  /*fd90*/  IMAD.X R69, RZ, RZ, R5.reuse, P0 ;  /* 0x000000ffff457224 */ /* 0x100fe200000e0605 */
[----:B------:R-:W-:Y:S02]  /*fda0*/  LOP3.LUT R4, R13, R4, RZ, 0x3c, !PT ;  /* 0x000000040d047212 */ /* 0x000fe400078e3cff */
[----:B------:R-:W-:Y:S02]  /*fdb0*/  SEL R8, RZ, 0xffffffff, P1 ;  /* 0xffffffffff087807 */ /* 0x000fe40000800000 */
[----:B------:R-:W-:Y:S01]  /*fdc0*/  LOP3.LUT R76, R76, R77, RZ, 0x3c, !PT ;  /* 0x0000004d4c4c7212 */ /* 0x000fe200078e3cff */
[--C-:B------:R-:W-:Y:S01]  /*fdd0*/  IMAD.X R77, RZ, RZ, R5.reuse, P2 ;  /* 0x000000ffff4d7224 */ /* 0x100fe200010e0605 */
[----:B------:R-:W-:Y:S01]  /*fde0*/  ISETP.GE.AND P0, PT, R197, UR7, PT ;  /* 0x00000007c5007c0c */ /* 0x000fe2000bf06270 */
[----:B------:R2:W5:Y:S01]  /*fdf0*/  LD.E.128 R12, desc[UR42][R4.64] ;  /* 0x0000002a040c7980 */ /* 0x000562000c101d00 */
[----:B------:R-:W-:Y:S01]  /*fe00*/  LOP3.LUT R56, R56, R57, RZ, 0x3c, !PT ;  /* 0x0000003938387212 */ /* 0x000fe200078e3cff */
[--C-:B------:R-:W-:Y:S01]  /*fe10*/  IMAD.X R57, RZ, RZ, R5.reuse, P4 ;  /* 0x000000ffff397224 */ /* 0x100fe200020e0605 */
[----:B------:R-:W-:Y:S01]  /*fe20*/  LOP3.LUT R60, R60, R61, RZ, 0x3c, !PT ;  /* 0x0000003d3c3c7212 */ /* 0x000fe200078e3cff */
[--C-:B------:R-:W-:Y:S01]  /*fe30*/  IMAD.X R61, RZ, RZ, R5.reuse, P5 ;  /* 0x000000ffff3d7224 */ /* 0x100fe200028e0605 */
[----:B------:R-:W-:Y:S01]  /*fe40*/  LOP3.LUT R64, R64, R65, RZ, 0x3c, !PT ;  /* 0x0000004140407212 */ /* 0x000fe200078e3cff */
[----:B------:R-:W-:Y:S01]  /*fe50*/  IMAD.X R65, RZ, RZ, R5, P6 ;  /* 0x000000ffff417224 */ /* 0x000fe200030e0605 */
[----:B------:R-:W-:Y:S01]  /*fe60*/  ISETP.GE.AND P2, PT, R18, UR7, PT ;  /* 0x0000000712007c0c */ /* 0x000fe2000bf46270 */
[----:B------:R-:W-:Y:S01]  /*fe70*/  IMAD.SHL.U32 R10, R8, 0x2, RZ ;  /* 0x00000002080a7824 */ /* 0x000fe200078e00ff */
[----:B------:R-:W-:Y:S01]  /*fe80*/  SEL R8, RZ, 0xffffffff, P0 ;  /* 0xffffffffff087807 */ /* 0x000fe20000000000 */
[----:B--2---:R-:W-:Y:S01]  /*fe90*/  IMAD.WIDE.U32 R4, R7, UR8, RZ ;  /* 0x0000000807047c25 */ /* 0x004fe2000f8e00ff */
[----:B------:R-:W-:Y:S01]  /*fea0*/  LOP3.LUT R9, R9, 0xfffffff8, RZ, 0xc0, !PT ;  /* 0xfffffff809097812 */ /* 0x000fe200078ec0ff */
[----:B------:R-:W-:Y:S01]  /*feb0*/  ULDC.64 UR8, c[0x0][0xbe8] ;  /* 0x0002fa0000087ab9 */ /* 0x000fe20000000a00 */
[----:B------:R-:W-:Y:S01]  /*fec0*/  SEL R7, RZ, 0x1, P2 ;  /* 0x00000001ff077807 */ /* 0x000fe20001000000 */
[----:B------:R-:W-:Y:S01]  /*fed0*/  IMAD.IADD R5, R5, 0x1, R11 ;  /* 0x0000000105057824 */ /* 0x000fe200078e020b */
[----:B------:R-:W5:Y:S01]  /*fee0*/  LD.E.128 R56, desc[UR42][R56.64] ;  /* 0x0000002a38387980 */ /* 0x000f62000c101d00 */
[----:B------:R-:W-:Y:S01]  /*fef0*/  IMAD.SHL.U32 R8, R8, 0x4, RZ ;  /* 0x0000000408087824 */ /* 0x000fe200078e00ff */
[----:B------:R-:W-:Y:S01]  /*ff00*/  LOP3.LUT R7, R10, 0x2, R7, 0xe2, !PT ;  /* 0x000000020a077812 */ /* 0x000fe200078ee207 */
[----:B------:R-:W-:Y:S01]  /*ff10*/  IMAD.IADD R0, R0, 0x1, -R9 ;  /* 0x0000000100007824 */ /* 0x000fe200078e0a09 */
[----:B------:R-:W-:Y:S01]  /*ff20*/  ISETP.GE.AND P0, PT, R196, UR7, PT ;  /* 0x00000007c4007c0c */ /* 0x000fe2000bf06270 */
[C---:B------:R-:W-:Y:S01]  /*ff30*/  IMAD.WIDE.U32 R4, R193.reuse, UR8, R4 ;  /* 0x00000008c1047c25 */ /* 0x040fe2000f8e0004 */
[----:B------:R-:W-:Y:S01]  /*ff40*/  LOP3.LUT R7, R8, 0x4, R7, 0xe2, !PT ;  /* 0x0000000408077812 */ /* 0x000fe200078ee207 */
[----:B------:R-:W5:Y:S01]  /*ff50*/  LD.E.128 R60, desc[UR42][R60.64] ;  /* 0x0000002a3c3c7980 */ /* 0x000f62000c101d00 */
[----:B------:R-:W-:Y:S01]  /*ff60*/  SHF.R.S32.HI R9, RZ, 0x1f, R192 ;  /* 0x0000001fff097819 */ /* 0x000fe200000114c0 */
[----:B------:R-:W-:Y:S01]  /*ff70*/  IMAD R0, R0, 0x20, R3 ;  /* 0x0000002000007824 */ /* 0x000fe200078e0203 */
[----:B------:R-:W-:Y:S01]  /*ff80*/  SEL R8, RZ, 0xffffffff, P0 ;  /* 0xffffffffff087807 */ /* 0x000fe20000000000 */
[----:B------:R-:W-:Y:S01]  /*ff90*/  IMAD R5, R193, UR9, R5 ;  /* 0x00000009c1057c24 */ /* 0x000fe2000f8e0205 */
[----:B------:R-:W-:Y:S01]  /*ffa0*/  ISETP.GE.AND P0, PT, R195, UR7, PT ;  /* 0x00000007c3007c0c */ /* 0x000fe2000bf06270 */
[----:B------:R-:W-:Y:S01]  /*ffb0*/  ULDC.64 UR8, c[0x0][0xbf0] ;  /* 0x0002fc0000087ab9 */ /* 0x000fe20000000a00 */
[----:B------:R-:W-:Y:S01]  /*ffc0*/  VIADD R20, R0, UR39 ;  /* 0x0000002700147c36 */ /* 0x000fe20008000000 */
[----:B------:R-:W5:Y:S01]  /*ffd0*/  LD.E.128 R64, desc[UR42][R64.64] ;  /* 0x0000002a40407980 */ /* 0x000f62000c101d00 */
[----:B------:R-:W-:Y:S01]  /*ffe0*/  IMAD R11, R9, UR8, RZ ;  /* 0x00000008090b7c24 */ /* 0x000fe2000f8e02ff */
[----:B------:R-:W-:Y:S01]  /*fff0*/  SEL R9, RZ, 0xffffffff, P0 ;  /* 0xffffffffff097807 */ /* 0x000fe20000000000 */
[----:B------:R-:W-:Y:S01]  /*10000*/  IMAD.SHL.U32 R8, R8, 0x8, RZ ;  /* 0x0000000808087824 */ /* 0x000fe200078e00ff */
[----:B------:R-:W5:Y:S01]  /*10010*/  LD.E.128 R68, desc[UR42][R68.64] ;  /* 0x0000002a44447980 */ /* 0x000f62000c101d00 */
[----:B0-----:R-:W-:-:S03]  /*10020*/  @P3 IMAD.HI.U32 R0, R20, R85, RZ ;  /* 0x0000005514003227 */ /* 0x001fc600078e00ff */
[----:B------:R-:W-:Y:S01]  /*10030*/  LOP3.LUT R8, R8, 0x8, R7, 0xe2, !PT ;  /* 0x0000000808087812 */ /* 0x000fe200078ee207 */
[----:B------:R-:W-:Y:S01]  /*10040*/  IMAD.SHL.U32 R9, R9, 0x10, RZ ;  /* 0x0000001009097824 */ /* 0x000fe200078e00ff */
[----:B------:R-:W5:Y:S01]  /*10050*/  LD.E.128 R76, desc[UR42][R76.64] ;  /* 0x0000002a4c4c7980 */ /* 0x000f62000c101d00 */
[----:B------:R-:W-:Y:S01]  /*10060*/  IMAD.MOV.U32 R7, RZ, RZ, R20 ;  /* 0x000000ffff077224 */ /* 0x000fe200078e0014 */
[----:B-1----:R-:W-:Y:S01]  /*10070*/  @P3 SHF.R.U32.HI R7, RZ, R87, R0 ;  /* 0x00000057ff073219 */ /* 0x002fe20000011600 */
[C---:B------:R-:W-:Y:S02]  /*10080*/  IMAD R11, R192.reuse, UR9, R11 ;  /* 0x00000009c00b7c24 */ /* 0x040fe4000f8e020b */
[----:B------:R-:W-:Y:S01]  /*10090*/  IMAD.WIDE.U32 R4, R192, UR8, R4 ;  /* 0x00000008c0047c25 */ /* 0x000fe2000f8e0004 */
[----:B------:R-:W-:Y:S01]  /*100a0*/  LOP3.LUT R8, R9, 0x10, R8, 0xe2, !PT ;  /* 0x0000001009087812 */ /* 0x000fe200078ee208 */
[----:B------:R-:W-:Y:S01]  /*100b0*/  ULDC.64 UR8, c[0x0][0xbe0] ;  /* 0x0002f80000087ab9 */ /* 0x000fe20000000a00 */
[----:B------:R-:W-:Y:S01]  /*100c0*/  SHF.R.S32.HI R9, RZ, 0x1f, R7 ;  /* 0x0000001fff097819 */ /* 0x000fe20000011407 */
[----:B------:R-:W-:Y:S01]  /*100d0*/  IMAD.IADD R5, R5, 0x1, R11 ;  /* 0x0000000105057824 */ /* 0x000fe200078e020b */
[----:B------:R-:W-:Y:S01]  /*100e0*/  ISETP.GE.AND P0, PT, R194, UR7, PT ;  /* 0x00000007c2007c0c */ /* 0x000fe2000bf06270 */
[----:B------:R-:W-:Y:S01]  /*100f0*/  IMAD.MOV R11, RZ, RZ, -R7 ;  /* 0x000000ffff0b7224 */ /* 0x000fe200078e0a07 */
[----:B------:R-:W-:Y:S01]  /*10100*/  @!PT LDS RZ, [RZ] ;  /* 0x00000000fffff984 */ /* 0x000fe20000000800 */
[----:B------:R-:W-:Y:S01]  /*10110*/  @!PT LDS RZ, [RZ] ;  /* 0x00000000fffff984 */ /* 0x000fe20000000800 */
[----:B------:R-:W-:Y:S01]  /*10120*/  @!PT LDS RZ, [RZ] ;  /* 0x00000000fffff984 */ /* 0x000fe20000000800 */
[----:B------:R-:W-:Y:S01]  /*10130*/  @!PT LDS RZ, [RZ] ;  /* 0x00000000fffff984 */ /* 0x000fe20000000800 */
[----:B------:R0:W-:Y:S06]  /*10140*/  MEMBAR.ALL.CTA ;  /* 0x0000000000007992 */ /* 0x0001ec0000008000 */
[----:B0-----:R-:W0:Y:S01]  /*10150*/  FENCE.VIEW.ASYNC.S ;  /* 0x00000000000073c6 */ /* 0x001e220000000000 */
[----:B------:R-:W-:Y:S01]  /*10160*/  IMAD R10, R9, UR8, RZ ;  /* 0x00000008090a7c24 */ /* 0x000fe2000f8e02ff */
[----:B------:R-:W-:Y:S01]  /*10170*/  SEL R0, RZ, 0xffffffff, P0 ;  /* 0xffffffffff007807 */ /* 0x000fe20000000000 */
[----:B------:R-:W-:-:S02]  /*10180*/  IMAD R9, R21, R11, R20 ;  /* 0x0000000b15097224 */ /* 0x000fc400078e0214 */
[----:B------:R-:W-:-:S04]  /*10190*/  IMAD.WIDE.U32 R4, R7, UR8, R4 ;  /* 0x0000000807047c25 */ /* 0x000fc8000f8e0004 */
[----:B------:R-:W-:Y:S01]  /*101a0*/  IMAD.SHL.U32 R85, R0, 0x20, RZ ;  /* 0x0000002000557824 */ /* 0x000fe200078e00ff */
[----:B------:R-:W-:Y:S01]  /*101b0*/  SHF.R.S32.HI R0, RZ, 0x1f, R9 ;  /* 0x0000001fff007819 */ /* 0x000fe20000011409 */
[----:B------:R-:W-:Y:S01]  /*101c0*/  IMAD R11, R7, UR9, R10 ;  /* 0x00000009070b7c24 */ /* 0x000fe2000f8e020a */
[----:B------:R-:W-:Y:S01]  /*101d0*/  ULDC.64 UR8, c[0x0][0xbd8] ;  /* 0x0002f60000087ab9 */ /* 0x000fe20000000a00 */
[----:B------:R-:W-:Y:S01]  /*101e0*/  IMAD R86, R21, UR6, RZ ;  /* 0x0000000615567c24 */ /* 0x000fe2000f8e02ff */
[----:B------:R-:W-:Y:S01]  /*101f0*/  LOP3.LUT R8, R85, 0x20, R8, 0xe2, !PT ;  /* 0x0000002055087812 */ /* 0x000fe200078ee208 */
[----:B------:R-:W-:Y:S02]  /*10200*/  IMAD.IADD R5, R5, 0x1, R11 ;  /* 0x0000000105057824 */ /* 0x000fe400078e020b */
[----:B------:R-:W-:Y:S02]  /*10210*/  IMAD R0, R0, UR8, RZ ;  /* 0x0000000800007c24 */ /* 0x000fe4000f8e02ff */
[----:B------:R-:W-:-:S02]  /*10220*/  VIADD R85, R3, UR39 ;  /* 0x0000002703557c36 */ /* 0x000fc40008000000 */
[C---:B------:R-:W-:Y:S02]  /*10230*/  VIADD R153, R18.reuse, 0x180 ;  /* 0x0000018012997836 */ /* 0x040fe40000000000 */
[C---:B------:R-:W-:Y:S02]  /*10240*/  IMAD R11, R9.reuse, UR9, R0 ;  /* 0x00000009090b7c24 */ /* 0x040fe4000f8e0200 */
[----:B------:R-:W-:Y:S01]  /*10250*/  IMAD.WIDE.U32 R4, R9, UR8, R4 ;  /* 0x0000000809047c25 */ /* 0x000fe2000f8e0004 */
[----:B------:R-:W-:Y:S01]  /*10260*/  ISETP.GE.AND P1, PT, R85, R86, PT ;  /* 0x000000565500720c */ /* 0x000fe20003f26270 */
[----:B------:R-:W-:Y:S01]  /*10270*/  ULDC.64 UR8, c[0x0][0xb80] ;  /* 0x0002e00000087ab9 */ /* 0x000fe20000000a00 */
[----:B------:R-:W-:Y:S01]  /*10280*/  ISETP.GE.AND P0, PT, R153, UR7, PT ;  /* 0x0000000799007c0c */ /* 0x000fe2000bf06270 */
[----:B------:R-:W-:Y:S01]  /*10290*/  VIADD R152, R18, 0x1c0 ;  /* 0x000001c012987836 */ /* 0x000fe20000000000 */
[----:B------:R-:W-:Y:S01]  /*102a0*/  LEA R22, P2, R4, UR8, 0x1 ;  /* 0x0000000804167c11 */ /* 0x000fe2000f8408ff */
[----:B------:R-:W-:-:S02]  /*102b0*/  IMAD.IADD R3, R5, 0x1, R11 ;  /* 0x0000000105037824 */ /* 0x000fc400078e020b */
[----:B------:R-:W-:Y:S01]  /*102c0*/  VIADD R0, R17, 0x38820 ;  /* 0x0003882011007836 */ /* 0x000fe20000000000 */
[----:B------:R-:W-:Y:S02]  /*102d0*/  SEL R7, RZ, 0x40, P0 ;  /* 0x00000040ff077807 */ /* 0x000fe40000000000 */
[----:B------:R-:W-:Y:S02]  /*102e0*/  ISETP.GE.AND P0, PT, R152, UR7, PT ;  /* 0x0000000798007c0c */ /* 0x000fe4000bf06270 */
[----:B------:R-:W-:Y:S02]  /*102f0*/  LEA.HI.X R84, R4, UR9, R3, 0x1, P2 ;  /* 0x0000000904547c11 */ /* 0x000fe400090f0c03 */
[----:B------:R-:W-:Y:S02]  /*10300*/  PRMT R0, RZ, 0x654, R0 ;  /* 0x00000654ff007816 */ /* 0x000fe40000000000 */
[----:B------:R-:W-:Y:S01]  /*10310*/  LOP3.LUT R7, R8, R7, RZ, 0xfc, !PT ;  /* 0x0000000708077212 */ /* 0x000fe200078efcff */
[----:B0-----:R0:W1:Y:S01]  /*10320*/  SHFL.IDX PT, R4, R22, RZ, 0x181f ;  /* 0x00181fff16047589 */ /* 0x00106200000e0000 */
[----:B------:R-:W-:Y:S01]  /*10330*/  SEL R8, RZ, 0x80, P0 ;  /* 0x00000080ff087807 */ /* 0x000fe20000000000 */
[----:B------:R2:W-:Y:S01]  /*10340*/  SYNCS.ARRIVE.TRANS64.RED.A1T0 RZ, [R0+URZ], RZ ;  /* 0x000000ff00ff79a7 */ /* 0x0005e2000810043f */
[----:B------:R-:W-:Y:S01]  /*10350*/  BSSY B1, `(.L_x_5167) ;  /* 0x000002a000017945 */ /* 0x000fe20003800000 */
[----:B------:R0:W3:Y:S01]  /*10360*/  SHFL.IDX PT, R5, R84, RZ, 0x181f ;  /* 0x00181fff54057589 */ /* 0x0000e200000e0000 */
[----:B------:R-:W-:-:S02]  /*10370*/  SHF.R.S32.HI R154, RZ, 0x1f, R198 ;  /* 0x0000001fff9a7819 */ /* 0x000fc400000114c6 */
[----:B--2---:R-:W-:Y:S01]  /*10380*/  LOP3.LUT R0, R7, R8, RZ, 0xfc, !PT ;  /* 0x0000000807007212 */ /* 0x004fe200078efcff */
        /* <DEDUP_REMOVED lines=8> */
[-C--:B-1----:R-:W-:Y:S01]  /*10410*/  @!P1 LEA R8, P2, R198, R4.reuse, 0x1 ;  /* 0x00000004c6089211 */ /* 0x082fe200078408ff */
[----:B---3--:R-:W-:Y:S02]  /*10420*/  @!P0 IMAD.WIDE R10, R18, 0x2, R4 ;  /* 0x00000002120a8825 */ /* 0x008fe400078e0204 */
[----:B------:R-:W-:Y:S02]  /*10430*/  @!P4 LEA R20, P5, R197, R4, 0x1 ;  /* 0x00000004c514c211 */ /* 0x000fe400078a08ff */
[----:B------:R-:W-:Y:S01]  /*10440*/  @!P1 LEA.HI.X R9, R198, R5, R154, 0x1, P2 ;  /* 0x00000005c6099211 */ /* 0x000fe200010f0c9a */
[----:B-----5:R1:W-:Y:S01]  /*10450*/  @!P0 ST.E.128 desc[UR42][R10.64], R12 ;  /* 0x0000000c0a008985 */ /* 0x0203e2000c101d2a */
[----:B------:R-:W-:Y:S02]  /*10460*/  ISETP.GE.AND P2, PT, R195, UR7, PT ;  /* 0x00000007c3007c0c */ /* 0x000fe4000bf46270 */
[----:B------:R-:W-:Y:S01]  /*10470*/  LOP3.LUT P0, RZ, R7, 0x40, RZ, 0xc0, !PT ;  /* 0x0000004007ff7812 */ /* 0x000fe2000780c0ff */
[----:B------:R2:W-:Y:S01]  /*10480*/  @!P1 ST.E.128 desc[UR42][R8.64], R28 ;  /* 0x0000001c08009985 */ /* 0x0005e2000c101d2a */
[----:B------:R-:W-:-:S02]  /*10490*/  ISETP.GE.AND P1, PT, R194, UR7, PT ;  /* 0x00000007c2007c0c */ /* 0x000fc4000bf26270 */
[----:B------:R-:W-:Y:S02]  /*104a0*/  @!P4 LEA.HI.X R21, R197, R5, R3, 0x1, P5 ;  /* 0x00000005c515c211 */ /* 0x000fe400028f0c03 */
[----:B------:R-:W-:-:S03]  /*104b0*/  SHF.R.S32.HI R3, RZ, 0x1f, R194 ;  /* 0x0000001fff037819 */ /* 0x000fc600000114c2 */
[----:B------:R4:W-:Y:S01]  /*104c0*/  @!P4 ST.E.128 desc[UR42][R20.64], R36 ;  /* 0x000000241400c985 */ /* 0x0009e2000c101d2a */
[CC--:B-1----:R-:W-:Y:S02]  /*104d0*/  @!P3 LEA R14, P6, R196.reuse, R4.reuse, 0x1 ;  /* 0x00000004c40eb211 */ /* 0x0c2fe400078c08ff */
[CC--:B------:R-:W-:Y:S02]  /*104e0*/  @!P2 LEA R12, P5, R195.reuse, R4.reuse, 0x1 ;  /* 0x00000004c30ca211 */ /* 0x0c0fe400078a08ff */
[-C--:B------:R-:W-:Y:S02]  /*104f0*/  @!P3 LEA.HI.X R15, R196, R5.reuse, R87, 0x1, P6 ;  /* 0x00000005c40fb211 */ /* 0x080fe400030f0c57 */
[----:B------:R-:W-:Y:S02]  /*10500*/  LOP3.LUT P6, RZ, R0, 0x80, RZ, 0xc0, !PT ;  /* 0x0000008000ff7812 */ /* 0x000fe400078cc0ff */
[----:B------:R-:W-:Y:S01]  /*10510*/  @!P2 LEA.HI.X R13, R195, R5, R88, 0x1, P5 ;  /* 0x00000005c30da211 */ /* 0x000fe200028f0c58 */
[----:B------:R4:W-:Y:S01]  /*10520*/  @!P3 ST.E.128 desc[UR42][R14.64], R44 ;  /* 0x0000002c0e00b985 */ /* 0x0009e2000c101d2a */
[----:B------:R-:W-:-:S02]  /*10530*/  @!P1 LEA R10, P5, R194, R4, 0x1 ;  /* 0x00000004c20a9211 */ /* 0x000fc400078a08ff */
[----:B--2---:R-:W-:Y:S01]  /*10540*/  SHF.R.S32.HI R9, RZ, 0x1f, R153 ;  /* 0x0000001fff097819 */ /* 0x004fe20000011499 */
[----:B------:R4:W-:Y:S01]  /*10550*/  @!P2 ST.E.128 desc[UR42][R12.64], R52 ;  /* 0x000000340c00a985 */ /* 0x0009e2000c101d2a */
[-C--:B------:R-:W-:Y:S02]  /*10560*/  @!P1 LEA.HI.X R11, R194, R5.reuse, R3, 0x1, P5 ;  /* 0x00000005c20b9211 */ /* 0x080fe400028f0c03 */
        /* <DEDUP_REMOVED lines=8> */
.L_x_5168:
[----:B------:R-:W-:Y:S05]  /*105f0*/  BSYNC B1 ;  /* 0x0000000000017941 */ /* 0x000fea0003800000 */
.L_x_5167:
[----:B------:R-:W-:Y:S01]  /*10600*/  VIADD R3, R85, 0x20 ;  /* 0x0000002055037836 */ /* 0x000fe20000000000 */
[----:B---34-:R2:W3:Y:S04]  /*10610*/  SHFL.IDX PT, R5, R84, 0x1, 0x181f ;  /* 0x00381f0054057f89 */ /* 0x0184e800000e0000 */
        /* <DEDUP_REMOVED lines=42> */
.L_x_5166:
[----:B------:R-:W-:Y:S01]  /*108c0*/  ULDC.64 UR8, c[0x0][0xc08] ;  /* 0x0003020000087ab9 */ /* 0x000fe20000000a00 */
[----:B------:R-:W-:Y:S01]  /*108d0*/  ULDC UR7, c[0x0][0xce8] ;  /* 0x00033a0000077ab9 */ /* 0x000fe20000000800 */
[----:B------:R-:W-:Y:S01]  /*108e0*/  IMAD R8, R8, UR8, RZ ;  /* 0x0000000808087c24 */ /* 0x000fe2000f8e02ff */
[----:B------:R-:W-:Y:S01]  /*108f0*/  UISETP.NE.AND UP0, UPT, UR7, 0x1, UPT ;  /* 0x000000010700788c */ /* 0x000fe2000bf05270 */
[C---:B------:R-:W-:Y:S01]  /*10900*/  IMAD.WIDE.U32 R4, R7.reuse, UR8, RZ ;  /* 0x0000000807047c25 */ /* 0x040fe2000f8e00ff */
[----:B------:R-:W-:Y:S01]  /*10910*/  ULDC.64 UR10, c[0x0][0xc30] ;  /* 0x00030c00000a7ab9 */ /* 0x000fe20000000a00 */
[----:B------:R-:W-:Y:S01]  /*10920*/  UIMAD UR6, UR6, UR7, URZ ;  /* 0x00000007060672a4 */ /* 0x000fe2000f8e023f */
[----:B------:R-:W-:Y:S01]  /*10930*/  BSSY B1, `(.L_x_5170) ;  /* 0x00000d3000017945 */ /* 0x000fe20003800000 */
[----:B0-----:R-:W-:Y:S01]  /*10940*/  IMAD R3, R7, UR9, R8 ;  /* 0x0000000907037c24 */ /* 0x001fe2000f8e0208 */
[----:B------:R-:W-:Y:S01]  /*10950*/  ULDC.64 UR8, c[0x0][0xc38] ;  /* 0x00030e0000087ab9 */ /* 0x000fe20000000a00 */
[----:B------:R-:W-:Y:S01]  /*10960*/  PLOP3.LUT P0, PT, PT, PT, UP0, 0x80, 0x0 ;  /* 0x000000000000781c */ /* 0x000fe20003f0f008 */
[----:B------:R-:W-:Y:S01]  /*10970*/  VIADD R0, R191, UR39 ;  /* 0x00000027bf007c36 */ /* 0x000fe20008000000 */
[----:B------:R-:W-:Y:S01]  /*10980*/  SHF.R.S32.HI R152, RZ, 0x1f, R201 ;  /* 0x0000001fff987819 */ /* 0x000fe200000114c9 */
[----:B------:R-:W-:Y:S01]  /*10990*/  IMAD.IADD R5, R5, 0x1, R3 ;  /* 0x0000000105057824 */ /* 0x000fe200078e0203 */
[----:B------:R-:W-:Y:S01]  /*109a0*/  SHF.R.S32.HI R3, RZ, 0x1f, R192 ;  /* 0x0000001fff037819 */ /* 0x000fe200000114c0 */
[----:B------:R-:W-:Y:S01]  /*109b0*/  IMAD.MOV.U32 R7, RZ, RZ, R0 ;  /* 0x000000ffff077224 */ /* 0x000fe200078e0000 */
[----:B------:R-:W-:Y:S01]  /*109c0*/  SHF.R.S32.HI R153, RZ, 0x1f, R202 ;  /* 0x0000001fff997819 */ /* 0x000fe200000114ca */
[----:B------:R-:W-:Y:S01]  /*109d0*/  IMAD.WIDE.U32 R4, R193, UR8, R4 ;  /* 0x00000008c1047c25 */ /* 0x000fe2000f8e0004 */
[----:B------:R-:W-:-:S02]  /*109e0*/  SHF.R.S32.HI R154, RZ, 0x1f, R203 ;  /* 0x0000001fff9a7819 */ /* 0x000fc400000114cb */
[----:B------:R-:W-:Y:S01]  /*109f0*/  SHF.R.S32.HI R155, RZ, 0x1f, R204 ;  /* 0x0000001fff9b7819 */ /* 0x000fe200000114cc */
[----:B------:R-:W-:Y:S01]  /*10a00*/  IMAD R5, R193, UR9, R5 ;  /* 0x00000009c1057c24 */ /* 0x000fe2000f8e0205 */
[----:B------:R-:W-:Y:S01]  /*10a10*/  ULDC.64 UR8, c[0x0][0xc40] ;  /* 0x0003100000087ab9 */ /* 0x000fe20000000a00 */
[----:B------:R-:W-:Y:S01]  /*10a20*/  VIADD R180, R23, 0x10 ;  /* 0x0000001017b47836 */ /* 0x000fe20000000000 */
[----:B------:R-:W-:Y:S01]  /*10a30*/  SHF.R.S32.HI R156, RZ, 0x1f, R205 ;  /* 0x0000001fff9c7819 */ /* 0x000fe200000114cd */
[----:B------:R-:W-:Y:S01]  /*10a40*/  IMAD R3, R3, UR8, RZ ;  /* 0x0000000803037c24 */ /* 0x000fe2000f8e02ff */
[----:B------:R-:W-:Y:S01]  /*10a50*/  SHF.R.S32.HI R157, RZ, 0x1f, R206 ;  /* 0x0000001fff9d7819 */ /* 0x000fe200000114ce */
[C---:B------:R-:W-:Y:S01]  /*10a60*/  IMAD.WIDE.U32 R4, R192.reuse, UR8, R4 ;  /* 0x00000008c0047c25 */ /* 0x040fe2000f8e0004 */
[----:B------:R-:W-:Y:S01]  /*10a70*/  @UP0 ULDC UR8, c[0x0][0xcec] ;  /* 0x00033b0000080ab9 */ /* 0x000fe20000000800 */
[----:B------:R-:W-:Y:S02]  /*10a80*/  SHF.R.S32.HI R158, RZ, 0x1f, R207 ;  /* 0x0000001fff9e7819 */ /* 0x000fe400000114cf */
[----:B------:R-:W-:Y:S01]  /*10a90*/  IMAD R3, R192, UR9, R3 ;  /* 0x00000009c0037c24 */ /* 0x000fe2000f8e0203 */
[----:B------:R-:W-:Y:S01]  /*10aa0*/  SHF.R.S32.HI R159, RZ, 0x1f, R208 ;  /* 0x0000001fff9f7819 */ /* 0x000fe200000114d0 */
[----:B------:R-:W-:Y:S01]  /*10ab0*/  VIADD R182, R23, 0x8 ;  /* 0x0000000817b67836 */ /* 0x000fe20000000000 */
[----:B------:R-:W-:Y:S01]  /*10ac0*/  SHF.R.S32.HI R160, RZ, 0x1f, R209 ;  /* 0x0000001fffa07819 */ /* 0x000fe200000114d1 */
[----:B------:R-:W-:Y:S01]  /*10ad0*/  IMAD.IADD R5, R5, 0x1, R3 ;  /* 0x0000000105057824 */ /* 0x000fe200078e0203 */
[----:B------:R-:W-:Y:S01]  /*10ae0*/  SHF.R.S32.HI R161, RZ, 0x1f, R210 ;  /* 0x0000001fffa17819 */ /* 0x000fe200000114d2 */
[----:B------:R-:W-:Y:S01]  /*10af0*/  @P0 IMAD.HI.U32 R3, R0, UR8, RZ ;  /* 0x0000000800030c27 */ /* 0x000fe2000f8e00ff */
[----:B------:R-:W-:Y:S01]  /*10b00*/  @UP0 ULDC UR8, c[0x0][0xcf0] ;  /* 0x00033c0000080ab9 */ /* 0x000fe20000000800 */
[----:B------:R-:W-:-:S02]  /*10b10*/  SHF.R.S32.HI R162, RZ, 0x1f, R211 ;  /* 0x0000001fffa27819 */ /* 0x000fc400000114d3 */
[----:B------:R-:W-:Y:S01]  /*10b20*/  SHF.R.S32.HI R163, RZ, 0x1f, R212 ;  /* 0x0000001fffa37819 */ /* 0x000fe200000114d4 */
[----:B------:R-:W-:Y:S01]  /*10b30*/  VIADD R179, R23, 0x10 ;  /* 0x0000001017b37836 */ /* 0x000fe20000000000 */
[----:B------:R-:W-:Y:S01]  /*10b40*/  @P0 SHF.R.U32.HI R7, RZ, UR8, R3 ;  /* 0x00000008ff070c19 */ /* 0x000fe20008011603 */
[----:B------:R-:W-:Y:S01]  /*10b50*/  ULDC.64 UR8, c[0x0][0xc48] ;  /* 0x0003120000087ab9 */ /* 0x000fe20000000a00 */
[----:B------:R-:W-:Y:S01]  /*10b60*/  SHF.R.S32.HI R164, RZ, 0x1f, R213 ;  /* 0x0000001fffa47819 */ /* 0x000fe200000114d5 */
[----:B------:R-:W-:Y:S01]  /*10b70*/  IMAD.WIDE.U32 R4, R199, UR8, R4 ;  /* 0x00000008c7047c25 */ /* 0x000fe2000f8e0004 */
[--C-:B------:R-:W-:Y:S02]  /*10b80*/  SHF.R.S32.HI R3, RZ, 0x1f, R7.reuse ;  /* 0x0000001fff037819 */ /* 0x100fe40000011407 */
[----:B------:R-:W-:Y:S01]  /*10b90*/  SHF.R.S32.HI R165, RZ, 0x1f, R214 ;  /* 0x0000001fffa57819 */ /* 0x000fe200000114d6 */
[----:B------:R-:W-:Y:S01]  /*10ba0*/  IMAD.MOV R9, RZ, RZ, -R7 ;  /* 0x000000ffff097224 */ /* 0x000fe200078e0a07 */
[----:B------:R-:W-:Y:S01]  /*10bb0*/  SHF.R.S32.HI R166, RZ, 0x1f, R215 ;  /* 0x0000001fffa67819 */ /* 0x000fe200000114d7 */
[----:B------:R-:W-:Y:S01]  /*10bc0*/  IMAD R8, R3, UR10, RZ ;  /* 0x0000000a03087c24 */ /* 0x000fe2000f8e02ff */
[----:B------:R-:W-:Y:S01]  /*10bd0*/  SHF.R.S32.HI R167, RZ, 0x1f, R216 ;  /* 0x0000001fffa77819 */ /* 0x000fe200000114d8 */
[----:B------:R-:W-:Y:S01]  /*10be0*/  IMAD R3, R9, UR7, R0 ;  /* 0x0000000709037c24 */ /* 0x000fe2000f8e0200 */
[----:B------:R-:W-:Y:S01]  /*10bf0*/  SHF.R.S32.HI R168, RZ, 0x1f, R217 ;  /* 0x0000001fffa87819 */ /* 0x000fe200000114d9 */
[----:B------:R-:W-:Y:S01]  /*10c00*/  IMAD R5, R199, UR9, R5 ;  /* 0x00000009c7057c24 */ /* 0x000fe2000f8e0205 */
[----:B------:R-:W-:Y:S01]  /*10c10*/  ULDC.64 UR8, c[0x0][0xc28] ;  /* 0x00030a0000087ab9 */ /* 0x000fe20000000a00 */
[C---:B------:R-:W-:Y:S01]  /*10c20*/  IMAD R9, R7.reuse, UR11, R8 ;  /* 0x0000000b07097c24 */ /* 0x040fe2000f8e0208 */
[----:B------:R-:W-:Y:S01]  /*10c30*/  SHF.R.S32.HI R0, RZ, 0x1f, R3 ;  /* 0x0000001fff007819 */ /* 0x000fe20000011403 */
[----:B------:R-:W-:Y:S01]  /*10c40*/  IMAD.WIDE.U32 R4, R7, UR10, R4 ;  /* 0x0000000a07047c25 */ /* 0x000fe2000f8e0004 */
[----:B------:R-:W-:-:S02]  /*10c50*/  SHF.R.S32.HI R169, RZ, 0x1f, R218 ;  /* 0x0000001fffa97819 */ /* 0x000fc400000114da */
[----:B------:R-:W-:Y:S01]  /*10c60*/  SHF.R.S32.HI R170, RZ, 0x1f, R219 ;  /* 0x0000001fffaa7819 */ /* 0x000fe200000114db */
[----:B------:R-:W-:Y:S01]  /*10c70*/  IMAD.IADD R5, R5, 0x1, R9 ;  /* 0x0000000105057824 */ /* 0x000fe200078e0209 */
[----:B------:R-:W-:Y:S01]  /*10c80*/  SHF.R.S32.HI R171, RZ, 0x1f, R220 ;  /* 0x0000001fffab7819 */ /* 0x000fe200000114dc */
[----:B------:R-:W-:Y:S01]  /*10c90*/  IMAD R0, R0, UR8, RZ ;  /* 0x0000000800007c24 */ /* 0x000fe2000f8e02ff */
[----:B------:R-:W-:Y:S01]  /*10ca0*/  SHF.R.S32.HI R172, RZ, 0x1f, R221 ;  /* 0x0000001fffac7819 */ /* 0x000fe200000114dd */
[C---:B------:R-:W-:Y:S01]  /*10cb0*/  IMAD.WIDE.U32 R4, R3.reuse, UR8, R4 ;  /* 0x0000000803047c25 */ /* 0x040fe2000f8e0004 */
[----:B------:R-:W-:Y:S02]  /*10cc0*/  SHF.R.S32.HI R20, RZ, 0x1f, R222 ;  /* 0x0000001fff147819 */ /* 0x000fe400000114de */
[----:B------:R-:W-:Y:S01]  /*10cd0*/  SHF.R.S32.HI R21, RZ, 0x1f, R223 ;  /* 0x0000001fff157819 */ /* 0x000fe200000114df */
[----:B------:R-:W-:Y:S01]  /*10ce0*/  IMAD R7, R3, UR9, R0 ;  /* 0x0000000903077c24 */ /* 0x000fe2000f8e0200 */
[----:B------:R-:W-:Y:S01]  /*10cf0*/  ULDC.64 UR8, c[0x0][0xc00] ;  /* 0x0003000000087ab9 */ /* 0x000fe20000000a00 */
[----:B------:R-:W-:Y:S01]  /*10d00*/  SHF.R.S32.HI R173, RZ, 0x1f, R224 ;  /* 0x0000001fffad7819 */ /* 0x000fe200000114e0 */
[----:B------:R-:W-:Y:S01]  /*10d10*/  VIADD R181, R23, 0x8 ;  /* 0x0000000817b57836 */ /* 0x000fe20000000000 */
[C---:B------:R-:W-:Y:S01]  /*10d20*/  LEA R0, P0, R4.reuse, UR8, 0x2 ;  /* 0x0000000804007c11 */ /* 0x040fe2000f8010ff */
[----:B------:R-:W-:Y:S01]  /*10d30*/  IMAD.IADD R3, R5, 0x1, R7 ;  /* 0x0000000105037824 */ /* 0x000fe200078e0207 */
[----:B------:R-:W-:Y:S01]  /*10d40*/  SHF.R.S32.HI R174, RZ, 0x1f, R225 ;  /* 0x0000001fffae7819 */ /* 0x000fe200000114e1 */
[----:B------:R-:W-:Y:S01]  /*10d50*/  VIADD R7, R19, UR39 ;  /* 0x0000002713077c36 */ /* 0x000fe20008000000 */
[----:B------:R-:W-:Y:S01]  /*10d60*/  SHF.R.S32.HI R175, RZ, 0x1f, R226 ;  /* 0x0000001fffaf7819 */ /* 0x000fe200000114e2 */
[----:B------:R0:W1:Y:S01]  /*10d70*/  SHFL.IDX PT, R13, R0, RZ, 0x1c1f ;  /* 0x001c1fff000d7589 */ /* 0x00006200000e0000 */
[----:B------:R-:W-:Y:S01]  /*10d80*/  LEA.HI.X R3, R4, UR9, R3, 0x2, P0 ;  /* 0x0000000904037c11 */ /* 0x000fe200080f1403 */
[----:B------:R-:W-:Y:S01]  /*10d90*/  VIADD R4, R17, 0x38820 ;  /* 0x0003882011047836 */ /* 0x000fe20000000000 */
[----:B------:R-:W-:-:S02]  /*10da0*/  ISETP.GE.AND P0, PT, R7, UR6, PT ;  /* 0x0000000607007c0c */ /* 0x000fc4000bf06270 */
[----:B------:R-:W-:Y:S01]  /*10db0*/  SHF.R.S32.HI R176, RZ, 0x1f, R227 ;  /* 0x0000001fffb07819 */ /* 0x000fe200000114e3 */
[----:B------:R0:W2:Y:S01]  /*10dc0*/  SHFL.IDX PT, R12, R3, RZ, 0x1c1f ;  /* 0x001c1fff030c7589 */ /* 0x0000a200000e0000 */
[----:B------:R-:W-:Y:S02]  /*10dd0*/  PRMT R4, RZ, 0x654, R4 ;  /* 0x00000654ff047816 */ /* 0x000fe40000000004 */
[----:B------:R-:W-:Y:S02]  /*10de0*/  SHF.R.S32.HI R177, RZ, 0x1f, R228 ;  /* 0x0000001fffb17819 */ /* 0x000fe400000114e4 */
[----:B------:R0:W-:Y:S01]  /*10df0*/  SYNCS.ARRIVE.TRANS64.RED.A1T0 RZ, [R4+URZ], RZ ;  /* 0x000000ff04ff79a7 */ /* 0x0001e2000810043f */
[----:B------:R-:W-:Y:S02]  /*10e00*/  SHF.R.S32.HI R178, RZ, 0x1f, R229 ;  /* 0x0000001fffb27819 */ /* 0x000fe400000114e5 */
[----:B------:R-:W-:Y:S02]  /*10e10*/  SHF.R.S32.HI R180, RZ, 0x1f, R180 ;  /* 0x0000001fffb47819 */ /* 0x000fe400000114b4 */
[----:B------:R-:W-:-:S02]  /*10e20*/  SHF.R.S32.HI R182, RZ, 0x1f, R182 ;  /* 0x0000001fffb67819 */ /* 0x000fc400000114b6 */
[----:B------:R-:W-:Y:S01]  /*10e30*/  SHF.R.S32.HI R183, RZ, 0x1f, R23 ;  /* 0x0000001fffb77819 */ /* 0x000fe20000011417 */
[----:B0-----:R-:W-:Y:S06]  /*10e40*/  @P0 BRA `(.L_x_5171) ;  /* 0x0000000800040947 */ /* 0x001fec0003800000 */
        /* <DEDUP_REMOVED lines=39> */
[CC--:B-1----:R-:W-:Y:S02]  /*110c0*/  @!P4 LEA R8, P2, R223.reuse, R13.reuse, 0x2 ;  /* 0x0000000ddf08c211 */ /* 0x0c2fe400078410ff */
        /* <DEDUP_REMOVED lines=89> */
.L_x_5171:
[----:B------:R-:W-:Y:S05]  /*11660*/  BSYNC B1 ;  /* 0x0000000000017941 */ /* 0x000fea0003800000 */
.L_x_5170:
        /* <DEDUP_REMOVED lines=13> */
[----:B------:R-:W-:Y:S01]  /*11740*/  @!P1 LEA R8, P5, R179, R0, 0x2 ;  /* 0x00000000b3089211 */ /* 0x000fe200078a10ff */
        /* <DEDUP_REMOVED lines=19> */
[----:B----4-:R-:W-:Y:S01]  /*11880*/  @!P5 LEA R10, P6, R226, R0, 0x2 ;  /* 0x00000000e20ad211 */ /* 0x010fe200078c10ff */
[----:B------:R3:W-:Y:S01]  /*11890*/  @!P4 ST.E.64 desc[UR42][R8.64], R46 ;  /* 0x0000002e0800c985 */ /* 0x0007e2000c101b2a */
[----:B------:R-:W-:Y:S02]  /*118a0*/  ISETP.GE.AND P3, PT, R222, UR6, PT ;  /* 0x00000006de007c0c */ /* 0x000fe4000bf66270 */
[----:B------:R-:W-:-:S02]  /*118b0*/  @!P5 LEA.HI.X R11, R226, R22, R175, 0x2, P6 ;  /* 0x00000016e20bd211 */ /* 0x000fc400030f14af */
[----:B------:R-:W-:-:S03]  /*118c0*/  ISETP.GE.AND P4, PT, R221, UR6, PT ;  /* 0x00000006dd007c0c */ /* 0x000fc6000bf86270 */
[----:B------:R4:W-:Y:S01]  /*118d0*/  @!P5 ST.E.64 desc[UR42][R10.64], R50 ;  /* 0x000000320a00d985 */ /* 0x0009e2000c101b2a */
[CC--:B0-----:R-:W-:Y:S02]  /*118e0*/  @!P0 LEA R4, P6, R225.reuse, R0.reuse, 0x2 ;  /* 0x00000000e1048211 */ /* 0x0c1fe400078c10ff */
[C---:B---3--:R-:W-:Y:S02]  /*118f0*/  @!P1 LEA R8, P5, R224.reuse, R0, 0x2 ;  /* 0x00000000e0089211 */ /* 0x048fe400078a10ff */
[-C--:B------:R-:W-:Y:S02]  /*11900*/  @!P0 LEA.HI.X R5, R225, R22.reuse, R174, 0x2, P6 ;  /* 0x00000016e1058211 */ /* 0x080fe400030f14ae */
[----:B------:R-:W-:Y:S02]  /*11910*/  @!P1 LEA.HI.X R9, R224, R22, R173, 0x2, P5 ;  /* 0x00000016e0099211 */ /* 0x000fe400028f14ad */
[----:B------:R-:W-:Y:S01]  /*11920*/  ISETP.GE.AND P5, PT, R220, UR6, PT ;  /* 0x00000006dc007c0c */ /* 0x000fe2000bfa6270 */
[----:B------:R0:W-:Y:S01]  /*11930*/  @!P0 ST.E.64 desc[UR42][R4.64], R54 ;  /* 0x0000003604008985 */ /* 0x0001e2000c101b2a */
[----:B----4-:R-:W-:-:S02]  /*11940*/  @!P2 LEA R10, P6, R223, R0, 0x2 ;  /* 0x00000000df0aa211 */ /* 0x010fc400078c10ff */
[----:B------:R-:W-:Y:S01]  /*11950*/  ISETP.GE.AND P0, PT, R219, UR6, PT ;  /* 0x00000006db007c0c */ /* 0x000fe2000bf06270 */
[----:B------:R3:W-:Y:S01]  /*11960*/  @!P1 ST.E.64 desc[UR42][R8.64], R58 ;  /* 0x0000003a08009985 */ /* 0x0007e2000c101b2a */
[----:B------:R-:W-:Y:S02]  /*11970*/  @!P2 LEA.HI.X R11, R223, R22, R21, 0x2, P6 ;  /* 0x00000016df0ba211 */ /* 0x000fe400030f1415 */
[-C--:B--2---:R-:W-:Y:S02]  /*11980*/  @!P3 LEA R12, P6, R222, R0.reuse, 0x2 ;  /* 0x00000000de0cb211 */ /* 0x084fe400078c10ff */
[----:B------:R-:W-:Y:S01]  /*11990*/  ISETP.GE.AND P1, PT, R218, UR6, PT ;  /* 0x00000006da007c0c */ /* 0x000fe2000bf26270 */
[----:B------:R2:W-:Y:S01]  /*119a0*/  @!P2 ST.E.64 desc[UR42][R10.64], R62 ;  /* 0x0000003e0a00a985 */ /* 0x0005e2000c101b2a */
[----:B------:R-:W-:Y:S02]  /*119b0*/  @!P4 LEA R14, P2, R221, R0, 0x2 ;  /* 0x00000000dd0ec211 */ /* 0x000fe400078410ff */
[----:B-1----:R-:W-:-:S02]  /*119c0*/  @!P3 LEA.HI.X R13, R222, R22, R20, 0x2, P6 ;  /* 0x00000016de0db211 */ /* 0x002fc400030f1414 */
[----:B------:R-:W-:Y:S02]  /*119d0*/  @!P4 LEA.HI.X R15, R221, R22, R172, 0x2, P2 ;  /* 0x00000016dd0fc211 */ /* 0x000fe400010f14ac */
[----:B------:R-:W-:Y:S01]  /*119e0*/  ISETP.GE.AND P2, PT, R217, UR6, PT ;  /* 0x00000006d9007c0c */ /* 0x000fe2000bf46270 */
[----:B------:R-:W-:Y:S01]  /*119f0*/  @!P3 ST.E.64 desc[UR42][R12.64], R66 ;  /* 0x000000420c00b985 */ /* 0x000fe2000c101b2a */
[----:B------:R-:W-:-:S03]  /*11a00*/  @!P5 LEA R20, P6, R220, R0, 0x2 ;  /* 0x00000000dc14d211 */ /* 0x000fc600078c10ff */
[----:B------:R1:W-:Y:S01]  /*11a10*/  @!P4 ST.E.64 desc[UR42][R14.64], R70 ;  /* 0x000000460e00c985 */ /* 0x0003e2000c101b2a */
[----:B------:R-:W-:Y:S02]  /*11a20*/  @!P5 LEA.HI.X R21, R220, R22, R171, 0x2, P6 ;  /* 0x00000016dc15d211 */ /* 0x000fe400030f14ab */
[CC--:B0-----:R-:W-:Y:S02]  /*11a30*/  @!P0 LEA R4, P4, R219.reuse, R0.reuse, 0x2 ;  /* 0x00000000db048211 */ /* 0x0c1fe400078810ff */
[----:B---3--:R-:W-:Y:S01]  /*11a40*/  @!P1 LEA R8, P3, R218, R0, 0x2 ;  /* 0x00000000da089211 */ /* 0x008fe200078610ff */
[----:B------:R0:W-:Y:S01]  /*11a50*/  @!P5 ST.E.64 desc[UR42][R20.64], R74 ;  /* 0x0000004a1400d985 */ /* 0x0001e2000c101b2a */
[----:B------:R-:W-:Y:S02]  /*11a60*/  @!P0 LEA.HI.X R5, R219, R22, R170, 0x2, P4 ;  /* 0x00000016db058211 */ /* 0x000fe400020f14aa */
[----:B------:R-:W-:Y:S02]  /*11a70*/  ISETP.GE.AND P4, PT, R215, UR6, PT ;  /* 0x00000006d7007c0c */ /* 0x000fe4000bf86270 */
[----:B------:R-:W-:Y:S01]  /*11a80*/  ISETP.GE.AND P5, PT, R216, UR6, PT ;  /* 0x00000006d8007c0c */ /* 0x000fe2000bfa6270 */
[----:B------:R3:W-:Y:S01]  /*11a90*/  @!P0 ST.E.64 desc[UR42][R4.64], R78 ;  /* 0x0000004e04008985 */ /* 0x0007e2000c101b2a */
[----:B--2---:R-:W-:-:S02]  /*11aa0*/  @!P2 LEA R10, P6, R217, R0, 0x2 ;  /* 0x00000000d90aa211 */ /* 0x004fc400078c10ff */
        /* <DEDUP_REMOVED lines=17> */
[-C--:B---3--:R-:W-:Y:S02]  /*11bc0*/  @!P2 LEA R4, P6, R213, R0.reuse, 0x2 ;  /* 0x00000000d504a211 */ /* 0x088fe400078c10ff */
[----:B------:R-:W-:Y:S01]  /*11bd0*/  ISETP.GE.AND P4, PT, R209, UR6, PT ;  /* 0x00000006d1007c0c */ /* 0x000fe2000bf86270 */
[----:B------:R3:W-:Y:S01]  /*11be0*/  @!P3 ST.E.64 desc[UR42][R20.64], R98 ;  /* 0x000000621400b985 */ /* 0x0007e2000c101b2a */
[----:B--2---:R-:W-:Y:S02]  /*11bf0*/  @!P1 LEA R8, P3, R212, R0, 0x2 ;  /* 0x00000000d4089211 */ /* 0x004fe400078610ff */
        /* <DEDUP_REMOVED lines=9> */
[----:B------:R0:W-:Y:S01]  /*11c90*/  @!P0 ST.E.64 desc[UR42][R10.64], R110 ;  /* 0x0000006e0a008985 */ /* 0x0001e2000c101b2a */
        /* <DEDUP_REMOVED lines=15> */
[-C--:B--2---:R-:W-:Y:S01]  /*11d90*/  @!P1 LEA R8, P6, R206, R0.reuse, 0x2 ;  /* 0x00000000ce089211 */ /* 0x084fe200078c10ff */
[----:B------:R2:W-:Y:S02]  /*11da0*/  @!P0 ST.E.64 desc[UR42][R4.64], R126 ;  /* 0x0000007e04008985 */ /* 0x0005e4000c101b2a */
[----:B0-----:R-:W-:-:S02]  /*11db0*/  @!P4 LEA R10, P0, R205, R0, 0x2 ;  /* 0x00000000cd0ac211 */ /* 0x001fc400078010ff */
[----:B------:R-:W-:Y:S02]  /*11dc0*/  @!P1 LEA.HI.X R9, R206, R22, R157, 0x2, P6 ;  /* 0x00000016ce099211 */ /* 0x000fe400030f149d */
[----:B---3--:R-:W-:Y:S02]  /*11dd0*/  @!P3 LEA R12, P6, R204, R0, 0x2 ;  /* 0x00000000cc0cb211 */ /* 0x008fe400078c10ff */
[----:B------:R-:W-:Y:S01]  /*11de0*/  @!P4 LEA.HI.X R11, R205, R22, R156, 0x2, P0 ;  /* 0x00000016cd0bc211 */ /* 0x000fe200000f149c */
[----:B------:R2:W-:Y:S01]  /*11df0*/  @!P1 ST.E.64 desc[UR42][R8.64], R130 ;  /* 0x0000008208009985 */ /* 0x0005e2000c101b2a */
[-C--:B----4-:R-:W-:Y:S02]  /*11e00*/  @!P2 LEA R14, P1, R203, R0.reuse, 0x2 ;  /* 0x00000000cb0ea211 */ /* 0x090fe400078210ff */
        /* <DEDUP_REMOVED lines=14> */
.L_x_5163:
        /* <DEDUP_REMOVED lines=26> */
.L_x_5172:
[----:B------:R-:W-:Y:S01]  /*12090*/  BSSY B1, `(.L_x_5173) ;  /* 0x0000038000017945 */ /* 0x000fe20003800000 */
[----:B------:R-:W-:Y:S02]  /*120a0*/  SEL R31, R192, RZ, !P0 ;  /* 0x000000ffc01f7207 */ /* 0x000fe40004000000 */
[----:B------:R-:W-:Y:S02]  /*120b0*/  SEL R200, R200, RZ, !P0 ;  /* 0x000000ffc8c87207 */ /* 0x000fe40004000000 */
[----:B-----5:R-:W-:Y:S01]  /*120c0*/  SHF.R.S32.HI R24, RZ, 0x1f, R3 ;  /* 0x0000001fff187819 */ /* 0x020fe20000011403 */
[----:B------:R-:W-:Y:S06]  /*120d0*/  @P3 BRA `(.L_x_5174) ;  /* 0x0000000000cc3947 */ /* 0x000fec0003800000 */
[----:B------:R-:W0:Y:S01]  /*120e0*/  S2R R33, SR_TID.X ;  /* 0x0000000000217919 */ /* 0x000e220000002100 */
[----:B------:R-:W1:Y:S01]  /*120f0*/  LDC R26, c[0x0][0xce8] ;  /* 0x00033a00ff1a7b82 */ /* 0x000e620000000800 */
[----:B------:R-:W-:Y:S02]  /*12100*/  IMAD.U32 R8, RZ, RZ, UR39 ;  /* 0x00000027ff087e24 */ /* 0x000fe4000f8e00ff */
[----:B-1----:R-:W-:-:S03]  /*12110*/  IMAD R4, R7, R26, RZ ;  /* 0x0000001a07047224 */ /* 0x002fc600078e02ff */
[----:B0-----:R-:W-:-:S04]  /*12120*/  IADD3 R33, R8, -0x80, R33 ;  /* 0xffffff8008217810 */ /* 0x001fc80007ffe021 */
[----:B------:R-:W-:-:S13]  /*12130*/  ISETP.GE.AND P0, PT, R33, R4, PT ;  /* 0x000000042100720c */ /* 0x000fda0003f06270 */
[----:B------:R-:W-:Y:S05]  /*12140*/  @P0 BRA `(.L_x_5174) ;  /* 0x0000000000b00947 */ /* 0x000fea0003800000 */
[----:B------:R-:W-:Y:S01]  /*12150*/  ISETP.NE.AND P1, PT, R26, 0x1, PT ;  /* 0x000000011a00780c */ /* 0x000fe20003f25270 */
[----:B------:R-:W-:Y:S01]  /*12160*/  IMAD.MOV.U32 R22, RZ, RZ, 0xab8 ;  /* 0x00000ab8ff167424 */ /* 0x000fe200078e00ff */
[----:B------:R-:W-:Y:S01]  /*12170*/  ISETP.GT.AND P0, PT, R0, 0x1, PT ;  /* 0x000000010000780c */ /* 0x000fe20003f04270 */
[----:B------:R-:W0:Y:S01]  /*12180*/  LDC.64 R4, c[0x0][0xca8] ;  /* 0x00032a00ff047b82 */ /* 0x000e220000000a00 */
[----:B------:R-:W-:Y:S01]  /*12190*/  LOP3.LUT R199, R199, 0xff, RZ, 0xc0, !PT ;  /* 0x000000ffc7c77812 */ /* 0x000fe200078ec0ff */
[----:B------:R-:W-:Y:S01]  /*121a0*/  IMAD.MOV.U32 R25, RZ, RZ, R33 ;  /* 0x000000ffff197224 */ /* 0x000fe200078e0021 */
[----:B------:R-:W-:-:S05]  /*121b0*/  SEL R22, R22, 0xa78, P0 ;  /* 0x00000a7816167807 */ /* 0x000fca0000000000 */
[----:B------:R-:W1:Y:S08]  /*121c0*/  LDC.64 R14, c[0x0][R22+0x220] ;  /* 0x00008800160e7b82 */ /* 0x000e700000000a00 */
[----:B------:R-:W2:Y:S08]  /*121d0*/  @P1 LDC R0, c[0x0][0xcec] ;  /* 0x00033b00ff001b82 */ /* 0x000eb00000000800 */
[----:B------:R-:W3:Y:S08]  /*121e0*/  @P1 LDC R29, c[0x0][0xcf0] ;  /* 0x00033c00ff1d1b82 */ /* 0x000ef00000000800 */
[----:B------:R-:W4:Y:S01]  /*121f0*/  LDC.64 R12, c[0x0][R22+0x218] ;  /* 0x00008600160c7b82 */ /* 0x000f220000000a00 */
[----:B-1----:R-:W-:-:S07]  /*12200*/  IMAD R15, R15, R31, RZ ;  /* 0x0000001f0f0f7224 */ /* 0x002fce00078e02ff */
[----:B------:R-:W1:Y:S01]  /*12210*/  LDC.64 R10, c[0x0][R22+0x228] ;  /* 0x00008a00160a7b82 */ /* 0x000e620000000a00 */
[----:B--2---:R-:W-:-:S07]  /*12220*/  @P1 IMAD.HI.U32 R0, R33, R0, RZ ;  /* 0x0000000021001227 */ /* 0x004fce00078e00ff */
[----:B------:R-:W2:Y:S01]  /*12230*/  LDC.64 R8, c[0x0][R22+0x210] ;  /* 0x0000840016087b82 */ /* 0x000ea20000000a00 */
[----:B---3--:R-:W-:Y:S01]  /*12240*/  @P1 SHF.R.U32.HI R25, RZ, R29, R0 ;  /* 0x0000001dff191219 */ /* 0x008fe20000011600 */
[----:B------:R-:W-:Y:S01]  /*12250*/  IMAD R29, R14, R200, R15 ;  /* 0x000000c80e1d7224 */ /* 0x000fe200078e020f */
[----:B------:R-:W-:-:S03]  /*12260*/  SEL R15, R199, RZ, P0 ;  /* 0x000000ffc70f7207 */ /* 0x000fc60000000000 */
[----:B------:R-:W-:Y:S02]  /*12270*/  IMAD.MOV R0, RZ, RZ, -R25 ;  /* 0x000000ffff007224 */ /* 0x000fe400078e0a19 */
[-C--:B----4-:R-:W-:Y:S01]  /*12280*/  IMAD R27, R13, R193.reuse, RZ ;  /* 0x000000c10d1b7224 */ /* 0x090fe200078e02ff */
[----:B0-----:R-:W0:Y:S01]  /*12290*/  @!P0 LDC R4, c[0x0][0xc50] ;  /* 0x00031400ff048b82 */ /* 0x001e220000000800 */
[----:B------:R-:W-:-:S04]  /*122a0*/  IMAD.WIDE.U32 R20, R12, R193, RZ ;  /* 0x000000c10c147225 */ /* 0x000fc800078e00ff */
[----:B------:R-:W-:-:S03]  /*122b0*/  IMAD.WIDE.U32 R12, R14, R31, RZ ;  /* 0x0000001f0e0c7225 */ /* 0x000fc600078e00ff */
[----:B------:R-:W3:Y:S01]  /*122c0*/  @!P0 LDC R5, c[0x0][0xc54] ;  /* 0x00031500ff058b82 */ /* 0x000ee20000000800 */
[----:B------:R-:W-:Y:S01]  /*122d0*/  IMAD.IADD R27, R21, 0x1, R27 ;  /* 0x00000001151b7824 */ /* 0x000fe200078e021b */
[----:B------:R-:W-:Y:S01]  /*122e0*/  IADD3 R20, P1, P3, R12, R20, R3 ;  /* 0x000000140c147210 */ /* 0x000fe20007b3e003 */
[----:B------:R-:W-:Y:S02]  /*122f0*/  IMAD.IADD R29, R13, 0x1, R29 ;  /* 0x000000010d1d7824 */ /* 0x000fe400078e021d */
[-C--:B-1----:R-:W-:Y:S02]  /*12300*/  IMAD R21, R11, R15.reuse, RZ ;  /* 0x0000000f0b157224 */ /* 0x082fe400078e02ff */
[----:B------:R-:W-:-:S04]  /*12310*/  IMAD.WIDE.U32 R10, R10, R15, RZ ;  /* 0x0000000f0a0a7225 */ /* 0x000fc800078e00ff */
[----:B------:R-:W-:Y:S01]  /*12320*/  IMAD R13, R26, R0, R33 ;  /* 0x000000001a0d7224 */ /* 0x000fe200078e0221 */
[----:B------:R-:W-:Y:S01]  /*12330*/  IADD3.X R0, R29, R27, R24, P1, P3 ;  /* 0x0000001b1d007210 */ /* 0x000fe20000fe6418 */
[----:B------:R-:W-:Y:S01]  /*12340*/  IMAD.IADD R21, R11, 0x1, R21 ;  /* 0x000000010b157824 */ /* 0x000fe200078e0215 */
[----:B------:R-:W-:Y:S02]  /*12350*/  IADD3 R10, P0, P1, R25, R20, R10 ;  /* 0x00000014190a7210 */ /* 0x000fe4000791e00a */
[----:B------:R-:W-:Y:S02]  /*12360*/  SHF.R.S32.HI R25, RZ, 0x1f, R25 ;  /* 0x0000001fff197819 */ /* 0x000fe40000011419 */
[----:B------:R-:W-:Y:S02]  /*12370*/  SHF.R.S32.HI R15, RZ, 0x1f, R13 ;  /* 0x0000001fff0f7819 */ /* 0x000fe4000001140d */
[----:B------:R-:W-:Y:S01]  /*12380*/  IADD3.X R11, R25, R0, R21, P0, P1 ;  /* 0x00000000190b7210 */ /* 0x000fe200007e2415 */
[----:B--2---:R-:W-:-:S04]  /*12390*/  IMAD R0, R9, R13, RZ ;  /* 0x0000000d09007224 */ /* 0x004fc800078e02ff */
[C---:B------:R-:W-:Y:S02]  /*123a0*/  IMAD R15, R8.reuse, R15, R0 ;  /* 0x0000000f080f7224 */ /* 0x040fe400078e0200 */
[----:B------:R-:W-:-:S04]  /*123b0*/  IMAD.WIDE.U32 R8, R8, R13, R10 ;  /* 0x0000000d08087225 */ /* 0x000fc800078e000a */
[----:B------:R-:W-:Y:S01]  /*123c0*/  IMAD.IADD R0, R9, 0x1, R15 ;  /* 0x0000000109007824 */ /* 0x000fe200078e020f */
[----:B0-----:R-:W-:Y:S01]  /*123d0*/  LEA R4, P0, R8, R4, 0x2 ;  /* 0x0000000408047211 */ /* 0x001fe200078010ff */
[----:B------:R-:W-:-:S03]  /*123e0*/  IMAD.MOV.U32 R9, RZ, RZ, -0x800000 ;  /* 0xff800000ff097424 */ /* 0x000fc600078e00ff */
[----:B---3--:R-:W-:-:S05]  /*123f0*/  LEA.HI.X R5, R8, R5, R0, 0x2, P0 ;  /* 0x0000000508057211 */ /* 0x008fca00000f1400 */
[----:B------:R0:W-:Y:S04]  /*12400*/  STG.E desc[UR42][R4.64], R9 ;  /* 0x0000000904007986 */ /* 0x0001e8000c10192a */
.L_x_5174:
[----:B------:R-:W-:Y:S05]  /*12410*/  BSYNC B1 ;  /* 0x0000000000017941 */ /* 0x000fea0003800000 */
.L_x_5173:
[----:B------:R-:W-:Y:S05]  /*12420*/  @P2 BRA `(.L_x_5169) ;  /* 0x0000000800742947 */ /* 0x000fea0003800000 */
[----:B------:R-:W1:Y:S01]  /*12430*/  LDC R10, c[0x0][0xce8] ;  /* 0x00033a00ff0a7b82 */ /* 0x000e620000000800 */
[----:B------:R-:W-:Y:S01]  /*12440*/  ULDC.64 UR6, c[0x0][0xba0] ;  /* 0x0002e80000067ab9 */ /* 0x000fe20000000a00 */
[----:B------:R-:W-:Y:S01]  /*12450*/  ULDC UR8, c[0x0][0xbc8] ;  /* 0x0002f20000087ab9 */ /* 0x000fe20000000800 */
[----:B------:R-:W-:Y:S01]  /*12460*/  IMAD R0, R24, UR6, RZ ;  /* 0x0000000618007c24 */ /* 0x000fe2000f8e02ff */
[----:B------:R-:W-:Y:S01]  /*12470*/  ISETP.GE.AND P2, PT, R198, UR8, PT ;  /* 0x00000008c6007c0c */ /* 0x000fe2000bf46270 */
[----:B0-----:R-:W-:Y:S01]  /*12480*/  IMAD.WIDE.U32 R4, R3, UR6, RZ ;  /* 0x0000000603047c25 */ /* 0x001fe2000f8e00ff */
[----:B------:R-:W-:Y:S01]  /*12490*/  ISETP.GE.AND P1, PT, R197, UR8, PT ;  /* 0x00000008c5007c0c */ /* 0x000fe2000bf26270 */
[----:B------:R-:W-:Y:S01]  /*124a0*/  BSSY B1, `(.L_x_5175) ;  /* 0x0000071000017945 */ /* 0x000fe20003800000 */
[C---:B------:R-:W-:Y:S01]  /*124b0*/  ISETP.GE.AND P3, PT, R18.reuse, UR8, PT ;  /* 0x0000000812007c0c */ /* 0x040fe2000bf66270 */
[----:B------:R-:W-:Y:S01]  /*124c0*/  IMAD R3, R3, UR7, R0 ;  /* 0x0000000703037c24 */ /* 0x000fe2000f8e0200 */
[----:B------:R-:W-:Y:S01]  /*124d0*/  ULDC.64 UR6, c[0x0][0xbe8] ;  /* 0x0002fa0000067ab9 */ /* 0x000fe20000000a00 */
[----:B------:R-:W-:Y:S01]  /*124e0*/  SEL R14, RZ, 0xffffffff, P1 ;  /* 0xffffffffff0e7807 */ /* 0x000fe20000800000 */
[C---:B------:R-:W-:Y:S01]  /*124f0*/  VIADD R32, R18.reuse, 0x180 ;  /* 0x0000018012207836 */ /* 0x040fe20000000000 */
[----:B------:R-:W-:Y:S01]  /*12500*/  SEL R12, RZ, 0x1, P3 ;  /* 0x00000001ff0c7807 */ /* 0x000fe20001800000 */
[----:B------:R-:W-:Y:S01]  /*12510*/  IMAD.IADD R5, R5, 0x1, R3 ;  /* 0x0000000105057824 */ /* 0x000fe200078e0203 */
[----:B------:R-:W-:Y:S01]  /*12520*/  SHF.R.S32.HI R3, RZ, 0x1f, R28 ;  /* 0x0000001fff037819 */ /* 0x000fe2000001141c */
[----:B------:R-:W-:Y:S01]  /*12530*/  VIADD R30, R18, 0x1c0 ;  /* 0x000001c0121e7836 */ /* 0x000fe20000000000 */
[----:B------:R-:W-:Y:S01]  /*12540*/  SHF.R.S32.HI R27, RZ, 0x1f, R32 ;  /* 0x0000001fff1b7819 */ /* 0x000fe20000011420 */
[----:B------:R-:W-:Y:S01]  /*12550*/  IMAD.WIDE.U32 R4, R193, UR6, R4 ;  /* 0x00000006c1047c25 */ /* 0x000fe2000f8e0004 */
[----:B------:R-:W-:-:S02]  /*12560*/  LEA.HI R3, R3, R28, RZ, 0x3 ;  /* 0x0000001c03037211 */ /* 0x000fc400078f18ff */
[----:B------:R-:W-:Y:S01]  /*12570*/  ISETP.GE.AND P1, PT, R30, UR8, PT ;  /* 0x000000081e007c0c */ /* 0x000fe2000bf26270 */
[----:B------:R-:W-:Y:S01]  /*12580*/  IMAD R5, R193, UR7, R5 ;  /* 0x00000007c1057c24 */ /* 0x000fe2000f8e0205 */
[----:B------:R-:W-:Y:S01]  /*12590*/  LOP3.LUT R9, R3, 0xfffffff8, RZ, 0xc0, !PT ;  /* 0xfffffff803097812 */ /* 0x000fe200078ec0ff */
[----:B------:R-:W-:Y:S01]  /*125a0*/  ULDC.64 UR6, c[0x0][0xbf0] ;  /* 0x0002fc0000067ab9 */ /* 0x000fe20000000a00 */
[----:B-1----:R-:W-:Y:S01]  /*125b0*/  ISETP.NE.AND P0, PT, R10, 0x1, PT ;  /* 0x000000010a00780c */ /* 0x002fe20003f05270 */
[----:B------:R-:W-:Y:S01]  /*125c0*/  IMAD R0, R200, UR6, RZ ;  /* 0x00000006c8007c24 */ /* 0x000fe2000f8e02ff */
[----:B------:R-:W-:Y:S01]  /*125d0*/  SHF.R.S32.HI R15, RZ, 0x3, R3 ;  /* 0x00000003ff0f7819 */ /* 0x000fe20000011403 */
[----:B------:R-:W-:Y:S01]  /*125e0*/  IMAD.IADD R28, R28, 0x1, -R9 ;  /* 0x000000011c1c7824 */ /* 0x000fe200078e0a09 */
[----:B------:R-:W-:Y:S01]  /*125f0*/  SHF.R.S32.HI R26, RZ, 0x1f, R195 ;  /* 0x0000001fff1a7819 */ /* 0x000fe200000114c3 */
[C---:B------:R-:W-:Y:S01]  /*12600*/  IMAD R9, R31.reuse, UR7, R0 ;  /* 0x000000071f097c24 */ /* 0x040fe2000f8e0200 */
[----:B------:R-:W-:Y:S01]  /*12610*/  SEL R0, RZ, 0xffffffff, P2 ;  /* 0xffffffffff007807 */ /* 0x000fe20001000000 */
[----:B------:R-:W-:Y:S01]  /*12620*/  IMAD R3, R28, 0x20, R15 ;  /* 0x000000201c037824 */ /* 0x000fe200078e020f */
[----:B------:R-:W-:Y:S01]  /*12630*/  SHF.R.S32.HI R29, RZ, 0x1f, R30 ;  /* 0x0000001fff1d7819 */ /* 0x000fe2000001141e */
[----:B------:R-:W-:Y:S01]  /*12640*/  IMAD.WIDE.U32 R4, R31, UR6, R4 ;  /* 0x000000061f047c25 */ /* 0x000fe2000f8e0004 */
[----:B------:R-:W-:Y:S01]  /*12650*/  ULDC.64 UR6, c[0x0][0xbe0] ;  /* 0x0002f80000067ab9 */ /* 0x000fe20000000a00 */
[----:B------:R-:W-:-:S02]  /*12660*/  SHF.R.S32.HI R31, RZ, 0x1f, R196 ;  /* 0x0000001fff1f7819 */ /* 0x000fc400000114c4 */
[----:B------:R-:W0:Y:S01]  /*12670*/  @P0 LDC R11, c[0x0][0xcec] ;  /* 0x00033b00ff0b0b82 */ /* 0x000e220000000800 */
[----:B------:R-:W-:Y:S01]  /*12680*/  VIADD R8, R3, UR39 ;  /* 0x0000002703087c36 */ /* 0x000fe20008000000 */
[----:B------:R-:W-:Y:S01]  /*12690*/  SHF.R.S32.HI R33, RZ, 0x1f, R194 ;  /* 0x0000001fff217819 */ /* 0x000fe200000114c2 */
[----:B------:R-:W-:Y:S01]  /*126a0*/  IMAD.SHL.U32 R21, R0, 0x2, RZ ;  /* 0x0000000200157824 */ /* 0x000fe200078e00ff */
[----:B------:R-:W-:Y:S01]  /*126b0*/  SHF.R.S32.HI R28, RZ, 0x1f, R197 ;  /* 0x0000001fff1c7819 */ /* 0x000fe200000114c5 */
[----:B------:R-:W-:Y:S01]  /*126c0*/  IMAD.MOV.U32 R3, RZ, RZ, R8 ;  /* 0x000000ffff037224 */ /* 0x000fe200078e0008 */
[----:B------:R-:W-:Y:S01]  /*126d0*/  SHF.R.S32.HI R34, RZ, 0x1f, R198 ;  /* 0x0000001fff227819 */ /* 0x000fe200000114c6 */
[----:B------:R-:W-:Y:S01]  /*126e0*/  IMAD.IADD R5, R5, 0x1, R9 ;  /* 0x0000000105057824 */ /* 0x000fe200078e0209 */
[----:B------:R-:W1:Y:S01]  /*126f0*/  @P0 LDC R13, c[0x0][0xcf0] ;  /* 0x00033c00ff0d0b82 */ /* 0x000e620000000800 */
[----:B------:R-:W-:Y:S01]  /*12700*/  LOP3.LUT R12, R21, 0x2, R12, 0xe2, !PT ;  /* 0x00000002150c7812 */ /* 0x000fe200078ee20c */
[----:B------:R-:W-:-:S02]  /*12710*/  IMAD R25, R7, R10, RZ ;  /* 0x0000000a07197224 */ /* 0x000fc400078e02ff */
[----:B0-----:R-:W-:-:S04]  /*12720*/  @P0 IMAD.HI.U32 R0, R8, R11, RZ ;  /* 0x0000000b08000227 */ /* 0x001fc800078e00ff */
[----:B------:R-:W-:Y:S01]  /*12730*/  IMAD.SHL.U32 R11, R14, 0x4, RZ ;  /* 0x000000040e0b7824 */ /* 0x000fe200078e00ff */
[----:B-1----:R-:W-:Y:S02]  /*12740*/  @P0 SHF.R.U32.HI R3, RZ, R13, R0 ;  /* 0x0000000dff030219 */ /* 0x002fe40000011600 */
[----:B------:R-:W-:Y:S02]  /*12750*/  ISETP.GE.AND P0, PT, R196, UR8, PT ;  /* 0x00000008c4007c0c */ /* 0x000fe4000bf06270 */
[--C-:B------:R-:W-:Y:S01]  /*12760*/  SHF.R.S32.HI R0, RZ, 0x1f, R3.reuse ;  /* 0x0000001fff007819 */ /* 0x100fe20000011403 */
[----:B------:R-:W-:Y:S01]  /*12770*/  IMAD.MOV R9, RZ, RZ, -R3 ;  /* 0x000000ffff097224 */ /* 0x000fe200078e0a03 */
[----:B------:R-:W-:Y:S01]  /*12780*/  LOP3.LUT R12, R11, 0x4, R12, 0xe2, !PT ;  /* 0x000000040b0c7812 */ /* 0x000fe200078ee20c */
[----:B------:R-:W-:Y:S01]  /*12790*/  IMAD.WIDE.U32 R4, R3, UR6, R4 ;  /* 0x0000000603047c25 */ /* 0x000fe2000f8e0004 */
[----:B------:R-:W-:Y:S02]  /*127a0*/  SEL R11, RZ, 0xffffffff, P0 ;  /* 0xffffffffff0b7807 */ /* 0x000fe40000000000 */
[----:B------:R-:W-:Y:S01]  /*127b0*/  ISETP.GE.AND P0, PT, R195, UR8, PT ;  /* 0x00000008c3007c0c */ /* 0x000fe2000bf06270 */
[----:B------:R-:W-:-:S02]  /*127c0*/  IMAD R0, R0, UR6, RZ ;  /* 0x0000000600007c24 */ /* 0x000fc4000f8e02ff */
[----:B------:R-:W-:Y:S02]  /*127d0*/  IMAD R9, R10, R9, R8 ;  /* 0x000000090a097224 */ /* 0x000fe400078e0208 */
[----:B------:R-:W-:Y:S02]  /*127e0*/  IMAD.SHL.U32 R13, R11, 0x8, RZ ;  /* 0x000000080b0d7824 */ /* 0x000fe400078e00ff */
[----:B------:R-:W-:Y:S01]  /*127f0*/  IMAD R11, R3, UR7, R0 ;  /* 0x00000007030b7c24 */ /* 0x000fe2000f8e0200 */
[----:B------:R-:W-:Y:S01]  /*12800*/  SEL R3, RZ, 0xffffffff, P0 ;  /* 0xffffffffff037807 */ /* 0x000fe20000000000 */
[----:B------:R-:W-:Y:S01]  /*12810*/  ULDC.64 UR6, c[0x0][0xbd8] ;  /* 0x0002f60000067ab9 */ /* 0x000fe20000000a00 */
[----:B------:R-:W-:Y:S01]  /*12820*/  ISETP.GE.AND P0, PT, R194, UR8, PT ;  /* 0x00000008c2007c0c */ /* 0x000fe2000bf06270 */
[----:B------:R-:W-:Y:S01]  /*12830*/  IMAD.IADD R5, R5, 0x1, R11 ;  /* 0x0000000105057824 */ /* 0x000fe200078e020b */
[----:B------:R-:W-:Y:S02]  /*12840*/  SHF.R.S32.HI R0, RZ, 0x1f, R9 ;  /* 0x0000001fff007819 */ /* 0x000fe40000011409 */
        /* <DEDUP_REMOVED lines=10> */
[----:B------:R-:W-:Y:S01]  /*128f0*/  SEL R9, RZ, 0x40, P0 ;  /* 0x00000040ff097807 */ /* 0x000fe20000000000 */
[----:B------:R-:W-:Y:S01]  /*12900*/  VIADD R0, R15, UR39 ;  /* 0x000000270f007c36 */ /* 0x000fe20008000000 */
[C---:B------:R-:W-:Y:S01]  /*12910*/  LEA R22, P0, R4.reuse, UR6, 0x1 ;  /* 0x0000000604167c11 */ /* 0x040fe2000f8008ff */
[----:B------:R-:W-:Y:S01]  /*12920*/  IMAD.IADD R3, R5, 0x1, R3 ;  /* 0x0000000105037824 */ /* 0x000fe200078e0203 */
[----:B------:R-:W-:Y:S02]  /*12930*/  LOP3.LUT R12, R11, 0x20, R12, 0xe2, !PT ;  /* 0x000000200b0c7812 */ /* 0x000fe400078ee20c */
[----:B------:R-:W-:Y:S01]  /*12940*/  SEL R5, RZ, 0x80, P1 ;  /* 0x00000080ff057807 */ /* 0x000fe20000800000 */
[----:B------:R0:W1:Y:S01]  /*12950*/  SHFL.IDX PT, R8, R22, RZ, 0x181f ;  /* 0x00181fff16087589 */ /* 0x00006200000e0000 */
[----:B------:R-:W-:-:S02]  /*12960*/  LEA.HI.X R3, R4, UR7, R3, 0x1, P0 ;  /* 0x0000000704037c11 */ /* 0x000fc400080f0c03 */
        /* <DEDUP_REMOVED lines=36> */
.L_x_5176:
[----:B------:R-:W-:Y:S05]  /*12bb0*/  BSYNC B1 ;  /* 0x0000000000017941 */ /* 0x000fea0003800000 */
.L_x_5175:
        /* <DEDUP_REMOVED lines=36> */
.L_x_5169:
[----:B------:R-:W-:Y:S05]  /*12e00*/  BSYNC B0 ;  /* 0x0000000000007941 */ /* 0x000fea0003800000 */
.L_x_5162:
[----:B------:R-:W-:Y:S02]  /*12e10*/  ULDC UR6, c[0x0][0xd3c] ;  /* 0x00034f0000067ab9 */ /* 0x000fe40000000800 */
[----:B------:R-:W-:-:S06]  /*12e20*/  UISETP.GE.AND UP0, UPT, UR5, UR6, UPT ;  /* 0x000000060500728c */ /* 0x000fcc000bf06270 */
[----:B------:R-:W-:-:S13]  /*12e30*/  PLOP3.LUT P0, PT, PT, PT, UP0, 0x80, 0x0 ;  /* 0x000000000000781c */ /* 0x000fda0003f0f008 */
[----:B------:R-:W-:Y:S05]  /*12e40*/  @!P0 BRA `(.L_x_5177) ;  /* 0xfffffee4003c8947 */ /* 0x000fea000383ffff */
[----:B------:R-:W-:Y:S05]  /*12e50*/  EXIT ;  /* 0x000000000000794d */ /* 0x000fea0003800000 */
.L_x_5112:
        /* <DEDUP_REMOVED lines=16> */
.L_x_5178:
        /* <DEDUP_REMOVED lines=43> */
.L_x_5182:
        /* <DEDUP_REMOVED lines=35> */
.L_x_5180:
        /* <DEDUP_REMOVED lines=13> */
.L_x_5183:
        /* <DEDUP_REMOVED lines=62> */
.L_x_5184:
        /* <DEDUP_REMOVED lines=61> */
.L_x_5185:
[----:B------:R-:W-:-:S05]  /*13cc0*/  LOP3.LUT R25, RZ, R2, RZ, 0x33, !PT ;  /* 0x00000002ff197212 */ /* 0x000fca00078e33ff */
[----:B------:R-:W-:Y:S01]  /*13cd0*/  IMAD.IADD R25, R6, 0x1, R25 ;  /* 0x0000000106197824 */ /* 0x000fe200078e0219 */
[----:B------:R-:W-:Y:S06]  /*13ce0*/  BRA `(.L_x_5186) ;  /* 0x0000000000147947 */ /* 0x000fec0003800000 */
.L_x_5181:
[----:B------:R-:W-:Y:S01]  /*13cf0*/  ULDC UR4, c[0x0][0xd3c] ;  /* 0x00034f0000047ab9 */ /* 0x000fe20000000800 */
[----:B------:R-:W-:Y:S02]  /*13d00*/  IMAD.MOV.U32 R25, RZ, RZ, RZ ;  /* 0x000000ffff197224 */ /* 0x000fe400078e00ff */
[----:B------:R-:W-:Y:S02]  /*13d10*/  IMAD.U32 R24, RZ, RZ, UR6 ;  /* 0x00000006ff187e24 */ /* 0x000fe4000f8e00ff */
[----:B------:R-:W-:Y:S02]  /*13d20*/  IMAD.MOV.U32 R26, RZ, RZ, RZ ;  /* 0x000000ffff1a7224 */ /* 0x000fe400078e00ff */
[----:B------:R-:W-:-:S07]  /*13d30*/  IMAD.U32 R27, RZ, RZ, UR4 ;  /* 0x00000004ff1b7e24 */ /* 0x000fce000f8e00ff */
.L_x_5186:
[----:B------:R-:W-:-:S13]  /*13d40*/  ISETP.NE.AND P0, PT, R7, RZ, PT ;  /* 0x000000ff0700720c */ /* 0x000fda0003f05270 */
[----:B------:R-:W0:Y:S01]  /*13d50*/  @!P0 S2R R3, SR_CgaCtaId ;  /* 0x0000000000038919 */ /* 0x000e220000008800 */
[----:B------:R-:W-:-:S04]  /*13d60*/  @!P0 MOV R2, 0x400 ;  /* 0x0000040000028802 */ /* 0x000fc80000000f00 */
[----:B0-----:R-:W-:-:S05]  /*13d70*/  @!P0 LEA R2, R3, R2, 0x18 ;  /* 0x0000000203028211 */ /* 0x001fca00078ec0ff */
[----:B------:R0:W-:Y:S01]  /*13d80*/  @!P0 STS.128 [R2+0x388d0], R24 ;  /* 0x0388d01802008388 */ /* 0x0001e20000000c00 */
[----:B------:R-:W-:Y:S06]  /*13d90*/  BAR.ARV 0x5, 0x180 ;  /* 0x0146000000007b1d */ /* 0x000fec0000002000 */
.L_x_5179:
[----:B------:R2:W-:Y:S01]  /*13da0*/  STL [R1+0x20], RZ ;  /* 0x000020ff01007387 */ /* 0x0005e20000100800 */
[----:B------:R-:W-:Y:S01]  /*13db0*/  ULDC UR4, c[0x0][0xd3c] ;  /* 0x00034f0000047ab9 */ /* 0x000fe20000000800 */
[----:B------:R-:W-:Y:S01]  /*13dc0*/  IMAD.MOV.U32 R23, RZ, RZ, 0x1 ;  /* 0x00000001ff177424 */ /* 0x000fe200078e00ff */
[----:B-1----:R-:W-:Y:S01]  /*13dd0*/  ISETP.GE.AND P0, PT, R27, UR4, PT ;  /* 0x000000041b007c0c */ /* 0x002fe2000bf06270 */
[----:B------:R-:W-:-:S12]  /*13de0*/  IMAD.MOV.U32 R18, RZ, RZ, RZ ;  /* 0x000000ffff127224 */ /* 0x000fd800078e00ff */
[----:B--2---:R-:W-:Y:S05]  /*13df0*/  @P0 BRA `(.L_x_5187) ;  /* 0x0000005c00a40947 */ /* 0x004fea0003800000 */
[----:B------:R-:W1:Y:S01]  /*13e00*/  S2UR UR5, SR_CgaCtaId ;  /* 0x00000000000579c3 */ /* 0x000e620000008800 */
[----:B------:R2:W-:Y:S01]  /*13e10*/  STL [R1+0x20], RZ ;  /* 0x000020ff01007387 */ /* 0x0005e20000100800 */
[C---:B0-----:R-:W-:Y:S01]  /*13e20*/  IMAD.SHL.U32 R2, R0.reuse, 0x8, RZ ;  /* 0x0000000800027824 */ /* 0x041fe200078e00ff */
        /* <DEDUP_REMOVED lines=17> */
[----:B-1----:R-:W-:Y:S01]  /*13f40*/  ULEA UR4, UR5, UR4, 0x18 ;  /* 0x0000000405047291 */ /* 0x002fe2000f8ec03f */
[C---:B------:R-:W-:Y:S02]  /*13f50*/  LOP3.LUT R0, R4.reuse, 0x100, RZ, 0xfc, !PT ;  /* 0x0000010004007812 */ /* 0x040fe400078efcff */
[----:B------:R-:W-:-:S02]  /*13f60*/  LOP3.LUT R3, R4, 0x140, RZ, 0xfc, !PT ;  /* 0x0000014004037812 */ /* 0x000fc400078efcff */
[C---:B------:R-:W-:Y:S01]  /*13f70*/  LOP3.LUT R2, R4.reuse, 0x180, RZ, 0xfc, !PT ;  /* 0x0000018004027812 */ /* 0x040fe200078efcff */
[----:B------:R-:W-:Y:S01]  /*13f80*/  IMAD.U32 R17, RZ, RZ, UR4 ;  /* 0x00000004ff117e24 */ /* 0x000fe2000f8e00ff */
[----:B------:R-:W-:-:S03]  /*13f90*/  LOP3.LUT R0, R4, 0x1c0, RZ, 0xfc, !PT ;  /* 0x000001c004007812 */ /* 0x000fc600078efcff */
[----:B--2---:R-:W-:-:S07]  /*13fa0*/  IMAD R19, R34, 0x2, R17 ;  /* 0x0000000222137824 */ /* 0x004fce00078e0211 */
.L_x_5256:
        /* <DEDUP_REMOVED lines=48> */
.L_x_5188:
        /* <DEDUP_REMOVED lines=9> */
.L_x_5189:
        /* <DEDUP_REMOVED lines=9> */
.L_x_5190:
        /* <DEDUP_REMOVED lines=59> */
.L_x_5192:
[----:B------:R-:W-:Y:S05]  /*14780*/  BSYNC B0 ;  /* 0x0000000000007941 */ /* 0x000fea0003800000 */
.L_x_5191:
        /* <DEDUP_REMOVED lines=24> */
.L_x_5194:
        /* <DEDUP_REMOVED lines=20> */
.L_x_5197:
[----:B------:R-:W-:Y:S05]  /*14a50*/  BSYNC B6 ;  /* 0x0000000000067941 */ /* 0x000fea0003800000 */
.L_x_5196:
        /* <DEDUP_REMOVED lines=20> */
.L_x_5200:
        /* <DEDUP_REMOVED lines=15> */
.L_x_5199:
[----:B------:R-:W-:Y:S05]  /*14c90*/  BSYNC B6 ;  /* 0x0000000000067941 */ /* 0x000fea0003800000 */
.L_x_5198:
        /* <DEDUP_REMOVED lines=9> */
[----:B------:R-:W-:-:S05]  /*14d30*/  @P0 IADD3.X R3, R30, UR5, RZ, P1, !PT ;  /* 0x000000051e030c10 */ /* 0x000fca0008ffe4ff */
        /* <DEDUP_REMOVED lines=9> */
[----:B------:R-:W1:Y:S01]  /*14dd0*/  S2R R4, SR_TID.X ;  /* 0x0000000000047919 */ /* 0x000e620000002100 */
[----:B------:R-:W-:Y:S02]  /*14de0*/  LOP3.LUT R0, R0, 0x1c0, RZ, 0xfc, !PT ;  /* 0x000001c000007812 */ /* 0x000fe400078efcff */
[----:B------:R-:W-:Y:S02]  /*14df0*/  LOP3.LUT R21, R21, 0x38, RZ, 0xc0, !PT ;  /* 0x0000003815157812 */ /* 0x000fe400078ec0ff */
[----:B------:R-:W-:-:S02]  /*14e00*/  ISETP.GE.AND P0, PT, R0, UR4, PT ;  /* 0x0000000400007c0c */ /* 0x000fc4000bf06270 */
[----:B------:R-:W3:Y:S01]  /*14e10*/  S2R R0, SR_TID.X ;  /* 0x0000000000007919 */ /* 0x000ee20000002100 */
        /* <DEDUP_REMOVED lines=8> */
[----:B-1----:R-:W-:-:S05]  /*14ea0*/  IMAD.SHL.U32 R4, R4, 0x8, RZ ;  /* 0x0000000804047824 */ /* 0x002fca00078e00ff */
[----:B------:R-:W-:Y:S01]  /*14eb0*/  LOP3.LUT R4, R4, 0x38, RZ, 0xc0, !PT ;  /* 0x0000003804047812 */ /* 0x000fe200078ec0ff */
[----:B---3--:R-:W-:-:S03]  /*14ec0*/  IMAD.SHL.U32 R0, R0, 0x8, RZ ;  /* 0x0000000800007824 */ /* 0x008fc600078e00ff */
[----:B------:R-:W-:Y:S02]  /*14ed0*/  LOP3.LUT R4, R4, 0x80, RZ, 0xfc, !PT ;  /* 0x0000008004047812 */ /* 0x000fe400078efcff */
[----:B------:R-:W-:Y:S02]  /*14ee0*/  LOP3.LUT R0, R0, 0x38, RZ, 0xc0, !PT ;  /* 0x0000003800007812 */ /* 0x000fe400078ec0ff */
[----:B------:R-:W-:Y:S02]  /*14ef0*/  ISETP.GE.AND P5, PT, R4, UR4, PT ;  /* 0x0000000404007c0c */ /* 0x000fe4000bfa6270 */
[----:B------:R-:W-:-:S04]  /*14f00*/  LOP3.LUT R0, R0, 0xc0, RZ, 0xfc, !PT ;  /* 0x000000c000007812 */ /* 0x000fc800078efcff */
[----:B------:R-:W-:-:S07]  /*14f10*/  ISETP.GE.AND P4, PT, R0, UR4, PT ;  /* 0x0000000400007c0c */ /* 0x000fce000bf86270 */
[----:B------:R-:W-:-:S04]  /*14f20*/  @P5 LOP3.LUT R16, R16, 0x20, RZ, 0xfc, !PT ;  /* 0x0000002010105812 */ /* 0x000fc800078efcff */
[----:B------:R-:W-:-:S04]  /*14f30*/  LOP3.LUT R16, R16, 0xffffffef, RZ, 0xc0, !PT ;  /* 0xffffffef10107812 */ /* 0x000fc800078ec0ff */
[----:B------:R-:W-:-:S04]  /*14f40*/  @P4 LOP3.LUT R16, R16, 0x10, RZ, 0xfc, !PT ;  /* 0x0000001010104812 */ /* 0x000fc800078efcff */
[----:B------:R-:W-:Y:S02]  /*14f50*/  LOP3.LUT R16, R16, 0xfffffffb, RZ, 0xc0, !PT ;  /* 0xfffffffb10107812 */ /* 0x000fe400078ec0ff */
[----:B--2---:R-:W-:Y:S02]  /*14f60*/  LEA R0, R33, 0xffffffc0, 0x6 ;  /* 0xffffffc021007811 */ /* 0x004fe400078e30ff */
[C---:B------:R-:W-:Y:S02]  /*14f70*/  LOP3.LUT R33, R21.reuse, 0x100, RZ, 0xfc, !PT ;  /* 0x0000010015217812 */ /* 0x040fe400078efcff */
[----:B------:R-:W-:Y:S02]  /*14f80*/  LOP3.LUT R21, R21, 0x140, RZ, 0xfc, !PT ;  /* 0x0000014015157812 */ /* 0x000fe400078efcff */
[----:B------:R-:W-:Y:S02]  /*14f90*/  ISETP.GE.AND P3, PT, R33, UR4, PT ;  /* 0x0000000421007c0c */ /* 0x000fe4000bf66270 */
[----:B------:R-:W-:-:S13]  /*14fa0*/  ISETP.GE.AND P2, PT, R21, UR4, PT ;  /* 0x0000000415007c0c */ /* 0x000fda000bf46270 */
[----:B------:R-:W-:-:S04]  /*14fb0*/  @P2 LOP3.LUT R16, R16, 0x4, RZ, 0xfc, !PT ;  /* 0x0000000410102812 */ /* 0x000fc800078efcff */
[----:B------:R-:W-:-:S04]  /*14fc0*/  LOP3.LUT R16, R16, 0xfffffff7, RZ, 0xc0, !PT ;  /* 0xfffffff710107812 */ /* 0x000fc800078ec0ff */
[----:B------:R-:W-:Y:S01]  /*14fd0*/  @P3 LOP3.LUT R16, R16, 0x8, RZ, 0xfc, !PT ;  /* 0x0000000810103812 */ /* 0x000fe200078efcff */
[----:B0---4-:R-:W-:Y:S06]  /*14fe0*/  BRA.DIV UR5, `(.L_x_5201) ;  /* 0x0000005205b07947 */ /* 0x011fec000b800000 */
.L_x_5274:
        /* <DEDUP_REMOVED lines=59> */
.L_x_5202:
        /* <DEDUP_REMOVED lines=9> */
.L_x_5275:
[----:B------:R-:W-:Y:S05]  /*15430*/  BSYNC B0 ;  /* 0x0000000000007941 */ /* 0x000fea0003800000 */
.L_x_5203:
        /* <DEDUP_REMOVED lines=64> */
.L_x_5285:
        /* <DEDUP_REMOVED lines=10> */
.L_x_5206:
        /* <DEDUP_REMOVED lines=11> */
.L_x_5207:
        /* <DEDUP_REMOVED lines=31> */
.L_x_5209:
[----:B------:R-:W-:Y:S05]  /*15b80*/  BSYNC B6 ;  /* 0x0000000000067941 */ /* 0x000fea0003800000 */
.L_x_5208:
[----:B------:R-:W2:Y:S01]  /*15b90*/  LDL R4, [R1+0xc] ;  /* 0x00000c0001047983 */ /* 0x000ea20000100800 */
[----:B0-----:R-:W0:Y:S01]  /*15ba0*/  S2R R2, SR_TID.X ;  /* 0x0000000000027919 */ /* 0x001e220000002100 */
[----:B------:R-:W-:Y:S01]  /*15bb0*/  IMAD.MOV.U32 R21, RZ, RZ, R35 ;  /* 0x000000ffff157224 */ /* 0x000fe200078e0023 */
[----:B------:R-:W-:Y:S01]  /*15bc0*/  ULDC.64 UR4, c[0x0][0x298] ;  /* 0x0000a60000047ab9 */ /* 0x000fe20000000a00 */
[----:B------:R-:W3:Y:S01]  /*15bd0*/  LDC R5, c[0x0][0x448] ;  /* 0x00011200ff057b82 */ /* 0x000ee20000000800 */
[----:B------:R-:W4:Y:S04]  /*15be0*/  LDL R20, [R1+0x4] ;  /* 0x0000040001147983 */ /* 0x000f280000100800 */
[----:B------:R0:W5:Y:S02]  /*15bf0*/  LDL R9, [R1+0x8] ;  /* 0x0000080001097983 */ /* 0x0001640000100800 */
[----:B0-----:R-:W-:-:S04]  /*15c00*/  LOP3.LUT R2, R2, 0x7f, RZ, 0xc0, !PT ;  /* 0x0000007f02027812 */ /* 0x001fc800078ec0ff */
[----:B------:R-:W-:Y:S02]  /*15c10*/  SHF.R.U32.HI R0, RZ, 0x3, R2 ;  /* 0x00000003ff007819 */ /* 0x000fe40000011602 */
[----:B------:R-:W0:Y:S01]  /*15c20*/  LDC R2, c[0x0][0x448] ;  /* 0x00011200ff027b82 */ /* 0x000e220000000800 */
[----:B------:R-:W1:Y:S01]  /*15c30*/  S2R R35, SR_TID.X ;  /* 0x0000000000237919 */ /* 0x000e620000002100 */
[----:B0-----:R-:W-:-:S13]  /*15c40*/  ISETP.NE.AND P6, PT, R2, 0x1, PT ;  /* 0x000000010200780c */ /* 0x001fda0003fc5270 */
[----:B------:R-:W0:Y:S01]  /*15c50*/  @P6 LDC R3, c[0x0][0x44c] ;  /* 0x00011300ff036b82 */ /* 0x000e220000000800 */
[----:B-1----:R-:W-:-:S07]  /*15c60*/  IMAD.SHL.U32 R35, R35, 0x10, RZ ;  /* 0x0000001023237824 */ /* 0x002fce00078e00ff */
[----:B------:R-:W1:Y:S01]  /*15c70*/  @P6 LDC R2, c[0x0][0x450] ;  /* 0x00011400ff026b82 */ /* 0x000e620000000800 */
[----:B------:R-:W-:-:S05]  /*15c80*/  LOP3.LUT R35, R0, 0x70, R35, 0xf8, !PT ;  /* 0x0000007000237812 */ /* 0x000fca00078ef823 */
[----:B------:R-:W-:-:S04]  /*15c90*/  IMAD R35, R25, 0x40, R35 ;  /* 0x0000004019237824 */ /* 0x000fc800078e0223 */
[----:B------:R-:W-:Y:S02]  /*15ca0*/  IMAD.MOV.U32 R0, RZ, RZ, R35 ;  /* 0x000000ffff007224 */ /* 0x000fe400078e0023 */
[----:B0-----:R-:W-:-:S05]  /*15cb0*/  @P6 IMAD.HI.U32 R3, R35, R3, RZ ;  /* 0x0000000323036227 */ /* 0x001fca00078e00ff */
[----:B-1----:R-:W-:Y:S01]  /*15cc0*/  @P6 SHF.R.U32.HI R0, RZ, R2, R3 ;  /* 0x00000002ff006219 */ /* 0x002fe20000011603 */
[----:B------:R-:W-:Y:S01]  /*15cd0*/  IMAD.WIDE.U32 R2, R36, UR4, RZ ;  /* 0x0000000424027c25 */ /* 0x000fe2000f8e00ff */
[----:B------:R-:W0:Y:S03]  /*15ce0*/  S2R R7, SR_TID.X ;  /* 0x0000000000077919 */ /* 0x000e260000002100 */
        /* <DEDUP_REMOVED lines=21> */
[----:B---3--:R-:W-:Y:S02]  /*15e40*/  IMAD R0, R5, R0, R35 ;  /* 0x0000000005007224 */ /* 0x008fe400078e0223 */
        /* <DEDUP_REMOVED lines=15> */
[----:B-----5:R-:W-:Y:S01]  /*15f40*/  IMAD R3, R9, R5, RZ ;  /* 0x0000000509037224 */ /* 0x020fe200078e02ff */
[----:B------:R-:W-:Y:S01]  /*15f50*/  SHFL.IDX PT, R4, R2, RZ, 0x181f ;  /* 0x00181fff02047589 */ /* 0x000fe200000e0000 */
[----:B------:R-:W-:Y:S01]  /*15f60*/  IMAD R25, R25, 0x40, R8 ;  /* 0x0000004019197824 */ /* 0x000fe200078e0208 */
        /* <DEDUP_REMOVED lines=37> */
.L_x_5294:
        /* <DEDUP_REMOVED lines=12> */
.L_x_5211:
        /* <DEDUP_REMOVED lines=28> */
.L_x_5213:
[----:B------:R-:W-:Y:S05]  /*16440*/  BSYNC B6 ;  /* 0x0000000000067941 */ /* 0x000fea0003800000 */
.L_x_5212:
        /* <DEDUP_REMOVED lines=163> */
.L_x_5304:
        /* <DEDUP_REMOVED lines=23> */
.L_x_5216:
[----:B------:R-:W-:Y:S05]  /*16ff0*/  BSYNC B0 ;  /* 0x0000000000007941 */ /* 0x000fea0003800000 */
.L_x_5215:
[----:B------:R-:W-:Y:S01]  /*17000*/  NOP ;  /* 0x0000000000007918 */ /* 0x000fe20000000000 */
[----:B------:R-:W-:-:S13]  /*17010*/  PLOP3.LUT P0, PT, PT, PT, PT, 0x80, 0x0 ;  /* 0x000000000000781c */ /* 0x000fda0003f0f070 */
.L_x_5217:
        /* <DEDUP_REMOVED lines=18> */
.L_x_5305:
[----:B------:R-:W-:Y:S05]  /*17140*/  BSYNC B0 ;  /* 0x0000000000007941 */ /* 0x000fea0003800000 */
.L_x_5218:
[----:B------:R-:W-:-:S05]  /*17150*/  IMAD.U32 R2, RZ, RZ, UR36 ;  /* 0x00000024ff027e24 */ /* 0x000fca000f8e00ff */
[----:B------:R-:W-:-:S13]  /*17160*/  ISETP.NE.AND P0, PT, R2, 0x3, PT ;  /* 0x000000030200780c */ /* 0x000fda0003f05270 */
[----:B------:R-:W-:Y:S05]  /*17170*/  @!P0 BRA `(.L_x_5220) ;  /* 0x0000000000048947 */ /* 0x000fea0003800000 */
[----:B------:R-:W-:Y:S01]  /*17180*/  BPT.TRAP 0x1 ;  /* 0x000000040000795c */ /* 0x000fe20000300000 */
.L_x_5220:
[----:B0-----:R-:W-:Y:S01]  /*17190*/  SHF.L.U32 R0, R23, 0x1f, RZ ;  /* 0x0000001f17007819 */ /* 0x001fe200000006ff */
[----:B------:R-:W-:Y:S03]  /*171a0*/  BSSY B0, `(.L_x_5221) ;  /* 0x0000003000007945 */ /* 0x000fe60003800000 */
[----:B------:R-:W0:Y:S02]  /*171b0*/  SYNCS.PHASECHK.TRANS64.TRYWAIT P0, [R22+URZ+0x38860], R0 ;  /* 0x03886000160075a7 */ /* 0x000e24000800017f */
[----:B0-----:R-:W-:Y:S05]  /*171c0*/  @!P0 BRA `(.L_x_5222) ;  /* 0x0000004400fc8947 */ /* 0x001fea0003800000 */
.L_x_5306:
[----:B------:R-:W-:Y:S05]  /*171d0*/  BSYNC B0 ;  /* 0x0000000000007941 */ /* 0x000fea0003800000 */
.L_x_5221:
        /* <DEDUP_REMOVED lines=108> */
.L_x_5316:
        /* <DEDUP_REMOVED lines=34> */
.L_x_5224:
        /* <DEDUP_REMOVED lines=11> */
.L_x_5225:
        /* <DEDUP_REMOVED lines=11> */
.L_x_5240:
        /* <DEDUP_REMOVED lines=44> */
.L_x_5228:
[----:B------:R-:W-:Y:S01]  /*17ee0*/  IMAD R6, R18, 0x8, R17 ;  /* 0x0000000812067824 */ /* 0x000fe200078e0211 */
[----:B------:R-:W-:Y:S01]  /*17ef0*/  SHF.L.U32 R20, R23, 0x1f, RZ ;  /* 0x0000001f17147819 */ /* 0x000fe200000006ff */
[----:B------:R-:W-:Y:S01]  /*17f00*/  BSSY B1, `(.L_x_5229) ;  /* 0x0000004000017945 */ /* 0x000fe20003800000 */
[----:B------:R-:W-:Y:S02]  /*17f10*/  SHF.R.S32.HI R9, RZ, 0x1f, R5 ;  /* 0x0000001fff097819 */ /* 0x000fe40000011405 */
[----:B------:R-:W0:Y:S02]  /*17f20*/  SYNCS.PHASECHK.TRANS64.TRYWAIT P0, [R6+URZ+0x38840], R20 ;  /* 0x03884014060075a7 */ /* 0x000e24000800017f */
[----:B0-----:R-:W-:Y:S05]  /*17f30*/  @!P0 BRA `(.L_x_5230) ;  /* 0x0000004000dc8947 */ /* 0x001fea0003800000 */
.L_x_5317:
[----:B------:R-:W-:Y:S05]  /*17f40*/  BSYNC B1 ;  /* 0x0000000000017941 */ /* 0x000fea0003800000 */
.L_x_5229:
        /* <DEDUP_REMOVED lines=40> */
.L_x_5327:
        /* <DEDUP_REMOVED lines=8> */
.L_x_5232:
        /* <DEDUP_REMOVED lines=11> */
.L_x_5233:
[----:B------:R2:W-:Y:S01]  /*18300*/  SYNCS.ARRIVE.TRANS64.A1T0 RZ, [R6+URZ+0x38830], RZ ;  /* 0x038830ff06ff79a7 */ /* 0x0005e2000810003f */
[----:B------:R-:W-:Y:S05]  /*18310*/  @!P2 BRA `(.L_x_5234) ;  /* 0x000000000004a947 */ /* 0x000fea0003800000 */
[----:B------:R-:W-:Y:S01]  /*18320*/  BPT.TRAP 0x1 ;  /* 0x000000040000795c */ /* 0x000fe20000300000 */
.L_x_5234:
[----:B------:R-:W3:Y:S01]  /*18330*/  SYNCS.PHASECHK.TRANS64.TRYWAIT P0, [R6+URZ+0x38860], R20 ;  /* 0x03886014060075a7 */ /* 0x000ee2000800017f */
[----:B------:R-:W-:Y:S04]  /*18340*/  BSSY B1, `(.L_x_5235) ;  /* 0x0000002000017945 */ /* 0x000fe80003800000 */
[----:B---3--:R-:W-:Y:S05]  /*18350*/  @!P0 BRA `(.L_x_5236) ;  /* 0x0000004400048947 */ /* 0x008fea0003800000 */
.L_x_5328:
[----:B------:R-:W-:Y:S05]  /*18360*/  BSYNC B1 ;  /* 0x0000000000017941 */ /* 0x000fea0003800000 */
.L_x_5235:
        /* <DEDUP_REMOVED lines=79> */
.L_x_5338:
        /* <DEDUP_REMOVED lines=25> */
.L_x_5238:
        /* <DEDUP_REMOVED lines=11> */
.L_x_5239:
[----:B------:R1:W-:Y:S01]  /*18aa0*/  SYNCS.ARRIVE.TRANS64.A1T0 RZ, [R6+URZ+0x38850], RZ ;  /* 0x038850ff06ff79a7 */ /* 0x0003e2000810003f */
[----:B------:R-:W-:Y:S05]  /*18ab0*/  @P3 BRA `(.L_x_5240) ;  /* 0xfffffff000583947 */ /* 0x000fea000383ffff */
.L_x_5227:
[----:B------:R-:W-:Y:S05]  /*18ac0*/  BSYNC B0 ;  /* 0x0000000000007941 */ /* 0x000fea0003800000 */
.L_x_5226:
        /* <DEDUP_REMOVED lines=21> */
.L_x_5242:
[----:B------:R-:W-:Y:S05]  /*18c20*/  BSYNC B0 ;  /* 0x0000000000007941 */ /* 0x000fea0003800000 */
.L_x_5241:
[----:B------:R-:W-:-:S07]  /*18c30*/  SEL R18, R18, RZ, P0 ;  /* 0x000000ff12127207 */ /* 0x000fce0000000000 */
.L_x_5195:
[----:B------:R-:W-:Y:S05]  /*18c40*/  BSYNC B7 ;  /* 0x0000000000077941 */ /* 0x000fea0003800000 */
.L_x_5193:
        /* <DEDUP_REMOVED lines=11> */
.L_x_5243:
        /* <DEDUP_REMOVED lines=43> */
.L_x_5348:
[----:B------:R-:W-:Y:S02]  /*18fb0*/  ULDC UR4, c[0x0][0xd38] ;  /* 0x00034e0000047ab9 */ /* 0x000fe40000000800 */
[----:B------:R-:W-:-:S04]  /*18fc0*/  IMAD.U32 R4, RZ, RZ, UR4 ;  /* 0x00000004ff047e24 */ /* 0x000fc8000f8e00ff */
[----:B-1----:R-:W-:-:S04]  /*18fd0*/  IMAD R5, R14, R4, RZ ;  /* 0x000000040e057224 */ /* 0x002fc800078e02ff */
[----:B------:R-:W-:-:S05]  /*18fe0*/  IMAD.IADD R6, R6, 0x1, R5 ;  /* 0x0000000106067824 */ /* 0x000fca00078e0205 */
[----:B------:R-:W-:-:S13]  /*18ff0*/  ISETP.GT.AND P6, PT, R6, R0, PT ;  /* 0x000000000600720c */ /* 0x000fda0003fc4270 */
[----:B------:R-:W-:Y:S05]  /*19000*/  @P6 BRA `(.L_x_5246) ;  /* 0x0000000000a46947 */ /* 0x000fea0003800000 */
.L_x_5249:
        /* <DEDUP_REMOVED lines=35> */
.L_x_5356:
[----:B------:R-:W-:Y:S02]  /*19240*/  ULDC UR4, c[0x0][0xd38] ;  /* 0x00034e0000047ab9 */ /* 0x000fe40000000800 */
[----:B------:R-:W-:-:S04]  /*19250*/  IMAD.U32 R4, RZ, RZ, UR4 ;  /* 0x00000004ff047e24 */ /* 0x000fc8000f8e00ff */
[----:B-1----:R-:W-:-:S04]  /*19260*/  IMAD R5, R14, R4, RZ ;  /* 0x000000040e057224 */ /* 0x002fc800078e02ff */
[----:B------:R-:W-:-:S05]  /*19270*/  IMAD.IADD R6, R5, 0x1, R6 ;  /* 0x0000000105067824 */ /* 0x000fca00078e0206 */
[----:B------:R-:W-:-:S13]  /*19280*/  ISETP.GT.AND P6, PT, R6, R0, PT ;  /* 0x000000000600720c */ /* 0x000fda0003fc4270 */
[----:B------:R-:W-:Y:S05]  /*19290*/  @!P6 BRA `(.L_x_5249) ;  /* 0xfffffffc005ce947 */ /* 0x000fea000383ffff */
.L_x_5246:
        /* <DEDUP_REMOVED lines=10> */
.L_x_5361:
[----:B------:R-:W-:-:S13]  /*19340*/  ISETP.NE.AND P0, PT, R2, RZ, PT ;  /* 0x000000ff0200720c */ /* 0x000fda0003f05270 */
[----:B------:R-:W-:Y:S05]  /*19350*/  @!P0 BRA `(.L_x_5251) ;  /* 0x0000000000108947 */ /* 0x000fea0003800000 */
[----:B------:R-:W-:Y:S01]  /*19360*/  UMOV UR4, 0xffffffff ;  /* 0xffffffff00047882 */ /* 0x000fe20000000000 */
[----:B-1----:R-:W-:Y:S02]  /*19370*/  VIADD R12, R12, 0xffffffff ;  /* 0xffffffff0c0c7836 */ /* 0x002fe40000000000 */
[----:B------:R-:W-:Y:S05]  /*19380*/  BRA.DIV UR4, `(.L_x_5252) ;  /* 0x0000004604347947 */ /* 0x000fea000b800000 */
[----:B------:R4:W1:Y:S02]  /*19390*/  SHFL.IDX PT, R24, R3, R12, 0x1f ;  /* 0x00001f0c03187589 */ /* 0x00086400000e0000 */
.L_x_5251:
        /* <DEDUP_REMOVED lines=59> */
.L_x_5253:
        /* <DEDUP_REMOVED lines=60> */
.L_x_5254:
[----:B------:R-:W-:-:S05]  /*19b10*/  LOP3.LUT R0, RZ, R3, RZ, 0x33, !PT ;  /* 0x00000003ff007212 */ /* 0x000fca00078e33ff */
[----:B------:R-:W-:Y:S01]  /*19b20*/  IMAD.IADD R25, R25, 0x1, R0 ;  /* 0x0000000119197824 */ /* 0x000fe200078e0200 */
[----:B------:R-:W-:Y:S06]  /*19b30*/  BRA `(.L_x_5255) ;  /* 0x00000000001c7947 */ /* 0x000fec0003800000 */
.L_x_5247:
[----:B------:R-:W-:Y:S01]  /*19b40*/  UMOV UR4, URZ ;  /* 0x0000003f00047c82 */ /* 0x000fe20008000000 */
[----:B------:R-:W-:Y:S01]  /*19b50*/  UMOV UR5, URZ ;  /* 0x0000003f00057c82 */ /* 0x000fe20008000000 */
[----:B------:R-:W-:Y:S01]  /*19b60*/  ULDC UR6, c[0x0][0xd3c] ;  /* 0x00034f0000067ab9 */ /* 0x000fe20000000800 */
[----:B------:R-:W-:Y:S02]  /*19b70*/  IMAD.MOV.U32 R24, RZ, RZ, R0 ;  /* 0x000000ffff187224 */ /* 0x000fe400078e0000 */
[----:B------:R-:W-:Y:S02]  /*19b80*/  IMAD.U32 R25, RZ, RZ, UR4 ;  /* 0x00000004ff197e24 */ /* 0x000fe4000f8e00ff */
[----:B------:R-:W-:Y:S02]  /*19b90*/  IMAD.U32 R26, RZ, RZ, UR5 ;  /* 0x00000005ff1a7e24 */ /* 0x000fe4000f8e00ff */
[----:B------:R-:W-:-:S07]  /*19ba0*/  IMAD.U32 R27, RZ, RZ, UR6 ;  /* 0x00000006ff1b7e24 */ /* 0x000fce000f8e00ff */
.L_x_5255:
        /* <DEDUP_REMOVED lines=10> */
.L_x_5244:
[----:B------:R-:W-:Y:S02]  /*19c50*/  ULDC UR4, c[0x0][0xd3c] ;  /* 0x00034f0000047ab9 */ /* 0x000fe40000000800 */
[----:B0-----:R-:W-:-:S13]  /*19c60*/  ISETP.GE.AND P0, PT, R27, UR4, PT ;  /* 0x000000041b007c0c */ /* 0x001fda000bf06270 */
[----:B------:R-:W-:Y:S05]  /*19c70*/  @!P0 BRA `(.L_x_5256) ;  /* 0xffffffa000cc8947 */ /* 0x000fea000383ffff */
[----:B------:R-:W-:Y:S05]  /*19c80*/  BSYNC B8 ;  /* 0x0000000000087941 */ /* 0x000fea0003800000 */
.L_x_5187:
        /* <DEDUP_REMOVED lines=12> */
.L_x_5364:
[----:B------:R-:W-:Y:S05]  /*19d50*/  BSYNC B0 ;  /* 0x0000000000007941 */ /* 0x000fea0003800000 */
.L_x_5257:
[----:B------:R-:W-:-:S03]  /*19d60*/  UMOV UR4, 0xffffffff ;  /* 0xffffffff00047882 */ /* 0x000fc60000000000 */
[----:B------:R-:W-:Y:S05]  /*19d70*/  BRA.DIV UR4, `(.L_x_5259) ;  /* 0x0000003a04f47947 */ /* 0x000fea000b800000 */
[----:B0-----:R-:W0:Y:S02]  /*19d80*/  S2R R0, SR_TID.X ;  /* 0x0000000000007919 */ /* 0x001e240000002100 */
[----:B0-----:R-:W-:-:S04]  /*19d90*/  SHF.R.U32.HI R0, RZ, 0x5, R0 ;  /* 0x00000005ff007819 */ /* 0x001fc80000011600 */
[----:B------:R-:W-:-:S05]  /*19da0*/  LOP3.LUT R0, R0, 0x3, RZ, 0xc0, !PT ;  /* 0x0000000300007812 */ /* 0x000fca00078ec0ff */
[----:B------:R0:W1:Y:S02]  /*19db0*/  SHFL.IDX PT, R14, R0, RZ, 0x1f ;  /* 0x00001fff000e7589 */ /* 0x00006400000e0000 */
.L_x_5367:
[----:B-1----:R-:W-:Y:S01]  /*19dc0*/  ISETP.NE.AND P0, PT, R14, RZ, PT ;  /* 0x000000ff0e00720c */ /* 0x002fe20003f05270 */
[----:B------:R-:W-:-:S12]  /*19dd0*/  BSSY B0, `(.L_x_5260) ;  /* 0x0000024000007945 */ /* 0x000fd80003800000 */
[----:B------:R-:W-:Y:S05]  /*19de0*/  @P0 BRA `(.L_x_5261) ;  /* 0x0000000000880947 */ /* 0x000fea0003800000 */
[----:B------:R-:W-:-:S03]  /*19df0*/  UMOV UR4, 0xffffffff ;  /* 0xffffffff00047882 */ /* 0x000fc60000000000 */
[----:B------:R-:W-:Y:S05]  /*19e00*/  BRA.DIV UR4, `(.L_x_5262) ;  /* 0x0000003e04047947 */ /* 0x000fea000b800000 */
[----:B------:R-:W-:-:S13]  /*19e10*/  ELECT P6, URZ, PT ;  /* 0x00000000003f782f */ /* 0x000fda00038c0000 */
.L_x_5370:
[----:B------:R-:W-:Y:S05]  /*19e20*/  @!P6 BRA `(.L_x_5261) ;  /* 0x000000000078e947 */ /* 0x000fea0003800000 */
[----:B------:R-:W-:-:S06]  /*19e30*/  ULOP3.LUT UR4, UR40, 0x2, URZ, 0xfc, !UPT ;  /* 0x0000000228047892 */ /* 0x000fcc000f8efc3f */
[----:B0-----:R-:W-:-:S05]  /*19e40*/  IMAD.U32 R0, RZ, RZ, UR4 ;  /* 0x00000004ff007e24 */ /* 0x001fca000f8e00ff */
[----:B------:R-:W-:-:S13]  /*19e50*/  ISETP.NE.AND P0, PT, R0, 0x3, PT ;  /* 0x000000030000780c */ /* 0x000fda0003f05270 */
[----:B------:R-:W-:Y:S05]  /*19e60*/  @!P0 BRA `(.L_x_5263) ;  /* 0x0000000000048947 */ /* 0x000fea0003800000 */
[----:B------:R-:W-:Y:S01]  /*19e70*/  BPT.TRAP 0x1 ;  /* 0x000000040000795c */ /* 0x000fe20000300000 */
.L_x_5263:
[C---:B------:R-:W-:Y:S01]  /*19e80*/  IMAD R3, R18.reuse, 0x8, R5 ;  /* 0x0000000812037824 */ /* 0x040fe200078e0205 */
[----:B------:R-:W-:Y:S01]  /*19e90*/  SHF.L.U32 R2, R23, 0x1f, RZ ;  /* 0x0000001f17027819 */ /* 0x000fe200000006ff */
[----:B------:R-:W-:-:S03]  /*19ea0*/  VIADD R18, R18, 0x1 ;  /* 0x0000000112127836 */ /* 0x000fc60000000000 */
[----:B------:R-:W0:Y:S02]  /*19eb0*/  SYNCS.PHASECHK.TRANS64.TRYWAIT P1, [R3+URZ+0x38840], R2 ;  /* 0x03884002030075a7 */ /* 0x000e24000802017f */
[----:B------:R-:W-:-:S04]  /*19ec0*/  ISETP.NE.AND P2, PT, R18, 0x2, PT ;  /* 0x000000021200780c */ /* 0x000fc80003f45270 */
[----:B------:R-:W-:Y:S01]  /*19ed0*/  SEL R0, RZ, 0x1, P2 ;  /* 0x00000001ff007807 */ /* 0x000fe20001000000 */
[----:B0-----:R-:W-:Y:S08]  /*19ee0*/  @!P1 BRA `(.L_x_5264) ;  /* 0x0000003800ec9947 */ /* 0x001ff00003800000 */
.L_x_5371:
[----:B------:R-:W-:Y:S02]  /*19ef0*/  SEL R18, R18, RZ, P2 ;  /* 0x000000ff12127207 */ /* 0x000fe40001000000 */
[----:B------:R-:W-:Y:S01]  /*19f00*/  LOP3.LUT R0, R23, R0, RZ, 0x3c, !PT ;  /* 0x0000000017007212 */ /* 0x000fe200078e3cff */
[----:B------:R-:W-:Y:S06]  /*19f10*/  @!P0 BRA `(.L_x_5265) ;  /* 0x0000000000048947 */ /* 0x000fec0003800000 */
[----:B------:R-:W-:Y:S01]  /*19f20*/  BPT.TRAP 0x1 ;  /* 0x000000040000795c */ /* 0x000fe20000300000 */
.L_x_5265:
[----:B------:R-:W-:Y:S01]  /*19f30*/  IMAD R5, R18, 0x8, R5 ;  /* 0x0000000812057824 */ /* 0x000fe200078e0205 */
[----:B------:R-:W-:-:S04]  /*19f40*/  SHF.L.U32 R0, R0, 0x1f, RZ ;  /* 0x0000001f00007819 */ /* 0x000fc800000006ff */
[----:B------:R-:W1:Y:S02]  /*19f50*/  SYNCS.PHASECHK.TRANS64.TRYWAIT P1, [R5+URZ+0x38840], R0 ;  /* 0x03884000050075a7 */ /* 0x000e64000802017f */
[----:B-1----:R-:W-:Y:S05]  /*19f60*/  @!P1 BRA `(.L_x_5266) ;  /* 0x0000003800e09947 */ /* 0x002fea0003800000 */
.L_x_5372:
[----:B------:R-:W-:Y:S05]  /*19f70*/  @!P0 BRA `(.L_x_5267) ;  /* 0x0000000000048947 */ /* 0x000fea0003800000 */
[----:B------:R-:W-:Y:S01]  /*19f80*/  BPT.TRAP 0x1 ;  /* 0x000000040000795c */ /* 0x000fe20000300000 */
.L_x_5267:
[----:B------:R-:W5:Y:S02]  /*19f90*/  SYNCS.PHASECHK.TRANS64.TRYWAIT P1, [R3+URZ+0x38860], R2 ;  /* 0x03886002030075a7 */ /* 0x000f64000802017f */
[----:B-----5:R-:W-:Y:S05]  /*19fa0*/  @!P1 BRA `(.L_x_5268) ;  /* 0x0000003800e49947 */ /* 0x020fea0003800000 */
.L_x_5373:
[----:B------:R-:W-:Y:S05]  /*19fb0*/  @!P0 BRA `(.L_x_5269) ;  /* 0x0000000000048947 */ /* 0x000fea0003800000 */
[----:B------:R-:W-:Y:S01]  /*19fc0*/  BPT.TRAP 0x1 ;  /* 0x000000040000795c */ /* 0x000fe20000300000 */
.L_x_5269:
[----:B------:R0:W0:Y:S02]  /*19fd0*/  SYNCS.PHASECHK.TRANS64.TRYWAIT P0, [R5+URZ+0x38860], R0 ;  /* 0x03886000050075a7 */ /* 0x000024000800017f */
[----:B0-----:R-:W-:Y:S05]  /*19fe0*/  @!P0 NANOSLEEP.SYNCS 0x989680 ;  /* 0x009896800000895d */ /* 0x001fea0003900000 */
[----:B------:R-:W0:Y:S02]  /*19ff0*/  @!P0 SYNCS.PHASECHK.TRANS64 P0, [R5+URZ+0x38860], R0 ;  /* 0x03886000050085a7 */ /* 0x000e24000800007f */
[----:B0-----:R-:W-:Y:S05]  /*1a000*/  @!P0 BRA `(.L_x_5269) ;  /* 0xfffffffc00f08947 */ /* 0x001fea000383ffff */
.L_x_5261:
[----:B------:R-:W-:Y:S05]  /*1a010*/  BSYNC B0 ;  /* 0x0000000000007941 */ /* 0x000fea0003800000 */
.L_x_5260:
[----:B------:R-:W-:Y:S05]  /*1a020*/  EXIT ;  /* 0x000000000000794d */ /* 0x000fea0003800000 */
.L_x_5126:
[----:B0-----:R0:W1:Y:S02]  /*1a030*/  SYNCS.PHASECHK.TRANS64.TRYWAIT P1, [R17+URZ+0x38800], R6 ;  /* 0x03880006110075a7 */ /* 0x001064000802017f */
[----:B-1----:R-:W-:Y:S05]  /*1a040*/  @!P1 NANOSLEEP.SYNCS 0x989680 ;  /* 0x009896800000995d */ /* 0x002fea0003900000 */
[----:B------:R-:W1:Y:S02]  /*1a050*/  @!P1 SYNCS.PHASECHK.TRANS64 P1, [R17+URZ+0x38800], R6 ;  /* 0x03880006110095a7 */ /* 0x000e64000802007f */
[----:B-1----:R-:W-:Y:S05]  /*1a060*/  @!P1 BRA `(.L_x_5126) ;  /* 0xfffffffc00f09947 */ /* 0x002fea000383ffff */
[----:B------:R-:W-:Y:S05]  /*1a070*/  BRA `(.L_x_5270) ;  /* 0xfffffea000687947 */ /* 0x000fea000383ffff */
.L_x_5130:
[----:B--2---:R2:W3:Y:S02]  /*1a080*/  SYNCS.PHASECHK.TRANS64.TRYWAIT P1, [R9+URZ+0x38830], R8 ;  /* 0x03883008090075a7 */ /* 0x0044e4000802017f */
[----:B---3--:R-:W-:Y:S05]  /*1a090*/  @!P1 NANOSLEEP.SYNCS 0x989680 ;  /* 0x009896800000995d */ /* 0x008fea0003900000 */
[----:B------:R-:W3:Y:S02]  /*1a0a0*/  @!P1 SYNCS.PHASECHK.TRANS64 P1, [R9+URZ+0x38830], R8 ;  /* 0x03883008090095a7 */ /* 0x000ee4000802007f */
[----:B---3--:R-:W-:Y:S05]  /*1a0b0*/  @!P1 BRA `(.L_x_5130) ;  /* 0xfffffffc00f09947 */ /* 0x008fea000383ffff */
[----:B------:R-:W-:Y:S05]  /*1a0c0*/  BRA `(.L_x_5129) ;  /* 0xfffffea0008c7947 */ /* 0x000fea000383ffff */
.L_x_5131:
[----:B---3--:R3:W4:Y:S02]  /*1a0d0*/  SYNCS.PHASECHK.TRANS64.TRYWAIT P1, [R17+URZ+0x38810], R6 ;  /* 0x03881006110075a7 */ /* 0x008724000802017f */
[----:B----4-:R-:W-:Y:S05]  /*1a0e0*/  @!P1 NANOSLEEP.SYNCS 0x989680 ;  /* 0x009896800000995d */ /* 0x010fea0003900000 */
[----:B------:R-:W4:Y:S02]  /*1a0f0*/  @!P1 SYNCS.PHASECHK.TRANS64 P1, [R17+URZ+0x38810], R6 ;  /* 0x03881006110095a7 */ /* 0x000f24000802007f */
[----:B----4-:R-:W-:Y:S05]  /*1a100*/  @!P1 BRA `(.L_x_5131) ;  /* 0xfffffffc00f09947 */ /* 0x010fea000383ffff */
[----:B------:R-:W-:Y:S05]  /*1a110*/  BRA `(.L_x_5271) ;  /* 0xfffffea400187947 */ /* 0x000fea000383ffff */
.L_x_5135:
[----:B------:R0:W0:Y:S02]  /*1a120*/  SYNCS.PHASECHK.TRANS64.TRYWAIT P1, [R9+URZ+0x38850], R8 ;  /* 0x03885008090075a7 */ /* 0x000024000802017f */
[----:B0-----:R-:W-:Y:S05]  /*1a130*/  @!P1 NANOSLEEP.SYNCS 0x989680 ;  /* 0x009896800000995d */ /* 0x001fea0003900000 */
[----:B------:R-:W0:Y:S02]  /*1a140*/  @!P1 SYNCS.PHASECHK.TRANS64 P1, [R9+URZ+0x38850], R8 ;  /* 0x03885008090095a7 */ /* 0x000e24000802007f */
[----:B0-----:R-:W-:Y:S05]  /*1a150*/  @!P1 BRA `(.L_x_5135) ;  /* 0xfffffffc00f09947 */ /* 0x001fea000383ffff */
[----:B------:R-:W-:Y:S05]  /*1a160*/  BRA `(.L_x_5134) ;  /* 0xfffffea400487947 */ /* 0x000fea000383ffff */
.L_x_5142:
[----:B-1----:R1:W2:Y:S02]  /*1a170*/  SYNCS.PHASECHK.TRANS64.TRYWAIT P1, [R9+URZ+0x38830], R7 ;  /* 0x03883007090075a7 */ /* 0x0022a4000802017f */
[----:B--2---:R-:W-:Y:S05]  /*1a180*/  @!P1 NANOSLEEP.SYNCS 0x989680 ;  /* 0x009896800000995d */ /* 0x004fea0003900000 */
[----:B------:R-:W2:Y:S02]  /*1a190*/  @!P1 SYNCS.PHASECHK.TRANS64 P1, [R9+URZ+0x38830], R7 ;  /* 0x03883007090095a7 */ /* 0x000ea4000802007f */
[----:B--2---:R-:W-:Y:S05]  /*1a1a0*/  @!P1 BRA `(.L_x_5142) ;  /* 0xfffffffc00f09947 */ /* 0x004fea000383ffff */
[----:B------:R-:W-:Y:S05]  /*1a1b0*/  BRA `(.L_x_5141) ;  /* 0xfffffed000707947 */ /* 0x000fea000383ffff */
.L_x_5146:
[----:B---3--:R3:W4:Y:S02]  /*1a1c0*/  SYNCS.PHASECHK.TRANS64.TRYWAIT P1, [R9+URZ+0x38850], R7 ;  /* 0x03885007090075a7 */ /* 0x008724000802017f */
[----:B----4-:R-:W-:Y:S05]  /*1a1d0*/  @!P1 NANOSLEEP.SYNCS 0x989680 ;  /* 0x009896800000995d */ /* 0x010fea0003900000 */
[----:B------:R-:W4:Y:S02]  /*1a1e0*/  @!P1 SYNCS.PHASECHK.TRANS64 P1, [R9+URZ+0x38850], R7 ;  /* 0x03885007090095a7 */ /* 0x000f24000802007f */
[----:B----4-:R-:W-:Y:S05]  /*1a1f0*/  @!P1 BRA `(.L_x_5146) ;  /* 0xfffffffc00f09947 */ /* 0x010fea000383ffff */
[----:B------:R-:W-:Y:S05]  /*1a200*/  BRA `(.L_x_5145) ;  /* 0xfffffed000cc7947 */ /* 0x000fea000383ffff */
.L_x_5154:
[----:B-1----:R1:W2:Y:S02]  /*1a210*/  SYNCS.PHASECHK.TRANS64.TRYWAIT P1, [R9+URZ+0x38830], R7 ;  /* 0x03883007090075a7 */ /* 0x0022a4000802017f */
[----:B--2---:R-:W-:Y:S05]  /*1a220*/  @!P1 NANOSLEEP.SYNCS 0x989680 ;  /* 0x009896800000995d */ /* 0x004fea0003900000 */
[----:B------:R-:W2:Y:S02]  /*1a230*/  @!P1 SYNCS.PHASECHK.TRANS64 P1, [R9+URZ+0x38830], R7 ;  /* 0x03883007090095a7 */ /* 0x000ea4000802007f */
[----:B--2---:R-:W-:Y:S05]  /*1a240*/  @!P1 BRA `(.L_x_5154) ;  /* 0xfffffffc00f09947 */ /* 0x004fea000383ffff */
[----:B------:R-:W-:Y:S05]  /*1a250*/  BRA `(.L_x_5153) ;  /* 0xffffff0800087947 */ /* 0x000fea000383ffff */
.L_x_5158:
[----:B---3--:R3:W4:Y:S02]  /*1a260*/  SYNCS.PHASECHK.TRANS64.TRYWAIT P1, [R9+URZ+0x38850], R7 ;  /* 0x03885007090075a7 */ /* 0x008724000802017f */
[----:B----4-:R-:W-:Y:S05]  /*1a270*/  @!P1 NANOSLEEP.SYNCS 0x989680 ;  /* 0x009896800000995d */ /* 0x010fea0003900000 */
[----:B------:R-:W4:Y:S02]  /*1a280*/  @!P1 SYNCS.PHASECHK.TRANS64 P1, [R9+URZ+0x38850], R7 ;  /* 0x03885007090095a7 */ /* 0x000f24000802007f */
[----:B----4-:R-:W-:Y:S05]  /*1a290*/  @!P1 BRA `(.L_x_5158) ;  /* 0xfffffffc00f09947 */ /* 0x010fea000383ffff */
[----:B------:R-:W-:Y:S05]  /*1a2a0*/  BRA `(.L_x_5157) ;  /* 0xffffff0800647947 */ /* 0x000fea000383ffff */
.L_x_5201:
        /* <DEDUP_REMOVED lines=11> */
.L_x_5273:
[----:B------:R-:W-:Y:S05]  /*1a360*/  BSYNC B0 ;  /* 0x0000000000007941 */ /* 0x000fea0003800000 */
.L_x_5272:
[----:B------:R-:W-:Y:S05]  /*1a370*/  BRA `(.L_x_5274) ;  /* 0xffffffac001c7947 */ /* 0x000fea000383ffff */
.L_x_5204:
[----:B0-----:R0:W1:Y:S02]  /*1a380*/  SYNCS.PHASECHK.TRANS64.TRYWAIT P0, [R22+URZ+0x38840], R0 ;  /* 0x03884000160075a7 */ /* 0x001064000800017f */
[----:B-1----:R-:W-:Y:S05]  /*1a390*/  @!P0 NANOSLEEP.SYNCS 0x989680 ;  /* 0x009896800000895d */ /* 0x002fea0003900000 */
[----:B------:R-:W1:Y:S02]  /*1a3a0*/  @!P0 SYNCS.PHASECHK.TRANS64 P0, [R22+URZ+0x38840], R0 ;  /* 0x03884000160085a7 */ /* 0x000e64000800007f */
[----:B-1----:R-:W-:Y:S05]  /*1a3b0*/  @!P0 BRA `(.L_x_5204) ;  /* 0xfffffffc00f08947 */ /* 0x002fea000383ffff */
[----:B------:R-:W-:Y:S05]  /*1a3c0*/  BRA `(.L_x_5275) ;  /* 0xffffffb000187947 */ /* 0x000fea000383ffff */
.L_x_5205:
        /* <DEDUP_REMOVED lines=8> */
.L_x_5277:
[----:B------:R-:W-:Y:S05]  /*1a450*/  BSYNC B0 ;  /* 0x0000000000007941 */ /* 0x000fea0003800000 */
.L_x_5276:
        /* <DEDUP_REMOVED lines=9> */
.L_x_5278:
[----:B------:R-:W-:Y:S02]  /*1a4f0*/  IMAD.MOV.U32 R13, RZ, RZ, R5 ;  /* 0x000000ffff0d7224 */ /* 0x000fe400078e0005 */
[----:B------:R-:W-:Y:S02]  /*1a500*/  IMAD.MOV.U32 R12, RZ, RZ, 0x1 ;  /* 0x00000001ff0c7424 */ /* 0x000fe400078e00ff */
[----:B------:R-:W-:-:S07]  /*1a510*/  IMAD.MOV.U32 R3, RZ, RZ, R14 ;  /* 0x000000ffff037224 */ /* 0x000fce00078e000e */
[----:B------:R-:W-:Y:S05]  /*1a520*/  WARPSYNC.COLLECTIVE R15, `(.L_x_5279) ;  /* 0x000000000f087348 */ /* 0x000fea0003c00000 */
[----:B------:R0:W1:Y:S02]  /*1a530*/  SHFL.IDX P6, R14, R13, R12, R11 ;  /* 0x0000000c0d0e7389 */ /* 0x00006400000c000b */
[----:B01----:R-:W-:Y:S01]  /*1a540*/  ENDCOLLECTIVE ;  /* 0x000000000000791b */ /* 0x003fe20003800000 */
.L_x_5279:
        /* <DEDUP_REMOVED lines=15> */
.L_x_5280:
[----:B------:R-:W-:Y:S02]  /*1a640*/  @P0 IMAD R6, R4, 0x2, R17 ;  /* 0x0000000204060824 */ /* 0x000fe400078e0211 */
[----:B------:R-:W-:Y:S02]  /*1a650*/  IMAD.MOV.U32 R13, RZ, RZ, R5 ;  /* 0x000000ffff0d7224 */ /* 0x000fe400078e0005 */
[----:B------:R-:W-:Y:S02]  /*1a660*/  IMAD.MOV.U32 R12, RZ, RZ, 0x2 ;  /* 0x00000002ff0c7424 */ /* 0x000fe400078e00ff */
[----:B------:R-:W-:-:S07]  /*1a670*/  IMAD.MOV.U32 R3, RZ, RZ, R14 ;  /* 0x000000ffff037224 */ /* 0x000fce00078e000e */
[----:B------:R-:W-:Y:S05]  /*1a680*/  WARPSYNC.COLLECTIVE R15, `(.L_x_5281) ;  /* 0x000000000f087348 */ /* 0x000fea0003c00000 */
[----:B------:R0:W1:Y:S02]  /*1a690*/  SHFL.IDX P6, R14, R13, R12, R11 ;  /* 0x0000000c0d0e7389 */ /* 0x00006400000c000b */
[----:B01----:R-:W-:Y:S01]  /*1a6a0*/  ENDCOLLECTIVE ;  /* 0x000000000000791b */ /* 0x003fe20003800000 */
.L_x_5281:
        /* <DEDUP_REMOVED lines=15> */
.L_x_5282:
[----:B------:R-:W-:Y:S02]  /*1a7a0*/  @P0 IMAD R6, R4, 0x2, R17 ;  /* 0x0000000204060824 */ /* 0x000fe400078e0211 */
[----:B------:R-:W-:Y:S02]  /*1a7b0*/  IMAD.MOV.U32 R13, RZ, RZ, R5 ;  /* 0x000000ffff0d7224 */ /* 0x000fe400078e0005 */
[----:B------:R-:W-:Y:S02]  /*1a7c0*/  IMAD.MOV.U32 R12, RZ, RZ, 0x3 ;  /* 0x00000003ff0c7424 */ /* 0x000fe400078e00ff */
[----:B------:R-:W-:-:S07]  /*1a7d0*/  IMAD.MOV.U32 R3, RZ, RZ, R14 ;  /* 0x000000ffff037224 */ /* 0x000fce00078e000e */
[----:B------:R-:W-:Y:S05]  /*1a7e0*/  WARPSYNC.COLLECTIVE R15, `(.L_x_5283) ;  /* 0x000000000f087348 */ /* 0x000fea0003c00000 */
[----:B------:R0:W1:Y:S02]  /*1a7f0*/  SHFL.IDX P6, R14, R13, R12, R11 ;  /* 0x0000000c0d0e7389 */ /* 0x00006400000c000b */
[----:B01----:R-:W-:Y:S01]  /*1a800*/  ENDCOLLECTIVE ;  /* 0x000000000000791b */ /* 0x003fe20003800000 */
.L_x_5283:
        /* <DEDUP_REMOVED lines=10> */
.L_x_5284:
[----:B------:R-:W-:Y:S01]  /*1a8b0*/  @!PT LDS RZ, [RZ] ;  /* 0x00000000fffff984 */ /* 0x000fe20000000800 */
[----:B------:R-:W-:Y:S01]  /*1a8c0*/  @!PT LDS RZ, [RZ] ;  /* 0x00000000fffff984 */ /* 0x000fe20000000800 */
[----:B------:R-:W-:Y:S01]  /*1a8d0*/  @!PT LDS RZ, [RZ] ;  /* 0x00000000fffff984 */ /* 0x000fe20000000800 */
[----:B------:R0:W-:Y:S01]  /*1a8e0*/  @P0 LDGSTS.E.BYPASS.LTC128B.128 [R6+0x23400], desc[UR42][R2.64], !P2 ;  /* 0x2340000002060fae */ /* 0x0001e2000d101d6a */
[----:B------:R-:W-:Y:S01]  /*1a8f0*/  IMAD.MOV.U32 R0, RZ, RZ, R14 ;  /* 0x000000ffff007224 */ /* 0x000fe200078e000e */
[----:B------:R-:W-:Y:S06]  /*1a900*/  BRA `(.L_x_5285) ;  /* 0xffffffac00cc7947 */ /* 0x000fec000383ffff */
.L_x_5210:
        /* <DEDUP_REMOVED lines=10> */
.L_x_5286:
        /* <DEDUP_REMOVED lines=9> */
.L_x_5287:
[----:B------:R-:W-:Y:S02]  /*1aa40*/  IMAD.MOV.U32 R13, RZ, RZ, R2 ;  /* 0x000000ffff0d7224 */ /* 0x000fe400078e0002 */
[----:B------:R-:W-:Y:S02]  /*1aa50*/  IMAD.MOV.U32 R12, RZ, RZ, 0x1 ;  /* 0x00000001ff0c7424 */ /* 0x000fe400078e00ff */
[----:B------:R-:W-:-:S07]  /*1aa60*/  IMAD.MOV.U32 R5, RZ, RZ, R14 ;  /* 0x000000ffff057224 */ /* 0x000fce00078e000e */
[----:B------:R-:W-:Y:S05]  /*1aa70*/  WARPSYNC.COLLECTIVE R15, `(.L_x_5288) ;  /* 0x000000000f087348 */ /* 0x000fea0003c00000 */
[----:B------:R0:W1:Y:S02]  /*1aa80*/  SHFL.IDX P6, R14, R13, R12, R11 ;  /* 0x0000000c0d0e7389 */ /* 0x00006400000c000b */
[----:B01----:R-:W-:Y:S01]  /*1aa90*/  ENDCOLLECTIVE ;  /* 0x000000000000791b */ /* 0x003fe20003800000 */
.L_x_5288:
        /* <DEDUP_REMOVED lines=15> */
.L_x_5289:
        /* <DEDUP_REMOVED lines=8> */
.L_x_5290:
        /* <DEDUP_REMOVED lines=16> */
.L_x_5291:
[----:B------:R-:W-:Y:S01]  /*1ad10*/  @P2 LOP3.LUT R16, R16, 0x40, RZ, 0xfc, !PT ;  /* 0x0000004010102812 */ /* 0x000fe200078efcff */
[----:B------:R-:W-:Y:S02]  /*1ad20*/  IMAD.MOV.U32 R13, RZ, RZ, R2 ;  /* 0x000000ffff0d7224 */ /* 0x000fe400078e0002 */
[----:B------:R-:W-:Y:S02]  /*1ad30*/  IMAD.MOV.U32 R12, RZ, RZ, 0x3 ;  /* 0x00000003ff0c7424 */ /* 0x000fe400078e00ff */
[----:B------:R-:W-:-:S07]  /*1ad40*/  IMAD.MOV.U32 R5, RZ, RZ, R14 ;  /* 0x000000ffff057224 */ /* 0x000fce00078e000e */
[----:B------:R-:W-:Y:S05]  /*1ad50*/  WARPSYNC.COLLECTIVE R15, `(.L_x_5292) ;  /* 0x000000000f087348 */ /* 0x000fea0003c00000 */
[----:B------:R0:W1:Y:S02]  /*1ad60*/  SHFL.IDX P6, R14, R13, R12, R11 ;  /* 0x0000000c0d0e7389 */ /* 0x00006400000c000b */
[----:B01----:R-:W-:Y:S01]  /*1ad70*/  ENDCOLLECTIVE ;  /* 0x000000000000791b */ /* 0x003fe20003800000 */
.L_x_5292:
        /* <DEDUP_REMOVED lines=14> */
.L_x_5293:
[----:B------:R-:W-:Y:S01]  /*1ae60*/  IMAD.MOV.U32 R0, RZ, RZ, R14 ;  /* 0x000000ffff007224 */ /* 0x000fe200078e000e */
[----:B------:R-:W-:Y:S06]  /*1ae70*/  BRA `(.L_x_5294) ;  /* 0xffffffb000d07947 */ /* 0x000fec000383ffff */
.L_x_5214:
        /* <DEDUP_REMOVED lines=47> */
.L_x_5296:
[----:B------:R-:W-:Y:S05]  /*1b170*/  BSYNC B0 ;  /* 0x0000000000007941 */ /* 0x000fea0003800000 */
.L_x_5295:
        /* <DEDUP_REMOVED lines=11> */
.L_x_5297:
        /* <DEDUP_REMOVED lines=39> */
.L_x_5298:
[----:B------:R-:W-:Y:S02]  /*1b4a0*/  IMAD.MOV.U32 R13, RZ, RZ, R0 ;  /* 0x000000ffff0d7224 */ /* 0x000fe400078e0000 */
[----:B------:R-:W-:-:S07]  /*1b4b0*/  IMAD.MOV.U32 R7, RZ, RZ, R14 ;  /* 0x000000ffff077224 */ /* 0x000fce00078e000e */
[----:B------:R-:W-:Y:S05]  /*1b4c0*/  WARPSYNC.COLLECTIVE R15, `(.L_x_5299) ;  /* 0x000000000f087348 */ /* 0x000fea0003c00000 */
[----:B------:R0:W1:Y:S02]  /*1b4d0*/  SHFL.IDX P6, R14, R13, R12, R11 ;  /* 0x0000000c0d0e7389 */ /* 0x00006400000c000b */
[----:B01----:R-:W-:Y:S01]  /*1b4e0*/  ENDCOLLECTIVE ;  /* 0x000000000000791b */ /* 0x003fe20003800000 */
.L_x_5299:
        /* <DEDUP_REMOVED lines=33> */
.L_x_5300:
[----:B------:R-:W-:Y:S02]  /*1b700*/  IMAD.MOV.U32 R13, RZ, RZ, R0 ;  /* 0x000000ffff0d7224 */ /* 0x000fe400078e0000 */
[----:B------:R-:W-:-:S07]  /*1b710*/  IMAD.MOV.U32 R7, RZ, RZ, R14 ;  /* 0x000000ffff077224 */ /* 0x000fce00078e000e */
[----:B------:R-:W-:Y:S05]  /*1b720*/  WARPSYNC.COLLECTIVE R15, `(.L_x_5301) ;  /* 0x000000000f087348 */ /* 0x000fea0003c00000 */
[----:B------:R0:W1:Y:S02]  /*1b730*/  SHFL.IDX P6, R14, R13, R12, R11 ;  /* 0x0000000c0d0e7389 */ /* 0x00006400000c000b */
[----:B01----:R-:W-:Y:S01]  /*1b740*/  ENDCOLLECTIVE ;  /* 0x000000000000791b */ /* 0x003fe20003800000 */
.L_x_5301:
        /* <DEDUP_REMOVED lines=27> */
.L_x_5302:
[----:B------:R-:W-:Y:S02]  /*1b900*/  IMAD.MOV.U32 R13, RZ, RZ, R0 ;  /* 0x000000ffff0d7224 */ /* 0x000fe400078e0000 */
[----:B------:R-:W-:-:S07]  /*1b910*/  IMAD.MOV.U32 R6, RZ, RZ, R14 ;  /* 0x000000ffff067224 */ /* 0x000fce00078e000e */
[----:B------:R-:W-:Y:S05]  /*1b920*/  WARPSYNC.COLLECTIVE R15, `(.L_x_5303) ;  /* 0x000000000f087348 */ /* 0x000fea0003c00000 */
[----:B------:R0:W1:Y:S02]  /*1b930*/  SHFL.IDX P6, R14, R13, R12, R11 ;  /* 0x0000000c0d0e7389 */ /* 0x00006400000c000b */
[----:B01----:R-:W-:Y:S01]  /*1b940*/  ENDCOLLECTIVE ;  /* 0x000000000000791b */ /* 0x003fe20003800000 */
.L_x_5303:
[----:B------:R-:W-:Y:S01]  /*1b950*/  IMAD.MOV.U32 R0, RZ, RZ, R14 ;  /* 0x000000ffff007224 */ /* 0x000fe200078e000e */
[----:B------:R-:W-:Y:S06]  /*1b960*/  BRA `(.L_x_5304) ;  /* 0xffffffb400447947 */ /* 0x000fec000383ffff */
.L_x_5219:
[----:B0-----:R0:W1:Y:S02]  /*1b970*/  SYNCS.PHASECHK.TRANS64.TRYWAIT P0, [R17+URZ+0x38820], R0 ;  /* 0x03882000110075a7 */ /* 0x001064000800017f */
[----:B-1----:R-:W-:Y:S05]  /*1b980*/  @!P0 NANOSLEEP.SYNCS 0x989680 ;  /* 0x009896800000895d */ /* 0x002fea0003900000 */
[----:B------:R-:W1:Y:S02]  /*1b990*/  @!P0 SYNCS.PHASECHK.TRANS64 P0, [R17+URZ+0x38820], R0 ;  /* 0x03882000110085a7 */ /* 0x000e64000800007f */
[----:B-1----:R-:W-:Y:S05]  /*1b9a0*/  @!P0 BRA `(.L_x_5219) ;  /* 0xfffffffc00f08947 */ /* 0x002fea000383ffff */
[----:B------:R-:W-:Y:S05]  /*1b9b0*/  BRA `(.L_x_5305) ;  /* 0xffffffb400e07947 */ /* 0x000fea000383ffff */
.L_x_5222:
[----:B0-----:R0:W1:Y:S02]  /*1b9c0*/  SYNCS.PHASECHK.TRANS64.TRYWAIT P0, [R22+URZ+0x38860], R0 ;  /* 0x03886000160075a7 */ /* 0x001064000800017f */
[----:B-1----:R-:W-:Y:S05]  /*1b9d0*/  @!P0 NANOSLEEP.SYNCS 0x989680 ;  /* 0x009896800000895d */ /* 0x002fea0003900000 */
[----:B------:R-:W1:Y:S02]  /*1b9e0*/  @!P0 SYNCS.PHASECHK.TRANS64 P0, [R22+URZ+0x38860], R0 ;  /* 0x03886000160085a7 */ /* 0x000e64000800007f */
[----:B-1----:R-:W-:Y:S05]  /*1b9f0*/  @!P0 BRA `(.L_x_5222) ;  /* 0xfffffffc00f08947 */ /* 0x002fea000383ffff */
[----:B------:R-:W-:Y:S05]  /*1ba00*/  BRA `(.L_x_5306) ;  /* 0xffffffb400f07947 */ /* 0x000fea000383ffff */
.L_x_5223:
        /* <DEDUP_REMOVED lines=8> */
.L_x_5308:
[----:B------:R-:W-:Y:S05]  /*1ba90*/  BSYNC B0 ;  /* 0x0000000000007941 */ /* 0x000fea0003800000 */
.L_x_5307:
        /* <DEDUP_REMOVED lines=15> */
.L_x_5309:
        /* <DEDUP_REMOVED lines=39> */
.L_x_5310:
[----:B------:R-:W-:Y:S02]  /*1be00*/  IMAD.MOV.U32 R13, RZ, RZ, R4 ;  /* 0x000000ffff0d7224 */ /* 0x000fe400078e0004 */
[----:B------:R-:W-:-:S07]  /*1be10*/  IMAD.MOV.U32 R3, RZ, RZ, R14 ;  /* 0x000000ffff037224 */ /* 0x000fce00078e000e */
[----:B------:R-:W-:Y:S05]  /*1be20*/  WARPSYNC.COLLECTIVE R15, `(.L_x_5311) ;  /* 0x000000000f087348 */ /* 0x000fea0003c00000 */
[----:B------:R0:W1:Y:S02]  /*1be30*/  SHFL.IDX P6, R14, R13, R12, R11 ;  /* 0x0000000c0d0e7389 */ /* 0x00006400000c000b */
[----:B01----:R-:W-:Y:S01]  /*1be40*/  ENDCOLLECTIVE ;  /* 0x000000000000791b */ /* 0x003fe20003800000 */
.L_x_5311:
        /* <DEDUP_REMOVED lines=29> */
.L_x_5312:
[----:B------:R-:W-:Y:S02]  /*1c020*/  IMAD.MOV.U32 R13, RZ, RZ, R4 ;  /* 0x000000ffff0d7224 */ /* 0x000fe400078e0004 */
[----:B------:R-:W-:-:S07]  /*1c030*/  IMAD.MOV.U32 R7, RZ, RZ, R14 ;  /* 0x000000ffff077224 */ /* 0x000fce00078e000e */
[----:B------:R-:W-:Y:S05]  /*1c040*/  WARPSYNC.COLLECTIVE R15, `(.L_x_5313) ;  /* 0x000000000f087348 */ /* 0x000fea0003c00000 */
[----:B------:R0:W1:Y:S02]  /*1c050*/  SHFL.IDX P6, R14, R13, R12, R11 ;  /* 0x0000000c0d0e7389 */ /* 0x00006400000c000b */
[----:B01----:R-:W-:Y:S01]  /*1c060*/  ENDCOLLECTIVE ;  /* 0x000000000000791b */ /* 0x003fe20003800000 */
.L_x_5313:
        /* <DEDUP_REMOVED lines=29> */
.L_x_5314:
[----:B------:R-:W-:Y:S02]  /*1c240*/  IMAD.MOV.U32 R13, RZ, RZ, R4 ;  /* 0x000000ffff0d7224 */ /* 0x000fe400078e0004 */
[----:B------:R-:W-:-:S07]  /*1c250*/  IMAD.MOV.U32 R6, RZ, RZ, R14 ;  /* 0x000000ffff067224 */ /* 0x000fce00078e000e */
[----:B------:R-:W-:Y:S05]  /*1c260*/  WARPSYNC.COLLECTIVE R15, `(.L_x_5315) ;  /* 0x000000000f087348 */ /* 0x000fea0003c00000 */
[----:B------:R0:W1:Y:S02]  /*1c270*/  SHFL.IDX P6, R14, R13, R12, R11 ;  /* 0x0000000c0d0e7389 */ /* 0x00006400000c000b */
[----:B01----:R-:W-:Y:S01]  /*1c280*/  ENDCOLLECTIVE ;  /* 0x000000000000791b */ /* 0x003fe20003800000 */
.L_x_5315:
[----:B------:R-:W-:Y:S01]  /*1c290*/  IMAD.MOV.U32 R2, RZ, RZ, R14 ;  /* 0x000000ffff027224 */ /* 0x000fe200078e000e */
[----:B------:R-:W-:Y:S06]  /*1c2a0*/  BRA `(.L_x_5316) ;  /* 0xffffffb4007c7947 */ /* 0x000fec000383ffff */
.L_x_5230:
[----:B0-----:R0:W1:Y:S02]  /*1c2b0*/  SYNCS.PHASECHK.TRANS64.TRYWAIT P0, [R6+URZ+0x38840], R20 ;  /* 0x03884014060075a7 */ /* 0x001064000800017f */
[----:B-1----:R-:W-:Y:S05]  /*1c2c0*/  @!P0 NANOSLEEP.SYNCS 0x989680 ;  /* 0x009896800000895d */ /* 0x002fea0003900000 */
[----:B------:R-:W1:Y:S02]  /*1c2d0*/  @!P0 SYNCS.PHASECHK.TRANS64 P0, [R6+URZ+0x38840], R20 ;  /* 0x03884014060085a7 */ /* 0x000e64000800007f */
[----:B-1----:R-:W-:Y:S05]  /*1c2e0*/  @!P0 BRA `(.L_x_5230) ;  /* 0xfffffffc00f08947 */ /* 0x002fea000383ffff */
[----:B------:R-:W-:Y:S05]  /*1c2f0*/  BRA `(.L_x_5317) ;  /* 0xffffffbc00107947 */ /* 0x000fea000383ffff */
.L_x_5231:
        /* <DEDUP_REMOVED lines=8> */
.L_x_5319:
[----:B------:R-:W-:Y:S05]  /*1c380*/  BSYNC B1 ;  /* 0x0000000000017941 */ /* 0x000fea0003800000 */
.L_x_5318:
        /* <DEDUP_REMOVED lines=9> */
.L_x_5320:
[----:B------:R-:W-:Y:S02]  /*1c420*/  IMAD.MOV.U32 R13, RZ, RZ, R25 ;  /* 0x000000ffff0d7224 */ /* 0x000fe400078e0019 */
[----:B------:R-:W-:Y:S02]  /*1c430*/  IMAD.MOV.U32 R12, RZ, RZ, 0x1 ;  /* 0x00000001ff0c7424 */ /* 0x000fe400078e00ff */
[----:B------:R-:W-:-:S07]  /*1c440*/  IMAD.MOV.U32 R2, RZ, RZ, R14 ;  /* 0x000000ffff027224 */ /* 0x000fce00078e000e */
[----:B------:R-:W-:Y:S05]  /*1c450*/  WARPSYNC.COLLECTIVE R15, `(.L_x_5321) ;  /* 0x000000000f087348 */ /* 0x000fea0003c00000 */
[----:B------:R0:W1:Y:S02]  /*1c460*/  SHFL.IDX P6, R14, R13, R12, R11 ;  /* 0x0000000c0d0e7389 */ /* 0x00006400000c000b */
[----:B01----:R-:W-:Y:S01]  /*1c470*/  ENDCOLLECTIVE ;  /* 0x000000000000791b */ /* 0x003fe20003800000 */
.L_x_5321:
        /* <DEDUP_REMOVED lines=11> */
.L_x_5322:
[----:B------:R-:W-:Y:S02]  /*1c530*/  IMAD.MOV.U32 R13, RZ, RZ, R25 ;  /* 0x000000ffff0d7224 */ /* 0x000fe400078e0019 */
[----:B------:R-:W-:Y:S02]  /*1c540*/  IMAD.MOV.U32 R12, RZ, RZ, 0x2 ;  /* 0x00000002ff0c7424 */ /* 0x000fe400078e00ff */
[----:B------:R-:W-:-:S07]  /*1c550*/  IMAD.MOV.U32 R2, RZ, RZ, R14 ;  /* 0x000000ffff027224 */ /* 0x000fce00078e000e */
[----:B------:R-:W-:Y:S05]  /*1c560*/  WARPSYNC.COLLECTIVE R15, `(.L_x_5323) ;  /* 0x000000000f087348 */ /* 0x000fea0003c00000 */
[----:B------:R0:W1:Y:S02]  /*1c570*/  SHFL.IDX P6, R14, R13, R12, R11 ;  /* 0x0000000c0d0e7389 */ /* 0x00006400000c000b */
[----:B01----:R-:W-:Y:S01]  /*1c580*/  ENDCOLLECTIVE ;  /* 0x000000000000791b */ /* 0x003fe20003800000 */
.L_x_5323:
        /* <DEDUP_REMOVED lines=11> */
.L_x_5324:
[----:B------:R-:W-:Y:S02]  /*1c640*/  IMAD.MOV.U32 R13, RZ, RZ, R25 ;  /* 0x000000ffff0d7224 */ /* 0x000fe400078e0019 */
[----:B------:R-:W-:Y:S02]  /*1c650*/  IMAD.MOV.U32 R12, RZ, RZ, 0x3 ;  /* 0x00000003ff0c7424 */ /* 0x000fe400078e00ff */
[----:B------:R-:W-:-:S07]  /*1c660*/  IMAD.MOV.U32 R2, RZ, RZ, R14 ;  /* 0x000000ffff027224 */ /* 0x000fce00078e000e */
[----:B------:R-:W-:Y:S05]  /*1c670*/  WARPSYNC.COLLECTIVE R15, `(.L_x_5325) ;  /* 0x000000000f087348 */ /* 0x000fea0003c00000 */
[----:B------:R0:W1:Y:S02]  /*1c680*/  SHFL.IDX P6, R14, R13, R12, R11 ;  /* 0x0000000c0d0e7389 */ /* 0x00006400000c000b */
[----:B01----:R-:W-:Y:S01]  /*1c690*/  ENDCOLLECTIVE ;  /* 0x000000000000791b */ /* 0x003fe20003800000 */
.L_x_5325:
        /* <DEDUP_REMOVED lines=11> */
.L_x_5326:
[----:B------:R-:W-:Y:S01]  /*1c750*/  IMAD.MOV.U32 R2, RZ, RZ, R14 ;  /* 0x000000ffff027224 */ /* 0x000fe200078e000e */
[----:B------:R-:W-:Y:S06]  /*1c760*/  BRA `(.L_x_5327) ;  /* 0xffffffb800987947 */ /* 0x000fec000383ffff */
.L_x_5236:
[----:B---3--:R3:W4:Y:S02]  /*1c770*/  SYNCS.PHASECHK.TRANS64.TRYWAIT P0, [R6+URZ+0x38860], R20 ;  /* 0x03886014060075a7 */ /* 0x008724000800017f */
[----:B----4-:R-:W-:Y:S05]  /*1c780*/  @!P0 NANOSLEEP.SYNCS 0x989680 ;  /* 0x009896800000895d */ /* 0x010fea0003900000 */
[----:B------:R-:W4:Y:S02]  /*1c790*/  @!P0 SYNCS.PHASECHK.TRANS64 P0, [R6+URZ+0x38860], R20 ;  /* 0x03886014060085a7 */ /* 0x000f24000800007f */
[----:B----4-:R-:W-:Y:S05]  /*1c7a0*/  @!P0 BRA `(.L_x_5236) ;  /* 0xfffffffc00f08947 */ /* 0x010fea000383ffff */
[----:B------:R-:W-:Y:S05]  /*1c7b0*/  BRA `(.L_x_5328) ;  /* 0xffffffb800e87947 */ /* 0x000fea000383ffff */
.L_x_5237:
        /* <DEDUP_REMOVED lines=8> */
.L_x_5330:
[----:B------:R-:W-:Y:S05]  /*1c840*/  BSYNC B1 ;  /* 0x0000000000017941 */ /* 0x000fea0003800000 */
.L_x_5329:
        /* <DEDUP_REMOVED lines=13> */
.L_x_5331:
        /* <DEDUP_REMOVED lines=17> */
.L_x_5332:
        /* <DEDUP_REMOVED lines=16> */
.L_x_5333:
        /* <DEDUP_REMOVED lines=19> */
.L_x_5334:
        /* <DEDUP_REMOVED lines=14> */
.L_x_5335:
        /* <DEDUP_REMOVED lines=16> */
.L_x_5336:
        /* <DEDUP_REMOVED lines=14> */
.L_x_5337:
[----:B------:R-:W-:Y:S05]  /*1cf20*/  BRA `(.L_x_5338) ;  /* 0xffffffb8004c7947 */ /* 0x000fea000383ffff */
.L_x_5245:
        /* <DEDUP_REMOVED lines=8> */
.L_x_5340:
[----:B------:R-:W-:Y:S05]  /*1cfb0*/  BSYNC B0 ;  /* 0x0000000000007941 */ /* 0x000fea0003800000 */
.L_x_5339:
        /* <DEDUP_REMOVED lines=9> */
.L_x_5341:
        /* <DEDUP_REMOVED lines=23> */
.L_x_5342:
[----:B------:R-:W-:Y:S01]  /*1d1c0*/  IMAD.MOV.U32 R12, RZ, RZ, 0x2 ;  /* 0x00000002ff0c7424 */ /* 0x000fe200078e00ff */
[----:B------:R-:W-:-:S05]  /*1d1d0*/  SEL R4, R14, RZ, P1 ;  /* 0x000000ff0e047207 */ /* 0x000fca0000800000 */
[----:B------:R-:W-:-:S04]  /*1d1e0*/  IMAD.IADD R4, R13, 0x1, R4 ;  /* 0x000000010d047824 */ /* 0x000fc800078e0204 */
[----:B------:R-:W-:-:S07]  /*1d1f0*/  IMAD.MOV.U32 R13, RZ, RZ, R4 ;  /* 0x000000ffff0d7224 */ /* 0x000fce00078e0004 */
[----:B------:R-:W-:Y:S05]  /*1d200*/  WARPSYNC.COLLECTIVE R15, `(.L_x_5343) ;  /* 0x000000000f087348 */ /* 0x000fea0003c00000 */
[----:B------:R0:W1:Y:S02]  /*1d210*/  SHFL.UP P6, R14, R13, R12, R11 ;  /* 0x0400000c0d0e7389 */ /* 0x00006400000c000b */
[----:B01----:R-:W-:Y:S01]  /*1d220*/  ENDCOLLECTIVE ;  /* 0x000000000000791b */ /* 0x003fe20003800000 */
.L_x_5343:
[----:B------:R-:W-:Y:S01]  /*1d230*/  IMAD.MOV.U32 R12, RZ, RZ, 0x4 ;  /* 0x00000004ff0c7424 */ /* 0x000fe200078e00ff */
[----:B------:R-:W-:-:S05]  /*1d240*/  SEL R3, R14, RZ, P2 ;  /* 0x000000ff0e037207 */ /* 0x000fca0001000000 */
[----:B------:R-:W-:-:S04]  /*1d250*/  IMAD.IADD R2, R4, 0x1, R3 ;  /* 0x0000000104027824 */ /* 0x000fc800078e0203 */
[----:B------:R-:W-:-:S07]  /*1d260*/  IMAD.MOV.U32 R13, RZ, RZ, R2 ;  /* 0x000000ffff0d7224 */ /* 0x000fce00078e0002 */
[----:B------:R-:W-:Y:S05]  /*1d270*/  WARPSYNC.COLLECTIVE R15, `(.L_x_5344) ;  /* 0x000000000f087348 */ /* 0x000fea0003c00000 */
[----:B------:R0:W1:Y:S02]  /*1d280*/  SHFL.UP P6, R14, R13, R12, R11 ;  /* 0x0400000c0d0e7389 */ /* 0x00006400000c000b */
[----:B01----:R-:W-:Y:S01]  /*1d290*/  ENDCOLLECTIVE ;  /* 0x000000000000791b */ /* 0x003fe20003800000 */
.L_x_5344:
[----:B------:R-:W-:Y:S01]  /*1d2a0*/  IMAD.MOV.U32 R12, RZ, RZ, 0x8 ;  /* 0x00000008ff0c7424 */ /* 0x000fe200078e00ff */
[----:B------:R-:W-:-:S05]  /*1d2b0*/  SEL R3, R14, RZ, P3 ;  /* 0x000000ff0e037207 */ /* 0x000fca0001800000 */
[----:B------:R-:W-:-:S04]  /*1d2c0*/  IMAD.IADD R3, R2, 0x1, R3 ;  /* 0x0000000102037824 */ /* 0x000fc800078e0203 */
[----:B------:R-:W-:-:S07]  /*1d2d0*/  IMAD.MOV.U32 R13, RZ, RZ, R3 ;  /* 0x000000ffff0d7224 */ /* 0x000fce00078e0003 */
[----:B------:R-:W-:Y:S05]  /*1d2e0*/  WARPSYNC.COLLECTIVE R15, `(.L_x_5345) ;  /* 0x000000000f087348 */ /* 0x000fea0003c00000 */
[----:B------:R0:W1:Y:S02]  /*1d2f0*/  SHFL.UP P6, R14, R13, R12, R11 ;  /* 0x0400000c0d0e7389 */ /* 0x00006400000c000b */
[----:B01----:R-:W-:Y:S01]  /*1d300*/  ENDCOLLECTIVE ;  /* 0x000000000000791b */ /* 0x003fe20003800000 */
.L_x_5345:
[----:B------:R-:W-:Y:S01]  /*1d310*/  IMAD.MOV.U32 R12, RZ, RZ, 0x10 ;  /* 0x00000010ff0c7424 */ /* 0x000fe200078e00ff */
[----:B------:R-:W-:-:S05]  /*1d320*/  SEL R4, R14, RZ, P4 ;  /* 0x000000ff0e047207 */ /* 0x000fca0002000000 */
[----:B------:R-:W-:-:S04]  /*1d330*/  IMAD.IADD R4, R3, 0x1, R4 ;  /* 0x0000000103047824 */ /* 0x000fc800078e0204 */
[----:B------:R-:W-:-:S07]  /*1d340*/  IMAD.MOV.U32 R13, RZ, RZ, R4 ;  /* 0x000000ffff0d7224 */ /* 0x000fce00078e0004 */
[----:B------:R-:W-:Y:S05]  /*1d350*/  WARPSYNC.COLLECTIVE R15, `(.L_x_5346) ;  /* 0x000000000f087348 */ /* 0x000fea0003c00000 */
[----:B------:R0:W1:Y:S02]  /*1d360*/  SHFL.UP P6, R14, R13, R12, R11 ;  /* 0x0400000c0d0e7389 */ /* 0x00006400000c000b */
[----:B01----:R-:W-:Y:S01]  /*1d370*/  ENDCOLLECTIVE ;  /* 0x000000000000791b */ /* 0x003fe20003800000 */
.L_x_5346:
        /* <DEDUP_REMOVED lines=8> */
.L_x_5347:
[----:B------:R-:W-:Y:S05]  /*1d400*/  BRA `(.L_x_5348) ;  /* 0xffffffb800e87947 */ /* 0x000fea000383ffff */
.L_x_5248:
[----:B------:R-:W-:Y:S01]  /*1d410*/  BSSY B0, `(.L_x_5349) ;  /* 0x0000007000007945 */ /* 0x000fe20003800000 */
[----:B------:R-:W-:Y:S02]  /*1d420*/  IMAD.MOV.U32 R12, RZ, RZ, 0x1 ;  /* 0x00000001ff0c7424 */ /* 0x000fe400078e00ff */
[----:B------:R-:W-:Y:S02]  /*1d430*/  IMAD.MOV.U32 R11, RZ, RZ, RZ ;  /* 0x000000ffff0b7224 */ /* 0x000fe400078e00ff */
[----:B------:R-:W-:-:S07]  /*1d440*/  IMAD.MOV.U32 R15, RZ, RZ, -0x1 ;  /* 0xffffffffff0f7424 */ /* 0x000fce00078e00ff */
[----:B------:R-:W-:Y:S05]  /*1d450*/  WARPSYNC.COLLECTIVE R15, `(.L_x_5350) ;  /* 0x000000000f087348 */ /* 0x000fea0003c00000 */
[----:B------:R0:W1:Y:S02]  /*1d460*/  SHFL.UP P6, R14, R13, R12, R11 ;  /* 0x0400000c0d0e7389 */ /* 0x00006400000c000b */
[----:B01----:R-:W-:Y:S01]  /*1d470*/  ENDCOLLECTIVE ;  /* 0x000000000000791b */ /* 0x003fe20003800000 */
.L_x_5350:
[----:B------:R-:W-:Y:S05]  /*1d480*/  BSYNC B0 ;  /* 0x0000000000007941 */ /* 0x000fea0003800000 */
.L_x_5349:
        /* <DEDUP_REMOVED lines=8> */
.L_x_5351:
[----:B------:R-:W-:Y:S01]  /*1d510*/  IMAD.MOV.U32 R12, RZ, RZ, 0x4 ;  /* 0x00000004ff0c7424 */ /* 0x000fe200078e00ff */
[----:B------:R-:W-:-:S05]  /*1d520*/  SEL R2, R14, RZ, P2 ;  /* 0x000000ff0e027207 */ /* 0x000fca0001000000 */
[----:B------:R-:W-:-:S04]  /*1d530*/  IMAD.IADD R2, R13, 0x1, R2 ;  /* 0x000000010d027824 */ /* 0x000fc800078e0202 */
[----:B------:R-:W-:-:S07]  /*1d540*/  IMAD.MOV.U32 R13, RZ, RZ, R2 ;  /* 0x000000ffff0d7224 */ /* 0x000fce00078e0002 */
[----:B------:R-:W-:Y:S05]  /*1d550*/  WARPSYNC.COLLECTIVE R15, `(.L_x_5352) ;  /* 0x000000000f087348 */ /* 0x000fea0003c00000 */
[----:B------:R0:W1:Y:S02]  /*1d560*/  SHFL.UP P6, R14, R13, R12, R11 ;  /* 0x0400000c0d0e7389 */ /* 0x00006400000c000b */
[----:B01----:R-:W-:Y:S01]  /*1d570*/  ENDCOLLECTIVE ;  /* 0x000000000000791b */ /* 0x003fe20003800000 */
.L_x_5352:
[----:B------:R-:W-:Y:S01]  /*1d580*/  IMAD.MOV.U32 R12, RZ, RZ, 0x8 ;  /* 0x00000008ff0c7424 */ /* 0x000fe200078e00ff */
[----:B------:R-:W-:-:S05]  /*1d590*/  SEL R3, R14, RZ, P3 ;  /* 0x000000ff0e037207 */ /* 0x000fca0001800000 */
[----:B------:R-:W-:-:S04]  /*1d5a0*/  IMAD.IADD R3, R2, 0x1, R3 ;  /* 0x0000000102037824 */ /* 0x000fc800078e0203 */
[----:B------:R-:W-:-:S07]  /*1d5b0*/  IMAD.MOV.U32 R13, RZ, RZ, R3 ;  /* 0x000000ffff0d7224 */ /* 0x000fce00078e0003 */
[----:B------:R-:W-:Y:S05]  /*1d5c0*/  WARPSYNC.COLLECTIVE R15, `(.L_x_5353) ;  /* 0x000000000f087348 */ /* 0x000fea0003c00000 */
[----:B------:R0:W1:Y:S02]  /*1d5d0*/  SHFL.UP P6, R14, R13, R12, R11 ;  /* 0x0400000c0d0e7389 */ /* 0x00006400000c000b */
[----:B01----:R-:W-:Y:S01]  /*1d5e0*/  ENDCOLLECTIVE ;  /* 0x000000000000791b */ /* 0x003fe20003800000 */
.L_x_5353:
[----:B------:R-:W-:Y:S01]  /*1d5f0*/  IMAD.MOV.U32 R12, RZ, RZ, 0x10 ;  /* 0x00000010ff0c7424 */ /* 0x000fe200078e00ff */
[----:B------:R-:W-:-:S05]  /*1d600*/  SEL R4, R14, RZ, P4 ;  /* 0x000000ff0e047207 */ /* 0x000fca0002000000 */
[----:B------:R-:W-:-:S04]  /*1d610*/  IMAD.IADD R4, R3, 0x1, R4 ;  /* 0x0000000103047824 */ /* 0x000fc800078e0204 */
[----:B------:R-:W-:-:S07]  /*1d620*/  IMAD.MOV.U32 R13, RZ, RZ, R4 ;  /* 0x000000ffff0d7224 */ /* 0x000fce00078e0004 */
[----:B------:R-:W-:Y:S05]  /*1d630*/  WARPSYNC.COLLECTIVE R15, `(.L_x_5354) ;  /* 0x000000000f087348 */ /* 0x000fea0003c00000 */
[----:B------:R0:W1:Y:S02]  /*1d640*/  SHFL.UP P6, R14, R13, R12, R11 ;  /* 0x0400000c0d0e7389 */ /* 0x00006400000c000b */
[----:B01----:R-:W-:Y:S01]  /*1d650*/  ENDCOLLECTIVE ;  /* 0x000000000000791b */ /* 0x003fe20003800000 */
.L_x_5354:
        /* <DEDUP_REMOVED lines=8> */
.L_x_5355:
[----:B------:R-:W-:Y:S05]  /*1d6e0*/  BRA `(.L_x_5356) ;  /* 0xffffffb800d47947 */ /* 0x000fea000383ffff */
.L_x_5250:
[----:B------:R-:W-:Y:S01]  /*1d6f0*/  BSSY B0, `(.L_x_5357) ;  /* 0x0000006000007945 */ /* 0x000fe20003800000 */
[----:B------:R-:W-:Y:S01]  /*1d700*/  PLOP3.LUT P6, PT, P6, PT, PT, 0x8, 0x0 ;  /* 0x000000000000781c */ /* 0x000fe200037ce170 */
[----:B------:R-:W-:-:S12]  /*1d710*/  IMAD.MOV.U32 R15, RZ, RZ, -0x1 ;  /* 0xffffffffff0f7424 */ /* 0x000fd800078e00ff */
[----:B0-----:R-:W-:Y:S05]  /*1d720*/  WARPSYNC.COLLECTIVE R15, `(.L_x_5358) ;  /* 0x000000000f087348 */ /* 0x001fea0003c00000 */
[----:B------:R-:W-:Y:S01]  /*1d730*/  VOTE.ANY R14, PT, P6 ;  /* 0x00000000000e7806 */ /* 0x000fe200030e0100 */
[----:B0-----:R-:W-:Y:S06]  /*1d740*/  ENDCOLLECTIVE ;  /* 0x000000000000791b */ /* 0x001fec0003800000 */
.L_x_5358:
[----:B------:R-:W-:Y:S05]  /*1d750*/  BSYNC B0 ;  /* 0x0000000000007941 */ /* 0x000fea0003800000 */
.L_x_5357:
        /* <DEDUP_REMOVED lines=8> */
.L_x_5359:
[----:B------:R-:W-:Y:S02]  /*1d7e0*/  IMAD.IADD R27, R12, 0x1, R27 ;  /* 0x000000010c1b7824 */ /* 0x000fe400078e021b */
[----:B------:R-:W-:Y:S02]  /*1d7f0*/  IMAD.MOV.U32 R13, RZ, RZ, R8 ;  /* 0x000000ffff0d7224 */ /* 0x000fe400078e0008 */
[----:B------:R-:W-:-:S07]  /*1d800*/  IMAD.MOV.U32 R25, RZ, RZ, R14 ;  /* 0x000000ffff197224 */ /* 0x000fce00078e000e */
[----:B------:R-:W-:Y:S05]  /*1d810*/  WARPSYNC.COLLECTIVE R15, `(.L_x_5360) ;  /* 0x000000000f087348 */ /* 0x000fea0003c00000 */
[----:B------:R0:W1:Y:S02]  /*1d820*/  SHFL.IDX P6, R14, R13, R12, R11 ;  /* 0x0000000c0d0e7389 */ /* 0x00006400000c000b */
[----:B01----:R-:W-:Y:S01]  /*1d830*/  ENDCOLLECTIVE ;  /* 0x000000000000791b */ /* 0x003fe20003800000 */
.L_x_5360:
[----:B------:R-:W-:Y:S01]  /*1d840*/  IMAD.MOV.U32 R8, RZ, RZ, R14 ;  /* 0x000000ffff087224 */ /* 0x000fe200078e000e */
[----:B------:R-:W-:Y:S06]  /*1d850*/  BRA `(.L_x_5361) ;  /* 0xffffffb800b87947 */ /* 0x000fec000383ffff */
.L_x_5252:
[----:B------:R-:W-:Y:S01]  /*1d860*/  BSSY B0, `(.L_x_5362) ;  /* 0x0000007000007945 */ /* 0x000fe20003800000 */
[----:B------:R-:W-:Y:S02]  /*1d870*/  IMAD.MOV.U32 R13, RZ, RZ, R3 ;  /* 0x000000ffff0d7224 */ /* 0x000fe400078e0003 */
[----:B------:R-:W-:Y:S02]  /*1d880*/  IMAD.MOV.U32 R11, RZ, RZ, 0x1f ;  /* 0x0000001fff0b7424 */ /* 0x000fe400078e00ff */
[----:B------:R-:W-:-:S07]  /*1d890*/  IMAD.MOV.U32 R15, RZ, RZ, -0x1 ;  /* 0xffffffffff0f7424 */ /* 0x000fce00078e00ff */
[----:B0-23--:R-:W-:Y:S05]  /*1d8a0*/  WARPSYNC.COLLECTIVE R15, `(.L_x_5363) ;  /* 0x000000000f087348 */ /* 0x00dfea0003c00000 */
[----:B------:R1:W4:Y:S02]  /*1d8b0*/  SHFL.IDX P6, R14, R13, R12, R11 ;  /* 0x0000000c0d0e7389 */ /* 0x00032400000c000b */
[----:B01234-:R-:W-:Y:S01]  /*1d8c0*/  ENDCOLLECTIVE ;  /* 0x000000000000791b */ /* 0x01ffe20003800000 */
.L_x_5363:
[----:B------:R-:W-:Y:S05]  /*1d8d0*/  BSYNC B0 ;  /* 0x0000000000007941 */ /* 0x000fea0003800000 */
.L_x_5362:
[----:B------:R-:W-:Y:S01]  /*1d8e0*/  IMAD.MOV.U32 R24, RZ, RZ, R14 ;  /* 0x000000ffff187224 */ /* 0x000fe200078e000e */
[----:B------:R-:W-:Y:S06]  /*1d8f0*/  BRA `(.L_x_5251) ;  /* 0xffffffb800a87947 */ /* 0x000fec000383ffff */
.L_x_5258:
[----:B0-----:R0:W1:Y:S02]  /*1d900*/  SYNCS.PHASECHK.TRANS64.TRYWAIT P0, [R5+URZ+0x38820], R0 ;  /* 0x03882000050075a7 */ /* 0x001064000800017f */
[----:B-1----:R-:W-:Y:S05]  /*1d910*/  @!P0 NANOSLEEP.SYNCS 0x989680 ;  /* 0x009896800000895d */ /* 0x002fea0003900000 */
[----:B------:R-:W1:Y:S02]  /*1d920*/  @!P0 SYNCS.PHASECHK.TRANS64 P0, [R5+URZ+0x38820], R0 ;  /* 0x03882000050085a7 */ /* 0x000e64000800007f */
[----:B-1----:R-:W-:Y:S05]  /*1d930*/  @!P0 BRA `(.L_x_5258) ;  /* 0xfffffffc00f08947 */ /* 0x002fea000383ffff */
[----:B------:R-:W-:Y:S05]  /*1d940*/  BRA `(.L_x_5364) ;  /* 0xffffffc400007947 */ /* 0x000fea000383ffff */
.L_x_5259:
        /* <DEDUP_REMOVED lines=11> */
.L_x_5366:
[----:B------:R-:W-:Y:S05]  /*1da00*/  BSYNC B0 ;  /* 0x0000000000007941 */ /* 0x000fea0003800000 */
.L_x_5365:
[----:B------:R-:W-:Y:S05]  /*1da10*/  BRA `(.L_x_5367) ;  /* 0xffffffc000e87947 */ /* 0x000fea000383ffff */
.L_x_5262:
[----:B------:R-:W-:Y:S01]  /*1da20*/  BSSY B1, `(.L_x_5368) ;  /* 0x0000006000017945 */ /* 0x000fe20003800000 */
[----:B------:R-:W-:-:S07]  /*1da30*/  IMAD.MOV.U32 R15, RZ, RZ, -0x1 ;  /* 0xffffffffff0f7424 */ /* 0x000fce00078e00ff */
[----:B0-234-:R-:W-:Y:S05]  /*1da40*/  WARPSYNC.COLLECTIVE R15, `(.L_x_5369) ;  /* 0x000000000f0c7348 */ /* 0x01dfea0003c00000 */
[----:B------:R-:W-:Y:S02]  /*1da50*/  ELECT P6, UR62, PT ;  /* 0x00000000003e782f */ /* 0x000fe400038c0000 */
[----:B------:R-:W-:Y:S01]  /*1da60*/  MOV R14, UR62 ;  /* 0x0000003e000e7c02 */ /* 0x000fe20008000f00 */
[----:B0-234-:R-:W-:Y:S10]  /*1da70*/  ENDCOLLECTIVE ;  /* 0x000000000000791b */ /* 0x01dff40003800000 */
.L_x_5369:
[----:B------:R-:W-:Y:S05]  /*1da80*/  BSYNC B1 ;  /* 0x0000000000017941 */ /* 0x000fea0003800000 */
.L_x_5368:
[----:B------:R-:W-:Y:S05]  /*1da90*/  BRA `(.L_x_5370) ;  /* 0xffffffc000e07947 */ /* 0x000fea000383ffff */
.L_x_5264:
[----:B0-----:R0:W1:Y:S02]  /*1daa0*/  SYNCS.PHASECHK.TRANS64.TRYWAIT P1, [R3+URZ+0x38840], R2 ;  /* 0x03884002030075a7 */ /* 0x001064000802017f */
[----:B-1----:R-:W-:Y:S05]  /*1dab0*/  @!P1 NANOSLEEP.SYNCS 0x989680 ;  /* 0x009896800000995d */ /* 0x002fea0003900000 */
[----:B------:R-:W1:Y:S02]  /*1dac0*/  @!P1 SYNCS.PHASECHK.TRANS64 P1, [R3+URZ+0x38840], R2 ;  /* 0x03884002030095a7 */ /* 0x000e64000802007f */
[----:B-1----:R-:W-:Y:S05]  /*1dad0*/  @!P1 BRA `(.L_x_5264) ;  /* 0xfffffffc00f09947 */ /* 0x002fea000383ffff */
[----:B------:R-:W-:Y:S05]  /*1dae0*/  BRA `(.L_x_5371) ;  /* 0xffffffc400007947 */ /* 0x000fea000383ffff */
.L_x_5266:
[----:B-1----:R1:W0:Y:S02]  /*1daf0*/  SYNCS.PHASECHK.TRANS64.TRYWAIT P1, [R5+URZ+0x38840], R0 ;  /* 0x03884000050075a7 */ /* 0x002224000802017f */
[----:B0-----:R-:W-:Y:S05]  /*1db00*/  @!P1 NANOSLEEP.SYNCS 0x989680 ;  /* 0x009896800000995d */ /* 0x001fea0003900000 */
[----:B------:R-:W0:Y:S02]  /*1db10*/  @!P1 SYNCS.PHASECHK.TRANS64 P1, [R5+URZ+0x38840], R0 ;  /* 0x03884000050095a7 */ /* 0x000e24000802007f */
[----:B0-----:R-:W-:Y:S05]  /*1db20*/  @!P1 BRA `(.L_x_5266) ;  /* 0xfffffffc00f09947 */ /* 0x001fea000383ffff */
[----:B------:R-:W-:Y:S05]  /*1db30*/  BRA `(.L_x_5372) ;  /* 0xffffffc4000c7947 */ /* 0x000fea000383ffff */
.L_x_5268:
[----:B------:R0:W0:Y:S02]  /*1db40*/  SYNCS.PHASECHK.TRANS64.TRYWAIT P1, [R3+URZ+0x38860], R2 ;  /* 0x03886002030075a7 */ /* 0x000024000802017f */
[----:B0-----:R-:W-:Y:S05]  /*1db50*/  @!P1 NANOSLEEP.SYNCS 0x989680 ;  /* 0x009896800000995d */ /* 0x001fea0003900000 */
[----:B------:R-:W0:Y:S02]  /*1db60*/  @!P1 SYNCS.PHASECHK.TRANS64 P1, [R3+URZ+0x38860], R2 ;  /* 0x03886002030095a7 */ /* 0x000e24000802007f */
[----:B0-----:R-:W-:Y:S05]  /*1db70*/  @!P1 BRA `(.L_x_5268) ;  /* 0xfffffffc00f09947 */ /* 0x001fea000383ffff */
[----:B------:R-:W-:Y:S05]  /*1db80*/  BRA `(.L_x_5373) ;  /* 0xffffffc400087947 */ /* 0x000fea000383ffff */
.L_x_5374:
        /* <DEDUP_REMOVED lines=15> */
.L_x_5845:


//--------------------- .text._ZN7cutlass13device_kernelIN5flash11enable_sm90INS1_16FlashAttnFwdSm90INS1_25CollectiveMainloopFwdSm90ILi2EN4cute5tupleIJNS5_1CILi1EEES8_S8_EEENS6_IJNS7_ILi64EEESA_SA_EEELi512ENS_6half_tEfNS_4arch4Sm90ELb1ELb0ELb1ELb1ELb1ELb1ELb1ELb0ELb0ELb1ELb1ELb0EEENS1_21CollectiveEpilogueFwdINS6_IJSA_NS7_ILi512EEESA_EEES9_SC_SE_Li256ELb1ELb1ELb1ELb0EEENS1_36VarlenDynamicPersistentTileSchedulerILi64ELi64ELi256ELi128ELb1ELb1ELb1ELb1ELb1ELb1EEEEEEEEEvNT_6ParamsE --------------------------
	.section	.text._ZN7cutlass13device_kernelIN5flash11enable_sm90INS1_16FlashAttnFwdSm90INS1_25CollectiveMainloopFwdSm90ILi2EN4cute5tupleIJNS5_1CILi1EEES8_S8_EEENS6_IJNS7_ILi64EEESA_SA_EEELi512ENS_6half_tEfNS_4arch4Sm90ELb1ELb0ELb1ELb1ELb1ELb1ELb1ELb0ELb0ELb1ELb1ELb0EEENS1_21CollectiveEpilogueFwdINS6_IJSA_NS7_ILi512EEESA_EEES9_SC_SE_Li256ELb1ELb1ELb1ELb0EEENS1_36VarlenDynamicPersistentTileSchedulerILi64ELi64ELi256ELi128ELb1ELb1ELb1ELb1ELb1ELb1EEEEEEEEEvNT_6ParamsE,"ax",@progbits
	.align	128
.text._ZN7cutlass13device_kernelIN5flash11enable_sm90INS1_16FlashAttnFwdSm90INS1_25CollectiveMainloopFwdSm90ILi2EN4cute5tupleIJNS5_1CILi1EEES8_S8_EEENS6_IJNS7_ILi64EEESA_SA_EEELi512ENS_6half_tEfNS_4arch4Sm90ELb1ELb0ELb1ELb1ELb1ELb1ELb1ELb0ELb0ELb1ELb1ELb0EEENS1_21CollectiveEpilogueFwdINS6_IJSA_NS7_ILi512EEESA_EEES9_SC_SE_Li256ELb1ELb1ELb1ELb0EEENS1_36VarlenDynamicPersistentTileSchedulerILi64ELi64ELi256ELi128ELb1ELb1ELb1ELb1ELb1ELb1EEEEEEEEEvNT_6ParamsE:
        .type           _ZN7cutlass13device_kernelIN5flash11enable_sm90INS1_16FlashAttnFwdSm90INS1_25CollectiveMainloopFwdSm90ILi2EN4cute5tupleIJNS5_1CILi1EEES8_S8_EEENS6_IJNS7_ILi64EEESA_SA_EEELi512ENS_6half_tEfNS_4arch4Sm90ELb1ELb0ELb1ELb1ELb1ELb1ELb1ELb0ELb0ELb1ELb1ELb0EEENS1_21CollectiveEpilogueFwdINS6_IJSA_NS7_ILi512EEESA_EEES9_SC_SE_Li256ELb1ELb1ELb1ELb0EEENS1_36VarlenDynamicPersistentTileSchedulerILi64ELi64ELi256ELi128ELb1ELb1ELb1ELb1ELb1ELb1EEEEEEEEEvNT_6ParamsE,@function
        .size           _ZN7cutlass13device_kernelIN5flash11enable_sm90INS1_16FlashAttnFwdSm90INS1_25CollectiveMainloopFwdSm90ILi2EN4cute5tupleIJNS5_1CILi1EEES8_S8_EEENS6_IJNS7_ILi64EEESA_SA_EEELi512ENS_6half_tEfNS_4arch4Sm90ELb1ELb0ELb1ELb1ELb1ELb1ELb1ELb0ELb0ELb1ELb1ELb0EEENS1_21CollectiveEpilogueFwdINS6_IJSA_NS7_ILi512EEESA_EEES9_SC_SE_Li256ELb1ELb1ELb1ELb0EEENS1_36VarlenDynamicPersistentTileSchedulerILi64ELi64ELi256ELi128ELb1ELb1ELb1ELb1ELb1ELb1EEEEEEEEEvNT_6ParamsE,(.L_x_5846 - _ZN7cutlass13device_kernelIN5flash11enable_sm90INS1_16FlashAttnFwdSm90INS1_25CollectiveMainloopFwdSm90ILi2EN4cute5tupleIJNS5_1CILi1EEES8_S8_EEENS6_IJNS7_ILi64EEESA_SA_EEELi512ENS_6half_tEfNS_4arch4Sm90ELb1ELb0ELb1ELb1ELb1ELb1ELb1ELb0ELb0ELb1ELb1ELb0EEENS1_21CollectiveEpilogueFwdINS6_IJSA_NS7_ILi512EEESA_EEES9_SC_SE_Li256ELb1ELb1ELb1ELb0EEENS1_36VarlenDynamicPersistentTileSchedulerILi64ELi64ELi256ELi128ELb1ELb1ELb1ELb1ELb1ELb1EEEEEEEEEvNT_6ParamsE)
        .other          _ZN7cutlass13device_kernelIN5flash11enable_sm90INS1_16FlashAttnFwdSm90INS1_25CollectiveMainloopFwdSm90ILi2EN4cute5tupleIJNS5_1CILi1EEES8_S8_EEENS6_IJNS7_ILi64EEESA_SA_EEELi512ENS_6half_tEfNS_4arch4Sm90ELb1ELb0ELb1ELb1ELb1ELb1ELb1ELb0ELb0ELb1ELb1ELb0EEENS1_21CollectiveEpilogueFwdINS6_IJSA_NS7_ILi512EEESA_EEES9_SC_SE_Li256ELb1ELb1ELb1ELb0EEENS1_36VarlenDynamicPersistentTileSchedulerILi64ELi64ELi256ELi128ELb1ELb1ELb1ELb1ELb1ELb1EEEEEEEEEvNT_6ParamsE,@"STO_CUDA_ENTRY STV_DEFAULT"
_ZN7cutlass13device_kernelIN5flash11enable_sm90INS1_16FlashAttnFwdSm90INS1_25CollectiveMainloopFwdSm90ILi2EN4cute5tupleIJNS5_1CILi1EEES8_S8_EEENS6_IJNS7_ILi64EEESA_SA_EEELi512ENS_6half_tEfNS_4arch4Sm90ELb1ELb0ELb1ELb1ELb1ELb1ELb1ELb0ELb0ELb1ELb1ELb0EEENS1_21CollectiveEpilogueFwdINS6_IJSA_NS7_ILi512EEESA_EEES9_SC_SE_Li256ELb1ELb1ELb1ELb0EEENS1_36VarlenDynamicPersistentTileSchedulerILi64ELi64ELi256ELi128ELb1ELb1ELb1ELb1ELb1ELb1EEEEEEEEEvNT_6ParamsE:
        /* <DEDUP_REMOVED lines=17> */
.L_x_5376:
[----:B------:R-:W-:Y:S05]  /*0110*/  BSYNC B0 ;  /* 0x0000000000007941 */ /* 0x000fea0003800000 */
.L_x_5375:
[----:B------:R-:W-:Y:S01]  /*0120*/  SHF.R.U32.HI R4, RZ, 0x7, R0 ;  /* 0x00000007ff047819 */ /* 0x000fe20000011600 */
[----:B------:R-:W-:Y:S01]  /*0130*/  VOTEU.ANY UP0, P0 ;  /* 0x00000000003f7886 */ /* 0x000fe20000000100 */
[----:B------:R-:W0:Y:S01]  /*0140*/  SHFL.IDX PT, R3, R2, RZ, 0x1f ;  /* 0x00001fff02037589 */ /* 0x000e2200000e0000 */
[----:B------:R-:W-:Y:S01]  /*0150*/  UMOV UR4, 0x80 ;  /* 0x0000008000047882 */ /* 0x000fe20000000000 */
[----:B------:R-:W-:Y:S01]  /*0160*/  UMOV UR7, 0x100 ;  /* 0x0000010000077882 */ /* 0x000fe20000000000 */
[----:B------:R-:W-:Y:S01]  /*0170*/  VOTEU.ANY UP1, P0 ;  /* 0x00000000003f7886 */ /* 0x000fe20000020100 */
[----:B------:R-:W1:Y:S01]  /*0180*/  SHFL.IDX PT, R4, R4, RZ, 0x1f ;  /* 0x00001fff04047589 */ /* 0x000e6200000e0000 */
[----:B------:R-:W2:Y:S01]  /*0190*/  @UP0 S2UR UR8, SR_CgaCtaId ;  /* 0x00000000000809c3 */ /* 0x000ea20000008800 */
[----:B------:R-:W-:Y:S01]  /*01a0*/  @UP0 UMOV UR6, 0x400 ;  /* 0x0000040000060882 */ /* 0x000fe20000000000 */
[----:B------:R-:W-:-:S04]  /*01b0*/  @UP0 UIADD3 UR4, -UR4, 0x100000, URZ ;  /* 0x0010000004040890 */ /* 0x000fc8000fffe13f */
[----:B------:R-:W-:Y:S02]  /*01c0*/  @UP0 USHF.L.U32 UR5, UR4, 0xb, URZ ;  /* 0x0000000b04050899 */ /* 0x000fe4000800063f */
[----:B------:R-:W-:Y:S01]  /*01d0*/  @UP0 USHF.L.U32 UR4, UR4, 0x1, URZ ;  /* 0x0000000104040899 */ /* 0x000fe2000800063f */
[----:B------:R-:W-:Y:S01]  /*01e0*/  VOTEU.ANY UP2, P0 ;  /* 0x00000000003f7886 */ /* 0x000fe20000040100 */
[----:B0-----:R-:W-:Y:S01]  /*01f0*/  ISETP.NE.AND P1, PT, R3, RZ, PT ;  /* 0x000000ff0300720c */ /* 0x001fe20003f25270 */
[----:B-1----:R0:W-:Y:S01]  /*0200*/  STL [R1+0x7c], R4 ;  /* 0x00007c0401007387 */ /* 0x0021e20000100800 */
[----:B--2---:R-:W-:Y:S02]  /*0210*/  @UP0 ULEA UR8, UR8, UR6, 0x18 ;  /* 0x0000000608080291 */ /* 0x004fe4000f8ec03f */
[----:B------:R-:W-:-:S04]  /*0220*/  @UP0 UIADD3 UR6, -UR7, 0x100000, URZ ;  /* 0x0010000007060890 */ /* 0x000fc8000fffe13f */
[----:B------:R-:W-:Y:S02]  /*0230*/  @UP0 USHF.L.U32 UR7, UR6, 0xb, URZ ;  /* 0x0000000b06070899 */ /* 0x000fe4000800063f */
[----:B------:R-:W-:Y:S01]  /*0240*/  @UP0 USHF.L.U32 UR6, UR6, 0x1, URZ ;  /* 0x0000000106060899 */ /* 0x000fe2000800063f */
[----:B------:R-:W-:Y:S01]  /*0250*/  VOTEU.ANY UP0, P0 ;  /* 0x00000000003f7886 */ /* 0x000fe20000000100 */
[----:B------:R-:W1:Y:S04]  /*0260*/  FENCE.VIEW.ASYNC.S ;  /* 0x00000000000073c6 */ /* 0x000e680000000000 */
[----:B-1----:R0:W1:Y:S01]  /*0270*/  @UP0 SYNCS.EXCH.64 URZ, [UR8+0x38800], UR4 ;  /* 0x03880004083f05b2 */ /* 0x0020620008000100 */
[----:B------:R0:W2:Y:S05]  /*0280*/  @UP1 SYNCS.EXCH.64 URZ, [UR8+0x38810], UR4 ;  /* 0x03881004083f15b2 */ /* 0x0000aa0008000100 */
[----:B------:R0:W3:Y:S02]  /*0290*/  @UP2 SYNCS.EXCH.64 URZ, [UR8+0x38820], UR6 ;  /* 0x03882006083f25b2 */ /* 0x0000e40008000100 */
[----:B0-----:R-:W-:Y:S05]  /*02a0*/  @P1 BRA `(.L_x_5377) ;  /* 0x0000000000381947 */ /* 0x001fea0003800000 */
        /* <DEDUP_REMOVED lines=12> */
[----:B------:R0:W0:Y:S01]  /*0370*/  SYNCS.EXCH.64 URZ, [UR6+0x38848], UR4 ;  /* 0x03884804063f75b2 */ /* 0x0000220008000100 */
[----:B------:R-:W-:Y:S01]  /*0380*/  NOP ;  /* 0x0000000000007918 */ /* 0x000fe20000000000 */
.L_x_5377:
        /* <DEDUP_REMOVED lines=22> */
.L_x_5378:
        /* <DEDUP_REMOVED lines=18> */
.L_x_5379:
        /* <DEDUP_REMOVED lines=22> */
.L_x_5380:
        /* <DEDUP_REMOVED lines=22> */
.L_x_5381:
[----:B------:R-:W-:Y:S01]  /*08d0*/  IMAD.MOV.U32 R3, RZ, RZ, 0x1 ;  /* 0x00000001ff037424 */ /* 0x000fe200078e00ff */
[----:B------:R-:W-:Y:S01]  /*08e0*/  ISETP.NE.AND P0, PT, R4, RZ, PT ;  /* 0x000000ff0400720c */ /* 0x000fe20003f05270 */
[----:B------:R-:W-:Y:S01]  /*08f0*/  NOP ;  /* 0x0000000000007918 */ /* 0x000fe20000000000 */
[----:B------:R-:W-:Y:S01]  /*0900*/  ULDC.64 UR40, c[0x0][0x208] ;  /* 0x0000820000287ab9 */ /* 0x000fe20000000a00 */
[----:B------:R-:W-:Y:S01]  /*0910*/  BSSY B9, `(.L_x_5382) ;  /* 0x0002361000097945 */ /* 0x000fe20003800000 */
[----:B------:R-:W-:-:S05]  /*0920*/  SEL R3, R3, 0x2, !P0 ;  /* 0x0000000203037807 */ /* 0x000fca0004000000 */
[----:B------:R0:W-:Y:S02]  /*0930*/  STL [R1+0x10], R3 ;  /* 0x0000100301007387 */ /* 0x0001e40000100800 */
[----:B01234-:R-:W-:Y:S06]  /*0940*/  BAR.SYNC.DEFER_BLOCKING 0x0 ;  /* 0x0000000000007b1d */ /* 0x01ffec0000010000 */
[----:B------:R-:W-:Y:S05]  /*0950*/  @!P0 BRA `(.L_x_5383) ;  /* 0x000001a000f88947 */ /* 0x000fea0003800000 */
.L_x_5384:
[----:B------:R-:W-:-:S08]  /*0960*/  NOP ;  /* 0x0000000000007918 */ /* 0x000fd00000000000 */
[----:B------:R-:W0:Y:S02]  /*0970*/  USETMAXREG.TRY_ALLOC.CTAPOOL UP0, 0xe8 ;  /* 0x000000e8000079c8 */ /* 0x000e240008000600 */
[----:B0-----:R-:W-:-:S13]  /*0980*/  PLOP3.LUT P0, PT, PT, PT, UP0, 0x80, 0x0 ;  /* 0x000000000000781c */ /* 0x001fda0003f0f008 */
[----:B------:R-:W-:Y:S05]  /*0990*/  @!P0 BRA `(.L_x_5384) ;  /* 0xfffffffc00f08947 */ /* 0x000fea000383ffff */
[----:B------:R-:W-:Y:S01]  /*09a0*/  SHF.R.U32.HI R2, RZ, 0x7, R0 ;  /* 0x00000007ff027819 */ /* 0x000fe20000011600 */
[----:B------:R-:W0:Y:S03]  /*09b0*/  S2UR UR4, SR_CgaCtaId ;  /* 0x00000000000479c3 */ /* 0x000e260000008800 */
[----:B------:R-:W-:Y:S02]  /*09c0*/  ISETP.NE.AND P0, PT, R2, 0x1, PT ;  /* 0x000000010200780c */ /* 0x000fe40003f05270 */
        /* <DEDUP_REMOVED lines=12> */
[----:B------:R-:W2:Y:S01]  /*0a90*/  LDL.LU R22, [R1+0x10] ;  /* 0x0000100001167983 */ /* 0x000ea20000300800 */
[----:B------:R-:W-:Y:S02]  /*0aa0*/  VIADD R0, R0, 0xffffff80 ;  /* 0xffffff8000007836 */ /* 0x000fe40000000000 */
[----:B------:R-:W-:Y:S02]  /*0ab0*/  IMAD.MOV.U32 R229, RZ, RZ, 0x40 ;  /* 0x00000040ffe57424 */ /* 0x000fe400078e00ff */
        /* <DEDUP_REMOVED lines=15> */
[----:B------:R-:W-:Y:S01]  /*0bb0*/  IMAD.IADD R3, R0, 0x1, -R3 ;  /* 0x0000000100037824 */ /* 0x000fe200078e0a03 */
[----:B------:R-:W-:Y:S01]  /*0bc0*/  LEA.HI R4, R4, R7, RZ, 0x1 ;  /* 0x0000000704047211 */ /* 0x000fe200078f08ff */
[----:B------:R-:W-:Y:S01]  /*0bd0*/  IMAD.SHL.U32 R195, R21, 0x8, RZ ;  /* 0x0000000815c37824 */ /* 0x000fe200078e00ff */
[----:B------:R-:W-:Y:S01]  /*0be0*/  SHF.R.S32.HI R187, RZ, 0x2, R11 ;  /* 0x00000002ffbb7819 */ /* 0x000fe2000001140b */
[----:B------:R-:W-:Y:S01]  /*0bf0*/  IMAD.IADD R19, R0, 0x1, -R19 ;  /* 0x0000000100137824 */ /* 0x000fe200078e0a13 */
[----:B------:R-:W-:Y:S01]  /*0c00*/  SHF.R.S32.HI R8, RZ, 0x1f, R3 ;  /* 0x0000001fff087819 */ /* 0x000fe20000011403 */
[----:B------:R-:W-:Y:S01]  /*0c10*/  VIADD R35, R195, 0x80 ;  /* 0x00000080c3237836 */ /* 0x000fe20000000000 */
[----:B------:R-:W-:Y:S01]  /*0c20*/  SHF.R.S32.HI R0, RZ, 0x1f, R9 ;  /* 0x0000001fff007819 */ /* 0x000fe20000011409 */
[----:B------:R-:W-:Y:S01]  /*0c30*/  VIADD R25, R187, 0x20 ;  /* 0x00000020bb197836 */ /* 0x000fe20000000000 */
[----:B------:R-:W-:Y:S01]  /*0c40*/  LEA.HI R10, R8, R3, RZ, 0x3 ;  /* 0x00000003080a7211 */ /* 0x000fe200078f18ff */
[C---:B------:R-:W-:Y:S01]  /*0c50*/  IMAD.SHL.U32 R18, R19.reuse, 0x8, RZ ;  /* 0x0000000813127824 */ /* 0x040fe200078e00ff */
[--C-:B------:R-:W-:Y:S01]  /*0c60*/  SHF.R.S32.HI R24, RZ, 0x5, R5.reuse ;  /* 0x00000005ff187819 */ /* 0x100fe20000011405 */
[----:B------:R-:W-:Y:S01]  /*0c70*/  IMAD.SHL.U32 R190, R19, 0x4, RZ ;  /* 0x0000000413be7824 */ /* 0x000fe200078e00ff */
[----:B------:R-:W-:Y:S01]  /*0c80*/  LOP3.LUT R4, R4, 0x1ffffffe, RZ, 0xc0, !PT ;  /* 0x1ffffffe04047812 */ /* 0x000fe200078ec0ff */
[----:B------:R-:W-:Y:S01]  /*0c90*/  VIADD R34, R195, 0xc0 ;  /* 0x000000c0c3227836 */ /* 0x000fe20000000000 */
[----:B------:R-:W-:Y:S01]  /*0ca0*/  SHF.R.S32.HI R5, RZ, 0x1f, R5 ;  /* 0x0000001fff057819 */ /* 0x000fe20000011405 */
[----:B------:R-:W-:Y:S01]  /*0cb0*/  VIADD R226, R18, 0x40 ;  /* 0x0000004012e27836 */ /* 0x000fe20000000000 */
[-C--:B------:R-:W-:Y:S01]  /*0cc0*/  LEA.HI R6, R0, R9.reuse, RZ, 0x2 ;  /* 0x0000000900067211 */ /* 0x080fe200078f10ff */
[----:B------:R-:W-:Y:S01]  /*0cd0*/  IMAD.IADD R4, R7, 0x1, -R4 ;  /* 0x0000000107047824 */ /* 0x000fe200078e0a04 */
[----:B------:R-:W-:Y:S01]  /*0ce0*/  SHF.R.S32.HI R20, RZ, 0x7, R2 ;  /* 0x00000007ff147819 */ /* 0x000fe20000011402 */
[----:B------:R-:W-:Y:S01]  /*0cf0*/  VIADD R33, R195, 0x100 ;  /* 0x00000100c3217836 */ /* 0x000fe20000000000 */
[----:B------:R-:W-:Y:S01]  /*0d00*/  LOP3.LUT R12, R10, 0xfffffff8, RZ, 0xc0, !PT ;  /* 0xfffffff80a0c7812 */ /* 0x000fe200078ec0ff */
[----:B------:R-:W-:Y:S01]  /*0d10*/  IMAD.SHL.U32 R4, R4, 0x8, RZ ;  /* 0x0000000804047824 */ /* 0x000fe200078e00ff */
[----:B------:R-:W-:Y:S01]  /*0d20*/  LEA.HI R5, R5, R24, RZ, 0x2 ;  /* 0x0000001805057211 */ /* 0x000fe200078f10ff */
[----:B------:R-:W-:Y:S01]  /*0d30*/  IMAD R16, R20, 0x100, R3 ;  /* 0x0000010014107824 */ /* 0x000fe200078e0203 */
[----:B------:R-:W-:Y:S01]  /*0d40*/  SHF.R.S32.HI R7, RZ, 0x2, R6 ;  /* 0x00000002ff077819 */ /* 0x000fe20000011406 */
[----:B------:R-:W-:Y:S01]  /*0d50*/  IMAD.IADD R12, R3, 0x1, -R12 ;  /* 0x00000001030c7824 */ /* 0x000fe200078e0a0c */
[----:B------:R-:W-:Y:S01]  /*0d60*/  SHF.R.S32.HI R8, RZ, 0x1f, R6 ;  /* 0x0000001fff087819 */ /* 0x000fe20000011406 */
[----:B------:R-:W-:Y:S01]  /*0d70*/  IMAD.SHL.U32 R10, R10, 0x40, RZ ;  /* 0x000000400a0a7824 */ /* 0x000fe200078e00ff */
[----:B------:R-:W-:Y:S01]  /*0d80*/  LOP3.LUT R6, R6, 0x7ffffffc, RZ, 0xc0, !PT ;  /* 0x7ffffffc06067812 */ /* 0x000fe200078ec0ff */
[----:B------:R-:W-:Y:S01]  /*0d90*/  VIADD R225, R18, 0x60 ;  /* 0x0000006012e17836 */ /* 0x000fe20000000000 */
[----:B------:R-:W-:Y:S01]  /*0da0*/  LOP3.LUT R5, R5, 0x3ffffc, RZ, 0xc0, !PT ;  /* 0x003ffffc05057812 */ /* 0x000fe200078ec0ff */
[C---:B------:R-:W-:Y:S01]  /*0db0*/  VIADD R32, R195.reuse, 0x140 ;  /* 0x00000140c3207836 */ /* 0x040fe20000000000 */
[----:B------:R-:W-:Y:S01]  /*0dc0*/  SHF.R.S32.HI R3, RZ, 0x1f, R25 ;  /* 0x0000001fff037819 */ /* 0x000fe20000011419 */
[----:B------:R-:W-:Y:S01]  /*0dd0*/  VIADD R36, R195, 0x40 ;  /* 0x00000040c3247836 */ /* 0x000fe20000000000 */
[----:B------:R-:W-:Y:S01]  /*0de0*/  LEA.HI R0, R0, R9, RZ, 0x5 ;  /* 0x0000000900007211 */ /* 0x000fe200078f28ff */
[----:B------:R-:W-:Y:S01]  /*0df0*/  IMAD.IADD R9, R9, 0x1, -R6 ;  /* 0x0000000109097824 */ /* 0x000fe200078e0a06 */
[----:B------:R-:W-:Y:S01]  /*0e00*/  LEA.HI R8, R8, R7, RZ, 0x3 ;  /* 0x0000000708087211 */ /* 0x000fe200078f18ff */
[----:B------:R-:W-:Y:S01]  /*0e10*/  IMAD.IADD R5, R24, 0x1, -R5 ;  /* 0x0000000118057824 */ /* 0x000fe200078e0a05 */
[----:B------:R-:W-:Y:S01]  /*0e20*/  LEA.HI R6, R3, R25, RZ, 0x3 ;  /* 0x0000001903067211 */ /* 0x000fe200078f18ff */
[----:B------:R-:W-:Y:S01]  /*0e30*/  IMAD.SHL.U32 R3, R12, 0x40, RZ ;  /* 0x000000400c037824 */ /* 0x000fe200078e00ff */
[----:B------:R-:W-:Y:S01]  /*0e40*/  LOP3.LUT R8, R8, 0xfffffff8, RZ, 0xc0, !PT ;  /* 0xfffffff808087812 */ /* 0x000fe200078ec0ff */
[----:B------:R-:W-:Y:S01]  /*0e50*/  IMAD R23, R5, 0x10, R16 ;  /* 0x0000001005177824 */ /* 0x000fe200078e0210 */
[----:B------:R-:W-:Y:S01]  /*0e60*/  SHF.R.S32.HI R0, RZ, 0x5, R0 ;  /* 0x00000005ff007819 */ /* 0x000fe20000011400 */
[----:B------:R-:W-:Y:S01]  /*0e70*/  IMAD.SHL.U32 R5, R25, 0x40, RZ ;  /* 0x0000004019057824 */ /* 0x000fe200078e00ff */
[----:B------:R-:W-:Y:S01]  /*0e80*/  LOP3.LUT R3, R3, 0x1c0, RZ, 0xc0, !PT ;  /* 0x000001c003037812 */ /* 0x000fe200078ec0ff */
[----:B------:R-:W-:Y:S01]  /*0e90*/  IMAD.IADD R193, R7, 0x1, -R8 ;  /* 0x0000000107c17824 */ /* 0x000fe200078e0a08 */
[----:B------:R-:W-:Y:S01]  /*0ea0*/  LOP3.LUT R10, R10, 0x7ffffe00, RZ, 0xc0, !PT ;  /* 0x7ffffe000a0a7812 */ /* 0x000fe200078ec0ff */
[--C-:B------:R-:W-:Y:S01]  /*0eb0*/  IMAD.U32 R8, R23, 0x40, R4.reuse ;  /* 0x0000004017087824 */ /* 0x100fe200078e0004 */
[----:B------:R-:W-:Y:S01]  /*0ec0*/  LOP3.LUT R4, R3, 0x8, R4, 0xf8, !PT ;  /* 0x0000000803047812 */ /* 0x000fe200078ef804 */
[----:B------:R-:W-:Y:S01]  /*0ed0*/  IMAD R193, R0, 0x10, R193 ;  /* 0x0000001000c17824 */ /* 0x000fe200078e02c1 */
[----:B------:R-:W-:Y:S01]  /*0ee0*/  SHF.R.U32.HI R3, RZ, 0x3, R3 ;  /* 0x00000003ff037819 */ /* 0x000fe20000011603 */
[----:B------:R-:W-:Y:S01]  /*0ef0*/  IMAD R10, R24, 0x400, R10 ;  /* 0x00000400180a7824 */ /* 0x000fe200078e020a */
[----:B------:R-:W-:Y:S01]  /*0f00*/  SHF.R.S32.HI R0, RZ, 0x1f, R11 ;  /* 0x0000001fff007819 */ /* 0x000fe2000001140b */
[C---:B------:R-:W-:Y:S01]  /*0f10*/  VIADD R31, R195.reuse, 0x180 ;  /* 0x00000180c31f7836 */ /* 0x040fe20000000000 */
[----:B------:R-:W-:Y:S01]  /*0f20*/  LOP3.LUT R3, R4, R3, RZ, 0x3c, !PT ;  /* 0x0000000304037212 */ /* 0x000fe200078e3cff */
[----:B------:R-:W-:Y:S01]  /*0f30*/  VIADD R209, R190, 0x10 ;  /* 0x00000010bed17836 */ /* 0x000fe20000000000 */
[----:B------:R-:W-:Y:S01]  /*0f40*/  LEA.HI R2, R2, R20, RZ, 0x1 ;  /* 0x0000001402027211 */ /* 0x000fe200078f08ff */
[----:B------:R-:W-:Y:S01]  /*0f50*/  VIADD R30, R195, 0x1c0 ;  /* 0x000001c0c31e7836 */ /* 0x000fe20000000000 */
[----:B------:R-:W-:Y:S01]  /*0f60*/  LEA.HI R0, R0, R187, RZ, 0x3 ;  /* 0x000000bb00007211 */ /* 0x000fe200078f18ff */
[----:B------:R-:W-:Y:S01]  /*0f70*/  IMAD.IADD R10, R10, 0x1, R3 ;  /* 0x000000010a0a7824 */ /* 0x000fe200078e0203 */
[----:B------:R-:W-:Y:S01]  /*0f80*/  LOP3.LUT R2, R2, 0xfffffe, RZ, 0xc0, !PT ;  /* 0x00fffffe02027812 */ /* 0x000fe200078ec0ff */
[----:B------:R-:W-:Y:S01]  /*0f90*/  IMAD.SHL.U32 R6, R6, 0x40, RZ ;  /* 0x0000004006067824 */ /* 0x000fe200078e00ff */
[----:B------:R-:W-:Y:S01]  /*0fa0*/  LEA.HI R3, R19, R19, RZ, 0x1 ;  /* 0x0000001313037211 */ /* 0x000fe200078f08ff */
[----:B------:R-:W-:Y:S01]  /*0fb0*/  VIADD R224, R18, 0x80 ;  /* 0x0000008012e07836 */ /* 0x000fe20000000000 */
[----:B------:R-:W-:Y:S01]  /*0fc0*/  LOP3.LUT R0, R0, 0xfffffff8, RZ, 0xc0, !PT ;  /* 0xfffffff800007812 */ /* 0x000fe200078ec0ff */
[----:B------:R-:W-:Y:S01]  /*0fd0*/  IMAD.IADD R2, R20, 0x1, -R2 ;  /* 0x0000000114027824 */ /* 0x000fe200078e0a02 */
[----:B------:R-:W-:Y:S01]  /*0fe0*/  SHF.R.S32.HI R37, RZ, 0x1f, R35 ;  /* 0x0000001fff257819 */ /* 0x000fe20000011423 */
[C---:B------:R-:W-:Y:S01]  /*0ff0*/  VIADD R223, R18.reuse, 0xa0 ;  /* 0x000000a012df7836 */ /* 0x040fe20000000000 */
[----:B------:R-:W-:Y:S01]  /*1000*/  LOP3.LUT R5, R5, 0x1c0, RZ, 0xc0, !PT ;  /* 0x000001c005057812 */ /* 0x000fe200078ec0ff */
[----:B------:R-:W-:Y:S01]  /*1010*/  IMAD.IADD R194, R187, 0x1, -R0 ;  /* 0x00000001bbc27824 */ /* 0x000fe200078e0a00 */
[----:B------:R-:W-:Y:S01]  /*1020*/  LOP3.LUT R4, R3, 0x1ffffffe, RZ, 0xc0, !PT ;  /* 0x1ffffffe03047812 */ /* 0x000fe200078ec0ff */
[C---:B------:R-:W-:Y:S01]  /*1030*/  VIADD R29, R18.reuse, 0x1c0 ;  /* 0x000001c0121d7836 */ /* 0x040fe20000000000 */
[----:B------:R-:W-:Y:S01]  /*1040*/  SHF.R.S32.HI R35, RZ, 0x1f, R34 ;  /* 0x0000001fff237819 */ /* 0x000fe20000011422 */
[----:B------:R-:W-:Y:S01]  /*1050*/  STL [R1+0x14], R24 ;  /* 0x0000141801007387 */ /* 0x000fe20000100800 */
[----:B------:R-:W-:Y:S01]  /*1060*/  SHF.R.S32.HI R3, RZ, 0x1f, R226 ;  /* 0x0000001fff037819 */ /* 0x000fe200000114e2 */
[C---:B------:R-:W-:Y:S01]  /*1070*/  VIADD R27, R18.reuse, 0x1e0 ;  /* 0x000001e0121b7836 */ /* 0x040fe20000000000 */
[----:B------:R-:W-:Y:S01]  /*1080*/  SHF.R.S32.HI R34, RZ, 0x1f, R33 ;  /* 0x0000001fff227819 */ /* 0x000fe20000011421 */
[----:B------:R-:W-:Y:S01]  /*1090*/  STL [R1+0x70], R20 ;  /* 0x0000701401007387 */ /* 0x000fe20000100800 */
[----:B------:R-:W-:Y:S01]  /*10a0*/  SHF.R.S32.HI R0, RZ, 0x1f, R225 ;  /* 0x0000001fff007819 */ /* 0x000fe200000114e1 */
[----:B------:R-:W-:Y:S01]  /*10b0*/  VIADD R221, R18, 0xc0 ;  /* 0x000000c012dd7836 */ /* 0x000fe20000000000 */
[----:B------:R-:W-:Y:S01]  /*10c0*/  SHF.R.S32.HI R33, RZ, 0x1f, R32 ;  /* 0x0000001fff217819 */ /* 0x000fe20000011420 */
[----:B------:R-:W-:Y:S01]  /*10d0*/  IMAD.SHL.U32 R28, R2, 0x100, RZ ;  /* 0x00000100021c7824 */ /* 0x000fe200078e00ff */
[----:B------:R-:W-:Y:S01]  /*10e0*/  SHF.R.S32.HI R38, RZ, 0x1f, R36 ;  /* 0x0000001fff267819 */ /* 0x000fe20000011424 */
[----:B------:R0:W-:Y:S01]  /*10f0*/  STL [R1+0x84], R8 ;  /* 0x0000840801007387 */ /* 0x0001e20000100800 */
[----:B------:R-:W-:Y:S01]  /*1100*/  SHF.R.S32.HI R32, RZ, 0x1f, R31 ;  /* 0x0000001fff207819 */ /* 0x000fe2000001141f */
[C---:B------:R-:W-:Y:S01]  /*1110*/  VIADD R220, R18.reuse, 0xe0 ;  /* 0x000000e012dc7836 */ /* 0x040fe20000000000 */
[----:B------:R-:W-:Y:S01]  /*1120*/  SHF.R.U32.HI R7, RZ, 0x3, R5 ;  /* 0x00000003ff077819 */ /* 0x000fe20000011605 */
[----:B------:R-:W-:Y:S01]  /*1130*/  STL [R1+0x68], RZ ;  /* 0x000068ff01007387 */ /* 0x000fe20000100800 */
[----:B------:R-:W-:Y:S01]  /*1140*/  SHF.R.S32.HI R36, RZ, 0x1f, R209 ;  /* 0x0000001fff247819 */ /* 0x000fe200000114d1 */
[C---:B------:R-:W-:Y:S01]  /*1150*/  VIADD R219, R18.reuse, 0x100 ;  /* 0x0000010012db7836 */ /* 0x040fe20000000000 */
[----:B------:R-:W-:Y:S01]  /*1160*/  SHF.R.S32.HI R31, RZ, 0x1f, R30 ;  /* 0x0000001fff1f7819 */ /* 0x000fe2000001141e */
[----:B------:R-:W-:Y:S01]  /*1170*/  STL [R1+0x8], R29 ;  /* 0x0000081d01007387 */ /* 0x000fe20000100800 */
[----:B------:R-:W-:Y:S01]  /*1180*/  LOP3.LUT R5, R5, 0x38, R18, 0xf8, !PT ;  /* 0x0000003805057812 */ /* 0x000fe200078ef812 */
[----:B------:R-:W-:Y:S01]  /*1190*/  VIADD R218, R18, 0x120 ;  /* 0x0000012012da7836 */ /* 0x000fe20000000000 */
[----:B------:R-:W-:Y:S01]  /*11a0*/  LOP3.LUT R6, R6, 0xfffffe00, RZ, 0xc0, !PT ;  /* 0xfffffe0006067812 */ /* 0x000fe200078ec0ff */
[----:B------:R-:W-:Y:S01]  /*11b0*/  STL [R1+0x4], R27 ;  /* 0x0000041b01007387 */ /* 0x000fe20000100800 */
[----:B------:R-:W-:Y:S01]  /*11c0*/  SHF.R.S32.HI R11, RZ, 0x1f, R224 ;  /* 0x0000001fff0b7819 */ /* 0x000fe200000114e0 */
[----:B------:R-:W-:Y:S01]  /*11d0*/  VIADD R217, R18, 0x140 ;  /* 0x0000014012d97836 */ /* 0x000fe20000000000 */
[----:B------:R-:W-:Y:S01]  /*11e0*/  SHF.L.U64.HI R30, R226, 0x1, R3 ;  /* 0x00000001e21e7819 */ /* 0x000fe20000010203 */
[----:B------:R-:W-:Y:S01]  /*11f0*/  STL [R1+0x80], R28 ;  /* 0x0000801c01007387 */ /* 0x000fe20000100800 */
[----:B------:R-:W-:Y:S01]  /*1200*/  SHF.R.S32.HI R2, RZ, 0x1f, R223 ;  /* 0x0000001fff027819 */ /* 0x000fe200000114df */
[----:B------:R-:W-:Y:S01]  /*1210*/  VIADD R216, R18, 0x160 ;  /* 0x0000016012d87836 */ /* 0x000fe20000000000 */
[----:B------:R-:W-:Y:S01]  /*1220*/  SHF.L.U64.HI R0, R225, 0x1, R0 ;  /* 0x00000001e1007819 */ /* 0x000fe20000010200 */
[----:B------:R-:W-:Y:S01]  /*1230*/  STL [R1+0x74], R36 ;  /* 0x0000742401007387 */ /* 0x000fe20000100800 */
[----:B------:R-:W-:Y:S01]  /*1240*/  R2P PR, R12, 0x6 ;  /* 0x000000060c007804 */ /* 0x000fe20000000000 */
[----:B------:R-:W-:Y:S01]  /*1250*/  VIADD R215, R18, 0x180 ;  /* 0x0000018012d77836 */ /* 0x000fe20000000000 */
[----:B------:R-:W-:Y:S01]  /*1260*/  SHF.R.S32.HI R12, RZ, 0x1f, R221 ;  /* 0x0000001fff0c7819 */ /* 0x000fe200000114dd */
[----:B------:R-:W-:Y:S01]  /*1270*/  STL [R1+0x1c], R30 ;  /* 0x00001c1e01007387 */ /* 0x000fe20000100800 */
[----:B0-----:R-:W-:Y:S01]  /*1280*/  LOP3.LUT R8, R6, R5, R7, 0xf6, !PT ;  /* 0x0000000506087212 */ /* 0x001fe200078ef607 */
[----:B------:R-:W-:Y:S01]  /*1290*/  IMAD.MOV.U32 R5, RZ, RZ, R13 ;  /* 0x000000ffff057224 */ /* 0x000fe200078e000d */
[----:B------:R-:W-:Y:S01]  /*12a0*/  SHF.L.U64.HI R3, R224, 0x1, R11 ;  /* 0x00000001e0037819 */ /* 0x000fe2000001020b */
[----:B------:R-:W-:Y:S01]  /*12b0*/  IMAD.MOV.U32 R6, RZ, RZ, R14 ;  /* 0x000000ffff067224 */ /* 0x000fe200078e000e */
[----:B------:R-:W-:Y:S01]  /*12c0*/  SHF.L.U64.HI R2, R223, 0x1, R2 ;  /* 0x00000001df027819 */ /* 0x000fe20000010202 */
[----:B------:R0:W-:Y:S01]  /*12d0*/  STL [R1+0x20], R0 ;  /* 0x0000200001007387 */ /* 0x0001e20000100800 */
[----:B------:R-:W-:Y:S01]  /*12e0*/  SHF.R.S32.HI R13, RZ, 0x1f, R220 ;  /* 0x0000001fff0d7819 */ /* 0x000fe200000114dc */
[----:B------:R-:W-:Y:S01]  /*12f0*/  IMAD.MOV.U32 R7, RZ, RZ, R15 ;  /* 0x000000ffff077224 */ /* 0x000fe200078e000f */
[----:B------:R-:W-:Y:S01]  /*1300*/  SHF.R.S32.HI R14, RZ, 0x1f, R219 ;  /* 0x0000001fff0e7819 */ /* 0x000fe200000114db */
[----:B------:R1:W-:Y:S01]  /*1310*/  STL [R1+0x24], R3 ;  /* 0x0000240301007387 */ /* 0x0003e20000100800 */
[----:B------:R-:W-:Y:S01]  /*1320*/  SHF.R.S32.HI R15, RZ, 0x1f, R218 ;  /* 0x0000001fff0f7819 */ /* 0x000fe200000114da */
[----:B------:R-:W-:Y:S01]  /*1330*/  VIADD R214, R18, 0x1a0 ;  /* 0x000001a012d67836 */ /* 0x000fe20000000000 */
[----:B------:R-:W-:Y:S01]  /*1340*/  SHF.R.S32.HI R16, RZ, 0x1f, R217 ;  /* 0x0000001fff107819 */ /* 0x000fe200000114d9 */
[----:B------:R3:W-:Y:S01]  /*1350*/  STL [R1+0x28], R2 ;  /* 0x0000280201007387 */ /* 0x0007e20000100800 */
[----:B------:R-:W-:Y:S01]  /*1360*/  SHF.R.S32.HI R21, RZ, 0x1f, R216 ;  /* 0x0000001fff157819 */ /* 0x000fe200000114d8 */
[----:B------:R-:W-:Y:S01]  /*1370*/  IMAD.IADD R4, R19, 0x1, -R4 ;  /* 0x0000000113047824 */ /* 0x000fe200078e0a04 */
[----:B0-----:R-:W-:Y:S01]  /*1380*/  SHF.L.U64.HI R0, R221, 0x1, R12 ;  /* 0x00000001dd007819 */ /* 0x001fe2000001020c */
[----:B------:R-:W-:Y:S01]  /*1390*/  IMAD R227, R10, 0x2, R17 ;  /* 0x000000020ae37824 */ /* 0x000fe200078e0211 */
[----:B------:R-:W-:Y:S01]  /*13a0*/  SHF.R.S32.HI R20, RZ, 0x1f, R215 ;  /* 0x0000001fff147819 */ /* 0x000fe200000114d7 */
[----:B------:R-:W-:Y:S01]  /*13b0*/  IMAD R4, R4, 0x8, R193 ;  /* 0x0000000804047824 */ /* 0x000fe200078e02c1 */
[----:B-1----:R-:W-:Y:S01]  /*13c0*/  SHF.L.U64.HI R3, R220, 0x1, R13 ;  /* 0x00000001dc037819 */ /* 0x002fe2000001020d */
[----:B------:R0:W-:Y:S01]  /*13d0*/  STL [R1+0x2c], R0 ;  /* 0x00002c0001007387 */ /* 0x0001e20000100800 */
[----:B------:R-:W-:Y:S01]  /*13e0*/  SHF.R.S32.HI R25, RZ, 0x1f, R214 ;  /* 0x0000001fff197819 */ /* 0x000fe200000114d6 */
[----:B------:R-:W-:Y:S01]  /*13f0*/  VIADD R228, R227, 0x36420 ;  /* 0x00036420e3e47836 */ /* 0x000fe20000000000 */
[----:B---3--:R-:W-:Y:S01]  /*1400*/  SHF.L.U64.HI R2, R219, 0x1, R14 ;  /* 0x00000001db027819 */ /* 0x008fe2000001020e */
[----:B------:R1:W-:Y:S01]  /*1410*/  STL [R1+0x30], R3 ;  /* 0x0000300301007387 */ /* 0x0003e20000100800 */
[----:B------:R-:W-:Y:S01]  /*1420*/  SHF.R.S32.HI R24, RZ, 0x1f, R29 ;  /* 0x0000001fff187819 */ /* 0x000fe2000001141d */
[----:B------:R-:W-:Y:S01]  /*1430*/  VIADD R184, R18, 0x20 ;  /* 0x0000002012b87836 */ /* 0x000fe20000000000 */
[----:B------:R-:W-:Y:S01]  /*1440*/  SHF.R.S32.HI R26, RZ, 0x1f, R27 ;  /* 0x0000001fff1a7819 */ /* 0x000fe2000001141b */
[----:B------:R3:W-:Y:S01]  /*1450*/  STL [R1+0x34], R2 ;  /* 0x0000340201007387 */ /* 0x0007e20000100800 */
[----:B------:R-:W-:-:S02]  /*1460*/  SEL R229, R229, 0xffffffc0, !P2 ;  /* 0xffffffc0e5e57807 */ /* 0x000fc40005000000 */
[----:B0-----:R-:W-:Y:S02]  /*1470*/  SHF.L.U64.HI R0, R218, 0x1, R15 ;  /* 0x00000001da007819 */ /* 0x001fe4000001020f */
[----:B------:R-:W-:Y:S02]  /*1480*/  SHF.R.S32.HI R19, RZ, 0x1f, R18 ;  /* 0x0000001fff137819 */ /* 0x000fe40000011412 */
[----:B-1----:R-:W-:Y:S01]  /*1490*/  SHF.L.U64.HI R3, R217, 0x1, R16 ;  /* 0x00000001d9037819 */ /* 0x002fe20000010210 */
[----:B------:R0:W-:Y:S01]  /*14a0*/  STL [R1+0x38], R0 ;  /* 0x0000380001007387 */ /* 0x0001e20000100800 */
[----:B------:R-:W-:Y:S02]  /*14b0*/  SHF.R.S32.HI R199, RZ, 0x1f, R184 ;  /* 0x0000001fffc77819 */ /* 0x000fe400000114b8 */
[----:B---3--:R-:W-:Y:S01]  /*14c0*/  SHF.L.U64.HI R2, R216, 0x1, R21 ;  /* 0x00000001d8027819 */ /* 0x008fe20000010215 */
[----:B------:R1:W-:Y:S04]  /*14d0*/  STL [R1+0x3c], R3 ;  /* 0x00003c0301007387 */ /* 0x0003e80000100800 */
[----:B------:R3:W-:Y:S01]  /*14e0*/  STL [R1+0x40], R2 ;  /* 0x0000400201007387 */ /* 0x0007e20000100800 */
[----:B0-----:R-:W-:Y:S01]  /*14f0*/  IMAD.SHL.U32 R0, R9, 0x2, RZ ;  /* 0x0000000209007824 */ /* 0x001fe200078e00ff */
[----:B------:R-:W-:-:S02]  /*1500*/  SHF.L.U64.HI R9, R215, 0x1, R20 ;  /* 0x00000001d7097819 */ /* 0x000fc40000010214 */
[----:B-1----:R-:W-:Y:S01]  /*1510*/  SHF.L.U64.HI R3, R214, 0x1, R25 ;  /* 0x00000001d6037819 */ /* 0x002fe20000010219 */
[----:B------:R-:W-:Y:S02]  /*1520*/  IMAD.IADD R211, R0, 0x1, R28 ;  /* 0x0000000100d37824 */ /* 0x000fe400078e021c */
[----:B------:R-:W-:Y:S01]  /*1530*/  STL [R1+0x44], R9 ;  /* 0x0000440901007387 */ /* 0x000fe20000100800 */
[----:B---3--:R-:W-:Y:S01]  /*1540*/  SHF.L.U64.HI R2, R29, 0x1, R24 ;  /* 0x000000011d027819 */ /* 0x008fe20000010218 */
[C---:B------:R-:W-:Y:S02]  /*1550*/  VIADD R40, R211.reuse, 0x10 ;  /* 0x00000010d3287836 */ /* 0x040fe40000000000 */
[----:B------:R0:W-:Y:S01]  /*1560*/  STL [R1+0x10], R0 ;  /* 0x0000100001007387 */ /* 0x0001e20000100800 */
[C---:B------:R-:W-:Y:S02]  /*1570*/  VIADD R37, R211.reuse, 0x28 ;  /* 0x00000028d3257836 */ /* 0x040fe40000000000 */
[C---:B------:R-:W-:Y:S01]  /*1580*/  VIADD R34, R211.reuse, 0x40 ;  /* 0x00000040d3227836 */ /* 0x040fe20000000000 */
[----:B------:R-:W-:Y:S01]  /*1590*/  STL [R1+0x48], R3 ;  /* 0x0000480301007387 */ /* 0x000fe20000100800 */
[----:B------:R-:W-:-:S02]  /*15a0*/  VIADD R31, R211, 0x58 ;  /* 0x00000058d31f7836 */ /* 0x000fc40000000000 */
[C---:B------:R-:W-:Y:S01]  /*15b0*/  VIADD R28, R211.reuse, 0x70 ;  /* 0x00000070d31c7836 */ /* 0x040fe20000000000 */
[----:B------:R1:W-:Y:S01]  /*15c0*/  STL [R1+0x4c], R2 ;  /* 0x00004c0201007387 */ /* 0x0003e20000100800 */
[----:B------:R-:W-:Y:S01]  /*15d0*/  VIADD R25, R211, 0x88 ;  /* 0x00000088d3197836 */ /* 0x000fe20000000000 */
[----:B0-----:R-:W-:Y:S01]  /*15e0*/  SHF.L.U64.HI R0, R27, 0x1, R26 ;  /* 0x000000011b007819 */ /* 0x001fe2000001021a */
[C---:B------:R-:W-:Y:S02]  /*15f0*/  VIADD R20, R211.reuse, 0xa0 ;  /* 0x000000a0d3147836 */ /* 0x040fe40000000000 */
[C---:B------:R-:W-:Y:S02]  /*1600*/  VIADD R14, R211.reuse, 0xb8 ;  /* 0x000000b8d30e7836 */ /* 0x040fe40000000000 */
[----:B------:R0:W-:Y:S01]  /*1610*/  STL [R1+0x50], R0 ;  /* 0x0000500001007387 */ /* 0x0001e20000100800 */
[----:B------:R-:W-:Y:S02]  /*1620*/  VIADD R12, R211, 0xc8 ;  /* 0x000000c8d30c7836 */ /* 0x000fe40000000000 */
[----:B-1----:R-:W-:-:S02]  /*1630*/  IMAD R2, R8, 0x2, R17 ;  /* 0x0000000208027824 */ /* 0x002fc400078e0211 */
[C---:B------:R-:W-:Y:S01]  /*1640*/  VIADD R41, R211.reuse, 0x8 ;  /* 0x00000008d3297836 */ /* 0x040fe20000000000 */
[----:B------:R-:W-:Y:S01]  /*1650*/  SHF.R.S32.HI R10, RZ, 0x1f, R12 ;  /* 0x0000001fff0a7819 */ /* 0x000fe2000001140c */
[C---:B------:R-:W-:Y:S01]  /*1660*/  VIADD R39, R211.reuse, 0x18 ;  /* 0x00000018d3277836 */ /* 0x040fe20000000000 */
[----:B------:R-:W-:Y:S01]  /*1670*/  STL [R1+0x78], R2 ;  /* 0x0000780201007387 */ /* 0x000fe20000100800 */
[C---:B------:R-:W-:Y:S01]  /*1680*/  VIADD R38, R211.reuse, 0x20 ;  /* 0x00000020d3267836 */ /* 0x040fe20000000000 */
[----:B0-----:R-:W-:Y:S01]  /*1690*/  SHF.R.S32.HI R0, RZ, 0x1f, R211 ;  /* 0x0000001fff007819 */ /* 0x001fe200000114d3 */
        /* <DEDUP_REMOVED lines=32> */
[C---:B------:R-:W-:Y:S01]  /*18a0*/  @P1 VIADD R228, R0.reuse, 0xffffffe0 ;  /* 0xffffffe000e41836 */ /* 0x040fe20000000000 */
[----:B------:R-:W-:Y:S01]  /*18b0*/  SHF.R.S32.HI R32, RZ, 0x1f, R32 ;  /* 0x0000001fff207819 */ /* 0x000fe20000011420 */
[----:B------:R-:W-:Y:S01]  /*18c0*/  IMAD.IADD R0, R0, 0x1, R229 ;  /* 0x0000000100007824 */ /* 0x000fe200078e02e5 */
[----:B------:R-:W-:Y:S01]  /*18d0*/  SHF.R.S32.HI R30, RZ, 0x1f, R30 ;  /* 0x0000001fff1e7819 */ /* 0x000fe2000001141e */
[C---:B------:R-:W-:Y:S01]  /*18e0*/  VIADD R9, R211.reuse, 0xe0 ;  /* 0x000000e0d3097836 */ /* 0x040fe20000000000 */
[----:B------:R-:W-:Y:S01]  /*18f0*/  SHF.R.S32.HI R29, RZ, 0x1f, R29 ;  /* 0x0000001fff1d7819 */ /* 0x000fe2000001141d */
[C---:B------:R-:W-:Y:S01]  /*1900*/  VIADD R8, R211.reuse, 0xe8 ;  /* 0x000000e8d3087836 */ /* 0x040fe20000000000 */
[----:B------:R0:W-:Y:S01]  /*1910*/  STL [R1], R0 ;  /* 0x0000000001007387 */ /* 0x0001e20000100800 */
[C---:B------:R-:W-:Y:S01]  /*1920*/  VIADD R3, R211.reuse, 0xf0 ;  /* 0x000000f0d3037836 */ /* 0x040fe20000000000 */
[----:B------:R-:W-:Y:S01]  /*1930*/  SHF.R.S32.HI R27, RZ, 0x1f, R27 ;  /* 0x0000001fff1b7819 */ /* 0x000fe2000001141b */
[----:B------:R-:W-:Y:S01]  /*1940*/  VIADD R2, R211, 0xf8 ;  /* 0x000000f8d3027836 */ /* 0x000fe20000000000 */
        /* <DEDUP_REMOVED lines=11> */
[----:B------:R-:W-:Y:S02]  /*1a00*/  IADD3 R229, R229, R228, RZ ;  /* 0x000000e4e5e57210 */ /* 0x000fe40007ffe0ff */
[----:B--2---:R-:W-:-:S02]  /*1a10*/  LOP3.LUT R188, R22, 0x1, RZ, 0xfc, !PT ;  /* 0x0000000116bc7812 */ /* 0x004fc400078efcff */
[----:B0-----:R-:W-:-:S07]  /*1a20*/  CS2R R22, SRZ ;  /* 0x0000000000167805 */ /* 0x001fce000001ff00 */
.L_x_5533:
[----:B0123--:R-:W0:Y:S01]  /*1a30*/  LDC.64 R2, c[0x0][0xd88] ;  /* 0x00036200ff027b82 */ /* 0x00fe220000000a00 */
        /* <DEDUP_REMOVED lines=16> */
[C---:B------:R-:W-:Y:S02]  /*1b40*/  @P2 LEA R8, P3, R24.reuse, UR4, 0x2 ;  /* 0x0000000418082c11 */ /* 0x040fe4000f8610ff */
[C-C-:B------:R-:W-:Y:S01]  /*1b50*/  SHF.L.U64.HI R26, R24.reuse, 0x2, R0.reuse ;  /* 0x00000002181a7819 */ /* 0x140fe20000010200 */
[----:B------:R-:W-:Y:S01]  /*1b60*/  STL [R1+0x5c], R27 ;  /* 0x00005c1b01007387 */ /* 0x000fe20000100800 */
        /* <DEDUP_REMOVED lines=28> */
[----:B-1--4-:R-:W-:Y:S08]  /*1d30*/  @P1 BRA `(.L_x_5386) ;  /* 0x0000000000241947 */ /* 0x012ff00003800000 */
        /* <DEDUP_REMOVED lines=9> */
.L_x_5386:
[----:B------:R-:W-:Y:S02]  /*1dd0*/  IMAD.U32 R34, RZ, RZ, UR5 ;  /* 0x00000005ff227e24 */ /* 0x000fe4000f8e00ff */
[----:B------:R-:W-:Y:S01]  /*1de0*/  IMAD.U32 R25, RZ, RZ, UR4 ;  /* 0x00000004ff197e24 */ /* 0x000fe2000f8e00ff */
[----:B------:R-:W-:Y:S06]  /*1df0*/  @!P2 BRA `(.L_x_5387) ;  /* 0x000000000010a947 */ /* 0x000fec0003800000 */
[----:B------:R-:W-:-:S04]  /*1e00*/  IADD3 R2, P0, R27, UR8, RZ ;  /* 0x000000081b027c10 */ /* 0x000fc8000ff1e0ff */
[----:B------:R-:W-:-:S05]  /*1e10*/  IADD3.X R3, R26, UR9, RZ, P0, !PT ;  /* 0x000000091a037c10 */ /* 0x000fca00087fe4ff */
[----:B------:R0:W5:Y:S01]  /*1e20*/  LDG.E R25, desc[UR40][R2.64] ;  /* 0x0000002802197981 */ /* 0x000162000c1e1900 */
[----:B------:R-:W-:Y:S05]  /*1e30*/  BRA `(.L_x_5388) ;  /* 0x0000000000107947 */ /* 0x000fea0003800000 */
.L_x_5387:
[----:B------:R-:W-:Y:S05]  /*1e40*/  @!P0 BRA `(.L_x_5388) ;  /* 0x00000000000c8947 */ /* 0x000fea0003800000 */
[----:B------:R-:W2:Y:S04]  /*1e50*/  LDG.E R0, desc[UR40][R2.64] ;  /* 0x0000002802007981 */ /* 0x000ea8000c1e1900 */
[----:B------:R-:W2:Y:S02]  /*1e60*/  LDG.E R25, desc[UR40][R2.64+0x4] ;  /* 0x0000042802197981 */ /* 0x000ea4000c1e1900 */
[----:B--2---:R-:W-:-:S07]  /*1e70*/  IMAD.IADD R25, R25, 0x1, -R0 ;  /* 0x0000000119197824 */ /* 0x004fce00078e0a00 */
.L_x_5388:
        /* <DEDUP_REMOVED lines=9> */
[----:B------:R-:W-:-:S04]  /*1f10*/  ISETP.NE.U32.AND P1, PT, RZ, UR4, PT ;  /* 0x00000004ff007c0c */ /* 0x000fc8000bf25070 */
[----:B------:R-:W-:Y:S01]  /*1f20*/  ISETP.NE.AND.EX P1, PT, RZ, UR5, PT, P1 ;  /* 0x00000005ff007c0c */ /* 0x000fe2000bf25310 */
[----:B0----5:R-:W-:-:S12]  /*1f30*/  IMAD.MOV.U32 R2, RZ, RZ, R25 ;  /* 0x000000ffff027224 */ /* 0x021fd800078e0019 */
[----:B------:R-:W-:-:S04]  /*1f40*/  @P1 IADD3 R6, P2, R27, UR4, RZ ;  /* 0x000000041b061c10 */ /* 0x000fc8000ff5e0ff */
[----:B------:R-:W-:-:S05]  /*1f50*/  @P1 IADD3.X R7, R26, UR5, RZ, P2, !PT ;  /* 0x000000051a071c10 */ /* 0x000fca00097fe4ff */
[----:B------:R0:W5:Y:S01]  /*1f60*/  @P1 LDG.E R2, desc[UR40][R6.64] ;  /* 0x0000002806021981 */ /* 0x000162000c1e1900 */
[----:B-1----:R-:W-:Y:S01]  /*1f70*/  ISETP.NE.AND P1, PT, R4, 0x1, PT ;  /* 0x000000010400780c */ /* 0x002fe20003f25270 */
[----:B------:R-:W-:Y:S01]  /*1f80*/  IMAD.SHL.U32 R213, R5, 0x40, RZ ;  /* 0x0000004005d57824 */ /* 0x000fe200078e00ff */
[----:B------:R-:W-:Y:S01]  /*1f90*/  LOP3.LUT R13, R8, 0xff, RZ, 0xc0, !PT ;  /* 0x000000ff080d7812 */ /* 0x000fe200078ec0ff */
[----:B------:R-:W-:Y:S01]  /*1fa0*/  BSSY B0, `(.L_x_5389) ;  /* 0x0000036000007945 */ /* 0x000fe20003800000 */
[----:B------:R-:W-:Y:S01]  /*1fb0*/  SHF.R.U32.HI R12, RZ, 0x10, R8 ;  /* 0x00000010ff0c7819 */ /* 0x000fe20000011608 */
[----:B------:R-:W-:Y:S02]  /*1fc0*/  VIADD R3, R213, 0x3f ;  /* 0x0000003fd5037836 */ /* 0x000fe40000000000 */
[----:B------:R0:W-:Y:S04]  /*1fd0*/  STL [R1+0x64], R13 ;  /* 0x0000640d01007387 */ /* 0x0001e80000100800 */
[----:B------:R0:W-:Y:S02]  /*1fe0*/  STL [R1+0x54], R12 ;  /* 0x0000540c01007387 */ /* 0x0001e40000100800 */
[----:B------:R-:W1:Y:S08]  /*1ff0*/  @P1 LDC R4, c[0x0][0x44c] ;  /* 0x00011300ff041b82 */ /* 0x000e700000000800 */
[----:B------:R-:W3:Y:S01]  /*2000*/  @P1 LDC R11, c[0x0][0x450] ;  /* 0x00011400ff0b1b82 */ /* 0x000ee20000000800 */
[----:B--2---:R-:W-:-:S02]  /*2010*/  @P0 IMAD.IADD R34, R9, 0x1, -R0 ;  /* 0x0000000109220824 */ /* 0x004fc400078e0a00 */
[----:B------:R-:W-:Y:S02]  /*2020*/  IMAD.IADD R9, R25, 0x1, -R10 ;  /* 0x0000000119097824 */ /* 0x000fe400078e0a0a */
[----:B-1----:R-:W-:-:S04]  /*2030*/  @P1 IMAD.HI.U32 R0, R3, R4, RZ ;  /* 0x0000000403001227 */ /* 0x002fc800078e00ff */
[----:B------:R-:W-:Y:S01]  /*2040*/  IMAD.IADD R212, R9, 0x1, R34 ;  /* 0x0000000109d47824 */ /* 0x000fe200078e0222 */
[----:B---3--:R-:W-:-:S03]  /*2050*/  @P1 SHF.R.U32.HI R3, RZ, R11, R0 ;  /* 0x0000000bff031219 */ /* 0x008fc60000011600 */
[C---:B------:R-:W-:Y:S01]  /*2060*/  VIADD R0, R212.reuse, 0x3f ;  /* 0x0000003fd4007836 */ /* 0x040fe20000000000 */
[----:B------:R-:W-:-:S05]  /*2070*/  IADD3 R38, R212, 0x40, -R207 ;  /* 0x00000040d4267810 */ /* 0x000fca0007ffe8cf */
[----:B------:R-:W-:Y:S01]  /*2080*/  IMAD.IADD R4, R38, 0x1, R3 ;  /* 0x0000000126047824 */ /* 0x000fe200078e0203 */
[----:B------:R-:W-:-:S04]  /*2090*/  SHF.R.S32.HI R3, RZ, 0x1f, R0 ;  /* 0x0000001fff037819 */ /* 0x000fc80000011400 */
[----:B------:R-:W-:Y:S02]  /*20a0*/  SHF.R.S32.HI R5, RZ, 0x1f, R4 ;  /* 0x0000001fff057819 */ /* 0x000fe40000011404 */
[----:B------:R-:W-:Y:S02]  /*20b0*/  LEA.HI R3, R3, R0, RZ, 0x6 ;  /* 0x0000000003037211 */ /* 0x000fe400078f30ff */
[----:B------:R-:W-:Y:S02]  /*20c0*/  LEA.HI R5, R5, R4, RZ, 0x6 ;  /* 0x0000000405057211 */ /* 0x000fe400078f30ff */
[----:B------:R-:W-:Y:S02]  /*20d0*/  SHF.R.S32.HI R37, RZ, 0x6, R3 ;  /* 0x00000006ff257819 */ /* 0x000fe40000011403 */
[----:B------:R-:W-:-:S04]  /*20e0*/  SHF.R.S32.HI R0, RZ, 0x6, R5 ;  /* 0x00000006ff007819 */ /* 0x000fc80000011405 */
[----:B------:R-:W-:Y:S01]  /*20f0*/  VIMNMX R10, R37, R0, PT ;  /* 0x00000000250a7248 */ /* 0x000fe20003fe0100 */
[----:B------:R-:W-:-:S03]  /*2100*/  IMAD.MOV.U32 R0, RZ, RZ, RZ ;  /* 0x000000ffff007224 */ /* 0x000fc600078e00ff */
        /* <DEDUP_REMOVED lines=31> */
.L_x_5390:
[----:B------:R-:W-:Y:S05]  /*2300*/  BSYNC B0 ;  /* 0x0000000000007941 */ /* 0x000fea0003800000 */
.L_x_5389:
        /* <DEDUP_REMOVED lines=36> */
.L_x_5393:
[----:B------:R-:W-:Y:S05]  /*2550*/  BSYNC B6 ;  /* 0x0000000000067941 */ /* 0x000fea0003800000 */
.L_x_5392:
        /* <DEDUP_REMOVED lines=20> */
.L_x_5395:
[----:B------:R-:W-:Y:S05]  /*26a0*/  BSYNC B6 ;  /* 0x0000000000067941 */ /* 0x000fea0003800000 */
.L_x_5394:
[----:B------:R-:W-:Y:S01]  /*26b0*/  ULDC.64 UR4, c[0x0][0xaf0] ;  /* 0x0002bc0000047ab9 */ /* 0x000fe20000000a00 */
[----:B------:R-:W2:Y:S01]  /*26c0*/  LDL R10, [R1+0x14] ;  /* 0x00001400010a7983 */ /* 0x000ea20000100800 */
[----:B------:R-:W-:Y:S01]  /*26d0*/  ISETP.NE.U32.AND P0, PT, RZ, UR4, PT ;  /* 0x00000004ff007c0c */ /* 0x000fe2000bf05070 */
[----:B------:R-:W-:Y:S01]  /*26e0*/  IMAD.MOV.U32 R59, RZ, RZ, R24 ;  /* 0x000000ffff3b7224 */ /* 0x000fe200078e0018 */
[----:B------:R-:W0:Y:S02]  /*26f0*/  LDC.64 R52, c[0x0][0x3f8] ;  /* 0x0000fe00ff347b82 */ /* 0x000e240000000a00 */
[----:B------:R-:W-:Y:S01]  /*2700*/  ISETP.NE.AND.EX P0, PT, RZ, UR5, PT, P0 ;  /* 0x00000005ff007c0c */ /* 0x000fe2000bf05300 */
[----:B------:R-:W1:Y:S05]  /*2710*/  S2R R0, SR_TID.X ;  /* 0x0000000000007919 */ /* 0x000e6a0000002100 */
[----:B------:R-:W3:Y:S07]  /*2720*/  LDC R47, c[0x0][0x3f4] ;  /* 0x0000fd00ff2f7b82 */ /* 0x000eee0000000800 */
[----:B------:R-:W-:-:S02]  /*2730*/  @P0 IADD3 R4, P1, R27, UR4, RZ ;  /* 0x000000041b040c10 */ /* 0x000fc4000ff3e0ff */
[----:B------:R-:W-:Y:S01]  /*2740*/  SHF.R.S32.HI R3, RZ, 0x1f, R187 ;  /* 0x0000001fff037819 */ /* 0x000fe200000114bb */
[----:B------:R-:W4:Y:S01]  /*2750*/  S2R R11, SR_TID.X ;  /* 0x00000000000b7919 */ /* 0x000f220000002100 */
[----:B------:R-:W-:Y:S01]  /*2760*/  @P0 IADD3.X R5, R26, UR5, RZ, P1, !PT ;  /* 0x000000051a050c10 */ /* 0x000fe20008ffe4ff */
[----:B------:R-:W-:Y:S01]  /*2770*/  IMAD.SHL.U32 R56, R194, 0x40, RZ ;  /* 0x00000040c2387824 */ /* 0x000fe200078e00ff */
[----:B------:R-:W-:Y:S01]  /*2780*/  SHF.R.S32.HI R191, RZ, 0x1f, R190 ;  /* 0x0000001fffbf7819 */ /* 0x000fe200000114be */
[----:B------:R-:W-:Y:S02]  /*2790*/  ULDC UR4, c[0x0][0x2f4] ;  /* 0x0000bd0000047ab9 */ /* 0x000fe40000000800 */
[----:B------:R1:W2:Y:S02]  /*27a0*/  @P0 LDG.E R59, desc[UR40][R4.64] ;  /* 0x00000028043b0981 */ /* 0x0002a4000c1e1900 */
[----:B-1----:R-:W1:Y:S01]  /*27b0*/  LDC.64 R4, c[0x0][0x408] ;  /* 0x00010200ff047b82 */ /* 0x002e620000000a00 */
[----:B------:R-:W-:-:S05]  /*27c0*/  VIADD R6, R0, 0xffffff80 ;  /* 0xffffff8000067836 */ /* 0x000fca0000000000 */
[----:B------:R-:W-:Y:S01]  /*27d0*/  SHF.R.S32.HI R7, RZ, 0x1f, R6 ;  /* 0x0000001fff077819 */ /* 0x000fe20000011406 */
[----:B0-----:R-:W-:-:S03]  /*27e0*/  IMAD R0, R3, R52, RZ ;  /* 0x0000003403007224 */ /* 0x001fc600078e02ff */
[----:B------:R-:W-:Y:S02]  /*27f0*/  LEA.HI R7, R7, R6, RZ, 0x2 ;  /* 0x0000000607077211 */ /* 0x000fe400078f10ff */
[----:B---3--:R-:W-:Y:S02]  /*2800*/  ISETP.GE.AND P3, PT, R18, R47, PT ;  /* 0x0000002f1200720c */ /* 0x008fe40003f66270 */
[----:B------:R-:W-:Y:S01]  /*2810*/  LOP3.LUT R9, R7, 0xfffffffc, RZ, 0xc0, !PT ;  /* 0xfffffffc07097812 */ /* 0x000fe200078ec0ff */
[----:B------:R-:W-:Y:S02]  /*2820*/  IMAD R7, R187, R53, R0 ;  /* 0x00000035bb077224 */ /* 0x000fe400078e0200 */
[----:B-1----:R-:W-:Y:S01]  /*2830*/  IMAD R0, R3, R4, RZ ;  /* 0x0000000403007224 */ /* 0x002fe200078e02ff */
[----:B------:R-:W-:Y:S01]  /*2840*/  SEL R3, R47, RZ, P3 ;  /* 0x000000ff2f037207 */ /* 0x000fe20001800000 */
[----:B------:R-:W-:-:S04]  /*2850*/  IMAD.IADD R8, R6, 0x1, -R9 ;  /* 0x0000000106087824 */ /* 0x000fc800078e0a09 */
[----:B------:R-:W-:Y:S02]  /*2860*/  IMAD.IADD R3, R18, 0x1, R3 ;  /* 0x0000000112037824 */ /* 0x000fe400078e0203 */
[C---:B------:R-:W-:Y:S01]  /*2870*/  IMAD R9, R187.reuse, R5, R0 ;  /* 0x00000005bb097224 */ /* 0x040fe200078e0200 */
[----:B------:R-:W-:Y:S02]  /*2880*/  LOP3.LUT R56, R56, 0x1c0, RZ, 0xc0, !PT ;  /* 0x000001c038387812 */ /* 0x000fe400078ec0ff */
[----:B------:R-:W-:Y:S01]  /*2890*/  SHF.R.S32.HI R0, RZ, 0x1f, R3 ;  /* 0x0000001fff007819 */ /* 0x000fe20000011403 */
[CC--:B------:R-:W-:Y:S01]  /*28a0*/  IMAD.WIDE.U32 R20, R187.reuse, R52.reuse, R190 ;  /* 0x00000034bb147225 */ /* 0x0c0fe200078e00be */
[----:B------:R-:W-:Y:S02]  /*28b0*/  SHF.R.U32.HI R50, RZ, 0x3, R56 ;  /* 0x00000003ff327819 */ /* 0x000fe40000011638 */
[----:B------:R-:W-:Y:S01]  /*28c0*/  LEA.HI R57, R0, R3, RZ, 0x3 ;  /* 0x0000000300397211 */ /* 0x000fe200078f18ff */
[----:B------:R-:W-:Y:S01]  /*28d0*/  IMAD.WIDE.U32 R28, R187, R52, R18 ;  /* 0x00000034bb1c7225 */ /* 0x000fe200078e0012 */
[----:B------:R-:W-:-:S03]  /*28e0*/  LOP3.LUT R3, R56, 0x18, R18, 0xf8, !PT ;  /* 0x0000001838037812 */ /* 0x000fc600078ef812 */
[----:B------:R-:W-:Y:S01]  /*28f0*/  IMAD.IADD R21, R21, 0x1, R7 ;  /* 0x0000000115157824 */ /* 0x000fe200078e0207 */
[----:B------:R-:W-:Y:S01]  /*2900*/  LOP3.LUT R3, R3, R50, RZ, 0x3c, !PT ;  /* 0x0000003203037212 */ /* 0x000fe200078e3cff */
[----:B------:R-:W-:Y:S01]  /*2910*/  IMAD.IADD R29, R7, 0x1, R29 ;  /* 0x00000001071d7824 */ /* 0x000fe200078e021d */
[----:B-----5:R-:W-:Y:S01]  /*2920*/  SHF.R.S32.HI R7, RZ, 0x1f, R2 ;  /* 0x0000001fff077819 */ /* 0x020fe20000011402 */
[----:B------:R-:W-:-:S04]  /*2930*/  IMAD.WIDE.U32 R30, R187, R4, R190 ;  /* 0x00000004bb1e7225 */ /* 0x000fc800078e00be */
[----:B------:R-:W-:-:S04]  /*2940*/  IMAD.WIDE.U32 R32, R187, R4, R18 ;  /* 0x00000004bb207225 */ /* 0x000fc800078e0012 */
[----:B------:R-:W-:Y:S02]  /*2950*/  IMAD R6, R7, R52, RZ ;  /* 0x0000003407067224 */ /* 0x000fe400078e02ff */
[----:B------:R-:W-:Y:S02]  /*2960*/  IMAD.IADD R31, R31, 0x1, R9 ;  /* 0x000000011f1f7824 */ /* 0x000fe400078e0209 */
[----:B------:R-:W-:Y:S02]  /*2970*/  IMAD.IADD R33, R9, 0x1, R33 ;  /* 0x0000000109217824 */ /* 0x000fe400078e0221 */
[----:B------:R-:W-:Y:S01]  /*2980*/  IMAD R7, R7, R4, RZ ;  /* 0x0000000407077224 */ /* 0x000fe200078e02ff */
[----:B----4-:R-:W-:Y:S01]  /*2990*/  SHF.R.U32.HI R11, RZ, 0x7, R11 ;  /* 0x00000007ff0b7819 */ /* 0x010fe2000001160b */
[C---:B------:R-:W-:Y:S01]  /*29a0*/  IMAD R43, R2.reuse, R53, R6 ;  /* 0x00000035022b7224 */ /* 0x040fe200078e0206 */
[----:B------:R-:W-:Y:S01]  /*29b0*/  LOP3.LUT R41, R57, 0xfffffff8, RZ, 0xc0, !PT ;  /* 0xfffffff839297812 */ /* 0x000fe200078ec0ff */
[----:B------:R-:W-:Y:S01]  /*29c0*/  IMAD.WIDE.U32 R20, R2, R52, R20 ;  /* 0x0000003402147225 */ /* 0x000fe200078e0014 */
[----:B------:R-:W-:-:S03]  /*29d0*/  SHF.L.U64.HI R53, R52, 0x6, R53 ;  /* 0x0000000634357819 */ /* 0x000fc60000010235 */
[----:B------:R-:W-:-:S04]  /*29e0*/  IMAD.WIDE.U32 R28, R2, R52, R28 ;  /* 0x00000034021c7225 */ /* 0x000fc800078e001c */
[C---:B------:R-:W-:Y:S02]  /*29f0*/  IMAD R7, R2.reuse, R5, R7 ;  /* 0x0000000502077224 */ /* 0x040fe400078e0207 */
[----:B------:R-:W-:-:S04]  /*2a00*/  IMAD.WIDE.U32 R30, R2, R4, R30 ;  /* 0x00000004021e7225 */ /* 0x000fc800078e001e */
[----:B------:R-:W-:Y:S01]  /*2a10*/  IMAD.WIDE.U32 R32, R2, R4, R32 ;  /* 0x0000000402207225 */ /* 0x000fe200078e0020 */
[----:B------:R-:W-:Y:S02]  /*2a20*/  SHF.L.U64.HI R51, R4, 0x6, R5 ;  /* 0x0000000604337819 */ /* 0x000fe40000010205 */
[----:B------:R-:W-:Y:S01]  /*2a30*/  ISETP.GE.AND P2, PT, R18, UR4, PT ;  /* 0x0000000412007c0c */ /* 0x000fe2000bf46270 */
[----:B------:R-:W-:Y:S01]  /*2a40*/  IMAD.IADD R44, R21, 0x1, R43 ;  /* 0x00000001152c7824 */ /* 0x000fe200078e022b */
[----:B------:R-:W-:Y:S01]  /*2a50*/  ISETP.GE.AND P1, PT, R184, UR4, PT ;  /* 0x00000004b8007c0c */ /* 0x000fe2000bf26270 */
[----:B------:R-:W-:Y:S02]  /*2a60*/  IMAD.IADD R58, R58, 0x1, R25 ;  /* 0x000000013a3a7824 */ /* 0x000fe400078e0219 */
[----:B------:R-:W-:Y:S02]  /*2a70*/  IMAD.SHL.U32 R52, R52, 0x40, RZ ;  /* 0x0000004034347824 */ /* 0x000fe400078e00ff */
[----:B------:R-:W-:-:S02]  /*2a80*/  IMAD.SHL.U32 R49, R4, 0x40, RZ ;  /* 0x0000004004317824 */ /* 0x000fc400078e00ff */
[----:B------:R-:W-:Y:S02]  /*2a90*/  VIADD R48, R11, 0x8 ;  /* 0x000000080b307836 */ /* 0x000fe40000000000 */
[----:B------:R-:W-:Y:S02]  /*2aa0*/  IMAD.SHL.U32 R47, R47, 0x2, RZ ;  /* 0x000000022f2f7824 */ /* 0x000fe400078e00ff */
[----:B------:R-:W-:Y:S02]  /*2ab0*/  IMAD R45, R8, 0x40, R187 ;  /* 0x00000040082d7824 */ /* 0x000fe400078e02bb */
[----:B------:R-:W-:Y:S02]  /*2ac0*/  IMAD.IADD R43, R43, 0x1, R29 ;  /* 0x000000012b2b7824 */ /* 0x000fe400078e021d */
[----:B------:R-:W-:Y:S02]  /*2ad0*/  IMAD.IADD R42, R31, 0x1, R7 ;  /* 0x000000011f2a7824 */ /* 0x000fe400078e0207 */
[----:B------:R-:W-:-:S02]  /*2ae0*/  IMAD.IADD R40, R7, 0x1, R33 ;  /* 0x0000000107287824 */ /* 0x000fc400078e0221 */
[----:B--2---:R-:W-:Y:S01]  /*2af0*/  IMAD R46, R10, 0x200, R3 ;  /* 0x000002000a2e7824 */ /* 0x004fe200078e0203 */
[----:B------:R-:W-:-:S04]  /*2b00*/  LOP3.LUT R3, R56, 0x38, R57, 0xf8, !PT ;  /* 0x0000003838037812 */ /* 0x000fc800078ef839 */
[----:B------:R-:W-:Y:S02]  /*2b10*/  LOP3.LUT R0, R3, R50, RZ, 0x3c, !PT ;  /* 0x0000003203007212 */ /* 0x000fe400078e3cff */
[----:B------:R-:W-:-:S03]  /*2b20*/  SHF.R.S32.HI R3, RZ, 0x1f, R41 ;  /* 0x0000001fff037819 */ /* 0x000fc60000011429 */
[----:B------:R-:W-:Y:S01]  /*2b30*/  IMAD R0, R10, 0x200, R0 ;  /* 0x000002000a007824 */ /* 0x000fe200078e0200 */
[----:B------:R-:W-:-:S07]  /*2b40*/  SHF.R.S32.HI R39, RZ, 0x1f, R59 ;  /* 0x0000001fff277819 */ /* 0x000fce000001143b */
.L_x_5428:
        /* <DEDUP_REMOVED lines=25> */
[----:B------:R-:W-:Y:S01]  /*2ce0*/  IMAD.SHL.U32 R66, R185, 0x1000, RZ ;  /* 0x00001000b9427824 */ /* 0x000fe200078e00ff */
[----:B------:R-:W-:Y:S05]  /*2cf0*/  YIELD ;  /* 0x0000000000007946 */ /* 0x000fea0003800000 */
[----:B------:R-:W-:Y:S01]  /*2d00*/  IMAD.MOV R7, RZ, RZ, -R8 ;  /* 0x000000ffff077224 */ /* 0x000fe200078e0a08 */
[----:B------:R-:W-:Y:S01]  /*2d10*/  BSSY B0, `(.L_x_5396) ;  /* 0x00001ac000007945 */ /* 0x000fe20003800000 */
[----:B------:R-:W-:Y:S01]  /*2d20*/  IMAD.IADD R10, R46, 0x1, R66 ;  /* 0x000000012e0a7824 */ /* 0x000fe200078e0242 */
[----:B------:R-:W-:Y:S01]  /*2d30*/  ISETP.GT.AND P4, PT, R35, R36, PT ;  /* 0x000000242300720c */ /* 0x000fe20003f84270 */
[----:B------:R-:W-:-:S02]  /*2d40*/  IMAD R62, R62, R7, R12 ;  /* 0x000000073e3e7224 */ /* 0x000fc400078e020c */
        /* <DEDUP_REMOVED lines=59> */
.L_x_5400:
[----:B------:R-:W-:Y:S05]  /*3100*/  BSYNC B1 ;  /* 0x0000000000017941 */ /* 0x000fea0003800000 */
.L_x_5399:
[----:B------:R-:W-:Y:S01]  /*3110*/  ISETP.NE.AND P5, PT, R188, 0x3, PT ;  /* 0x00000003bc00780c */ /* 0x000fe20003fa5270 */
[----:B0----5:R-:W-:Y:S02]  /*3120*/  IMAD.MOV.U32 R4, RZ, RZ, R8 ;  /* 0x000000ffff047224 */ /* 0x021fe400078e0008 */
[----:B------:R-:W-:Y:S02]  /*3130*/  IMAD.MOV.U32 R5, RZ, RZ, R9 ;  /* 0x000000ffff057224 */ /* 0x000fe400078e0009 */
[----:B------:R-:W-:Y:S02]  /*3140*/  IMAD.MOV.U32 R6, RZ, RZ, R26 ;  /* 0x000000ffff067224 */ /* 0x000fe400078e001a */
[----:B------:R-:W-:Y:S01]  /*3150*/  IMAD.MOV.U32 R7, RZ, RZ, R27 ;  /* 0x000000ffff077224 */ /* 0x000fe200078e001b */
[----:B------:R-:W-:Y:S01]  /*3160*/  PRMT R70, R4, 0x5410, R5 ;  /* 0x0000541004467816 */ /* 0x000fe20000000005 */
[----:B------:R-:W-:Y:S02]  /*3170*/  IMAD.MOV.U32 R4, RZ, RZ, R24 ;  /* 0x000000ffff047224 */ /* 0x000fe400078e0018 */
[----:B------:R-:W-:Y:S01]  /*3180*/  IMAD.MOV.U32 R5, RZ, RZ, R25 ;  /* 0x000000ffff057224 */ /* 0x000fe200078e0019 */
[----:B------:R-:W-:Y:S01]  /*3190*/  PRMT R72, R6, 0x5410, R7 ;  /* 0x0000541006487816 */ /* 0x000fe20000000007 */
[----:B------:R-:W-:-:S02]  /*31a0*/  IMAD.MOV.U32 R6, RZ, RZ, R54 ;  /* 0x000000ffff067224 */ /* 0x000fc400078e0036 */
[----:B------:R-:W-:Y:S01]  /*31b0*/  IMAD.MOV.U32 R7, RZ, RZ, R55 ;  /* 0x000000ffff077224 */ /* 0x000fe200078e0037 */
[----:B------:R-:W-:-:S04]  /*31c0*/  PRMT R74, R4, 0x5410, R5 ;  /* 0x00005410044a7816 */ /* 0x000fc80000000005 */
[----:B------:R-:W-:Y:S01]  /*31d0*/  PRMT R75, R6, 0x5410, R7 ;  /* 0x00005410064b7816 */ /* 0x000fe20000000007 */
[----:B------:R-:W-:Y:S06]  /*31e0*/  @!P5 BRA `(.L_x_5401) ;  /* 0x000000000004d947 */ /* 0x000fec0003800000 */
[----:B------:R-:W-:Y:S01]  /*31f0*/  BPT.TRAP 0x1 ;  /* 0x000000040000795c */ /* 0x000fe20000300000 */
.L_x_5401:
[----:B------:R-:W-:Y:S01]  /*3200*/  LEA R60, R185, R17, 0x3 ;  /* 0x00000011b93c7211 */ /* 0x000fe200078e18ff */
[----:B------:R-:W-:Y:S01]  /*3210*/  BSSY B1, `(.L_x_5402) ;  /* 0x0000004000017945 */ /* 0x000fe20003800000 */
[----:B------:R-:W-:-:S04]  /*3220*/  SHF.L.U32 R67, R192, 0x1f, RZ ;  /* 0x0000001fc0437819 */ /* 0x000fc800000006ff */
[----:B------:R-:W0:Y:S02]  /*3230*/  SYNCS.PHASECHK.TRANS64.TRYWAIT P6, [R60+URZ+0x38890], R67 ;  /* 0x038890433c0075a7 */ /* 0x000e2400080c017f */
[----:B0-----:R-:W-:Y:S05]  /*3240*/  @!P6 BRA `(.L_x_5403) ;  /* 0x0000020c003ce947 */ /* 0x001fea0003800000 */
.L_x_5672:
[----:B------:R-:W-:Y:S05]  /*3250*/  BSYNC B1 ;  /* 0x0000000000017941 */ /* 0x000fea0003800000 */
.L_x_5402:
[----:B------:R-:W-:-:S03]  /*3260*/  UMOV UR4, 0xffffffff ;  /* 0xffffffff00047882 */ /* 0x000fc60000000000 */
[----:B------:R-:W-:Y:S05]  /*3270*/  BRA.DIV UR4, `(.L_x_5404) ;  /* 0x0000020e04447947 */ /* 0x000fea000b800000 */
[----:B------:R1:W2:Y:S04]  /*3280*/  SHFL.IDX PT, R71, R14, RZ, 0x1c1f ;  /* 0x001c1fff0e477589 */ /* 0x0002a800000e0000 */
[----:B------:R1:W3:Y:S02]  /*3290*/  SHFL.IDX PT, R73, R68, RZ, 0x1c1f ;  /* 0x001c1fff44497589 */ /* 0x0002e400000e0000 */
.L_x_5676:
        /* <DEDUP_REMOVED lines=9> */
[--C-:B------:R-:W-:Y:S01]  /*3330*/  SHF.R.U64 R11, R26, 0x10, R27.reuse ;  /* 0x000000101a0b7819 */ /* 0x100fe2000000121b */
[----:B------:R-:W-:Y:S01]  /*3340*/  HADD2.F32 R5, -RZ, R5.H0_H0 ;  /* 0x20000005ff057230 */ /* 0x000fe20000004100 */
[----:B------:R-:W-:Y:S01]  /*3350*/  SHF.R.U32.HI R26, RZ, 0x10, R27 ;  /* 0x00000010ff1a7819 */ /* 0x000fe2000001161b */
[----:B------:R-:W-:Y:S02]  /*3360*/  HADD2.F32 R12, -RZ, R12.H0_H0 ;  /* 0x2000000cff0c7230 */ /* 0x000fe40000004100 */
[----:B------:R-:W-:-:S03]  /*3370*/  HADD2.F32 R11, -RZ, R11.H0_H0 ;  /* 0x2000000bff0b7230 */ /* 0x000fc60000004100 */
[CC--:B------:R-:W-:Y:S01]  /*3380*/  FMUL.FTZ R13, R5.reuse, R12.reuse ;  /* 0x0000000c050d7220 */ /* 0x0c0fe20000410000 */
[C---:B-1----:R-:W-:Y:S01]  /*3390*/  FMUL.FTZ R14, R10.reuse, R12 ;  /* 0x0000000c0a0e7220 */ /* 0x042fe20000410000 */
[--C-:B------:R-:W-:Y:S02]  /*33a0*/  HADD2.F32 R12, -RZ, R7.reuse.H1_H1 ;  /* 0x30000007ff0c7230 */ /* 0x100fe40000004100 */
[-C--:B------:R-:W-:Y:S01]  /*33b0*/  FFMA.FTZ R10, R10, R11.reuse, R13 ;  /* 0x0000000b0a0a7223 */ /* 0x080fe2000001000d */
[----:B------:R-:W-:Y:S01]  /*33c0*/  SHF.R.U32.HI R13, RZ, 0x10, R55 ;  /* 0x00000010ff0d7819 */ /* 0x000fe20000011637 */
[----:B------:R-:W-:Y:S01]  /*33d0*/  FFMA.FTZ R5, R5, R11, -R14 ;  /* 0x0000000b05057223 */ /* 0x000fe2000001080e */
[----:B------:R-:W-:Y:S02]  /*33e0*/  IMAD.MOV.U32 R11, RZ, RZ, R4 ;  /* 0x000000ffff0b7224 */ /* 0x000fe400078e0004 */
[----:B------:R-:W-:Y:S02]  /*33f0*/  HADD2.F32 R4, -RZ, R7.H0_H0 ;  /* 0x20000007ff047230 */ /* 0x000fe40000004100 */
[----:B------:R-:W-:Y:S01]  /*3400*/  HADD2.F32 R13, -RZ, R13.H0_H0 ;  /* 0x2000000dff0d7230 */ /* 0x000fe20000004100 */
[----:B------:R-:W-:Y:S01]  /*3410*/  F2FP.F16.F32.PACK_AB R5, R10, R5 ;  /* 0x000000050a05723e */ /* 0x000fe200000000ff */
[----:B------:R-:W-:-:S02]  /*3420*/  HADD2.F32 R7, -RZ, R26.H0_H0 ;  /* 0x2000001aff077230 */ /* 0x000fc40000004100 */
[----:B------:R-:W-:Y:S02]  /*3430*/  HADD2.F32 R14, -RZ, R75.H0_H0 ;  /* 0x2000004bff0e7230 */ /* 0x000fe40000004100 */
[-C--:B------:R-:W-:Y:S01]  /*3440*/  FMUL.FTZ R15, R12, R13.reuse ;  /* 0x0000000d0c0f7220 */ /* 0x080fe20000410000 */
[----:B------:R-:W-:-:S03]  /*3450*/  FMUL.FTZ R13, R4, R13 ;  /* 0x0000000d040d7220 */ /* 0x000fc60000410000 */
[-C--:B------:R-:W-:Y:S01]  /*3460*/  FFMA.FTZ R4, R4, R7.reuse, -R15 ;  /* 0x0000000704047223 */ /* 0x080fe2000001080f */
[----:B------:R-:W-:Y:S01]  /*3470*/  FFMA.FTZ R7, R12, R7, R13 ;  /* 0x000000070c077223 */ /* 0x000fe2000001000d */
[----:B------:R-:W-:Y:S02]  /*3480*/  IMAD.MOV.U32 R12, RZ, RZ, R6 ;  /* 0x000000ffff0c7224 */ /* 0x000fe400078e0006 */
[--C-:B------:R-:W-:Y:S02]  /*3490*/  HADD2.F32 R6, -RZ, R11.reuse.H1_H1 ;  /* 0x3000000bff067230 */ /* 0x100fe40000004100 */
[----:B------:R-:W-:Y:S01]  /*34a0*/  HADD2.F32 R11, -RZ, R11.H0_H0 ;  /* 0x2000000bff0b7230 */ /* 0x000fe20000004100 */
[----:B------:R-:W-:Y:S01]  /*34b0*/  F2FP.F16.F32.PACK_AB R7, R7, R4 ;  /* 0x000000040707723e */ /* 0x000fe200000000ff */
[----:B------:R-:W-:Y:S02]  /*34c0*/  HADD2.F32 R13, -RZ, R72.H0_H0 ;  /* 0x20000048ff0d7230 */ /* 0x000fe40000004100 */
        /* <DEDUP_REMOVED lines=14> */
.L_x_5409:
[----:B------:R-:W-:Y:S05]  /*35b0*/  BSYNC B2 ;  /* 0x0000000000027941 */ /* 0x000fea0003800000 */
.L_x_5408:
[----:B---3--:R-:W-:-:S04]  /*35c0*/  LEA R10, P0, R18, R73, 0x1 ;  /* 0x00000049120a7211 */ /* 0x008fc800078008ff */
[----:B--2---:R-:W-:-:S05]  /*35d0*/  LEA.HI.X R11, R18, R71, R19, 0x1, P0 ;  /* 0x00000047120b7211 */ /* 0x004fca00000f0c13 */
[----:B0-----:R4:W-:Y:S04]  /*35e0*/  ST.E.128 desc[UR40][R10.64], R4 ;  /* 0x000000040a007985 */ /* 0x0019e8000c101d28 */
.L_x_5407:
[----:B------:R-:W-:Y:S05]  /*35f0*/  BSYNC B1 ;  /* 0x0000000000017941 */ /* 0x000fea0003800000 */
.L_x_5406:
[----:B------:R-:W-:Y:S05]  /*3600*/  @P1 BRA `(.L_x_5405) ;  /* 0x0000001000701947 */ /* 0x000fea0003800000 */
[----:B----4-:R-:W-:Y:S01]  /*3610*/  IMAD.MOV.U32 R5, RZ, RZ, 0x20 ;  /* 0x00000020ff057424 */ /* 0x010fe200078e00ff */
[----:B------:R-:W-:Y:S01]  /*3620*/  LOP3.LUT P0, RZ, R194, 0x4, RZ, 0xc0, !PT ;  /* 0x00000004c2ff7812 */ /* 0x000fe2000780c0ff */
[----:B------:R-:W-:Y:S01]  /*3630*/  BSSY B1, `(.L_x_5410) ;  /* 0x0000032000017945 */ /* 0x000fe20003800000 */
[----:B------:R-:W-:Y:S02]  /*3640*/  ISETP.GE.AND P6, PT, R209, R69, PT ;  /* 0x00000045d100720c */ /* 0x000fe40003fc6270 */
[----:B------:R-:W-:Y:S02]  /*3650*/  SEL R5, R5, 0xffffffe0, !P0 ;  /* 0xffffffe005057807 */ /* 0x000fe40004000000 */
[C---:B---3--:R-:W-:Y:S02]  /*3660*/  LEA R10, P0, R184.reuse, R73, 0x1 ;  /* 0x00000049b80a7211 */ /* 0x048fe400078008ff */
[----:B------:R-:W-:Y:S02]  /*3670*/  IADD3 R4, R5, R46, R66 ;  /* 0x0000002e05047210 */ /* 0x000fe40007ffe042 */
[----:B--2---:R-:W-:-:S03]  /*3680*/  LEA.HI.X R11, R184, R71, R199, 0x1, P0 ;  /* 0x00000047b80b7211 */ /* 0x004fc600000f0cc7 */
[----:B------:R-:W-:-:S06]  /*3690*/  IMAD R4, R4, 0x2, R17 ;  /* 0x0000000204047824 */ /* 0x000fcc00078e0211 */
[----:B------:R-:W2:Y:S01]  /*36a0*/  LDS.128 R4, [R4+0x22400] ;  /* 0x0224000004047984 */ /* 0x000ea20000000c00 */
[----:B------:R-:W-:Y:S05]  /*36b0*/  @P6 BRA `(.L_x_5411) ;  /* 0x0000000000a46947 */ /* 0x000fea0003800000 */
[----:B------:R-:W-:Y:S01]  /*36c0*/  SHF.R.U64 R12, R8, 0x10, R9 ;  /* 0x00000010080c7819 */ /* 0x000fe20000001209 */
[----:B--2---:R-:W-:Y:S01]  /*36d0*/  IMAD.MOV.U32 R8, RZ, RZ, R7 ;  /* 0x000000ffff087224 */ /* 0x004fe200078e0007 */
[--C-:B-1----:R-:W-:Y:S01]  /*36e0*/  SHF.R.U64 R14, R24, 0x10, R25.reuse ;  /* 0x00000010180e7819 */ /* 0x102fe20000001219 */
[--C-:B------:R-:W-:Y:S01]  /*36f0*/  HADD2.F32 R7, -RZ, R5.reuse.H1_H1 ;  /* 0x30000005ff077230 */ /* 0x100fe20000004100 */
[----:B------:R-:W-:Y:S01]  /*3700*/  SHF.R.U32.HI R15, RZ, 0x10, R25 ;  /* 0x00000010ff0f7819 */ /* 0x000fe20000011619 */
[----:B------:R-:W-:Y:S01]  /*3710*/  HADD2.F32 R5, -RZ, R5.H0_H0 ;  /* 0x20000005ff057230 */ /* 0x000fe20000004100 */
[----:B------:R-:W-:Y:S01]  /*3720*/  SHF.R.U32.HI R13, RZ, 0x10, R9 ;  /* 0x00000010ff0d7819 */ /* 0x000fe20000011609 */
        /* <DEDUP_REMOVED lines=34> */
.L_x_5411:
[----:B------:R-:W-:Y:S05]  /*3950*/  BSYNC B1 ;  /* 0x0000000000017941 */ /* 0x000fea0003800000 */
.L_x_5410:
[----:B--2---:R2:W-:Y:S01]  /*3960*/  ST.E.128 desc[UR40][R10.64], R4 ;  /* 0x000000040a007985 */ /* 0x0045e2000c101d28 */
[----:B------:R-:W-:Y:S05]  /*3970*/  BRA `(.L_x_5405) ;  /* 0x0000000c00947947 */ /* 0x000fea0003800000 */
.L_x_5398:
        /* <DEDUP_REMOVED lines=41> */
.L_x_5412:
[----:B------:R-:W-:Y:S01]  /*3c10*/  IMAD R60, R185, 0x8, R17 ;  /* 0x00000008b93c7824 */ /* 0x000fe200078e0211 */
[----:B------:R-:W-:Y:S01]  /*3c20*/  SHF.L.U32 R67, R192, 0x1f, RZ ;  /* 0x0000001fc0437819 */ /* 0x000fe200000006ff */
[----:B------:R-:W-:Y:S03]  /*3c30*/  BSSY B1, `(.L_x_5413) ;  /* 0x0000003000017945 */ /* 0x000fe60003800000 */
[----:B------:R-:W0:Y:S02]  /*3c40*/  SYNCS.PHASECHK.TRANS64.TRYWAIT P6, [R60+URZ+0x38890], R67 ;  /* 0x038890433c0075a7 */ /* 0x000e2400080c017f */
[----:B0-----:R-:W-:Y:S05]  /*3c50*/  @!P6 BRA `(.L_x_5414) ;  /* 0x000002040018e947 */ /* 0x001fea0003800000 */
.L_x_5677:
[----:B------:R-:W-:Y:S05]  /*3c60*/  BSYNC B1 ;  /* 0x0000000000017941 */ /* 0x000fea0003800000 */
.L_x_5413:
[----:B------:R-:W-:-:S03]  /*3c70*/  UMOV UR4, 0xffffffff ;  /* 0xffffffff00047882 */ /* 0x000fc60000000000 */
[----:B------:R-:W-:Y:S05]  /*3c80*/  BRA.DIV UR4, `(.L_x_5415) ;  /* 0x0000020604207947 */ /* 0x000fea000b800000 */
[----:B------:R1:W2:Y:S04]  /*3c90*/  SHFL.IDX PT, R54, R14, RZ, 0x1c1f ;  /* 0x001c1fff0e367589 */ /* 0x0002a800000e0000 */
[----:B------:R-:W3:Y:S02]  /*3ca0*/  SHFL.IDX PT, R68, R68, RZ, 0x1c1f ;  /* 0x001c1fff44447589 */ /* 0x000ee400000e0000 */
.L_x_5681:
[----:B------:R-:W-:-:S13]  /*3cb0*/  ISETP.GE.OR P6, PT, R187, R65, P2 ;  /* 0x00000041bb00720c */ /* 0x000fda00017c6670 */
[----:B------:R-:W-:Y:S05]  /*3cc0*/  @P6 BRA `(.L_x_5405) ;  /* 0x0000000800c06947 */ /* 0x000fea0003800000 */
[----:B------:R-:W4:Y:S01]  /*3cd0*/  LDL R10, [R1+0x14] ;  /* 0x00001400010a7983 */ /* 0x000f220000100800 */
[----:B------:R-:W5:Y:S01]  /*3ce0*/  LDC R70, c[0x0][0x2f4] ;  /* 0x0000bd00ff467b82 */ /* 0x000f620000000800 */
[----:B------:R-:W-:Y:S01]  /*3cf0*/  BSSY B1, `(.L_x_5416) ;  /* 0x000006f000017945 */ /* 0x000fe20003800000 */
[----:B-----5:R-:W-:-:S05]  /*3d00*/  IMAD.IADD R8, R70, 0x1, -R47 ;  /* 0x0000000146087824 */ /* 0x020fca00078e0a2f */
[----:B------:R-:W-:-:S04]  /*3d10*/  SEL R8, R47, R8, !P3 ;  /* 0x000000082f087207 */ /* 0x000fc80005800000 */
[----:B------:R-:W-:-:S04]  /*3d20*/  SHF.R.S32.HI R9, RZ, 0x1f, R8 ;  /* 0x0000001fff097819 */ /* 0x000fc80000011408 */
[----:B------:R-:W-:-:S04]  /*3d30*/  LEA.HI R9, R9, R8, RZ, 0x4 ;  /* 0x0000000809097211 */ /* 0x000fc800078f20ff */
[----:B------:R-:W-:-:S04]  /*3d40*/  SHF.R.S32.HI R8, RZ, 0x4, R9 ;  /* 0x00000004ff087819 */ /* 0x000fc80000011409 */
[----:B------:R-:W-:-:S05]  /*3d50*/  LEA.HI.SX32 R8, R57, R8, 0x1d ;  /* 0x0000000839087211 */ /* 0x000fca00078feaff */
[----:B------:R-:W-:Y:S02]  /*3d60*/  IMAD.SHL.U32 R55, R8, 0x8, RZ ;  /* 0x0000000808377824 */ /* 0x000fe400078e00ff */
[----:B------:R-:W-:-:S03]  /*3d70*/  IMAD.IADD R8, R0, 0x1, R66 ;  /* 0x0000000100087824 */ /* 0x000fc600078e0242 */
[----:B------:R-:W-:Y:S01]  /*3d80*/  LOP3.LUT R9, R56, 0x38, R55, 0xf8, !PT ;  /* 0x0000003838097812 */ /* 0x000fe200078ef837 */
[----:B------:R-:W-:-:S03]  /*3d90*/  IMAD R8, R8, 0x2, R17 ;  /* 0x0000000208087824 */ /* 0x000fc600078e0211 */
[----:B------:R-:W-:-:S05]  /*3da0*/  LOP3.LUT R9, R9, R50, RZ, 0x3c, !PT ;  /* 0x0000003209097212 */ /* 0x000fca00078e3cff */
[----:B----4-:R-:W-:-:S04]  /*3db0*/  IMAD R9, R10, 0x200, R9 ;  /* 0x000002000a097824 */ /* 0x010fc800078e0209 */
[----:B------:R-:W-:Y:S02]  /*3dc0*/  IMAD.IADD R66, R66, 0x1, R9 ;  /* 0x0000000142427824 */ /* 0x000fe400078e0209 */
[----:B------:R-:W4:Y:S02]  /*3dd0*/  LDS.128 R8, [R8+0x22400] ;  /* 0x0224000008087984 */ /* 0x000f240000000c00 */
[----:B------:R-:W-:-:S05]  /*3de0*/  IMAD R66, R66, 0x2, R17 ;  /* 0x0000000242427824 */ /* 0x000fca00078e0211 */
[----:B-1----:R1:W0:Y:S01]  /*3df0*/  LDS.128 R12, [R66+0x22400] ;  /* 0x02240000420c7984 */ /* 0x0022220000000c00 */
[----:B------:R-:W-:Y:S05]  /*3e00*/  @P0 BRA `(.L_x_5417) ;  /* 0x0000000400740947 */ /* 0x000fea0003800000 */
[----:B------:R-:W-:Y:S01]  /*3e10*/  HADD2.F32 R71, -RZ, R71.H0_H0 ;  /* 0x20000047ff477230 */ /* 0x000fe20000004100 */
[----:B------:R-:W-:Y:S01]  /*3e20*/  SHF.R.U32.HI R76, RZ, 0x10, R25 ;  /* 0x00000010ff4c7819 */ /* 0x000fe20000011619 */
[----:B01----:R-:W-:Y:S01]  /*3e30*/  HADD2.F32 R66, -RZ, R13.H0_H0 ;  /* 0x2000000dff427230 */ /* 0x003fe20000004100 */
        /* <DEDUP_REMOVED lines=90> */
.L_x_5417:
[----:B------:R-:W-:Y:S05]  /*43e0*/  BSYNC B1 ;  /* 0x0000000000017941 */ /* 0x000fea0003800000 */
.L_x_5416:
        /* <DEDUP_REMOVED lines=8> */
[----:B0-----:R0:W-:Y:S01]  /*4470*/  ST.E.128 desc[UR40][R4.64], R12 ;  /* 0x0000000c04007985 */ /* 0x0011e2000c101d28 */
[----:B------:R-:W-:Y:S05]  /*4480*/  BRA `(.L_x_5405) ;  /* 0x0000000000d07947 */ /* 0x000fea0003800000 */
.L_x_5397:
[----:B------:R-:W-:-:S13]  /*4490*/  ISETP.NE.AND P5, PT, R188, 0x3, PT ;  /* 0x00000003bc00780c */ /* 0x000fda0003fa5270 */
[----:B------:R-:W-:Y:S05]  /*44a0*/  @!P5 BRA `(.L_x_5418) ;  /* 0x000000000004d947 */ /* 0x000fea0003800000 */
[----:B------:R-:W-:Y:S01]  /*44b0*/  BPT.TRAP 0x1 ;  /* 0x000000040000795c */ /* 0x000fe20000300000 */
.L_x_5418:
[----:B------:R-:W-:Y:S01]  /*44c0*/  IMAD R60, R185, 0x8, R17 ;  /* 0x00000008b93c7824 */ /* 0x000fe200078e0211 */
[----:B------:R-:W-:Y:S01]  /*44d0*/  SHF.L.U32 R67, R192, 0x1f, RZ ;  /* 0x0000001fc0437819 */ /* 0x000fe200000006ff */
[----:B------:R-:W-:Y:S01]  /*44e0*/  BSSY B1, `(.L_x_5419) ;  /* 0x0000004000017945 */ /* 0x000fe20003800000 */
[----:B------:R-:W-:Y:S02]  /*44f0*/  SHF.R.S32.HI R64, RZ, 0x1f, R62 ;  /* 0x0000001fff407819 */ /* 0x000fe4000001143e */
[----:B------:R-:W0:Y:S02]  /*4500*/  SYNCS.PHASECHK.TRANS64.TRYWAIT P0, [R60+URZ+0x38890], R67 ;  /* 0x038890433c0075a7 */ /* 0x000e24000800017f */
[----:B0-----:R-:W-:Y:S05]  /*4510*/  @!P0 BRA `(.L_x_5420) ;  /* 0x000001fc00488947 */ /* 0x001fea0003800000 */
.L_x_5682:
[----:B------:R-:W-:Y:S05]  /*4520*/  BSYNC B1 ;  /* 0x0000000000017941 */ /* 0x000fea0003800000 */
.L_x_5419:
        /* <DEDUP_REMOVED lines=24> */
.L_x_5686:
        /* <DEDUP_REMOVED lines=18> */
.L_x_5405:
[----:B------:R-:W-:Y:S05]  /*47d0*/  BSYNC B0 ;  /* 0x0000000000007941 */ /* 0x000fea0003800000 */
.L_x_5396:
        /* <DEDUP_REMOVED lines=17> */
.L_x_5423:
[----:B------:R-:W-:Y:S05]  /*48f0*/  BSYNC B0 ;  /* 0x0000000000007941 */ /* 0x000fea0003800000 */
.L_x_5422:
[----:B------:R-:W1:Y:S01]  /*4900*/  SYNCS.PHASECHK.TRANS64.TRYWAIT P5, [R60+URZ+0x388b0], R67 ;  /* 0x0388b0433c0075a7 */ /* 0x000e6200080a017f */
[----:B------:R-:W-:Y:S04]  /*4910*/  BSSY B0, `(.L_x_5424) ;  /* 0x0000002000007945 */ /* 0x000fe80003800000 */
[----:B-1----:R-:W-:Y:S05]  /*4920*/  @!P5 BRA `(.L_x_5425) ;  /* 0x000001f8009cd947 */ /* 0x002fea0003800000 */
.L_x_5687:
[----:B------:R-:W-:Y:S05]  /*4930*/  BSYNC B0 ;  /* 0x0000000000007941 */ /* 0x000fea0003800000 */
.L_x_5424:
        /* <DEDUP_REMOVED lines=21> */
[----:B------:R-:W4:Y:S01]  /*4a90*/  LDL R27, [R1+0x1c] ;  /* 0x00001c00011b7983 */ /* 0x000f220000100800 */
[----:B------:R-:W-:-:S03]  /*4aa0*/  ULDC UR4, c[0x0][0x320] ;  /* 0x0000c80000047ab9 */ /* 0x000fc60000000800 */
[----:B---3--:R-:W3:Y:S04]  /*4ab0*/  LDL R14, [R1+0x20] ;  /* 0x00002000010e7983 */ /* 0x008ee80000100800 */
[----:B------:R-:W5:Y:S01]  /*4ac0*/  LDL R26, [R1+0x24] ;  /* 0x00002400011a7983 */ /* 0x000f620000100800 */
[----:B------:R-:W-:Y:S01]  /*4ad0*/  ISETP.GE.AND P6, PT, R18, UR4, PT ;  /* 0x0000000412007c0c */ /* 0x000fe2000bfc6270 */
[----:B------:R-:W-:Y:S01]  /*4ae0*/  IMAD R8, R185, 0x8000, R46 ;  /* 0x00008000b9087824 */ /* 0x000fe200078e022e */
[----:B------:R-:W-:Y:S01]  /*4af0*/  LOP3.LUT P5, RZ, R194, 0x4, RZ, 0xc0, !PT ;  /* 0x00000004c2ff7812 */ /* 0x000fe200078ac0ff */
[----:B------:R-:W5:Y:S02]  /*4b00*/  LDL R25, [R1+0x28] ;  /* 0x0000280001197983 */ /* 0x000f640000100800 */
[----:B------:R-:W-:-:S02]  /*4b10*/  IMAD R13, R8, 0x2, R17 ;  /* 0x00000002080d7824 */ /* 0x000fc400078e0211 */
[----:B------:R-:W5:Y:S04]  /*4b20*/  LDL R24, [R1+0x2c] ;  /* 0x00002c0001187983 */ /* 0x000f680000100800 */
[----:B------:R-:W5:Y:S01]  /*4b30*/  LDL R15, [R1+0x30] ;  /* 0x00003000010f7983 */ /* 0x000f620000100800 */
[----:B------:R-:W-:-:S03]  /*4b40*/  VIADD R12, R8, 0x20 ;  /* 0x00000020080c7836 */ /* 0x000fc60000000000 */
[----:B------:R-:W1:Y:S01]  /*4b50*/  @!P6 LDS.128 R4, [R13+0x400] ;  /* 0x000400000d04e984 */ /* 0x000e620000000c00 */
[----:B------:R-:W-:Y:S01]  /*4b60*/  @P5 VIADD R12, R8, 0xffffffe0 ;  /* 0xffffffe0080c5836 */ /* 0x000fe20000000000 */
[-C--:B0-----:R-:W-:Y:S02]  /*4b70*/  @!P6 LEA R8, P5, R18, R11.reuse, 0x1 ;  /* 0x0000000b1208e211 */ /* 0x081fe400078a08ff */
[----:B------:R-:W5:Y:S01]  /*4b80*/  LDL R61, [R1+0x38] ;  /* 0x00003800013d7983 */ /* 0x000f620000100800 */
[----:B------:R-:W-:Y:S01]  /*4b90*/  IMAD R12, R12, 0x2, R17 ;  /* 0x000000020c0c7824 */ /* 0x000fe200078e0211 */
[----:B--2---:R-:W-:Y:S02]  /*4ba0*/  @!P6 LEA.HI.X R9, R18, R10, R19, 0x1, P5 ;  /* 0x0000000a1209e211 */ /* 0x004fe400028f0c13 */
[C---:B------:R-:W-:Y:S01]  /*4bb0*/  ISETP.GE.AND P5, PT, R184.reuse, UR4, PT ;  /* 0x00000004b8007c0c */ /* 0x040fe2000bfa6270 */
[----:B------:R-:W2:Y:S04]  /*4bc0*/  LDL R55, [R1+0x3c] ;  /* 0x00003c0001377983 */ /* 0x000ea80000100800 */
[----:B------:R-:W2:Y:S04]  /*4bd0*/  LDL R54, [R1+0x40] ;  /* 0x0000400001367983 */ /* 0x000ea80000100800 */
[----:B-1----:R0:W-:Y:S04]  /*4be0*/  @!P6 ST.E.128 desc[UR40][R8.64], R4 ;  /* 0x000000040800e985 */ /* 0x0021e8000c101d28 */
[----:B------:R-:W1:Y:S01]  /*4bf0*/  @!P5 LDS.128 R4, [R12+0x400] ;  /* 0x000400000c04d984 */ /* 0x000e620000000c00 */
[----:B0-----:R-:W-:-:S04]  /*4c00*/  @!P5 LEA R8, P6, R184, R11, 0x1 ;  /* 0x0000000bb808d211 */ /* 0x001fc800078c08ff */
[----:B------:R-:W-:Y:S02]  /*4c10*/  @!P5 LEA.HI.X R9, R184, R10, R199, 0x1, P6 ;  /* 0x0000000ab809d211 */ /* 0x000fe400030f0cc7 */
[----:B------:R-:W-:-:S03]  /*4c20*/  ISETP.GE.AND P6, PT, R226, UR4, PT ;  /* 0x00000004e2007c0c */ /* 0x000fc6000bfc6270 */
[----:B-1----:R0:W-:Y:S10]  /*4c30*/  @!P5 ST.E.128 desc[UR40][R8.64], R4 ;  /* 0x000000040800d985 */ /* 0x0021f4000c101d28 */
[----:B------:R-:W1:Y:S01]  /*4c40*/  @!P6 LDS.128 R4, [R13+0x2400] ;  /* 0x002400000d04e984 */ /* 0x000e620000000c00 */
[----:B0-----:R-:W-:-:S05]  /*4c50*/  @!P6 LEA R8, P5, R226, R11, 0x1 ;  /* 0x0000000be208e211 */ /* 0x001fca00078a08ff */
[----:B----4-:R-:W-:Y:S01]  /*4c60*/  @!P6 IMAD.X R9, R10, 0x1, R27, P5 ;  /* 0x000000010a09e824 */ /* 0x010fe200028e061b */
[C---:B------:R-:W-:Y:S01]  /*4c70*/  ISETP.GE.AND P5, PT, R225.reuse, UR4, PT ;  /* 0x00000004e1007c0c */ /* 0x040fe2000bfa6270 */
[----:B------:R-:W4:Y:S04]  /*4c80*/  LDL R27, [R1+0x44] ;  /* 0x00004400011b7983 */ /* 0x000f280000100800 */
[----:B-1----:R0:W-:Y:S08]  /*4c90*/  @!P6 ST.E.128 desc[UR40][R8.64], R4 ;  /* 0x000000040800e985 */ /* 0x0021f0000c101d28 */
[----:B------:R-:W1:Y:S01]  /*4ca0*/  @!P5 LDS.128 R4, [R12+0x2400] ;  /* 0x002400000c04d984 */ /* 0x000e620000000c00 */
[----:B0-----:R-:W-:-:S05]  /*4cb0*/  @!P5 LEA R8, P6, R225, R11, 0x1 ;  /* 0x0000000be108d211 */ /* 0x001fca00078c08ff */
[----:B---3--:R-:W-:Y:S02]  /*4cc0*/  @!P5 IMAD.X R9, R10, 0x1, R14, P6 ;  /* 0x000000010a09d824 */ /* 0x008fe400030e060e */
[----:B------:R-:W3:Y:S01]  /*4cd0*/  LDL R14, [R1+0x34] ;  /* 0x00003400010e7983 */ /* 0x000ee20000100800 */
[----:B------:R-:W-:-:S03]  /*4ce0*/  ISETP.GE.AND P6, PT, R224, UR4, PT ;  /* 0x00000004e0007c0c */ /* 0x000fc6000bfc6270 */
[----:B-1----:R0:W-:Y:S10]  /*4cf0*/  @!P5 ST.E.128 desc[UR40][R8.64], R4 ;  /* 0x000000040800d985 */ /* 0x0021f4000c101d28 */
[----:B------:R-:W1:Y:S01]  /*4d00*/  @!P6 LDS.128 R4, [R13+0x4400] ;  /* 0x004400000d04e984 */ /* 0x000e620000000c00 */
[----:B0-----:R-:W-:-:S05]  /*4d10*/  @!P6 LEA R8, P5, R224, R11, 0x1 ;  /* 0x0000000be008e211 */ /* 0x001fca00078a08ff */
[----:B-----5:R-:W-:Y:S01]  /*4d20*/  @!P6 IMAD.X R9, R10, 0x1, R26, P5 ;  /* 0x000000010a09e824 */ /* 0x020fe200028e061a */
[C---:B------:R-:W-:Y:S01]  /*4d30*/  ISETP.GE.AND P5, PT, R223.reuse, UR4, PT ;  /* 0x00000004df007c0c */ /* 0x040fe2000bfa6270 */
[----:B------:R-:W5:Y:S04]  /*4d40*/  LDL R26, [R1+0x48] ;  /* 0x00004800011a7983 */ /* 0x000f680000100800 */
[----:B-1----:R0:W-:Y:S08]  /*4d50*/  @!P6 ST.E.128 desc[UR40][R8.64], R4 ;  /* 0x000000040800e985 */ /* 0x0021f0000c101d28 */
[----:B------:R-:W1:Y:S01]  /*4d60*/  @!P5 LDS.128 R4, [R12+0x4400] ;  /* 0x004400000c04d984 */ /* 0x000e620000000c00 */
[----:B0-----:R-:W-:-:S05]  /*4d70*/  @!P5 LEA R8, P6, R223, R11, 0x1 ;  /* 0x0000000bdf08d211 */ /* 0x001fca00078c08ff */
[----:B------:R-:W-:Y:S01]  /*4d80*/  @!P5 IMAD.X R9, R10, 0x1, R25, P6 ;  /* 0x000000010a09d824 */ /* 0x000fe200030e0619 */
        /* <DEDUP_REMOVED lines=11> */
[----:B------:R-:W-:Y:S02]  /*4e40*/  @!P5 IMAD.X R9, R10, 0x1, R15, P6 ;  /* 0x000000010a09d824 */ /* 0x000fe400030e060f */
[----:B------:R-:W5:Y:S01]  /*4e50*/  LDL R15, [R1+0x4] ;  /* 0x00000400010f7983 */ /* 0x000f620000100800 */
[----:B------:R-:W-:-:S03]  /*4e60*/  ISETP.GE.AND P6, PT, R219, UR4, PT ;  /* 0x00000004db007c0c */ /* 0x000fc6000bfc6270 */
[----:B-1----:R0:W-:Y:S10]  /*4e70*/  @!P5 ST.E.128 desc[UR40][R8.64], R4 ;  /* 0x000000040800d985 */ /* 0x0021f4000c101d28 */
        /* <DEDUP_REMOVED lines=8> */
[----:B------:R-:W-:Y:S01]  /*4f00*/  @!P5 IMAD.X R9, R10, 0x1, R61, P6 ;  /* 0x000000010a09d824 */ /* 0x000fe200030e063d */
[----:B------:R-:W-:-:S04]  /*4f10*/  ISETP.GE.AND P6, PT, R217, UR4, PT ;  /* 0x00000004d9007c0c */ /* 0x000fc8000bfc6270 */
[----:B-1----:R0:W-:Y:S09]  /*4f20*/  @!P5 ST.E.128 desc[UR40][R8.64], R4 ;  /* 0x000000040800d985 */ /* 0x0021f2000c101d28 */
[----:B------:R-:W1:Y:S01]  /*4f30*/  @!P6 LDS.128 R4, [R13+0xa400] ;  /* 0x00a400000d04e984 */ /* 0x000e620000000c00 */
[----:B0-----:R-:W-:-:S05]  /*4f40*/  @!P6 LEA R8, P5, R217, R11, 0x1 ;  /* 0x0000000bd908e211 */ /* 0x001fca00078a08ff */
[----:B--2---:R-:W-:Y:S01]  /*4f50*/  @!P6 IMAD.X R9, R10, 0x1, R55, P5 ;  /* 0x000000010a09e824 */ /* 0x004fe200028e0637 */
[----:B------:R-:W-:-:S04]  /*4f60*/  ISETP.GE.AND P5, PT, R216, UR4, PT ;  /* 0x00000004d8007c0c */ /* 0x000fc8000bfa6270 */
[----:B-1----:R0:W-:Y:S09]  /*4f70*/  @!P6 ST.E.128 desc[UR40][R8.64], R4 ;  /* 0x000000040800e985 */ /* 0x0021f2000c101d28 */
[----:B------:R-:W1:Y:S01]  /*4f80*/  @!P5 LDS.128 R4, [R12+0xa400] ;  /* 0x00a400000c04d984 */ /* 0x000e620000000c00 */
[----:B0-----:R-:W-:-:S05]  /*4f90*/  @!P5 LEA R8, P6, R216, R11, 0x1 ;  /* 0x0000000bd808d211 */ /* 0x001fca00078c08ff */
[----:B------:R-:W-:Y:S01]  /*4fa0*/  @!P5 IMAD.X R9, R10, 0x1, R54, P6 ;  /* 0x000000010a09d824 */ /* 0x000fe200030e0636 */
[----:B------:R-:W-:-:S04]  /*4fb0*/  ISETP.GE.AND P6, PT, R215, UR4, PT ;  /* 0x00000004d7007c0c */ /* 0x000fc8000bfc6270 */
[----:B-1----:R0:W-:Y:S09]  /*4fc0*/  @!P5 ST.E.128 desc[UR40][R8.64], R4 ;  /* 0x000000040800d985 */ /* 0x0021f2000c101d28 */
[----:B------:R-:W1:Y:S01]  /*4fd0*/  @!P6 LDS.128 R4, [R13+0xc400] ;  /* 0x00c400000d04e984 */ /* 0x000e620000000c00 */
[----:B0-----:R-:W-:-:S05]  /*4fe0*/  @!P6 LEA R8, P5, R215, R11, 0x1 ;  /* 0x0000000bd708e211 */ /* 0x001fca00078a08ff */
[----:B----4-:R-:W-:Y:S01]  /*4ff0*/  @!P6 IMAD.X R9, R10, 0x1, R27, P5 ;  /* 0x000000010a09e824 */ /* 0x010fe200028e061b */
[----:B------:R-:W-:-:S04]  /*5000*/  ISETP.GE.AND P5, PT, R214, UR4, PT ;  /* 0x00000004d6007c0c */ /* 0x000fc8000bfa6270 */
[----:B-1----:R0:W-:Y:S09]  /*5010*/  @!P6 ST.E.128 desc[UR40][R8.64], R4 ;  /* 0x000000040800e985 */ /* 0x0021f2000c101d28 */
[----:B------:R-:W1:Y:S01]  /*5020*/  @!P5 LDS.128 R4, [R12+0xc400] ;  /* 0x00c400000c04d984 */ /* 0x000e620000000c00 */
[----:B0-----:R-:W-:-:S05]  /*5030*/  @!P5 LEA R8, P6, R214, R11, 0x1 ;  /* 0x0000000bd608d211 */ /* 0x001fca00078c08ff */
[----:B-----5:R-:W-:Y:S01]  /*5040*/  @!P5 IMAD.X R9, R10, 0x1, R26, P6 ;  /* 0x000000010a09d824 */ /* 0x020fe200030e061a */
        /* <DEDUP_REMOVED lines=9> */
[----:B---3--:R-:W-:-:S05]  /*50e0*/  @!P5 IMAD.X R9, R10, 0x1, R14, P6 ;  /* 0x000000010a09d824 */ /* 0x008fca00030e060e */
[----:B-1----:R4:W-:Y:S03]  /*50f0*/  @!P5 ST.E.128 desc[UR40][R8.64], R4 ;  /* 0x000000040800d985 */ /* 0x0029e6000c101d28 */
.L_x_5427:
[----:B------:R-:W-:Y:S05]  /*5100*/  BSYNC B0 ;  /* 0x0000000000007941 */ /* 0x000fea0003800000 */
.L_x_5426:
        /* <DEDUP_REMOVED lines=17> */
.L_x_5391:
[----:B------:R-:W4:Y:S01]  /*5220*/  LDL R4, [R1+0x7c] ;  /* 0x00007c0001047983 */ /* 0x000f220000100800 */
[----:B------:R-:W-:Y:S01]  /*5230*/  BSSY B0, `(.L_x_5429) ;  /* 0x0000005000007945 */ /* 0x000fe20003800000 */
[----:B----4-:R-:W-:-:S03]  /*5240*/  ISETP.NE.AND P1, PT, R4, 0x1, PT ;  /* 0x000000010400780c */ /* 0x010fc60003f25270 */
[----:B------:R-:W-:Y:S10]  /*5250*/  @P0 BRA `(.L_x_5430) ;  /* 0x0000000000080947 */ /* 0x000ff40003800000 */
[----:B------:R-:W4:Y:S02]  /*5260*/  FENCE.VIEW.ASYNC.G ;  /* 0x00000000000073c6 */ /* 0x000f240000000100 */
[----:B----4-:R-:W-:Y:S06]  /*5270*/  BAR.ARV 0xc, 0x180 ;  /* 0x0306000000007b1d */ /* 0x010fec0000002000 */
.L_x_5430:
[----:B------:R-:W-:Y:S05]  /*5280*/  BSYNC B0 ;  /* 0x0000000000007941 */ /* 0x000fea0003800000 */
.L_x_5429:
[----:B------:R-:W-:Y:S04]  /*5290*/  BSSY B7, `(.L_x_5431) ;  /* 0x00010b5000077945 */ /* 0x000fe80003800000 */
[----:B------:R-:W-:Y:S05]  /*52a0*/  @!P1 BRA `(.L_x_5432) ;  /* 0x0000002000249947 */ /* 0x000fea0003800000 */
[----:B------:R-:W4:Y:S01]  /*52b0*/  LDC R0, c[0x0][0x448] ;  /* 0x00011200ff007b82 */ /* 0x000f220000000800 */
[----:B------:R-:W-:Y:S01]  /*52c0*/  VIADD R3, R213, 0x3f ;  /* 0x0000003fd5037836 */ /* 0x000fe20000000000 */
[----:B------:R-:W-:Y:S01]  /*52d0*/  BSSY B0, `(.L_x_5433) ;  /* 0x000002c000007945 */ /* 0x000fe20003800000 */
[----:B----4-:R-:W-:-:S13]  /*52e0*/  ISETP.NE.AND P0, PT, R0, 0x1, PT ;  /* 0x000000010000780c */ /* 0x010fda0003f05270 */
[----:B------:R-:W4:Y:S08]  /*52f0*/  @P0 LDC R0, c[0x0][0x44c] ;  /* 0x00011300ff000b82 */ /* 0x000f300000000800 */
[----:B------:R-:W0:Y:S01]  /*5300*/  @P0 LDC R5, c[0x0][0x450] ;  /* 0x00011400ff050b82 */ /* 0x000e220000000800 */
[----:B----4-:R-:W-:-:S05]  /*5310*/  @P0 IMAD.HI.U32 R0, R3, R0, RZ ;  /* 0x0000000003000227 */ /* 0x010fca00078e00ff */
[----:B0-----:R-:W-:-:S05]  /*5320*/  @P0 SHF.R.U32.HI R3, RZ, R5, R0 ;  /* 0x00000005ff030219 */ /* 0x001fca0000011600 */
[----:B------:R-:W-:-:S05]  /*5330*/  IMAD.IADD R3, R38, 0x1, R3 ;  /* 0x0000000126037824 */ /* 0x000fca00078e0203 */
[----:B------:R-:W-:-:S04]  /*5340*/  SHF.R.S32.HI R0, RZ, 0x1f, R3 ;  /* 0x0000001fff007819 */ /* 0x000fc80000011403 */
[----:B------:R-:W-:Y:S01]  /*5350*/  LEA.HI R0, R0, R3, RZ, 0x6 ;  /* 0x0000000300007211 */ /* 0x000fe200078f30ff */
[----:B------:R-:W-:-:S03]  /*5360*/  IMAD.MOV.U32 R3, RZ, RZ, RZ ;  /* 0x000000ffff037224 */ /* 0x000fc600078e00ff */
[----:B------:R-:W-:-:S04]  /*5370*/  SHF.R.S32.HI R0, RZ, 0x6, R0 ;  /* 0x00000006ff007819 */ /* 0x000fc80000011400 */
[----:B--2---:R-:W-:-:S04]  /*5380*/  VIMNMX R10, R37, R0, PT ;  /* 0x00000000250a7248 */ /* 0x004fc80003fe0100 */
        /* <DEDUP_REMOVED lines=9> */
[----:B------:R-:W-:-:S05]  /*5420*/  IABS R8, R9 ;  /* 0x0000000900087213 */ /* 0x000fca0000000000 */
[----:B------:R-:W-:Y:S02]  /*5430*/  IMAD.MOV R8, RZ, RZ, -R8 ;  /* 0x000000ffff087224 */ /* 0x000fe400078e0a08 */
[----:B0-----:R-:W0:Y:S02]  /*5440*/  MUFU.RCP R4, R4 ;  /* 0x0000000400047308 */ /* 0x001e240000001000 */
[----:B0----5:R-:W-:Y:S01]  /*5450*/  VIADD R2, R4, 0xffffffe ;  /* 0x0ffffffe04027836 */ /* 0x021fe20000000000 */
[----:B------:R-:W-:Y:S02]  /*5460*/  IABS R4, R0 ;  /* 0x0000000000047213 */ /* 0x000fe40000000000 */
[----:B------:R-:W-:-:S03]  /*5470*/  LOP3.LUT R0, R0, R9, RZ, 0x3c, !PT ;  /* 0x0000000900007212 */ /* 0x000fc600078e3cff */
[----:B------:R0:W2:Y:S01]  /*5480*/  F2I.FTZ.U32.TRUNC.NTZ R3, R2 ;  /* 0x0000000200037305 */ /* 0x0000a2000021f000 */
[----:B------:R-:W-:Y:S01]  /*5490*/  ISETP.GE.AND P2, PT, R0, RZ, PT ;  /* 0x000000ff0000720c */ /* 0x000fe20003f46270 */
[----:B0-----:R-:W-:Y:S02]  /*54a0*/  IMAD.MOV.U32 R2, RZ, RZ, RZ ;  /* 0x000000ffff027224 */ /* 0x001fe400078e00ff */
[----:B--2---:R-:W-:-:S04]  /*54b0*/  IMAD.MOV R6, RZ, RZ, -R3 ;  /* 0x000000ffff067224 */ /* 0x004fc800078e0a03 */
        /* <DEDUP_REMOVED lines=13> */
.L_x_5434:
[----:B------:R-:W-:Y:S05]  /*5590*/  BSYNC B0 ;  /* 0x0000000000007941 */ /* 0x000fea0003800000 */
.L_x_5433:
        /* <DEDUP_REMOVED lines=42> */
[----:B---3--:R-:W-:-:S02]  /*5840*/  CS2R R72, SRZ ;  /* 0x0000000000487805 */ /* 0x008fc4000001ff00 */
[----:B------:R-:W-:Y:S02]  /*5850*/  CS2R R70, SRZ ;  /* 0x0000000000467805 */ /* 0x000fe4000001ff00 */
[----:B------:R-:W-:Y:S02]  /*5860*/  CS2R R68, SRZ ;  /* 0x0000000000447805 */ /* 0x000fe4000001ff00 */
[----:B------:R-:W-:Y:S02]  /*5870*/  CS2R R66, SRZ ;  /* 0x0000000000427805 */ /* 0x000fe4000001ff00 */
[----:B------:R-:W-:Y:S02]  /*5880*/  CS2R R64, SRZ ;  /* 0x0000000000407805 */ /* 0x000fe4000001ff00 */
[----:B------:R-:W-:Y:S02]  /*5890*/  CS2R R62, SRZ ;  /* 0x00000000003e7805 */ /* 0x000fe4000001ff00 */
[----:B-1----:R-:W-:-:S02]  /*58a0*/  CS2R R60, SRZ ;  /* 0x00000000003c7805 */ /* 0x002fc4000001ff00 */
        /* <DEDUP_REMOVED lines=18> */
[----:B--2---:R-:W-:-:S05]  /*59d0*/  IMAD R0, R0, R3, RZ ;  /* 0x0000000300007224 */ /* 0x004fca00078e02ff */
[----:B------:R-:W-:-:S04]  /*59e0*/  VIADDMNMX R10, R0, R3, R10, PT ;  /* 0x00000003000a7246 */ /* 0x000fc8000380010a */
[----:B------:R-:W-:-:S13]  /*59f0*/  ISETP.GT.AND P1, PT, R10, R0, PT ;  /* 0x000000000a00720c */ /* 0x000fda0003f24270 */
[----:B------:R-:W-:Y:S05]  /*5a00*/  @!P1 BRA `(.L_x_5435) ;  /* 0x0000010000f49947 */ /* 0x000fea0003800000 */
[----:B-----5:R-:W2:Y:S01]  /*5a10*/  LDL R2, [R1+0x70] ;  /* 0x0000700001027983 */ /* 0x020ea20000100800 */
[----:B------:R-:W-:Y:S01]  /*5a20*/  IMAD.MOV.U32 R5, RZ, RZ, 0x40000040 ;  /* 0x40000040ff057424 */ /* 0x000fe200078e00ff */
[----:B------:R-:W-:Y:S01]  /*5a30*/  BAR.SYNC.DEFER_BLOCKING 0xe, 0x100 ;  /* 0x0384000000007b1d */ /* 0x000fe20000010000 */
[----:B------:R-:W-:-:S03]  /*5a40*/  IMAD.MOV.U32 R9, RZ, RZ, 0x40000040 ;  /* 0x40000040ff097424 */ /* 0x000fc600078e00ff */
[----:B------:R-:W-:Y:S01]  /*5a50*/  R2UR UR7, R5 ;  /* 0x00000000050772ca */ /* 0x000fe200000e0000 */
[----:B------:R-:W-:Y:S01]  /*5a60*/  IMAD.MOV.U32 R7, RZ, RZ, 0x40000040 ;  /* 0x40000040ff077424 */ /* 0x000fe200078e00ff */
[----:B------:R-:W-:Y:S01]  /*5a70*/  ISETP.NE.AND P2, PT, R188, 0x3, PT ;  /* 0x00000003bc00780c */ /* 0x000fe20003f45270 */
[----:B------:R-:W-:Y:S01]  /*5a80*/  IMAD.MOV.U32 R5, RZ, RZ, 0x40000040 ;  /* 0x40000040ff057424 */ /* 0x000fe200078e00ff */
[----:B------:R-:W-:Y:S01]  /*5a90*/  R2UR UR15, R9 ;  /* 0x00000000090f72ca */ /* 0x000fe200000e0000 */
[----:B------:R-:W-:Y:S01]  /*5aa0*/  IMAD.MOV.U32 R9, RZ, RZ, 0x40000040 ;  /* 0x40000040ff097424 */ /* 0x000fe200078e00ff */
[----:B------:R-:W-:Y:S01]  /*5ab0*/  R2UR UR11, R7 ;  /* 0x00000000070b72ca */ /* 0x000fe200000e0000 */
[----:B------:R-:W-:-:S03]  /*5ac0*/  IMAD.MOV.U32 R7, RZ, RZ, 0x40000040 ;  /* 0x40000040ff077424 */ /* 0x000fc600078e00ff */
[----:B------:R-:W-:Y:S02]  /*5ad0*/  R2UR UR9, R9 ;  /* 0x00000000090972ca */ /* 0x000fe400000e0000 */
[----:B------:R-:W-:Y:S01]  /*5ae0*/  R2UR UR13, R7 ;  /* 0x00000000070d72ca */ /* 0x000fe200000e0000 */
        /* <DEDUP_REMOVED lines=10> */
[----:B------:R-:W-:-:S04]  /*5b90*/  SHF.R.U32.HI R2, RZ, 0x4, R2 ;  /* 0x00000004ff027819 */ /* 0x000fc80000011602 */
[----:B------:R-:W-:-:S04]  /*5ba0*/  LOP3.LUT R2, R2, 0x3fff, RZ, 0xc0, !PT ;  /* 0x00003fff02027812 */ /* 0x000fc800078ec0ff */
[----:B------:R-:W-:Y:S02]  /*5bb0*/  LOP3.LUT R14, R2, 0x2000000, RZ, 0xfc, !PT ;  /* 0x02000000020e7812 */ /* 0x000fe400078efcff */
[----:B------:R-:W-:Y:S01]  /*5bc0*/  LOP3.LUT R2, R3, 0x10000, RZ, 0xfc, !PT ;  /* 0x0001000003027812 */ /* 0x000fe200078efcff */
[----:B------:R-:W-:Y:S02]  /*5bd0*/  IMAD.MOV.U32 R3, RZ, RZ, 0x40000040 ;  /* 0x40000040ff037424 */ /* 0x000fe400078e00ff */
[----:B------:R-:W-:Y:S01]  /*5be0*/  IMAD R4, R22, 0x1000, R14 ;  /* 0x0000100016047824 */ /* 0x000fe200078e020e */
[----:B------:R-:W-:Y:S02]  /*5bf0*/  R2UR UR4, R2 ;  /* 0x00000000020472ca */ /* 0x000fe400000e0000 */
[----:B------:R-:W-:Y:S01]  /*5c00*/  R2UR UR5, R3 ;  /* 0x00000000030572ca */ /* 0x000fe200000e0000 */
[C---:B------:R-:W-:Y:S01]  /*5c10*/  VIADD R8, R4.reuse, 0x100 ;  /* 0x0000010004087836 */ /* 0x040fe20000000000 */
[C---:B------:R-:W-:Y:S01]  /*5c20*/  R2UR UR6, R4.reuse ;  /* 0x00000000040672ca */ /* 0x040fe200000e0000 */
[----:B------:R-:W-:-:S02]  /*5c30*/  VIADD R6, R4, 0x80 ;  /* 0x0000008004067836 */ /* 0x000fc40000000000 */
[----:B------:R-:W-:Y:S01]  /*5c40*/  VIADD R4, R4, 0x180 ;  /* 0x0000018004047836 */ /* 0x000fe20000000000 */
[----:B------:R-:W-:Y:S02]  /*5c50*/  R2UR UR14, R8 ;  /* 0x00000000080e72ca */ /* 0x000fe400000e0000 */
[----:B------:R-:W-:Y:S02]  /*5c60*/  IADD3 R8, R2, 0x2, RZ ;  /* 0x0000000202087810 */ /* 0x000fe40007ffe0ff */
[----:B------:R-:W-:Y:S01]  /*5c70*/  R2UR UR10, R6 ;  /* 0x00000000060a72ca */ /* 0x000fe200000e0000 */
[----:B------:R-:W-:Y:S01]  /*5c80*/  VIADD R6, R2, 0x4 ;  /* 0x0000000402067836 */ /* 0x000fe20000000000 */
[----:B------:R-:W-:-:S03]  /*5c90*/  R2UR UR8, R8 ;  /* 0x00000000080872ca */ /* 0x000fc600000e0000 */
[----:B------:R-:W-:Y:S01]  /*5ca0*/  HGMMA.64x256x16.F32 R24, gdesc[UR4].tnspB, RZ, !UPT, gsb0 ;  /* 0x43e00000041879f0 */ /* 0x000fe2000c0008ff */
[----:B------:R-:W-:Y:S02]  /*5cb0*/  R2UR UR12, R6 ;  /* 0x00000000060c72ca */ /* 0x000fe400000e0000 */
[----:B------:R-:W-:Y:S01]  /*5cc0*/  R2UR UR6, R4 ;  /* 0x00000000040672ca */ /* 0x000fe200000e0000 */
[----:B------:R-:W-:Y:S01]  /*5cd0*/  VIADD R4, R2, 0x6 ;  /* 0x0000000602047836 */ /* 0x000fe20000000000 */
[----:B------:R-:W-:Y:S01]  /*5ce0*/  R2UR UR7, R5 ;  /* 0x00000000050772ca */ /* 0x000fe200000e0000 */
[----:B------:R-:W-:-:S03]  /*5cf0*/  IMAD.MOV.U32 R5, RZ, RZ, 0x40000040 ;  /* 0x40000040ff057424 */ /* 0x000fc600078e00ff */
[----:B------:R-:W-:Y:S02]  /*5d00*/  R2UR UR4, R4 ;  /* 0x00000000040472ca */ /* 0x000fe400000e0000 */
[----:B------:R-:W-:Y:S01]  /*5d10*/  R2UR UR5, R5 ;  /* 0x00000000050572ca */ /* 0x000fe200000e0000 */
[----:B------:R-:W-:Y:S02]  /*5d20*/  WARPGROUP.DEPBAR.LE gsb0, 0x0 ;  /* 0x00008000000079c5 */ /* 0x000fe40000010000 */
[----:B------:R-:W-:-:S14]  /*5d30*/  WARPGROUP.ARRIVE ;  /* 0x00000000000079c5 */ /* 0x000fdc0000000000 */
        /* <DEDUP_REMOVED lines=13> */
.L_x_5436:
        /* <DEDUP_REMOVED lines=8> */
[----:B------:R-:W-:-:S07]  /*5e90*/  IMAD.MOV.U32 R15, RZ, RZ, R10 ;  /* 0x000000ffff0f7224 */ /* 0x000fce00078e000a */
.L_x_5440:
[----:B------:R-:W-:Y:S01]  /*5ea0*/  BAR.SYNC.DEFER_BLOCKING 0xe, 0x100 ;  /* 0x0384000000007b1d */ /* 0x000fe20000010000 */
[----:B-1----:R-:W-:Y:S01]  /*5eb0*/  IMAD R10, R22, 0x40, R193 ;  /* 0x00000040160a7824 */ /* 0x002fe200078e02c1 */
[----:B------:R-:W-:Y:S01]  /*5ec0*/  R2UR UR4, R2 ;  /* 0x00000000020472ca */ /* 0x000fe200000e0000 */
[----:B------:R-:W-:Y:S01]  /*5ed0*/  VIADD R22, R22, 0x1 ;  /* 0x0000000116167836 */ /* 0x000fe20000000000 */
[----:B------:R-:W-:Y:S01]  /*5ee0*/  R2UR UR5, R3 ;  /* 0x00000000030572ca */ /* 0x000fe200000e0000 */
[----:B------:R-:W-:Y:S02]  /*5ef0*/  IMAD R10, R10, 0x4, R17 ;  /* 0x000000040a0a7824 */ /* 0x000fe400078e0211 */
[----:B------:R-:W-:Y:S01]  /*5f00*/  IMAD.MOV.U32 R13, RZ, RZ, 0x40000040 ;  /* 0x40000040ff0d7424 */ /* 0x000fe200078e00ff */
[----:B------:R-:W-:-:S04]  /*5f10*/  ISETP.NE.AND P0, PT, R22, 0x2, PT ;  /* 0x000000021600780c */ /* 0x000fc80003f05270 */
[----:B------:R-:W-:Y:S01]  /*5f20*/  SEL R22, R22, RZ, P0 ;  /* 0x000000ff16167207 */ /* 0x000fe20000000000 */
[----:B0-----:R-:W0:Y:S04]  /*5f30*/  LDS R11, [R10+0x38400] ;  /* 0x038400000a0b7984 */ /* 0x001e280000000800 */
        /* <DEDUP_REMOVED lines=156> */
[----:B------:R-:W-:Y:S01]  /*6900*/  R2UR UR6, R10 ;  /* 0x000000000a0672ca */ /* 0x000fe200000e0000 */
[----:B------:R-:W-:Y:S01]  /*6910*/  IMAD.MOV.U32 R10, RZ, RZ, R15 ;  /* 0x000000ffff0a7224 */ /* 0x000fe200078e000f */
[----:B------:R-:W-:Y:S01]  /*6920*/  R2UR UR7, R11 ;  /* 0x000000000b0772ca */ /* 0x000fe200000e0000 */
[----:B------:R-:W-:Y:S01]  /*6930*/  VIADD R15, R15, 0xffffffff ;  /* 0xffffffff0f0f7836 */ /* 0x000fe20000000000 */
[----:B------:R-:W-:Y:S02]  /*6940*/  R2UR UR4, R4 ;  /* 0x00000000040472ca */ /* 0x000fe400000e0000 */
[----:B------:R-:W-:Y:S02]  /*6950*/  R2UR UR5, R5 ;  /* 0x00000000050572ca */ /* 0x000fe400000e0000 */
[----:B------:R-:W-:Y:S02]  /*6960*/  ISETP.GT.AND P1, PT, R10, R0, PT ;  /* 0x000000000a00720c */ /* 0x000fe40003f24270 */
[----:B------:R-:W-:-:S04]  /*6970*/  SEL R10, RZ, 0x1, P0 ;  /* 0x00000001ff0a7807 */ /* 0x000fc80000000000 */
[----:B------:R-:W-:Y:S01]  /*6980*/  LOP3.LUT R23, R23, R10, RZ, 0x3c, !PT ;  /* 0x0000000a17177212 */ /* 0x000fe200078e3cff */
[----:B------:R-:W-:Y:S02]  /*6990*/  WARPGROUP.DEPBAR.LE gsb0, 0x0 ;  /* 0x00008000000079c5 */ /* 0x000fe40000010000 */
[----:B------:R-:W-:-:S10]  /*69a0*/  WARPGROUP.ARRIVE ;  /* 0x00000000000079c5 */ /* 0x000fd40000000000 */
[----:B------:R-:W-:Y:S03]  /*69b0*/  HGMMA.64x256x16.F32 R24, gdesc[UR4].tnspB, R24, gsb0 ;  /* 0x43e00000041879f0 */ /* 0x000fe60008000818 */
[----:B------:R-:W-:Y:S02]  /*69c0*/  WARPGROUP.DEPBAR.LE gsb0, 0x0 ;  /* 0x00008000000079c5 */ /* 0x000fe40000010000 */
[----:B------:R-:W-:Y:S06]  /*69d0*/  BAR.ARV 0xf, 0x100 ;  /* 0x03c4000000007b1d */ /* 0x000fec0000002000 */
[----:B------:R-:W-:Y:S05]  /*69e0*/  @!P2 BRA `(.L_x_5439) ;  /* 0x000000000004a947 */ /* 0x000fea0003800000 */
[----:B------:R-:W-:Y:S01]  /*69f0*/  BPT.TRAP 0x1 ;  /* 0x000000040000795c */ /* 0x000fe20000300000 */
.L_x_5439:
[----:B------:R-:W-:-:S04]  /*6a00*/  IMAD R10, R22, 0x8, R17 ;  /* 0x00000008160a7824 */ /* 0x000fc800078e0211 */
[----:B------:R-:W-:-:S05]  /*6a10*/  VIADD R10, R10, 0x38860 ;  /* 0x000388600a0a7836 */ /* 0x000fca0000000000 */
[----:B------:R-:W-:-:S04]  /*6a20*/  PRMT R10, R189, 0x654, R10 ;  /* 0x00000654bd0a7816 */ /* 0x000fc8000000000a */
[----:B------:R1:W-:Y:S01]  /*6a30*/  SYNCS.ARRIVE.TRANS64.RED.A1T0 RZ, [R10+URZ], RZ ;  /* 0x000000ff0aff79a7 */ /* 0x0003e2000810043f */
[----:B------:R-:W-:Y:S05]  /*6a40*/  @P1 BRA `(.L_x_5440) ;  /* 0xfffffff400141947 */ /* 0x000fea000383ffff */
.L_x_5438:
[----:B------:R-:W-:Y:S05]  /*6a50*/  BSYNC B0 ;  /* 0x0000000000007941 */ /* 0x000fea0003800000 */
.L_x_5437:
        /* <DEDUP_REMOVED lines=142> */
.L_x_5432:
[----:B------:R-:W4:Y:S01]  /*7340*/  LDC R0, c[0x0][0x448] ;  /* 0x00011200ff007b82 */ /* 0x000f220000000800 */
[----:B------:R-:W-:Y:S01]  /*7350*/  VIADD R3, R213, 0x3f ;  /* 0x0000003fd5037836 */ /* 0x000fe20000000000 */
[----:B------:R-:W-:Y:S01]  /*7360*/  BSSY B0, `(.L_x_5441) ;  /* 0x000002c000007945 */ /* 0x000fe20003800000 */
[----:B------:R-:W-:Y:S01]  /*7370*/  IMAD.MOV.U32 R169, RZ, RZ, RZ ;  /* 0x000000ffffa97224 */ /* 0x000fe200078e00ff */
[----:B----4-:R-:W-:-:S13]  /*7380*/  ISETP.NE.AND P0, PT, R0, 0x1, PT ;  /* 0x000000010000780c */ /* 0x010fda0003f05270 */
[----:B------:R-:W4:Y:S08]  /*7390*/  @P0 LDC R0, c[0x0][0x44c] ;  /* 0x00011300ff000b82 */ /* 0x000f300000000800 */
[----:B------:R-:W0:Y:S01]  /*73a0*/  @P0 LDC R5, c[0x0][0x450] ;  /* 0x00011400ff050b82 */ /* 0x000e220000000800 */
[----:B----4-:R-:W-:-:S05]  /*73b0*/  @P0 IMAD.HI.U32 R0, R3, R0, RZ ;  /* 0x0000000003000227 */ /* 0x010fca00078e00ff */
[----:B0-----:R-:W-:-:S05]  /*73c0*/  @P0 SHF.R.U32.HI R3, RZ, R5, R0 ;  /* 0x00000005ff030219 */ /* 0x001fca0000011600 */
[----:B------:R-:W-:-:S05]  /*73d0*/  IMAD.IADD R3, R38, 0x1, R3 ;  /* 0x0000000126037824 */ /* 0x000fca00078e0203 */
[----:B------:R-:W-:-:S04]  /*73e0*/  SHF.R.S32.HI R0, RZ, 0x1f, R3 ;  /* 0x0000001fff007819 */ /* 0x000fc80000011403 */
[----:B------:R-:W-:-:S04]  /*73f0*/  LEA.HI R0, R0, R3, RZ, 0x6 ;  /* 0x0000000300007211 */ /* 0x000fc800078f30ff */
        /* <DEDUP_REMOVED lines=18> */
[----:B------:R0:W2:Y:S02]  /*7520*/  F2I.FTZ.U32.TRUNC.NTZ R5, R4 ;  /* 0x0000000400057305 */ /* 0x0000a4000021f000 */
[----:B0-----:R-:W-:Y:S02]  /*7530*/  IMAD.MOV.U32 R4, RZ, RZ, RZ ;  /* 0x000000ffff047224 */ /* 0x001fe400078e00ff */
        /* <DEDUP_REMOVED lines=14> */
.L_x_5442:
[----:B------:R-:W-:Y:S05]  /*7620*/  BSYNC B0 ;  /* 0x0000000000007941 */ /* 0x000fea0003800000 */
.L_x_5441:
        /* <DEDUP_REMOVED lines=68> */
[----:B------:R2:W-:Y:S01]  /*7a70*/  STL [R1+0xc], R0 ;  /* 0x00000c0001007387 */ /* 0x0005e20000100800 */
[----:B------:R-:W-:-:S04]  /*7a80*/  VIADDMNMX R169, R0, R169, R10, PT ;  /* 0x000000a900a97246 */ /* 0x000fc8000380010a */
[----:B------:R-:W-:-:S13]  /*7a90*/  ISETP.GT.AND P1, PT, R169, R0, PT ;  /* 0x00000000a900720c */ /* 0x000fda0003f24270 */
[----:B--2---:R-:W-:Y:S05]  /*7aa0*/  @!P1 BRA `(.L_x_5435) ;  /* 0x000000e000cc9947 */ /* 0x004fea0003800000 */
        /* <DEDUP_REMOVED lines=29> */
.L_x_5444:
[----:B------:R-:W-:Y:S05]  /*7c80*/  BSYNC B6 ;  /* 0x0000000000067941 */ /* 0x000fea0003800000 */
.L_x_5443:
[----:B------:R-:W-:Y:S02]  /*7c90*/  ULDC UR4, c[0x0][0x3f4] ;  /* 0x0000fd0000047ab9 */ /* 0x000fe40000000800 */
[----:B------:R-:W-:-:S13]  /*7ca0*/  ISETP.LT.AND P0, PT, RZ, UR4, PT ;  /* 0x00000004ff007c0c */ /* 0x000fda000bf01270 */
[----:B------:R-:W-:Y:S05]  /*7cb0*/  @P0 BRA `(.L_x_5445) ;  /* 0x0000000000400947 */ /* 0x000fea0003800000 */
[----:B------:R-:W2:Y:S02]  /*7cc0*/  LDL R20, [R1+0x68] ;  /* 0x0000680001147983 */ /* 0x000ea40000100800 */
[----:B--2---:R-:W-:-:S04]  /*7cd0*/  LEA.HI R0, R20, R20, RZ, 0x1 ;  /* 0x0000001414007211 */ /* 0x004fc800078f08ff */
[----:B------:R-:W-:-:S05]  /*7ce0*/  LOP3.LUT R0, R0, 0xfffffffe, RZ, 0xc0, !PT ;  /* 0xfffffffe00007812 */ /* 0x000fca00078ec0ff */
[----:B------:R-:W-:-:S05]  /*7cf0*/  IMAD.IADD R0, R20, 0x1, -R0 ;  /* 0x0000000114007824 */ /* 0x000fca00078e0a00 */
[----:B-----5:R-:W-:-:S04]  /*7d00*/  SHF.L.U32 R2, R0, 0x1f, RZ ;  /* 0x0000001f00027819 */ /* 0x020fc800000006ff */
[----:B------:R0:W1:Y:S03]  /*7d10*/  SYNCS.PHASECHK.TRANS64.TRYWAIT P0, [R17+URZ+0x38800], R2 ;  /* 0x03880002110075a7 */ /* 0x000066000800017f */
[----:B-1----:R-:W-:Y:S05]  /*7d20*/  @!P0 NANOSLEEP.SYNCS 0x989680 ;  /* 0x009896800000895d */ /* 0x002fea0003900000 */
[----:B------:R-:W1:Y:S01]  /*7d30*/  @!P0 SYNCS.PHASECHK.TRANS64 P0, [R17+URZ+0x38800], R2 ;  /* 0x03880002110085a7 */ /* 0x000e62000800007f */
[----:B------:R-:W-:Y:S04]  /*7d40*/  BSSY B0, `(.L_x_5446) ;  /* 0x0000006000007945 */ /* 0x000fe80003800000 */
[----:B-1----:R-:W-:Y:S05]  /*7d50*/  @P0 BRA `(.L_x_5447) ;  /* 0x0000000000100947 */ /* 0x002fea0003800000 */
.L_x_5448:
[----:B-1----:R1:W2:Y:S02]  /*7d60*/  SYNCS.PHASECHK.TRANS64.TRYWAIT P0, [R17+URZ+0x38800], R2 ;  /* 0x03880002110075a7 */ /* 0x0022a4000800017f */
[----:B--2---:R-:W-:Y:S05]  /*7d70*/  @!P0 NANOSLEEP.SYNCS 0x989680 ;  /* 0x009896800000895d */ /* 0x004fea0003900000 */
[----:B------:R-:W2:Y:S02]  /*7d80*/  @!P0 SYNCS.PHASECHK.TRANS64 P0, [R17+URZ+0x38800], R2 ;  /* 0x03880002110085a7 */ /* 0x000ea4000800007f */
[----:B--2---:R-:W-:Y:S05]  /*7d90*/  @!P0 BRA `(.L_x_5448) ;  /* 0xfffffffc00f08947 */ /* 0x004fea000383ffff */
.L_x_5447:
[----:B------:R-:W-:Y:S05]  /*7da0*/  BSYNC B0 ;  /* 0x0000000000007941 */ /* 0x000fea0003800000 */
.L_x_5446:
[----:B------:R-:W-:Y:S05]  /*7db0*/  BRA `(.L_x_5449) ;  /* 0x0000002c004c7947 */ /* 0x000fea0003800000 */
.L_x_5445:
        /* <DEDUP_REMOVED lines=31> */
.L_x_5451:
[----:B------:R-:W-:Y:S05]  /*7fb0*/  BSYNC B6 ;  /* 0x0000000000067941 */ /* 0x000fea0003800000 */
.L_x_5450:
        /* <DEDUP_REMOVED lines=43> */
.L_x_5693:
        /* <DEDUP_REMOVED lines=22> */
[----:B----4-:R-:W-:-:S02]  /*83d0*/  @!P3 IADD3 R4, P1, R6, R4, RZ ;  /* 0x000000040604b210 */ /* 0x010fc40007f3e0ff */
[----:B---3--:R-:W-:Y:S01]  /*83e0*/  @!P3 SHF.L.U64.HI R11, R209, 0x1, R7 ;  /* 0x00000001d10bb819 */ /* 0x008fe20000010207 */
[----:B------:R-:W-:Y:S02]  /*83f0*/  IMAD.MOV.U32 R7, RZ, RZ, R8 ;  /* 0x000000ffff077224 */ /* 0x000fe400078e0008 */
[----:B------:R-:W-:-:S04]  /*8400*/  @!P2 IMAD.WIDE R6, R190, 0x2, R6 ;  /* 0x00000002be06a825 */ /* 0x000fc800078e0206 */
[--C-:B------:R-:W-:Y:S01]  /*8410*/  @!P3 IMAD.X R3, R0, 0x1, R11.reuse, P0 ;  /* 0x000000010003b824 */ /* 0x100fe200000e060b */
[----:B------:R1:W5:Y:S01]  /*8420*/  @!P2 LD.E.64 R26, desc[UR40][R6.64] ;  /* 0x00000028061aa980 */ /* 0x000362000c101b00 */
[----:B------:R-:W-:-:S03]  /*8430*/  @!P3 IMAD.X R5, R8, 0x1, R11, P1 ;  /* 0x000000010805b824 */ /* 0x000fc600008e060b */
[----:B------:R1:W5:Y:S04]  /*8440*/  @!P3 LD.E.64 R20, desc[UR40][R2.64] ;  /* 0x000000280214b980 */ /* 0x000368000c101b00 */
[----:B------:R1:W5:Y:S02]  /*8450*/  @!P3 LD.E.64 R24, desc[UR40][R4.64] ;  /* 0x000000280418b980 */ /* 0x000364000c101b00 */
.L_x_5456:
[----:B------:R-:W-:Y:S05]  /*8460*/  BSYNC B1 ;  /* 0x0000000000017941 */ /* 0x000fea0003800000 */
.L_x_5455:
[----:B-1---5:R-:W-:Y:S01]  /*8470*/  IMAD.MOV.U32 R2, RZ, RZ, R27 ;  /* 0x000000ffff027224 */ /* 0x022fe200078e001b */
[----:B------:R-:W-:Y:S01]  /*8480*/  UMOV UR4, 0xffffffff ;  /* 0xffffffff00047882 */ /* 0x000fe20000000000 */
[----:B------:R-:W-:Y:S02]  /*8490*/  IMAD.MOV.U32 R3, RZ, RZ, R24 ;  /* 0x000000ffff037224 */ /* 0x000fe400078e0018 */
        /* <DEDUP_REMOVED lines=9> */
[----:B------:R-:W-:-:S03]  /*8530*/  IMAD.MOV.U32 R0, RZ, RZ, R28 ;  /* 0x000000ffff007224 */ /* 0x000fc600078e001c */
[----:B------:R-:W-:Y:S02]  /*8540*/  PRMT R44, R3, 0x5410, R4 ;  /* 0x00005410032c7816 */ /* 0x000fe40000000004 */
[----:B------:R-:W-:Y:S02]  /*8550*/  CS2R R2, SRZ ;  /* 0x0000000000027805 */ /* 0x000fe4000001ff00 */
[----:B------:R-:W-:Y:S01]  /*8560*/  PRMT R36, R36, 0x5410, R0 ;  /* 0x0000541024247816 */ /* 0x000fe20000000000 */
[----:B------:R-:W-:Y:S06]  /*8570*/  BRA.DIV UR4, `(.L_x_5457) ;  /* 0x000001c204107947 */ /* 0x000fec000b800000 */
[----:B--2---:R1:W2:Y:S04]  /*8580*/  SHFL.IDX PT, R5, R10, 0x1, 0x1c1f ;  /* 0x003c1f000a057f89 */ /* 0x0042a800000e0000 */
[----:B------:R1:W0:Y:S04]  /*8590*/  SHFL.IDX PT, R4, R9, 0x1, 0x1c1f ;  /* 0x003c1f0009047f89 */ /* 0x00022800000e0000 */
[----:B------:R1:W0:Y:S04]  /*85a0*/  SHFL.IDX PT, R7, R31, 0x1, 0x1c1f ;  /* 0x003c1f001f077f89 */ /* 0x00022800000e0000 */
[----:B------:R1:W0:Y:S02]  /*85b0*/  SHFL.IDX PT, R14, R30, 0x1, 0x1c1f ;  /* 0x003c1f001e0e7f89 */ /* 0x00022400000e0000 */
.L_x_5699:
[----:B----4-:R-:W4:Y:S01]  /*85c0*/  LDL R6, [R1+0x68] ;  /* 0x0000680001067983 */ /* 0x010f220000100800 */
[----:B------:R-:W-:Y:S01]  /*85d0*/  VIADD R33, R33, 0x20 ;  /* 0x0000002021217836 */ /* 0x000fe20000000000 */
[----:B------:R-:W-:Y:S01]  /*85e0*/  BSSY B1, `(.L_x_5458) ;  /* 0x0000023000017945 */ /* 0x000fe20003800000 */
[----:B01----:R-:W-:Y:S01]  /*85f0*/  IMAD.SHL.U32 R31, R194, 0x40, RZ ;  /* 0x00000040c21f7824 */ /* 0x003fe200078e00ff */
[----:B---3--:R-:W-:Y:S02]  /*8600*/  CS2R R8, SRZ ;  /* 0x0000000000087805 */ /* 0x008fe4000001ff00 */
[----:B------:R-:W-:Y:S02]  /*8610*/  CS2R R12, SRZ ;  /* 0x00000000000c7805 */ /* 0x000fe4000001ff00 */
[----:B------:R-:W-:Y:S02]  /*8620*/  ISETP.GE.AND P0, PT, R33, R32, PT ;  /* 0x000000202100720c */ /* 0x000fe40003f06270 */
[----:B------:R-:W-:-:S02]  /*8630*/  CS2R R10, SRZ ;  /* 0x00000000000a7805 */ /* 0x000fc4000001ff00 */
[----:B----4-:R-:W-:-:S04]  /*8640*/  LEA.HI R0, R6, R6, RZ, 0x1 ;  /* 0x0000000606007211 */ /* 0x010fc800078f08ff */
[----:B------:R-:W-:-:S05]  /*8650*/  LOP3.LUT R0, R0, 0xfffffffe, RZ, 0xc0, !PT ;  /* 0xfffffffe00007812 */ /* 0x000fca00078ec0ff */
[----:B------:R-:W-:-:S05]  /*8660*/  IMAD.IADD R0, R6, 0x1, -R0 ;  /* 0x0000000106007824 */ /* 0x000fca00078e0a00 */
[----:B------:R-:W-:Y:S01]  /*8670*/  SHF.L.U32 R34, R0, 0x1f, RZ ;  /* 0x0000001f00227819 */ /* 0x000fe200000006ff */
[----:B------:R-:W-:Y:S06]  /*8680*/  @P0 BRA `(.L_x_5459) ;  /* 0x0000000000600947 */ /* 0x000fec0003800000 */
[----:B------:R-:W3:Y:S01]  /*8690*/  LDL R6, [R1+0x74] ;  /* 0x0000740001067983 */ /* 0x000ee20000100800 */
[----:B------:R-:W-:Y:S01]  /*86a0*/  ULDC UR4, c[0x0][0x3f4] ;  /* 0x0000fd0000047ab9 */ /* 0x000fe20000000800 */
[----:B------:R-:W-:Y:S01]  /*86b0*/  IMAD.MOV.U32 R2, RZ, RZ, R4 ;  /* 0x000000ffff027224 */ /* 0x000fe200078e0004 */
[----:B------:R-:W-:Y:S01]  /*86c0*/  ISETP.GE.AND P3, PT, R209, UR4, PT ;  /* 0x00000004d1007c0c */ /* 0x000fe2000bf66270 */
[----:B--2---:R-:W-:Y:S01]  /*86d0*/  IMAD.MOV.U32 R3, RZ, RZ, R5 ;  /* 0x000000ffff037224 */ /* 0x004fe200078e0005 */
[----:B------:R-:W-:Y:S02]  /*86e0*/  ISETP.GE.AND P2, PT, R190, UR4, PT ;  /* 0x00000004be007c0c */ /* 0x000fe4000bf46270 */
[----:B------:R-:W-:Y:S01]  /*86f0*/  CS2R R12, SRZ ;  /* 0x00000000000c7805 */ /* 0x000fe2000001ff00 */
[----:B------:R-:W-:-:S08]  /*8700*/  IMAD.MOV.U32 R8, RZ, RZ, R14 ;  /* 0x000000ffff087224 */ /* 0x000fd000078e000e */
[----:B------:R-:W-:Y:S02]  /*8710*/  @!P3 IMAD.SHL.U32 R9, R209, 0x2, RZ ;  /* 0x00000002d109b824 */ /* 0x000fe400078e00ff */
[----:B------:R-:W-:-:S03]  /*8720*/  @!P2 IMAD.WIDE R2, R190, 0x2, R2 ;  /* 0x00000002be02a825 */ /* 0x000fc600078e0202 */
[-C--:B------:R-:W-:Y:S02]  /*8730*/  @!P3 IADD3 R4, P0, R4, R9.reuse, RZ ;  /* 0x000000090404b210 */ /* 0x080fe40007f1e0ff */
[----:B------:R-:W-:Y:S01]  /*8740*/  CS2R R10, SRZ ;  /* 0x00000000000a7805 */ /* 0x000fe2000001ff00 */
[----:B------:R0:W5:Y:S02]  /*8750*/  @!P2 LD.E.64 R12, desc[UR40][R2.64] ;  /* 0x00000028020ca980 */ /* 0x000164000c101b00 */
[----:B0-----:R-:W-:Y:S02]  /*8760*/  CS2R R2, SRZ ;  /* 0x0000000000027805 */ /* 0x001fe4000001ff00 */
[----:B---3--:R-:W-:Y:S02]  /*8770*/  @!P3 SHF.L.U64.HI R30, R209, 0x1, R6 ;  /* 0x00000001d11eb819 */ /* 0x008fe40000010206 */
[----:B------:R-:W-:Y:S01]  /*8780*/  @!P3 IADD3 R6, P1, R14, R9, RZ ;  /* 0x000000090e06b210 */ /* 0x000fe20007f3e0ff */
[----:B------:R-:W-:-:S02]  /*8790*/  IMAD.MOV.U32 R9, RZ, RZ, R7 ;  /* 0x000000ffff097224 */ /* 0x000fc400078e0007 */
[----:B------:R-:W-:Y:S02]  /*87a0*/  @!P3 IMAD.X R5, R5, 0x1, R30, P0 ;  /* 0x000000010505b824 */ /* 0x000fe400000e061e */
[----:B------:R-:W-:Y:S01]  /*87b0*/  @!P2 IMAD.WIDE R14, R190, 0x2, R8 ;  /* 0x00000002be0ea825 */ /* 0x000fe200078e0208 */
[----:B------:R-:W-:Y:S02]  /*87c0*/  CS2R R8, SRZ ;  /* 0x0000000000087805 */ /* 0x000fe4000001ff00 */
[----:B------:R-:W-:Y:S01]  /*87d0*/  @!P3 IADD3.X R7, R7, R30, RZ, P1, !PT ;  /* 0x0000001e0707b210 */ /* 0x000fe20000ffe4ff */
[----:B------:R0:W5:Y:S04]  /*87e0*/  @!P3 LD.E.64 R10, desc[UR40][R4.64] ;  /* 0x00000028040ab980 */ /* 0x000168000c101b00 */
[----:B------:R0:W5:Y:S04]  /*87f0*/  @!P2 LD.E.64 R2, desc[UR40][R14.64] ;  /* 0x000000280e02a980 */ /* 0x000168000c101b00 */
[----:B------:R0:W5:Y:S02]  /*8800*/  @!P3 LD.E.64 R8, desc[UR40][R6.64] ;  /* 0x000000280608b980 */ /* 0x000164000c101b00 */
.L_x_5459:
[----:B------:R-:W-:Y:S05]  /*8810*/  BSYNC B1 ;  /* 0x0000000000017941 */ /* 0x000fea0003800000 */
.L_x_5458:
[----:B0-----:R-:W3:Y:S01]  /*8820*/  LDL R15, [R1+0x14] ;  /* 0x00001400010f7983 */ /* 0x001ee20000100800 */
[----:B------:R-:W0:Y:S01]  /*8830*/  SYNCS.PHASECHK.TRANS64.TRYWAIT P0, [R17+URZ+0x38800], R34 ;  /* 0x03880022110075a7 */ /* 0x000e22000800017f */
[----:B------:R-:W-:Y:S01]  /*8840*/  LOP3.LUT R31, R31, 0x1c0, RZ, 0xc0, !PT ;  /* 0x000001c01f1f7812 */ /* 0x000fe200078ec0ff */
[----:B--2--5:R-:W-:Y:S01]  /*8850*/  IMAD.MOV.U32 R5, RZ, RZ, R2 ;  /* 0x000000ffff057224 */ /* 0x024fe200078e0002 */
[----:B------:R-:W-:Y:S01]  /*8860*/  VIADDMNMX R30, R32, -R213, 0x40, PT ;  /* 0x00000040201e7446 */ /* 0x000fe200038009d5 */
[----:B------:R-:W-:Y:S01]  /*8870*/  IMAD.MOV.U32 R6, RZ, RZ, R8 ;  /* 0x000000ffff067224 */ /* 0x000fe200078e0008 */
[----:B------:R-:W-:Y:S01]  /*8880*/  LOP3.LUT R4, R31, 0x18, R18, 0xf8, !PT ;  /* 0x000000181f047812 */ /* 0x000fe200078ef812 */
[----:B------:R-:W-:Y:S01]  /*8890*/  IMAD.MOV.U32 R14, RZ, RZ, R12 ;  /* 0x000000ffff0e7224 */ /* 0x000fe200078e000c */
[----:B------:R-:W-:Y:S01]  /*88a0*/  SHF.R.U32.HI R31, RZ, 0x3, R31 ;  /* 0x00000003ff1f7819 */ /* 0x000fe2000001161f */
[----:B------:R-:W-:Y:S01]  /*88b0*/  IMAD.MOV.U32 R7, RZ, RZ, R9 ;  /* 0x000000ffff077224 */ /* 0x000fe200078e0009 */
[----:B------:R-:W-:Y:S01]  /*88c0*/  PRMT R45, R5, 0x7610, R45 ;  /* 0x00007610052d7816 */ /* 0x000fe2000000002d */
[----:B------:R-:W-:Y:S01]  /*88d0*/  IMAD.MOV.U32 R5, RZ, RZ, R3 ;  /* 0x000000ffff057224 */ /* 0x000fe200078e0003 */
[----:B------:R-:W-:Y:S01]  /*88e0*/  LOP3.LUT R4, R4, R31, RZ, 0x3c, !PT ;  /* 0x0000001f04047212 */ /* 0x000fe200078e3cff */
[----:B------:R-:W-:Y:S01]  /*88f0*/  BSSY B1, `(.L_x_5460) ;  /* 0x000000f000017945 */ /* 0x000fe20003800000 */
[----:B------:R-:W-:Y:S01]  /*8900*/  PRMT R46, R6, 0x5410, R14 ;  /* 0x00005410062e7816 */ /* 0x000fe2000000000e */
[----:B------:R-:W-:Y:S01]  /*8910*/  IMAD.MOV.U32 R6, RZ, RZ, R10 ;  /* 0x000000ffff067224 */ /* 0x000fe200078e000a */
[----:B------:R-:W-:Y:S01]  /*8920*/  PRMT R45, R45, 0x5410, R5 ;  /* 0x000054102d2d7816 */ /* 0x000fe20000000005 */
[----:B------:R-:W-:Y:S01]  /*8930*/  IMAD.MOV.U32 R5, RZ, RZ, R13 ;  /* 0x000000ffff057224 */ /* 0x000fe200078e000d */
[----:B------:R-:W-:-:S02]  /*8940*/  PRMT R31, R7, 0x7610, R31 ;  /* 0x00007610071f7816 */ /* 0x000fc4000000001f */
[----:B------:R-:W-:Y:S02]  /*8950*/  LOP3.LUT P2, RZ, R194, 0x4, RZ, 0xc0, !PT ;  /* 0x00000004c2ff7812 */ /* 0x000fe4000784c0ff */
[----:B------:R-:W-:Y:S01]  /*8960*/  PRMT R47, R5, 0x5410, R6 ;  /* 0x00005410052f7816 */ /* 0x000fe20000000006 */
[----:B------:R-:W-:Y:S01]  /*8970*/  IMAD.MOV.U32 R5, RZ, RZ, R11 ;  /* 0x000000ffff057224 */ /* 0x000fe200078e000b */
[----:B------:R-:W-:Y:S01]  /*8980*/  ISETP.GE.AND P1, PT, R187, R30, PT ;  /* 0x0000001ebb00720c */ /* 0x000fe20003f26270 */
[----:B---3--:R-:W-:-:S04]  /*8990*/  IMAD R4, R15, 0x200, R4 ;  /* 0x000002000f047824 */ /* 0x008fc800078e0204 */
[----:B------:R-:W-:-:S04]  /*89a0*/  IMAD R15, R4, 0x2, R17 ;  /* 0x00000002040f7824 */ /* 0x000fc800078e0211 */
[C---:B------:R-:W-:Y:S02]  /*89b0*/  VIADD R4, R15.reuse, 0x20400 ;  /* 0x000204000f047836 */ /* 0x040fe40000000000 */
[----:B------:R-:W-:Y:S01]  /*89c0*/  VIADD R14, R15, 0x20440 ;  /* 0x000204400f0e7836 */ /* 0x000fe20000000000 */
[----:B0-----:R-:W-:Y:S06]  /*89d0*/  @!P0 BRA `(.L_x_5461) ;  /* 0x000001bc00688947 */ /* 0x001fec0003800000 */
.L_x_5700:
[----:B------:R-:W-:Y:S05]  /*89e0*/  BSYNC B1 ;  /* 0x0000000000017941 */ /* 0x000fea0003800000 */
.L_x_5460:
        /* <DEDUP_REMOVED lines=51> */
.L_x_5465:
[----:B------:R-:W-:Y:S05]  /*8d20*/  BSYNC B2 ;  /* 0x0000000000027941 */ /* 0x000fea0003800000 */
.L_x_5464:
        /* <DEDUP_REMOVED lines=14> */
[C---:B0-----:R-:W-:Y:S01]  /*8e10*/  FMUL.FTZ R34, R25.reuse, R27 ;  /* 0x0000001b19227220 */ /* 0x041fe20000410000 */
        /* <DEDUP_REMOVED lines=28> */
.L_x_5463:
[----:B------:R-:W-:Y:S05]  /*8fe0*/  BSYNC B1 ;  /* 0x0000000000017941 */ /* 0x000fea0003800000 */
.L_x_5462:
        /* <DEDUP_REMOVED lines=10> */
[----:B------:R-:W-:Y:S01]  /*9090*/  HADD2.F32 R25, -RZ, R45.H0_H0 ;  /* 0x2000002dff197230 */ /* 0x000fe20000004100 */
[--C-:B------:R-:W-:Y:S01]  /*90a0*/  SHF.R.U32.HI R20, RZ, 0x10, R13.reuse ;  /* 0x00000010ff147819 */ /* 0x100fe2000001160d */
[----:B------:R-:W-:Y:S01]  /*90b0*/  HADD2.F32 R21, -RZ, R46.H1_H1 ;  /* 0x3000002eff157230 */ /* 0x000fe20000004100 */
[----:B------:R-:W-:Y:S01]  /*90c0*/  SHF.R.U64 R30, R12, 0x10, R13 ;  /* 0x000000100c1e7819 */ /* 0x000fe2000000120d */
[----:B------:R-:W-:Y:S01]  /*90d0*/  HADD2.F32 R24, -RZ, R24.H0_H0 ;  /* 0x20000018ff187230 */ /* 0x000fe20000004100 */
[----:B------:R-:W-:Y:S01]  /*90e0*/  SHF.R.U64 R26, R2, 0x10, R3 ;  /* 0x00000010021a7819 */ /* 0x000fe20000001203 */
[----:B------:R-:W-:Y:S02]  /*90f0*/  HADD2.F32 R20, -RZ, R20.H0_H0 ;  /* 0x20000014ff147230 */ /* 0x000fe40000004100 */
[----:B-1----:R-:W-:-:S02]  /*9100*/  HADD2.F32 R13, -RZ, R7.H1_H1 ;  /* 0x30000007ff0d7230 */ /* 0x002fc40000004100 */
[--C-:B------:R-:W-:Y:S02]  /*9110*/  HADD2.F32 R2, -RZ, R4.reuse.H0_H0 ;  /* 0x20000004ff027230 */ /* 0x100fe40000004100 */
[----:B------:R-:W-:Y:S02]  /*9120*/  HADD2.F32 R4, -RZ, R4.H1_H1 ;  /* 0x30000004ff047230 */ /* 0x000fe40000004100 */
[C---:B------:R-:W-:Y:S01]  /*9130*/  FMUL.FTZ R27, R13.reuse, R24 ;  /* 0x000000180d1b7220 */ /* 0x040fe20000410000 */
[----:B------:R-:W-:Y:S02]  /*9140*/  HADD2.F32 R12, -RZ, R7.H0_H0 ;  /* 0x20000007ff0c7230 */ /* 0x000fe40000004100 */
[----:B------:R-:W-:Y:S01]  /*9150*/  FMUL.FTZ R29, R13, R20 ;  /* 0x000000140d1d7220 */ /* 0x000fe20000410000 */
[--C-:B------:R-:W-:Y:S02]  /*9160*/  HADD2.F32 R7, -RZ, R6.reuse.H0_H0 ;  /* 0x20000006ff077230 */ /* 0x100fe40000004100 */
[----:B------:R-:W-:Y:S01]  /*9170*/  FMUL.FTZ R13, R4, R25 ;  /* 0x00000019040d7220 */ /* 0x000fe20000410000 */
[----:B------:R-:W-:-:S02]  /*9180*/  HADD2.F32 R6, -RZ, R6.H1_H1 ;  /* 0x30000006ff067230 */ /* 0x000fc40000004100 */
[----:B------:R-:W-:Y:S01]  /*9190*/  FFMA.FTZ R28, R12, R20, -R27 ;  /* 0x000000140c1c7223 */ /* 0x000fe2000001081b */
[-C--:B------:R-:W-:Y:S01]  /*91a0*/  FMUL.FTZ R27, R4, R21.reuse ;  /* 0x00000015041b7220 */ /* 0x080fe20000410000 */
[----:B------:R-:W-:Y:S01]  /*91b0*/  FFMA.FTZ R29, R12, R24, R29 ;  /* 0x000000180c1d7223 */ /* 0x000fe2000001001d */
[C---:B------:R-:W-:Y:S01]  /*91c0*/  FFMA.FTZ R21, R2.reuse, R21, -R13 ;  /* 0x0000001502157223 */ /* 0x040fe2000001080d */
[----:B------:R-:W-:Y:S02]  /*91d0*/  HADD2.F32 R3, -RZ, R5.H0_H0 ;  /* 0x20000005ff037230 */ /* 0x000fe40000004100 */
[----:B------:R-:W-:Y:S01]  /*91e0*/  FFMA.FTZ R2, R2, R25, R27 ;  /* 0x0000001902027223 */ /* 0x000fe2000001001b */
[----:B------:R-:W-:Y:S02]  /*91f0*/  HADD2.F32 R13, -RZ, R45.H1_H1 ;  /* 0x3000002dff0d7230 */ /* 0x000fe40000004100 */
[----:B------:R-:W-:Y:S02]  /*9200*/  HADD2.F32 R12, -RZ, R47.H0_H0 ;  /* 0x2000002fff0c7230 */ /* 0x000fe40000004100 */
[----:B------:R-:W-:-:S02]  /*9210*/  HADD2.F32 R5, -RZ, R5.H1_H1 ;  /* 0x30000005ff057230 */ /* 0x000fc40000004100 */
[CC--:B------:R-:W-:Y:S01]  /*9220*/  FMUL.FTZ R24, R6.reuse, R13.reuse ;  /* 0x0000000d06187220 */ /* 0x0c0fe20000410000 */
        /* <DEDUP_REMOVED lines=8> */
[C---:B------:R-:W-:Y:S01]  /*92b0*/  FFMA.FTZ R5, R3.reuse, R4, -R6 ;  /* 0x0000000403057223 */ /* 0x040fe20000010806 */
[----:B------:R-:W-:Y:S01]  /*92c0*/  F2FP.F16.F32.PACK_AB R4, R2, R21 ;  /* 0x000000150204723e */ /* 0x000fe200000000ff */
[----:B------:R-:W-:Y:S01]  /*92d0*/  FFMA.FTZ R20, R3, R20, R25 ;  /* 0x0000001403147223 */ /* 0x000fe20000010019 */
[----:B------:R-:W-:-:S04]  /*92e0*/  F2FP.F16.F32.PACK_AB R6, R13, R24 ;  /* 0x000000180d06723e */ /* 0x000fc800000000ff */
[----:B------:R-:W-:-:S05]  /*92f0*/  F2FP.F16.F32.PACK_AB R5, R20, R5 ;  /* 0x000000051405723e */ /* 0x000fca00000000ff */
[----:B------:R1:W-:Y:S02]  /*9300*/  STS.128 [R15+0x21400], R4 ;  /* 0x021400040f007388 */ /* 0x0003e40000000c00 */
.L_x_5468:
[----:B------:R-:W-:Y:S05]  /*9310*/  BSYNC B1 ;  /* 0x0000000000017941 */ /* 0x000fea0003800000 */
.L_x_5467:
[----:B------:R-:W-:Y:S05]  /*9320*/  @P1 BRA `(.L_x_5466) ;  /* 0x0000001400cc1947 */ /* 0x000fea0003800000 */
[----:B-1----:R-:W1:Y:S01]  /*9330*/  LDS.128 R4, [R14+0x1000] ;  /* 0x001000000e047984 */ /* 0x002e620000000c00 */
[----:B------:R-:W-:Y:S01]  /*9340*/  SHF.R.U64 R25, R10, 0x10, R11 ;  /* 0x000000100a197819 */ /* 0x000fe2000000120b */
[----:B------:R-:W-:Y:S01]  /*9350*/  HADD2.F32 R13, -RZ, R46.H0_H0 ;  /* 0x2000002eff0d7230 */ /* 0x000fe20000004100 */
[----:B------:R-:W-:Y:S02]  /*9360*/  SHF.R.U32.HI R12, RZ, 0x10, R9 ;  /* 0x00000010ff0c7819 */ /* 0x000fe40000011609 */
[----:B------:R-:W-:Y:S01]  /*9370*/  SHF.R.U32.HI R10, RZ, 0x10, R11 ;  /* 0x00000010ff0a7819 */ /* 0x000fe2000001160b */
[----:B------:R-:W-:Y:S01]  /*9380*/  HADD2.F32 R11, -RZ, R47.H1_H1 ;  /* 0x3000002fff0b7230 */ /* 0x000fe20000004100 */
[----:B------:R-:W-:Y:S01]  /*9390*/  SHF.R.U64 R24, R8, 0x10, R9 ;  /* 0x0000001008187819 */ /* 0x000fe20000001209 */
[----:B------:R-:W-:Y:S02]  /*93a0*/  HADD2.F32 R12, -RZ, R12.H0_H0 ;  /* 0x2000000cff0c7230 */ /* 0x000fe40000004100 */
[----:B------:R-:W-:-:S02]  /*93b0*/  HADD2.F32 R10, -RZ, R10.H0_H0 ;  /* 0x2000000aff0a7230 */ /* 0x000fc40000004100 */
[--C-:B-1----:R-:W-:Y:S02]  /*93c0*/  HADD2.F32 R9, -RZ, R7.reuse.H1_H1 ;  /* 0x30000007ff097230 */ /* 0x102fe40000004100 */
[--C-:B------:R-:W-:Y:S02]  /*93d0*/  HADD2.F32 R2, -RZ, R4.reuse.H0_H0 ;  /* 0x20000004ff027230 */ /* 0x100fe40000004100 */
[----:B------:R-:W-:Y:S02]  /*93e0*/  HADD2.F32 R4, -RZ, R4.H1_H1 ;  /* 0x30000004ff047230 */ /* 0x000fe40000004100 */
[C---:B------:R-:W-:Y:S01]  /*93f0*/  FMUL.FTZ R15, R9.reuse, R12 ;  /* 0x0000000c090f7220 */ /* 0x040fe20000410000 */
[----:B------:R-:W-:Y:S02]  /*9400*/  HADD2.F32 R8, -RZ, R7.H0_H0 ;  /* 0x20000007ff087230 */ /* 0x000fe40000004100 */
[----:B------:R-:W-:Y:S01]  /*9410*/  FMUL.FTZ R21, R9, R10 ;  /* 0x0000000a09157220 */ /* 0x000fe20000410000 */
[----:B------:R-:W-:-:S02]  /*9420*/  HADD2.F32 R7, -RZ, R6.H0_H0 ;  /* 0x20000006ff077230 */ /* 0x000fc40000004100 */
[----:B------:R-:W-:Y:S01]  /*9430*/  FMUL.FTZ R9, R4, R13 ;  /* 0x0000000d04097220 */ /* 0x000fe20000410000 */
        /* <DEDUP_REMOVED lines=24> */
[----:B------:R2:W-:Y:S01]  /*95c0*/  STS.128 [R14+0x1000], R4 ;  /* 0x001000040e007388 */ /* 0x0005e20000000c00 */
[----:B------:R-:W-:Y:S05]  /*95d0*/  BRA `(.L_x_5466) ;  /* 0x0000001400207947 */ /* 0x000fea0003800000 */
.L_x_5453:
        /* <DEDUP_REMOVED lines=46> */
[----:B---3--:R-:W-:-:S05]  /*98c0*/  @!P1 IADD3 R4, P2, R14, R5, RZ ;  /* 0x000000050e049210 */ /* 0x008fca0007f5e0ff */
[----:B------:R-:W2:Y:S01]  /*98d0*/  @!P1 LD.E.128 R8, desc[UR40][R8.64] ;  /* 0x0000002808089980 */ /* 0x000ea2000c101d00 */
[----:B----4-:R-:W-:-:S06]  /*98e0*/  @!P1 IMAD.X R5, R3, 0x1, R6, P2 ;  /* 0x0000000103059824 */ /* 0x010fcc00010e0606 */
        /* <DEDUP_REMOVED lines=11> */
[----:B------:R-:W-:Y:S02]  /*99a0*/  IMAD.MOV.U32 R0, RZ, RZ, R2 ;  /* 0x000000ffff007224 */ /* 0x000fe400078e0002 */
[----:B------:R-:W-:Y:S02]  /*99b0*/  @!P1 IMAD.MOV.U32 R3, RZ, RZ, R9 ;  /* 0x000000ffff039224 */ /* 0x000fe400078e0009 */
[----:B---3--:R-:W-:Y:S01]  /*99c0*/  @!P1 IMAD.MOV.U32 R29, RZ, RZ, R5 ;  /* 0x000000ffff1d9224 */ /* 0x008fe200078e0005 */
[----:B------:R-:W-:Y:S01]  /*99d0*/  PRMT R54, R54, 0x5410, R0 ;  /* 0x0000541036367816 */ /* 0x000fe20000000000 */
[----:B------:R-:W-:Y:S02]  /*99e0*/  IMAD.MOV.U32 R0, RZ, RZ, R20 ;  /* 0x000000ffff007224 */ /* 0x000fe400078e0014 */
[----:B------:R-:W-:Y:S02]  /*99f0*/  @!P1 IMAD.MOV.U32 R30, RZ, RZ, R6 ;  /* 0x000000ffff1e9224 */ /* 0x000fe400078e0006 */
[----:B------:R-:W-:Y:S01]  /*9a00*/  @!P1 IMAD.MOV.U32 R21, RZ, RZ, R11 ;  /* 0x000000ffff159224 */ /* 0x000fe200078e000b */
[----:B------:R-:W-:Y:S01]  /*9a10*/  PRMT R35, R0, 0x7610, R35 ;  /* 0x0000761000237816 */ /* 0x000fe20000000023 */
[----:B------:R-:W-:-:S02]  /*9a20*/  @!P1 IMAD.MOV.U32 R28, RZ, RZ, R4 ;  /* 0x000000ffff1c9224 */ /* 0x000fc400078e0004 */
[----:B------:R-:W-:Y:S02]  /*9a30*/  @!P1 IMAD.MOV.U32 R31, RZ, RZ, R7 ;  /* 0x000000ffff1f9224 */ /* 0x000fe400078e0007 */
        /* <DEDUP_REMOVED lines=9> */
[----:B-----5:R-:W-:-:S02]  /*9ad0*/  PRMT R32, R8, 0x7610, R32 ;  /* 0x0000761008207816 */ /* 0x020fc40000000020 */
[----:B------:R-:W-:Y:S02]  /*9ae0*/  CS2R R4, SRZ ;  /* 0x0000000000047805 */ /* 0x000fe4000001ff00 */
[----:B------:R-:W-:Y:S02]  /*9af0*/  PRMT R54, R0, 0x7610, R54 ;  /* 0x0000761000367816 */ /* 0x000fe40000000036 */
[----:B01--4-:R-:W-:-:S07]  /*9b00*/  PRMT R50, R6, 0x7610, R50 ;  /* 0x0000761006327816 */ /* 0x013fce0000000032 */
.L_x_5710:
        /* <DEDUP_REMOVED lines=24> */
.L_x_5471:
[----:B------:R-:W-:Y:S05]  /*9c90*/  BSYNC B1 ;  /* 0x0000000000017941 */ /* 0x000fea0003800000 */
.L_x_5470:
        /* <DEDUP_REMOVED lines=12> */
[----:B------:R-:W-:-:S02]  /*9d60*/  IMAD.MOV.U32 R14, RZ, RZ, R7 ;  /* 0x000000ffff0e7224 */ /* 0x000fc400078e0007 */
[----:B------:R-:W-:Y:S01]  /*9d70*/  IMAD.MOV.U32 R24, RZ, RZ, R9 ;  /* 0x000000ffff187224 */ /* 0x000fe200078e0009 */
[----:B------:R-:W-:Y:S01]  /*9d80*/  PRMT R42, R13, 0x7610, R42 ;  /* 0x000076100d2a7816 */ /* 0x000fe2000000002a */
[----:B------:R-:W-:Y:S01]  /*9d90*/  IMAD.IADD R36, R18, 0x1, R37 ;  /* 0x0000000112247824 */ /* 0x000fe200078e0225 */
[----:B------:R-:W-:Y:S02]  /*9da0*/  PRMT R35, R35, 0x5410, R14 ;  /* 0x0000541023237816 */ /* 0x000fe4000000000e */
[----:B------:R-:W-:Y:S01]  /*9db0*/  PRMT R57, R15, 0x5410, R24 ;  /* 0x000054100f397816 */ /* 0x000fe20000000018 */
[----:B0-----:R-:W-:Y:S06]  /*9dc0*/  @!P1 BRA `(.L_x_5473) ;  /* 0x000001ac00e89947 */ /* 0x001fec0003800000 */
.L_x_5711:
[----:B------:R-:W-:Y:S05]  /*9dd0*/  BSYNC B1 ;  /* 0x0000000000017941 */ /* 0x000fea0003800000 */
.L_x_5472:
[----:B------:R-:W-:Y:S01]  /*9de0*/  BSSY B1, `(.L_x_5474) ;  /* 0x0000064000017945 */ /* 0x000fe20003800000 */
[----:B------:R-:W-:Y:S01]  /*9df0*/  IMAD.MOV.U32 R33, RZ, RZ, R10 ;  /* 0x000000ffff217224 */ /* 0x000fe200078e000a */
[----:B------:R-:W-:Y:S01]  /*9e00*/  LOP3.LUT R36, R36, 0x38, RZ, 0xc0, !PT ;  /* 0x0000003824247812 */ /* 0x000fe200078ec0ff */
[----:B------:R-:W-:Y:S01]  /*9e10*/  IMAD.MOV.U32 R34, RZ, RZ, R11 ;  /* 0x000000ffff227224 */ /* 0x000fe200078e000b */
[----:B------:R-:W-:Y:S06]  /*9e20*/  @P2 BRA `(.L_x_5475) ;  /* 0x00000004007c2947 */ /* 0x000fec0003800000 */
[----:B------:R-:W2:Y:S01]  /*9e30*/  LDL R25, [R1+0x14] ;  /* 0x0000140001197983 */ /* 0x000ea20000100800 */
[----:B0-----:R-:W-:Y:S01]  /*9e40*/  IMAD.SHL.U32 R12, R194, 0x40, RZ ;  /* 0x00000040c20c7824 */ /* 0x001fe200078e00ff */
[--C-:B------:R-:W-:Y:S01]  /*9e50*/  SHF.R.U64 R28, R28, 0x10, R29.reuse ;  /* 0x000000101c1c7819 */ /* 0x100fe2000000121d */
[----:B------:R-:W-:Y:S01]  /*9e60*/  HADD2.F32 R47, -RZ, R47.H0_H0 ;  /* 0x2000002fff2f7230 */ /* 0x000fe20000004100 */
[----:B------:R-:W-:Y:S01]  /*9e70*/  SHF.R.U32.HI R49, RZ, 0x10, R29 ;  /* 0x00000010ff317819 */ /* 0x000fe2000001161d */
[----:B------:R-:W-:Y:S01]  /*9e80*/  HADD2.F32 R46, -RZ, R46.H0_H0 ;  /* 0x2000002eff2e7230 */ /* 0x000fe20000004100 */
[----:B------:R-:W-:Y:S01]  /*9e90*/  LOP3.LUT R13, R12, 0x1c0, RZ, 0xc0, !PT ;  /* 0x000001c00c0d7812 */ /* 0x000fe200078ec0ff */
[----:B------:R-:W-:Y:S01]  /*9ea0*/  HADD2.F32 R50, -RZ, R50.H0_H0 ;  /* 0x20000032ff327230 */ /* 0x000fe20000004100 */
[----:B------:R-:W-:Y:S01]  /*9eb0*/  SHF.R.U64 R2, R2, 0x10, R3 ;  /* 0x0000001002027819 */ /* 0x000fe20000001203 */
[----:B------:R-:W-:Y:S01]  /*9ec0*/  HADD2.F32 R49, -RZ, R49.H0_H0 ;  /* 0x20000031ff317230 */ /* 0x000fe20000004100 */
[----:B------:R-:W-:-:S02]  /*9ed0*/  LOP3.LUT R12, R13, 0x38, R18, 0xf8, !PT ;  /* 0x000000380d0c7812 */ /* 0x000fc400078ef812 */
[----:B------:R-:W-:Y:S02]  /*9ee0*/  SHF.R.U32.HI R15, RZ, 0x3, R13 ;  /* 0x00000003ff0f7819 */ /* 0x000fe4000001160d */
[----:B------:R-:W-:Y:S02]  /*9ef0*/  SHF.R.U32.HI R48, RZ, 0x10, R3 ;  /* 0x00000010ff307819 */ /* 0x000fe40000011603 */
[----:B------:R-:W-:Y:S02]  /*9f00*/  LOP3.LUT R12, R12, R15, RZ, 0x3c, !PT ;  /* 0x0000000f0c0c7212 */ /* 0x000fe400078e3cff */
[----:B------:R-:W-:Y:S02]  /*9f10*/  LOP3.LUT R24, R15, R36, R13, 0x1e, !PT ;  /* 0x000000240f187212 */ /* 0x000fe400078e1e0d */
[----:B------:R-:W-:Y:S02]  /*9f20*/  SHF.R.U64 R3, R20, 0x10, R21 ;  /* 0x0000001014037819 */ /* 0x000fe40000001215 */
[----:B------:R-:W-:-:S02]  /*9f30*/  SHF.R.U64 R20, R30, 0x10, R31 ;  /* 0x000000101e147819 */ /* 0x000fc4000000121f */
[----:B------:R-:W-:Y:S01]  /*9f40*/  SHF.R.U32.HI R53, RZ, 0x10, R31 ;  /* 0x00000010ff357819 */ /* 0x000fe2000001161f */
[----:B------:R-:W-:Y:S01]  /*9f50*/  HADD2.F32 R3, -RZ, R3.H0_H0 ;  /* 0x20000003ff037230 */ /* 0x000fe20000004100 */
[----:B------:R-:W-:Y:S01]  /*9f60*/  SHF.R.U32.HI R40, RZ, 0x10, R21 ;  /* 0x00000010ff287819 */ /* 0x000fe20000011615 */
[C---:B--2---:R-:W-:Y:S02]  /*9f70*/  IMAD R12, R25.reuse, 0x200, R12 ;  /* 0x00000200190c7824 */ /* 0x044fe400078e020c */
[----:B------:R-:W-:Y:S02]  /*9f80*/  IMAD R24, R25, 0x200, R24 ;  /* 0x0000020019187824 */ /* 0x000fe400078e0218 */
[--C-:B------:R-:W-:Y:S02]  /*9f90*/  IMAD R37, R12, 0x2, R17.reuse ;  /* 0x000000020c257824 */ /* 0x100fe400078e0211 */
[----:B------:R-:W-:-:S03]  /*9fa0*/  IMAD R38, R24, 0x2, R17 ;  /* 0x0000000218267824 */ /* 0x000fc600078e0211 */
[----:B------:R-:W0:Y:S04]  /*9fb0*/  LDS.128 R12, [R37+0x20400] ;  /* 0x02040000250c7984 */ /* 0x000e280000000c00 */
[----:B------:R-:W1:Y:S01]  /*9fc0*/  LDS.128 R24, [R38+0x20400] ;  /* 0x0204000026187984 */ /* 0x000e620000000c00 */
[--C-:B0-----:R-:W-:Y:S02]  /*9fd0*/  HADD2.F32 R41, -RZ, R15.reuse.H0_H0 ;  /* 0x2000000fff297230 */ /* 0x101fe40000004100 */
[----:B------:R-:W-:Y:S02]  /*9fe0*/  HADD2.F32 R29, -RZ, R15.H1_H1 ;  /* 0x3000000fff1d7230 */ /* 0x000fe40000004100 */
[----:B-1----:R-:W-:Y:S02]  /*9ff0*/  HADD2.F32 R15, -RZ, R25.H0_H0 ;  /* 0x20000019ff0f7230 */ /* 0x002fe40000004100 */
[----:B------:R-:W-:-:S02]  /*a000*/  HADD2.F32 R30, -RZ, R13.H0_H0 ;  /* 0x2000000dff1e7230 */ /* 0x000fc40000004100 */
[----:B------:R-:W-:Y:S02]  /*a010*/  HADD2.F32 R44, -RZ, R25.H1_H1 ;  /* 0x30000019ff2c7230 */ /* 0x000fe40000004100 */
[C---:B------:R-:W-:Y:S01]  /*a020*/  FMUL.FTZ R25, R15.reuse, R47 ;  /* 0x0000002f0f197220 */ /* 0x040fe20000410000 */
[-C--:B------:R-:W-:Y:S01]  /*a030*/  FMUL.FTZ R51, R15, R46.reuse ;  /* 0x0000002e0f337220 */ /* 0x080fe20000410000 */
[----:B------:R-:W-:Y:S02]  /*a040*/  HADD2.F32 R31, -RZ, R13.H1_H1 ;  /* 0x3000000dff1f7230 */ /* 0x000fe40000004100 */
[----:B------:R-:W-:Y:S01]  /*a050*/  FFMA.FTZ R15, R30, R46, -R25 ;  /* 0x0000002e1e0f7223 */ /* 0x000fe20000010819 */
[----:B------:R-:W-:Y:S02]  /*a060*/  HADD2.F32 R46, -RZ, R48.H0_H0 ;  /* 0x20000030ff2e7230 */ /* 0x000fe40000004100 */
[----:B------:R-:W-:Y:S01]  /*a070*/  FMUL.FTZ R52, R44, R49 ;  /* 0x000000312c347220 */ /* 0x000fe20000410000 */
[----:B------:R-:W-:-:S02]  /*a080*/  HADD2.F32 R45, -RZ, R27.H0_H0 ;  /* 0x2000001bff2d7230 */ /* 0x000fc40000004100 */
[----:B------:R-:W-:Y:S01]  /*a090*/  FFMA.FTZ R25, R30, R47, R51 ;  /* 0x0000002f1e197223 */ /* 0x000fe20000010033 */
[----:B------:R-:W-:Y:S02]  /*a0a0*/  HADD2.F32 R48, -RZ, R32.H0_H0 ;  /* 0x20000020ff307230 */ /* 0x000fe40000004100 */
[-C--:B------:R-:W-:Y:S01]  /*a0b0*/  FMUL.FTZ R32, R44, R46.reuse ;  /* 0x0000002e2c207220 */ /* 0x080fe20000410000 */
[----:B------:R-:W-:Y:S01]  /*a0c0*/  FFMA.FTZ R30, R31, R46, -R52 ;  /* 0x0000002e1f1e7223 */ /* 0x000fe20000010834 */
[----:B------:R-:W-:Y:S01]  /*a0d0*/  FMUL.FTZ R44, R45, R50 ;  /* 0x000000322d2c7220 */ /* 0x000fe20000410000 */
[----:B------:R-:W-:Y:S02]  /*a0e0*/  HADD2.F32 R43, -RZ, R27.H1_H1 ;  /* 0x3000001bff2b7230 */ /* 0x000fe40000004100 */
[----:B------:R-:W-:Y:S01]  /*a0f0*/  FFMA.FTZ R32, R31, R49, R32 ;  /* 0x000000311f207223 */ /* 0x000fe20000010020 */
[----:B------:R-:W-:Y:S02]  /*a100*/  HADD2.F32 R52, -RZ, R53.H0_H0 ;  /* 0x20000035ff347230 */ /* 0x000fe40000004100 */
[-C--:B------:R-:W-:Y:S01]  /*a110*/  FFMA.FTZ R31, R41, R48.reuse, -R44 ;  /* 0x00000030291f7223 */ /* 0x080fe2000001082c */
[----:B------:R-:W-:Y:S01]  /*a120*/  FMUL.FTZ R45, R45, R48 ;  /* 0x000000302d2d7220 */ /* 0x000fe20000410000 */
[----:B------:R-:W-:Y:S01]  /*a130*/  HADD2.F32 R44, -RZ, R40.H0_H0 ;  /* 0x20000028ff2c7230 */ /* 0x000fe20000004100 */
[----:B------:R-:W-:Y:S01]  /*a140*/  F2FP.F16.F32.PACK_AB R25, R32, R25 ;  /* 0x000000192019723e */ /* 0x000fe200000000ff */
[----:B------:R-:W-:-:S02]  /*a150*/  HADD2.F32 R39, -RZ, R24.H0_H0 ;  /* 0x20000018ff277230 */ /* 0x000fc40000004100 */
[----:B------:R-:W-:Y:S01]  /*a160*/  FMUL.FTZ R48, R43, R52 ;  /* 0x000000342b307220 */ /* 0x000fe20000410000 */
[--C-:B------:R-:W-:Y:S02]  /*a170*/  HADD2.F32 R46, -RZ, R54.reuse.H0_H0 ;  /* 0x20000036ff2e7230 */ /* 0x100fe40000004100 */
[----:B------:R-:W-:Y:S01]  /*a180*/  FFMA.FTZ R41, R41, R50, R45 ;  /* 0x0000003229297223 */ /* 0x000fe2000001002d */
[----:B------:R-:W-:Y:S02]  /*a190*/  HADD2.F32 R40, -RZ, R54.H1_H1 ;  /* 0x30000036ff287230 */ /* 0x000fe40000004100 */
[-C--:B------:R-:W-:Y:S01]  /*a1a0*/  FMUL.FTZ R58, R43, R44.reuse ;  /* 0x0000002c2b3a7220 */ /* 0x080fe20000410000 */
[----:B------:R-:W-:Y:S02]  /*a1b0*/  HADD2.F32 R21, -RZ, R12.H0_H0 ;  /* 0x2000000cff157230 */ /* 0x000fe40000004100 */
[----:B------:R-:W-:Y:S01]  /*a1c0*/  FFMA.FTZ R54, R29, R44, -R48 ;  /* 0x0000002c1d367223 */ /* 0x000fe20000010830 */
[----:B------:R-:W-:-:S02]  /*a1d0*/  HADD2.F32 R27, -RZ, R26.H0_H0 ;  /* 0x2000001aff1b7230 */ /* 0x000fc40000004100 */
[C---:B------:R-:W-:Y:S01]  /*a1e0*/  FMUL.FTZ R50, R39.reuse, R46 ;  /* 0x0000002e27327220 */ /* 0x040fe20000410000 */
[----:B------:R-:W-:Y:S02]  /*a1f0*/  HADD2.F32 R48, -RZ, R55.H0_H0 ;  /* 0x20000037ff307230 */ /* 0x000fe40000004100 */
[----:B------:R-:W-:Y:S01]  /*a200*/  FMUL.FTZ R39, R39, R40 ;  /* 0x0000002827277220 */ /* 0x000fe20000410000 */
[----:B------:R-:W-:Y:S02]  /*a210*/  HADD2.F32 R44, -RZ, R35.H0_H0 ;  /* 0x20000023ff2c7230 */ /* 0x000fe40000004100 */
[----:B------:R-:W-:Y:S01]  /*a220*/  FFMA.FTZ R58, R29, R52, R58 ;  /* 0x000000341d3a7223 */ /* 0x000fe2000001003a */
[----:B------:R-:W-:Y:S01]  /*a230*/  FFMA.FTZ R50, R21, R40, -R50 ;  /* 0x0000002815327223 */ /* 0x000fe20000010832 */
[----:B------:R-:W-:Y:S02]  /*a240*/  HADD2.F32 R13, -RZ, R14.H0_H0 ;  /* 0x2000000eff0d7230 */ /* 0x000fe40000004100 */
[C---:B------:R-:W-:Y:S01]  /*a250*/  FMUL.FTZ R52, R27.reuse, R48 ;  /* 0x000000301b347220 */ /* 0x040fe20000410000 */
[----:B------:R-:W-:Y:S01]  /*a260*/  FMUL.FTZ R40, R27, R44 ;  /* 0x0000002c1b287220 */ /* 0x000fe20000410000 */
[----:B------:R-:W-:-:S02]  /*a270*/  HADD2.F32 R24, -RZ, R24.H1_H1 ;  /* 0x30000018ff187230 */ /* 0x000fc40000004100 */
[----:B------:R-:W-:Y:S01]  /*a280*/  FFMA.FTZ R39, R21, R46, R39 ;  /* 0x0000002e15277223 */ /* 0x000fe20000010027 */
[----:B------:R-:W-:Y:S02]  /*a290*/  HADD2.F32 R26, -RZ, R26.H1_H1 ;  /* 0x3000001aff1a7230 */ /* 0x000fe40000004100 */
[C---:B------:R-:W-:Y:S01]  /*a2a0*/  FFMA.FTZ R52, R13.reuse, R44, -R52 ;  /* 0x0000002c0d347223 */ /* 0x040fe20000010834 */
[----:B------:R-:W-:Y:S02]  /*a2b0*/  HADD2.F32 R27, -RZ, R28.H0_H0 ;  /* 0x2000001cff1b7230 */ /* 0x000fe40000004100 */
[----:B------:R-:W-:Y:S01]  /*a2c0*/  FFMA.FTZ R40, R13, R48, R40 ;  /* 0x000000300d287223 */ /* 0x000fe20000010028 */
[----:B------:R-:W-:Y:S02]  /*a2d0*/  HADD2.F32 R29, -RZ, R20.H0_H0 ;  /* 0x20000014ff1d7230 */ /* 0x000fe40000004100 */
        /* <DEDUP_REMOVED lines=18> */
[----:B------:R-:W-:-:S05]  /*a400*/  F2FP.F16.F32.PACK_AB R26, R29, R40 ;  /* 0x000000281d1a723e */ /* 0x000fca00000000ff */
[----:B------:R1:W-:Y:S02]  /*a410*/  STS.128 [R38+0x20400], R24 ;  /* 0x0204001826007388 */ /* 0x0003e40000000c00 */
.L_x_5475:
[----:B------:R-:W-:Y:S05]  /*a420*/  BSYNC B1 ;  /* 0x0000000000017941 */ /* 0x000fea0003800000 */
.L_x_5474:
[----:B------:R-:W-:Y:S02]  /*a430*/  PRMT R35, R33, 0x7610, R35 ;  /* 0x0000761021237816 */ /* 0x000fe40000000023 */
[----:B------:R-:W-:Y:S01]  /*a440*/  PRMT R40, R34, 0x7610, R40 ;  /* 0x0000761022287816 */ /* 0x000fe20000000028 */
[----:B------:R-:W-:Y:S06]  /*a450*/  @P0 BRA `(.L_x_5466) ;  /* 0x0000000400800947 */ /* 0x000fec0003800000 */
[----:B------:R-:W2:Y:S01]  /*a460*/  LDL R41, [R1+0x78] ;  /* 0x0000780001297983 */ /* 0x000ea20000100800 */
[----:B01----:R-:W-:-:S04]  /*a470*/  VIADD R12, R187, 0x20 ;  /* 0x00000020bb0c7836 */ /* 0x003fc80000000000 */
[----:B------:R-:W-:Y:S01]  /*a480*/  IMAD.SHL.U32 R3, R12, 0x40, RZ ;  /* 0x000000400c037824 */ /* 0x000fe200078e00ff */
[----:B------:R-:W-:-:S04]  /*a490*/  SHF.R.S32.HI R2, RZ, 0x1f, R12 ;  /* 0x0000001fff027819 */ /* 0x000fc8000001140c */
[----:B------:R-:W-:Y:S02]  /*a4a0*/  LEA.HI R2, R2, R12, RZ, 0x3 ;  /* 0x0000000c02027211 */ /* 0x000fe400078f18ff */
[----:B------:R-:W-:-:S03]  /*a4b0*/  LOP3.LUT R3, R3, 0x1c0, RZ, 0xc0, !PT ;  /* 0x000001c003037812 */ /* 0x000fc600078ec0ff */
[----:B------:R-:W-:Y:S01]  /*a4c0*/  IMAD.SHL.U32 R2, R2, 0x40, RZ ;  /* 0x0000004002027824 */ /* 0x000fe200078e00ff */
[----:B------:R-:W-:-:S04]  /*a4d0*/  SHF.R.U32.HI R12, RZ, 0x3, R3 ;  /* 0x00000003ff0c7819 */ /* 0x000fc80000011603 */
[----:B------:R-:W-:Y:S02]  /*a4e0*/  LOP3.LUT R36, R12, R36, R3, 0x1e, !PT ;  /* 0x000000240c247212 */ /* 0x000fe400078e1e03 */
[----:B------:R-:W-:-:S05]  /*a4f0*/  LOP3.LUT R3, R2, 0xfffffe00, RZ, 0xc0, !PT ;  /* 0xfffffe0002037812 */ /* 0x000fca00078ec0ff */
[----:B------:R-:W-:-:S04]  /*a500*/  IMAD.IADD R2, R3, 0x1, R36 ;  /* 0x0000000103027824 */ /* 0x000fc800078e0224 */
[----:B------:R-:W-:-:S05]  /*a510*/  IMAD R2, R2, 0x2, R17 ;  /* 0x0000000202027824 */ /* 0x000fca00078e0211 */
[----:B------:R-:W0:Y:S01]  /*a520*/  LDS.128 R24, [R2+0x20400] ;  /* 0x0204000002187984 */ /* 0x000e220000000c00 */
[----:B------:R-:W-:Y:S02]  /*a530*/  SHF.R.U64 R3, R8, 0x10, R9 ;  /* 0x0000001008037819 */ /* 0x000fe40000001209 */
[--C-:B------:R-:W-:Y:S02]  /*a540*/  SHF.R.U64 R8, R4, 0x10, R5.reuse ;  /* 0x0000001004087819 */ /* 0x100fe40000001205 */
[----:B------:R-:W-:Y:S01]  /*a550*/  SHF.R.U32.HI R32, RZ, 0x10, R5 ;  /* 0x00000010ff207819 */ /* 0x000fe20000011605 */
[----:B------:R-:W-:Y:S01]  /*a560*/  HADD2.F32 R31, -RZ, R55.H1_H1 ;  /* 0x30000037ff1f7230 */ /* 0x000fe20000004100 */
[----:B------:R-:W-:Y:S01]  /*a570*/  SHF.R.U64 R5, R6, 0x10, R7 ;  /* 0x0000001006057819 */ /* 0x000fe20000001207 */
[----:B------:R-:W-:Y:S01]  /*a580*/  HADD2.F32 R29, -RZ, R57.H1_H1 ;  /* 0x30000039ff1d7230 */ /* 0x000fe20000004100 */
[----:B------:R-:W-:Y:S01]  /*a590*/  SHF.R.U32.HI R33, RZ, 0x10, R9 ;  /* 0x00000010ff217819 */ /* 0x000fe20000011609 */
[----:B------:R-:W-:Y:S01]  /*a5a0*/  HADD2.F32 R32, -RZ, R32.H0_H0 ;  /* 0x20000020ff207230 */ /* 0x000fe20000004100 */
[----:B------:R-:W-:-:S02]  /*a5b0*/  SHF.R.U32.HI R37, RZ, 0x10, R7 ;  /* 0x00000010ff257819 */ /* 0x000fc40000011607 */
[----:B------:R-:W-:Y:S01]  /*a5c0*/  SHF.R.U32.HI R39, RZ, 0x10, R11 ;  /* 0x00000010ff277819 */ /* 0x000fe2000001160b */
[--C-:B0-----:R-:W-:Y:S02]  /*a5d0*/  HADD2.F32 R6, -RZ, R25.reuse.H0_H0 ;  /* 0x20000019ff067230 */ /* 0x101fe40000004100 */
[----:B------:R-:W-:-:S03]  /*a5e0*/  HADD2.F32 R25, -RZ, R25.H1_H1 ;  /* 0x30000019ff197230 */ /* 0x000fc60000004100 */
[C---:B------:R-:W-:Y:S01]  /*a5f0*/  FMUL.FTZ R30, R6.reuse, R31 ;  /* 0x0000001f061e7220 */ /* 0x040fe20000410000 */
[----:B------:R-:W-:Y:S01]  /*a600*/  FMUL.FTZ R34, R6, R29 ;  /* 0x0000001d06227220 */ /* 0x000fe20000410000 */
[----:B------:R-:W-:Y:S02]  /*a610*/  HADD2.F32 R20, -RZ, R24.H0_H0 ;  /* 0x20000018ff147230 */ /* 0x000fe40000004100 */
[----:B------:R-:W-:Y:S01]  /*a620*/  FMUL.FTZ R36, R25, R32 ;  /* 0x0000002019247220 */ /* 0x000fe20000410000 */
[--C-:B------:R-:W-:Y:S01]  /*a630*/  HADD2.F32 R28, -RZ, R27.reuse.H0_H0 ;  /* 0x2000001bff1c7230 */ /* 0x100fe20000004100 */
[----:B------:R-:W-:Y:S01]  /*a640*/  SHF.R.U64 R4, R10, 0x10, R11 ;  /* 0x000000100a047819 */ /* 0x000fe2000000120b */
[----:B------:R-:W-:Y:S02]  /*a650*/  HADD2.F32 R21, -RZ, R26.H0_H0 ;  /* 0x2000001aff157230 */ /* 0x000fe40000004100 */
[----:B------:R-:W-:Y:S02]  /*a660*/  HADD2.F32 R27, -RZ, R27.H1_H1 ;  /* 0x3000001bff1b7230 */ /* 0x000fe40000004100 */
[----:B------:R-:W-:-:S02]  /*a670*/  HADD2.F32 R24, -RZ, R24.H1_H1 ;  /* 0x30000018ff187230 */ /* 0x000fc40000004100 */
[----:B------:R-:W-:Y:S02]  /*a680*/  HADD2.F32 R3, -RZ, R3.H0_H0 ;  /* 0x20000003ff037230 */ /* 0x000fe40000004100 */
[----:B------:R-:W-:Y:S01]  /*a690*/  HADD2.F32 R26, -RZ, R26.H1_H1 ;  /* 0x3000001aff1a7230 */ /* 0x000fe20000004100 */
[----:B--2---:R-:W0:Y:S02]  /*a6a0*/  LDS.128 R12, [R41+0x20400] ;  /* 0x02040000290c7984 */ /* 0x004e240000000c00 */
[--C-:B0-----:R-:W-:Y:S02]  /*a6b0*/  HADD2.F32 R9, -RZ, R13.reuse.H0_H0 ;  /* 0x2000000dff097230 */ /* 0x101fe40000004100 */
[----:B------:R-:W-:-:S03]  /*a6c0*/  HADD2.F32 R13, -RZ, R13.H1_H1 ;  /* 0x3000000dff0d7230 */ /* 0x000fc60000004100 */
[C---:B------:R-:W-:Y:S01]  /*a6d0*/  FFMA.FTZ R6, R9.reuse, R29, -R30 ;  /* 0x0000001d09067223 */ /* 0x040fe2000001081e */
[----:B------:R-:W-:Y:S02]  /*a6e0*/  HADD2.F32 R30, -RZ, R33.H0_H0 ;  /* 0x20000021ff1e7230 */ /* 0x000fe40000004100 */
[----:B------:R-:W-:Y:S02]  /*a6f0*/  HADD2.F32 R29, -RZ, R42.H1_H1 ;  /* 0x3000002aff1d7230 */ /* 0x000fe40000004100 */
[----:B------:R-:W-:Y:S01]  /*a700*/  FFMA.FTZ R34, R9, R31, R34 ;  /* 0x0000001f09227223 */ /* 0x000fe20000010022 */
[----:B------:R-:W-:Y:S02]  /*a710*/  HADD2.F32 R7, -RZ, R12.H0_H0 ;  /* 0x2000000cff077230 */ /* 0x000fe40000004100 */
[-C--:B------:R-:W-:Y:S01]  /*a720*/  FMUL.FTZ R38, R25, R30.reuse ;  /* 0x0000001e19267220 */ /* 0x080fe20000410000 */
[----:B------:R-:W-:Y:S02]  /*a730*/  HADD2.F32 R9, -RZ, R57.H0_H0 ;  /* 0x20000039ff097230 */ /* 0x000fe40000004100 */
[C---:B------:R-:W-:Y:S01]  /*a740*/  FFMA.FTZ R25, R13.reuse, R30, -R36 ;  /* 0x0000001e0d197223 */ /* 0x040fe20000010824 */
[C---:B------:R-:W-:Y:S01]  /*a750*/  FMUL.FTZ R30, R20.reuse, R29 ;  /* 0x0000001d141e7220 */ /* 0x040fe20000410000 */
[----:B------:R-:W-:Y:S01]  /*a760*/  FFMA.FTZ R31, R13, R32, R38 ;  /* 0x000000200d1f7223 */ /* 0x000fe20000010026 */
[----:B------:R-:W-:-:S02]  /*a770*/  FMUL.FTZ R20, R20, R9 ;  /* 0x0000000914147220 */ /* 0x000fc40000410000 */
[C---:B------:R-:W-:Y:S01]  /*a780*/  FFMA.FTZ R13, R7.reuse, R9, -R30 ;  /* 0x00000009070d7223 */ /* 0x040fe2000001081e */
[--C-:B------:R-:W-:Y:S02]  /*a790*/  HADD2.F32 R9, -RZ, R35.reuse.H0_H0 ;  /* 0x20000023ff097230 */ /* 0x100fe40000004100 */
[----:B------:R-:W-:Y:S02]  /*a7a0*/  HADD2.F32 R35, -RZ, R35.H1_H1 ;  /* 0x30000023ff237230 */ /* 0x000fe40000004100 */
[----:B------:R-:W-:Y:S01]  /*a7b0*/  FFMA.FTZ R29, R7, R29, R20 ;  /* 0x0000001d071d7223 */ /* 0x000fe20000010014 */
[----:B------:R-:W-:Y:S02]  /*a7c0*/  HADD2.F32 R42, -RZ, R42.H0_H0 ;  /* 0x2000002aff2a7230 */ /* 0x000fe40000004100 */
[----:B------:R-:W-:Y:S02]  /*a7d0*/  HADD2.F32 R11, -RZ, R15.H0_H0 ;  /* 0x2000000fff0b7230 */ /* 0x000fe40000004100 */
[----:B------:R-:W-:Y:S01]  /*a7e0*/  FMUL.FTZ R32, R28, R35 ;  /* 0x000000231c207220 */ /* 0x000fe20000410000 */
[----:B------:R-:W-:-:S02]  /*a7f0*/  HADD2.F32 R7, -RZ, R40.H0_H0 ;  /* 0x20000028ff077230 */ /* 0x000fc40000004100 */
[----:B------:R-:W-:Y:S01]  /*a800*/  FMUL.FTZ R33, R21, R42 ;  /* 0x0000002a15217220 */ /* 0x000fe20000410000 */
[----:B------:R-:W-:Y:S02]  /*a810*/  HADD2.F32 R10, -RZ, R14.H0_H0 ;  /* 0x2000000eff0a7230 */ /* 0x000fe40000004100 */
[----:B------:R-:W-:Y:S02]  /*a820*/  HADD2.F32 R30, -RZ, R37.H0_H0 ;  /* 0x20000025ff1e7230 */ /* 0x000fe40000004100 */
[----:B------:R-:W-:Y:S02]  /*a830*/  HADD2.F32 R20, -RZ, R39.H0_H0 ;  /* 0x20000027ff147230 */ /* 0x000fe40000004100 */
[-C--:B------:R-:W-:Y:S01]  /*a840*/  FMUL.FTZ R28, R28, R7.reuse ;  /* 0x000000071c1c7220 */ /* 0x080fe20000410000 */
[----:B------:R-:W-:Y:S01]  /*a850*/  FFMA.FTZ R32, R11, R7, -R32 ;  /* 0x000000070b207223 */ /* 0x000fe20000010820 */
[----:B------:R-:W-:Y:S02]  /*a860*/  HADD2.F32 R7, -RZ, R8.H0_H0 ;  /* 0x20000008ff077230 */ /* 0x000fe40000004100 */
[----:B------:R-:W-:Y:S01]  /*a870*/  FMUL.FTZ R21, R21, R9 ;  /* 0x0000000915157220 */ /* 0x000fe20000410000 */
[----:B------:R-:W-:-:S02]  /*a880*/  HADD2.F32 R15, -RZ, R15.H1_H1 ;  /* 0x3000000fff0f7230 */ /* 0x000fc40000004100 */
[C---:B------:R-:W-:Y:S01]  /*a890*/  FFMA.FTZ R33, R10.reuse, R9, -R33 ;  /* 0x000000090a217223 */ /* 0x040fe20000010821 */
[C---:B------:R-:W-:Y:S01]  /*a8a0*/  FMUL.FTZ R36, R27.reuse, R30 ;  /* 0x0000001e1b247220 */ /* 0x040fe20000410000 */
[----:B------:R-:W-:Y:S01]  /*a8b0*/  FMUL.FTZ R38, R27, R20 ;  /* 0x000000141b267220 */ /* 0x000fe20000410000 */
[----:B------:R-:W-:Y:S02]  /*a8c0*/  HADD2.F32 R9, -RZ, R5.H0_H0 ;  /* 0x20000005ff097230 */ /* 0x000fe40000004100 */
[----:B------:R-:W-:Y:S01]  /*a8d0*/  FFMA.FTZ R28, R11, R35, R28 ;  /* 0x000000230b1c7223 */ /* 0x000fe2000001001c */
[----:B------:R-:W-:Y:S02]  /*a8e0*/  HADD2.F32 R5, -RZ, R4.H0_H0 ;  /* 0x20000004ff057230 */ /* 0x000fe40000004100 */
[----:B------:R-:W-:Y:S01]  /*a8f0*/  FFMA.FTZ R10, R10, R42, R21 ;  /* 0x0000002a0a0a7223 */ /* 0x000fe20000010015 */
[----:B------:R-:W-:Y:S02]  /*a900*/  HADD2.F32 R12, -RZ, R12.H1_H1 ;  /* 0x3000000cff0c7230 */ /* 0x000fe40000004100 */
[----:B------:R-:W-:Y:S01]  /*a910*/  FMUL.FTZ R11, R24, R7 ;  /* 0x00000007180b7220 */ /* 0x000fe20000410000 */
[----:B------:R-:W-:-:S02]  /*a920*/  HADD2.F32 R14, -RZ, R14.H1_H1 ;  /* 0x3000000eff0e7230 */ /* 0x000fc40000004100 */
[C---:B------:R-:W-:Y:S01]  /*a930*/  FFMA.FTZ R21, R15.reuse, R20, -R36 ;  /* 0x000000140f157223 */ /* 0x040fe20000010824 */
[----:B------:R-:W-:Y:S01]  /*a940*/  FFMA.FTZ R27, R15, R30, R38 ;  /* 0x0000001e0f1b7223 */ /* 0x000fe20000010026 */
[----:B------:R-:W-:Y:S01]  /*a950*/  FMUL.FTZ R24, R24, R3 ;  /* 0x0000000318187220 */ /* 0x000fe20000410000 */
[C---:B------:R-:W-:Y:S01]  /*a960*/  FMUL.FTZ R15, R26.reuse, R9 ;  /* 0x000000091a0f7220 */ /* 0x040fe20000410000 */
[----:B------:R-:W-:Y:S01]  /*a970*/  FMUL.FTZ R26, R26, R5 ;  /* 0x000000051a1a7220 */ /* 0x000fe20000410000 */
[C---:B------:R-:W-:Y:S01]  /*a980*/  FFMA.FTZ R4, R12.reuse, R3, -R11 ;  /* 0x000000030c047223 */ /* 0x040fe2000001080b */
[----:B------:R-:W-:Y:S01]  /*a990*/  FFMA.FTZ R8, R12, R7, R24 ;  /* 0x000000070c087223 */ /* 0x000fe20000010018 */
[C---:B------:R-:W-:Y:S01]  /*a9a0*/  FFMA.FTZ R12, R14.reuse, R5, -R15 ;  /* 0x000000050e0c7223 */ /* 0x040fe2000001080f */
        /* <DEDUP_REMOVED lines=11> */
.L_x_5466:
[----:B------:R-:W-:Y:S05]  /*aa60*/  BSYNC B0 ;  /* 0x0000000000007941 */ /* 0x000fea0003800000 */
.L_x_5452:
        /* <DEDUP_REMOVED lines=8> */
.L_x_5449:
[----:B------:R-:W-:-:S13]  /*aaf0*/  ISETP.NE.AND P0, PT, R188, 0x3, PT ;  /* 0x00000003bc00780c */ /* 0x000fda0003f05270 */
[----:B------:R-:W-:Y:S05]  /*ab00*/  @!P0 BRA `(.L_x_5476) ;  /* 0x0000000000048947 */ /* 0x000fea0003800000 */
[----:B------:R-:W-:Y:S01]  /*ab10*/  BPT.TRAP 0x1 ;  /* 0x000000040000795c */ /* 0x000fe20000300000 */
.L_x_5476:
[----:B------:R-:W-:Y:S01]  /*ab20*/  IMAD R20, R22, 0x8, R17 ;  /* 0x0000000816147824 */ /* 0x000fe200078e0211 */
[----:B-1----:R-:W-:-:S04]  /*ab30*/  SHF.L.U32 R13, R23, 0x1f, RZ ;  /* 0x0000001f170d7819 */ /* 0x002fc800000006ff */
[----:B------:R1:W4:Y:S01]  /*ab40*/  SYNCS.PHASECHK.TRANS64.TRYWAIT P1, [R20+URZ+0x38830], R13 ;  /* 0x0388300d140075a7 */ /* 0x000322000802017f */
[----:B------:R-:W-:Y:S05]  /*ab50*/  @!P0 BRA `(.L_x_5477) ;  /* 0x0000000000048947 */ /* 0x000fea0003800000 */
[----:B------:R-:W-:Y:S01]  /*ab60*/  BPT.TRAP 0x1 ;  /* 0x000000040000795c */ /* 0x000fe20000300000 */
.L_x_5477:
[C---:B0--3--:R-:W-:Y:S02]  /*ab70*/  VIADD R2, R17.reuse, 0x22400 ;  /* 0x0002240011027836 */ /* 0x049fe40000000000 */
[----:B------:R-:W-:-:S03]  /*ab80*/  VIADD R3, R17, 0x20400 ;  /* 0x0002040011037836 */ /* 0x000fc60000000000 */
[----:B------:R-:W-:Y:S02]  /*ab90*/  SHF.R.U32.HI R2, RZ, 0x4, R2 ;  /* 0x00000004ff027819 */ /* 0x000fe40000011602 */
[----:B------:R-:W-:Y:S02]  /*aba0*/  SHF.R.U32.HI R3, RZ, 0x4, R3 ;  /* 0x00000004ff037819 */ /* 0x000fe40000011603 */
[----:B------:R-:W-:Y:S02]  /*abb0*/  LOP3.LUT R2, R2, 0x3fff, RZ, 0xc0, !PT ;  /* 0x00003fff02027812 */ /* 0x000fe400078ec0ff */
[----:B------:R-:W-:Y:S02]  /*abc0*/  LOP3.LUT R3, R3, 0x3fff, RZ, 0xc0, !PT ;  /* 0x00003fff03037812 */ /* 0x000fe400078ec0ff */
[----:B------:R-:W-:Y:S01]  /*abd0*/  LOP3.LUT R206, R2, 0x10000, RZ, 0xfc, !PT ;  /* 0x0001000002ce7812 */ /* 0x000fe200078efcff */
[----:B----4-:R-:W-:Y:S06]  /*abe0*/  @P1 BRA `(.L_x_5478) ;  /* 0x0000000000081947 */ /* 0x010fec0003800000 */
[----:B------:R-:W0:Y:S02]  /*abf0*/  SYNCS.PHASECHK.TRANS64.TRYWAIT P1, [R20+URZ+0x38830], R13 ;  /* 0x0388300d140075a7 */ /* 0x000e24000802017f */
[----:B0-----:R-:W-:Y:S05]  /*ac00*/  @!P1 BRA `(.L_x_5479) ;  /* 0x000001a0006c9947 */ /* 0x001fea0003800000 */
.L_x_5478:
[----:B--2---:R-:W-:Y:S01]  /*ac10*/  LOP3.LUT R4, R3, 0x10000, RZ, 0xfc, !PT ;  /* 0x0001000003047812 */ /* 0x004fe200078efcff */
[----:B------:R-:W-:Y:S01]  /*ac20*/  IMAD R2, R22, 0x200, R206 ;  /* 0x0000020016027824 */ /* 0x000fe200078e02ce */
[----:B------:R-:W-:Y:S05]  /*ac30*/  WARPSYNC.ALL ;  /* 0x0000000000007948 */ /* 0x000fea0003800000 */
[----:B------:R-:W-:Y:S01]  /*ac40*/  IMAD.MOV.U32 R5, RZ, RZ, 0x40000040 ;  /* 0x40000040ff057424 */ /* 0x000fe200078e00ff */
[----:B------:R-:W-:Y:S01]  /*ac50*/  R2UR UR4, R4 ;  /* 0x00000000040472ca */ /* 0x000fe200000e0000 */
[----:B------:R-:W-:Y:S01]  /*ac60*/  IMAD.MOV.U32 R3, RZ, RZ, 0x40000040 ;  /* 0x40000040ff037424 */ /* 0x000fe200078e00ff */
[----:B------:R-:W-:Y:S01]  /*ac70*/  R2UR UR6, R2 ;  /* 0x00000000020672ca */ /* 0x000fe200000e0000 */
[----:B------:R-:W-:Y:S01]  /*ac80*/  WARPGROUP.ARRIVE ;  /* 0x00000000000079c5 */ /* 0x000fe20000000000 */
[----:B------:R-:W-:Y:S01]  /*ac90*/  R2UR UR5, R5 ;  /* 0x00000000050572ca */ /* 0x000fe200000e0000 */
[----:B------:R-:W-:Y:S01]  /*aca0*/  VIADD R10, R4, 0x2 ;  /* 0x00000002040a7836 */ /* 0x000fe20000000000 */
[----:B------:R-:W-:Y:S01]  /*acb0*/  R2UR UR7, R3 ;  /* 0x00000000030772ca */ /* 0x000fe200000e0000 */
[----:B------:R-:W-:Y:S01]  /*acc0*/  VIADD R6, R2, 0x2 ;  /* 0x0000000202067836 */ /* 0x000fe20000000000 */
[----:B------:R-:W-:Y:S01]  /*acd0*/  SHF.L.U32 R0, R0, 0x1f, RZ ;  /* 0x0000001f00007819 */ /* 0x000fe200000006ff */
[----:B------:R-:W-:Y:S01]  /*ace0*/  IMAD.MOV.U32 R11, RZ, RZ, 0x40000040 ;  /* 0x40000040ff0b7424 */ /* 0x000fe200078e00ff */
[----:B------:R-:W-:Y:S01]  /*acf0*/  BSSY B0, `(.L_x_5480) ;  /* 0x0000023000007945 */ /* 0x000fe20003800000 */
[----:B------:R-:W-:-:S02]  /*ad00*/  IMAD.MOV.U32 R7, RZ, RZ, 0x40000040 ;  /* 0x40000040ff077424 */ /* 0x000fc400078e00ff */
[----:B------:R-:W-:Y:S02]  /*ad10*/  VIADD R8, R4, 0x4 ;  /* 0x0000000404087836 */ /* 0x000fe40000000000 */
[----:B------:R-:W-:Y:S02]  /*ad20*/  IMAD.MOV.U32 R9, RZ, RZ, 0x40000040 ;  /* 0x40000040ff097424 */ /* 0x000fe400078e00ff */
[----:B------:R-:W-:Y:S02]  /*ad30*/  IMAD.MOV.U32 R3, RZ, RZ, 0x40000040 ;  /* 0x40000040ff037424 */ /* 0x000fe400078e00ff */
[----:B------:R-:W-:Y:S01]  /*ad40*/  HGMMA.64x64x16.F32 R24, gdesc[UR4], RZ, !UPT, gsb0 ;  /* 0x00e00000041879f0 */ /* 0x000fe2000c0008ff */
[----:B------:R-:W-:Y:S02]  /*ad50*/  R2UR UR4, R10 ;  /* 0x000000000a0472ca */ /* 0x000fe400000e0000 */
        /* <DEDUP_REMOVED lines=28> */
.L_x_5712:
[----:B------:R-:W-:Y:S05]  /*af20*/  BSYNC B0 ;  /* 0x0000000000007941 */ /* 0x000fea0003800000 */
.L_x_5480:
[----:B------:R-:W-:Y:S05]  /*af30*/  @!P0 BRA `(.L_x_5482) ;  /* 0x0000000000048947 */ /* 0x000fea0003800000 */
[----:B------:R-:W-:Y:S01]  /*af40*/  BPT.TRAP 0x1 ;  /* 0x000000040000795c */ /* 0x000fe20000300000 */
.L_x_5482:
[----:B------:R3:W4:Y:S01]  /*af50*/  SYNCS.PHASECHK.TRANS64.TRYWAIT P1, [R20+URZ+0x38850], R13 ;  /* 0x0388500d140075a7 */ /* 0x000722000802017f */
[----:B------:R-:W-:Y:S05]  /*af60*/  @!P0 BRA `(.L_x_5483) ;  /* 0x0000000000048947 */ /* 0x000fea0003800000 */
[----:B------:R-:W-:Y:S01]  /*af70*/  BPT.TRAP 0x1 ;  /* 0x000000040000795c */ /* 0x000fe20000300000 */
.L_x_5483:
[----:B--2---:R-:W-:-:S05]  /*af80*/  VIADD R0, R17, 0x400 ;  /* 0x0000040011007836 */ /* 0x004fca0000000000 */
[----:B------:R-:W-:-:S04]  /*af90*/  SHF.R.U32.HI R0, RZ, 0x4, R0 ;  /* 0x00000004ff007819 */ /* 0x000fc80000011600 */
[----:B------:R-:W-:Y:S01]  /*afa0*/  LOP3.LUT R0, R0, 0x3fff, RZ, 0xc0, !PT ;  /* 0x00003fff00007812 */ /* 0x000fe200078ec0ff */
[----:B----4-:R-:W-:Y:S06]  /*afb0*/  @P1 BRA `(.L_x_5484) ;  /* 0x0000000000081947 */ /* 0x010fec0003800000 */
[----:B------:R-:W2:Y:S02]  /*afc0*/  SYNCS.PHASECHK.TRANS64.TRYWAIT P1, [R20+URZ+0x38850], R13 ;  /* 0x0388500d140075a7 */ /* 0x000ea4000802017f */
[----:B--2---:R-:W-:Y:S05]  /*afd0*/  @!P1 BRA `(.L_x_5485) ;  /* 0x0000019c00a09947 */ /* 0x004fea0003800000 */
.L_x_5484:
[----:B------:R-:W-:Y:S05]  /*afe0*/  WARPSYNC.ALL ;  /* 0x0000000000007948 */ /* 0x000fea0003800000 */
[----:B------:R-:W-:Y:S01]  /*aff0*/  LOP3.LUT R208, R0, 0x10000, RZ, 0xfc, !PT ;  /* 0x0001000000d07812 */ /* 0x000fe200078efcff */
[----:B------:R-:W-:Y:S01]  /*b000*/  VIADD R0, R17, 0x26400 ;  /* 0x0002640011007836 */ /* 0x000fe20000000000 */
[----:B------:R-:W-:-:S03]  /*b010*/  WARPGROUP.ARRIVE ;  /* 0x00000000000079c5 */ /* 0x000fc60000000000 */
[----:B------:R-:W-:-:S03]  /*b020*/  IMAD R12, R22, 0x1000, R208 ;  /* 0x00001000160c7824 */ /* 0x000fc600078e02d0 */
[----:B------:R-:W4:Y:S01]  /*b030*/  S2R R21, SR_TID.X ;  /* 0x0000000000157919 */ /* 0x000f220000002100 */
[----:B0123--:R-:W-:Y:S01]  /*b040*/  IMAD.MOV.U32 R13, RZ, RZ, 0x40000040 ;  /* 0x40000040ff0d7424 */ /* 0x00ffe200078e00ff */
[----:B------:R-:W-:Y:S01]  /*b050*/  SHF.R.U32.HI R0, RZ, 0x4, R0 ;  /* 0x00000004ff007819 */ /* 0x000fe20000011600 */
[----:B------:R-:W-:Y:S01]  /*b060*/  IMAD.MOV.U32 R3, RZ, RZ, 0x40000040 ;  /* 0x40000040ff037424 */ /* 0x000fe200078e00ff */
[C---:B------:R-:W-:Y:S01]  /*b070*/  R2UR UR6, R12.reuse ;  /* 0x000000000c0672ca */ /* 0x040fe200000e0000 */
[----:B------:R-:W-:Y:S01]  /*b080*/  VIADD R14, R12, 0x2 ;  /* 0x000000020c0e7836 */ /* 0x000fe20000000000 */
[----:B------:R-:W-:Y:S01]  /*b090*/  LOP3.LUT R0, R0, 0x3fff, RZ, 0xc0, !PT ;  /* 0x00003fff00007812 */ /* 0x000fe200078ec0ff */
[----:B------:R-:W-:Y:S01]  /*b0a0*/  IMAD.MOV.U32 R15, RZ, RZ, 0x40000040 ;  /* 0x40000040ff0f7424 */ /* 0x000fe200078e00ff */
[----:B------:R-:W-:Y:S01]  /*b0b0*/  R2UR UR7, R13 ;  /* 0x000000000d0772ca */ /* 0x000fe200000e0000 */
[----:B------:R-:W-:Y:S01]  /*b0c0*/  IMAD.MOV.U32 R59, RZ, RZ, 0x40000040 ;  /* 0x40000040ff3b7424 */ /* 0x000fe200078e00ff */
[----:B------:R-:W-:Y:S01]  /*b0d0*/  LOP3.LUT R2, R0, 0x10000, RZ, 0xfc, !PT ;  /* 0x0001000000027812 */ /* 0x000fe200078efcff */
[----:B------:R-:W-:Y:S01]  /*b0e0*/  VIADD R62, R12, 0x800 ;  /* 0x000008000c3e7836 */ /* 0x000fe20000000000 */
[----:B------:R-:W-:-:S02]  /*b0f0*/  R2UR UR5, R3 ;  /* 0x00000000030572ca */ /* 0x000fc400000e0000 */
[C---:B------:R-:W-:Y:S01]  /*b100*/  R2UR UR4, R2.reuse ;  /* 0x00000000020472ca */ /* 0x040fe200000e0000 */
[C---:B------:R-:W-:Y:S02]  /*b110*/  VIADD R58, R2.reuse, 0x2 ;  /* 0x00000002023a7836 */ /* 0x040fe40000000000 */
[----:B------:R-:W-:-:S10]  /*b120*/  VIADD R60, R2, 0x800 ;  /* 0x00000800023c7836 */ /* 0x000fd40000000000 */
        /* <DEDUP_REMOVED lines=9> */
[----:B----4-:R-:W-:-:S05]  /*b1c0*/  SHF.R.U32.HI R21, RZ, 0x7, R21 ;  /* 0x00000007ff157819 */ /* 0x010fca0000011615 */
[----:B------:R0:W1:Y:S02]  /*b1d0*/  SHFL.IDX PT, R0, R21, RZ, 0x1f ;  /* 0x00001fff15007589 */ /* 0x00006400000e0000 */
[----:B0-----:R-:W-:Y:S01]  /*b1e0*/  IMAD.MOV.U32 R21, RZ, RZ, 0x4 ;  /* 0x00000004ff157424 */ /* 0x001fe200078e00ff */
[----:B-1----:R-:W-:-:S04]  /*b1f0*/  ISETP.GT.AND P1, PT, R0, 0x7f, PT ;  /* 0x0000007f0000780c */ /* 0x002fc80003f24270 */
[----:B------:R-:W-:Y:S02]  /*b200*/  SEL R0, RZ, 0x2, !P1 ;  /* 0x00000002ff007807 */ /* 0x000fe40004800000 */
[C---:B------:R-:W-:Y:S02]  /*b210*/  SEL R13, R21.reuse, 0x2, P1 ;  /* 0x00000002150d7807 */ /* 0x040fe40000800000 */
[----:B------:R-:W-:Y:S01]  /*b220*/  SEL R21, R21, 0x6, !P1 ;  /* 0x0000000615157807 */ /* 0x000fe20004800000 */
        /* <DEDUP_REMOVED lines=10> */
[----:B------:R-:W-:Y:S01]  /*b2d0*/  IADD3 R14, R12, 0x6, RZ ;  /* 0x000000060c0e7810 */ /* 0x000fe20007ffe0ff */
[----:B------:R-:W-:-:S02]  /*b2e0*/  WARPGROUP.DEPBAR.LE gsb0, 0x0 ;  /* 0x00008000000079c5 */ /* 0x000fc40000010000 */
[----:B------:R-:W-:-:S08]  /*b2f0*/  WARPGROUP.ARRIVE ;  /* 0x00000000000079c5 */ /* 0x000fd00000000000 */
        /* <DEDUP_REMOVED lines=250> */
[----:B------:R-:W-:Y:S02]  /*c2a0*/  R2UR UR7, R15 ;  /* 0x000000000f0772ca */ /* 0x000fe400000e0000 */
[----:B------:R-:W-:Y:S01]  /*c2b0*/  R2UR UR4, R58 ;  /* 0x000000003a0472ca */ /* 0x000fe200000e0000 */
[----:B------:R-:W-:Y:S01]  /*c2c0*/  IMAD.IADD R58, R13, 0x1, R60 ;  /* 0x000000010d3a7824 */ /* 0x000fe200078e023c */
[----:B------:R-:W-:Y:S01]  /*c2d0*/  R2UR UR5, R59 ;  /* 0x000000003b0572ca */ /* 0x000fe200000e0000 */
[----:B------:R-:W-:Y:S01]  /*c2e0*/  IMAD.MOV.U32 R59, RZ, RZ, 0x40000040 ;  /* 0x40000040ff3b7424 */ /* 0x000fe200078e00ff */
[----:B------:R-:W-:Y:S01]  /*c2f0*/  MOV R15, 0x40000040 ;  /* 0x40000040000f7802 */ /* 0x000fe20000000f00 */
[----:B------:R-:W-:-:S02]  /*c300*/  WARPGROUP.DEPBAR.LE gsb0, 0x0 ;  /* 0x00008000000079c5 */ /* 0x000fc40000010000 */
[----:B------:R-:W-:-:S08]  /*c310*/  WARPGROUP.ARRIVE ;  /* 0x00000000000079c5 */ /* 0x000fd00000000000 */
        /* <DEDUP_REMOVED lines=68> */
[----:B------:R-:W-:Y:S01]  /*c760*/  IMAD.MOV.U32 R14, RZ, RZ, 0x1000 ;  /* 0x00001000ff0e7424 */ /* 0x000fe200078e00ff */
[----:B------:R-:W-:Y:S02]  /*c770*/  R2UR UR7, R15 ;  /* 0x000000000f0772ca */ /* 0x000fe400000e0000 */
        /* <DEDUP_REMOVED lines=21> */
.L_x_5486:
[----:B------:R-:W2:Y:S01]  /*c8d0*/  LDL R15, [R1+0x18] ;  /* 0x00001800010f7983 */ /* 0x000ea20000100800 */
[----:B------:R-:W0:Y:S01]  /*c8e0*/  LDC R222, c[0x0][0x448] ;  /* 0x00011200ffde7b82 */ /* 0x000e220000000800 */
[----:B------:R-:W-:Y:S02]  /*c8f0*/  ULDC UR4, c[0x0][0xad0] ;  /* 0x0002b40000047ab9 */ /* 0x000fe40000000800 */
[----:B------:R-:W3:Y:S01]  /*c900*/  LDL R58, [R1+0x10] ;  /* 0x00001000013a7983 */ /* 0x000ee20000100800 */
[----:B------:R-:W-:Y:S01]  /*c910*/  FMUL.FTZ R13, R24, UR4 ;  /* 0x00000004180d7c20 */ /* 0x000fe20008410000 */
[----:B------:R-:W-:Y:S01]  /*c920*/  FMUL.FTZ R57, R25, UR4 ;  /* 0x0000000419397c20 */ /* 0x000fe20008410000 */
[----:B------:R-:W-:Y:S01]  /*c930*/  FMUL.FTZ R12, R26, UR4 ;  /* 0x000000041a0c7c20 */ /* 0x000fe20008410000 */
[----:B------:R-:W-:Y:S02]  /*c940*/  IMAD R71, R169, -0x40, R0 ;  /* 0xffffffc0a9477824 */ /* 0x000fe400078e0200 */
        /* <DEDUP_REMOVED lines=9> */
[----:B------:R-:W4:Y:S01]  /*c9e0*/  LDL R40, [R1] ;  /* 0x0000000001287983 */ /* 0x000f220000100800 */
[----:B------:R-:W5:Y:S01]  /*c9f0*/  MUFU.TANH R57, R57 ;  /* 0x0000003900397308 */ /* 0x000f620000002400 */
[----:B------:R-:W-:-:S02]  /*ca00*/  LOP3.LUT R16, R16, 0xfffffffd, RZ, 0xc0, !PT ;  /* 0xfffffffd10107812 */ /* 0x000fc400078ec0ff */
[----:B0-----:R-:W-:Y:S01]  /*ca10*/  ISETP.NE.AND P5, PT, R222, 0x1, PT ;  /* 0x00000001de00780c */ /* 0x001fe20003fa5270 */
[----:B------:R-:W-:-:S04]  /*ca20*/  FMUL.FTZ R48, R48, UR4 ;  /* 0x0000000430307c20 */ /* 0x000fc80008410000 */
[----:B------:R-:W0:Y:S01]  /*ca30*/  MUFU.TANH R69, R69 ;  /* 0x0000004500457308 */ /* 0x000e220000002400 */
[----:B------:R-:W-:-:S07]  /*ca40*/  FMUL.FTZ R14, R27, UR4 ;  /* 0x000000041b0e7c20 */ /* 0x000fce0008410000 */
[----:B------:R-:W0:Y:S01]  /*ca50*/  MUFU.TANH R21, R21 ;  /* 0x0000001500157308 */ /* 0x000e220000002400 */
[----:B------:R-:W1:Y:S07]  /*ca60*/  @P5 LDC R24, c[0x0][0x44c] ;  /* 0x00011300ff185b82 */ /* 0x000e6e0000000800 */
[----:B------:R-:W0:Y:S08]  /*ca70*/  MUFU.TANH R67, R67 ;  /* 0x0000004300437308 */ /* 0x000e300000002400 */
[----:B------:R-:W0:Y:S01]  /*ca80*/  MUFU.TANH R63, R63 ;  /* 0x0000003f003f7308 */ /* 0x000e220000002400 */
[----:B------:R-:W5:Y:S07]  /*ca90*/  @P5 LDC R25, c[0x0][0x450] ;  /* 0x00011400ff195b82 */ /* 0x000f6e0000000800 */
        /* <DEDUP_REMOVED lines=17> */
[----:B------:R-:W-:-:S07]  /*cbb0*/  @P5 LOP3.LUT R16, R16, 0x2, RZ, 0xfc, !PT ;  /* 0x0000000210105812 */ /* 0x000fce00078efcff */
[----:B------:R-:W0:Y:S08]  /*cbc0*/  MUFU.TANH R33, R33 ;  /* 0x0000002100217308 */ /* 0x000e300000002400 */
[----:B------:R-:W0:Y:S08]  /*cbd0*/  MUFU.TANH R37, R37 ;  /* 0x0000002500257308 */ /* 0x000e300000002400 */
[----:B------:R-:W0:Y:S08]  /*cbe0*/  MUFU.TANH R29, R29 ;  /* 0x0000001d001d7308 */ /* 0x000e300000002400 */
[----:B------:R-:W0:Y:S08]  /*cbf0*/  MUFU.TANH R27, R48 ;  /* 0x00000030001b7308 */ /* 0x000e300000002400 */
[----:B------:R-:W-:Y:S08]  /*cc00*/  MUFU.TANH R12, R12 ;  /* 0x0000000c000c7308 */ /* 0x000ff00000002400 */
[----:B------:R-:W-:Y:S08]  /*cc10*/  MUFU.TANH R14, R14 ;  /* 0x0000000e000e7308 */ /* 0x000ff00000002400 */
[----:B------:R-:W-:Y:S08]  /*cc20*/  MUFU.TANH R73, R73 ;  /* 0x0000004900497308 */ /* 0x000ff00000002400 */
[----:B------:R-:W-:Y:S08]  /*cc30*/  MUFU.TANH R75, R75 ;  /* 0x0000004b004b7308 */ /* 0x000ff00000002400 */
[----:B------:R-:W-:Y:S08]  /*cc40*/  MUFU.TANH R77, R77 ;  /* 0x0000004d004d7308 */ /* 0x000ff00000002400 */
[----:B------:R-:W-:Y:S01]  /*cc50*/  MUFU.TANH R79, R79 ;  /* 0x0000004f004f7308 */ /* 0x000fe20000002400 */
[----:B--2---:R-:W-:-:S04]  /*cc60*/  IMAD.IADD R15, R15, 0x1, R213 ;  /* 0x000000010f0f7824 */ /* 0x004fc800078e02d5 */
[----:B-1----:R-:W-:-:S05]  /*cc70*/  @P5 IMAD.HI.U32 R24, R15, R24, RZ ;  /* 0x000000180f185227 */ /* 0x002fca00078e00ff */
[----:B-----5:R-:W-:Y:S02]  /*cc80*/  @P5 SHF.R.U32.HI R15, RZ, R25, R24 ;  /* 0x00000019ff0f5219 */ /* 0x020fe40000011618 */
[----:B------:R-:W-:Y:S02]  /*cc90*/  IADD3 R24, R212, 0x1, R71 ;  /* 0x00000001d4187810 */ /* 0x000fe40007ffe047 */
[----:B---3--:R-:W-:Y:S01]  /*cca0*/  IADD3 R71, -R58, R71, R212 ;  /* 0x000000473a477210 */ /* 0x008fe20007ffe1d4 */
[----:B------:R-:W1:Y:S01]  /*ccb0*/  SHFL.IDX PT, R26, R15, RZ, 0x1c1f ;  /* 0x001c1fff0f1a7589 */ /* 0x000e6200000e0000 */
[----:B------:R-:W-:-:S04]  /*ccc0*/  IADD3 R24, -R207, R24, -R58 ;  /* 0x00000018cf187210 */ /* 0x000fc80007ffe93a */
[----:B-1----:R-:W-:-:S04]  /*ccd0*/  VIADDMNMX R26, R26, R24, R71, PT ;  /* 0x000000181a1a7246 */ /* 0x002fc80003800147 */
[C---:B------:R-:W-:Y:S02]  /*cce0*/  ISETP.GT.AND P1, PT, R26.reuse, RZ, PT ;  /* 0x000000ff1a00720c */ /* 0x040fe40003f24270 */
[C---:B------:R-:W-:Y:S02]  /*ccf0*/  ISETP.GT.AND P2, PT, R26.reuse, 0x1, PT ;  /* 0x000000011a00780c */ /* 0x040fe40003f44270 */
[C---:B------:R-:W-:Y:S02]  /*cd00*/  ISETP.GT.AND P3, PT, R26.reuse, 0x8, PT ;  /* 0x000000081a00780c */ /* 0x040fe40003f64270 */
[----:B------:R-:W-:Y:S02]  /*cd10*/  FSEL R0, R13, -INF , P1 ;  /* 0xff8000000d007808 */ /* 0x000fe40000800000 */
[----:B------:R-:W-:Y:S02]  /*cd20*/  FSEL R57, R57, -INF , P2 ;  /* 0xff80000039397808 */ /* 0x000fe40001000000 */
[----:B------:R-:W-:-:S02]  /*cd30*/  ISETP.GT.AND P1, PT, R26, 0x9, PT ;  /* 0x000000091a00780c */ /* 0x000fc40003f24270 */
[----:B0-----:R-:W-:Y:S02]  /*cd40*/  FSEL R69, R69, -INF , P3 ;  /* 0xff80000045457808 */ /* 0x001fe40001800000 */
[----:B------:R-:W-:Y:S02]  /*cd50*/  FMNMX.FTZ R28, R0, R57, !PT ;  /* 0x00000039001c7209 */ /* 0x000fe40007810000 */
[C---:B------:R-:W-:Y:S02]  /*cd60*/  ISETP.GT.AND P2, PT, R26.reuse, 0x10, PT ;  /* 0x000000101a00780c */ /* 0x040fe40003f44270 */
[----:B------:R-:W-:Y:S02]  /*cd70*/  FSEL R41, R21, -INF , P1 ;  /* 0xff80000015297808 */ /* 0x000fe40000800000 */
[----:B------:R-:W-:Y:S02]  /*cd80*/  FMNMX.FTZ R28, R69, R28, !PT ;  /* 0x0000001c451c7209 */ /* 0x000fe40007810000 */
[----:B------:R-:W-:-:S02]  /*cd90*/  ISETP.GT.AND P1, PT, R26, 0x11, PT ;  /* 0x000000111a00780c */ /* 0x000fc40003f24270 */
[----:B------:R-:W-:Y:S02]  /*cda0*/  FSEL R67, R67, -INF , P2 ;  /* 0xff80000043437808 */ /* 0x000fe40001000000 */
        /* <DEDUP_REMOVED lines=12> */
[----:B------:R-:W-:Y:S01]  /*ce70*/  FMNMX.FTZ R28, R59, R28, !PT ;  /* 0x0000001c3b1c7209 */ /* 0x000fe20007810000 */
[----:B------:R-:W0:Y:S01]  /*ce80*/  MUFU.TANH R25, R49 ;  /* 0x0000003100197308 */ /* 0x000e220000002400 */
[C---:B------:R-:W-:Y:S02]  /*ce90*/  ISETP.GT.AND P2, PT, R26.reuse, 0x28, PT ;  /* 0x000000281a00780c */ /* 0x040fe40003f44270 */
[----:B------:R-:W-:Y:S02]  /*cea0*/  FSEL R33, R33, -INF , P1 ;  /* 0xff80000021217808 */ /* 0x000fe40000800000 */
[----:B------:R-:W-:Y:S02]  /*ceb0*/  FMNMX.FTZ R28, R61, R28, !PT ;  /* 0x0000001c3d1c7209 */ /* 0x000fe40007810000 */
[----:B------:R-:W-:Y:S01]  /*cec0*/  ISETP.GT.AND P1, PT, R26, 0x29, PT ;  /* 0x000000291a00780c */ /* 0x000fe20003f24270 */
[----:B------:R-:W1:Y:S01]  /*ced0*/  MUFU.TANH R21, R52 ;  /* 0x0000003400157308 */ /* 0x000e620000002400 */
[----:B------:R-:W-:-:S02]  /*cee0*/  FSEL R37, R37, -INF , P2 ;  /* 0xff80000025257808 */ /* 0x000fc40001000000 */
[----:B------:R-:W-:Y:S02]  /*cef0*/  FMNMX.FTZ R28, R33, R28, !PT ;  /* 0x0000001c211c7209 */ /* 0x000fe40007810000 */
[C---:B------:R-:W-:Y:S02]  /*cf00*/  ISETP.GT.AND P2, PT, R26.reuse, 0x30, PT ;  /* 0x000000301a00780c */ /* 0x040fe40003f44270 */
[----:B------:R-:W-:Y:S01]  /*cf10*/  FSEL R29, R29, -INF , P1 ;  /* 0xff8000001d1d7808 */ /* 0x000fe20000800000 */
[----:B------:R-:W2:Y:S01]  /*cf20*/  MUFU.TANH R13, R53 ;  /* 0x00000035000d7308 */ /* 0x000ea20000002400 */
[----:B------:R-:W-:Y:S02]  /*cf30*/  FMNMX.FTZ R28, R37, R28, !PT ;  /* 0x0000001c251c7209 */ /* 0x000fe40007810000 */
[----:B------:R-:W-:Y:S02]  /*cf40*/  ISETP.GT.AND P1, PT, R26, 0x31, PT ;  /* 0x000000311a00780c */ /* 0x000fe40003f24270 */
[----:B------:R-:W-:-:S02]  /*cf50*/  FSEL R27, R27, -INF , P2 ;  /* 0xff8000001b1b7808 */ /* 0x000fc40001000000 */
[----:B------:R-:W-:Y:S02]  /*cf60*/  FMNMX.FTZ R28, R29, R28, !PT ;  /* 0x0000001c1d1c7209 */ /* 0x000fe40007810000 */
[C---:B------:R-:W-:Y:S02]  /*cf70*/  ISETP.GT.AND P2, PT, R26.reuse, 0x38, PT ;  /* 0x000000381a00780c */ /* 0x040fe40003f44270 */
[----:B0-----:R-:W-:Y:S02]  /*cf80*/  FSEL R25, R25, -INF , P1 ;  /* 0xff80000019197808 */ /* 0x001fe40000800000 */
[----:B------:R-:W-:Y:S02]  /*cf90*/  FMNMX.FTZ R28, R27, R28, !PT ;  /* 0x0000001c1b1c7209 */ /* 0x000fe40007810000 */
[----:B------:R-:W-:Y:S02]  /*cfa0*/  ISETP.GT.AND P1, PT, R26, 0x39, PT ;  /* 0x000000391a00780c */ /* 0x000fe40003f24270 */
[----:B-1----:R-:W-:-:S02]  /*cfb0*/  FSEL R21, R21, -INF , P2 ;  /* 0xff80000015157808 */ /* 0x002fc40001000000 */
[----:B------:R-:W-:Y:S02]  /*cfc0*/  FMNMX.FTZ R28, R25, R28, !PT ;  /* 0x0000001c191c7209 */ /* 0x000fe40007810000 */
[----:B--2---:R-:W-:Y:S02]  /*cfd0*/  FSEL R13, R13, -INF , P1 ;  /* 0xff8000000d0d7808 */ /* 0x004fe40000800000 */
[----:B------:R-:W-:-:S04]  /*cfe0*/  FMNMX.FTZ R28, R21, R28, !PT ;  /* 0x0000001c151c7209 */ /* 0x000fc80007810000 */
[----:B------:R-:W-:Y:S01]  /*cff0*/  FMNMX.FTZ R28, R13, R28, !PT ;  /* 0x0000001c0d1c7209 */ /* 0x000fe20007810000 */
[----:B------:R-:W0:Y:S04]  /*d000*/  SHFL.IDX PT, R15, R15, 0x1, 0x1c1f ;  /* 0x003c1f000f0f7f89 */ /* 0x000e2800000e0000 */
[----:B------:R-:W1:Y:S01]  /*d010*/  SHFL.BFLY PT, R31, R28, 0x2, 0x1f ;  /* 0x0c401f001c1f7f89 */ /* 0x000e6200000e0000 */
[----:B------:R-:W2:Y:S01]  /*d020*/  MUFU.TANH R81, R81 ;  /* 0x0000005100517308 */ /* 0x000ea20000002400 */
[----:B------:R-:W-:Y:S01]  /*d030*/  FMUL.FTZ R26, R43, UR4 ;  /* 0x000000042b1a7c20 */ /* 0x000fe20008410000 */
[----:B0-----:R-:W-:Y:S02]  /*d040*/  VIADDMNMX R24, R15, R24, R71, PT ;  /* 0x000000180f187246 */ /* 0x001fe40003800147 */
[----:B-1----:R-:W-:-:S02]  /*d050*/  FMNMX.FTZ R31, R28, R31, !PT ;  /* 0x0000001f1c1f7209 */ /* 0x002fc40007810000 */
[C---:B------:R-:W-:Y:S02]  /*d060*/  ISETP.GT.AND P1, PT, R24.reuse, RZ, PT ;  /* 0x000000ff1800720c */ /* 0x040fe40003f24270 */
[----:B------:R-:W-:Y:S01]  /*d070*/  ISETP.GT.AND P2, PT, R24, 0x1, PT ;  /* 0x000000011800780c */ /* 0x000fe20003f44270 */
[----:B------:R-:W0:Y:S01]  /*d080*/  SHFL.BFLY PT, R30, R31, 0x1, 0x1f ;  /* 0x0c201f001f1e7f89 */ /* 0x000e2200000e0000 */
[----:B------:R-:W-:Y:S02]  /*d090*/  FSEL R71, R12, -INF , P1 ;  /* 0xff8000000c477808 */ /* 0x000fe40000800000 */
[----:B------:R-:W-:Y:S02]  /*d0a0*/  ISETP.GT.AND P3, PT, R24, 0x8, PT ;  /* 0x000000081800780c */ /* 0x000fe40003f64270 */
[----:B------:R-:W-:Y:S02]  /*d0b0*/  FSEL R12, R14, -INF , P2 ;  /* 0xff8000000e0c7808 */ /* 0x000fe40001000000 */
[----:B------:R-:W-:-:S02]  /*d0c0*/  ISETP.GT.AND P1, PT, R24, 0x9, PT ;  /* 0x000000091800780c */ /* 0x000fc40003f24270 */
[----:B------:R-:W-:Y:S02]  /*d0d0*/  FSEL R73, R73, -INF , P3 ;  /* 0xff80000049497808 */ /* 0x000fe40001800000 */
[----:B------:R-:W-:Y:S01]  /*d0e0*/  FMNMX.FTZ R14, R71, R12, !PT ;  /* 0x0000000c470e7209 */ /* 0x000fe20007810000 */
[----:B------:R-:W1:Y:S01]  /*d0f0*/  MUFU.TANH R83, R83 ;  /* 0x0000005300537308 */ /* 0x000e620000002400 */
[----:B------:R-:W-:Y:S02]  /*d100*/  ISETP.GT.AND P2, PT, R24, 0x10, PT ;  /* 0x000000101800780c */ /* 0x000fe40003f44270 */
[----:B------:R-:W-:Y:S02]  /*d110*/  FSEL R75, R75, -INF , P1 ;  /* 0xff8000004b4b7808 */ /* 0x000fe40000800000 */
[----:B------:R-:W-:Y:S01]  /*d120*/  FMNMX.FTZ R14, R73, R14, !PT ;  /* 0x0000000e490e7209 */ /* 0x000fe20007810000 */
[----:B------:R-:W-:Y:S01]  /*d130*/  FMUL.FTZ R49, R46, UR4 ;  /* 0x000000042e317c20 */ /* 0x000fe20008410000 */
[----:B------:R-:W-:Y:S01]  /*d140*/  ISETP.GT.AND P1, PT, R24, 0x11, PT ;  /* 0x000000111800780c */ /* 0x000fe20003f24270 */
[----:B------:R-:W3:Y:S01]  /*d150*/  MUFU.TANH R85, R85 ;  /* 0x0000005500557308 */ /* 0x000ee20000002400 */
[----:B------:R-:W-:-:S02]  /*d160*/  FSEL R77, R77, -INF , P2 ;  /* 0xff8000004d4d7808 */ /* 0x000fc40001000000 */
[----:B------:R-:W-:Y:S01]  /*d170*/  FMNMX.FTZ R14, R75, R14, !PT ;  /* 0x0000000e4b0e7209 */ /* 0x000fe20007810000 */
[----:B------:R-:W-:Y:S01]  /*d180*/  FMUL.FTZ R45, R47, UR4 ;  /* 0x000000042f2d7c20 */ /* 0x000fe20008410000 */
[----:B------:R-:W-:Y:S02]  /*d190*/  ISETP.GT.AND P2, PT, R24, 0x18, PT ;  /* 0x000000181800780c */ /* 0x000fe40003f44270 */
[----:B------:R-:W-:Y:S01]  /*d1a0*/  FSEL R79, R79, -INF , P1 ;  /* 0xff8000004f4f7808 */ /* 0x000fe20000800000 */
[----:B------:R-:W5:Y:S01]  /*d1b0*/  MUFU.TANH R26, R26 ;  /* 0x0000001a001a7308 */ /* 0x000f620000002400 */
[----:B------:R-:W-:Y:S02]  /*d1c0*/  FMNMX.FTZ R14, R77, R14, !PT ;  /* 0x0000000e4d0e7209 */ /* 0x000fe40007810000 */
[----:B0-----:R-:W-:Y:S01]  /*d1d0*/  FMNMX.FTZ R15, R31, R30, !PT ;  /* 0x0000001e1f0f7209 */ /* 0x001fe20007810000 */
[----:B------:R-:W-:Y:S01]  /*d1e0*/  FMUL.FTZ R47, R50, UR4 ;  /* 0x00000004322f7c20 */ /* 0x000fe20008410000 */
[----:B------:R-:W-:-:S02]  /*d1f0*/  ISETP.GT.AND P1, PT, R24, 0x19, PT ;  /* 0x000000191800780c */ /* 0x000fc40003f24270 */
[----:B--2---:R-:W-:Y:S01]  /*d200*/  FSEL R81, R81, -INF , P2 ;  /* 0xff80000051517808 */ /* 0x004fe20001000000 */
[----:B------:R-:W0:Y:S01]  /*d210*/  MUFU.TANH R49, R49 ;  /* 0x0000003100317308 */ /* 0x000e220000002400 */
[----:B------:R-:W-:Y:S02]  /*d220*/  FMNMX.FTZ R30, R79, R14, !PT ;  /* 0x0000000e4f1e7209 */ /* 0x000fe40007810000 */
[C---:B------:R-:W-:Y:S02]  /*d230*/  ISETP.GT.AND P2, PT, R24.reuse, 0x20, PT ;  /* 0x000000201800780c */ /* 0x040fe40003f44270 */
[----:B-1----:R-:W-:Y:S02]  /*d240*/  FSEL R83, R83, -INF , P1 ;  /* 0xff80000053537808 */ /* 0x002fe40000800000 */
[----:B------:R-:W-:Y:S01]  /*d250*/  FMNMX.FTZ R30, R81, R30, !PT ;  /* 0x0000001e511e7209 */ /* 0x000fe20007810000 */
[----:B------:R-:W1:Y:S01]  /*d260*/  MUFU.TANH R45, R45 ;  /* 0x0000002d002d7308 */ /* 0x000e620000002400 */
[----:B------:R-:W-:-:S02]  /*d270*/  ISETP.GT.AND P1, PT, R24, 0x21, PT ;  /* 0x000000211800780c */ /* 0x000fc40003f24270 */
[----:B---3--:R-:W-:Y:S02]  /*d280*/  FSEL R85, R85, -INF , P2 ;  /* 0xff80000055557808 */ /* 0x008fe40001000000 */
[----:B------:R-:W-:-:S03]  /*d290*/  FMNMX.FTZ R30, R83, R30, !PT ;  /* 0x0000001e531e7209 */ /* 0x000fc60007810000 */
[----:B------:R-:W2:Y:S01]  /*d2a0*/  MUFU.TANH R47, R47 ;  /* 0x0000002f002f7308 */ /* 0x000ea20000002400 */
[----:B------:R-:W-:Y:S01]  /*d2b0*/  FMUL.FTZ R28, R55, UR4 ;  /* 0x00000004371c7c20 */ /* 0x000fe20008410000 */
[----:B------:R-:W-:Y:S01]  /*d2c0*/  ISETP.GT.AND P2, PT, R24, 0x28, PT ;  /* 0x000000281800780c */ /* 0x000fe20003f44270 */
[----:B------:R-:W-:Y:S01]  /*d2d0*/  ULDC UR4, c[0x0][0xa80] ;  /* 0x0002a00000047ab9 */ /* 0x000fe20000000800 */
[----:B-----5:R-:W-:Y:S02]  /*d2e0*/  FSEL R55, R26, -INF , P1 ;  /* 0xff8000001a377808 */ /* 0x020fe40000800000 */
[----:B------:R-:W-:Y:S02]  /*d2f0*/  FMNMX.FTZ R30, R85, R30, !PT ;  /* 0x0000001e551e7209 */ /* 0x000fe40007810000 */
[----:B------:R-:W3:Y:S01]  /*d300*/  MUFU.TANH R51, R51 ;  /* 0x0000003300337308 */ /* 0x000ee20000002400 */
[----:B------:R-:W-:Y:S02]  /*d310*/  ISETP.GT.AND P3, PT, R24, 0x29, PT ;  /* 0x000000291800780c */ /* 0x000fe40003f64270 */
[----:B0-----:R-:W-:-:S02]  /*d320*/  FSEL R49, R49, -INF , P2 ;  /* 0xff80000031317808 */ /* 0x001fc40001000000 */
[----:B------:R-:W-:-:S03]  /*d330*/  FMNMX.FTZ R30, R55, R30, !PT ;  /* 0x0000001e371e7209 */ /* 0x000fc60007810000 */
[----:B------:R-:W0:Y:S01]  /*d340*/  MUFU.TANH R53, R54 ;  /* 0x0000003600357308 */ /* 0x000e220000002400 */
[----:B------:R-:W-:Y:S01]  /*d350*/  ISETP.GT.AND P1, PT, R24, 0x30, PT ;  /* 0x000000301800780c */ /* 0x000fe20003f24270 */
[----:B------:R-:W-:Y:S01]  /*d360*/  IMAD.U32 R14, RZ, RZ, UR4 ;  /* 0x00000004ff0e7e24 */ /* 0x000fe2000f8e00ff */
[----:B-1----:R-:W-:Y:S02]  /*d370*/  FSEL R45, R45, -INF , P3 ;  /* 0xff8000002d2d7808 */ /* 0x002fe40001800000 */
[----:B------:R-:W-:-:S03]  /*d380*/  FMNMX.FTZ R30, R49, R30, !PT ;  /* 0x0000001e311e7209 */ /* 0x000fc60007810000 */
[----:B------:R-:W1:Y:S01]  /*d390*/  MUFU.TANH R28, R28 ;  /* 0x0000001c001c7308 */ /* 0x000e620000002400 */
[C---:B------:R-:W-:Y:S01]  /*d3a0*/  ISETP.GT.AND P2, PT, R24.reuse, 0x31, PT ;  /* 0x000000311800780c */ /* 0x040fe20003f44270 */
[----:B------:R-:W-:Y:S01]  /*d3b0*/  FMUL.FTZ R26, R15, R14 ;  /* 0x0000000e0f1a7220 */ /* 0x000fe20000410000 */
[----:B--2---:R-:W-:Y:S02]  /*d3c0*/  FSEL R47, R47, -INF , P1 ;  /* 0xff8000002f2f7808 */ /* 0x004fe40000800000 */
[----:B------:R-:W-:Y:S02]  /*d3d0*/  FMNMX.FTZ R30, R45, R30, !PT ;  /* 0x0000001e2d1e7209 */ /* 0x000fe40007810000 */
[----:B------:R-:W-:Y:S02]  /*d3e0*/  FSETP.NEU.FTZ.AND P4, PT, R15, -INF , PT ;  /* 0xff8000000f00780b */ /* 0x000fe40003f9d000 */
[----:B------:R-:W-:Y:S02]  /*d3f0*/  ISETP.GT.AND P1, PT, R24, 0x38, PT ;  /* 0x000000381800780c */ /* 0x000fe40003f24270 */
[----:B---3--:R-:W-:-:S02]  /*d400*/  FSEL R51, R51, -INF , P2 ;  /* 0xff80000033337808 */ /* 0x008fc40001000000 */
[----:B------:R-:W-:Y:S02]  /*d410*/  FMNMX.FTZ R30, R47, R30, !PT ;  /* 0x0000001e2f1e7209 */ /* 0x000fe40007810000 */
[----:B------:R-:W-:Y:S02]  /*d420*/  FSEL R26, R26, RZ, P4 ;  /* 0x000000ff1a1a7208 */ /* 0x000fe40002000000 */
[----:B------:R-:W-:Y:S02]  /*d430*/  ISETP.GT.AND P2, PT, R24, 0x39, PT ;  /* 0x000000391800780c */ /* 0x000fe40003f44270 */
[----:B0-----:R-:W-:Y:S02]  /*d440*/  FSEL R53, R53, -INF , P1 ;  /* 0xff80000035357808 */ /* 0x001fe40000800000 */
[----:B------:R-:W-:Y:S01]  /*d450*/  FMNMX.FTZ R30, R51, R30, !PT ;  /* 0x0000001e331e7209 */ /* 0x000fe20007810000 */
[----:B------:R-:W-:Y:S01]  /*d460*/  FFMA.FTZ R39, R57, R14, -R26 ;  /* 0x0000000e39277223 */ /* 0x000fe2000001081a */
[----:B-1----:R-:W-:-:S02]  /*d470*/  FSEL R57, R28, -INF , P2 ;  /* 0xff8000001c397808 */ /* 0x002fc40001000000 */
[----:B------:R-:W-:-:S04]  /*d480*/  FMNMX.FTZ R30, R53, R30, !PT ;  /* 0x0000001e351e7209 */ /* 0x000fc80007810000 */
[----:B------:R-:W-:-:S05]  /*d490*/  FMNMX.FTZ R30, R57, R30, !PT ;  /* 0x0000001e391e7209 */ /* 0x000fca0007810000 */
[----:B------:R-:W0:Y:S01]  /*d4a0*/  SHFL.BFLY PT, R31, R30, 0x2, 0x1f ;  /* 0x0c401f001e1f7f89 */ /* 0x000e2200000e0000 */
[-CC-:B------:R-:W-:Y:S01]  /*d4b0*/  FFMA.FTZ R152, R0, R14.reuse, -R26.reuse ;  /* 0x0000000e00987223 */ /* 0x180fe2000001081a */
[----:B------:R-:W-:Y:S01]  /*d4c0*/  FFMA.FTZ R35, R59, R14, -R26 ;  /* 0x0000000e3b237223 */ /* 0x000fe2000001081a */
[----:B0-----:R-:W-:-:S05]  /*d4d0*/  FMNMX.FTZ R0, R30, R31, !PT ;  /* 0x0000001f1e007209 */ /* 0x001fca0007810000 */
        /* <DEDUP_REMOVED lines=14> */
[----:B0-----:R-:W-:-:S04]  /*d5c0*/  FMNMX.FTZ R168, R0, R59, !PT ;  /* 0x0000003b00a87209 */ /* 0x001fc80007810000 */
[C---:B------:R-:W-:Y:S01]  /*d5d0*/  FSETP.NEU.FTZ.AND P1, PT, R168.reuse, -INF , PT ;  /* 0xff800000a800780b */ /* 0x040fe20003f3d000 */
[----:B------:R-:W-:Y:S01]  /*d5e0*/  FMUL.FTZ R0, R168, R14 ;  /* 0x0000000ea8007220 */ /* 0x000fe20000410000 */
[----:B------:R-:W-:Y:S04]  /*d5f0*/  MUFU.EX2 R152, R152 ;  /* 0x0000009800987308 */ /* 0x000fe80000000800 */
[----:B------:R-:W-:-:S04]  /*d600*/  FSEL R26, R0, RZ, P1 ;  /* 0x000000ff001a7208 */ /* 0x000fc80000800000 */
[----:B------:R-:W0:Y:S01]  /*d610*/  MUFU.EX2 R39, R39 ;  /* 0x0000002700277308 */ /* 0x000e220000000800 */
[-CC-:B------:R-:W-:Y:S01]  /*d620*/  FFMA.FTZ R153, R71, R14.reuse, -R26.reuse ;  /* 0x0000000e47997223 */ /* 0x180fe2000001081a */
[-CC-:B------:R-:W-:Y:S01]  /*d630*/  FFMA.FTZ R0, R12, R14.reuse, -R26.reuse ;  /* 0x0000000e0c007223 */ /* 0x180fe2000001081a */
[----:B------:R-:W-:-:S05]  /*d640*/  FFMA.FTZ R155, R73, R14, -R26 ;  /* 0x0000000e499b7223 */ /* 0x000fca000001081a */
[----:B------:R-:W1:Y:S01]  /*d650*/  MUFU.EX2 R154, R154 ;  /* 0x0000009a009a7308 */ /* 0x000e620000000800 */
[-CC-:B------:R-:W-:Y:S01]  /*d660*/  FFMA.FTZ R12, R75, R14.reuse, -R26.reuse ;  /* 0x0000000e4b0c7223 */ /* 0x180fe2000001081a */
[----:B------:R-:W-:-:S06]  /*d670*/  FFMA.FTZ R165, R77, R14, -R26 ;  /* 0x0000000e4da57223 */ /* 0x000fcc000001081a */
[----:B------:R-:W-:Y:S01]  /*d680*/  MUFU.EX2 R153, R153 ;  /* 0x0000009900997308 */ /* 0x000fe20000000800 */
[----:B------:R-:W-:-:S07]  /*d690*/  VIADD R24, R20, 0x38840 ;  /* 0x0003884014187836 */ /* 0x000fce0000000000 */
[----:B------:R-:W2:Y:S08]  /*d6a0*/  MUFU.EX2 R0, R0 ;  /* 0x0000000000007308 */ /* 0x000eb00000000800 */
[----:B------:R-:W3:Y:S01]  /*d6b0*/  MUFU.EX2 R41, R41 ;  /* 0x0000002900297308 */ /* 0x000ee20000000800 */
[----:B------:R-:W-:Y:S01]  /*d6c0*/  FFMA.FTZ R30, R79, R14, -R26 ;  /* 0x0000000e4f1e7223 */ /* 0x000fe2000001081a */
[----:B0-----:R-:W-:-:S06]  /*d6d0*/  FADD.FTZ R37, R152, R39 ;  /* 0x0000002798257221 */ /* 0x001fcc0000010000 */
[----:B------:R-:W0:Y:S01]  /*d6e0*/  MUFU.EX2 R155, R155 ;  /* 0x0000009b009b7308 */ /* 0x000e220000000800 */
[----:B------:R-:W-:-:S07]  /*d6f0*/  PRMT R24, R189, 0x654, R24 ;  /* 0x00000654bd187816 */ /* 0x000fce0000000018 */
[----:B------:R-:W5:Y:S01]  /*d700*/  MUFU.EX2 R164, R164 ;  /* 0x000000a400a47308 */ /* 0x000f620000000800 */
[----:B------:R-:W-:Y:S01]  /*d710*/  LOP3.LUT R13, R56, 0x2000000, RZ, 0xfc, !PT ;  /* 0x02000000380d7812 */ /* 0x000fe200078efcff */
[----:B------:R-:W-:-:S06]  /*d720*/  IMAD.MOV.U32 R27, RZ, RZ, 0x40000040 ;  /* 0x40000040ff1b7424 */ /* 0x000fcc00078e00ff */
[----:B------:R-:W4:Y:S01]  /*d730*/  MUFU.EX2 R12, R12 ;  /* 0x0000000c000c7308 */ /* 0x000f220000000800 */
[----:B-1----:R-:W-:Y:S01]  /*d740*/  FADD.FTZ R38, R154, R37 ;  /* 0x000000259a267221 */ /* 0x002fe20000010000 */
[----:B------:R-:W-:Y:S01]  /*d750*/  IMAD.MOV.U32 R25, RZ, RZ, 0x40000040 ;  /* 0x40000040ff197424 */ /* 0x000fe200078e00ff */
[----:B------:R1:W-:Y:S05]  /*d760*/  SYNCS.ARRIVE.TRANS64.RED.A1T0 RZ, [R24+URZ], RZ ;  /* 0x000000ff18ff79a7 */ /* 0x0003ea000810043f */
[----:B------:R-:W4:Y:S01]  /*d770*/  MUFU.EX2 R43, R43 ;  /* 0x0000002b002b7308 */ /* 0x000f220000000800 */
[----:B------:R-:W-:Y:S01]  /*d780*/  R2UR UR11, R27 ;  /* 0x000000001b0b72ca */ /* 0x000fe200000e0000 */
[----:B--2---:R-:W-:Y:S01]  /*d790*/  FADD.FTZ R36, R153, R0 ;  /* 0x0000000099247221 */ /* 0x004fe20000010000 */
[----:B-1----:R-:W-:-:S05]  /*d7a0*/  IMAD R24, R22, 0x1000, R13 ;  /* 0x0000100016187824 */ /* 0x002fca00078e020d */
[----:B------:R-:W1:Y:S01]  /*d7b0*/  MUFU.EX2 R165, R165 ;  /* 0x000000a500a57308 */ /* 0x000e620000000800 */
[----:B------:R-:W-:Y:S01]  /*d7c0*/  FFMA.FTZ R167, R81, R14, -R26 ;  /* 0x0000000e51a77223 */ /* 0x000fe2000001081a */
[----:B---3--:R-:W-:-:S06]  /*d7d0*/  FADD.FTZ R27, R41, R38 ;  /* 0x00000026291b7221 */ /* 0x008fcc0000010000 */
[----:B------:R-:W2:Y:S01]  /*d7e0*/  MUFU.EX2 R166, R166 ;  /* 0x000000a600a67308 */ /* 0x000ea20000000800 */
[-CC-:B------:R-:W-:Y:S01]  /*d7f0*/  FFMA.FTZ R28, R83, R14.reuse, -R26.reuse ;  /* 0x0000000e531c7223 */ /* 0x180fe2000001081a */
[-CC-:B------:R-:W-:Y:S01]  /*d800*/  FFMA.FTZ R161, R85, R14.reuse, -R26.reuse ;  /* 0x0000000e55a17223 */ /* 0x180fe2000001081a */
[-CC-:B------:R-:W-:Y:S01]  /*d810*/  FFMA.FTZ R32, R55, R14.reuse, -R26.reuse ;  /* 0x0000000e37207223 */ /* 0x180fe2000001081a */
[----:B------:R-:W-:-:S04]  /*d820*/  FFMA.FTZ R163, R49, R14, -R26 ;  /* 0x0000000e31a37223 */ /* 0x000fc8000001081a */
[----:B------:R-:W3:Y:S01]  /*d830*/  MUFU.EX2 R30, R30 ;  /* 0x0000001e001e7308 */ /* 0x000ee20000000800 */
[-CC-:B------:R-:W-:Y:S01]  /*d840*/  FFMA.FTZ R34, R45, R14.reuse, -R26.reuse ;  /* 0x0000000e2d227223 */ /* 0x180fe2000001081a */
[-CC-:B------:R-:W-:Y:S01]  /*d850*/  FFMA.FTZ R157, R47, R14.reuse, -R26.reuse ;  /* 0x0000000e2f9d7223 */ /* 0x180fe2000001081a */
[-CC-:B------:R-:W-:Y:S01]  /*d860*/  FFMA.FTZ R51, R51, R14.reuse, -R26.reuse ;  /* 0x0000000e33337223 */ /* 0x180fe2000001081a */
[-CC-:B------:R-:W-:Y:S01]  /*d870*/  FFMA.FTZ R53, R53, R14.reuse, -R26.reuse ;  /* 0x0000000e35357223 */ /* 0x180fe2000001081a */
[----:B------:R-:W-:-:S03]  /*d880*/  FFMA.FTZ R57, R57, R14, -R26 ;  /* 0x0000000e39397223 */ /* 0x000fc6000001081a */
[----:B------:R-:W3:Y:S01]  /*d890*/  MUFU.EX2 R35, R35 ;  /* 0x0000002300237308 */ /* 0x000ee20000000800 */
[----:B------:R-:W-:Y:S01]  /*d8a0*/  R2UR UR7, R25 ;  /* 0x00000000190772ca */ /* 0x000fe200000e0000 */
[----:B------:R-:W-:Y:S02]  /*d8b0*/  VIADD R26, R24, 0x80 ;  /* 0x00000080181a7836 */ /* 0x000fe40000000000 */
[----:B0-----:R-:W-:Y:S01]  /*d8c0*/  FADD.FTZ R25, R155, R36 ;  /* 0x000000249b197221 */ /* 0x001fe20000010000 */
[----:B-----5:R-:W-:Y:S01]  /*d8d0*/  FADD.FTZ R38, R164, R27 ;  /* 0x0000001ba4267221 */ /* 0x020fe20000010000 */
[----:B------:R-:W-:Y:S02]  /*d8e0*/  IMAD.MOV.U32 R27, RZ, RZ, 0x40000040 ;  /* 0x40000040ff1b7424 */ /* 0x000fe400078e00ff */
[----:B------:R-:W0:Y:S01]  /*d8f0*/  MUFU.EX2 R160, R160 ;  /* 0x000000a000a07308 */ /* 0x000e220000000800 */
[----:B----4-:R-:W-:Y:S01]  /*d900*/  FADD.FTZ R36, R12, R25 ;  /* 0x000000190c247221 */ /* 0x010fe20000010000 */
[----:B------:R-:W-:Y:S01]  /*d910*/  R2UR UR10, R26 ;  /* 0x000000001a0a72ca */ /* 0x000fe200000e0000 */
[----:B------:R-:W-:Y:S01]  /*d920*/  FADD.FTZ R37, R43, R38 ;  /* 0x000000262b257221 */ /* 0x000fe20000010000 */
[----:B------:R-:W-:-:S04]  /*d930*/  VIADD R26, R24, 0x100 ;  /* 0x00000100181a7836 */ /* 0x000fc80000000000 */
[----:B------:R-:W4:Y:S01]  /*d940*/  MUFU.EX2 R167, R167 ;  /* 0x000000a700a77308 */ /* 0x000f220000000800 */
[----:B------:R-:W-:Y:S01]  /*d950*/  R2UR UR15, R27 ;  /* 0x000000001b0f72ca */ /* 0x000fe200000e0000 */
[----:B-1----:R-:W-:Y:S01]  /*d960*/  FADD.FTZ R27, R165, R36 ;  /* 0x00000024a51b7221 */ /* 0x002fe20000010000 */
[----:B--2---:R-:W-:-:S05]  /*d970*/  FADD.FTZ R36, R166, R37 ;  /* 0x00000025a6247221 */ /* 0x004fca0000010000 */
[----:B------:R-:W1:Y:S01]  /*d980*/  MUFU.EX2 R31, R31 ;  /* 0x0000001f001f7308 */ /* 0x000e620000000800 */
[----:B------:R-:W-:Y:S01]  /*d990*/  R2UR UR14, R26 ;  /* 0x000000001a0e72ca */ /* 0x000fe200000e0000 */
[----:B---3--:R-:W-:-:S06]  /*d9a0*/  FADD.FTZ R26, R30, R27 ;  /* 0x0000001b1e1a7221 */ /* 0x008fcc0000010000 */
[----:B------:R-:W2:Y:S01]  /*d9b0*/  MUFU.EX2 R28, R28 ;  /* 0x0000001c001c7308 */ /* 0x000ea20000000800 */
[----:B------:R-:W-:Y:S01]  /*d9c0*/  FADD.FTZ R27, R35, R36 ;  /* 0x00000024231b7221 */ /* 0x000fe20000010000 */
[----:B------:R-:W-:-:S06]  /*d9d0*/  IMAD.MOV.U32 R25, RZ, RZ, 0x40000040 ;  /* 0x40000040ff197424 */ /* 0x000fcc00078e00ff */
[----:B------:R-:W3:Y:S01]  /*d9e0*/  MUFU.EX2 R162, R162 ;  /* 0x000000a200a27308 */ /* 0x000ee20000000800 */
[----:B0-----:R-:W-:-:S07]  /*d9f0*/  FADD.FTZ R36, R160, R27 ;  /* 0x0000001ba0247221 */ /* 0x001fce0000010000 */
[----:B------:R-:W0:Y:S01]  /*da00*/  MUFU.EX2 R161, R161 ;  /* 0x000000a100a17308 */ /* 0x000e220000000800 */
[----:B------:R-:W-:-:S07]  /*da10*/  R2UR UR19, R25 ;  /* 0x00000000191372ca */ /* 0x000fce00000e0000 */
[----:B------:R-:W5:Y:S01]  /*da20*/  MUFU.EX2 R33, R33 ;  /* 0x0000002100217308 */ /* 0x000f620000000800 */
[----:B----4-:R-:W-:Y:S01]  /*da30*/  FADD.FTZ R25, R167, R26 ;  /* 0x0000001aa7197221 */ /* 0x010fe20000010000 */
[----:B-1----:R-:W-:-:S06]  /*da40*/  FADD.FTZ R27, R31, R36 ;  /* 0x000000241f1b7221 */ /* 0x002fcc0000010000 */
[----:B------:R-:W1:Y:S01]  /*da50*/  MUFU.EX2 R32, R32 ;  /* 0x0000002000207308 */ /* 0x000e620000000800 */
[----:B------:R-:W-:Y:S01]  /*da60*/  R2UR UR6, R24 ;  /* 0x00000000180672ca */ /* 0x000fe200000e0000 */
[----:B--2---:R-:W-:Y:S01]  /*da70*/  FADD.FTZ R26, R28, R25 ;  /* 0x000000191c1a7221 */ /* 0x004fe20000010000 */
[----:B------:R-:W-:-:S05]  /*da80*/  F2FP.F16.F32.PACK_AB R155, R12, R155 ;  /* 0x0000009b0c9b723e */ /* 0x000fca00000000ff */
[----:B------:R-:W2:Y:S01]  /*da90*/  MUFU.EX2 R163, R163 ;  /* 0x000000a300a37308 */ /* 0x000ea20000000800 */
[----:B------:R-:W-:Y:S02]  /*daa0*/  VIADD R24, R24, 0x180 ;  /* 0x0000018018187836 */ /* 0x000fe40000000000 */
[----:B---3--:R-:W-:-:S05]  /*dab0*/  FADD.FTZ R12, R162, R27 ;  /* 0x0000001ba20c7221 */ /* 0x008fca0000010000 */
[----:B------:R-:W3:Y:S01]  /*dac0*/  MUFU.EX2 R156, R156 ;  /* 0x0000009c009c7308 */ /* 0x000ee20000000800 */
[----:B0-----:R-:W-:-:S07]  /*dad0*/  FADD.FTZ R25, R161, R26 ;  /* 0x0000001aa1197221 */ /* 0x001fce0000010000 */
[----:B------:R-:W0:Y:S01]  /*dae0*/  MUFU.EX2 R34, R34 ;  /* 0x0000002200227308 */ /* 0x000e220000000800 */
[----:B------:R-:W-:Y:S01]  /*daf0*/  R2UR UR18, R24 ;  /* 0x00000000181272ca */ /* 0x000fe200000e0000 */
[----:B-----5:R-:W-:Y:S01]  /*db00*/  FADD.FTZ R27, R33, R12 ;  /* 0x0000000c211b7221 */ /* 0x020fe20000010000 */
[----:B------:R-:W-:-:S05]  /*db10*/  F2FP.F16.F32.PACK_AB R153, R0, R153 ;  /* 0x000000990099723e */ /* 0x000fca00000000ff */
[----:B------:R-:W4:Y:S01]  /*db20*/  MUFU.EX2 R29, R29 ;  /* 0x0000001d001d7308 */ /* 0x000f220000000800 */
[----:B-1----:R-:W-:-:S07]  /*db30*/  FADD.FTZ R0, R32, R25 ;  /* 0x0000001920007221 */ /* 0x002fce0000010000 */
[----:B------:R-:W1:Y:S01]  /*db40*/  MUFU.EX2 R157, R157 ;  /* 0x0000009d009d7308 */ /* 0x000e620000000800 */
[----:B--2---:R-:W-:-:S07]  /*db50*/  FADD.FTZ R25, R163, R0 ;  /* 0x00000000a3197221 */ /* 0x004fce0000010000 */
[----:B------:R-:W2:Y:S08]  /*db60*/  MUFU.EX2 R158, R158 ;  /* 0x0000009e009e7308 */ /* 0x000eb00000000800 */
[----:B------:R-:W-:Y:S08]  /*db70*/  MUFU.EX2 R21, R21 ;  /* 0x0000001500157308 */ /* 0x000ff00000000800 */
[----:B------:R-:W5:Y:S08]  /*db80*/  MUFU.EX2 R24, R51 ;  /* 0x0000003300187308 */ /* 0x000f700000000800 */
[----:B------:R-:W-:Y:S08]  /*db90*/  MUFU.EX2 R53, R53 ;  /* 0x0000003500357308 */ /* 0x000ff00000000800 */
[----:B------:R-:W5:Y:S01]  /*dba0*/  MUFU.EX2 R12, R57 ;  /* 0x00000039000c7308 */ /* 0x000f620000000800 */
[----:B---3--:R-:W-:Y:S01]  /*dbb0*/  FADD.FTZ R26, R156, R27 ;  /* 0x0000001b9c1a7221 */ /* 0x008fe20000010000 */
[----:B0-----:R-:W-:Y:S01]  /*dbc0*/  FADD.FTZ R0, R34, R25 ;  /* 0x0000001922007221 */ /* 0x001fe20000010000 */
[----:B------:R-:W-:-:S02]  /*dbd0*/  F2FP.F16.F32.PACK_AB R152, R39, R152 ;  /* 0x000000982798723e */ /* 0x000fc400000000ff */
[----:B----4-:R-:W-:Y:S01]  /*dbe0*/  FADD.FTZ R27, R29, R26 ;  /* 0x0000001a1d1b7221 */ /* 0x010fe20000010000 */
[----:B-1----:R-:W-:Y:S01]  /*dbf0*/  FADD.FTZ R25, R157, R0 ;  /* 0x000000009d197221 */ /* 0x002fe20000010000 */
[----:B------:R-:W-:Y:S01]  /*dc00*/  F2FP.F16.F32.PACK_AB R154, R41, R154 ;  /* 0x0000009a299a723e */ /* 0x000fe200000000ff */
[----:B------:R-:W-:Y:S01]  /*dc10*/  BAR.SYNC.DEFER_BLOCKING 0xf, 0x100 ;  /* 0x03c4000000007b1d */ /* 0x000fe20000010000 */
[----:B------:R-:W-:Y:S01]  /*dc20*/  F2FP.F16.F32.PACK_AB R164, R43, R164 ;  /* 0x000000a42ba4723e */ /* 0x000fe200000000ff */
[----:B--2---:R-:W-:Y:S01]  /*dc30*/  FADD.FTZ R0, R158, R27 ;  /* 0x0000001b9e007221 */ /* 0x004fe20000010000 */
[----:B------:R-:W-:Y:S02]  /*dc40*/  F2FP.F16.F32.PACK_AB R165, R30, R165 ;  /* 0x000000a51ea5723e */ /* 0x000fe400000000ff */
[----:B------:R-:W-:Y:S02]  /*dc50*/  F2FP.F16.F32.PACK_AB R166, R35, R166 ;  /* 0x000000a623a6723e */ /* 0x000fe400000000ff */
[----:B------:R-:W-:Y:S01]  /*dc60*/  F2FP.F16.F32.PACK_AB R167, R28, R167 ;  /* 0x000000a71ca7723e */ /* 0x000fe200000000ff */
[----:B-----5:R-:W-:Y:S01]  /*dc70*/  FADD.FTZ R26, R24, R25 ;  /* 0x00000019181a7221 */ /* 0x020fe20000010000 */
        /* <DEDUP_REMOVED lines=8> */
[----:B------:R-:W-:Y:S01]  /*dd00*/  STSM.16.M88.4 [R227+0x36400], R152 ;  /* 0x03640098e3007844 */ /* 0x000fe20000000200 */
[----:B------:R-:W-:Y:S01]  /*dd10*/  FADD.FTZ R0, R21, R0 ;  /* 0x0000000015007221 */ /* 0x000fe20000010000 */
[----:B------:R-:W-:Y:S02]  /*dd20*/  FADD.FTZ R21, R53, R26 ;  /* 0x0000001a35157221 */ /* 0x000fe40000010000 */
[----:B------:R-:W-:Y:S04]  /*dd30*/  STSM.16.M88.4 [R228], R164 ;  /* 0x000000a4e4007844 */ /* 0x000fe80000000200 */
[----:B------:R0:W-:Y:S04]  /*dd40*/  STSM.16.M88.4 [R40], R160 ;  /* 0x000000a028007844 */ /* 0x0001e80000000200 */
[----:B------:R1:W-:Y:S01]  /*dd50*/  STSM.16.M88.4 [R229], R156 ;  /* 0x0000009ce5007844 */ /* 0x0003e20000000200 */
[----:B0-----:R-:W-:-:S06]  /*dd60*/  WARPGROUP.ARRIVE ;  /* 0x00000000000079c5 */ /* 0x001fcc0000000000 */
        /* <DEDUP_REMOVED lines=8> */
[----:B------:R-:W-:Y:S01]  /*ddf0*/  HGMMA.64x256x16.F32 R24, R160, gdesc[UR12].tnspB, R24, gsb0 ;  /* 0x43e0000ca0187df0 */ /* 0x000fe20008000818 */
[----:B------:R-:W-:Y:S02]  /*de00*/  FADD.FTZ R12, R12, R21 ;  /* 0x000000150c0c7221 */ /* 0x000fe40000010000 */
        /* <DEDUP_REMOVED lines=15> */
.L_x_5487:
[----:B------:R-:W2:Y:S01]  /*df00*/  LDL R153, [R1+0xc] ;  /* 0x00000c0001997983 */ /* 0x000ea20000100800 */
[----:B------:R-:W-:Y:S01]  /*df10*/  VIADD R20, R20, 0x38860 ;  /* 0x0003886014147836 */ /* 0x000fe20000000000 */
[----:B------:R-:W0:Y:S01]  /*df20*/  @P5 LDC R21, c[0x0][0x44c] ;  /* 0x00011300ff155b82 */ /* 0x000e220000000800 */
[----:B------:R-:W-:Y:S01]  /*df30*/  IMAD.MOV.U32 R152, RZ, RZ, R213 ;  /* 0x000000ffff987224 */ /* 0x000fe200078e00d5 */
[----:B------:R-:W-:Y:S01]  /*df40*/  ULDC UR38, c[0x0][0xad0] ;  /* 0x0002b40000267ab9 */ /* 0x000fe20000000800 */
[----:B------:R-:W-:Y:S01]  /*df50*/  ULDC UR39, c[0x0][0xad0] ;  /* 0x0002b40000277ab9 */ /* 0x000fe20000000800 */
[----:B------:R-:W-:Y:S01]  /*df60*/  PRMT R20, R189, 0x654, R20 ;  /* 0x00000654bd147816 */ /* 0x000fe20000000014 */
[----:B------:R-:W-:Y:S01]  /*df70*/  ULDC UR36, c[0x0][0xa80] ;  /* 0x0002a00000247ab9 */ /* 0x000fe20000000800 */
[----:B------:R-:W-:Y:S01]  /*df80*/  ULDC UR37, c[0x0][0xa80] ;  /* 0x0002a00000257ab9 */ /* 0x000fe20000000800 */
[----:B------:R-:W-:Y:S01]  /*df90*/  BSSY B1, `(.L_x_5488) ;  /* 0x00003cd000017945 */ /* 0x000fe20003800000 */
[----:B------:R1:W-:Y:S02]  /*dfa0*/  SYNCS.ARRIVE.TRANS64.RED.A1T0 RZ, [R20+URZ], RZ ;  /* 0x000000ff14ff79a7 */ /* 0x0003e4000810043f */
[----:B-1----:R-:W1:Y:S01]  /*dfb0*/  @P5 LDC R20, c[0x0][0x450] ;  /* 0x00011400ff145b82 */ /* 0x002e620000000800 */
[----:B0-----:R-:W-:-:S05]  /*dfc0*/  @P5 IMAD.HI.U32 R21, R213, R21, RZ ;  /* 0x00000015d5155227 */ /* 0x001fca00078e00ff */
[----:B-1----:R-:W-:-:S04]  /*dfd0*/  @P5 SHF.R.U32.HI R152, RZ, R20, R21 ;  /* 0x00000014ff985219 */ /* 0x002fc80000011615 */
[----:B------:R-:W-:-:S04]  /*dfe0*/  IADD3 R20, R152, R212, -R207 ;  /* 0x000000d498147210 */ /* 0x000fc80007ffe8cf */
[----:B------:R-:W-:-:S04]  /*dff0*/  SHF.R.S32.HI R21, RZ, 0x1f, R20 ;  /* 0x0000001fff157819 */ /* 0x000fc80000011414 */
[----:B------:R-:W-:Y:S01]  /*e000*/  LEA.HI R21, R21, R20, RZ, 0x6 ;  /* 0x0000001415157211 */ /* 0x000fe200078f30ff */
[----:B------:R-:W-:-:S03]  /*e010*/  VIADD R20, R169, 0xfffffffe ;  /* 0xfffffffea9147836 */ /* 0x000fc60000000000 */
[----:B------:R-:W-:-:S04]  /*e020*/  SHF.R.S32.HI R210, RZ, 0x6, R21 ;  /* 0x00000006ffd27819 */ /* 0x000fc80000011415 */
[----:B--2---:R-:W-:-:S04]  /*e030*/  VIMNMX R210, R153, R210, !PT ;  /* 0x000000d299d27248 */ /* 0x004fc80007fe0100 */
[----:B------:R-:W-:-:S13]  /*e040*/  ISETP.GE.AND P1, PT, R20, R210, PT ;  /* 0x000000d21400720c */ /* 0x000fda0003f26270 */
[----:B------:R-:W-:Y:S05]  /*e050*/  @!P1 BRA `(.L_x_5489) ;  /* 0x0000003c00009947 */ /* 0x000fea0003800000 */
[----:B------:R-:W-:Y:S01]  /*e060*/  BSSY B0, `(.L_x_5489) ;  /* 0x00003bf000007945 */ /* 0x000fe20003800000 */
[----:B------:R-:W-:Y:S02]  /*e070*/  IMAD.MOV.U32 R198, RZ, RZ, R168 ;  /* 0x000000ffffc67224 */ /* 0x000fe400078e00a8 */
[----:B------:R-:W-:Y:S02]  /*e080*/  IMAD.MOV.U32 R196, RZ, RZ, R15 ;  /* 0x000000ffffc47224 */ /* 0x000fe400078e000f */
[----:B------:R-:W-:-:S07]  /*e090*/  IMAD.MOV.U32 R197, RZ, RZ, R22 ;  /* 0x000000ffffc57224 */ /* 0x000fce00078e0016 */
.L_x_5502:
[----:B------:R-:W-:-:S05]  /*e0a0*/  VIADD R22, R197, 0x1 ;  /* 0x00000001c5167836 */ /* 0x000fca0000000000 */
[----:B------:R-:W-:-:S04]  /*e0b0*/  ISETP.NE.AND P1, PT, R22, 0x2, PT ;  /* 0x000000021600780c */ /* 0x000fc80003f25270 */
[----:B------:R-:W-:Y:S02]  /*e0c0*/  SEL R14, RZ, 0x1, P1 ;  /* 0x00000001ff0e7807 */ /* 0x000fe40000800000 */
[----:B------:R-:W-:Y:S02]  /*e0d0*/  SEL R22, R22, RZ, P1 ;  /* 0x000000ff16167207 */ /* 0x000fe40000800000 */
[----:B------:R-:W-:Y:S01]  /*e0e0*/  LOP3.LUT R23, R23, R14, RZ, 0x3c, !PT ;  /* 0x0000000e17177212 */ /* 0x000fe200078e3cff */
[----:B0-----:R-:W-:Y:S06]  /*e0f0*/  @!P0 BRA `(.L_x_5490) ;  /* 0x0000000000048947 */ /* 0x001fec0003800000 */
[----:B------:R-:W-:Y:S01]  /*e100*/  BPT.TRAP 0x1 ;  /* 0x000000040000795c */ /* 0x000fe20000300000 */
.L_x_5490:
[----:B------:R-:W-:Y:S01]  /*e110*/  IMAD R21, R22, 0x8, R17 ;  /* 0x0000000816157824 */ /* 0x000fe200078e0211 */
[----:B------:R-:W-:-:S04]  /*e120*/  SHF.L.U32 R200, R23, 0x1f, RZ ;  /* 0x0000001f17c87819 */ /* 0x000fc800000006ff */
[----:B------:R0:W1:Y:S01]  /*e130*/  SYNCS.PHASECHK.TRANS64.TRYWAIT P1, [R21+URZ+0x38830], R200 ;  /* 0x038830c8150075a7 */ /* 0x000062000802017f */
[----:B------:R-:W-:Y:S05]  /*e140*/  @!P0 BRA `(.L_x_5491) ;  /* 0x0000000000048947 */ /* 0x000fea0003800000 */
[----:B------:R-:W-:Y:S01]  /*e150*/  BPT.TRAP 0x1 ;  /* 0x000000040000795c */ /* 0x000fe20000300000 */
.L_x_5491:
[----:B------:R-:W-:Y:S01]  /*e160*/  BSSY B2, `(.L_x_5492) ;  /* 0x0000006000027945 */ /* 0x000fe20003800000 */
[----:B------:R-:W-:Y:S02]  /*e170*/  IMAD R154, R22, 0x200, R206 ;  /* 0x00000200169a7824 */ /* 0x000fe400078e02ce */
[----:B------:R-:W-:Y:S01]  /*e180*/  IMAD.MOV.U32 R155, RZ, RZ, 0x40000040 ;  /* 0x40000040ff9b7424 */ /* 0x000fe200078e00ff */
[----:B-1----:R-:W-:Y:S06]  /*e190*/  @P1 BRA `(.L_x_5493) ;  /* 0x0000000000081947 */ /* 0x002fec0003800000 */
[----:B------:R-:W1:Y:S02]  /*e1a0*/  SYNCS.PHASECHK.TRANS64.TRYWAIT P1, [R21+URZ+0x38830], R200 ;  /* 0x038830c8150075a7 */ /* 0x000e64000802017f */
[----:B-1----:R-:W-:Y:S05]  /*e1b0*/  @!P1 BRA `(.L_x_5494) ;  /* 0x0000016c003c9947 */ /* 0x002fea0003800000 */
.L_x_5493:
[----:B------:R-:W-:Y:S05]  /*e1c0*/  BSYNC B2 ;  /* 0x0000000000027941 */ /* 0x000fea0003800000 */
.L_x_5492:
        /* <DEDUP_REMOVED lines=36> */
.L_x_5495:
[----:B------:R2:W3:Y:S01]  /*e410*/  SYNCS.PHASECHK.TRANS64.TRYWAIT P1, [R21+URZ+0x38850], R200 ;  /* 0x038850c8150075a7 */ /* 0x0004e2000802017f */
[----:B------:R-:W-:Y:S05]  /*e420*/  @!P0 BRA `(.L_x_5496) ;  /* 0x0000000000048947 */ /* 0x000fea0003800000 */
[----:B------:R-:W-:Y:S01]  /*e430*/  BPT.TRAP 0x1 ;  /* 0x000000040000795c */ /* 0x000fe20000300000 */
.L_x_5496:
[----:B------:R-:W-:Y:S04]  /*e440*/  BSSY B2, `(.L_x_5497) ;  /* 0x0000004000027945 */ /* 0x000fe80003800000 */
[----:B---3--:R-:W-:Y:S05]  /*e450*/  @P1 BRA `(.L_x_5498) ;  /* 0x0000000000081947 */ /* 0x008fea0003800000 */
[----:B------:R-:W3:Y:S02]  /*e460*/  SYNCS.PHASECHK.TRANS64.TRYWAIT P1, [R21+URZ+0x38850], R200 ;  /* 0x038850c8150075a7 */ /* 0x000ee4000802017f */
[----:B---3--:R-:W-:Y:S05]  /*e470*/  @!P1 BRA `(.L_x_5499) ;  /* 0x0000016800a09947 */ /* 0x008fea0003800000 */
.L_x_5498:
[----:B------:R-:W-:Y:S05]  /*e480*/  BSYNC B2 ;  /* 0x0000000000027941 */ /* 0x000fea0003800000 */
.L_x_5497:
[----:B0123--:R-:W-:Y:S01]  /*e490*/  IMAD R200, R22, 0x1000, R208 ;  /* 0x0000100016c87824 */ /* 0x00ffe200078e02d0 */
[----:B------:R-:W-:Y:S01]  /*e4a0*/  R2UR UR4, R2 ;  /* 0x00000000020472ca */ /* 0x000fe200000e0000 */
[----:B------:R-:W-:Y:S01]  /*e4b0*/  IMAD.MOV.U32 R201, RZ, RZ, 0x40000040 ;  /* 0x40000040ffc97424 */ /* 0x000fe200078e00ff */
[----:B------:R-:W-:Y:S01]  /*e4c0*/  R2UR UR5, R3 ;  /* 0x00000000030572ca */ /* 0x000fe200000e0000 */
[----:B------:R-:W-:Y:S01]  /*e4d0*/  WARPGROUP.ARRIVE ;  /* 0x00000000000079c5 */ /* 0x000fe20000000000 */
[----:B------:R-:W-:Y:S01]  /*e4e0*/  R2UR UR6, R200 ;  /* 0x00000000c80672ca */ /* 0x000fe200000e0000 */
[----:B------:R-:W-:Y:S01]  /*e4f0*/  VIADD R14, R2, 0x2 ;  /* 0x00000002020e7836 */ /* 0x000fe20000000000 */
[----:B------:R-:W-:Y:S01]  /*e500*/  R2UR UR7, R201 ;  /* 0x00000000c90772ca */ /* 0x000fe200000e0000 */
[----:B------:R-:W-:Y:S02]  /*e510*/  IMAD.MOV.U32 R15, RZ, RZ, 0x40000040 ;  /* 0x40000040ff0f7424 */ /* 0x000fe400078e00ff */
[----:B------:R-:W0:Y:S01]  /*e520*/  S2R R202, SR_TID.X ;  /* 0x0000000000ca7919 */ /* 0x000e220000002100 */
[----:B------:R-:W-:-:S02]  /*e530*/  VIADD R204, R200, 0x800 ;  /* 0x00000800c8cc7836 */ /* 0x000fc40000000000 */
[----:B------:R-:W-:Y:S02]  /*e540*/  VIADD R205, R2, 0x800 ;  /* 0x0000080002cd7836 */ /* 0x000fe40000000000 */
[----:B------:R-:W-:-:S05]  /*e550*/  IMAD.MOV.U32 R203, RZ, RZ, 0x40000040 ;  /* 0x40000040ffcb7424 */ /* 0x000fca00078e00ff */
        /* <DEDUP_REMOVED lines=107> */
[----:B------:R-:W-:Y:S01]  /*ec10*/  IMAD.MOV.U32 R15, RZ, RZ, 0x40000040 ;  /* 0x40000040ff0f7424 */ /* 0x000fe200078e00ff */
[----:B------:R-:W-:Y:S01]  /*ec20*/  IADD3 R14, R2, 0x406, RZ ;  /* 0x00000406020e7810 */ /* 0x000fe20007ffe0ff */
        /* <DEDUP_REMOVED lines=56> */
[----:B------:R-:W-:-:S05]  /*efb0*/  SEL R201, RZ, 0x2, !P1 ;  /* 0x00000002ffc97807 */ /* 0x000fca0004800000 */
        /* <DEDUP_REMOVED lines=9> */
[----:B------:R-:W-:Y:S01]  /*f050*/  IMAD.MOV.U32 R14, RZ, RZ, 0x4 ;  /* 0x00000004ff0e7424 */ /* 0x000fe200078e00ff */
[----:B------:R-:W-:-:S04]  /*f060*/  R2UR UR5, R15 ;  /* 0x000000000f0572ca */ /* 0x000fc800000e0000 */
[C---:B------:R-:W-:Y:S02]  /*f070*/  SEL R15, R14.reuse, 0x2, P1 ;  /* 0x000000020e0f7807 */ /* 0x040fe40000800000 */
[----:B------:R-:W-:-:S03]  /*f080*/  SEL R14, R14, 0x6, !P1 ;  /* 0x000000060e0e7807 */ /* 0x000fc60004800000 */
        /* <DEDUP_REMOVED lines=171> */
[----:B------:R-:W-:-:S02]  /*fb40*/  IMAD.IADD R14, R14, 0x1, R204 ;  /* 0x000000010e0e7824 */ /* 0x000fc400078e02cc */
[----:B------:R-:W-:Y:S01]  /*fb50*/  IMAD.MOV.U32 R203, RZ, RZ, 0x40000040 ;  /* 0x40000040ffcb7424 */ /* 0x000fe200078e00ff */
[----:B------:R-:W-:Y:S02]  /*fb60*/  WARPGROUP.DEPBAR.LE gsb0, 0x0 ;  /* 0x00008000000079c5 */ /* 0x000fe40000010000 */
[----:B------:R-:W-:-:S07]  /*fb70*/  WARPGROUP.ARRIVE ;  /* 0x00000000000079c5 */ /* 0x000fce0000000000 */
[----:B------:R-:W-:Y:S01]  /*fb80*/  HGMMA.64x64x16.F32 R152, gdesc[UR4], R152, gsb0 ;  /* 0x00e00000049879f0 */ /* 0x000fe20008000898 */
[----:B------:R-:W-:Y:S02]  /*fb90*/  R2UR UR4, R202 ;  /* 0x00000000ca0472ca */ /* 0x000fe400000e0000 */
[----:B------:R-:W-:Y:S02]  /*fba0*/  R2UR UR5, R203 ;  /* 0x00000000cb0572ca */ /* 0x000fe400000e0000 */
[----:B------:R-:W-:Y:S02]  /*fbb0*/  R2UR UR6, R14 ;  /* 0x000000000e0672ca */ /* 0x000fe400000e0000 */
[----:B------:R-:W-:Y:S01]  /*fbc0*/  R2UR UR7, R15 ;  /* 0x000000000f0772ca */ /* 0x000fe200000e0000 */
[----:B------:R-:W-:-:S05]  /*fbd0*/  IMAD.MOV.U32 R15, RZ, RZ, 0x1000 ;  /* 0x00001000ff0f7424 */ /* 0x000fca00078e00ff */
        /* <DEDUP_REMOVED lines=19> */
.L_x_5500:
[----:B------:R-:W2:Y:S01]  /*fd10*/  LDL R14, [R1+0x18] ;  /* 0x00001800010e7983 */ /* 0x000ea20000100800 */
[----:B------:R-:W-:-:S03]  /*fd20*/  ISETP.NE.AND P1, PT, R222, 0x1, PT ;  /* 0x00000001de00780c */ /* 0x000fc60003f25270 */
[----:B------:R-:W3:Y:S10]  /*fd30*/  LDL R201, [R1+0x10] ;  /* 0x0000100001c97983 */ /* 0x000ef40000100800 */
[----:B------:R-:W0:Y:S08]  /*fd40*/  @P1 LDC R200, c[0x0][0x44c] ;  /* 0x00011300ffc81b82 */ /* 0x000e300000000800 */
[----:B------:R-:W1:Y:S01]  /*fd50*/  @P1 LDC R15, c[0x0][0x450] ;  /* 0x00011400ff0f1b82 */ /* 0x000e620000000800 */
[----:B------:R-:W-:Y:S01]  /*fd60*/  FMUL.FTZ R202, R183, UR39 ;  /* 0x00000027b7ca7c20 */ /* 0x000fe20008410000 */
[----:B------:R-:W-:-:S06]  /*fd70*/  FMUL.FTZ R182, R182, UR39 ;  /* 0x00000027b6b67c20 */ /* 0x000fcc0008410000 */
[----:B------:R-:W-:Y:S01]  /*fd80*/  MUFU.TANH R182, R182 ;  /* 0x000000b600b67308 */ /* 0x000fe20000002400 */
[----:B--2---:R-:W-:-:S04]  /*fd90*/  IMAD.IADD R14, R14, 0x1, R213 ;  /* 0x000000010e0e7824 */ /* 0x004fc800078e02d5 */
[----:B0-----:R-:W-:-:S05]  /*fda0*/  @P1 IMAD.HI.U32 R200, R14, R200, RZ ;  /* 0x000000c80ec81227 */ /* 0x001fca00078e00ff */
[----:B-1----:R-:W-:Y:S01]  /*fdb0*/  @P1 SHF.R.U32.HI R14, RZ, R15, R200 ;  /* 0x0000000fff0e1219 */ /* 0x002fe200000116c8 */
        /* <DEDUP_REMOVED lines=22> */
[----:B------:R-:W-:-:S02]  /*ff20*/  FMUL.FTZ R175, R178, UR39 ;  /* 0x00000027b2af7c20 */ /* 0x000fc40008410000 */
[----:B------:R-:W0:Y:S04]  /*ff30*/  SHFL.IDX PT, R178, R14, RZ, 0x1c1f ;  /* 0x001c1fff0eb27589 */ /* 0x000e2800000e0000 */
[----:B------:R1:W2:Y:S02]  /*ff40*/  SHFL.IDX PT, R200, R14, 0x1, 0x1c1f ;  /* 0x003c1f000ec87f89 */ /* 0x0002a400000e0000 */
[----:B-1----:R-:W-:Y:S01]  /*ff50*/  FMUL.FTZ R14, R179, UR39 ;  /* 0x00000027b30e7c20 */ /* 0x002fe20008410000 */
[----:B------:R-:W-:-:S04]  /*ff60*/  IMAD.MOV.U32 R179, RZ, RZ, -0x40 ;  /* 0xffffffc0ffb37424 */ /* 0x000fc800078e00ff */
[----:B------:R-:W-:Y:S01]  /*ff70*/  IMAD R179, R20, R179, 0x1 ;  /* 0x0000000114b37424 */ /* 0x000fe200078e02b3 */
[----:B------:R-:W1:Y:S04]  /*ff80*/  MUFU.TANH R156, R156 ;  /* 0x0000009c009c7308 */ /* 0x000e680000002400 */
[----:B---3--:R-:W-:-:S04]  /*ff90*/  IADD3 R179, R212, R179, -R201 ;  /* 0x000000b3d4b37210 */ /* 0x008fc80007ffe8c9 */
[----:B------:R-:W3:Y:S01]  /*ffa0*/  MUFU.TANH R167, R167 ;  /* 0x000000a700a77308 */ /* 0x000ee20000002400 */
[----:B------:R-:W-:-:S05]  /*ffb0*/  IMAD.IADD R201, R179, 0x1, -R207 ;  /* 0x00000001b3c97824 */ /* 0x000fca00078e0acf */
[----:B0-----:R-:W-:Y:S02]  /*ffc0*/  IADD3 R179, R201, R178, RZ ;  /* 0x000000b2c9b37210 */ /* 0x001fe40007ffe0ff */
[----:B------:R-:W0:Y:S02]  /*ffd0*/  MUFU.TANH R15, R15 ;  /* 0x0000000f000f7308 */ /* 0x000e240000002400 */
[----:B------:R-:W-:-:S06]  /*ffe0*/  ISETP.GT.AND P2, PT, R179, 0x9, PT ;  /* 0x00000009b300780c */ /* 0x000fcc0003f44270 */
[----:B------:R-:W4:Y:S01]  /*fff0*/  MUFU.TANH R158, R158 ;  /* 0x0000009e009e7308 */ /* 0x000f220000002400 */
[----:B-1----:R-:W-:-:S07]  /*10000*/  FSEL R156, R156, -INF , P2 ;  /* 0xff8000009c9c7808 */ /* 0x002fce0001000000 */
[----:B------:R-:W1:Y:S01]  /*10010*/  MUFU.TANH R152, R152 ;  /* 0x0000009800987308 */ /* 0x000e620000002400 */
[----:B--2---:R-:W-:Y:S01]  /*10020*/  IMAD.IADD R183, R201, 0x1, R200 ;  /* 0x00000001c9b77824 */ /* 0x004fe200078e02c8 */
[----:B------:R-:W-:-:S06]  /*10030*/  ISETP.GT.AND P2, PT, R179, 0x20, PT ;  /* 0x00000020b300780c */ /* 0x000fcc0003f44270 */
[----:B------:R-:W2:Y:S01]  /*10040*/  MUFU.TANH R160, R160 ;  /* 0x000000a000a07308 */ /* 0x000ea20000002400 */
[----:B------:R-:W-:-:S07]  /*10050*/  ISETP.GT.AND P4, PT, R179, RZ, PT ;  /* 0x000000ffb300720c */ /* 0x000fce0003f84270 */
[----:B------:R-:W5:Y:S01]  /*10060*/  MUFU.TANH R155, R155 ;  /* 0x0000009b009b7308 */ /* 0x000f620000002400 */
[----:B---3--:R-:W-:-:S07]  /*10070*/  FSEL R167, R167, -INF , P2 ;  /* 0xff800000a7a77808 */ /* 0x008fce0001000000 */
[----:B------:R-:W3:Y:S01]  /*10080*/  MUFU.TANH R169, R169 ;  /* 0x000000a900a97308 */ /* 0x000ee20000002400 */
[----:B------:R-:W-:-:S07]  /*10090*/  ISETP.GT.AND P2, PT, R183, 0x9, PT ;  /* 0x00000009b700780c */ /* 0x000fce0003f44270 */
[----:B------:R-:W3:Y:S01]  /*100a0*/  MUFU.TANH R163, R163 ;  /* 0x000000a300a37308 */ /* 0x000ee20000002400 */
[----:B------:R-:W-:-:S07]  /*100b0*/  ISETP.GT.AND P5, PT, R179, 0x1, PT ;  /* 0x00000001b300780c */ /* 0x000fce0003fa4270 */
[----:B------:R-:W3:Y:S01]  /*100c0*/  MUFU.TANH R153, R153 ;  /* 0x0000009900997308 */ /* 0x000ee20000002400 */
[----:B0-----:R-:W-:Y:S02]  /*100d0*/  FSEL R178, R15, -INF , P4 ;  /* 0xff8000000fb27808 */ /* 0x001fe40002000000 */
[----:B------:R-:W-:-:S05]  /*100e0*/  ISETP.GT.AND P4, PT, R179, 0x11, PT ;  /* 0x00000011b300780c */ /* 0x000fca0003f84270 */
[----:B------:R-:W0:Y:S01]  /*100f0*/  MUFU.TANH R164, R164 ;  /* 0x000000a400a47308 */ /* 0x000e220000002400 */
[----:B----4-:R-:W-:-:S07]  /*10100*/  FSEL R158, R158, -INF , P2 ;  /* 0xff8000009e9e7808 */ /* 0x010fce0001000000 */
[----:B------:R-:W4:Y:S01]  /*10110*/  MUFU.TANH R14, R14 ;  /* 0x0000000e000e7308 */ /* 0x000f220000002400 */
[----:B------:R-:W-:-:S07]  /*10120*/  ISETP.GT.AND P1, PT, R179, 0x8, PT ;  /* 0x00000008b300780c */ /* 0x000fce0003f24270 */
[----:B------:R-:W4:Y:S01]  /*10130*/  MUFU.TANH R154, R154 ;  /* 0x0000009a009a7308 */ /* 0x000f220000002400 */
[----:B-1----:R-:W-:Y:S02]  /*10140*/  FSEL R152, R152, -INF , P5 ;  /* 0xff80000098987808 */ /* 0x002fe40002800000 */
[----:B------:R-:W-:-:S05]  /*10150*/  ISETP.GT.AND P2, PT, R183, 0x20, PT ;  /* 0x00000020b700780c */ /* 0x000fca0003f44270 */
[----:B------:R-:W1:Y:S01]  /*10160*/  MUFU.TANH R159, R159 ;  /* 0x0000009f009f7308 */ /* 0x000e620000002400 */
[----:B------:R-:W-:Y:S02]  /*10170*/  ISETP.GT.AND P5, PT, R179, 0x18, PT ;  /* 0x00000018b300780c */ /* 0x000fe40003fa4270 */
[----:B--2---:R-:W-:-:S05]  /*10180*/  FSEL R160, R160, -INF , P4 ;  /* 0xff800000a0a07808 */ /* 0x004fca0002000000 */
[----:B------:R-:W2:Y:S01]  /*10190*/  MUFU.TANH R157, R157 ;  /* 0x0000009d009d7308 */ /* 0x000ea20000002400 */
[----:B------:R-:W-:Y:S02]  /*101a0*/  ISETP.GT.AND P4, PT, R183, RZ, PT ;  /* 0x000000ffb700720c */ /* 0x000fe40003f84270 */
[----:B-----5:R-:W-:-:S05]  /*101b0*/  FSEL R155, R155, -INF , P1 ;  /* 0xff8000009b9b7808 */ /* 0x020fca0000800000 */
[----:B------:R-:W5:Y:S01]  /*101c0*/  MUFU.TANH R168, R168 ;  /* 0x000000a800a87308 */ /* 0x000f620000002400 */
[----:B---3--:R-:W-:Y:S02]  /*101d0*/  FSEL R169, R169, -INF , P2 ;  /* 0xff800000a9a97808 */ /* 0x008fe40001000000 */
[----:B------:R-:W-:Y:S02]  /*101e0*/  ISETP.GT.AND P1, PT, R179, 0x19, PT ;  /* 0x00000019b300780c */ /* 0x000fe40003f24270 */
[----:B------:R-:W-:Y:S02]  /*101f0*/  FSEL R163, R163, -INF , P5 ;  /* 0xff800000a3a37808 */ /* 0x000fe40002800000 */
[C---:B------:R-:W-:Y:S01]  /*10200*/  ISETP.GT.AND P2, PT, R183.reuse, 0x31, PT ;  /* 0x00000031b700780c */ /* 0x040fe20003f44270 */
[----:B------:R-:W3:Y:S01]  /*10210*/  MUFU.TANH R161, R161 ;  /* 0x000000a100a17308 */ /* 0x000ee20000002400 */
[----:B------:R-:W-:Y:S02]  /*10220*/  ISETP.GT.AND P5, PT, R183, 0x1, PT ;  /* 0x00000001b700780c */ /* 0x000fe40003fa4270 */
[----:B------:R-:W-:-:S02]  /*10230*/  FSEL R153, R153, -INF , P4 ;  /* 0xff80000099997808 */ /* 0x000fc40002000000 */
[----:B------:R-:W-:Y:S02]  /*10240*/  ISETP.GT.AND P3, PT, R179, 0x10, PT ;  /* 0x00000010b300780c */ /* 0x000fe40003f64270 */
[----:B0-----:R-:W-:Y:S01]  /*10250*/  FSEL R164, R164, -INF , P1 ;  /* 0xff800000a4a47808 */ /* 0x001fe20000800000 */
[----:B------:R-:W0:Y:S01]  /*10260*/  MUFU.TANH R162, R162 ;  /* 0x000000a200a27308 */ /* 0x000e220000002400 */
[----:B----4-:R-:W-:Y:S02]  /*10270*/  FSEL R15, R14, -INF , P2 ;  /* 0xff8000000e0f7808 */ /* 0x010fe40001000000 */
[----:B------:R-:W-:Y:S02]  /*10280*/  ISETP.GT.AND P1, PT, R183, 0x8, PT ;  /* 0x00000008b700780c */ /* 0x000fe40003f24270 */
[----:B------:R-:W-:Y:S02]  /*10290*/  FSEL R154, R154, -INF , P5 ;  /* 0xff8000009a9a7808 */ /* 0x000fe40002800000 */
[----:B------:R-:W-:Y:S01]  /*102a0*/  FMNMX.FTZ R14, R153, R198, !PT ;  /* 0x000000c6990e7209 */ /* 0x000fe20007810000 */
[----:B------:R-:W4:Y:S01]  /*102b0*/  MUFU.TANH R165, R165 ;  /* 0x000000a500a57308 */ /* 0x000f220000002400 */
[----:B-1----:R-:W-:-:S02]  /*102c0*/  FSEL R159, R159, -INF , P3 ;  /* 0xff8000009f9f7808 */ /* 0x002fc40001800000 */
[----:B------:R-:W-:Y:S02]  /*102d0*/  ISETP.GT.AND P3, PT, R179, 0x21, PT ;  /* 0x00000021b300780c */ /* 0x000fe40003f64270 */
[----:B--2---:R-:W-:Y:S02]  /*102e0*/  FSEL R157, R157, -INF , P1 ;  /* 0xff8000009d9d7808 */ /* 0x004fe40000800000 */
[----:B------:R-:W-:Y:S01]  /*102f0*/  FMNMX.FTZ R14, R154, R14, !PT ;  /* 0x0000000e9a0e7209 */ /* 0x000fe20007810000 */
[----:B------:R-:W1:Y:S01]  /*10300*/  MUFU.TANH R166, R166 ;  /* 0x000000a600a67308 */ /* 0x000e620000002400 */
[----:B-----5:R-:W-:Y:S02]  /*10310*/  FSEL R201, R168, -INF , P3 ;  /* 0xff800000a8c97808 */ /* 0x020fe40001800000 */
[----:B------:R-:W-:Y:S02]  /*10320*/  ISETP.GT.AND P3, PT, R183, 0x10, PT ;  /* 0x00000010b700780c */ /* 0x000fe40003f64270 */
[----:B------:R-:W-:-:S02]  /*10330*/  FMNMX.FTZ R14, R157, R14, !PT ;  /* 0x0000000e9d0e7209 */ /* 0x000fc40007810000 */
[----:B------:R-:W-:Y:S02]  /*10340*/  ISETP.GT.AND P4, PT, R183, 0x11, PT ;  /* 0x00000011b700780c */ /* 0x000fe40003f84270 */
[----:B---3--:R-:W-:Y:S02]  /*10350*/  FSEL R161, R161, -INF , P3 ;  /* 0xff800000a1a17808 */ /* 0x008fe40001800000 */
[----:B------:R-:W-:Y:S01]  /*10360*/  FMNMX.FTZ R14, R158, R14, !PT ;  /* 0x0000000e9e0e7209 */ /* 0x000fe20007810000 */
[----:B------:R-:W2:Y:S01]  /*10370*/  MUFU.TANH R170, R170 ;  /* 0x000000aa00aa7308 */ /* 0x000ea20000002400 */
[----:B------:R-:W-:Y:S02]  /*10380*/  ISETP.GT.AND P5, PT, R183, 0x18, PT ;  /* 0x00000018b700780c */ /* 0x000fe40003fa4270 */
[----:B0-----:R-:W-:Y:S02]  /*10390*/  FSEL R162, R162, -INF , P4 ;  /* 0xff800000a2a27808 */ /* 0x001fe40002000000 */
[----:B------:R-:W-:-:S02]  /*103a0*/  FMNMX.FTZ R14, R161, R14, !PT ;  /* 0x0000000ea10e7209 */ /* 0x000fc40007810000 */
[----:B------:R-:W-:Y:S01]  /*103b0*/  ISETP.GT.AND P1, PT, R183, 0x19, PT ;  /* 0x00000019b700780c */ /* 0x000fe20003f24270 */
[----:B------:R-:W0:Y:S01]  /*103c0*/  MUFU.TANH R171, R171 ;  /* 0x000000ab00ab7308 */ /* 0x000e220000002400 */
[----:B----4-:R-:W-:Y:S02]  /*103d0*/  FSEL R165, R165, -INF , P5 ;  /* 0xff800000a5a57808 */ /* 0x010fe40002800000 */
[----:B------:R-:W-:Y:S02]  /*103e0*/  FMNMX.FTZ R14, R162, R14, !PT ;  /* 0x0000000ea20e7209 */ /* 0x000fe40007810000 */
[----:B-1----:R-:W-:Y:S02]  /*103f0*/  FSEL R166, R166, -INF , P1 ;  /* 0xff800000a6a67808 */ /* 0x002fe40000800000 */
[----:B------:R-:W-:Y:S01]  /*10400*/  FMNMX.FTZ R14, R165, R14, !PT ;  /* 0x0000000ea50e7209 */ /* 0x000fe20007810000 */
[----:B------:R-:W1:Y:S01]  /*10410*/  MUFU.TANH R174, R174 ;  /* 0x000000ae00ae7308 */ /* 0x000e620000002400 */
[----:B------:R-:W-:-:S02]  /*10420*/  ISETP.GT.AND P3, PT, R183, 0x21, PT ;  /* 0x00000021b700780c */ /* 0x000fc40003f64270 */
[----:B------:R-:W-:-:S05]  /*10430*/  FMNMX.FTZ R14, R166, R14, !PT ;  /* 0x0000000ea60e7209 */ /* 0x000fca0007810000 */
[----:B------:R-:W3:Y:S01]  /*10440*/  MUFU.TANH R175, R175 ;  /* 0x000000af00af7308 */ /* 0x000ee20000002400 */
[----:B------:R-:W-:Y:S02]  /*10450*/  ISETP.GT.AND P4, PT, R183, 0x28, PT ;  /* 0x00000028b700780c */ /* 0x000fe40003f84270 */
[----:B--2---:R-:W-:Y:S02]  /*10460*/  FSEL R170, R170, -INF , P3 ;  /* 0xff800000aaaa7808 */ /* 0x004fe40001800000 */
[----:B------:R-:W-:Y:S02]  /*10470*/  FMNMX.FTZ R14, R169, R14, !PT ;  /* 0x0000000ea90e7209 */ /* 0x000fe40007810000 */
[----:B------:R-:W-:Y:S02]  /*10480*/  ISETP.GT.AND P5, PT, R183, 0x29, PT ;  /* 0x00000029b700780c */ /* 0x000fe40003fa4270 */
[----:B0-----:R-:W-:Y:S02]  /*10490*/  FSEL R171, R171, -INF , P4 ;  /* 0xff800000abab7808 */ /* 0x001fe40002000000 */
[----:B------:R-:W-:Y:S01]  /*104a0*/  FMNMX.FTZ R14, R170, R14, !PT ;  /* 0x0000000eaa0e7209 */ /* 0x000fe20007810000 */
[----:B------:R-:W0:Y:S01]  /*104b0*/  MUFU.TANH R200, R202 ;  /* 0x000000ca00c87308 */ /* 0x000e220000002400 */
[----:B------:R-:W-:-:S02]  /*104c0*/  ISETP.GT.AND P1, PT, R183, 0x30, PT ;  /* 0x00000030b700780c */ /* 0x000fc40003f24270 */
[----:B-1----:R-:W-:Y:S02]  /*104d0*/  FSEL R174, R174, -INF , P5 ;  /* 0xff800000aeae7808 */ /* 0x002fe40002800000 */
[----:B------:R-:W-:Y:S02]  /*104e0*/  FMNMX.FTZ R14, R171, R14, !PT ;  /* 0x0000000eab0e7209 */ /* 0x000fe40007810000 */
[----:B---3--:R-:W-:Y:S02]  /*104f0*/  FSEL R175, R175, -INF , P1 ;  /* 0xff800000afaf7808 */ /* 0x008fe40000800000 */
[----:B------:R-:W-:Y:S02]  /*10500*/  FMNMX.FTZ R14, R174, R14, !PT ;  /* 0x0000000eae0e7209 */ /* 0x000fe40007810000 */
[----:B------:R-:W-:Y:S02]  /*10510*/  ISETP.GT.AND P3, PT, R183, 0x38, PT ;  /* 0x00000038b700780c */ /* 0x000fe40003f64270 */
[----:B------:R-:W-:-:S02]  /*10520*/  FMNMX.FTZ R14, R175, R14, !PT ;  /* 0x0000000eaf0e7209 */ /* 0x000fc40007810000 */
[----:B------:R-:W-:Y:S02]  /*10530*/  ISETP.GT.AND P4, PT, R183, 0x39, PT ;  /* 0x00000039b700780c */ /* 0x000fe40003f84270 */
[----:B------:R-:W-:Y:S02]  /*10540*/  FSEL R182, R182, -INF , P3 ;  /* 0xff800000b6b67808 */ /* 0x000fe40001800000 */
[----:B------:R-:W-:Y:S02]  /*10550*/  FMNMX.FTZ R14, R15, R14, !PT ;  /* 0x0000000e0f0e7209 */ /* 0x000fe40007810000 */
[----:B0-----:R-:W-:Y:S02]  /*10560*/  FSEL R200, R200, -INF , P4 ;  /* 0xff800000c8c87808 */ /* 0x001fe40002000000 */
[----:B------:R-:W-:-:S04]  /*10570*/  FMNMX.FTZ R14, R182, R14, !PT ;  /* 0x0000000eb60e7209 */ /* 0x000fc80007810000 */
[----:B------:R-:W-:-:S05]  /*10580*/  FMNMX.FTZ R14, R200, R14, !PT ;  /* 0x0000000ec80e7209 */ /* 0x000fca0007810000 */
[----:B------:R-:W0:Y:S02]  /*10590*/  SHFL.BFLY PT, R168, R14, 0x2, 0x1f ;  /* 0x0c401f000ea87f89 */ /* 0x000e2400000e0000 */
[----:B0-----:R-:W-:-:S05]  /*105a0*/  FMNMX.FTZ R168, R14, R168, !PT ;  /* 0x000000a80ea87209 */ /* 0x001fca0007810000 */
[----:B------:R-:W0:Y:S02]  /*105b0*/  SHFL.BFLY PT, R14, R168, 0x1, 0x1f ;  /* 0x0c201f00a80e7f89 */ /* 0x000e2400000e0000 */
[----:B0-----:R-:W-:-:S04]  /*105c0*/  FMNMX.FTZ R168, R168, R14, !PT ;  /* 0x0000000ea8a87209 */ /* 0x001fc80007810000 */
[----:B------:R-:W-:-:S04]  /*105d0*/  FSETP.NEU.FTZ.AND P6, PT, R168, -INF , PT ;  /* 0xff800000a800780b */ /* 0x000fc80003fdd000 */
[----:B------:R-:W-:-:S05]  /*105e0*/  FSEL R14, R168, RZ, P6 ;  /* 0x000000ffa80e7208 */ /* 0x000fca0003000000 */
[----:B------:R-:W-:Y:S01]  /*105f0*/  FADD.FTZ R198, -R14, R198 ;  /* 0x000000c60ec67221 */ /* 0x000fe20000010100 */
[----:B------:R-:W-:-:S04]  /*10600*/  IMAD.U32 R14, RZ, RZ, UR37 ;  /* 0x00000025ff0e7e24 */ /* 0x000fc8000f8e00ff */
[----:B------:R-:W-:Y:S01]  /*10610*/  FMUL.FTZ R183, R168, R14 ;  /* 0x0000000ea8b77220 */ /* 0x000fe20000410000 */
[----:B------:R-:W-:-:S04]  /*10620*/  ISETP.GT.AND P1, PT, R179, 0x29, PT ;  /* 0x00000029b300780c */ /* 0x000fc80003f24270 */
[----:B------:R-:W-:Y:S02]  /*10630*/  FSEL R183, R183, RZ, P6 ;  /* 0x000000ffb7b77208 */ /* 0x000fe40003000000 */
[C---:B------:R-:W-:Y:S02]  /*10640*/  ISETP.GT.AND P2, PT, R179.reuse, 0x30, PT ;  /* 0x00000030b300780c */ /* 0x040fe40003f44270 */
[C---:B------:R-:W-:Y:S02]  /*10650*/  ISETP.GT.AND P3, PT, R179.reuse, 0x31, PT ;  /* 0x00000031b300780c */ /* 0x040fe40003f64270 */
[C---:B------:R-:W-:Y:S02]  /*10660*/  ISETP.GT.AND P4, PT, R179.reuse, 0x38, PT ;  /* 0x00000038b300780c */ /* 0x040fe40003f84270 */
[C---:B------:R-:W-:Y:S02]  /*10670*/  ISETP.GT.AND P5, PT, R179.reuse, 0x39, PT ;  /* 0x00000039b300780c */ /* 0x040fe40003fa4270 */
[----:B------:R-:W-:Y:S01]  /*10680*/  ISETP.GT.AND P6, PT, R179, 0x28, PT ;  /* 0x00000028b300780c */ /* 0x000fe20003fc4270 */
[-CC-:B------:R-:W-:Y:S01]  /*10690*/  FFMA.FTZ R179, R174, R14.reuse, -R183.reuse ;  /* 0x0000000eaeb37223 */ /* 0x180fe200000108b7 */
[-C--:B------:R-:W-:Y:S01]  /*106a0*/  FFMA.FTZ R153, R153, R14.reuse, -R183 ;  /* 0x0000000e99997223 */ /* 0x080fe200000108b7 */
[----:B------:R-:W-:-:S05]  /*106b0*/  FMUL.FTZ R174, R198, R14 ;  /* 0x0000000ec6ae7220 */ /* 0x000fca0000410000 */
[----:B------:R-:W-:Y:S08]  /*106c0*/  MUFU.EX2 R153, R153 ;  /* 0x0000009900997308 */ /* 0x000ff00000000800 */
[----:B------:R-:W0:Y:S01]  /*106d0*/  MUFU.EX2 R174, R174 ;  /* 0x000000ae00ae7308 */ /* 0x000e220000000800 */
[-CC-:B------:R-:W-:Y:S01]  /*106e0*/  FFMA.FTZ R154, R154, R14.reuse, -R183.reuse ;  /* 0x0000000e9a9a7223 */ /* 0x180fe200000108b7 */
[----:B------:R-:W-:-:S06]  /*106f0*/  FFMA.FTZ R202, R15, R14, -R183 ;  /* 0x0000000e0fca7223 */ /* 0x000fcc00000108b7 */
[----:B------:R0:W1:Y:S02]  /*10700*/  MUFU.EX2 R15, R154 ;  /* 0x0000009a000f7308 */ /* 0x0000640000000800 */
[----:B0-----:R-:W-:Y:S01]  /*10710*/  FFMA.FTZ R154, R174, R12, R153 ;  /* 0x0000000cae9a7223 */ /* 0x001fe20000010099 */
[----:B------:R-:W-:-:S05]  /*10720*/  VIADD R12, R21, 0x38840 ;  /* 0x00038840150c7836 */ /* 0x000fca0000000000 */
[----:B------:R-:W-:-:S04]  /*10730*/  PRMT R12, R189, 0x654, R12 ;  /* 0x00000654bd0c7816 */ /* 0x000fc8000000000c */
[----:B------:R0:W-:Y:S01]  /*10740*/  SYNCS.ARRIVE.TRANS64.RED.A1T0 RZ, [R12+URZ], RZ ;  /* 0x000000ff0cff79a7 */ /* 0x0001e2000810043f */
[C---:B-1----:R-:W-:Y:S01]  /*10750*/  FADD.FTZ R154, R15.reuse, R154 ;  /* 0x0000009a0f9a7221 */ /* 0x042fe20000010000 */
[----:B------:R-:W-:Y:S02]  /*10760*/  F2FP.F16.F32.PACK_AB R153, R15, R153 ;  /* 0x000000990f99723e */ /* 0x000fe400000000ff */
[----:B0-----:R-:W-:-:S04]  /*10770*/  FMNMX.FTZ R12, R178, R196, !PT ;  /* 0x000000c4b20c7209 */ /* 0x001fc80007810000 */
[----:B------:R-:W-:-:S04]  /*10780*/  FMNMX.FTZ R15, R152, R12, !PT ;  /* 0x0000000c980f7209 */ /* 0x000fc80007810000 */
[----:B------:R-:W-:Y:S01]  /*10790*/  FMNMX.FTZ R15, R155, R15, !PT ;  /* 0x0000000f9b0f7209 */ /* 0x000fe20007810000 */
[----:B------:R-:W-:-:S03]  /*107a0*/  FMUL.FTZ R172, R172, UR39 ;  /* 0x00000027acac7c20 */ /* 0x000fc60008410000 */
[----:B------:R-:W-:Y:S01]  /*107b0*/  FMNMX.FTZ R15, R156, R15, !PT ;  /* 0x0000000f9c0f7209 */ /* 0x000fe20007810000 */
[----:B------:R-:W-:-:S03]  /*107c0*/  FMUL.FTZ R173, R173, UR39 ;  /* 0x00000027adad7c20 */ /* 0x000fc60008410000 */
[----:B------:R-:W-:Y:S01]  /*107d0*/  FMNMX.FTZ R15, R159, R15, !PT ;  /* 0x0000000f9f0f7209 */ /* 0x000fe20007810000 */
[----:B------:R-:W0:Y:S03]  /*107e0*/  MUFU.TANH R172, R172 ;  /* 0x000000ac00ac7308 */ /* 0x000e260000002400 */
[----:B------:R-:W-:-:S05]  /*107f0*/  FMNMX.FTZ R15, R160, R15, !PT ;  /* 0x0000000fa00f7209 */ /* 0x000fca0007810000 */
[----:B------:R1:W2:Y:S01]  /*10800*/  MUFU.TANH R12, R173 ;  /* 0x000000ad000c7308 */ /* 0x0002a20000002400 */
[----:B------:R-:W-:Y:S01]  /*10810*/  FMNMX.FTZ R15, R163, R15, !PT ;  /* 0x0000000fa30f7209 */ /* 0x000fe20007810000 */
[----:B-1----:R-:W-:Y:S01]  /*10820*/  FMUL.FTZ R173, R176, UR39 ;  /* 0x00000027b0ad7c20 */ /* 0x002fe20008410000 */
[----:B------:R-:W-:Y:S02]  /*10830*/  FMUL.FTZ R176, R177, UR39 ;  /* 0x00000027b1b07c20 */ /* 0x000fe40008410000 */
[----:B------:R-:W-:Y:S01]  /*10840*/  FMNMX.FTZ R15, R164, R15, !PT ;  /* 0x0000000fa40f7209 */ /* 0x000fe20007810000 */
[----:B------:R-:W-:Y:S02]  /*10850*/  FMUL.FTZ R177, R180, UR39 ;  /* 0x00000027b4b17c20 */ /* 0x000fe40008410000 */
[----:B------:R-:W1:Y:S01]  /*10860*/  MUFU.TANH R173, R173 ;  /* 0x000000ad00ad7308 */ /* 0x000e620000002400 */
[----:B------:R-:W-:Y:S01]  /*10870*/  FMNMX.FTZ R15, R167, R15, !PT ;  /* 0x0000000fa70f7209 */ /* 0x000fe20007810000 */
[----:B------:R-:W-:Y:S01]  /*10880*/  FMUL.FTZ R198, R181, UR39 ;  /* 0x00000027b5c67c20 */ /* 0x000fe20008410000 */
[----:B0-----:R-:W-:-:S05]  /*10890*/  FSEL R172, R172, -INF , P6 ;  /* 0xff800000acac7808 */ /* 0x001fca0003000000 */
[----:B------:R-:W0:Y:S01]  /*108a0*/  MUFU.TANH R176, R176 ;  /* 0x000000b000b07308 */ /* 0x000e220000002400 */
[----:B------:R-:W-:Y:S02]  /*108b0*/  FMNMX.FTZ R15, R201, R15, !PT ;  /* 0x0000000fc90f7209 */ /* 0x000fe40007810000 */
[----:B--2---:R-:W-:-:S05]  /*108c0*/  FSEL R180, R12, -INF , P1 ;  /* 0xff8000000cb47808 */ /* 0x004fca0000800000 */
[----:B------:R-:W2:Y:S01]  /*108d0*/  MUFU.TANH R177, R177 ;  /* 0x000000b100b17308 */ /* 0x000ea20000002400 */
[----:B------:R-:W-:Y:S02]  /*108e0*/  FMNMX.FTZ R15, R172, R15, !PT ;  /* 0x0000000fac0f7209 */ /* 0x000fe40007810000 */
[----:B-1----:R-:W-:-:S05]  /*108f0*/  FSEL R173, R173, -INF , P2 ;  /* 0xff800000adad7808 */ /* 0x002fca0001000000 */
[----:B------:R-:W1:Y:S01]  /*10900*/  MUFU.TANH R198, R198 ;  /* 0x000000c600c67308 */ /* 0x000e620000002400 */
[----:B------:R-:W-:Y:S02]  /*10910*/  FMNMX.FTZ R15, R180, R15, !PT ;  /* 0x0000000fb40f7209 */ /* 0x000fe40007810000 */
[----:B0-----:R-:W-:Y:S02]  /*10920*/  FSEL R176, R176, -INF , P3 ;  /* 0xff800000b0b07808 */ /* 0x001fe40001800000 */
[----:B------:R-:W-:Y:S02]  /*10930*/  FMNMX.FTZ R15, R173, R15, !PT ;  /* 0x0000000fad0f7209 */ /* 0x000fe40007810000 */
[----:B--2---:R-:W-:Y:S02]  /*10940*/  FSEL R177, R177, -INF , P4 ;  /* 0xff800000b1b17808 */ /* 0x004fe40002000000 */
[----:B------:R-:W-:-:S04]  /*10950*/  FMNMX.FTZ R15, R176, R15, !PT ;  /* 0x0000000fb00f7209 */ /* 0x000fc80007810000 */
[----:B------:R-:W-:Y:S02]  /*10960*/  FMNMX.FTZ R15, R177, R15, !PT ;  /* 0x0000000fb10f7209 */ /* 0x000fe40007810000 */
[----:B-1----:R-:W-:-:S04]  /*10970*/  FSEL R198, R198, -INF , P5 ;  /* 0xff800000c6c67808 */ /* 0x002fc80002800000 */
[----:B------:R-:W-:-:S05]  /*10980*/  FMNMX.FTZ R15, R198, R15, !PT ;  /* 0x0000000fc60f7209 */ /* 0x000fca0007810000 */
[----:B------:R-:W0:Y:S02]  /*10990*/  SHFL.BFLY PT, R12, R15, 0x2, 0x1f ;  /* 0x0c401f000f0c7f89 */ /* 0x000e2400000e0000 */
        /* <DEDUP_REMOVED lines=15> */
[----:B------:R-:W-:-:S04]  /*10a90*/  FSETP.NEU.FTZ.AND P2, PT, R15, -INF , PT ;  /* 0xff8000000f00780b */ /* 0x000fc80003f5d000 */
[----:B------:R-:W-:Y:S01]  /*10aa0*/  FSEL R12, R15, RZ, P2 ;  /* 0x000000ff0f0c7208 */ /* 0x000fe20001000000 */
[----:B------:R0:W-:Y:S01]  /*10ab0*/  MUFU.EX2 R200, R162 ;  /* 0x000000a200c87308 */ /* 0x0001e20000000800 */
[----:B------:R-:W-:-:S03]  /*10ac0*/  ISETP.NE.AND P1, PT, R211, RZ, PT ;  /* 0x000000ffd300720c */ /* 0x000fc60003f25270 */
[----:B0-----:R-:W-:-:S04]  /*10ad0*/  FADD.FTZ R162, -R12, R196 ;  /* 0x000000c40ca27221 */ /* 0x001fc80000010100 */
[----:B------:R-:W-:-:S06]  /*10ae0*/  FMUL.FTZ R162, R162, R14 ;  /* 0x0000000ea2a27220 */ /* 0x000fcc0000410000 */
[----:B------:R-:W0:Y:S08]  /*10af0*/  MUFU.EX2 R162, R162 ;  /* 0x000000a200a27308 */ /* 0x000e300000000800 */
[----:B------:R1:W-:Y:S02]  /*10b00*/  MUFU.EX2 R12, R170 ;  /* 0x000000aa000c7308 */ /* 0x0003e40000000800 */
[----:B-1----:R-:W-:-:S04]  /*10b10*/  @!P1 IMAD R170, R197, 0x40, R193 ;  /* 0x00000040c5aa9824 */ /* 0x002fc800078e02c1 */
[----:B------:R-:W-:-:S05]  /*10b20*/  @!P1 IMAD R170, R170, 0x4, R17 ;  /* 0x00000004aaaa9824 */ /* 0x000fca00078e0211 */
[----:B0-----:R-:W-:Y:S04]  /*10b30*/  @!P1 STS [R170+0x38400], R162 ;  /* 0x038400a2aa009388 */ /* 0x001fe80000000800 */
[----:B------:R0:W-:Y:S02]  /*10b40*/  @!P1 STS [R170+0x38420], R174 ;  /* 0x038420aeaa009388 */ /* 0x0001e40000000800 */
[----:B0-----:R-:W-:-:S05]  /*10b50*/  FMUL.FTZ R170, R15, R14 ;  /* 0x0000000e0faa7220 */ /* 0x001fca0000410000 */
[----:B------:R-:W-:Y:S01]  /*10b60*/  FSEL R170, R170, RZ, P2 ;  /* 0x000000ffaaaa7208 */ /* 0x000fe20001000000 */
[----:B------:R-:W-:Y:S04]  /*10b70*/  MUFU.EX2 R181, R161 ;  /* 0x000000a100b57308 */ /* 0x000fe80000000800 */
[----:B------:R-:W-:-:S04]  /*10b80*/  FFMA.FTZ R201, R201, R14, -R170 ;  /* 0x0000000ec9c97223 */ /* 0x000fc800000108aa */
[----:B------:R-:W-:Y:S08]  /*10b90*/  MUFU.EX2 R161, R169 ;  /* 0x000000a900a17308 */ /* 0x000ff00000000800 */
[----:B------:R0:W-:Y:S02]  /*10ba0*/  MUFU.EX2 R169, R171 ;  /* 0x000000ab00a97308 */ /* 0x0001e40000000800 */
[-CC-:B0-----:R-:W-:Y:S01]  /*10bb0*/  FFMA.FTZ R171, R160, R14.reuse, -R170.reuse ;  /* 0x0000000ea0ab7223 */ /* 0x181fe200000108aa */
[----:B------:R-:W-:-:S05]  /*10bc0*/  FFMA.FTZ R160, R173, R14, -R170 ;  /* 0x0000000eada07223 */ /* 0x000fca00000108aa */
[----:B------:R0:W-:Y:S02]  /*10bd0*/  MUFU.EX2 R173, R201 ;  /* 0x000000c900ad7308 */ /* 0x0001e40000000800 */
[----:B0-----:R-:W2:Y:S06]  /*10be0*/  LDL R201, [R1] ;  /* 0x0000000001c97983 */ /* 0x001eac0000100800 */
[----:B------:R-:W0:Y:S01]  /*10bf0*/  MUFU.EX2 R157, R157 ;  /* 0x0000009d009d7308 */ /* 0x000e220000000800 */
[-CC-:B------:R-:W-:Y:S01]  /*10c00*/  FFMA.FTZ R178, R178, R14.reuse, -R170.reuse ;  /* 0x0000000eb2b27223 */ /* 0x180fe200000108aa */
[----:B------:R-:W-:-:S06]  /*10c10*/  FFMA.FTZ R152, R152, R14, -R170 ;  /* 0x0000000e98987223 */ /* 0x000fcc00000108aa */
[----:B------:R-:W1:Y:S01]  /*10c20*/  MUFU.EX2 R158, R158 ;  /* 0x0000009e009e7308 */ /* 0x000e620000000800 */
[-CC-:B------:R-:W-:Y:S01]  /*10c30*/  FFMA.FTZ R155, R155, R14.reuse, -R170.reuse ;  /* 0x0000000e9b9b7223 */ /* 0x180fe200000108aa */
[----:B------:R-:W-:-:S06]  /*10c40*/  FFMA.FTZ R156, R156, R14, -R170 ;  /* 0x0000000e9c9c7223 */ /* 0x000fcc00000108aa */
[----:B------:R-:W3:Y:S01]  /*10c50*/  MUFU.EX2 R197, R178 ;  /* 0x000000b200c57308 */ /* 0x000ee20000000800 */
[----:B0-----:R-:W-:-:S07]  /*10c60*/  FADD.FTZ R154, R157, R154 ;  /* 0x0000009a9d9a7221 */ /* 0x001fce0000010000 */
[----:B------:R-:W0:Y:S01]  /*10c70*/  MUFU.EX2 R152, R152 ;  /* 0x0000009800987308 */ /* 0x000e220000000800 */
[----:B------:R-:W-:Y:S01]  /*10c80*/  FFMA.FTZ R159, R159, R14, -R170 ;  /* 0x0000000e9f9f7223 */ /* 0x000fe200000108aa */
[----:B-1----:R-:W-:-:S06]  /*10c90*/  FADD.FTZ R154, R158, R154 ;  /* 0x0000009a9e9a7221 */ /* 0x002fcc0000010000 */
[----:B------:R-:W1:Y:S08]  /*10ca0*/  MUFU.EX2 R165, R165 ;  /* 0x000000a500a57308 */ /* 0x000e700000000800 */
[----:B------:R-:W4:Y:S01]  /*10cb0*/  MUFU.EX2 R203, R155 ;  /* 0x0000009b00cb7308 */ /* 0x000f220000000800 */
[----:B------:R-:W-:Y:S01]  /*10cc0*/  FADD.FTZ R154, R181, R154 ;  /* 0x0000009ab59a7221 */ /* 0x000fe20000010000 */
[----:B---3--:R-:W-:-:S06]  /*10cd0*/  FFMA.FTZ R0, R162, R0, R197 ;  /* 0x00000000a2007223 */ /* 0x008fcc00000100c5 */
[----:B------:R-:W3:Y:S01]  /*10ce0*/  MUFU.EX2 R166, R166 ;  /* 0x000000a600a67308 */ /* 0x000ee20000000800 */
[----:B------:R-:W-:-:S07]  /*10cf0*/  FFMA.FTZ R196, R163, R14, -R170 ;  /* 0x0000000ea3c47223 */ /* 0x000fce00000108aa */
[----:B------:R-:W5:Y:S01]  /*10d00*/  MUFU.EX2 R156, R156 ;  /* 0x0000009c009c7308 */ /* 0x000f620000000800 */
[----:B------:R-:W-:Y:S01]  /*10d10*/  FADD.FTZ R154, R200, R154 ;  /* 0x0000009ac89a7221 */ /* 0x000fe20000010000 */
[----:B0-----:R-:W-:-:S06]  /*10d20*/  FADD.FTZ R0, R152, R0 ;  /* 0x0000000098007221 */ /* 0x001fcc0000010000 */
[----:B------:R-:W0:Y:S01]  /*10d30*/  MUFU.EX2 R204, R159 ;  /* 0x0000009f00cc7308 */ /* 0x000e220000000800 */
[-CC-:B------:R-:W-:Y:S01]  /*10d40*/  FFMA.FTZ R164, R164, R14.reuse, -R170.reuse ;  /* 0x0000000ea4a47223 */ /* 0x180fe200000108aa */
[-CC-:B------:R-:W-:Y:S01]  /*10d50*/  FFMA.FTZ R163, R172, R14.reuse, -R170.reuse ;  /* 0x0000000eaca37223 */ /* 0x180fe200000108aa */
[----:B------:R-:W-:Y:S01]  /*10d60*/  FFMA.FTZ R180, R180, R14, -R170 ;  /* 0x0000000eb4b47223 */ /* 0x000fe200000108aa */
[----:B-1----:R-:W-:-:S04]  /*10d70*/  FADD.FTZ R154, R165, R154 ;  /* 0x0000009aa59a7221 */ /* 0x002fc80000010000 */
[----:B------:R-:W1:Y:S01]  /*10d80*/  MUFU.EX2 R205, R171 ;  /* 0x000000ab00cd7308 */ /* 0x000e620000000800 */
[-CC-:B------:R-:W-:Y:S01]  /*10d90*/  FFMA.FTZ R176, R176, R14.reuse, -R170.reuse ;  /* 0x0000000eb0b07223 */ /* 0x180fe200000108aa */
[-CC-:B------:R-:W-:Y:S01]  /*10da0*/  FFMA.FTZ R177, R177, R14.reuse, -R170.reuse ;  /* 0x0000000eb1b17223 */ /* 0x180fe200000108aa */
[-C--:B------:R-:W-:Y:S01]  /*10db0*/  FFMA.FTZ R198, R198, R14.reuse, -R170 ;  /* 0x0000000ec6c67223 */ /* 0x080fe200000108aa */
[----:B----4-:R-:W-:Y:S01]  /*10dc0*/  FADD.FTZ R0, R203, R0 ;  /* 0x00000000cb007221 */ /* 0x010fe20000010000 */
[----:B------:R-:W-:-:S03]  /*10dd0*/  FFMA.FTZ R167, R167, R14, -R170 ;  /* 0x0000000ea7a77223 */ /* 0x000fc600000108aa */
[----:B------:R-:W4:Y:S01]  /*10de0*/  MUFU.EX2 R196, R196 ;  /* 0x000000c400c47308 */ /* 0x000f220000000800 */
[----:B------:R-:W-:-:S07]  /*10df0*/  F2FP.F16.F32.PACK_AB R155, R158, R157 ;  /* 0x0000009d9e9b723e */ /* 0x000fce00000000ff */
[----:B------:R3:W-:Y:S08]  /*10e00*/  MUFU.EX2 R178, R163 ;  /* 0x000000a300b27308 */ /* 0x0007f00000000800 */
[----:B------:R-:W4:Y:S01]  /*10e10*/  MUFU.EX2 R164, R164 ;  /* 0x000000a400a47308 */ /* 0x000f220000000800 */
[----:B---3--:R-:W-:Y:S01]  /*10e20*/  FADD.FTZ R163, R166, R154 ;  /* 0x0000009aa6a37221 */ /* 0x008fe20000010000 */
[----:B-----5:R-:W-:-:S06]  /*10e30*/  FADD.FTZ R154, R156, R0 ;  /* 0x000000009c9a7221 */ /* 0x020fcc0000010000 */
[----:B------:R-:W-:Y:S01]  /*10e40*/  MUFU.EX2 R179, R179 ;  /* 0x000000b300b37308 */ /* 0x000fe20000000800 */
[----:B0-----:R-:W-:-:S07]  /*10e50*/  FADD.FTZ R158, R204, R154 ;  /* 0x0000009acc9e7221 */ /* 0x001fce0000010000 */
[----:B------:R-:W0:Y:S01]  /*10e60*/  MUFU.EX2 R172, R167 ;  /* 0x000000a700ac7308 */ /* 0x000e220000000800 */
[----:B-1----:R-:W-:-:S07]  /*10e70*/  FADD.FTZ R158, R205, R158 ;  /* 0x0000009ecd9e7221 */ /* 0x002fce0000010000 */
[----:B------:R-:W1:Y:S08]  /*10e80*/  MUFU.EX2 R180, R180 ;  /* 0x000000b400b47308 */ /* 0x000e700000000800 */
[----:B------:R-:W-:Y:S08]  /*10e90*/  MUFU.EX2 R175, R175 ;  /* 0x000000af00af7308 */ /* 0x000ff00000000800 */
[----:B------:R-:W-:Y:S08]  /*10ea0*/  MUFU.EX2 R202, R202 ;  /* 0x000000ca00ca7308 */ /* 0x000ff00000000800 */
[----:B------:R-:W-:Y:S08]  /*10eb0*/  MUFU.EX2 R182, R182 ;  /* 0x000000b600b67308 */ /* 0x000ff00000000800 */
[----:B------:R-:W-:Y:S08]  /*10ec0*/  MUFU.EX2 R183, R183 ;  /* 0x000000b700b77308 */ /* 0x000ff00000000800 */
[----:B------:R0:W-:Y:S08]  /*10ed0*/  MUFU.EX2 R0, R160 ;  /* 0x000000a000007308 */ /* 0x0001f00000000800 */
[----:B------:R-:W3:Y:S08]  /*10ee0*/  MUFU.EX2 R176, R176 ;  /* 0x000000b000b07308 */ /* 0x000ef00000000800 */
[----:B------:R-:W-:Y:S08]  /*10ef0*/  MUFU.EX2 R177, R177 ;  /* 0x000000b100b17308 */ /* 0x000ff00000000800 */
[----:B------:R-:W5:Y:S01]  /*10f00*/  MUFU.EX2 R198, R198 ;  /* 0x000000c600c67308 */ /* 0x000f620000000800 */
[----:B----4-:R-:W-:Y:S01]  /*10f10*/  FADD.FTZ R158, R196, R158 ;  /* 0x0000009ec49e7221 */ /* 0x010fe20000010000 */
[----:B------:R-:W-:-:S02]  /*10f20*/  IMAD R170, R22, 0x1000, R13 ;  /* 0x0000100016aa7824 */ /* 0x000fc400078e020d */
[----:B------:R-:W-:Y:S01]  /*10f30*/  IMAD.MOV.U32 R171, RZ, RZ, 0x40000040 ;  /* 0x40000040ffab7424 */ /* 0x000fe200078e00ff */
[----:B------:R-:W-:Y:S01]  /*10f40*/  F2FP.F16.F32.PACK_AB R157, R200, R181 ;  /* 0x000000b5c89d723e */ /* 0x000fe200000000ff */
[----:B------:R-:W-:Y:S01]  /*10f50*/  FADD.FTZ R181, R164, R158 ;  /* 0x0000009ea4b57221 */ /* 0x000fe20000010000 */
[----:B------:R-:W-:Y:S01]  /*10f60*/  F2FP.F16.F32.PACK_AB R152, R152, R197 ;  /* 0x000000c59898723e */ /* 0x000fe200000000ff */
[-C--:B------:R-:W-:Y:S01]  /*10f70*/  FMUL.FTZ R26, R26, R174.reuse ;  /* 0x000000ae1a1a7220 */ /* 0x080fe20000410000 */
[----:B------:R-:W-:Y:S01]  /*10f80*/  F2FP.F16.F32.PACK_AB R154, R156, R203 ;  /* 0x000000cb9c9a723e */ /* 0x000fe200000000ff */
[----:B------:R-:W-:Y:S01]  /*10f90*/  BAR.SYNC.DEFER_BLOCKING 0xf, 0x100 ;  /* 0x03c4000000007b1d */ /* 0x000fe20000010000 */
        /* <DEDUP_REMOVED lines=63> */
[----:B------:R-:W-:Y:S01]  /*11390*/  F2FP.F16.F32.PACK_AB R159, R166, R165 ;  /* 0x000000a5a69f723e */ /* 0x000fe200000000ff */
[----:B------:R-:W-:Y:S01]  /*113a0*/  FMUL.FTZ R24, R24, R162 ;  /* 0x000000a218187220 */ /* 0x000fe20000410000 */
[----:B------:R-:W-:Y:S01]  /*113b0*/  F2FP.F16.F32.PACK_AB R156, R205, R204 ;  /* 0x000000cccd9c723e */ /* 0x000fe200000000ff */
[----:B------:R-:W-:Y:S01]  /*113c0*/  FMUL.FTZ R25, R25, R162 ;  /* 0x000000a219197220 */ /* 0x000fe20000410000 */
[----:B------:R-:W-:Y:S01]  /*113d0*/  F2FP.F16.F32.PACK_AB R158, R164, R196 ;  /* 0x000000c4a49e723e */ /* 0x000fe200000000ff */
        /* <DEDUP_REMOVED lines=62> */
[----:B------:R-:W-:Y:S01]  /*117c0*/  FADD.FTZ R174, R161, R163 ;  /* 0x000000a3a1ae7221 */ /* 0x000fe20000010000 */
[----:B------:R-:W-:-:S02]  /*117d0*/  R2UR UR6, R170 ;  /* 0x00000000aa0672ca */ /* 0x000fc400000e0000 */
[----:B------:R-:W-:Y:S02]  /*117e0*/  R2UR UR7, R171 ;  /* 0x00000000ab0772ca */ /* 0x000fe400000e0000 */
[----:B------:R-:W-:Y:S02]  /*117f0*/  F2FP.F16.F32.PACK_AB R161, R12, R161 ;  /* 0x000000a10ca1723e */ /* 0x000fe400000000ff */
[----:B0-----:R-:W-:Y:S02]  /*11800*/  F2FP.F16.F32.PACK_AB R160, R173, R172 ;  /* 0x000000acada0723e */ /* 0x001fe400000000ff */
[----:B-1----:R-:W-:Y:S02]  /*11810*/  F2FP.F16.F32.PACK_AB R162, R180, R178 ;  /* 0x000000b2b4a2723e */ /* 0x002fe400000000ff */
[----:B------:R-:W-:Y:S02]  /*11820*/  F2FP.F16.F32.PACK_AB R163, R179, R169 ;  /* 0x000000a9b3a3723e */ /* 0x000fe400000000ff */
[----:B---3--:R-:W-:-:S02]  /*11830*/  F2FP.F16.F32.PACK_AB R164, R176, R0 ;  /* 0x00000000b0a4723e */ /* 0x008fc400000000ff */
[----:B------:R-:W-:Y:S02]  /*11840*/  F2FP.F16.F32.PACK_AB R165, R202, R175 ;  /* 0x000000afcaa5723e */ /* 0x000fe400000000ff */
[----:B-----5:R-:W-:Y:S02]  /*11850*/  F2FP.F16.F32.PACK_AB R166, R198, R177 ;  /* 0x000000b1c6a6723e */ /* 0x020fe400000000ff */
[----:B------:R-:W-:Y:S01]  /*11860*/  F2FP.F16.F32.PACK_AB R167, R183, R182 ;  /* 0x000000b6b7a7723e */ /* 0x000fe200000000ff */
[----:B------:R0:W-:Y:S04]  /*11870*/  STSM.16.M88.4 [R227+0x36400], R152 ;  /* 0x03640098e3007844 */ /* 0x0001e80000000200 */
[----:B------:R1:W-:Y:S04]  /*11880*/  STSM.16.M88.4 [R228], R156 ;  /* 0x0000009ce4007844 */ /* 0x0003e80000000200 */
[----:B--2---:R1:W-:Y:S04]  /*11890*/  STSM.16.M88.4 [R201], R160 ;  /* 0x000000a0c9007844 */ /* 0x0043e80000000200 */
[----:B------:R1:W-:Y:S01]  /*118a0*/  STSM.16.M88.4 [R229], R164 ;  /* 0x000000a4e5007844 */ /* 0x0003e20000000200 */
[----:B------:R-:W-:-:S06]  /*118b0*/  WARPGROUP.ARRIVE ;  /* 0x00000000000079c5 */ /* 0x000fcc0000000000 */
[----:B------:R-:W-:Y:S03]  /*118c0*/  HGMMA.64x256x16.F32 R24, R152, gdesc[UR4].tnspB, R24, gsb0 ;  /* 0x43e0000498187df0 */ /* 0x000fe60008000818 */
[----:B------:R-:W-:Y:S02]  /*118d0*/  WARPGROUP.DEPBAR.LE gsb0, 0x0 ;  /* 0x00008000000079c5 */ /* 0x000fe40000010000 */
[----:B0-----:R-:W-:Y:S02]  /*118e0*/  VIADD R152, R170, 0x80 ;  /* 0x00000080aa987836 */ /* 0x001fe40000000000 */
[----:B------:R-:W-:-:S03]  /*118f0*/  IMAD.MOV.U32 R153, RZ, RZ, 0x40000040 ;  /* 0x40000040ff997424 */ /* 0x000fc600078e00ff */
[----:B------:R-:W-:Y:S02]  /*11900*/  R2UR UR6, R152 ;  /* 0x00000000980672ca */ /* 0x000fe400000e0000 */
[----:B------:R-:W-:Y:S01]  /*11910*/  R2UR UR7, R153 ;  /* 0x00000000990772ca */ /* 0x000fe200000e0000 */
[----:B------:R-:W-:-:S15]  /*11920*/  WARPGROUP.ARRIVE ;  /* 0x00000000000079c5 */ /* 0x000fde0000000000 */
[----:B------:R-:W-:Y:S01]  /*11930*/  HGMMA.64x256x16.F32 R24, R156, gdesc[UR4].tnspB, R24, gsb0 ;  /* 0x43e000049c187df0 */ /* 0x000fe20008000818 */
[----:B------:R-:W-:Y:S02]  /*11940*/  VIADD R152, R170, 0x100 ;  /* 0x00000100aa987836 */ /* 0x000fe40000000000 */
[----:B------:R-:W-:-:S03]  /*11950*/  IMAD.MOV.U32 R153, RZ, RZ, 0x40000040 ;  /* 0x40000040ff997424 */ /* 0x000fc600078e00ff */
[----:B------:R-:W-:Y:S02]  /*11960*/  R2UR UR6, R152 ;  /* 0x00000000980672ca */ /* 0x000fe400000e0000 */
[----:B------:R-:W-:Y:S01]  /*11970*/  R2UR UR7, R153 ;  /* 0x00000000990772ca */ /* 0x000fe200000e0000 */
[----:B------:R-:W-:Y:S02]  /*11980*/  VIADD R170, R170, 0x180 ;  /* 0x00000180aaaa7836 */ /* 0x000fe40000000000 */
[----:B------:R-:W-:Y:S01]  /*11990*/  IMAD.MOV.U32 R171, RZ, RZ, 0x40000040 ;  /* 0x40000040ffab7424 */ /* 0x000fe200078e00ff */
[----:B------:R-:W-:Y:S02]  /*119a0*/  WARPGROUP.DEPBAR.LE gsb0, 0x0 ;  /* 0x00008000000079c5 */ /* 0x000fe40000010000 */
[----:B------:R-:W-:-:S14]  /*119b0*/  WARPGROUP.ARRIVE ;  /* 0x00000000000079c5 */ /* 0x000fdc0000000000 */
[----:B------:R-:W-:Y:S01]  /*119c0*/  HGMMA.64x256x16.F32 R24, R160, gdesc[UR4].tnspB, R24, gsb0 ;  /* 0x43e00004a0187df0 */ /* 0x000fe20008000818 */
[----:B------:R-:W-:Y:S02]  /*119d0*/  R2UR UR6, R170 ;  /* 0x00000000aa0672ca */ /* 0x000fe400000e0000 */
[----:B------:R-:W-:Y:S01]  /*119e0*/  R2UR UR7, R171 ;  /* 0x00000000ab0772ca */ /* 0x000fe200000e0000 */
        /* <DEDUP_REMOVED lines=29> */
.L_x_5501:
[C---:B------:R-:W-:Y:S01]  /*11bc0*/  ISETP.GT.AND P1, PT, R20.reuse, R210, PT ;  /* 0x000000d21400720c */ /* 0x040fe20003f24270 */
[----:B------:R-:W-:Y:S02]  /*11bd0*/  VIADD R21, R21, 0x38860 ;  /* 0x0003886015157836 */ /* 0x000fe40000000000 */
        /* <DEDUP_REMOVED lines=8> */
.L_x_5489:
[----:B------:R-:W-:Y:S05]  /*11c60*/  BSYNC B1 ;  /* 0x0000000000017941 */ /* 0x000fea0003800000 */
.L_x_5488:
[----:B0-----:R-:W2:Y:S01]  /*11c70*/  LDL R21, [R1+0xc] ;  /* 0x00000c0001157983 */ /* 0x001ea20000100800 */
[----:B------:R-:W-:Y:S01]  /*11c80*/  BSSY B0, `(.L_x_5503) ;  /* 0x000036c000007945 */ /* 0x000fe20003800000 */
[----:B--2---:R-:W-:-:S13]  /*11c90*/  ISETP.GE.AND P1, PT, R20, R21, PT ;  /* 0x000000151400720c */ /* 0x004fda0003f26270 */
[----:B------:R-:W-:Y:S05]  /*11ca0*/  @!P1 BRA `(.L_x_5504) ;  /* 0x0000003400a49947 */ /* 0x000fea0003800000 */
[----:B------:R-:W-:Y:S02]  /*11cb0*/  IMAD.MOV.U32 R196, RZ, RZ, R168 ;  /* 0x000000ffffc47224 */ /* 0x000fe400078e00a8 */
[----:B------:R-:W-:Y:S02]  /*11cc0*/  IMAD.MOV.U32 R198, RZ, RZ, R15 ;  /* 0x000000ffffc67224 */ /* 0x000fe400078e000f */
[----:B------:R-:W-:-:S07]  /*11cd0*/  IMAD.MOV.U32 R197, RZ, RZ, R22 ;  /* 0x000000ffffc57224 */ /* 0x000fce00078e0016 */
.L_x_5517:
[----:B------:R-:W-:-:S05]  /*11ce0*/  VIADD R22, R197, 0x1 ;  /* 0x00000001c5167836 */ /* 0x000fca0000000000 */
[----:B------:R-:W-:-:S04]  /*11cf0*/  ISETP.NE.AND P1, PT, R22, 0x2, PT ;  /* 0x000000021600780c */ /* 0x000fc80003f25270 */
[----:B------:R-:W-:Y:S02]  /*11d00*/  SEL R14, RZ, 0x1, P1 ;  /* 0x00000001ff0e7807 */ /* 0x000fe40000800000 */
[----:B------:R-:W-:Y:S02]  /*11d10*/  SEL R22, R22, RZ, P1 ;  /* 0x000000ff16167207 */ /* 0x000fe40000800000 */
[----:B------:R-:W-:Y:S01]  /*11d20*/  LOP3.LUT R23, R23, R14, RZ, 0x3c, !PT ;  /* 0x0000000e17177212 */ /* 0x000fe200078e3cff */
[----:B------:R-:W-:Y:S06]  /*11d30*/  @!P0 BRA `(.L_x_5505) ;  /* 0x0000000000048947 */ /* 0x000fec0003800000 */
[----:B------:R-:W-:Y:S01]  /*11d40*/  BPT.TRAP 0x1 ;  /* 0x000000040000795c */ /* 0x000fe20000300000 */
.L_x_5505:
[----:B------:R-:W-:Y:S01]  /*11d50*/  IMAD R21, R22, 0x8, R17 ;  /* 0x0000000816157824 */ /* 0x000fe200078e0211 */
[----:B------:R-:W-:-:S04]  /*11d60*/  SHF.L.U32 R200, R23, 0x1f, RZ ;  /* 0x0000001f17c87819 */ /* 0x000fc800000006ff */
[----:B------:R0:W1:Y:S01]  /*11d70*/  SYNCS.PHASECHK.TRANS64.TRYWAIT P1, [R21+URZ+0x38830], R200 ;  /* 0x038830c8150075a7 */ /* 0x000062000802017f */
[----:B------:R-:W-:Y:S05]  /*11d80*/  @!P0 BRA `(.L_x_5506) ;  /* 0x0000000000048947 */ /* 0x000fea0003800000 */
[----:B------:R-:W-:Y:S01]  /*11d90*/  BPT.TRAP 0x1 ;  /* 0x000000040000795c */ /* 0x000fe20000300000 */
.L_x_5506:
[----:B------:R-:W-:Y:S01]  /*11da0*/  BSSY B1, `(.L_x_5507) ;  /* 0x0000006000017945 */ /* 0x000fe20003800000 */
[----:B------:R-:W-:Y:S02]  /*11db0*/  IMAD R154, R22, 0x200, R206 ;  /* 0x00000200169a7824 */ /* 0x000fe400078e02ce */
[----:B------:R-:W-:Y:S01]  /*11dc0*/  IMAD.MOV.U32 R155, RZ, RZ, 0x40000040 ;  /* 0x40000040ff9b7424 */ /* 0x000fe200078e00ff */
[----:B-1----:R-:W-:Y:S06]  /*11dd0*/  @P1 BRA `(.L_x_5508) ;  /* 0x0000000000081947 */ /* 0x002fec0003800000 */
[----:B------:R-:W1:Y:S02]  /*11de0*/  SYNCS.PHASECHK.TRANS64.TRYWAIT P1, [R21+URZ+0x38830], R200 ;  /* 0x038830c8150075a7 */ /* 0x000e64000802017f */
[----:B-1----:R-:W-:Y:S05]  /*11df0*/  @!P1 BRA `(.L_x_5509) ;  /* 0x0000013000549947 */ /* 0x002fea0003800000 */
.L_x_5508:
[----:B------:R-:W-:Y:S05]  /*11e00*/  BSYNC B1 ;  /* 0x0000000000017941 */ /* 0x000fea0003800000 */
.L_x_5507:
        /* <DEDUP_REMOVED lines=36> */
.L_x_5510:
[----:B------:R2:W3:Y:S01]  /*12050*/  SYNCS.PHASECHK.TRANS64.TRYWAIT P1, [R21+URZ+0x38850], R200 ;  /* 0x038850c8150075a7 */ /* 0x0004e2000802017f */
[----:B------:R-:W-:Y:S05]  /*12060*/  @!P0 BRA `(.L_x_5511) ;  /* 0x0000000000048947 */ /* 0x000fea0003800000 */
[----:B------:R-:W-:Y:S01]  /*12070*/  BPT.TRAP 0x1 ;  /* 0x000000040000795c */ /* 0x000fe20000300000 */
.L_x_5511:
[----:B------:R-:W-:Y:S04]  /*12080*/  BSSY B1, `(.L_x_5512) ;  /* 0x0000004000017945 */ /* 0x000fe80003800000 */
[----:B---3--:R-:W-:Y:S05]  /*12090*/  @P1 BRA `(.L_x_5513) ;  /* 0x0000000000081947 */ /* 0x008fea0003800000 */
[----:B------:R-:W3:Y:S02]  /*120a0*/  SYNCS.PHASECHK.TRANS64.TRYWAIT P1, [R21+URZ+0x38850], R200 ;  /* 0x038850c8150075a7 */ /* 0x000ee4000802017f */
[----:B---3--:R-:W-:Y:S05]  /*120b0*/  @!P1 BRA `(.L_x_5514) ;  /* 0x0000012c00b89947 */ /* 0x008fea0003800000 */
.L_x_5513:
[----:B------:R-:W-:Y:S05]  /*120c0*/  BSYNC B1 ;  /* 0x0000000000017941 */ /* 0x000fea0003800000 */
.L_x_5512:
        /* <DEDUP_REMOVED lines=176> */
[----:B------:R-:W-:Y:S02]  /*12bd0*/  MOV R15, 0x40000040 ;  /* 0x40000040000f7802 */ /* 0x000fe40000000f00 */
        /* <DEDUP_REMOVED lines=215> */
.L_x_5515:
        /* <DEDUP_REMOVED lines=34> */
[----:B------:R-:W-:Y:S01]  /*13b70*/  FMUL.FTZ R178, R178, UR38 ;  /* 0x00000026b2b27c20 */ /* 0x000fe20008410000 */
[----:B------:R-:W-:Y:S01]  /*13b80*/  FMUL.FTZ R179, R179, UR38 ;  /* 0x00000026b3b37c20 */ /* 0x000fe20008410000 */
[----:B------:R-:W-:Y:S01]  /*13b90*/  FMUL.FTZ R182, R182, UR38 ;  /* 0x00000026b6b67c20 */ /* 0x000fe20008410000 */
[----:B------:R-:W-:Y:S01]  /*13ba0*/  FMUL.FTZ R183, R183, UR38 ;  /* 0x00000026b7b77c20 */ /* 0x000fe20008410000 */
[----:B------:R-:W1:Y:S01]  /*13bb0*/  MUFU.TANH R160, R160 ;  /* 0x000000a000a07308 */ /* 0x000e620000002400 */
[----:B--2---:R-:W-:-:S02]  /*13bc0*/  FMNMX.FTZ R14, R156, R14, !PT ;  /* 0x0000000e9c0e7209 */ /* 0x004fc40007810000 */
[----:B------:R-:W-:-:S05]  /*13bd0*/  ISETP.NE.AND P1, PT, R211, RZ, PT ;  /* 0x000000ffd300720c */ /* 0x000fca0003f25270 */
        /* <DEDUP_REMOVED lines=28> */
[----:B------:R-:W-:Y:S08]  /*13da0*/  MUFU.TANH R159, R159 ;  /* 0x0000009f009f7308 */ /* 0x000ff00000002400 */
[----:B------:R-:W-:Y:S01]  /*13db0*/  MUFU.TANH R162, R162 ;  /* 0x000000a200a27308 */ /* 0x000fe20000002400 */
[----:B0-----:R-:W-:-:S07]  /*13dc0*/  FMNMX.FTZ R15, R15, R14, !PT ;  /* 0x0000000e0f0f7209 */ /* 0x001fce0007810000 */
[----:B------:R-:W-:Y:S01]  /*13dd0*/  MUFU.TANH R163, R163 ;  /* 0x000000a300a37308 */ /* 0x000fe20000002400 */
[----:B------:R-:W0:Y:S07]  /*13de0*/  SHFL.BFLY PT, R14, R15, 0x1, 0x1f ;  /* 0x0c201f000f0e7f89 */ /* 0x000e2e00000e0000 */
[----:B------:R-:W-:Y:S08]  /*13df0*/  MUFU.TANH R166, R166 ;  /* 0x000000a600a67308 */ /* 0x000ff00000002400 */
[----:B------:R-:W-:Y:S08]  /*13e00*/  MUFU.TANH R167, R167 ;  /* 0x000000a700a77308 */ /* 0x000ff00000002400 */
[----:B------:R-:W-:Y:S01]  /*13e10*/  MUFU.TANH R170, R170 ;  /* 0x000000aa00aa7308 */ /* 0x000fe20000002400 */
[----:B0-----:R-:W-:Y:S01]  /*13e20*/  FMNMX.FTZ R15, R15, R14, !PT ;  /* 0x0000000e0f0f7209 */ /* 0x001fe20007810000 */
        /* <DEDUP_REMOVED lines=21> */
[----:B------:R-:W-:Y:S01]  /*13f80*/  VIADD R198, R21, 0x38840 ;  /* 0x0003884015c67836 */ /* 0x000fe20000000000 */
[----:B------:R-:W-:Y:S04]  /*13f90*/  MUFU.EX2 R153, R201 ;  /* 0x000000c900997308 */ /* 0x000fe80000000800 */
[----:B------:R-:W-:-:S04]  /*13fa0*/  PRMT R198, R189, 0x654, R198 ;  /* 0x00000654bdc67816 */ /* 0x000fc800000000c6 */
[----:B------:R1:W-:Y:S01]  /*13fb0*/  SYNCS.ARRIVE.TRANS64.RED.A1T0 RZ, [R198+URZ], RZ ;  /* 0x000000ffc6ff79a7 */ /* 0x0003e2000810043f */
[----:B------:R-:W0:Y:S01]  /*13fc0*/  MUFU.EX2 R152, R152 ;  /* 0x0000009800987308 */ /* 0x000e220000000800 */
[----:B-1----:R-:W-:-:S07]  /*13fd0*/  FMNMX.FTZ R198, R154, R196, !PT ;  /* 0x000000c49ac67209 */ /* 0x002fce0007810000 */
[----:B------:R-:W1:Y:S01]  /*13fe0*/  MUFU.EX2 R200, R200 ;  /* 0x000000c800c87308 */ /* 0x000e620000000800 */
[----:B--2---:R-:W-:-:S04]  /*13ff0*/  FMNMX.FTZ R198, R155, R198, !PT ;  /* 0x000000c69bc67209 */ /* 0x004fc80007810000 */
[----:B---3--:R-:W-:-:S03]  /*14000*/  FMNMX.FTZ R198, R158, R198, !PT ;  /* 0x000000c69ec67209 */ /* 0x008fc60007810000 */
[----:B------:R-:W2:Y:S01]  /*14010*/  MUFU.TANH R174, R174 ;  /* 0x000000ae00ae7308 */ /* 0x000ea20000002400 */
[----:B0-----:R-:W-:Y:S01]  /*14020*/  FFMA.FTZ R0, R153, R0, R152 ;  /* 0x0000000099007223 */ /* 0x001fe20000010098 */
[----:B------:R-:W-:-:S04]  /*14030*/  FMNMX.FTZ R198, R159, R198, !PT ;  /* 0x000000c69fc67209 */ /* 0x000fc80007810000 */
[----:B------:R-:W-:Y:S02]  /*14040*/  FMNMX.FTZ R198, R162, R198, !PT ;  /* 0x000000c6a2c67209 */ /* 0x000fe40007810000 */
[----:B------:R-:W0:Y:S01]  /*14050*/  MUFU.TANH R175, R175 ;  /* 0x000000af00af7308 */ /* 0x000e220000002400 */
[C---:B-1----:R-:W-:Y:S01]  /*14060*/  FADD.FTZ R0, R200.reuse, R0 ;  /* 0x00000000c8007221 */ /* 0x042fe20000010000 */
[----:B------:R-:W-:Y:S02]  /*14070*/  F2FP.F16.F32.PACK_AB R152, R200, R152 ;  /* 0x00000098c898723e */ /* 0x000fe400000000ff */
[----:B------:R-:W-:-:S04]  /*14080*/  FMNMX.FTZ R198, R163, R198, !PT ;  /* 0x000000c6a3c67209 */ /* 0x000fc80007810000 */
[----:B------:R-:W-:Y:S01]  /*14090*/  FMNMX.FTZ R198, R166, R198, !PT ;  /* 0x000000c6a6c67209 */ /* 0x000fe20007810000 */
[----:B------:R-:W1:Y:S03]  /*140a0*/  MUFU.TANH R178, R178 ;  /* 0x000000b200b27308 */ /* 0x000e660000002400 */
[----:B------:R-:W-:-:S04]  /*140b0*/  FMNMX.FTZ R198, R167, R198, !PT ;  /* 0x000000c6a7c67209 */ /* 0x000fc80007810000 */
[----:B------:R-:W-:Y:S01]  /*140c0*/  FMNMX.FTZ R198, R170, R198, !PT ;  /* 0x000000c6aac67209 */ /* 0x000fe20007810000 */
[----:B------:R-:W3:Y:S03]  /*140d0*/  MUFU.TANH R179, R179 ;  /* 0x000000b300b37308 */ /* 0x000ee60000002400 */
[----:B------:R-:W-:-:S04]  /*140e0*/  FMNMX.FTZ R198, R171, R198, !PT ;  /* 0x000000c6abc67209 */ /* 0x000fc80007810000 */
[----:B--2---:R-:W-:Y:S01]  /*140f0*/  FMNMX.FTZ R200, R174, R198, !PT ;  /* 0x000000c6aec87209 */ /* 0x004fe20007810000 */
[----:B------:R-:W2:Y:S03]  /*14100*/  MUFU.TANH R182, R182 ;  /* 0x000000b600b67308 */ /* 0x000ea60000002400 */
[----:B0-----:R-:W-:-:S04]  /*14110*/  FMNMX.FTZ R200, R175, R200, !PT ;  /* 0x000000c8afc87209 */ /* 0x001fc80007810000 */
[----:B-1----:R-:W-:Y:S01]  /*14120*/  FMNMX.FTZ R200, R178, R200, !PT ;  /* 0x000000c8b2c87209 */ /* 0x002fe20007810000 */
[----:B------:R-:W0:Y:S03]  /*14130*/  MUFU.TANH R198, R183 ;  /* 0x000000b700c67308 */ /* 0x000e260000002400 */
[----:B---3--:R-:W-:-:S05]  /*14140*/  FMNMX.FTZ R200, R179, R200, !PT ;  /* 0x000000c8b3c87209 */ /* 0x008fca0007810000 */
[----:B------:R-:W-:Y:S01]  /*14150*/  MUFU.EX2 R156, R156 ;  /* 0x0000009c009c7308 */ /* 0x000fe20000000800 */
[----:B--2---:R-:W-:-:S07]  /*14160*/  FMNMX.FTZ R200, R182, R200, !PT ;  /* 0x000000c8b6c87209 */ /* 0x004fce0007810000 */
[----:B------:R-:W-:Y:S01]  /*14170*/  MUFU.EX2 R160, R160 ;  /* 0x000000a000a07308 */ /* 0x000fe20000000800 */
[----:B0-----:R-:W-:-:S05]  /*14180*/  FMNMX.FTZ R201, R198, R200, !PT ;  /* 0x000000c8c6c97209 */ /* 0x001fca0007810000 */
[----:B------:R-:W0:Y:S02]  /*14190*/  SHFL.BFLY PT, R183, R201, 0x2, 0x1f ;  /* 0x0c401f00c9b77f89 */ /* 0x000e2400000e0000 */
[----:B------:R1:W-:Y:S08]  /*141a0*/  MUFU.EX2 R200, R168 ;  /* 0x000000a800c87308 */ /* 0x0003f00000000800 */
[----:B------:R-:W-:Y:S08]  /*141b0*/  MUFU.EX2 R161, R161 ;  /* 0x000000a100a17308 */ /* 0x000ff00000000800 */
[----:B------:R-:W-:Y:S01]  /*141c0*/  MUFU.EX2 R164, R164 ;  /* 0x000000a400a47308 */ /* 0x000fe20000000800 */
[----:B0-----:R-:W-:-:S07]  /*141d0*/  FMNMX.FTZ R201, R201, R183, !PT ;  /* 0x000000b7c9c97209 */ /* 0x001fce0007810000 */
[----:B------:R0:W-:Y:S01]  /*141e0*/  MUFU.EX2 R183, R157 ;  /* 0x0000009d00b77308 */ /* 0x0001e20000000800 */
[----:B------:R-:W1:Y:S07]  /*141f0*/  SHFL.BFLY PT, R202, R201, 0x1, 0x1f ;  /* 0x0c201f00c9ca7f89 */ /* 0x000e6e00000e0000 */
[----:B------:R-:W-:Y:S08]  /*14200*/  MUFU.EX2 R165, R165 ;  /* 0x000000a500a57308 */ /* 0x000ff00000000800 */
[----:B------:R-:W-:Y:S08]  /*14210*/  MUFU.EX2 R169, R169 ;  /* 0x000000a900a97308 */ /* 0x000ff00000000800 */
[----:B------:R-:W-:Y:S01]  /*14220*/  MUFU.EX2 R172, R172 ;  /* 0x000000ac00ac7308 */ /* 0x000fe20000000800 */
[----:B-1----:R-:W-:-:S05]  /*14230*/  FMNMX.FTZ R168, R201, R202, !PT ;  /* 0x000000cac9a87209 */ /* 0x002fca0007810000 */
[C---:B0-----:R-:W-:Y:S01]  /*14240*/  FADD.FTZ R157, -R168.reuse, R196 ;  /* 0x000000c4a89d7221 */ /* 0x041fe20000010100 */
[----:B------:R-:W-:Y:S02]  /*14250*/  @!P1 IMAD R196, R197, 0x40, R193 ;  /* 0x00000040c5c49824 */ /* 0x000fe400078e02c1 */
[-C--:B------:R-:W-:Y:S01]  /*14260*/  FMUL.FTZ R203, R168, R14.reuse ;  /* 0x0000000ea8cb7220 */ /* 0x080fe20000410000 */
[----:B------:R-:W-:Y:S01]  /*14270*/  MUFU.EX2 R173, R173 ;  /* 0x000000ad00ad7308 */ /* 0x000fe20000000800 */
[-C--:B------:R-:W-:Y:S01]  /*14280*/  FMUL.FTZ R157, R157, R14.reuse ;  /* 0x0000000e9d9d7220 */ /* 0x080fe20000410000 */
[----:B------:R-:W-:Y:S02]  /*14290*/  @!P1 IMAD R196, R196, 0x4, R17 ;  /* 0x00000004c4c49824 */ /* 0x000fe400078e0211 */
[-CC-:B------:R-:W-:Y:S01]  /*142a0*/  FFMA.FTZ R204, R154, R14.reuse, -R203.reuse ;  /* 0x0000000e9acc7223 */ /* 0x180fe200000108cb */
[-CC-:B------:R-:W-:Y:S01]  /*142b0*/  FFMA.FTZ R154, R155, R14.reuse, -R203.reuse ;  /* 0x0000000e9b9a7223 */ /* 0x180fe200000108cb */
[-CC-:B------:R-:W-:Y:S01]  /*142c0*/  FFMA.FTZ R205, R158, R14.reuse, -R203.reuse ;  /* 0x0000000e9ecd7223 */ /* 0x180fe200000108cb */
[-CC-:B------:R-:W-:Y:S01]  /*142d0*/  FFMA.FTZ R207, R159, R14.reuse, -R203.reuse ;  /* 0x0000000e9fcf7223 */ /* 0x180fe200000108cb */
[----:B------:R-:W-:Y:S01]  /*142e0*/  @!P1 STS [R196+0x38400], R153 ;  /* 0x03840099c4009388 */ /* 0x000fe20000000800 */
        /* <DEDUP_REMOVED lines=11> */
[----:B------:R-:W1:Y:S01]  /*143a0*/  MUFU.EX2 R176, R176 ;  /* 0x000000b000b07308 */ /* 0x000e620000000800 */
[----:B0-----:R0:W-:Y:S01]  /*143b0*/  @!P1 STS [R196+0x38420], R157 ;  /* 0x0384209dc4009388 */ /* 0x0011e20000000800 */
[----:B------:R-:W-:-:S06]  /*143c0*/  FADD.FTZ R0, R156, R0 ;  /* 0x000000009c007221 */ /* 0x000fcc0000010000 */
[----:B------:R-:W2:Y:S01]  /*143d0*/  MUFU.EX2 R177, R177 ;  /* 0x000000b100b17308 */ /* 0x000ea20000000800 */
[-CC-:B0-----:R-:W-:Y:S01]  /*143e0*/  FFMA.FTZ R196, R167, R14.reuse, -R203.reuse ;  /* 0x0000000ea7c47223 */ /* 0x181fe200000108cb */
[----:B------:R-:W-:-:S06]  /*143f0*/  FFMA.FTZ R167, R178, R14, -R203 ;  /* 0x0000000eb2a77223 */ /* 0x000fcc00000108cb */
[----:B------:R-:W0:Y:S01]  /*14400*/  MUFU.EX2 R180, R180 ;  /* 0x000000b400b47308 */ /* 0x000e220000000800 */
[----:B------:R-:W3:Y:S01]  /*14410*/  LDL R203, [R1] ;  /* 0x0000000001cb7983 */ /* 0x000ee20000100800 */
[----:B------:R-:W-:-:S04]  /*14420*/  FADD.FTZ R0, R183, R0 ;  /* 0x00000000b7007221 */ /* 0x000fc80000010000 */
[----:B------:R-:W-:Y:S02]  /*14430*/  FADD.FTZ R0, R160, R0 ;  /* 0x00000000a0007221 */ /* 0x000fe40000010000 */
[----:B------:R-:W-:Y:S02]  /*14440*/  MUFU.EX2 R166, R181 ;  /* 0x000000b500a67308 */ /* 0x000fe40000000800 */
[----:B------:R-:W-:-:S04]  /*14450*/  FADD.FTZ R0, R161, R0 ;  /* 0x00000000a1007221 */ /* 0x000fc80000010000 */
[----:B------:R-:W-:-:S04]  /*14460*/  FADD.FTZ R0, R164, R0 ;  /* 0x00000000a4007221 */ /* 0x000fc80000010000 */
[----:B------:R-:W-:-:S04]  /*14470*/  FADD.FTZ R0, R165, R0 ;  /* 0x00000000a5007221 */ /* 0x000fc80000010000 */
[----:B------:R-:W-:-:S04]  /*14480*/  FADD.FTZ R0, R200, R0 ;  /* 0x00000000c8007221 */ /* 0x000fc80000010000 */
[----:B------:R-:W-:Y:S01]  /*14490*/  FADD.FTZ R0, R169, R0 ;  /* 0x00000000a9007221 */ /* 0x000fe20000010000 */
[----:B------:R4:W-:Y:S03]  /*144a0*/  MUFU.EX2 R174, R154 ;  /* 0x0000009a00ae7308 */ /* 0x0009e60000000800 */
[----:B------:R-:W-:-:S05]  /*144b0*/  FADD.FTZ R0, R172, R0 ;  /* 0x00000000ac007221 */ /* 0x000fca0000010000 */
[----:B------:R-:W5:Y:S01]  /*144c0*/  MUFU.EX2 R163, R204 ;  /* 0x000000cc00a37308 */ /* 0x000f620000000800 */
[----:B----4-:R-:W-:Y:S01]  /*144d0*/  F2FP.F16.F32.PACK_AB R154, R183, R156 ;  /* 0x0000009cb79a723e */ /* 0x010fe200000000ff */
[----:B------:R-:W-:Y:S01]  /*144e0*/  FADD.FTZ R0, R173, R0 ;  /* 0x00000000ad007221 */ /* 0x000fe20000010000 */
[----:B------:R-:W-:Y:S02]  /*144f0*/  F2FP.F16.F32.PACK_AB R156, R161, R160 ;  /* 0x000000a0a19c723e */ /* 0x000fe400000000ff */
[----:B------:R-:W-:-:S03]  /*14500*/  F2FP.F16.F32.PACK_AB R160, R169, R200 ;  /* 0x000000c8a9a0723e */ /* 0x000fc600000000ff */
[----:B------:R-:W-:Y:S01]  /*14510*/  MUFU.EX2 R175, R205 ;  /* 0x000000cd00af7308 */ /* 0x000fe20000000800 */
[----:B-1----:R-:W-:-:S07]  /*14520*/  FADD.FTZ R0, R176, R0 ;  /* 0x00000000b0007221 */ /* 0x002fce0000010000 */
[----:B------:R-:W1:Y:S08]  /*14530*/  MUFU.EX2 R178, R207 ;  /* 0x000000cf00b27308 */ /* 0x000e700000000800 */
[----:B------:R-:W-:Y:S08]  /*14540*/  MUFU.EX2 R183, R202 ;  /* 0x000000ca00b77308 */ /* 0x000ff00000000800 */
[----:B------:R-:W-:Y:S08]  /*14550*/  MUFU.EX2 R179, R210 ;  /* 0x000000d200b37308 */ /* 0x000ff00000000800 */
[----:B------:R-:W4:Y:S08]  /*14560*/  MUFU.EX2 R181, R212 ;  /* 0x000000d400b57308 */ /* 0x000f300000000800 */
[----:B------:R-:W-:Y:S08]  /*14570*/  MUFU.EX2 R182, R222 ;  /* 0x000000de00b67308 */ /* 0x000ff00000000800 */
[----:B------:R-:W4:Y:S08]  /*14580*/  MUFU.EX2 R196, R196 ;  /* 0x000000c400c47308 */ /* 0x000f300000000800 */
[----:B------:R2:W-:Y:S08]  /*14590*/  MUFU.EX2 R202, R162 ;  /* 0x000000a200ca7308 */ /* 0x0005f00000000800 */
[----:B------:R-:W4:Y:S01]  /*145a0*/  MUFU.EX2 R197, R197 ;  /* 0x000000c500c57308 */ /* 0x000f220000000800 */
[----:B--2---:R-:W-:-:S07]  /*145b0*/  F2FP.F16.F32.PACK_AB R162, R173, R172 ;  /* 0x000000acada2723e */ /* 0x004fce00000000ff */
[----:B------:R-:W2:Y:S08]  /*145c0*/  MUFU.EX2 R198, R158 ;  /* 0x0000009e00c67308 */ /* 0x000eb00000000800 */
[----:B------:R-:W-:Y:S08]  /*145d0*/  MUFU.EX2 R169, R167 ;  /* 0x000000a700a97308 */ /* 0x000ff00000000800 */
[----:B------:R-:W2:Y:S08]  /*145e0*/  MUFU.EX2 R201, R201 ;  /* 0x000000c900c97308 */ /* 0x000eb00000000800 */
[----:B------:R1:W-:Y:S08]  /*145f0*/  MUFU.EX2 R172, R155 ;  /* 0x0000009b00ac7308 */ /* 0x0003f00000000800 */
[----:B------:R2:W2:Y:S01]  /*14600*/  MUFU.EX2 R173, R159 ;  /* 0x0000009f00ad7308 */ /* 0x0004a20000000800 */
[----:B------:R-:W-:Y:S01]  /*14610*/  FADD.FTZ R0, R177, R0 ;  /* 0x00000000b1007221 */ /* 0x000fe20000010000 */
[----:B------:R-:W-:-:S02]  /*14620*/  IMAD R170, R22, 0x1000, R13 ;  /* 0x0000100016aa7824 */ /* 0x000fc400078e020d */
[----:B------:R-:W-:Y:S02]  /*14630*/  IMAD.MOV.U32 R171, RZ, RZ, 0x40000040 ;  /* 0x40000040ffab7424 */ /* 0x000fe400078e00ff */
        /* <DEDUP_REMOVED lines=65> */
[----:B-----5:R-:W-:Y:S01]  /*14a50*/  FFMA.FTZ R12, R157, R12, R163 ;  /* 0x0000000c9d0c7223 */ /* 0x020fe200000100a3 */
        /* <DEDUP_REMOVED lines=64> */
[----:B------:R-:W-:-:S02]  /*14e60*/  F2FP.F16.F32.PACK_AB R153, R174, R163 ;  /* 0x000000a3ae99723e */ /* 0x000fc400000000ff */
[----:B-1----:R-:W-:Y:S01]  /*14e70*/  F2FP.F16.F32.PACK_AB R155, R178, R175 ;  /* 0x000000afb29b723e */ /* 0x002fe200000000ff */
[----:B------:R-:W-:Y:S01]  /*14e80*/  BAR.SYNC.DEFER_BLOCKING 0xf, 0x100 ;  /* 0x03c4000000007b1d */ /* 0x000fe20000010000 */
[----:B------:R-:W-:Y:S01]  /*14e90*/  F2FP.F16.F32.PACK_AB R158, R165, R164 ;  /* 0x000000a4a59e723e */ /* 0x000fe200000000ff */
[----:B------:R-:W-:Y:S01]  /*14ea0*/  FADD.FTZ R0, R166, R0 ;  /* 0x00000000a6007221 */ /* 0x000fe20000010000 */
[----:B----4-:R-:W-:Y:S02]  /*14eb0*/  F2FP.F16.F32.PACK_AB R157, R181, R179 ;  /* 0x000000b3b59d723e */ /* 0x010fe400000000ff */
[----:B--2---:R-:W-:Y:S02]  /*14ec0*/  F2FP.F16.F32.PACK_AB R159, R196, R182 ;  /* 0x000000b6c49f723e */ /* 0x004fe400000000ff */
[----:B------:R-:W-:Y:S02]  /*14ed0*/  R2UR UR6, R170 ;  /* 0x00000000aa0672ca */ /* 0x000fe400000e0000 */
[----:B------:R-:W-:-:S02]  /*14ee0*/  R2UR UR7, R171 ;  /* 0x00000000ab0772ca */ /* 0x000fc400000e0000 */
[----:B------:R-:W-:Y:S02]  /*14ef0*/  F2FP.F16.F32.PACK_AB R161, R183, R197 ;  /* 0x000000c5b7a1723e */ /* 0x000fe400000000ff */
[----:B------:R-:W-:Y:S02]  /*14f00*/  F2FP.F16.F32.PACK_AB R163, R202, R198 ;  /* 0x000000c6caa3723e */ /* 0x000fe400000000ff */
[----:B------:R-:W-:Y:S02]  /*14f10*/  F2FP.F16.F32.PACK_AB R164, R177, R176 ;  /* 0x000000b0b1a4723e */ /* 0x000fe400000000ff */
[----:B------:R-:W-:Y:S02]  /*14f20*/  F2FP.F16.F32.PACK_AB R166, R166, R180 ;  /* 0x000000b4a6a6723e */ /* 0x000fe400000000ff */
[----:B------:R-:W-:Y:S02]  /*14f30*/  F2FP.F16.F32.PACK_AB R165, R201, R169 ;  /* 0x000000a9c9a5723e */ /* 0x000fe400000000ff */
[----:B------:R-:W-:Y:S01]  /*14f40*/  F2FP.F16.F32.PACK_AB R167, R173, R172 ;  /* 0x000000acada7723e */ /* 0x000fe200000000ff */
[----:B------:R0:W-:Y:S04]  /*14f50*/  STSM.16.M88.4 [R227+0x36400], R152 ;  /* 0x03640098e3007844 */ /* 0x0001e80000000200 */
[----:B------:R1:W-:Y:S04]  /*14f60*/  STSM.16.M88.4 [R228], R156 ;  /* 0x0000009ce4007844 */ /* 0x0003e80000000200 */
[----:B---3--:R1:W-:Y:S04]  /*14f70*/  STSM.16.M88.4 [R203], R160 ;  /* 0x000000a0cb007844 */ /* 0x0083e80000000200 */
        /* <DEDUP_REMOVED lines=21> */
[----:B------:R-:W-:-:S04]  /*150d0*/  FADD.FTZ R12, R174, R12 ;  /* 0x0000000cae0c7221 */ /* 0x000fc80000010000 */
        /* <DEDUP_REMOVED lines=28> */
.L_x_5516:
[----:B------:R-:W2:Y:S01]  /*152a0*/  LDL R152, [R1+0xc] ;  /* 0x00000c0001987983 */ /* 0x000ea20000100800 */
[----:B------:R-:W-:Y:S02]  /*152b0*/  VIADD R21, R21, 0x38860 ;  /* 0x0003886015157836 */ /* 0x000fe40000000000 */
[----:B------:R-:W-:Y:S02]  /*152c0*/  IMAD.MOV.U32 R196, RZ, RZ, R168 ;  /* 0x000000ffffc47224 */ /* 0x000fe400078e00a8 */
[----:B------:R-:W-:Y:S01]  /*152d0*/  IMAD.MOV.U32 R198, RZ, RZ, R15 ;  /* 0x000000ffffc67224 */ /* 0x000fe200078e000f */
[----:B------:R-:W-:Y:S01]  /*152e0*/  PRMT R21, R189, 0x654, R21 ;  /* 0x00000654bd157816 */ /* 0x000fe20000000015 */
[----:B------:R-:W-:-:S03]  /*152f0*/  IMAD.MOV.U32 R197, RZ, RZ, R22 ;  /* 0x000000ffffc57224 */ /* 0x000fc600078e0016 */
[----:B------:R0:W-:Y:S01]  /*15300*/  SYNCS.ARRIVE.TRANS64.RED.A1T0 RZ, [R21+URZ], RZ ;  /* 0x000000ff15ff79a7 */ /* 0x0001e2000810043f */
[C---:B--2---:R-:W-:Y:S01]  /*15310*/  ISETP.GT.AND P1, PT, R20.reuse, R152, PT ;  /* 0x000000981400720c */ /* 0x044fe20003f24270 */
[----:B------:R-:W-:-:S12]  /*15320*/  VIADD R20, R20, 0xffffffff ;  /* 0xffffffff14147836 */ /* 0x000fd80000000000 */
[----:B0-----:R-:W-:Y:S05]  /*15330*/  @P1 BRA `(.L_x_5517) ;  /* 0xffffffc800681947 */ /* 0x001fea000383ffff */
.L_x_5504:
[----:B------:R-:W-:Y:S05]  /*15340*/  BSYNC B0 ;  /* 0x0000000000007941 */ /* 0x000fea0003800000 */
.L_x_5503:
[----:B------:R-:W2:Y:S01]  /*15350*/  LDL.LU R21, [R1+0x68] ;  /* 0x0000680001157983 */ /* 0x000ea20000300800 */
        /* <DEDUP_REMOVED lines=166> */
[----:B--2---:R-:W-:-:S05]  /*15dc0*/  VIADD R21, R21, 0x1 ;  /* 0x0000000115157836 */ /* 0x004fca0000000000 */
[----:B------:R2:W-:Y:S03]  /*15dd0*/  STL [R1+0x68], R21 ;  /* 0x0000681501007387 */ /* 0x0005e60000100800 */
.L_x_5435:
[----:B------:R-:W-:Y:S05]  /*15de0*/  BSYNC B7 ;  /* 0x0000000000077941 */ /* 0x000fea0003800000 */
.L_x_5431:
[----:B------:R-:W3:Y:S08]  /*15df0*/  S2UR UR4, SR_CgaCtaId ;  /* 0x00000000000479c3 */ /* 0x000ef00000008800 */
[----:B------:R-:W-:Y:S01]  /*15e00*/  BAR.SYNC.DEFER_BLOCKING 0x5, 0x180 ;  /* 0x0146000000007b1d */ /* 0x000fe20000010000 */
[----:B------:R-:W-:-:S05]  /*15e10*/  MOV R17, 0x400 ;  /* 0x0000040000117802 */ /* 0x000fca0000000f00 */
[----:B------:R-:W-:Y:S01]  /*15e20*/  BSSY B0, `(.L_x_5518) ;  /* 0x00004ed000007945 */ /* 0x000fe20003800000 */
[----:B---3--:R-:W-:-:S04]  /*15e30*/  MOV R189, UR4 ;  /* 0x0000000400bd7c02 */ /* 0x008fc80008000f00 */
[----:B------:R-:W-:-:S05]  /*15e40*/  LEA R17, R189, R17, 0x18 ;  /* 0x00000011bd117211 */ /* 0x000fca00078ec0ff */
[----:B------:R3:W4:Y:S01]  /*15e50*/  LDS.128 R4, [R17+0x388d0] ;  /* 0x0388d00011047984 */ /* 0x0007220000000c00 */
[----:B------:R-:W-:Y:S06]  /*15e60*/  BAR.ARV 0x4, 0x180 ;  /* 0x0106000000007b1d */ /* 0x000fec0000002000 */
[----:B------:R-:W-:Y:S05]  /*15e70*/  @P0 BRA `(.L_x_5519) ;  /* 0x0000003c00940947 */ /* 0x000fea0003800000 */
[----:B-----5:R-:W3:Y:S01]  /*15e80*/  LDL R2, [R1+0x84] ;  /* 0x0000840001027983 */ /* 0x020ee20000100800 */
[----:B------:R-:W2:Y:S01]  /*15e90*/  S2R R0, SR_SWINHI ;  /* 0x0000000000007919 */ /* 0x000ea20000002f00 */
[----:B-1----:R-:W-:Y:S01]  /*15ea0*/  F2FP.F16.F32.PACK_AB R10, R29, R28 ;  /* 0x0000001c1d0a723e */ /* 0x002fe200000000ff */
[----:B------:R-:W-:Y:S01]  /*15eb0*/  ULDC.64 UR6, c[0x0][0xd00] ;  /* 0x0003400000067ab9 */ /* 0x000fe20000000a00 */
[----:B0-----:R-:W-:Y:S01]  /*15ec0*/  F2FP.F16.F32.PACK_AB R11, R31, R30 ;  /* 0x0000001e1f0b723e */ /* 0x001fe200000000ff */
[----:B------:R-:W3:Y:S01]  /*15ed0*/  LDL.LU R154, [R1+0x5c] ;  /* 0x00005c00019a7983 */ /* 0x000ee20000300800 */
[----:B------:R-:W-:Y:S01]  /*15ee0*/  F2FP.F16.F32.PACK_AB R12, R33, R32 ;  /* 0x00000020210c723e */ /* 0x000fe200000000ff */
[----:B------:R-:W-:Y:S01]  /*15ef0*/  ULDC.64 UR4, c[0x0][0xd08] ;  /* 0x0003420000047ab9 */ /* 0x000fe20000000a00 */
[----:B------:R-:W-:Y:S01]  /*15f00*/  F2FP.F16.F32.PACK_AB R13, R35, R34 ;  /* 0x00000022230d723e */ /* 0x000fe200000000ff */
[----:B----4-:R-:W4:Y:S01]  /*15f10*/  LDL.LU R4, [R1+0x60] ;  /* 0x0000600001047983 */ /* 0x010f220000300800 */
[----:B------:R-:W-:-:S02]  /*15f20*/  MOV R20, R17 ;  /* 0x0000001100147202 */ /* 0x000fc40000000f00 */
[----:B--2---:R-:W-:Y:S02]  /*15f30*/  MOV R21, R0 ;  /* 0x0000000000157202 */ /* 0x004fe40000000f00 */
        /* <DEDUP_REMOVED lines=158> */
[----:B------:R-:W-:Y:S02]  /*16920*/  F2FP.F16.F32.PACK_AB R8, R137, R136 ;  /* 0x000000888908723e */ /* 0x000fe400000000ff */
[----:B------:R-:W-:Y:S02]  /*16930*/  F2FP.F16.F32.PACK_AB R9, R139, R138 ;  /* 0x0000008a8b09723e */ /* 0x000fe400000000ff */
[----:B------:R-:W-:-:S02]  /*16940*/  F2FP.F16.F32.PACK_AB R10, R141, R140 ;  /* 0x0000008c8d0a723e */ /* 0x000fc400000000ff */
[----:B------:R-:W-:-:S05]  /*16950*/  F2FP.F16.F32.PACK_AB R11, R143, R142 ;  /* 0x0000008e8f0b723e */ /* 0x000fca00000000ff */
[----:B------:R0:W-:Y:S01]  /*16960*/  STSM.16.M88.4 [R2], R8 ;  /* 0x0000000802007844 */ /* 0x0001e20000000200 */
[----:B------:R-:W-:Y:S01]  /*16970*/  IMAD.X R3, RZ, RZ, R3, P0 ;  /* 0x000000ffff037224 */ /* 0x000fe200000e0603 */
[----:B------:R-:W-:Y:S02]  /*16980*/  F2FP.F16.F32.PACK_AB R12, R145, R144 ;  /* 0x00000090910c723e */ /* 0x000fe400000000ff */
        /* <DEDUP_REMOVED lines=8> */
[----:B----4-:R-:W-:-:S02]  /*16a10*/  IADD3.X R9, R4, UR7, RZ, P0, !PT ;  /* 0x0000000704097c10 */ /* 0x010fc400087fe4ff */
        /* <DEDUP_REMOVED lines=9> */
[----:B0-----:R-:W-:Y:S01]  /*16ab0*/  IMAD.U32 R2, RZ, RZ, UR4 ;  /* 0x00000004ff027e24 */ /* 0x001fe2000f8e00ff */
        /* <DEDUP_REMOVED lines=8> */
.L_x_5520:
[----:B------:R-:W2:Y:S01]  /*16b40*/  LDL R0, [R1+0x70] ;  /* 0x0000700001007983 */ /* 0x000ea20000100800 */
[----:B------:R-:W-:-:S03]  /*16b50*/  ULDC UR4, c[0x0][0xbd4] ;  /* 0x0002f50000047ab9 */ /* 0x000fc60000000800 */
[----:B------:R-:W3:Y:S04]  /*16b60*/  LDL.LU R4, [R1+0x54] ;  /* 0x0000540001047983 */ /* 0x000ee80000300800 */
[----:B------:R1:W5:Y:S04]  /*16b70*/  LDL R157, [R1+0x58] ;  /* 0x00005800019d7983 */ /* 0x0003680000100800 */
[----:B--2---:R-:W2:Y:S01]  /*16b80*/  SHFL.IDX PT, R0, R0, RZ, 0x1f ;  /* 0x00001fff00007589 */ /* 0x004ea200000e0000 */
[----:B---3--:R-:W-:Y:S02]  /*16b90*/  ISETP.NE.AND P1, PT, R4, RZ, PT ;  /* 0x000000ff0400720c */ /* 0x008fe40003f25270 */
[----:B--2---:R-:W-:-:S02]  /*16ba0*/  ISETP.NE.AND P0, PT, R0, RZ, PT ;  /* 0x000000ff0000720c */ /* 0x004fc40003f05270 */
        /* <DEDUP_REMOVED lines=27> */
[----:B---3--:R-:W-:Y:S02]  /*16d60*/  IMAD.IADD R12, R160, 0x1, R213 ;  /* 0x00000001a00c7824 */ /* 0x008fe400078e02d5 */
        /* <DEDUP_REMOVED lines=29> */
[----:B------:R-:W-:-:S03]  /*16f40*/  IMAD.IADD R13, R193, 0x1, R213 ;  /* 0x00000001c10d7824 */ /* 0x000fc600078e02d5 */
        /* <DEDUP_REMOVED lines=10> */
.L_x_5521:
        /* <DEDUP_REMOVED lines=11> */
[----:B------:R-:W-:-:S05]  /*170a0*/  SHF.R.S32.HI R80, RZ, 0x3, R82 ;  /* 0x00000003ff507819 */ /* 0x000fca0000011452 */
[----:B01----:R-:W-:-:S04]  /*170b0*/  IMAD R9, R80, 0x40, R195 ;  /* 0x0000004050097824 */ /* 0x003fc800078e02c3 */
        /* <DEDUP_REMOVED lines=9> */
[C---:B------:R-:W-:Y:S02]  /*17150*/  IADD3 R65, P0, R20.reuse, 0xc000, RZ ;  /* 0x0000c00014417810 */ /* 0x040fe40007f1e0ff */
[C---:B------:R-:W-:Y:S02]  /*17160*/  IADD3 R29, P5, R20.reuse, 0x3000, RZ ;  /* 0x00003000141d7810 */ /* 0x040fe40007fbe0ff */
[----:B------:R-:W-:Y:S01]  /*17170*/  IADD3 R33, P6, R20, 0x4000, RZ ;  /* 0x0000400014217810 */ /* 0x000fe20007fde0ff */
[----:B------:R-:W-:Y:S01]  /*17180*/  IMAD R4, R4, UR4, RZ ;  /* 0x0000000404047c24 */ /* 0x000fe2000f8e02ff */
[C---:B------:R-:W-:Y:S01]  /*17190*/  IADD3 R41, P1, R20.reuse, 0x6000, RZ ;  /* 0x0000600014297810 */ /* 0x040fe20007f3e0ff */
[----:B------:R-:W5:Y:S01]  /*171a0*/  LD.E.128 R36, desc[UR40][R36.64] ;  /* 0x0000002824247980 */ /* 0x000f62000c101d00 */
[----:B------:R-:W-:-:S02]  /*171b0*/  IADD3 R45, P2, R20, 0x7000, RZ ;  /* 0x00007000142d7810 */ /* 0x000fc40007f5e0ff */
[----:B------:R-:W-:Y:S02]  /*171c0*/  LOP3.LUT R64, R65, 0x380, RZ, 0xc0, !PT ;  /* 0x0000038041407812 */ /* 0x000fe400078ec0ff */
[----:B------:R-:W-:Y:S02]  /*171d0*/  SHF.R.U64 R12, R12, 0x3, RZ ;  /* 0x000000030c0c7819 */ /* 0x000fe400000012ff */
[----:B------:R-:W-:Y:S02]  /*171e0*/  LOP3.LUT R24, R25, 0x380, RZ, 0xc0, !PT ;  /* 0x0000038019187812 */ /* 0x000fe400078ec0ff */
[----:B------:R-:W-:Y:S02]  /*171f0*/  LOP3.LUT R28, R29, 0x380, RZ, 0xc0, !PT ;  /* 0x000003801d1c7812 */ /* 0x000fe400078ec0ff */
[----:B------:R-:W-:Y:S02]  /*17200*/  LOP3.LUT R32, R33, 0x380, RZ, 0xc0, !PT ;  /* 0x0000038021207812 */ /* 0x000fe400078ec0ff */
[----:B------:R-:W-:-:S02]  /*17210*/  LOP3.LUT R40, R41, 0x380, RZ, 0xc0, !PT ;  /* 0x0000038029287812 */ /* 0x000fc400078ec0ff */
[----:B------:R-:W-:Y:S02]  /*17220*/  LOP3.LUT R44, R45, 0x380, RZ, 0xc0, !PT ;  /* 0x000003802d2c7812 */ /* 0x000fe400078ec0ff */
[----:B------:R-:W-:Y:S02]  /*17230*/  SHF.R.U64 R64, R64, 0x3, RZ ;  /* 0x0000000340407819 */ /* 0x000fe400000012ff */
[----:B------:R-:W-:Y:S01]  /*17240*/  LOP3.LUT R12, R12, R13, RZ, 0x3c, !PT ;  /* 0x0000000d0c0c7212 */ /* 0x000fe200078e3cff */
[----:B------:R-:W-:Y:S01]  /*17250*/  IMAD.X R13, RZ, RZ, R21, P3 ;  /* 0x000000ffff0d7224 */ /* 0x000fe200018e0615 */
[----:B------:R-:W-:Y:S02]  /*17260*/  SHF.R.U64 R24, R24, 0x3, RZ ;  /* 0x0000000318187819 */ /* 0x000fe400000012ff */
[----:B------:R-:W-:Y:S02]  /*17270*/  SHF.R.U64 R28, R28, 0x3, RZ ;  /* 0x000000031c1c7819 */ /* 0x000fe400000012ff */
[----:B------:R-:W-:-:S02]  /*17280*/  SHF.R.U64 R32, R32, 0x3, RZ ;  /* 0x0000000320207819 */ /* 0x000fc400000012ff */
[----:B------:R-:W-:Y:S01]  /*17290*/  LOP3.LUT R9, R20, 0x380, RZ, 0xc0, !PT ;  /* 0x0000038014097812 */ /* 0x000fe200078ec0ff */
[----:B------:R-:W-:Y:S01]  /*172a0*/  IMAD R85, R3, UR5, R4 ;  /* 0x0000000503557c24 */ /* 0x000fe2000f8e0204 */
[----:B------:R-:W-:Y:S01]  /*172b0*/  SHF.R.U64 R40, R40, 0x3, RZ ;  /* 0x0000000328287819 */ /* 0x000fe200000012ff */
[----:B------:R-:W5:Y:S01]  /*172c0*/  LD.E.128 R12, desc[UR40][R12.64] ;  /* 0x000000280c0c7980 */ /* 0x000f62000c101d00 */
[----:B------:R-:W-:Y:S02]  /*172d0*/  IADD3 R49, P3, R20, 0x8000, RZ ;  /* 0x0000800014317810 */ /* 0x000fe40007f7e0ff */
[----:B------:R-:W-:Y:S02]  /*172e0*/  SHF.R.U64 R44, R44, 0x3, RZ ;  /* 0x000000032c2c7819 */ /* 0x000fe400000012ff */
[----:B------:R-:W-:Y:S01]  /*172f0*/  LOP3.LUT R64, R64, R65, RZ, 0x3c, !PT ;  /* 0x0000004140407212 */ /* 0x000fe200078e3cff */
[----:B------:R-:W-:Y:S01]  /*17300*/  IMAD.X R65, RZ, RZ, R21, P0 ;  /* 0x000000ffff417224 */ /* 0x000fe200000e0615 */
[----:B---3--:R-:W-:-:S02]  /*17310*/  ISETP.NE.AND P0, PT, R83, 0x1, PT ;  /* 0x000000015300780c */ /* 0x008fc40003f05270 */
        /* <DEDUP_REMOVED lines=8> */
[----:B------:R-:W-:Y:S01]  /*173a0*/  LOP3.LUT R48, R49, 0x380, RZ, 0xc0, !PT ;  /* 0x0000038031307812 */ /* 0x000fe200078ec0ff */
[----:B------:R-:W5:Y:S01]  /*173b0*/  LD.E.128 R24, desc[UR40][R24.64] ;  /* 0x0000002818187980 */ /* 0x000f62000c101d00 */
[----:B------:R-:W-:Y:S01]  /*173c0*/  LOP3.LUT R44, R44, R45, RZ, 0x3c, !PT ;  /* 0x0000002d2c2c7212 */ /* 0x000fe200078e3cff */
[----:B------:R-:W-:Y:S01]  /*173d0*/  IMAD.X R45, RZ, RZ, R21, P2 ;  /* 0x000000ffff2d7224 */ /* 0x000fe200010e0615 */
[C---:B------:R-:W-:Y:S01]  /*173e0*/  IADD3 R53, P4, R20.reuse, 0x9000, RZ ;  /* 0x0000900014357810 */ /* 0x040fe20007f9e0ff */
[----:B------:R-:W0:Y:S01]  /*173f0*/  @P0 LDC R4, c[0x0][0xcec] ;  /* 0x00033b00ff040b82 */ /* 0x000e220000000800 */
[C---:B------:R-:W-:Y:S01]  /*17400*/  IADD3 R57, P5, R20.reuse, 0xa000, RZ ;  /* 0x0000a00014397810 */ /* 0x040fe20007fbe0ff */
[----:B------:R-:W5:Y:S01]  /*17410*/  LD.E.128 R28, desc[UR40][R28.64] ;  /* 0x000000281c1c7980 */ /* 0x000f62000c101d00 */
[----:B------:R-:W-:-:S02]  /*17420*/  IADD3 R61, P6, R20, 0xb000, RZ ;  /* 0x0000b000143d7810 */ /* 0x000fc40007fde0ff */
[C---:B------:R-:W-:Y:S01]  /*17430*/  IADD3 R69, P1, R20.reuse, 0xd000, RZ ;  /* 0x0000d00014457810 */ /* 0x040fe20007f3e0ff */
[----:B------:R-:W5:Y:S01]  /*17440*/  LD.E.128 R32, desc[UR40][R32.64] ;  /* 0x0000002820207980 */ /* 0x000f62000c101d00 */
[----:B------:R-:W-:Y:S02]  /*17450*/  IADD3 R73, P2, R20, 0xe000, RZ ;  /* 0x0000e00014497810 */ /* 0x000fe40007f5e0ff */
[----:B------:R-:W-:Y:S01]  /*17460*/  SHF.R.U64 R48, R48, 0x3, RZ ;  /* 0x0000000330307819 */ /* 0x000fe200000012ff */
[----:B------:R-:W5:Y:S01]  /*17470*/  LD.E.128 R40, desc[UR40][R40.64] ;  /* 0x0000002828287980 */ /* 0x000f62000c101d00 */
[----:B------:R-:W-:Y:S02]  /*17480*/  LOP3.LUT R52, R53, 0x380, RZ, 0xc0, !PT ;  /* 0x0000038035347812 */ /* 0x000fe400078ec0ff */
[----:B------:R-:W-:Y:S01]  /*17490*/  LOP3.LUT R56, R57, 0x380, RZ, 0xc0, !PT ;  /* 0x0000038039387812 */ /* 0x000fe200078ec0ff */
[----:B------:R-:W5:Y:S01]  /*174a0*/  LD.E.128 R44, desc[UR40][R44.64] ;  /* 0x000000282c2c7980 */ /* 0x000f62000c101d00 */
[----:B------:R-:W-:-:S02]  /*174b0*/  LOP3.LUT R60, R61, 0x380, RZ, 0xc0, !PT ;  /* 0x000003803d3c7812 */ /* 0x000fc400078ec0ff */
[----:B------:R-:W-:Y:S01]  /*174c0*/  LOP3.LUT R68, R69, 0x380, RZ, 0xc0, !PT ;  /* 0x0000038045447812 */ /* 0x000fe200078ec0ff */
[----:B------:R-:W5:Y:S01]  /*174d0*/  LD.E.128 R64, desc[UR40][R64.64] ;  /* 0x0000002840407980 */ /* 0x000f62000c101d00 */
[----:B------:R-:W-:Y:S02]  /*174e0*/  LOP3.LUT R72, R73, 0x380, RZ, 0xc0, !PT ;  /* 0x0000038049487812 */ /* 0x000fe400078ec0ff */
[----:B------:R-:W-:Y:S01]  /*174f0*/  LOP3.LUT R48, R48, R49, RZ, 0x3c, !PT ;  /* 0x0000003130307212 */ /* 0x000fe200078e3cff */
[----:B------:R-:W-:Y:S01]  /*17500*/  IMAD.X R49, RZ, RZ, R21, P3 ;  /* 0x000000ffff317224 */ /* 0x000fe200018e0615 */
[----:B------:R-:W-:Y:S02]  /*17510*/  SHF.R.U64 R52, R52, 0x3, RZ ;  /* 0x0000000334347819 */ /* 0x000fe400000012ff */
[----:B------:R-:W-:Y:S02]  /*17520*/  SHF.R.U64 R56, R56, 0x3, RZ ;  /* 0x0000000338387819 */ /* 0x000fe400000012ff */
[----:B------:R-:W-:Y:S01]  /*17530*/  SHF.R.U64 R60, R60, 0x3, RZ ;  /* 0x000000033c3c7819 */ /* 0x000fe200000012ff */
[----:B------:R-:W5:Y:S01]  /*17540*/  LD.E.128 R48, desc[UR40][R48.64] ;  /* 0x0000002830307980 */ /* 0x000f62000c101d00 */
[----:B------:R-:W-:-:S02]  /*17550*/  SHF.R.U64 R68, R68, 0x3, RZ ;  /* 0x0000000344447819 */ /* 0x000fc400000012ff */
[----:B------:R-:W-:Y:S02]  /*17560*/  SHF.R.U64 R72, R72, 0x3, RZ ;  /* 0x0000000348487819 */ /* 0x000fe400000012ff */
[----:B------:R-:W-:Y:S02]  /*17570*/  IADD3 R11, P3, R20, 0xf000, RZ ;  /* 0x0000f000140b7810 */ /* 0x000fe40007f7e0ff */
[----:B------:R-:W-:Y:S02]  /*17580*/  SHF.R.U64 R9, R9, 0x3, RZ ;  /* 0x0000000309097819 */ /* 0x000fe400000012ff */
        /* <DEDUP_REMOVED lines=13> */
[----:B------:R-:W-:Y:S01]  /*17660*/  IMAD.MOV.U32 R9, RZ, RZ, R21 ;  /* 0x000000ffff097224 */ /* 0x000fe200078e0015 */
[----:B------:R-:W-:Y:S01]  /*17670*/  LOP3.LUT R10, R11, 0x380, RZ, 0xc0, !PT ;  /* 0x000003800b0a7812 */ /* 0x000fe200078ec0ff */
[----:B------:R-:W-:Y:S01]  /*17680*/  IMAD.WIDE.U32 R20, R3, UR4, RZ ;  /* 0x0000000403147c25 */ /* 0x000fe2000f8e00ff */
[----:B------:R-:W-:Y:S01]  /*17690*/  ULDC.64 UR4, c[0x0][0xbe8] ;  /* 0x0002fa0000047ab9 */ /* 0x000fe20000000a00 */
[----:B------:R-:W1:Y:S01]  /*176a0*/  @P0 LDC R3, c[0x0][0xcf0] ;  /* 0x00033c00ff030b82 */ /* 0x000e620000000800 */
[----:B------:R-:W-:Y:S01]  /*176b0*/  SHF.R.U64 R10, R10, 0x3, RZ ;  /* 0x000000030a0a7819 */ /* 0x000fe200000012ff */
[----:B------:R-:W-:Y:S01]  /*176c0*/  IMAD.IADD R21, R21, 0x1, R85 ;  /* 0x0000000115157824 */ /* 0x000fe200078e0255 */
[----:B------:R-:W5:Y:S01]  /*176d0*/  LD.E.128 R52, desc[UR40][R52.64] ;  /* 0x0000002834347980 */ /* 0x000f62000c101d00 */
[----:B------:R-:W-:Y:S01]  /*176e0*/  IMAD.IADD R85, R81, 0x1, -R82 ;  /* 0x0000000151557824 */ /* 0x000fe200078e0a52 */
[----:B------:R-:W-:Y:S01]  /*176f0*/  LOP3.LUT R76, R10, R11, RZ, 0x3c, !PT ;  /* 0x0000000b0a4c7212 */ /* 0x000fe200078e3cff */
[----:B------:R-:W-:Y:S01]  /*17700*/  IMAD.WIDE.U32 R20, R186, UR4, R20 ;  /* 0x00000004ba147c25 */ /* 0x000fe2000f8e0014 */
[----:B------:R-:W-:Y:S01]  /*17710*/  SHF.R.S32.HI R81, RZ, 0x1f, R0 ;  /* 0x0000001fff517819 */ /* 0x000fe20000011400 */
[----:B------:R-:W5:Y:S02]  /*17720*/  LD.E.128 R8, desc[UR40][R8.64] ;  /* 0x0000002808087980 */ /* 0x000f64000c101d00 */
[----:B------:R-:W-:-:S02]  /*17730*/  IMAD R82, R85, 0x20, R80 ;  /* 0x0000002055527824 */ /* 0x000fc400078e0250 */
[----:B------:R-:W-:Y:S01]  /*17740*/  IMAD R21, R186, UR5, R21 ;  /* 0x00000005ba157c24 */ /* 0x000fe2000f8e0215 */
[----:B------:R-:W-:Y:S01]  /*17750*/  ULDC.64 UR4, c[0x0][0xbf0] ;  /* 0x0002fc0000047ab9 */ /* 0x000fe20000000a00 */
[----:B------:R-:W-:Y:S01]  /*17760*/  IMAD.IADD R87, R213, 0x1, R82 ;  /* 0x00000001d5577824 */ /* 0x000fe200078e0252 */
[----:B------:R-:W5:Y:S01]  /*17770*/  LD.E.128 R56, desc[UR40][R56.64] ;  /* 0x0000002838387980 */ /* 0x000f62000c101d00 */
[----:B------:R-:W-:Y:S02]  /*17780*/  IMAD R81, R81, UR4, RZ ;  /* 0x0000000451517c24 */ /* 0x000fe4000f8e02ff */
[----:B0-----:R-:W-:Y:S01]  /*17790*/  @P0 IMAD.HI.U32 R4, R87, R4, RZ ;  /* 0x0000000457040227 */ /* 0x001fe200078e00ff */
[----:B------:R-:W5:Y:S03]  /*177a0*/  LD.E.128 R60, desc[UR40][R60.64] ;  /* 0x000000283c3c7980 */ /* 0x000f66000c101d00 */
[C---:B------:R-:W-:Y:S01]  /*177b0*/  IMAD R85, R0.reuse, UR5, R81 ;  /* 0x0000000500557c24 */ /* 0x040fe2000f8e0251 */
[----:B------:R-:W5:Y:S01]  /*177c0*/  LD.E.128 R68, desc[UR40][R68.64] ;  /* 0x0000002844447980 */ /* 0x000f62000c101d00 */
[----:B------:R-:W-:Y:S01]  /*177d0*/  IMAD.MOV.U32 R81, RZ, RZ, R87 ;  /* 0x000000ffff517224 */ /* 0x000fe200078e0057 */
[----:B-1----:R-:W-:Y:S01]  /*177e0*/  @P0 SHF.R.U32.HI R81, RZ, R3, R4 ;  /* 0x00000003ff510219 */ /* 0x002fe20000011604 */
[----:B------:R-:W-:Y:S01]  /*177f0*/  IMAD.WIDE.U32 R20, R0, UR4, R20 ;  /* 0x0000000400147c25 */ /* 0x000fe2000f8e0014 */
[----:B------:R-:W-:Y:S01]  /*17800*/  ULDC.64 UR4, c[0x0][0xbe0] ;  /* 0x0002f80000047ab9 */ /* 0x000fe20000000a00 */
[----:B------:R-:W0:Y:S01]  /*17810*/  LDC R4, c[0x0][0xbc8] ;  /* 0x0002f200ff047b82 */ /* 0x000e220000000800 */
[----:B------:R-:W5:Y:S01]  /*17820*/  LD.E.128 R72, desc[UR40][R72.64] ;  /* 0x0000002848487980 */ /* 0x000f62000c101d00 */
[----:B------:R-:W-:-:S03]  /*17830*/  IMAD.MOV R0, RZ, RZ, -R81 ;  /* 0x000000ffff007224 */ /* 0x000fc600078e0a51 */
[----:B------:R-:W5:Y:S01]  /*17840*/  LD.E.128 R76, desc[UR40][R76.64] ;  /* 0x000000284c4c7980 */ /* 0x000f62000c101d00 */
[----:B------:R-:W-:Y:S01]  /*17850*/  IMAD R3, R83, R0, R87 ;  /* 0x0000000053037224 */ /* 0x000fe200078e0257 */
[----:B------:R-:W-:Y:S01]  /*17860*/  SHF.R.S32.HI R0, RZ, 0x1f, R81 ;  /* 0x0000001fff007819 */ /* 0x000fe20000011451 */
[----:B------:R-:W-:Y:S01]  /*17870*/  IMAD.IADD R21, R21, 0x1, R85 ;  /* 0x0000000115157824 */ /* 0x000fe200078e0255 */
[----:B------:R-:W-:Y:S01]  /*17880*/  @!PT LDS RZ, [RZ] ;  /* 0x00000000fffff984 */ /* 0x000fe20000000800 */
[----:B------:R-:W-:Y:S01]  /*17890*/  @!PT LDS RZ, [RZ] ;  /* 0x00000000fffff984 */ /* 0x000fe20000000800 */
[----:B------:R-:W-:Y:S01]  /*178a0*/  @!PT LDS RZ, [RZ] ;  /* 0x00000000fffff984 */ /* 0x000fe20000000800 */
[----:B------:R-:W-:Y:S01]  /*178b0*/  @!PT LDS RZ, [RZ] ;  /* 0x00000000fffff984 */ /* 0x000fe20000000800 */
[----:B------:R1:W-:Y:S06]  /*178c0*/  MEMBAR.ALL.CTA ;  /* 0x0000000000007992 */ /* 0x0003ec0000008000 */
[----:B-1----:R-:W1:Y:S01]  /*178d0*/  FENCE.VIEW.ASYNC.S ;  /* 0x00000000000073c6 */ /* 0x002e620000000000 */
[----:B------:R-:W-:-:S02]  /*178e0*/  IMAD R0, R0, UR4, RZ ;  /* 0x0000000400007c24 */ /* 0x000fc4000f8e02ff */
[----:B------:R-:W-:-:S04]  /*178f0*/  IMAD.WIDE.U32 R20, R81, UR4, R20 ;  /* 0x0000000451147c25 */ /* 0x000fc8000f8e0014 */
        /* <DEDUP_REMOVED lines=8> */
[----:B------:R-:W-:Y:S02]  /*17980*/  VIADD R0, R17, 0x38820 ;  /* 0x0003882011007836 */ /* 0x000fe40000000000 */
[----:B------:R-:W-:Y:S01]  /*17990*/  IMAD.IADD R3, R21, 0x1, R81 ;  /* 0x0000000115037824 */ /* 0x000fe200078e0251 */
[C---:B------:R-:W-:Y:S01]  /*179a0*/  LEA R81, P0, R20.reuse, UR4, 0x1 ;  /* 0x0000000414517c11 */ /* 0x040fe2000f8008ff */
[C---:B------:R-:W-:Y:S01]  /*179b0*/  VIADD R164, R195.reuse, 0x40 ;  /* 0x00000040c3a47836 */ /* 0x040fe20000000000 */
[----:B------:R-:W-:Y:S02]  /*179c0*/  PRMT R0, RZ, 0x654, R0 ;  /* 0x00000654ff007816 */ /* 0x000fe40000000000 */
[----:B------:R-:W-:Y:S01]  /*179d0*/  LEA.HI.X R82, R20, UR5, R3, 0x1, P0 ;  /* 0x0000000514527c11 */ /* 0x000fe200080f0c03 */
[C---:B------:R-:W-:Y:S01]  /*179e0*/  VIADD R162, R195.reuse, 0x80 ;  /* 0x00000080c3a27836 */ /* 0x040fe20000000000 */
[-C--:B0-----:R-:W-:Y:S01]  /*179f0*/  ISETP.GE.AND P0, PT, R164, R4.reuse, PT ;  /* 0x00000004a400720c */ /* 0x081fe20003f06270 */
[----:B-1----:R0:W-:Y:S01]  /*17a00*/  SYNCS.ARRIVE.TRANS64.RED.A1T0 RZ, [R0+URZ], RZ ;  /* 0x000000ff00ff79a7 */ /* 0x0021e2000810043f */
[C---:B------:R-:W-:Y:S01]  /*17a10*/  ISETP.GE.AND P1, PT, R195.reuse, R4, PT ;  /* 0x00000004c300720c */ /* 0x040fe20003f26270 */
[----:B------:R-:W-:Y:S01]  /*17a20*/  VIADD R160, R195, 0xc0 ;  /* 0x000000c0c3a07836 */ /* 0x000fe20000000000 */
[----:B0-----:R-:W-:-:S02]  /*17a30*/  SEL R0, RZ, 0xffffffff, P0 ;  /* 0xffffffffff007807 */ /* 0x001fc40000000000 */
[-C--:B------:R-:W-:Y:S01]  /*17a40*/  ISETP.GE.AND P0, PT, R162, R4.reuse, PT ;  /* 0x00000004a200720c */ /* 0x080fe20003f06270 */
[----:B------:R-:W-:Y:S02]  /*17a50*/  IMAD R83, R2, R83, RZ ;  /* 0x0000005302537224 */ /* 0x000fe400078e02ff */
[----:B------:R-:W-:Y:S01]  /*17a60*/  IMAD.SHL.U32 R3, R0, 0x2, RZ ;  /* 0x0000000200037824 */ /* 0x000fe200078e00ff */
[----:B------:R-:W-:Y:S02]  /*17a70*/  SEL R0, RZ, 0x1, P1 ;  /* 0x00000001ff007807 */ /* 0x000fe40000800000 */
[----:B------:R-:W-:Y:S01]  /*17a80*/  SEL R2, RZ, 0xffffffff, P0 ;  /* 0xffffffffff027807 */ /* 0x000fe20000000000 */
[----:B------:R-:W-:Y:S01]  /*17a90*/  VIADD R158, R195, 0x100 ;  /* 0x00000100c39e7836 */ /* 0x000fe20000000000 */
[-C--:B------:R-:W-:Y:S02]  /*17aa0*/  ISETP.GE.AND P0, PT, R160, R4.reuse, PT ;  /* 0x00000004a000720c */ /* 0x080fe40003f06270 */
[----:B------:R-:W-:Y:S01]  /*17ab0*/  LOP3.LUT R0, R3, 0x2, R0, 0xe2, !PT ;  /* 0x0000000203007812 */ /* 0x000fe200078ee200 */
[----:B------:R-:W-:Y:S01]  /*17ac0*/  IMAD.SHL.U32 R3, R2, 0x4, RZ ;  /* 0x0000000402037824 */ /* 0x000fe200078e00ff */
[----:B------:R-:W-:Y:S01]  /*17ad0*/  SEL R2, RZ, 0xffffffff, P0 ;  /* 0xffffffffff027807 */ /* 0x000fe20000000000 */
[----:B------:R-:W-:Y:S01]  /*17ae0*/  VIADD R156, R195, 0x140 ;  /* 0x00000140c39c7836 */ /* 0x000fe20000000000 */
[----:B------:R-:W-:-:S02]  /*17af0*/  ISETP.GE.AND P0, PT, R158, R4, PT ;  /* 0x000000049e00720c */ /* 0x000fc40003f06270 */
[----:B------:R-:W-:Y:S01]  /*17b00*/  LOP3.LUT R0, R3, 0x4, R0, 0xe2, !PT ;  /* 0x0000000403007812 */ /* 0x000fe200078ee200 */
[----:B------:R-:W-:Y:S01]  /*17b10*/  IMAD.SHL.U32 R3, R2, 0x8, RZ ;  /* 0x0000000802037824 */ /* 0x000fe200078e00ff */
[----:B------:R-:W-:Y:S02]  /*17b20*/  SEL R2, RZ, 0xffffffff, P0 ;  /* 0xffffffffff027807 */ /* 0x000fe40000000000 */
[-C--:B------:R-:W-:Y:S02]  /*17b30*/  ISETP.GE.AND P0, PT, R156, R4.reuse, PT ;  /* 0x000000049c00720c */ /* 0x080fe40003f06270 */
[----:B------:R-:W-:Y:S01]  /*17b40*/  LOP3.LUT R0, R3, 0x8, R0, 0xe2, !PT ;  /* 0x0000000803007812 */ /* 0x000fe200078ee200 */
[----:B------:R-:W-:Y:S01]  /*17b50*/  IMAD.SHL.U32 R3, R2, 0x10, RZ ;  /* 0x0000001002037824 */ /* 0x000fe200078e00ff */
[----:B------:R-:W-:Y:S01]  /*17b60*/  SEL R2, RZ, 0xffffffff, P0 ;  /* 0xffffffffff027807 */ /* 0x000fe20000000000 */
[----:B------:R-:W-:Y:S02]  /*17b70*/  VIADD R154, R195, 0x180 ;  /* 0x00000180c39a7836 */ /* 0x000fe40000000000 */
[----:B------:R-:W-:Y:S01]  /*17b80*/  IMAD.IADD R213, R80, 0x1, R213 ;  /* 0x0000000150d57824 */ /* 0x000fe200078e02d5 */
[----:B------:R-:W-:Y:S01]  /*17b90*/  LOP3.LUT R0, R3, 0x10, R0, 0xe2, !PT ;  /* 0x0000001003007812 */ /* 0x000fe200078ee200 */
[----:B------:R-:W-:Y:S01]  /*17ba0*/  IMAD.SHL.U32 R3, R2, 0x20, RZ ;  /* 0x0000002002037824 */ /* 0x000fe200078e00ff */
[----:B------:R-:W-:Y:S01]  /*17bb0*/  ISETP.GE.AND P0, PT, R154, R4, PT ;  /* 0x000000049a00720c */ /* 0x000fe20003f06270 */
[----:B------:R-:W-:Y:S01]  /*17bc0*/  VIADD R152, R195, 0x1c0 ;  /* 0x000001c0c3987836 */ /* 0x000fe20000000000 */
[----:B------:R-:W-:-:S02]  /*17bd0*/  ISETP.GE.AND P1, PT, R213, R83, PT ;  /* 0x00000053d500720c */ /* 0x000fc40003f26270 */
[----:B------:R-:W-:Y:S02]  /*17be0*/  LOP3.LUT R0, R3, 0x20, R0, 0xe2, !PT ;  /* 0x0000002003007812 */ /* 0x000fe400078ee200 */
[----:B------:R-:W-:Y:S02]  /*17bf0*/  SEL R3, RZ, 0x40, P0 ;  /* 0x00000040ff037807 */ /* 0x000fe40000000000 */
[----:B------:R-:W-:Y:S02]  /*17c00*/  ISETP.GE.AND P0, PT, R152, R4, PT ;  /* 0x000000049800720c */ /* 0x000fe40003f06270 */
[----:B------:R-:W-:Y:S02]  /*17c10*/  LOP3.LUT R80, R0, R3, RZ, 0xfc, !PT ;  /* 0x0000000300507212 */ /* 0x000fe400078efcff */
[----:B------:R-:W-:Y:S01]  /*17c20*/  SEL R3, RZ, 0x80, P0 ;  /* 0x00000080ff037807 */ /* 0x000fe20000000000 */
[C---:B------:R-:W-:Y:S02]  /*17c30*/  VIADD R153, R195.reuse, 0x1c0 ;  /* 0x000001c0c3997836 */ /* 0x040fe40000000000 */
[C---:B------:R-:W-:Y:S01]  /*17c40*/  VIADD R155, R195.reuse, 0x180 ;  /* 0x00000180c39b7836 */ /* 0x040fe20000000000 */
[----:B------:R-:W-:Y:S01]  /*17c50*/  LOP3.LUT R0, R80, R3, RZ, 0xfc, !PT ;  /* 0x0000000350007212 */ /* 0x000fe200078efcff */
[----:B------:R-:W-:-:S02]  /*17c60*/  VIADD R157, R195, 0x140 ;  /* 0x00000140c39d7836 */ /* 0x000fc40000000000 */
[C---:B------:R-:W-:Y:S02]  /*17c70*/  VIADD R159, R195.reuse, 0x100 ;  /* 0x00000100c39f7836 */ /* 0x040fe40000000000 */
[C---:B------:R-:W-:Y:S02]  /*17c80*/  VIADD R161, R195.reuse, 0xc0 ;  /* 0x000000c0c3a17836 */ /* 0x040fe40000000000 */
        /* <DEDUP_REMOVED lines=44> */
.L_x_5524:
[----:B------:R-:W-:Y:S05]  /*17f50*/  BSYNC B1 ;  /* 0x0000000000017941 */ /* 0x000fea0003800000 */
.L_x_5523:
[----:B0----5:R-:W-:Y:S01]  /*17f60*/  VIADD R8, R213, 0x20 ;  /* 0x00000020d5087836 */ /* 0x021fe20000000000 */
        /* <DEDUP_REMOVED lines=11> */
[----:B------:R-:W-:-:S03]  /*18020*/  @!P5 LEA R10, P4, R164, R2, 0x1 ;  /* 0x00000002a40ad211 */ /* 0x000fc600078808ff */
        /* <DEDUP_REMOVED lines=25> */
.L_x_5522:
[----:B01----:R-:W2:Y:S01]  /*181c0*/  LDL.LU R10, [R1+0x64] ;  /* 0x00006400010a7983 */ /* 0x003ea20000300800 */
[----:B------:R-:W-:Y:S01]  /*181d0*/  ULDC.64 UR4, c[0x0][0xc08] ;  /* 0x0003020000047ab9 */ /* 0x000fe20000000a00 */
[----:B------:R-:W0:Y:S02]  /*181e0*/  LDC R11, c[0x0][0xce8] ;  /* 0x00033a00ff0b7b82 */ /* 0x000e240000000800 */
[----:B------:R-:W3:Y:S01]  /*181f0*/  LDL R12, [R1+0x18] ;  /* 0x00001800010c7983 */ /* 0x000ee20000100800 */
[----:B------:R-:W-:Y:S01]  /*18200*/  IMAD R4, R4, UR4, RZ ;  /* 0x0000000404047c24 */ /* 0x000fe2000f8e02ff */
[----:B------:R-:W-:Y:S01]  /*18210*/  IADD3 R157, R211, 0xe0, RZ ;  /* 0x000000e0d39d7810 */ /* 0x000fe20007ffe0ff */
[C---:B------:R-:W-:Y:S01]  /*18220*/  IMAD.WIDE.U32 R8, R3.reuse, UR4, RZ ;  /* 0x0000000403087c25 */ /* 0x040fe2000f8e00ff */
[----:B------:R-:W-:Y:S02]  /*18230*/  BSSY B1, `(.L_x_5526) ;  /* 0x000010e000017945 */ /* 0x000fe40003800000 */
[----:B------:R-:W-:Y:S01]  /*18240*/  SHF.R.S32.HI R157, RZ, 0x1f, R157 ;  /* 0x0000001fff9d7819 */ /* 0x000fe2000001149d */
[----:B------:R-:W-:Y:S01]  /*18250*/  IMAD R4, R3, UR5, R4 ;  /* 0x0000000503047c24 */ /* 0x000fe2000f8e0204 */
[----:B------:R-:W-:Y:S01]  /*18260*/  ULDC.64 UR4, c[0x0][0xc38] ;  /* 0x00030e0000047ab9 */ /* 0x000fe20000000a00 */
[----:B------:R-:W-:Y:S01]  /*18270*/  SHF.R.S32.HI R3, RZ, 0x1f, R0 ;  /* 0x0000001fff037819 */ /* 0x000fe20000011400 */
[----:B------:R-:W-:-:S02]  /*18280*/  VIADD R21, R211, 0xf8 ;  /* 0x000000f8d3157836 */ /* 0x000fc40000000000 */
[----:B------:R-:W-:Y:S02]  /*18290*/  IMAD.IADD R9, R9, 0x1, R4 ;  /* 0x0000000109097824 */ /* 0x000fe400078e0204 */
[----:B------:R-:W-:Y:S01]  /*182a0*/  VIADD R153, R211, 0xf0 ;  /* 0x000000f0d3997836 */ /* 0x000fe20000000000 */
[----:B------:R-:W-:Y:S01]  /*182b0*/  SHF.R.S32.HI R21, RZ, 0x1f, R21 ;  /* 0x0000001fff157819 */ /* 0x000fe20000011415 */
[----:B------:R-:W-:-:S03]  /*182c0*/  IMAD.WIDE.U32 R8, R186, UR4, R8 ;  /* 0x00000004ba087c25 */ /* 0x000fc6000f8e0008 */
[----:B------:R-:W-:Y:S01]  /*182d0*/  SHF.R.S32.HI R153, RZ, 0x1f, R153 ;  /* 0x0000001fff997819 */ /* 0x000fe20000011499 */
[----:B------:R-:W-:Y:S01]  /*182e0*/  IMAD R9, R186, UR5, R9 ;  /* 0x00000005ba097c24 */ /* 0x000fe2000f8e0209 */
[----:B------:R-:W-:Y:S01]  /*182f0*/  ULDC.64 UR4, c[0x0][0xc40] ;  /* 0x0003100000047ab9 */ /* 0x000fe20000000a00 */
[----:B0-----:R-:W-:Y:S01]  /*18300*/  ISETP.NE.AND P0, PT, R11, 0x1, PT ;  /* 0x000000010b00780c */ /* 0x001fe20003f05270 */
[----:B------:R-:W-:Y:S02]  /*18310*/  IMAD R3, R3, UR4, RZ ;  /* 0x0000000403037c24 */ /* 0x000fe4000f8e02ff */
[----:B------:R-:W-:-:S04]  /*18320*/  IMAD.WIDE.U32 R8, R0, UR4, R8 ;  /* 0x0000000400087c25 */ /* 0x000fc8000f8e0008 */
[----:B------:R-:W-:Y:S01]  /*18330*/  IMAD R3, R0, UR5, R3 ;  /* 0x0000000500037c24 */ /* 0x000fe2000f8e0203 */
[----:B------:R-:W-:Y:S01]  /*18340*/  ULDC.64 UR4, c[0x0][0xc48] ;  /* 0x0003120000047ab9 */ /* 0x000fe20000000a00 */
[----:B------:R-:W-:Y:S02]  /*18350*/  VIADD R155, R211, 0xe8 ;  /* 0x000000e8d39b7836 */ /* 0x000fe40000000000 */
[----:B------:R-:W-:Y:S02]  /*18360*/  IMAD.IADD R9, R9, 0x1, R3 ;  /* 0x0000000109097824 */ /* 0x000fe400078e0203 */
[----:B------:R-:W0:Y:S01]  /*18370*/  @P0 LDC R0, c[0x0][0xcf0] ;  /* 0x00033c00ff000b82 */ /* 0x000e220000000800 */
        /* <DEDUP_REMOVED lines=72> */
[--C-:B---3--:R-:W-:Y:S02]  /*18800*/  IMAD.IADD R3, R12, 0x1, R213.reuse ;  /* 0x000000010c037824 */ /* 0x108fe400078e02d5 */
[----:B------:R-:W-:Y:S02]  /*18810*/  IMAD.IADD R213, R193, 0x1, R213 ;  /* 0x00000001c1d57824 */ /* 0x000fe400078e02d5 */
[----:B------:R-:W-:Y:S02]  /*18820*/  IMAD.MOV.U32 R4, RZ, RZ, R3 ;  /* 0x000000ffff047224 */ /* 0x000fe400078e0003 */
        /* <DEDUP_REMOVED lines=168> */
[----:B------:R-:W-:Y:S02]  /*192b0*/  @!P5 LEA R14, P0, R20, R14, 0x2 ;  /* 0x0000000e140ed211 */ /* 0x000fe400078010ff */
[-C--:B------:R-:W-:Y:S01]  /*192c0*/  @!P2 LEA.HI.X R9, R152, R11.reuse, R153, 0x2, P1 ;  /* 0x0000000b9809a211 */ /* 0x080fe200008f1499 */
[----:B------:R3:W-:Y:S01]  /*192d0*/  @!P3 ST.E.64 desc[UR40][R12.64], R140 ;  /* 0x0000008c0c00b985 */ /* 0x0007e2000c101b28 */
[----:B------:R-:W-:-:S03]  /*192e0*/  @!P5 LEA.HI.X R15, R20, R11, R21, 0x2, P0 ;  /* 0x0000000b140fd211 */ /* 0x000fc600000f1415 */
[----:B------:R3:W-:Y:S04]  /*192f0*/  @!P2 ST.E.64 desc[UR40][R8.64], R144 ;  /* 0x000000900800a985 */ /* 0x0007e8000c101b28 */
[----:B------:R3:W-:Y:S02]  /*19300*/  @!P5 ST.E.64 desc[UR40][R14.64], R148 ;  /* 0x000000940e00d985 */ /* 0x0007e4000c101b28 */
.L_x_5527:
[----:B------:R-:W-:Y:S05]  /*19310*/  BSYNC B1 ;  /* 0x0000000000017941 */ /* 0x000fea0003800000 */
.L_x_5526:
[----:B------:R-:W-:Y:S01]  /*19320*/  VIADD R213, R213, 0x8 ;  /* 0x00000008d5d57836 */ /* 0x000fe20000000000 */
[----:B---3--:R3:W4:Y:S04]  /*19330*/  SHFL.IDX PT, R12, R10, 0x1, 0x1c1f ;  /* 0x003c1f000a0c7f89 */ /* 0x00872800000e0000 */
[----:B------:R-:W-:Y:S01]  /*19340*/  ISETP.GE.AND P0, PT, R213, R0, PT ;  /* 0x00000000d500720c */ /* 0x000fe20003f06270 */
[----:B0-----:R-:W0:-:S12]  /*19350*/  SHFL.IDX PT, R4, R4, 0x1, 0x1c1f ;  /* 0x003c1f0004047f89 */ /* 0x001e1800000e0000 */
[----:B---3--:R-:W-:Y:S05]  /*19360*/  @P0 BRA `(.L_x_5525) ;  /* 0x0000001800600947 */ /* 0x008fea0003800000 */
[C---:B------:R-:W-:Y:S01]  /*19370*/  VIADD R13, R211.reuse, 0x8 ;  /* 0x00000008d30d7836 */ /* 0x040fe20000000000 */
[----:B------:R-:W-:Y:S01]  /*19380*/  ULDC UR4, c[0x0][0xbc8] ;  /* 0x0002f20000047ab9 */ /* 0x000fe20000000800 */
[C---:B------:R-:W-:Y:S01]  /*19390*/  VIADD R25, R211.reuse, 0x10 ;  /* 0x00000010d3197836 */ /* 0x040fe20000000000 */
[C---:B------:R-:W-:Y:S01]  /*193a0*/  ISETP.GE.AND P2, PT, R211.reuse, UR4, PT ;  /* 0x00000004d3007c0c */ /* 0x040fe2000bf46270 */
[----:B--2---:R-:W-:Y:S01]  /*193b0*/  VIADD R11, R211, 0x18 ;  /* 0x00000018d30b7836 */ /* 0x004fe20000000000 */
[----:B------:R-:W-:Y:S01]  /*193c0*/  ISETP.GE.AND P5, PT, R13, UR4, PT ;  /* 0x000000040d007c0c */ /* 0x000fe2000bfa6270 */
[----:B-1----:R-:W-:Y:S01]  /*193d0*/  VIADD R14, R211, 0x8 ;  /* 0x00000008d30e7836 */ /* 0x002fe20000000000 */
[----:B------:R-:W-:Y:S01]  /*193e0*/  ISETP.GE.AND P3, PT, R25, UR4, PT ;  /* 0x0000000419007c0c */ /* 0x000fe2000bf66270 */
[----:B------:R-:W-:Y:S01]  /*193f0*/  VIADD R28, R211, 0x10 ;  /* 0x00000010d31c7836 */ /* 0x000fe20000000000 */
[----:B------:R-:W-:Y:S01]  /*19400*/  ISETP.GE.AND P4, PT, R11, UR4, PT ;  /* 0x000000040b007c0c */ /* 0x000fe2000bf86270 */
[----:B------:R-:W-:Y:S01]  /*19410*/  VIADD R24, R211, 0x18 ;  /* 0x00000018d3187836 */ /* 0x000fe20000000000 */
[----:B------:R-:W-:-:S02]  /*19420*/  SHF.R.S32.HI R14, RZ, 0x1f, R14 ;  /* 0x0000001fff0e7819 */ /* 0x000fc4000001140e */
[----:B------:R-:W-:Y:S02]  /*19430*/  SHF.R.S32.HI R15, RZ, 0x1f, R211 ;  /* 0x0000001fff0f7819 */ /* 0x000fe400000114d3 */
[----:B------:R-:W-:Y:S02]  /*19440*/  SHF.R.S32.HI R28, RZ, 0x1f, R28 ;  /* 0x0000001fff1c7819 */ /* 0x000fe4000001141c */
[-C--:B0-----:R-:W-:Y:S02]  /*19450*/  @!P2 LEA R2, P0, R211, R4.reuse, 0x2 ;  /* 0x00000004d302a211 */ /* 0x081fe400078010ff */
[----:B------:R-:W-:Y:S02]  /*19460*/  @!P5 LEA R8, P1, R13, R4, 0x2 ;  /* 0x000000040d08d211 */ /* 0x000fe400078210ff */
[CC--:B----4-:R-:W-:Y:S01]  /*19470*/  @!P2 LEA.HI.X R3, R211.reuse, R12.reuse, R15, 0x2, P0 ;  /* 0x0000000cd303a211 */ /* 0x0d0fe200000f140f */
[----:B------:R-:W-:Y:S01]  /*19480*/  VIADD R15, R211, 0x28 ;  /* 0x00000028d30f7836 */ /* 0x000fe20000000000 */
[----:B------:R-:W-:Y:S01]  /*19490*/  @!P5 LEA.HI.X R9, R13, R12, R14, 0x2, P1 ;  /* 0x0000000c0d09d211 */ /* 0x000fe200008f140e */
[----:B------:R-:W-:Y:S01]  /*194a0*/  VIADD R14, R211, 0x20 ;  /* 0x00000020d30e7836 */ /* 0x000fe20000000000 */
[----:B------:R-:W-:Y:S01]  /*194b0*/  SHF.R.S32.HI R24, RZ, 0x1f, R24 ;  /* 0x0000001fff187819 */ /* 0x000fe20000011418 */
[----:B------:R0:W-:Y:S01]  /*194c0*/  @!P2 ST.E.64 desc[UR40][R2.64], R26 ;  /* 0x0000001a0200a985 */ /* 0x0001e2000c101b28 */
[----:B------:R-:W-:Y:S01]  /*194d0*/  ISETP.GE.AND P1, PT, R15, UR4, PT ;  /* 0x000000040f007c0c */ /* 0x000fe2000bf26270 */
[----:B------:R-:W-:Y:S01]  /*194e0*/  VIADD R13, R211, 0x30 ;  /* 0x00000030d30d7836 */ /* 0x000fe20000000000 */
[----:B------:R-:W-:Y:S01]  /*194f0*/  ISETP.GE.AND P0, PT, R14, UR4, PT ;  /* 0x000000040e007c0c */ /* 0x000fe2000bf06270 */
[----:B------:R1:W-:Y:S03]  /*19500*/  @!P5 ST.E.64 desc[UR40][R8.64], R30 ;  /* 0x0000001e0800d985 */ /* 0x0003e6000c101b28 */
[----:B------:R-:W-:-:S02]  /*19510*/  ISETP.GE.AND P2, PT, R13, UR4, PT ;  /* 0x000000040d007c0c */ /* 0x000fc4000bf46270 */
[-C--:B0-----:R-:W-:Y:S02]  /*19520*/  @!P3 LEA R2, P5, R25, R4.reuse, 0x2 ;  /* 0x000000041902b211 */ /* 0x081fe400078a10ff */
[----:B-1----:R-:W-:Y:S02]  /*19530*/  @!P4 LEA R8, P6, R11, R4, 0x2 ;  /* 0x000000040b08c211 */ /* 0x002fe400078c10ff */
[-C--:B------:R-:W-:Y:S02]  /*19540*/  @!P3 LEA.HI.X R3, R25, R12.reuse, R28, 0x2, P5 ;  /* 0x0000000c1903b211 */ /* 0x080fe400028f141c */
[----:B------:R-:W-:Y:S01]  /*19550*/  @!P4 LEA.HI.X R9, R11, R12, R24, 0x2, P6 ;  /* 0x0000000c0b09c211 */ /* 0x000fe200030f1418 */
[----:B------:R-:W-:-:S04]  /*19560*/  VIADD R24, R211, 0x20 ;  /* 0x00000020d3187836 */ /* 0x000fc80000000000 */
[-C--:B------:R-:W-:Y:S01]  /*19570*/  @!P2 LEA R10, P6, R13, R4.reuse, 0x2 ;  /* 0x000000040d0aa211 */ /* 0x080fe200078c10ff */
[----:B------:R0:W-:Y:S01]  /*19580*/  @!P3 ST.E.64 desc[UR40][R2.64], R34 ;  /* 0x000000220200b985 */ /* 0x0001e2000c101b28 */
[----:B------:R-:W-:Y:S02]  /*19590*/  ISETP.GE.AND P3, PT, R212, UR4, PT ;  /* 0x00000004d4007c0c */ /* 0x000fe4000bf66270 */
[----:B------:R-:W-:Y:S01]  /*195a0*/  SHF.R.S32.HI R24, RZ, 0x1f, R24 ;  /* 0x0000001fff187819 */ /* 0x000fe20000011418 */
        /* <DEDUP_REMOVED lines=13> */
[----:B------:R1:W-:Y:S01]  /*19680*/  @!P1 ST.E.64 desc[UR40][R8.64], R46 ;  /* 0x0000002e08009985 */ /* 0x0003e2000c101b28 */
[----:B------:R-:W-:Y:S02]  /*19690*/  ISETP.GE.AND P0, PT, R204, UR4, PT ;  /* 0x00000004cc007c0c */ /* 0x000fe4000bf06270 */
[----:B------:R-:W-:Y:S01]  /*196a0*/  ISETP.GE.AND P1, PT, R202, UR4, PT ;  /* 0x00000004ca007c0c */ /* 0x000fe2000bf26270 */
[----:B------:R2:W-:Y:S01]  /*196b0*/  @!P2 ST.E.64 desc[UR40][R10.64], R50 ;  /* 0x000000320a00a985 */ /* 0x0005e2000c101b28 */
[----:B0-----:R-:W-:-:S04]  /*196c0*/  @!P3 LEA R2, P6, R212, R4, 0x2 ;  /* 0x00000004d402b211 */ /* 0x001fc800078c10ff */
[----:B------:R-:W-:Y:S02]  /*196d0*/  @!P3 LEA.HI.X R3, R212, R12, R222, 0x2, P6 ;  /* 0x0000000cd403b211 */ /* 0x000fe400030f14de */
[----:B-1----:R-:W-:-:S03]  /*196e0*/  @!P4 LEA R8, P2, R208, R4, 0x2 ;  /* 0x00000004d008c211 */ /* 0x002fc600078410ff */
[----:B------:R0:W-:Y:S01]  /*196f0*/  @!P3 ST.E.64 desc[UR40][R2.64], R54 ;  /* 0x000000360200b985 */ /* 0x0001e2000c101b28 */
[----:B------:R-:W-:Y:S02]  /*19700*/  ISETP.GE.AND P3, PT, R197, UR4, PT ;  /* 0x00000004c5007c0c */ /* 0x000fe4000bf66270 */
[----:B--2---:R-:W-:Y:S02]  /*19710*/  @!P5 LEA R10, P6, R206, R4, 0x2 ;  /* 0x00000004ce0ad211 */ /* 0x004fe400078c10ff */
[-C--:B------:R-:W-:Y:S02]  /*19720*/  @!P4 LEA.HI.X R9, R208, R12.reuse, R210, 0x2, P2 ;  /* 0x0000000cd009c211 */ /* 0x080fe400010f14d2 */
[----:B------:R-:W-:Y:S02]  /*19730*/  ISETP.GE.AND P2, PT, R200, UR4, PT ;  /* 0x00000004c8007c0c */ /* 0x000fe4000bf46270 */
[----:B------:R-:W-:Y:S01]  /*19740*/  @!P5 LEA.HI.X R11, R206, R12, R207, 0x2, P6 ;  /* 0x0000000cce0bd211 */ /* 0x000fe200030f14cf */
[----:B------:R1:W-:Y:S01]  /*19750*/  @!P4 ST.E.64 desc[UR40][R8.64], R58 ;  /* 0x0000003a0800c985 */ /* 0x0003e2000c101b28 */
[----:B------:R-:W-:-:S03]  /*19760*/  ISETP.GE.AND P4, PT, R186, UR4, PT ;  /* 0x00000004ba007c0c */ /* 0x000fc6000bf86270 */
[----:B------:R2:W-:Y:S01]  /*19770*/  @!P5 ST.E.64 desc[UR40][R10.64], R62 ;  /* 0x0000003e0a00d985 */ /* 0x0005e2000c101b28 */
[----:B0-----:R-:W-:-:S04]  /*19780*/  @!P0 LEA R2, P6, R204, R4, 0x2 ;  /* 0x00000004cc028211 */ /* 0x001fc800078c10ff */
[----:B------:R-:W-:Y:S02]  /*19790*/  @!P0 LEA.HI.X R3, R204, R12, R205, 0x2, P6 ;  /* 0x0000000ccc038211 */ /* 0x000fe400030f14cd */
[----:B-1----:R-:W-:-:S03]  /*197a0*/  @!P1 LEA R8, P5, R202, R4, 0x2 ;  /* 0x00000004ca089211 */ /* 0x002fc600078a10ff */
        /* <DEDUP_REMOVED lines=16> */
[----:B------:R0:W-:Y:S01]  /*198b0*/  @!P4 ST.E.64 desc[UR40][R8.64], R82 ;  /* 0x000000520800c985 */ /* 0x0001e2000c101b28 */
[----:B------:R-:W-:Y:S02]  /*198c0*/  ISETP.GE.AND P4, PT, R172, UR4, PT ;  /* 0x00000004ac007c0c */ /* 0x000fe4000bf86270 */
[----:B------:R-:W-:Y:S02]  /*198d0*/  @!P5 LEA.HI.X R11, R182, R12, R183, 0x2, P6 ;  /* 0x0000000cb60bd211 */ /* 0x000fe400030f14b7 */
[----:B-1----:R-:W-:-:S03]  /*198e0*/  @!P2 LEA R2, P6, R180, R4, 0x2 ;  /* 0x00000004b402a211 */ /* 0x002fc600078c10ff */
        /* <DEDUP_REMOVED lines=58> */
[----:B---3--:R-:W-:-:S04]  /*19c90*/  LEA R2, P0, R20, R4, 0x2 ;  /* 0x0000000414027211 */ /* 0x008fc800078010ff */
[----:B------:R-:W-:-:S05]  /*19ca0*/  LEA.HI.X R3, R20, R12, R21, 0x2, P0 ;  /* 0x0000000c14037211 */ /* 0x000fca00000f1415 */
[----:B------:R0:W-:Y:S01]  /*19cb0*/  ST.E.64 desc[UR40][R2.64], R150 ;  /* 0x0000009602007985 */ /* 0x0001e2000c101b28 */
[----:B------:R-:W-:Y:S05]  /*19cc0*/  BRA `(.L_x_5525) ;  /* 0x0000001000087947 */ /* 0x000fea0003800000 */
.L_x_5519:
[----:B----4-:R-:W4:Y:S01]  /*19cd0*/  LDL.LU R4, [R1+0x5c] ;  /* 0x00005c0001047983 */ /* 0x010f220000300800 */
[----:B------:R-:W-:Y:S01]  /*19ce0*/  ULDC.64 UR6, c[0x0][0xd08] ;  /* 0x0003420000067ab9 */ /* 0x000fe20000000a00 */
[----:B------:R-:W-:Y:S02]  /*19cf0*/  ULDC.64 UR4, c[0x0][0xd00] ;  /* 0x0003400000047ab9 */ /* 0x000fe40000000a00 */
[----:B------:R-:W2:Y:S04]  /*19d00*/  LDL.LU R0, [R1+0x60] ;  /* 0x0000600001007983 */ /* 0x000ea80000300800 */
[----:B-1----:R-:W3:Y:S01]  /*19d10*/  LDL R10, [R1+0x54] ;  /* 0x00005400010a7983 */ /* 0x002ee20000100800 */
[----:B------:R-:W-:Y:S01]  /*19d20*/  ISETP.NE.U32.AND P1, PT, RZ, UR6, PT ;  /* 0x00000006ff007c0c */ /* 0x000fe2000bf25070 */
[----:B------:R-:W-:Y:S01]  /*19d30*/  IMAD.MOV.U32 R25, RZ, RZ, RZ ;  /* 0x000000ffff197224 */ /* 0x000fe200078e00ff */
[----:B------:R-:W-:-:S02]  /*19d40*/  ISETP.NE.U32.AND P0, PT, RZ, UR4, PT ;  /* 0x00000004ff007c0c */ /* 0x000fc4000bf05070 */
[----:B------:R-:W-:Y:S02]  /*19d50*/  ISETP.NE.AND.EX P1, PT, RZ, UR7, PT, P1 ;  /* 0x00000007ff007c0c */ /* 0x000fe4000bf25310 */
[----:B------:R-:W-:Y:S02]  /*19d60*/  ISETP.NE.AND.EX P0, PT, RZ, UR5, PT, P0 ;  /* 0x00000005ff007c0c */ /* 0x000fe4000bf05300 */
[----:B----45:R-:W-:-:S04]  /*19d70*/  IADD3 R2, P2, R4, UR4, RZ ;  /* 0x0000000404027c10 */ /* 0x030fc8000ff5e0ff */
[----:B--2---:R-:W-:-:S05]  /*19d80*/  IADD3.X R3, R0, UR5, RZ, P2, !PT ;  /* 0x0000000500037c10 */ /* 0x004fca00097fe4ff */
[----:B------:R-:W-:Y:S01]  /*19d90*/  @P1 IADD3 R8, P2, R4, UR6, RZ ;  /* 0x0000000604081c10 */ /* 0x000fe2000ff5e0ff */
[----:B------:R-:W-:Y:S01]  /*19da0*/  ULDC UR4, c[0x0][0xb88] ;  /* 0x0002e20000047ab9 */ /* 0x000fe20000000800 */
[----:B------:R1:W5:Y:S02]  /*19db0*/  @P0 LDG.E R25, desc[UR40][R2.64] ;  /* 0x0000002802190981 */ /* 0x000364000c1e1900 */
[----:B------:R-:W-:Y:S01]  /*19dc0*/  @P1 IADD3.X R9, R0, UR7, RZ, P2, !PT ;  /* 0x0000000700091c10 */ /* 0x000fe200097fe4ff */
[----:B------:R-:W-:-:S06]  /*19dd0*/  IMAD.U32 R0, RZ, RZ, UR4 ;  /* 0x00000004ff007e24 */ /* 0x000fcc000f8e00ff */
[----:B------:R1:W5:Y:S01]  /*19de0*/  @P1 LDG.E R0, desc[UR40][R8.64] ;  /* 0x0000002808001981 */ /* 0x000362000c1e1900 */
[----:B---3--:R-:W-:Y:S01]  /*19df0*/  ISETP.NE.AND P2, PT, R10, RZ, PT ;  /* 0x000000ff0a00720c */ /* 0x008fe20003f45270 */
[----:B------:R-:W2:-:S12]  /*19e00*/  S2R R4, SR_TID.X ;  /* 0x0000000000047919 */ /* 0x000e980000002100 */
[----:B------:R-:W3:Y:S01]  /*19e10*/  @!P2 LDC R10, c[0x0][0xbd4] ;  /* 0x0002f500ff0aab82 */ /* 0x000ee20000000800 */
[----:B--2---:R-:W-:Y:S01]  /*19e20*/  VIADD R30, R4, 0xffffff80 ;  /* 0xffffff80041e7836 */ /* 0x004fe20000000000 */
[----:B---3--:R1:W-:Y:S01]  /*19e30*/  @!P2 STL [R1+0x54], R10 ;  /* 0x0000540a0100a387 */ /* 0x0083e20000100800 */
[----:B------:R-:W-:-:S03]  /*19e40*/  ISETP.GT.AND P2, PT, R10, 0x1, PT ;  /* 0x000000010a00780c */ /* 0x000fc60003f44270 */
[----:B------:R-:W-:Y:S01]  /*19e50*/  ISETP.GT.AND P3, PT, R30, 0x3f, PT ;  /* 0x0000003f1e00780c */ /* 0x000fe20003f64270 */
[----:B------:R-:W-:-:S12]  /*19e60*/  @P1 BRA `(.L_x_5528) ;  /* 0x0000000000101947 */ /* 0x000fd80003800000 */
[----:B------:R-:W-:Y:S05]  /*19e70*/  @!P0 BRA `(.L_x_5528) ;  /* 0x00000000000c8947 */ /* 0x000fea0003800000 */
[----:B-1----:R-:W2:Y:S04]  /*19e80*/  LDG.E R9, desc[UR40][R2.64] ;  /* 0x0000002802097981 */ /* 0x002ea8000c1e1900 */
[----:B-----5:R-:W2:Y:S02]  /*19e90*/  LDG.E R0, desc[UR40][R2.64+0x4] ;  /* 0x0000042802007981 */ /* 0x020ea4000c1e1900 */
[----:B--2---:R-:W-:-:S07]  /*19ea0*/  IMAD.IADD R0, R0, 0x1, -R9 ;  /* 0x0000000100007824 */ /* 0x004fce00078e0a09 */
.L_x_5528:
[----:B-1----:R-:W2:Y:S04]  /*19eb0*/  LDL.LU R3, [R1+0x58] ;  /* 0x0000580001037983 */ /* 0x002ea80000300800 */
[----:B------:R-:W3:Y:S01]  /*19ec0*/  LDL.LU R2, [R1+0x6c] ;  /* 0x00006c0001027983 */ /* 0x000ee20000300800 */
[----:B------:R-:W-:Y:S01]  /*19ed0*/  BSSY B1, `(.L_x_5529) ;  /* 0x0000037000017945 */ /* 0x000fe20003800000 */
[----:B-----5:R-:W-:Y:S02]  /*19ee0*/  SHF.R.S32.HI R26, RZ, 0x1f, R25 ;  /* 0x0000001fff1a7819 */ /* 0x020fe40000011419 */
[----:B--2---:R-:W-:Y:S02]  /*19ef0*/  SEL R33, R3, RZ, !P0 ;  /* 0x000000ff03217207 */ /* 0x004fe40004000000 */
[----:B---3--:R-:W-:Y:S01]  /*19f00*/  SEL R28, R2, RZ, !P0 ;  /* 0x000000ff021c7207 */ /* 0x008fe20004000000 */
[----:B------:R-:W-:Y:S06]  /*19f10*/  @P3 BRA `(.L_x_5530) ;  /* 0x0000000000c83947 */ /* 0x000fec0003800000 */
[----:B------:R-:W1:Y:S01]  /*19f20*/  S2R R4, SR_TID.X ;  /* 0x0000000000047919 */ /* 0x000e620000002100 */
[----:B------:R-:W2:Y:S02]  /*19f30*/  LDC R37, c[0x0][0xce8] ;  /* 0x00033a00ff257b82 */ /* 0x000ea40000000800 */
[----:B--2---:R-:W-:Y:S01]  /*19f40*/  IMAD R2, R0, R37, RZ ;  /* 0x0000002500027224 */ /* 0x004fe200078e02ff */
[----:B-1----:R-:W-:-:S04]  /*19f50*/  IADD3 R35, R213, -0x80, R4 ;  /* 0xffffff80d5237810 */ /* 0x002fc80007ffe004 */
[----:B------:R-:W-:-:S13]  /*19f60*/  ISETP.GE.AND P0, PT, R35, R2, PT ;  /* 0x000000022300720c */ /* 0x000fda0003f06270 */
[----:B------:R-:W-:Y:S05]  /*19f70*/  @P0 BRA `(.L_x_5530) ;  /* 0x0000000000b00947 */ /* 0x000fea0003800000 */
[----:B------:R-:W2:Y:S01]  /*19f80*/  LDL.LU R32, [R1+0x64] ;  /* 0x0000640001207983 */ /* 0x000ea20000300800 */
[----:B------:R-:W-:Y:S01]  /*19f90*/  IMAD.MOV.U32 R24, RZ, RZ, 0xab8 ;  /* 0x00000ab8ff187424 */ /* 0x000fe200078e00ff */
[----:B------:R-:W-:Y:S01]  /*19fa0*/  ISETP.GT.AND P0, PT, R10, 0x1, PT ;  /* 0x000000010a00780c */ /* 0x000fe20003f04270 */
[----:B------:R-:W1:Y:S01]  /*19fb0*/  LDC.64 R12, c[0x0][0xca8] ;  /* 0x00032a00ff0c7b82 */ /* 0x000e620000000a00 */
[----:B------:R-:W-:Y:S01]  /*19fc0*/  ISETP.NE.AND P1, PT, R37, 0x1, PT ;  /* 0x000000012500780c */ /* 0x000fe20003f25270 */
[----:B------:R-:W-:Y:S01]  /*19fd0*/  IMAD.MOV.U32 R27, RZ, RZ, R35 ;  /* 0x000000ffff1b7224 */ /* 0x000fe200078e0023 */
[----:B------:R-:W-:-:S05]  /*19fe0*/  SEL R24, R24, 0xa78, P0 ;  /* 0x00000a7818187807 */ /* 0x000fca0000000000 */
[----:B------:R-:W3:Y:S08]  /*19ff0*/  LDC.64 R2, c[0x0][R24+0x220] ;  /* 0x0000880018027b82 */ /* 0x000ef00000000a00 */
[----:B------:R-:W4:Y:S08]  /*1a000*/  LDC.64 R14, c[0x0][R24+0x218] ;  /* 0x00008600180e7b82 */ /* 0x000f300000000a00 */
[----:B------:R-:W5:Y:S08]  /*1a010*/  LDC.64 R8, c[0x0][R24+0x228] ;  /* 0x00008a0018087b82 */ /* 0x000f700000000a00 */
[----:B------:R-:W1:Y:S08]  /*1a020*/  @P1 LDC R4, c[0x0][0xcec] ;  /* 0x00033b00ff041b82 */ /* 0x000e700000000800 */
[----:B0-----:R-:W0:Y:S08]  /*1a030*/  LDC.64 R10, c[0x0][R24+0x210] ;  /* 0x00008400180a7b82 */ /* 0x001e300000000a00 */
[----:B------:R-:W5:Y:S01]  /*1a040*/  @P1 LDC R31, c[0x0][0xcf0] ;  /* 0x00033c00ff1f1b82 */ /* 0x000f620000000800 */
[----:B-1----:R-:W-:-:S07]  /*1a050*/  @P1 IMAD.HI.U32 R4, R35, R4, RZ ;  /* 0x0000000423041227 */ /* 0x002fce00078e00ff */
[----:B------:R-:W1:Y:S01]  /*1a060*/  @!P0 LDC R12, c[0x0][0xc50] ;  /* 0x00031400ff0c8b82 */ /* 0x000e620000000800 */
[-C--:B---3--:R-:W-:Y:S02]  /*1a070*/  IMAD R3, R3, R33.reuse, RZ ;  /* 0x0000002103037224 */ /* 0x088fe400078e02ff */
[----:B------:R-:W-:-:S05]  /*1a080*/  IMAD.WIDE.U32 R20, R2, R33, RZ ;  /* 0x0000002102147225 */ /* 0x000fca00078e00ff */
[----:B------:R-:W3:Y:S01]  /*1a090*/  @!P0 LDC R13, c[0x0][0xc54] ;  /* 0x00031500ff0d8b82 */ /* 0x000ee20000000800 */
        /* <DEDUP_REMOVED lines=17> */
[-C--:B0-----:R-:W-:Y:S01]  /*1a1b0*/  IMAD R2, R11, R3.reuse, RZ ;  /* 0x000000030b027224 */ /* 0x081fe200078e02ff */
[----:B------:R-:W-:Y:S01]  /*1a1c0*/  SHF.R.S32.HI R15, RZ, 0x1f, R3 ;  /* 0x0000001fff0f7819 */ /* 0x000fe20000011403 */
[----:B------:R-:W-:-:S04]  /*1a1d0*/  IMAD.WIDE.U32 R8, R10, R3, R8 ;  /* 0x000000030a087225 */ /* 0x000fc800078e0008 */
[----:B------:R-:W-:Y:S01]  /*1a1e0*/  IMAD R15, R10, R15, R2 ;  /* 0x0000000f0a0f7224 */ /* 0x000fe200078e0202 */
[----:B-1----:R-:W-:Y:S01]  /*1a1f0*/  LEA R12, P0, R8, R12, 0x2 ;  /* 0x0000000c080c7211 */ /* 0x002fe200078010ff */
[----:B------:R-:W-:Y:S02]  /*1a200*/  IMAD.MOV.U32 R3, RZ, RZ, -0x800000 ;  /* 0xff800000ff037424 */ /* 0x000fe400078e00ff */
[----:B------:R-:W-:-:S05]  /*1a210*/  IMAD.IADD R2, R9, 0x1, R15 ;  /* 0x0000000109027824 */ /* 0x000fca00078e020f */
[----:B---3--:R-:W-:-:S05]  /*1a220*/  LEA.HI.X R13, R8, R13, R2, 0x2, P0 ;  /* 0x0000000d080d7211 */ /* 0x008fca00000f1402 */
[----:B------:R1:W-:Y:S02]  /*1a230*/  STG.E desc[UR40][R12.64], R3 ;  /* 0x000000030c007986 */ /* 0x0003e4000c101928 */
.L_x_5530:
[----:B------:R-:W-:Y:S05]  /*1a240*/  BSYNC B1 ;  /* 0x0000000000017941 */ /* 0x000fea0003800000 */
.L_x_5529:
[----:B------:R-:W-:Y:S05]  /*1a250*/  @P2 BRA `(.L_x_5525) ;  /* 0x0000000800a42947 */ /* 0x000fea0003800000 */
[----:B-1----:R-:W1:Y:S01]  /*1a260*/  LDC R13, c[0x0][0xce8] ;  /* 0x00033a00ff0d7b82 */ /* 0x002e620000000800 */
[----:B------:R-:W-:Y:S01]  /*1a270*/  ULDC.64 UR4, c[0x0][0xba0] ;  /* 0x0002e80000047ab9 */ /* 0x000fe20000000a00 */
[----:B------:R-:W-:Y:S01]  /*1a280*/  SHF.R.S32.HI R9, RZ, 0x1f, R30 ;  /* 0x0000001fff097819 */ /* 0x000fe2000001141e */
[----:B------:R-:W-:Y:S01]  /*1a290*/  IMAD R4, R26, UR4, RZ ;  /* 0x000000041a047c24 */ /* 0x000fe2000f8e02ff */
[----:B------:R-:W-:Y:S01]  /*1a2a0*/  BSSY B1, `(.L_x_5531) ;  /* 0x0000080000017945 */ /* 0x000fe20003800000 */
[----:B------:R-:W-:Y:S01]  /*1a2b0*/  IMAD.WIDE.U32 R2, R25, UR4, RZ ;  /* 0x0000000419027c25 */ /* 0x000fe2000f8e00ff */
[----:B------:R-:W-:-:S03]  /*1a2c0*/  LEA.HI R9, R9, R30, RZ, 0x3 ;  /* 0x0000001e09097211 */ /* 0x000fc600078f18ff */
[----:B------:R-:W-:Y:S01]  /*1a2d0*/  IMAD R25, R25, UR5, R4 ;  /* 0x0000000519197c24 */ /* 0x000fe2000f8e0204 */
[----:B------:R-:W-:Y:S01]  /*1a2e0*/  LOP3.LUT R21, R9, 0xfffffff8, RZ, 0xc0, !PT ;  /* 0xfffffff809157812 */ /* 0x000fe200078ec0ff */
[----:B------:R-:W2:Y:S01]  /*1a2f0*/  LDC R4, c[0x0][0xbc8] ;  /* 0x0002f200ff047b82 */ /* 0x000ea20000000800 */
[----:B------:R-:W-:Y:S01]  /*1a300*/  ULDC.64 UR4, c[0x0][0xbe8] ;  /* 0x0002fa0000047ab9 */ /* 0x000fe20000000a00 */
[----:B------:R-:W-:Y:S01]  /*1a310*/  IMAD.IADD R3, R3, 0x1, R25 ;  /* 0x0000000103037824 */ /* 0x000fe200078e0219 */
[----:B------:R-:W-:Y:S01]  /*1a320*/  SHF.R.S32.HI R24, RZ, 0x3, R9 ;  /* 0x00000003ff187819 */ /* 0x000fe20000011409 */
[----:B------:R-:W-:Y:S02]  /*1a330*/  IMAD.IADD R10, R30, 0x1, -R21 ;  /* 0x000000011e0a7824 */ /* 0x000fe400078e0a15 */
[----:B------:R-:W-:-:S04]  /*1a340*/  IMAD.WIDE.U32 R2, R186, UR4, R2 ;  /* 0x00000004ba027c25 */ /* 0x000fc8000f8e0002 */
[----:B------:R-:W-:Y:S01]  /*1a350*/  IMAD R3, R186, UR5, R3 ;  /* 0x00000005ba037c24 */ /* 0x000fe2000f8e0203 */
[----:B------:R-:W-:Y:S01]  /*1a360*/  ULDC.64 UR4, c[0x0][0xbf0] ;  /* 0x0002fc0000047ab9 */ /* 0x000fe20000000a00 */
[----:B------:R-:W-:Y:S01]  /*1a370*/  VIADD R42, R195, 0x40 ;  /* 0x00000040c32a7836 */ /* 0x000fe20000000000 */
[----:B-1----:R-:W-:Y:S01]  /*1a380*/  ISETP.NE.AND P0, PT, R13, 0x1, PT ;  /* 0x000000010d00780c */ /* 0x002fe20003f05270 */
[----:B------:R-:W-:Y:S02]  /*1a390*/  IMAD R10, R10, 0x20, R24 ;  /* 0x000000200a0a7824 */ /* 0x000fe400078e0218 */
[----:B------:R-:W-:Y:S02]  /*1a3a0*/  IMAD R8, R28, UR4, RZ ;  /* 0x000000041c087c24 */ /* 0x000fe4000f8e02ff */
[----:B------:R-:W-:Y:S02]  /*1a3b0*/  IMAD.IADD R10, R213, 0x1, R10 ;  /* 0x00000001d50a7824 */ /* 0x000fe400078e020a */
[----:B------:R-:W-:-:S02]  /*1a3c0*/  IMAD R9, R33, UR5, R8 ;  /* 0x0000000521097c24 */ /* 0x000fc4000f8e0208 */
[----:B------:R-:W-:Y:S01]  /*1a3d0*/  IMAD.WIDE.U32 R2, R33, UR4, R2 ;  /* 0x0000000421027c25 */ /* 0x000fe2000f8e0002 */
[----:B------:R-:W-:Y:S01]  /*1a3e0*/  ULDC.64 UR4, c[0x0][0xbe0] ;  /* 0x0002f80000047ab9 */ /* 0x000fe20000000a00 */
[-C--:B--2---:R-:W-:Y:S02]  /*1a3f0*/  ISETP.GE.AND P1, PT, R42, R4.reuse, PT ;  /* 0x000000042a00720c */ /* 0x084fe40003f26270 */
[----:B0-----:R-:W0:Y:S01]  /*1a400*/  @P0 LDC R11, c[0x0][0xcec] ;  /* 0x00033b00ff0b0b82 */ /* 0x001e220000000800 */
[----:B------:R-:W-:Y:S01]  /*1a410*/  VIADD R40, R195, 0x80 ;  /* 0x00000080c3287836 */ /* 0x000fe20000000000 */
[----:B------:R-:W-:Y:S01]  /*1a420*/  SEL R12, RZ, 0xffffffff, P1 ;  /* 0xffffffffff0c7807 */ /* 0x000fe20000800000 */
[----:B------:R-:W-:Y:S01]  /*1a430*/  IMAD.IADD R3, R3, 0x1, R9 ;  /* 0x0000000103037824 */ /* 0x000fe200078e0209 */
[CC--:B------:R-:W-:Y:S01]  /*1a440*/  ISETP.GE.AND P2, PT, R195.reuse, R4.reuse, PT ;  /* 0x00000004c300720c */ /* 0x0c0fe20003f46270 */
[----:B------:R-:W-:Y:S01]  /*1a450*/  IMAD.MOV.U32 R9, RZ, RZ, R10 ;  /* 0x000000ffff097224 */ /* 0x000fe200078e000a */
[----:B------:R-:W-:Y:S01]  /*1a460*/  ISETP.GE.AND P1, PT, R40, R4, PT ;  /* 0x000000042800720c */ /* 0x000fe20003f26270 */
[----:B------:R-:W-:Y:S01]  /*1a470*/  IMAD.SHL.U32 R12, R12, 0x2, RZ ;  /* 0x000000020c0c7824 */ /* 0x000fe200078e00ff */
[----:B------:R-:W1:Y:S01]  /*1a480*/  @P0 LDC R15, c[0x0][0xcf0] ;  /* 0x00033c00ff0f0b82 */ /* 0x000e620000000800 */
[C---:B------:R-:W-:Y:S01]  /*1a490*/  VIADD R38, R195.reuse, 0xc0 ;  /* 0x000000c0c3267836 */ /* 0x040fe20000000000 */
[----:B------:R-:W-:Y:S01]  /*1a4a0*/  SEL R14, RZ, 0xffffffff, P1 ;  /* 0xffffffffff0e7807 */ /* 0x000fe20000800000 */
[----:B------:R-:W-:-:S02]  /*1a4b0*/  VIADD R36, R195, 0x100 ;  /* 0x00000100c3247836 */ /* 0x000fc40000000000 */
[----:B------:R-:W-:Y:S02]  /*1a4c0*/  IMAD R25, R0, R13, RZ ;  /* 0x0000000d00197224 */ /* 0x000fe400078e02ff */
[C---:B------:R-:W-:Y:S01]  /*1a4d0*/  VIADD R34, R195.reuse, 0x140 ;  /* 0x00000140c3227836 */ /* 0x040fe20000000000 */
[----:B------:R-:W-:Y:S01]  /*1a4e0*/  ISETP.GE.AND P1, PT, R36, R4, PT ;  /* 0x000000042400720c */ /* 0x000fe20003f26270 */
[C---:B------:R-:W-:Y:S02]  /*1a4f0*/  VIADD R31, R195.reuse, 0x180 ;  /* 0x00000180c31f7836 */ /* 0x040fe40000000000 */
[----:B------:R-:W-:Y:S02]  /*1a500*/  IMAD.IADD R24, R24, 0x1, R213 ;  /* 0x0000000118187824 */ /* 0x000fe400078e02d5 */
[C---:B------:R-:W-:Y:S02]  /*1a510*/  VIADD R27, R195.reuse, 0x1c0 ;  /* 0x000001c0c31b7836 */ /* 0x040fe40000000000 */
[----:B------:R-:W-:-:S02]  /*1a520*/  VIADD R29, R195, 0x1c0 ;  /* 0x000001c0c31d7836 */ /* 0x000fc40000000000 */
[----:B0-----:R-:W-:Y:S01]  /*1a530*/  @P0 IMAD.HI.U32 R8, R10, R11, RZ ;  /* 0x0000000b0a080227 */ /* 0x001fe200078e00ff */
[----:B------:R-:W-:Y:S02]  /*1a540*/  SEL R11, RZ, 0x1, P2 ;  /* 0x00000001ff0b7807 */ /* 0x000fe40001000000 */
[-C--:B------:R-:W-:Y:S01]  /*1a550*/  ISETP.GE.AND P2, PT, R27, R4.reuse, PT ;  /* 0x000000041b00720c */ /* 0x080fe20003f46270 */
[C---:B------:R-:W-:Y:S01]  /*1a560*/  VIADD R32, R195.reuse, 0x180 ;  /* 0x00000180c3207836 */ /* 0x040fe20000000000 */
[----:B------:R-:W-:Y:S01]  /*1a570*/  LOP3.LUT R12, R12, 0x2, R11, 0xe2, !PT ;  /* 0x000000020c0c7812 */ /* 0x000fe200078ee20b */
[C---:B------:R-:W-:Y:S01]  /*1a580*/  VIADD R35, R195.reuse, 0x140 ;  /* 0x00000140c3237836 */ /* 0x040fe20000000000 */
[----:B-1----:R-:W-:Y:S01]  /*1a590*/  @P0 SHF.R.U32.HI R9, RZ, R15, R8 ;  /* 0x0000000fff090219 */ /* 0x002fe20000011608 */
[----:B------:R-:W-:Y:S01]  /*1a5a0*/  IMAD.SHL.U32 R15, R14, 0x4, RZ ;  /* 0x000000040e0f7824 */ /* 0x000fe200078e00ff */
[----:B------:R-:W-:Y:S01]  /*1a5b0*/  ISETP.GE.AND P0, PT, R38, R4, PT ;  /* 0x000000042600720c */ /* 0x000fe20003f06270 */
[----:B------:R-:W-:Y:S01]  /*1a5c0*/  VIADD R37, R195, 0x100 ;  /* 0x00000100c3257836 */ /* 0x000fe20000000000 */
[--C-:B------:R-:W-:Y:S01]  /*1a5d0*/  SHF.R.S32.HI R8, RZ, 0x1f, R9.reuse ;  /* 0x0000001fff087819 */ /* 0x100fe20000011409 */
[----:B------:R-:W-:Y:S01]  /*1a5e0*/  IMAD.MOV R11, RZ, RZ, -R9 ;  /* 0x000000ffff0b7224 */ /* 0x000fe200078e0a09 */
[----:B------:R-:W-:Y:S01]  /*1a5f0*/  SEL R0, RZ, 0xffffffff, P0 ;  /* 0xffffffffff007807 */ /* 0x000fe20000000000 */
[----:B------:R-:W-:Y:S01]  /*1a600*/  IMAD.WIDE.U32 R2, R9, UR4, R2 ;  /* 0x0000000409027c25 */ /* 0x000fe2000f8e0002 */
[----:B------:R-:W-:-:S02]  /*1a610*/  LOP3.LUT R12, R15, 0x4, R12, 0xe2, !PT ;  /* 0x000000040f0c7812 */ /* 0x000fc400078ee20c */
[-C--:B------:R-:W-:Y:S01]  /*1a620*/  ISETP.GE.AND P0, PT, R34, R4.reuse, PT ;  /* 0x000000042200720c */ /* 0x080fe20003f06270 */
[----:B------:R-:W-:Y:S01]  /*1a630*/  IMAD R8, R8, UR4, RZ ;  /* 0x0000000408087c24 */ /* 0x000fe2000f8e02ff */
[----:B------:R-:W-:Y:S01]  /*1a640*/  SHF.R.S32.HI R29, RZ, 0x1f, R29 ;  /* 0x0000001fff1d7819 */ /* 0x000fe2000001141d */
[----:B------:R-:W-:Y:S01]  /*1a650*/  IMAD R11, R13, R11, R10 ;  /* 0x0000000b0d0b7224 */ /* 0x000fe200078e020a */
[----:B------:R-:W-:Y:S01]  /*1a660*/  SHF.R.S32.HI R32, RZ, 0x1f, R32 ;  /* 0x0000001fff207819 */ /* 0x000fe20000011420 */
[----:B------:R-:W-:Y:S01]  /*1a670*/  IMAD R13, R9, UR5, R8 ;  /* 0x00000005090d7c24 */ /* 0x000fe2000f8e0208 */
[----:B------:R-:W-:Y:S01]  /*1a680*/  SEL R8, RZ, 0xffffffff, P1 ;  /* 0xffffffffff087807 */ /* 0x000fe20000800000 */
[----:B------:R-:W-:Y:S01]  /*1a690*/  IMAD.SHL.U32 R15, R0, 0x8, RZ ;  /* 0x00000008000f7824 */ /* 0x000fe200078e00ff */
[----:B------:R-:W-:Y:S01]  /*1a6a0*/  SHF.R.S32.HI R0, RZ, 0x1f, R11 ;  /* 0x0000001fff007819 */ /* 0x000fe2000001140b */
[----:B------:R-:W-:Y:S01]  /*1a6b0*/  ULDC.64 UR4, c[0x0][0xbd8] ;  /* 0x0002f60000047ab9 */ /* 0x000fe20000000a00 */
[----:B------:R-:W-:Y:S01]  /*1a6c0*/  IADD3 R3, R3, R13, RZ ;  /* 0x0000000d03037210 */ /* 0x000fe20007ffe0ff */
        /* <DEDUP_REMOVED lines=13> */
[C---:B------:R-:W-:Y:S01]  /*1a7a0*/  LEA R14, P1, R2.reuse, UR4, 0x1 ;  /* 0x00000004020e7c11 */ /* 0x040fe2000f8208ff */
[----:B------:R-:W-:Y:S01]  /*1a7b0*/  VIADD R39, R195, 0xc0 ;  /* 0x000000c0c3277836 */ /* 0x000fe20000000000 */
[----:B------:R-:W-:Y:S01]  /*1a7c0*/  LOP3.LUT R12, R13, 0x20, R12, 0xe2, !PT ;  /* 0x000000200d0c7812 */ /* 0x000fe200078ee20c */
[C---:B------:R-:W-:Y:S01]  /*1a7d0*/  VIADD R41, R195.reuse, 0x80 ;  /* 0x00000080c3297836 */ /* 0x040fe20000000000 */
[----:B------:R-:W-:Y:S01]  /*1a7e0*/  LEA.HI.X R15, R2, UR5, R3, 0x1, P1 ;  /* 0x00000005020f7c11 */ /* 0x000fe200088f0c03 */
[----:B------:R-:W-:Y:S01]  /*1a7f0*/  VIADD R43, R195, 0x40 ;  /* 0x00000040c32b7836 */ /* 0x000fe20000000000 */
[----:B------:R-:W-:-:S02]  /*1a800*/  LOP3.LUT R20, R12, R11, RZ, 0xfc, !PT ;  /* 0x0000000b0c147212 */ /* 0x000fc400078efcff */
[----:B------:R-:W-:Y:S01]  /*1a810*/  SEL R9, RZ, 0x80, P2 ;  /* 0x00000080ff097807 */ /* 0x000fe20001000000 */
[----:B------:R0:W1:Y:S01]  /*1a820*/  SHFL.IDX PT, R12, R14, RZ, 0x181f ;  /* 0x00181fff0e0c7589 */ /* 0x00006200000e0000 */
[----:B------:R-:W-:Y:S02]  /*1a830*/  SHF.R.S32.HI R35, RZ, 0x1f, R35 ;  /* 0x0000001fff237819 */ /* 0x000fe40000011423 */
[----:B------:R-:W-:Y:S01]  /*1a840*/  LOP3.LUT R21, R20, R9, RZ, 0xfc, !PT ;  /* 0x0000000914157212 */ /* 0x000fe200078efcff */
[----:B------:R0:W2:Y:S01]  /*1a850*/  SHFL.IDX PT, R13, R15, RZ, 0x181f ;  /* 0x00181fff0f0d7589 */ /* 0x0000a200000e0000 */
        /* <DEDUP_REMOVED lines=36> */
.L_x_5532:
[----:B------:R-:W-:Y:S05]  /*1aaa0*/  BSYNC B1 ;  /* 0x0000000000017941 */ /* 0x000fea0003800000 */
.L_x_5531:
[----:B------:R-:W-:Y:S01]  /*1aab0*/  VIADD R0, R24, 0x20 ;  /* 0x0000002018007836 */ /* 0x000fe20000000000 */
[----:B0-2---:R0:W2:Y:S04]  /*1aac0*/  SHFL.IDX PT, R13, R15, 0x1, 0x181f ;  /* 0x00381f000f0d7f89 */ /* 0x0050a800000e0000 */
        /* <DEDUP_REMOVED lines=34> */
.L_x_5525:
[----:B------:R-:W-:Y:S05]  /*1acf0*/  BSYNC B0 ;  /* 0x0000000000007941 */ /* 0x000fea0003800000 */
.L_x_5518:
[----:B------:R-:W-:Y:S02]  /*1ad00*/  ULDC UR4, c[0x0][0xd3c] ;  /* 0x00034f0000047ab9 */ /* 0x000fe40000000800 */
[----:B------:R-:W-:-:S13]  /*1ad10*/  ISETP.GE.AND P0, PT, R7, UR4, PT ;  /* 0x0000000407007c0c */ /* 0x000fda000bf06270 */
[----:B------:R-:W-:Y:S05]  /*1ad20*/  @!P0 BRA `(.L_x_5533) ;  /* 0xfffffe6c00408947 */ /* 0x000fea000383ffff */
[----:B------:R-:W-:Y:S05]  /*1ad30*/  BRA `(.L_x_5385) ;  /* 0x0000009000787947 */ /* 0x000fea0003800000 */
.L_x_5383:
        /* <DEDUP_REMOVED lines=16> */
.L_x_5534:
        /* <DEDUP_REMOVED lines=43> */
.L_x_5538:
[----:B------:R-:W0:Y:S01]  /*1b0f0*/  LDC R2, c[0x0][0xd3c] ;  /* 0x00034f00ff027b82 */ /* 0x000e220000000800 */
[----:B------:R-:W-:Y:S01]  /*1b100*/  UIADD3 UR4, UR4, 0x1f, URZ ;  /* 0x0000001f04047890 */ /* 0x000fe2000fffe03f */
[----:B------:R-:W-:Y:S02]  /*1b110*/  ULDC UR7, c[0x0][0xd3c] ;  /* 0x00034f0000077ab9 */ /* 0x000fe40000000800 */
[----:B------:R-:W-:-:S03]  /*1b120*/  IMAD.U32 R27, RZ, RZ, UR7 ;  /* 0x00000007ff1b7e24 */ /* 0x000fc6000f8e00ff */
[----:B0-----:R-:W-:-:S13]  /*1b130*/  ISETP.LE.AND P6, PT, R2, UR4, PT ;  /* 0x0000000402007c0c */ /* 0x001fda000bfc3270 */
[----:B------:R-:W-:Y:S05]  /*1b140*/  @P6 BRA `(.L_x_5537) ;  /* 0x0000000800a86947 */ /* 0x000fea0003800000 */
[----:B------:R-:W-:Y:S02]  /*1b150*/  VIADD R11, R6, UR4 ;  /* 0x00000004060b7c36 */ /* 0x000fe40008000000 */
[----:B------:R-:W-:Y:S02]  /*1b160*/  IMAD.MOV.U32 R7, RZ, RZ, RZ ;  /* 0x000000ffff077224 */ /* 0x000fe400078e00ff */
[----:B------:R-:W-:Y:S01]  /*1b170*/  IMAD.MOV.U32 R8, RZ, RZ, RZ ;  /* 0x000000ffff087224 */ /* 0x000fe200078e00ff */
        /* <DEDUP_REMOVED lines=28> */
.L_x_5536:
        /* <DEDUP_REMOVED lines=13> */
.L_x_5539:
        /* <DEDUP_REMOVED lines=40> */
[----:B------:R-:W-:-:S04]  /*1b690*/  IMAD.HI.U32 R2, R3, R9, R2 ;  /* 0x0000000903027227 */ /* 0x000fc800078e0002 */
[----:B------:R-:W-:Y:S02]  /*1b6a0*/  IMAD.MOV.U32 R3, RZ, RZ, R10 ;  /* 0x000000ffff037224 */ /* 0x000fe400078e000a */
        /* <DEDUP_REMOVED lines=20> */
.L_x_5540:
[----:B0-----:R-:W0:Y:S02]  /*1b7f0*/  LDC.64 R2, c[0x0][0xd90] ;  /* 0x00036400ff027b82 */ /* 0x001e240000000a00 */
        /* <DEDUP_REMOVED lines=60> */
.L_x_5541:
[----:B------:R-:W-:-:S05]  /*1bbc0*/  LOP3.LUT R2, RZ, R2, RZ, 0x33, !PT ;  /* 0x00000002ff027212 */ /* 0x000fca00078e33ff */
[----:B------:R-:W-:Y:S01]  /*1bbd0*/  IMAD.IADD R25, R7, 0x1, R2 ;  /* 0x0000000107197824 */ /* 0x000fe200078e0202 */
[----:B------:R-:W-:Y:S06]  /*1bbe0*/  BRA `(.L_x_5542) ;  /* 0x00000000000c7947 */ /* 0x000fec0003800000 */
.L_x_5537:
[----:B------:R-:W-:Y:S02]  /*1bbf0*/  IMAD.MOV.U32 R25, RZ, RZ, RZ ;  /* 0x000000ffff197224 */ /* 0x000fe400078e00ff */
[----:B------:R-:W-:Y:S02]  /*1bc00*/  IMAD.U32 R24, RZ, RZ, UR6 ;  /* 0x00000006ff187e24 */ /* 0x000fe4000f8e00ff */
[----:B------:R-:W-:-:S07]  /*1bc10*/  IMAD.MOV.U32 R26, RZ, RZ, RZ ;  /* 0x000000ffff1a7224 */ /* 0x000fce00078e00ff */
.L_x_5542:
[----:B------:R-:W-:-:S13]  /*1bc20*/  ISETP.NE.AND P0, PT, R6, RZ, PT ;  /* 0x000000ff0600720c */ /* 0x000fda0003f05270 */
[----:B------:R-:W0:Y:S01]  /*1bc30*/  @!P0 S2R R3, SR_CgaCtaId ;  /* 0x0000000000038919 */ /* 0x000e220000008800 */
[----:B------:R-:W-:-:S04]  /*1bc40*/  @!P0 MOV R2, 0x400 ;  /* 0x0000040000028802 */ /* 0x000fc80000000f00 */
[----:B0-----:R-:W-:-:S05]  /*1bc50*/  @!P0 LEA R2, R3, R2, 0x18 ;  /* 0x0000000203028211 */ /* 0x001fca00078ec0ff */
[----:B------:R1:W-:Y:S01]  /*1bc60*/  @!P0 STS.128 [R2+0x388d0], R24 ;  /* 0x0388d01802008388 */ /* 0x0003e20000000c00 */
[----:B------:R-:W-:Y:S06]  /*1bc70*/  BAR.ARV 0x5, 0x180 ;  /* 0x0146000000007b1d */ /* 0x000fec0000002000 */
.L_x_5535:
[----:B------:R2:W-:Y:S01]  /*1bc80*/  STL [R1+0x34], RZ ;  /* 0x000034ff01007387 */ /* 0x0005e20000100800 */
[----:B------:R-:W-:Y:S01]  /*1bc90*/  ULDC UR4, c[0x0][0xd3c] ;  /* 0x00034f0000047ab9 */ /* 0x000fe20000000800 */
[----:B------:R-:W-:Y:S01]  /*1bca0*/  IMAD.MOV.U32 R28, RZ, RZ, 0x1 ;  /* 0x00000001ff1c7424 */ /* 0x000fe200078e00ff */
[----:B0-----:R-:W-:Y:S01]  /*1bcb0*/  ISETP.GE.AND P0, PT, R27, UR4, PT ;  /* 0x000000041b007c0c */ /* 0x001fe2000bf06270 */
[----:B------:R-:W-:-:S12]  /*1bcc0*/  IMAD.MOV.U32 R22, RZ, RZ, RZ ;  /* 0x000000ffff167224 */ /* 0x000fd800078e00ff */
[----:B--2---:R-:W-:Y:S05]  /*1bcd0*/  @P0 BRA `(.L_x_5543) ;  /* 0x0000007c00b40947 */ /* 0x004fea0003800000 */
[----:B------:R-:W2:Y:S01]  /*1bce0*/  LDL R4, [R1+0x10] ;  /* 0x0000100001047983 */ /* 0x000ea20000100800 */
[----:B------:R-:W0:Y:S01]  /*1bcf0*/  S2UR UR5, SR_CgaCtaId ;  /* 0x00000000000579c3 */ /* 0x000e220000008800 */
[C---:B-1----:R-:W-:Y:S01]  /*1bd00*/  IMAD.SHL.U32 R2, R0.reuse, 0x8, RZ ;  /* 0x0000000800027824 */ /* 0x042fe200078e00ff */
[----:B------:R-:W-:Y:S01]  /*1bd10*/  LOP3.LUT R5, R0, 0x7f, RZ, 0xc0, !PT ;  /* 0x0000007f00057812 */ /* 0x000fe200078ec0ff */
[----:B------:R-:W-:Y:S01]  /*1bd20*/  UMOV UR4, 0x400 ;  /* 0x0000040000047882 */ /* 0x000fe20000000000 */
[----:B------:R-:W-:Y:S01]  /*1bd30*/  BSSY B8, `(.L_x_5543) ;  /* 0x00007e7000087945 */ /* 0x000fe20003800000 */
[----:B------:R-:W-:Y:S01]  /*1bd40*/  IMAD.MOV.U32 R29, RZ, RZ, 0x1 ;  /* 0x00000001ff1d7424 */ /* 0x000fe200078e00ff */
[C---:B------:R-:W-:Y:S01]  /*1bd50*/  LOP3.LUT R3, R2.reuse, 0x1f8, RZ, 0xc0, !PT ;  /* 0x000001f802037812 */ /* 0x040fe200078ec0ff */
[----:B------:R-:W-:Y:S01]  /*1bd60*/  IMAD.SHL.U32 R36, R5, 0x8, RZ ;  /* 0x0000000805247824 */ /* 0x000fe200078e00ff */
[----:B------:R-:W-:Y:S01]  /*1bd70*/  LOP3.LUT R2, R2, 0x38, RZ, 0xc0, !PT ;  /* 0x0000003802027812 */ /* 0x000fe200078ec0ff */
[----:B------:R-:W-:Y:S01]  /*1bd80*/  IMAD.MOV.U32 R19, RZ, RZ, RZ ;  /* 0x000000ffff137224 */ /* 0x000fe200078e00ff */
[----:B------:R-:W-:Y:S01]  /*1bd90*/  LOP3.LUT R3, R3, 0x38, R0, 0x78, !PT ;  /* 0x0000003803037812 */ /* 0x000fe200078e7800 */
[----:B------:R-:W-:Y:S01]  /*1bda0*/  IMAD.SHL.U32 R0, R0, 0x10, RZ ;  /* 0x0000001000007824 */ /* 0x000fe200078e00ff */
[----:B------:R-:W-:Y:S01]  /*1bdb0*/  ULDC.64 UR38, c[0x0][0x198] ;  /* 0x0000660000267ab9 */ /* 0x000fe20000000a00 */
[----:B------:R-:W-:Y:S01]  /*1bdc0*/  IMAD.MOV.U32 R22, RZ, RZ, RZ ;  /* 0x000000ffff167224 */ /* 0x000fe200078e00ff */
[----:B------:R-:W-:Y:S01]  /*1bdd0*/  LOP3.LUT R36, R3, 0x200, R36, 0xf8, !PT ;  /* 0x0000020003247812 */ /* 0x000fe200078ef824 */
[----:B------:R-:W-:Y:S01]  /*1bde0*/  IMAD.MOV.U32 R28, RZ, RZ, 0x1 ;  /* 0x00000001ff1c7424 */ /* 0x000fe200078e00ff */
[----:B------:R-:W-:Y:S01]  /*1bdf0*/  SHF.R.U32.HI R3, RZ, 0x3, R5 ;  /* 0x00000003ff037819 */ /* 0x000fe20000011605 */
[----:B------:R-:W-:-:S03]  /*1be00*/  ULDC UR36, c[0x0][0xc] ;  /* 0x0000030000247ab9 */ /* 0x000fc60000000800 */
[----:B------:R-:W-:Y:S02]  /*1be10*/  LOP3.LUT R3, R3, 0x70, R0, 0xf8, !PT ;  /* 0x0000007003037812 */ /* 0x000fe400078ef800 */
[C---:B------:R-:W-:Y:S01]  /*1be20*/  LOP3.LUT R0, R2.reuse, 0x40, RZ, 0xfc, !PT ;  /* 0x0000004002007812 */ /* 0x040fe200078efcff */
[----:B0-----:R-:W-:Y:S01]  /*1be30*/  ULEA UR4, UR5, UR4, 0x18 ;  /* 0x0000000405047291 */ /* 0x001fe2000f8ec03f */
[C---:B------:R-:W-:Y:S02]  /*1be40*/  LOP3.LUT R3, R2.reuse, 0xc0, RZ, 0xfc, !PT ;  /* 0x000000c002037812 */ /* 0x040fe400078efcff */
[C---:B------:R-:W-:Y:S02]  /*1be50*/  LOP3.LUT R0, R2.reuse, 0x100, RZ, 0xfc, !PT ;  /* 0x0000010002007812 */ /* 0x040fe400078efcff */
[C---:B------:R-:W-:Y:S01]  /*1be60*/  LOP3.LUT R3, R2.reuse, 0x180, RZ, 0xfc, !PT ;  /* 0x0000018002037812 */ /* 0x040fe200078efcff */
[----:B------:R-:W-:Y:S01]  /*1be70*/  IMAD.U32 R18, RZ, RZ, UR4 ;  /* 0x00000004ff127e24 */ /* 0x000fe2000f8e00ff */
[----:B------:R-:W-:-:S03]  /*1be80*/  LOP3.LUT R0, R2, 0x1c0, RZ, 0xfc, !PT ;  /* 0x000001c002007812 */ /* 0x000fc600078efcff */
[----:B------:R-:W-:Y:S01]  /*1be90*/  IMAD R23, R36, 0x2, R18 ;  /* 0x0000000224177824 */ /* 0x000fe200078e0212 */
[----:B--2---:R-:W-:-:S05]  /*1bea0*/  LOP3.LUT R4, R4, 0x2, RZ, 0xfc, !PT ;  /* 0x0000000204047812 */ /* 0x004fca00078efcff */
[----:B------:R0:W-:Y:S04]  /*1beb0*/  STL [R1+0x50], R4 ;  /* 0x0000500401007387 */ /* 0x0001e80000100800 */
[----:B------:R1:W-:Y:S01]  /*1bec0*/  STL [R1+0x34], RZ ;  /* 0x000034ff01007387 */ /* 0x0003e20000100800 */
[C---:B0-----:R-:W-:Y:S02]  /*1bed0*/  LOP3.LUT R4, R2.reuse, 0x80, RZ, 0xfc, !PT ;  /* 0x0000008002047812 */ /* 0x041fe400078efcff */
[----:B-1----:R-:W-:-:S07]  /*1bee0*/  LOP3.LUT R4, R2, 0x140, RZ, 0xfc, !PT ;  /* 0x0000014002047812 */ /* 0x002fce00078efcff */
.L_x_5660:
        /* <DEDUP_REMOVED lines=12> */
[C---:B------:R-:W-:Y:S02]  /*1bfb0*/  @P0 LEA R2, P1, R37.reuse, UR4, 0x2 ;  /* 0x0000000425020c11 */ /* 0x040fe4000f8210ff */
[C---:B------:R-:W-:Y:S01]  /*1bfc0*/  SHF.L.U32 R31, R37.reuse, 0x2, RZ ;  /* 0x00000002251f7819 */ /* 0x040fe200000006ff */
[----:B------:R0:W-:Y:S01]  /*1bfd0*/  STL [R1+0x1c], R0 ;  /* 0x00001c0001007387 */ /* 0x0001e20000100800 */
[----:B------:R-:W-:Y:S01]  /*1bfe0*/  @P0 LEA.HI.X R3, R37, UR5, R0, 0x2, P1 ;  /* 0x0000000525030c11 */ /* 0x000fe200088f1400 */
[----:B------:R-:W-:-:S04]  /*1bff0*/  ULDC.64 UR4, c[0x0][0xaf8] ;  /* 0x0002be0000047ab9 */ /* 0x000fc80000000a00 */
[----:B------:R1:W5:Y:S01]  /*1c000*/  @P0 LDG.E R34, desc[UR40][R2.64] ;  /* 0x0000002802220981 */ /* 0x000362000c1e1900 */
[----:B------:R-:W-:Y:S02]  /*1c010*/  ISETP.NE.U32.AND P0, PT, RZ, UR4, PT ;  /* 0x00000004ff007c0c */ /* 0x000fe4000bf05070 */
[----:B------:R-:W-:Y:S01]  /*1c020*/  SHF.L.U64.HI R32, R37, 0x2, R0 ;  /* 0x0000000225207819 */ /* 0x000fe20000010200 */
[----:B0-----:R-:W-:Y:S01]  /*1c030*/  IMAD.MOV.U32 R0, RZ, RZ, RZ ;  /* 0x000000ffff007224 */ /* 0x001fe200078e00ff */
[----:B------:R-:W-:Y:S02]  /*1c040*/  ISETP.NE.AND.EX P0, PT, RZ, UR5, PT, P0 ;  /* 0x00000005ff007c0c */ /* 0x000fe4000bf05300 */
[----:B------:R-:W-:Y:S02]  /*1c050*/  ISETP.NE.U32.AND P2, PT, RZ, UR8, PT ;  /* 0x00000008ff007c0c */ /* 0x000fe4000bf45070 */
[----:B------:R-:W-:Y:S02]  /*1c060*/  ISETP.NE.U32.AND P1, PT, RZ, UR6, PT ;  /* 0x00000006ff007c0c */ /* 0x000fe4000bf25070 */
[----:B-1----:R-:W-:-:S02]  /*1c070*/  IADD3 R2, P3, R31, UR4, RZ ;  /* 0x000000041f027c10 */ /* 0x002fc4000ff7e0ff */
[----:B------:R-:W-:Y:S02]  /*1c080*/  ISETP.NE.AND.EX P2, PT, RZ, UR9, PT, P2 ;  /* 0x00000009ff007c0c */ /* 0x000fe4000bf45320 */
[C---:B------:R-:W-:Y:S02]  /*1c090*/  IADD3.X R3, R32.reuse, UR5, RZ, P3, !PT ;  /* 0x0000000520037c10 */ /* 0x040fe40009ffe4ff */
[----:B------:R-:W-:Y:S02]  /*1c0a0*/  ISETP.NE.AND.EX P1, PT, RZ, UR7, PT, P1 ;  /* 0x00000007ff007c0c */ /* 0x000fe4000bf25310 */
[----:B------:R-:W-:Y:S01]  /*1c0b0*/  IADD3 R4, P4, R31, UR6, RZ ;  /* 0x000000061f047c10 */ /* 0x000fe2000ff9e0ff */
[----:B------:R-:W2:Y:S01]  /*1c0c0*/  @P0 LDG.E R6, desc[UR40][R2.64] ;  /* 0x0000002802060981 */ /* 0x000ea2000c1e1900 */
[----:B------:R-:W-:Y:S02]  /*1c0d0*/  ULDC UR4, c[0x0][0x288] ;  /* 0x0000a20000047ab9 */ /* 0x000fe40000000800 */
[----:B------:R-:W-:Y:S01]  /*1c0e0*/  IMAD.U32 R8, RZ, RZ, UR4 ;  /* 0x00000004ff087e24 */ /* 0x000fe2000f8e00ff */
[----:B------:R-:W-:Y:S01]  /*1c0f0*/  IADD3.X R5, R32, UR7, RZ, P4, !PT ;  /* 0x0000000720057c10 */ /* 0x000fe2000a7fe4ff */
[----:B------:R-:W-:-:S05]  /*1c100*/  ULDC.64 UR4, c[0x0][0x418] ;  /* 0x0001060000047ab9 */ /* 0x000fca0000000a00 */
        /* <DEDUP_REMOVED lines=16> */
[----:B---3--:R-:W-:Y:S06]  /*1c210*/  @P2 BRA `(.L_x_5544) ;  /* 0x0000000000142947 */ /* 0x008fec0003800000 */
[----:B------:R-:W-:Y:S05]  /*1c220*/  @!P0 BRA `(.L_x_5544) ;  /* 0x0000000000108947 */ /* 0x000fea0003800000 */
[----:B------:R-:W2:Y:S04]  /*1c230*/  LDG.E R7, desc[UR40][R2.64] ;  /* 0x0000002802077981 */ /* 0x000ea8000c1e1900 */
[----:B------:R-:W2:Y:S02]  /*1c240*/  LDG.E R2, desc[UR40][R2.64+0x4] ;  /* 0x0000042802027981 */ /* 0x000ea4000c1e1900 */
[----:B--2---:R-:W-:-:S05]  /*1c250*/  IMAD.IADD R10, R2, 0x1, -R7 ;  /* 0x00000001020a7824 */ /* 0x004fca00078e0a07 */
[----:B------:R1:W-:Y:S02]  /*1c260*/  STL [R1+0xc], R10 ;  /* 0x00000c0a01007387 */ /* 0x0003e40000100800 */
.L_x_5544:
[----:B------:R-:W-:Y:S01]  /*1c270*/  ULDC.64 UR4, c[0x0][0xb18] ;  /* 0x0002c60000047ab9 */ /* 0x000fe20000000a00 */
[C---:B0-----:R-:W-:Y:S01]  /*1c280*/  LOP3.LUT R8, R26.reuse, 0xff000000, RZ, 0xc0, !PT ;  /* 0xff0000001a087812 */ /* 0x041fe200078ec0ff */
[----:B------:R-:W-:Y:S01]  /*1c290*/  IMAD.MOV.U32 R30, RZ, RZ, R37 ;  /* 0x000000ffff1e7224 */ /* 0x000fe200078e0025 */
[----:B------:R-:W-:Y:S02]  /*1c2a0*/  ISETP.NE.U32.AND P0, PT, RZ, UR4, PT ;  /* 0x00000004ff007c0c */ /* 0x000fe4000bf05070 */
[----:B------:R-:W-:Y:S02]  /*1c2b0*/  SHF.R.U32.HI R8, RZ, 0x8, R8 ;  /* 0x00000008ff087819 */ /* 0x000fe40000011608 */
[----:B------:R-:W-:Y:S02]  /*1c2c0*/  ISETP.NE.AND.EX P0, PT, RZ, UR5, PT, P0 ;  /* 0x00000005ff007c0c */ /* 0x000fe4000bf05300 */
[C---:B------:R-:W-:Y:S02]  /*1c2d0*/  LOP3.LUT R2, R26.reuse, 0xff0000, RZ, 0xc0, !PT ;  /* 0x00ff00001a027812 */ /* 0x040fe400078ec0ff */
[----:B------:R-:W-:-:S02]  /*1c2e0*/  LOP3.LUT R17, R26, 0xffff, RZ, 0xc0, !PT ;  /* 0x0000ffff1a117812 */ /* 0x000fc400078ec0ff */
[----:B------:R-:W-:-:S07]  /*1c2f0*/  LEA.HI R8, R2, R8, RZ, 0x10 ;  /* 0x0000000802087211 */ /* 0x000fce00078f80ff */
[----:B------:R-:W-:Y:S05]  /*1c300*/  @!P0 BRA `(.L_x_5545) ;  /* 0x0000000000108947 */ /* 0x000fea0003800000 */
[----:B------:R-:W-:-:S04]  /*1c310*/  IADD3 R2, P0, R31, UR4, RZ ;  /* 0x000000041f027c10 */ /* 0x000fc8000ff1e0ff */
[----:B------:R-:W-:-:S05]  /*1c320*/  IADD3.X R3, R32, UR5, RZ, P0, !PT ;  /* 0x0000000520037c10 */ /* 0x000fca00087fe4ff */
[----:B------:R0:W5:Y:S01]  /*1c330*/  LDG.E R9, desc[UR40][R2.64] ;  /* 0x0000002802097981 */ /* 0x000162000c1e1900 */
[----:B------:R-:W-:Y:S05]  /*1c340*/  BRA `(.L_x_5546) ;  /* 0x0000000000247947 */ /* 0x000fea0003800000 */
.L_x_5545:
        /* <DEDUP_REMOVED lines=9> */
.L_x_5546:
[----:B0-----:R-:W2:Y:S01]  /*1c3e0*/  @P1 LDG.E R2, desc[UR40][R4.64] ;  /* 0x0000002804021981 */ /* 0x001ea2000c1e1900 */
[----:B------:R-:W0:Y:S03]  /*1c3f0*/  LDC R3, c[0x0][0x448] ;  /* 0x00011200ff037b82 */ /* 0x000e260000000800 */
[----:B------:R3:W2:Y:S01]  /*1c400*/  @P1 LDG.E R5, desc[UR40][R4.64+0x4] ;  /* 0x0000042804051981 */ /* 0x0006a2000c1e1900 */
[----:B-----5:R-:W-:Y:S01]  /*1c410*/  IMAD.IADD R9, R9, 0x1, -R34 ;  /* 0x0000000109097824 */ /* 0x020fe200078e0a22 */
[----:B------:R-:W-:Y:S01]  /*1c420*/  BSSY B0, `(.L_x_5547) ;  /* 0x0000035000007945 */ /* 0x000fe20003800000 */
[----:B------:R-:W-:Y:S02]  /*1c430*/  LOP3.LUT R33, R8, 0xff, RZ, 0xc0, !PT ;  /* 0x000000ff08217812 */ /* 0x000fe400078ec0ff */
[----:B0-----:R-:W-:-:S13]  /*1c440*/  ISETP.NE.AND P0, PT, R3, 0x1, PT ;  /* 0x000000010300780c */ /* 0x001fda0003f05270 */
[----:B---3--:R-:W0:Y:S08]  /*1c450*/  @P0 LDC R4, c[0x0][0x44c] ;  /* 0x00011300ff040b82 */ /* 0x008e300000000800 */
[----:B------:R-:W3:Y:S01]  /*1c460*/  @P0 LDC R3, c[0x0][0x450] ;  /* 0x00011400ff030b82 */ /* 0x000ee20000000800 */
[----:B--2---:R-:W-:Y:S02]  /*1c470*/  @P1 IMAD.IADD R6, R5, 0x1, -R2 ;  /* 0x0000000105061824 */ /* 0x004fe400078e0a02 */
[----:B------:R-:W-:-:S02]  /*1c480*/  IMAD.SHL.U32 R2, R25, 0x40, RZ ;  /* 0x0000004019027824 */ /* 0x000fc400078e00ff */
[----:B------:R-:W-:Y:S02]  /*1c490*/  IMAD.IADD R26, R9, 0x1, R6 ;  /* 0x00000001091a7824 */ /* 0x000fe400078e0206 */
[----:B------:R-:W-:-:S03]  /*1c4a0*/  VIADD R2, R2, 0x3f ;  /* 0x0000003f02027836 */ /* 0x000fc60000000000 */
[----:B------:R-:W-:Y:S01]  /*1c4b0*/  IADD3 R7, R26, 0x40, -R10 ;  /* 0x000000401a077810 */ /* 0x000fe20007ffe80a */
[----:B0-----:R-:W-:-:S05]  /*1c4c0*/  @P0 IMAD.HI.U32 R4, R2, R4, RZ ;  /* 0x0000000402040227 */ /* 0x001fca00078e00ff */
[----:B---3--:R-:W-:Y:S01]  /*1c4d0*/  @P0 SHF.R.U32.HI R2, RZ, R3, R4 ;  /* 0x00000003ff020219 */ /* 0x008fe20000011604 */
[----:B------:R-:W-:-:S04]  /*1c4e0*/  VIADD R3, R26, 0x3f ;  /* 0x0000003f1a037836 */ /* 0x000fc80000000000 */
[----:B------:R-:W-:Y:S01]  /*1c4f0*/  IMAD.IADD R2, R7, 0x1, R2 ;  /* 0x0000000107027824 */ /* 0x000fe200078e0202 */
[----:B------:R-:W-:-:S04]  /*1c500*/  SHF.R.S32.HI R4, RZ, 0x1f, R3 ;  /* 0x0000001fff047819 */ /* 0x000fc80000011403 */
[----:B------:R-:W-:Y:S02]  /*1c510*/  LEA.HI R4, R4, R3, RZ, 0x6 ;  /* 0x0000000304047211 */ /* 0x000fe400078f30ff */
[----:B------:R-:W-:Y:S02]  /*1c520*/  SHF.R.S32.HI R3, RZ, 0x1f, R2 ;  /* 0x0000001fff037819 */ /* 0x000fe40000011402 */
[----:B------:R-:W-:Y:S02]  /*1c530*/  SHF.R.S32.HI R5, RZ, 0x6, R4 ;  /* 0x00000006ff057819 */ /* 0x000fe40000011404 */
[----:B------:R-:W-:Y:S01]  /*1c540*/  LEA.HI R3, R3, R2, RZ, 0x6 ;  /* 0x0000000203037211 */ /* 0x000fe200078f30ff */
[----:B------:R-:W-:Y:S01]  /*1c550*/  IMAD.MOV.U32 R2, RZ, RZ, RZ ;  /* 0x000000ffff027224 */ /* 0x000fe200078e00ff */
        /* <DEDUP_REMOVED lines=33> */
.L_x_5548:
[----:B------:R-:W-:Y:S05]  /*1c770*/  BSYNC B0 ;  /* 0x0000000000007941 */ /* 0x000fea0003800000 */
.L_x_5547:
[-C--:B------:R-:W-:Y:S01]  /*1c780*/  IMAD R3, R33, R2.reuse, RZ ;  /* 0x0000000221037224 */ /* 0x080fe200078e02ff */
        /* <DEDUP_REMOVED lines=23> */
.L_x_5715:
[----:B-1----:R-:W-:Y:S02]  /*1c900*/  ISETP.NE.AND P0, PT, R14, RZ, PT ;  /* 0x000000ff0e00720c */ /* 0x002fe40003f05270 */
[----:B------:R-:W-:-:S11]  /*1c910*/  PLOP3.LUT P6, PT, PT, PT, PT, 0x8, 0x0 ;  /* 0x000000000000781c */ /* 0x000fd60003fce170 */
[----:B------:R-:W-:Y:S05]  /*1c920*/  @P0 BRA `(.L_x_5552) ;  /* 0x00000000000c0947 */ /* 0x000fea0003800000 */
[----:B------:R-:W-:-:S03]  /*1c930*/  UMOV UR4, 0xffffffff ;  /* 0xffffffff00047882 */ /* 0x000fc60000000000 */
[----:B------:R-:W-:Y:S05]  /*1c940*/  BRA.DIV UR4, `(.L_x_5553) ;  /* 0x0000008604dc7947 */ /* 0x000fea000b800000 */
[----:B------:R-:W-:-:S13]  /*1c950*/  ELECT P6, URZ, PT ;  /* 0x00000000003f782f */ /* 0x000fda00038c0000 */
.L_x_5552:
        /* <DEDUP_REMOVED lines=9> */
.L_x_5718:
[----:B------:R-:W-:Y:S05]  /*1c9f0*/  BSYNC B1 ;  /* 0x0000000000017941 */ /* 0x000fea0003800000 */
.L_x_5554:
        /* <DEDUP_REMOVED lines=10> */
.L_x_5719:
[----:B------:R-:W-:Y:S05]  /*1caa0*/  BSYNC B2 ;  /* 0x0000000000027941 */ /* 0x000fea0003800000 */
.L_x_5558:
        /* <DEDUP_REMOVED lines=9> */
.L_x_5561:
[----:B------:R-:W-:Y:S05]  /*1cb40*/  BSYNC B2 ;  /* 0x0000000000027941 */ /* 0x000fea0003800000 */
.L_x_5560:
        /* <DEDUP_REMOVED lines=12> */
.L_x_5562:
        /* <DEDUP_REMOVED lines=13> */
.L_x_5720:
[----:B------:R-:W-:Y:S05]  /*1cce0*/  BSYNC B2 ;  /* 0x0000000000027941 */ /* 0x000fea0003800000 */
.L_x_5563:
        /* <DEDUP_REMOVED lines=11> */
.L_x_5566:
[----:B------:R-:W-:Y:S05]  /*1cda0*/  BSYNC B2 ;  /* 0x0000000000027941 */ /* 0x000fea0003800000 */
.L_x_5565:
        /* <DEDUP_REMOVED lines=9> */
.L_x_5567:
        /* <DEDUP_REMOVED lines=15> */
.L_x_5568:
        /* <DEDUP_REMOVED lines=15> */
.L_x_5569:
        /* <DEDUP_REMOVED lines=15> */
.L_x_5570:
        /* <DEDUP_REMOVED lines=15> */
.L_x_5571:
        /* <DEDUP_REMOVED lines=15> */
.L_x_5572:
        /* <DEDUP_REMOVED lines=15> */
.L_x_5573:
        /* <DEDUP_REMOVED lines=15> */
.L_x_5574:
        /* <DEDUP_REMOVED lines=10> */
.L_x_5557:
[----:B------:R-:W-:Y:S05]  /*1d570*/  BSYNC B1 ;  /* 0x0000000000017941 */ /* 0x000fea0003800000 */
.L_x_5556:
        /* <DEDUP_REMOVED lines=9> */
.L_x_5594:
        /* <DEDUP_REMOVED lines=11> */
.L_x_5721:
[----:B------:R-:W-:Y:S05]  /*1d6c0*/  BSYNC B2 ;  /* 0x0000000000027941 */ /* 0x000fea0003800000 */
.L_x_5577:
        /* <DEDUP_REMOVED lines=9> */
.L_x_5580:
[----:B------:R-:W-:Y:S05]  /*1d760*/  BSYNC B2 ;  /* 0x0000000000027941 */ /* 0x000fea0003800000 */
.L_x_5579:
        /* <DEDUP_REMOVED lines=11> */
.L_x_5581:
        /* <DEDUP_REMOVED lines=13> */
.L_x_5722:
[----:B------:R-:W-:Y:S05]  /*1d8f0*/  BSYNC B2 ;  /* 0x0000000000027941 */ /* 0x000fea0003800000 */
.L_x_5582:
        /* <DEDUP_REMOVED lines=11> */
.L_x_5585:
[----:B------:R-:W-:Y:S05]  /*1d9b0*/  BSYNC B2 ;  /* 0x0000000000027941 */ /* 0x000fea0003800000 */
.L_x_5584:
        /* <DEDUP_REMOVED lines=9> */
.L_x_5586:
        /* <DEDUP_REMOVED lines=15> */
.L_x_5587:
        /* <DEDUP_REMOVED lines=15> */
.L_x_5588:
        /* <DEDUP_REMOVED lines=15> */
.L_x_5589:
        /* <DEDUP_REMOVED lines=15> */
.L_x_5590:
        /* <DEDUP_REMOVED lines=15> */
.L_x_5591:
        /* <DEDUP_REMOVED lines=15> */
.L_x_5592:
        /* <DEDUP_REMOVED lines=15> */
.L_x_5593:
        /* <DEDUP_REMOVED lines=10> */
.L_x_5576:
[----:B------:R-:W-:Y:S05]  /*1e180*/  BSYNC B1 ;  /* 0x0000000000017941 */ /* 0x000fea0003800000 */
.L_x_5575:
        /* <DEDUP_REMOVED lines=8> */
.L_x_5550:
[----:B------:R-:W-:Y:S05]  /*1e210*/  BSYNC B0 ;  /* 0x0000000000007941 */ /* 0x000fea0003800000 */
.L_x_5549:
        /* <DEDUP_REMOVED lines=46> */
.L_x_5596:
[----:B------:R-:W-:Y:S05]  /*1e500*/  BSYNC B0 ;  /* 0x0000000000007941 */ /* 0x000fea0003800000 */
.L_x_5595:
        /* <DEDUP_REMOVED lines=23> */
.L_x_5598:
        /* <DEDUP_REMOVED lines=20> */
.L_x_5601:
[----:B------:R-:W-:Y:S05]  /*1e7c0*/  BSYNC B6 ;  /* 0x0000000000067941 */ /* 0x000fea0003800000 */
.L_x_5600:
        /* <DEDUP_REMOVED lines=20> */
.L_x_5604:
        /* <DEDUP_REMOVED lines=15> */
.L_x_5603:
[----:B------:R-:W-:Y:S05]  /*1ea00*/  BSYNC B6 ;  /* 0x0000000000067941 */ /* 0x000fea0003800000 */
.L_x_5602:
[----:B------:R-:W2:Y:S01]  /*1ea10*/  LDL R21, [R1+0x30] ;  /* 0x0000300001157983 */ /* 0x000ea20000100800 */
[----:B------:R-:W-:Y:S01]  /*1ea20*/  ULDC.64 UR4, c[0x0][0xaf0] ;  /* 0x0002bc0000047ab9 */ /* 0x000fe20000000a00 */
[----:B------:R-:W0:Y:S01]  /*1ea30*/  LDC R9, c[0x0][0x430] ;  /* 0x00010c00ff097b82 */ /* 0x000e220000000800 */
[----:B------:R-:W-:Y:S01]  /*1ea40*/  ISETP.NE.U32.AND P0, PT, RZ, UR4, PT ;  /* 0x00000004ff007c0c */ /* 0x000fe2000bf05070 */
[----:B------:R-:W1:Y:S03]  /*1ea50*/  S2R R20, SR_TID.X ;  /* 0x0000000000147919 */ /* 0x000e660000002100 */
[----:B------:R-:W-:-:S13]  /*1ea60*/  ISETP.NE.AND.EX P0, PT, RZ, UR5, PT, P0 ;  /* 0x00000005ff007c0c */ /* 0x000fda000bf05300 */
[----:B------:R-:W-:Y:S01]  /*1ea70*/  @P0 IADD3 R2, P1, R31, UR4, RZ ;  /* 0x000000041f020c10 */ /* 0x000fe2000ff3e0ff */
[----:B------:R-:W-:-:S03]  /*1ea80*/  ULDC UR4, c[0x0][0x320] ;  /* 0x0000c80000047ab9 */ /* 0x000fc60000000800 */
[----:B------:R-:W-:-:S05]  /*1ea90*/  @P0 IADD3.X R3, R32, UR5, RZ, P1, !PT ;  /* 0x0000000520030c10 */ /* 0x000fca0008ffe4ff */
[----:B------:R3:W4:Y:S01]  /*1eaa0*/  @P0 LDG.E R30, desc[UR40][R2.64] ;  /* 0x00000028021e0981 */ /* 0x000722000c1e1900 */
[----:B-1----:R-:W-:-:S04]  /*1eab0*/  LOP3.LUT R20, R20, 0x7f, RZ, 0xc0, !PT ;  /* 0x0000007f14147812 */ /* 0x002fc800078ec0ff */
[----:B------:R-:W-:Y:S02]  /*1eac0*/  SHF.R.U32.HI R35, RZ, 0x3, R20 ;  /* 0x00000003ff237819 */ /* 0x000fe40000011614 */
[----:B------:R-:W1:Y:S02]  /*1ead0*/  S2R R20, SR_TID.X ;  /* 0x0000000000147919 */ /* 0x000e640000002100 */
[----:B-1----:R-:W-:-:S05]  /*1eae0*/  IMAD.SHL.U32 R20, R20, 0x10, RZ ;  /* 0x0000001014147824 */ /* 0x002fca00078e00ff */
[----:B------:R-:W-:Y:S02]  /*1eaf0*/  LOP3.LUT R20, R35, 0x70, R20, 0xf8, !PT ;  /* 0x0000007023147812 */ /* 0x000fe400078ef814 */
[----:B------:R-:W1:Y:S01]  /*1eb00*/  S2R R35, SR_TID.X ;  /* 0x0000000000237919 */ /* 0x000e620000002100 */
[----:B0-----:R-:W-:Y:S01]  /*1eb10*/  ISETP.NE.AND P1, PT, R9, 0x1, PT ;  /* 0x000000010900780c */ /* 0x001fe20003f25270 */
[----:B------:R-:W0:-:S12]  /*1eb20*/  S2R R4, SR_TID.X ;  /* 0x0000000000047919 */ /* 0x000e180000002100 */
[----:B---3--:R-:W3:Y:S08]  /*1eb30*/  @P1 LDC R3, c[0x0][0x434] ;  /* 0x00010d00ff031b82 */ /* 0x008ef00000000800 */
[----:B------:R-:W5:Y:S01]  /*1eb40*/  @P1 LDC R2, c[0x0][0x438] ;  /* 0x00010e00ff021b82 */ /* 0x000f620000000800 */
[----:B-1----:R-:W-:-:S05]  /*1eb50*/  IMAD.SHL.U32 R35, R35, 0x8, RZ ;  /* 0x0000000823237824 */ /* 0x002fca00078e00ff */
[----:B------:R-:W-:-:S04]  /*1eb60*/  LOP3.LUT R35, R35, 0x38, RZ, 0xc0, !PT ;  /* 0x0000003823237812 */ /* 0x000fc800078ec0ff */
[----:B------:R-:W-:-:S04]  /*1eb70*/  LOP3.LUT R35, R35, 0x40, RZ, 0xfc, !PT ;  /* 0x0000004023237812 */ /* 0x000fc800078efcff */
[----:B------:R-:W-:Y:S02]  /*1eb80*/  ISETP.GE.AND P2, PT, R35, UR4, PT ;  /* 0x0000000423007c0c */ /* 0x000fe4000bf46270 */
[----:B------:R-:W1:Y:S01]  /*1eb90*/  S2R R35, SR_TID.X ;  /* 0x0000000000237919 */ /* 0x000e620000002100 */
[----:B0-----:R-:W-:Y:S01]  /*1eba0*/  IMAD.SHL.U32 R4, R4, 0x8, RZ ;  /* 0x0000000804047824 */ /* 0x001fe200078e00ff */
[----:B------:R-:W-:-:S04]  /*1ebb0*/  LOP3.LUT R16, R16, 0xffffffbf, RZ, 0xc0, !PT ;  /* 0xffffffbf10107812 */ /* 0x000fc800078ec0ff */
[----:B------:R-:W-:Y:S02]  /*1ebc0*/  LOP3.LUT R4, R4, 0x38, RZ, 0xc0, !PT ;  /* 0x0000003804047812 */ /* 0x000fe400078ec0ff */
[----:B------:R-:W-:Y:S02]  /*1ebd0*/  SEL R8, RZ, 0xffffffff, P2 ;  /* 0xffffffffff087807 */ /* 0x000fe40001000000 */
[----:B------:R-:W-:Y:S02]  /*1ebe0*/  LOP3.LUT R4, R4, 0x80, RZ, 0xfc, !PT ;  /* 0x0000008004047812 */ /* 0x000fe400078efcff */
[----:B------:R-:W-:Y:S01]  /*1ebf0*/  @P2 LOP3.LUT R16, R16, 0x40, RZ, 0xfc, !PT ;  /* 0x0000004010102812 */ /* 0x000fe200078efcff */
[----:B------:R-:W-:Y:S01]  /*1ec00*/  IMAD.SHL.U32 R8, R8, 0x2, RZ ;  /* 0x0000000208087824 */ /* 0x000fe200078e00ff */
[----:B------:R-:W-:Y:S01]  /*1ec10*/  ISETP.GE.AND P2, PT, R4, UR4, PT ;  /* 0x0000000404007c0c */ /* 0x000fe2000bf46270 */
[----:B-1----:R-:W-:-:S05]  /*1ec20*/  IMAD.SHL.U32 R35, R35, 0x8, RZ ;  /* 0x0000000823237824 */ /* 0x002fca00078e00ff */
[----:B------:R-:W-:-:S04]  /*1ec30*/  LOP3.LUT R35, R35, 0x38, RZ, 0xc0, !PT ;  /* 0x0000003823237812 */ /* 0x000fc800078ec0ff */
[----:B------:R-:W-:Y:S02]  /*1ec40*/  LOP3.LUT R35, R35, 0xc0, RZ, 0xfc, !PT ;  /* 0x000000c023237812 */ /* 0x000fe400078efcff */
[----:B------:R-:W-:Y:S01]  /*1ec50*/  LOP3.LUT R16, R16, 0xffffff7f, RZ, 0xc0, !PT ;  /* 0xffffff7f10107812 */ /* 0x000fe200078ec0ff */
[----:B------:R-:W-:Y:S01]  /*1ec60*/  IMAD.MOV.U32 R11, RZ, RZ, RZ ;  /* 0x000000ffff0b7224 */ /* 0x000fe200078e00ff */
[----:B--2---:R-:W-:Y:S02]  /*1ec70*/  LEA R31, R21, 0xffffffc0, 0x6 ;  /* 0xffffffc0151f7811 */ /* 0x004fe400078e30ff */
[----:B------:R-:W0:Y:S03]  /*1ec80*/  S2R R21, SR_TID.X ;  /* 0x0000000000157919 */ /* 0x000e260000002100 */
[----:B------:R-:W-:-:S05]  /*1ec90*/  IMAD.IADD R0, R20, 0x1, R31 ;  /* 0x0000000114007824 */ /* 0x000fca00078e021f */
[C---:B------:R-:W-:Y:S01]  /*1eca0*/  ISETP.GE.AND P0, PT, R0.reuse, R26, PT ;  /* 0x0000001a0000720c */ /* 0x040fe20003f06270 */
[----:B------:R-:W-:-:S03]  /*1ecb0*/  IMAD.IADD R0, R0, 0x1, R34 ;  /* 0x0000000100007824 */ /* 0x000fc600078e0222 */
[----:B------:R-:W-:Y:S01]  /*1ecc0*/  ISETP.GT.U32.OR P0, PT, R20, 0x3f, P0 ;  /* 0x0000003f1400780c */ /* 0x000fe20000704470 */
[----:B---3--:R-:W-:-:S04]  /*1ecd0*/  @P1 IMAD.HI.U32 R3, R0, R3, RZ ;  /* 0x0000000300031227 */ /* 0x008fc800078e00ff */
[----:B------:R-:W-:Y:S01]  /*1ece0*/  IMAD.MOV.U32 R6, RZ, RZ, R0 ;  /* 0x000000ffff067224 */ /* 0x000fe200078e0000 */
[----:B-----5:R-:W-:-:S07]  /*1ecf0*/  @P1 SHF.R.U32.HI R6, RZ, R2, R3 ;  /* 0x00000002ff061219 */ /* 0x020fce0000011603 */
[----:B------:R-:W1:Y:S01]  /*1ed00*/  @!P0 LDC.64 R2, c[0x0][0x428] ;  /* 0x00010a00ff028b82 */ /* 0x000e620000000a00 */
[----:B0-----:R-:W-:-:S05]  /*1ed10*/  IMAD.SHL.U32 R21, R21, 0x8, RZ ;  /* 0x0000000815157824 */ /* 0x001fca00078e00ff */
        /* <DEDUP_REMOVED lines=11> */
[----:B-1----:R-:W-:-:S04]  /*1edd0*/  @!P0 IMAD R7, R35, R2, RZ ;  /* 0x0000000223078224 */ /* 0x002fc800078e02ff */
        /* <DEDUP_REMOVED lines=37> */
[----:B------:R-:W-:-:S04]  /*1f030*/  LOP3.LUT R16, R16, 0xfffffffb, RZ, 0xc0, !PT ;  /* 0xfffffffb10107812 */ /* 0x000fc800078ec0ff */
[----:B------:R-:W-:Y:S01]  /*1f040*/  @P2 LOP3.LUT R16, R16, 0x4, RZ, 0xfc, !PT ;  /* 0x0000000410102812 */ /* 0x000fe200078efcff */
[----:B0-----:R-:W-:Y:S06]  /*1f050*/  BRA.DIV UR4, `(.L_x_5605) ;  /* 0x00000062049c7947 */ /* 0x001fec000b800000 */
.L_x_5725:
[----:B------:R-:W2:Y:S01]  /*1f060*/  LDL R0, [R1+0x50] ;  /* 0x0000500001007983 */ /* 0x000ea20000100800 */
[----:B------:R-:W-:Y:S02]  /*1f070*/  ISETP.GT.U32.AND P1, PT, R20, 0x3f, PT ;  /* 0x0000003f1400780c */ /* 0x000fe40003f24070 */
[----:B------:R-:W-:Y:S02]  /*1f080*/  LOP3.LUT R16, R16, 0xfffffeff, RZ, 0xc0, !PT ;  /* 0xfffffeff10107812 */ /* 0x000fe400078ec0ff */
[----:B------:R-:W-:Y:S02]  /*1f090*/  LOP3.LUT R32, R5, R32, RZ, 0xfc, !PT ;  /* 0x0000002005207212 */ /* 0x000fe400078efcff */
[----:B------:R-:W-:-:S07]  /*1f0a0*/  LOP3.LUT R16, R16, 0xfffffffe, RZ, 0xc0, !PT ;  /* 0xfffffffe10107812 */ /* 0x000fce00078ec0ff */
[----:B------:R-:W-:Y:S02]  /*1f0b0*/  @P1 LOP3.LUT R16, R16, 0x1, RZ, 0xfc, !PT ;  /* 0x0000000110101812 */ /* 0x000fe400078efcff */
[----:B--2---:R-:W-:-:S13]  /*1f0c0*/  ISETP.NE.AND P0, PT, R0, 0x3, PT ;  /* 0x000000030000780c */ /* 0x004fda0003f05270 */
[----:B------:R-:W-:Y:S01]  /*1f0d0*/  @P0 LOP3.LUT R16, R16, 0x100, RZ, 0xfc, !PT ;  /* 0x0000010010100812 */ /* 0x000fe200078efcff */
[----:B------:R-:W-:Y:S06]  /*1f0e0*/  @!P0 BRA `(.L_x_5606) ;  /* 0x0000000000048947 */ /* 0x000fec0003800000 */
[----:B------:R-:W-:Y:S01]  /*1f0f0*/  BPT.TRAP 0x1 ;  /* 0x000000040000795c */ /* 0x000fe20000300000 */
.L_x_5606:
        /* <DEDUP_REMOVED lines=9> */
.L_x_5726:
[----:B------:R-:W-:Y:S05]  /*1f190*/  BSYNC B0 ;  /* 0x0000000000007941 */ /* 0x000fea0003800000 */
.L_x_5607:
        /* <DEDUP_REMOVED lines=65> */
.L_x_5736:
        /* <DEDUP_REMOVED lines=10> */
.L_x_5610:
        /* <DEDUP_REMOVED lines=11> */
.L_x_5611:
        /* <DEDUP_REMOVED lines=34> */
.L_x_5613:
[----:B------:R-:W-:Y:S05]  /*1f920*/  BSYNC B6 ;  /* 0x0000000000067941 */ /* 0x000fea0003800000 */
.L_x_5612:
        /* <DEDUP_REMOVED lines=76> */
[----:B------:R-:W1:Y:S04]  /*1fdf0*/  SHFL.IDX PT, R4, R3, 0x1, 0x181f ;  /* 0x00381f0003047f89 */ /* 0x000e6800000e0000 */
[----:B------:R-:W-:Y:S01]  /*1fe00*/  SHFL.IDX PT, R3, R3, 0x3, 0x181f ;  /* 0x00781f0003037f89 */ /* 0x000fe200000e0000 */
        /* <DEDUP_REMOVED lines=14> */
[----:B-1----:R0:W-:Y:S02]  /*1fef0*/  @!P0 LDGSTS.E.BYPASS.LTC128B.128 [R23+0x21400], desc[UR40][R4.64], !P1 ;  /* 0x2140000004178fae */ /* 0x0021e4000c901d68 */
.L_x_5745:
[----:B0-----:R-:W-:-:S05]  /*1ff00*/  VIADD R4, R25, 0x30 ;  /* 0x0000003019047836 */ /* 0x001fca0000000000 */
[----:B------:R-:W-:Y:S01]  /*1ff10*/  ISETP.GE.AND P0, PT, R4, R2, PT ;  /* 0x000000020400720c */ /* 0x000fe20003f06270 */
[----:B------:R0:W-:-:S12]  /*1ff20*/  STL [R1+0x2c], R4 ;  /* 0x00002c0401007387 */ /* 0x0001d80000100800 */
[----:B------:R-:W-:-:S05]  /*1ff30*/  @!P0 LEA R2, P2, R7, R0, 0x1 ;  /* 0x0000000007028211 */ /* 0x000fca00078408ff */
[----:B------:R-:W-:-:S05]  /*1ff40*/  @!P0 IMAD.X R3, RZ, RZ, R3, P2 ;  /* 0x000000ffff038224 */ /* 0x000fca00010e0603 */
[----:B------:R-:W-:Y:S01]  /*1ff50*/  @!PT LDS RZ, [RZ] ;  /* 0x00000000fffff984 */ /* 0x000fe20000000800 */
[----:B------:R-:W-:Y:S01]  /*1ff60*/  @!PT LDS RZ, [RZ] ;  /* 0x00000000fffff984 */ /* 0x000fe20000000800 */
[----:B------:R-:W-:Y:S01]  /*1ff70*/  @!PT LDS RZ, [RZ] ;  /* 0x00000000fffff984 */ /* 0x000fe20000000800 */
[----:B------:R0:W-:Y:S01]  /*1ff80*/  @!P0 LDGSTS.E.BYPASS.LTC128B.128 [R23+0x21c00], desc[UR40][R2.64], !P1 ;  /* 0x21c0000002178fae */ /* 0x0001e2000c901d68 */
[----:B------:R-:W-:Y:S01]  /*1ff90*/  PLOP3.LUT P0, PT, PT, PT, PT, 0x80, 0x0 ;  /* 0x000000000000781c */ /* 0x000fe20003f0f070 */
[----:B------:R-:W-:-:S12]  /*1ffa0*/  NOP ;  /* 0x0000000000007918 */ /* 0x000fd80000000000 */
.L_x_5615:
        /* <DEDUP_REMOVED lines=28> */
.L_x_5617:
[----:B------:R-:W-:Y:S05]  /*20170*/  BSYNC B6 ;  /* 0x0000000000067941 */ /* 0x000fea0003800000 */
.L_x_5616:
        /* <DEDUP_REMOVED lines=11> */
[----:B0-----:R-:W-:-:S04]  /*20230*/  SHF.L.U32 R8, R8, 0x3, RZ ;  /* 0x0000000308087819 */ /* 0x001fc800000006ff */
        /* <DEDUP_REMOVED lines=179> */
.L_x_5755:
[----:B------:R-:W2:Y:S01]  /*20d70*/  LDL.LU R3, [R1+0x2c] ;  /* 0x00002c0001037983 */ /* 0x000ea20000300800 */
[----:B------:R-:W-:Y:S01]  /*20d80*/  BSSY B0, `(.L_x_5619) ;  /* 0x0000019000007945 */ /* 0x000fe20003800000 */
[----:B--2---:R-:W-:-:S13]  /*20d90*/  ISETP.GE.AND P0, PT, R3, R6, PT ;  /* 0x000000060300720c */ /* 0x004fda0003f06270 */
[----:B------:R-:W-:Y:S05]  /*20da0*/  @P0 BRA `(.L_x_5620) ;  /* 0x0000000000580947 */ /* 0x000fea0003800000 */
[----:B------:R-:W-:Y:S02]  /*20db0*/  LOP3.LUT R0, R0, 0x40, RZ, 0xc0, !PT ;  /* 0x0000004000007812 */ /* 0x000fe400078ec0ff */
[----:B------:R-:W-:Y:S02]  /*20dc0*/  LOP3.LUT P6, RZ, R16, 0x800, RZ, 0xc0, !PT ;  /* 0x0000080010ff7812 */ /* 0x000fe400078cc0ff */
        /* <DEDUP_REMOVED lines=20> */
.L_x_5620:
[----:B------:R-:W-:Y:S05]  /*20f10*/  BSYNC B0 ;  /* 0x0000000000007941 */ /* 0x000fea0003800000 */
.L_x_5619:
[----:B------:R-:W-:Y:S01]  /*20f20*/  NOP ;  /* 0x0000000000007918 */ /* 0x000fe20000000000 */
[----:B------:R-:W-:-:S13]  /*20f30*/  PLOP3.LUT P0, PT, PT, PT, PT, 0x80, 0x0 ;  /* 0x000000000000781c */ /* 0x000fda0003f0f070 */
.L_x_5621:
        /* <DEDUP_REMOVED lines=18> */
.L_x_5756:
[----:B------:R-:W-:Y:S05]  /*21060*/  BSYNC B0 ;  /* 0x0000000000007941 */ /* 0x000fea0003800000 */
.L_x_5622:
[----:B------:R-:W2:Y:S02]  /*21070*/  LDL R2, [R1+0x50] ;  /* 0x0000500001027983 */ /* 0x000ea40000100800 */
[----:B--2---:R-:W-:-:S13]  /*21080*/  ISETP.NE.AND P0, PT, R2, 0x3, PT ;  /* 0x000000030200780c */ /* 0x004fda0003f05270 */
[----:B------:R-:W-:Y:S05]  /*21090*/  @!P0 BRA `(.L_x_5624) ;  /* 0x0000000000048947 */ /* 0x000fea0003800000 */
[----:B------:R-:W-:Y:S01]  /*210a0*/  BPT.TRAP 0x1 ;  /* 0x000000040000795c */ /* 0x000fe20000300000 */
.L_x_5624:
[----:B-1----:R-:W-:Y:S01]  /*210b0*/  SHF.L.U32 R0, R28, 0x1f, RZ ;  /* 0x0000001f1c007819 */ /* 0x002fe200000006ff */
[----:B------:R-:W-:Y:S03]  /*210c0*/  BSSY B0, `(.L_x_5625) ;  /* 0x0000003000007945 */ /* 0x000fe60003800000 */
[----:B------:R-:W1:Y:S02]  /*210d0*/  SYNCS.PHASECHK.TRANS64.TRYWAIT P0, [R26+URZ+0x38860], R0 ;  /* 0x038860001a0075a7 */ /* 0x000e64000800017f */
[----:B-1----:R-:W-:Y:S05]  /*210e0*/  @!P0 BRA `(.L_x_5626) ;  /* 0x0000005800248947 */ /* 0x002fea0003800000 */
.L_x_5757:
[----:B------:R-:W-:Y:S05]  /*210f0*/  BSYNC B0 ;  /* 0x0000000000007941 */ /* 0x000fea0003800000 */
.L_x_5625:
        /* <DEDUP_REMOVED lines=109> */
.L_x_5767:
        /* <DEDUP_REMOVED lines=34> */
.L_x_5628:
        /* <DEDUP_REMOVED lines=11> */
.L_x_5629:
        /* <DEDUP_REMOVED lines=11> */
.L_x_5644:
        /* <DEDUP_REMOVED lines=38> */
[----:B------:R-:W-:Y:S02]  /*21db0*/  ISETP.GT.AND P3, PT, R2, R33, PT ;  /* 0x000000210200720c */ /* 0x000fe40003f64270 */
[----:B--2---:R-:W-:-:S13]  /*21dc0*/  ISETP.NE.AND P1, PT, R10, 0x3, PT ;  /* 0x000000030a00780c */ /* 0x004fda0003f25270 */
[----:B0-----:R-:W-:Y:S05]  /*21dd0*/  @!P1 BRA `(.L_x_5632) ;  /* 0x0000000000049947 */ /* 0x001fea0003800000 */
[----:B------:R-:W-:Y:S01]  /*21de0*/  BPT.TRAP 0x1 ;  /* 0x000000040000795c */ /* 0x000fe20000300000 */
.L_x_5632:
[----:B------:R-:W-:Y:S01]  /*21df0*/  IMAD R6, R22, 0x8, R18 ;  /* 0x0000000816067824 */ /* 0x000fe200078e0212 */
[----:B------:R-:W-:Y:S01]  /*21e00*/  SHF.L.U32 R25, R28, 0x1f, RZ ;  /* 0x0000001f1c197819 */ /* 0x000fe200000006ff */
[----:B------:R-:W-:Y:S01]  /*21e10*/  BSSY B1, `(.L_x_5633) ;  /* 0x0000004000017945 */ /* 0x000fe20003800000 */
[----:B------:R-:W-:Y:S02]  /*21e20*/  SHF.R.S32.HI R9, RZ, 0x1f, R5 ;  /* 0x0000001fff097819 */ /* 0x000fe40000011405 */
[----:B------:R-:W0:Y:S02]  /*21e30*/  SYNCS.PHASECHK.TRANS64.TRYWAIT P0, [R6+URZ+0x38840], R25 ;  /* 0x03884019060075a7 */ /* 0x000e24000800017f */
[----:B0-----:R-:W-:Y:S05]  /*21e40*/  @!P0 BRA `(.L_x_5634) ;  /* 0x0000005400088947 */ /* 0x001fea0003800000 */
.L_x_5768:
[----:B------:R-:W-:Y:S05]  /*21e50*/  BSYNC B1 ;  /* 0x0000000000017941 */ /* 0x000fea0003800000 */
.L_x_5633:
        /* <DEDUP_REMOVED lines=40> */
.L_x_5778:
        /* <DEDUP_REMOVED lines=8> */
.L_x_5636:
        /* <DEDUP_REMOVED lines=11> */
.L_x_5637:
[----:B------:R2:W-:Y:S01]  /*22210*/  SYNCS.ARRIVE.TRANS64.A1T0 RZ, [R6+URZ+0x38830], RZ ;  /* 0x038830ff06ff79a7 */ /* 0x0005e2000810003f */
[----:B------:R-:W-:Y:S05]  /*22220*/  @!P2 BRA `(.L_x_5638) ;  /* 0x000000000004a947 */ /* 0x000fea0003800000 */
[----:B------:R-:W-:Y:S01]  /*22230*/  BPT.TRAP 0x1 ;  /* 0x000000040000795c */ /* 0x000fe20000300000 */
.L_x_5638:
[----:B------:R-:W3:Y:S01]  /*22240*/  SYNCS.PHASECHK.TRANS64.TRYWAIT P0, [R6+URZ+0x38860], R25 ;  /* 0x03886019060075a7 */ /* 0x000ee2000800017f */
[----:B------:R-:W-:Y:S04]  /*22250*/  BSSY B1, `(.L_x_5639) ;  /* 0x0000002000017945 */ /* 0x000fe80003800000 */
[----:B---3--:R-:W-:Y:S05]  /*22260*/  @!P0 BRA `(.L_x_5640) ;  /* 0x0000005400308947 */ /* 0x008fea0003800000 */
.L_x_5779:
[----:B------:R-:W-:Y:S05]  /*22270*/  BSYNC B1 ;  /* 0x0000000000017941 */ /* 0x000fea0003800000 */
.L_x_5639:
        /* <DEDUP_REMOVED lines=79> */
.L_x_5789:
        /* <DEDUP_REMOVED lines=25> */
.L_x_5642:
        /* <DEDUP_REMOVED lines=11> */
.L_x_5643:
[----:B------:R1:W-:Y:S01]  /*229b0*/  SYNCS.ARRIVE.TRANS64.A1T0 RZ, [R6+URZ+0x38850], RZ ;  /* 0x038850ff06ff79a7 */ /* 0x0003e2000810003f */
[----:B------:R-:W-:Y:S05]  /*229c0*/  @P3 BRA `(.L_x_5644) ;  /* 0xfffffff000603947 */ /* 0x000fea000383ffff */
.L_x_5631:
[----:B------:R-:W-:Y:S05]  /*229d0*/  BSYNC B0 ;  /* 0x0000000000007941 */ /* 0x000fea0003800000 */
.L_x_5630:
        /* <DEDUP_REMOVED lines=21> */
.L_x_5646:
[----:B------:R-:W-:Y:S05]  /*22b30*/  BSYNC B0 ;  /* 0x0000000000007941 */ /* 0x000fea0003800000 */
.L_x_5645:
[----:B------:R-:W-:-:S07]  /*22b40*/  SEL R22, R22, RZ, P0 ;  /* 0x000000ff16167207 */ /* 0x000fce0000000000 */
.L_x_5599:
[----:B------:R-:W-:Y:S05]  /*22b50*/  BSYNC B7 ;  /* 0x0000000000077941 */ /* 0x000fea0003800000 */
.L_x_5597:
        /* <DEDUP_REMOVED lines=8> */
[----:B---3--:R3:W4:Y:S01]  /*22be0*/  LDS.128 R24, [R18+0x388d0] ;  /* 0x0388d00012187984 */ /* 0x0087220000000c00 */
[----:B------:R-:W-:Y:S06]  /*22bf0*/  BAR.ARV 0x4, 0x180 ;  /* 0x0106000000007b1d */ /* 0x000fec0000002000 */
[----:B------:R-:W-:Y:S05]  /*22c00*/  BRA `(.L_x_5648) ;  /* 0x0000000c00d87947 */ /* 0x000fea0003800000 */
.L_x_5647:
        /* <DEDUP_REMOVED lines=14> */
[----:B---3--:R-:W-:Y:S01]  /*22cf0*/  IMAD.MOV.U32 R25, RZ, RZ, RZ ;  /* 0x000000ffff197224 */ /* 0x008fe200078e00ff */
[C---:B------:R-:W-:Y:S01]  /*22d00*/  ISETP.GE.U32.AND P2, PT, R8.reuse, 0x2, PT ;  /* 0x000000020800780c */ /* 0x040fe20003f46070 */
[----:B------:R-:W-:Y:S01]  /*22d10*/  IMAD.MOV.U32 R5, RZ, RZ, RZ ;  /* 0x000000ffff057224 */ /* 0x000fe200078e00ff */
[C---:B------:R-:W-:Y:S01]  /*22d20*/  ISETP.GE.U32.AND P3, PT, R8.reuse, 0x4, PT ;  /* 0x000000040800780c */ /* 0x040fe20003f66070 */
[----:B------:R-:W-:Y:S01]  /*22d30*/  SHFL.IDX PT, R0, R24, RZ, 0x1f ;  /* 0x00001fff18007589 */ /* 0x000fe200000e0000 */
[C---:B------:R-:W-:Y:S02]  /*22d40*/  ISETP.GE.U32.AND P4, PT, R8.reuse, 0x8, PT ;  /* 0x000000080800780c */ /* 0x040fe40003f86070 */
[----:B------:R-:W-:Y:S01]  /*22d50*/  ISETP.GE.U32.AND P5, PT, R8, 0x10, PT ;  /* 0x000000100800780c */ /* 0x000fe20003fa6070 */
[----:B-12---:R0:W-:Y:S02]  /*22d60*/  SHFL.IDX PT, R6, R24, 0x1, 0x1f ;  /* 0x00201f0018067f89 */ /* 0x0061e400000e0000 */
        /* <DEDUP_REMOVED lines=21> */
.L_x_5799:
[----:B------:R-:W-:Y:S02]  /*22ec0*/  ULDC UR4, c[0x0][0xd38] ;  /* 0x00034e0000047ab9 */ /* 0x000fe40000000800 */
[----:B------:R-:W-:-:S04]  /*22ed0*/  IMAD.U32 R4, RZ, RZ, UR4 ;  /* 0x00000004ff047e24 */ /* 0x000fc8000f8e00ff */
[----:B-1----:R-:W-:-:S04]  /*22ee0*/  IMAD R3, R14, R4, RZ ;  /* 0x000000040e037224 */ /* 0x002fc800078e02ff */
[----:B------:R-:W-:-:S05]  /*22ef0*/  IMAD.IADD R6, R6, 0x1, R3 ;  /* 0x0000000106067824 */ /* 0x000fca00078e0203 */
[----:B------:R-:W-:-:S13]  /*22f00*/  ISETP.GT.AND P6, PT, R6, R0, PT ;  /* 0x000000000600720c */ /* 0x000fda0003fc4270 */
[----:B------:R-:W-:Y:S05]  /*22f10*/  @P6 BRA `(.L_x_5650) ;  /* 0x0000000000a46947 */ /* 0x000fea0003800000 */
.L_x_5653:
        /* <DEDUP_REMOVED lines=35> */
.L_x_5807:
[----:B------:R-:W-:Y:S02]  /*23150*/  ULDC UR4, c[0x0][0xd38] ;  /* 0x00034e0000047ab9 */ /* 0x000fe40000000800 */
[----:B------:R-:W-:-:S04]  /*23160*/  IMAD.U32 R4, RZ, RZ, UR4 ;  /* 0x00000004ff047e24 */ /* 0x000fc8000f8e00ff */
[----:B-1----:R-:W-:-:S04]  /*23170*/  IMAD R3, R14, R4, RZ ;  /* 0x000000040e037224 */ /* 0x002fc800078e02ff */
[----:B------:R-:W-:-:S05]  /*23180*/  IMAD.IADD R6, R3, 0x1, R6 ;  /* 0x0000000103067824 */ /* 0x000fca00078e0206 */
[----:B------:R-:W-:-:S13]  /*23190*/  ISETP.GT.AND P6, PT, R6, R0, PT ;  /* 0x000000000600720c */ /* 0x000fda0003fc4270 */
[----:B------:R-:W-:Y:S05]  /*231a0*/  @!P6 BRA `(.L_x_5653) ;  /* 0xfffffffc005ce947 */ /* 0x000fea000383ffff */
.L_x_5650:
        /* <DEDUP_REMOVED lines=10> */
.L_x_5812:
[----:B------:R-:W-:-:S13]  /*23250*/  ISETP.NE.AND P0, PT, R3, RZ, PT ;  /* 0x000000ff0300720c */ /* 0x000fda0003f05270 */
[----:B------:R-:W-:Y:S05]  /*23260*/  @!P0 BRA `(.L_x_5655) ;  /* 0x0000000000108947 */ /* 0x000fea0003800000 */
[----:B------:R-:W-:Y:S01]  /*23270*/  UMOV UR4, 0xffffffff ;  /* 0xffffffff00047882 */ /* 0x000fe20000000000 */
[----:B------:R-:W-:Y:S02]  /*23280*/  VIADD R12, R7, 0xffffffff ;  /* 0xffffffff070c7836 */ /* 0x000fe40000000000 */
[----:B------:R-:W-:Y:S05]  /*23290*/  BRA.DIV UR4, `(.L_x_5656) ;  /* 0x0000005604647947 */ /* 0x000fea000b800000 */
[----:B------:R4:W0:Y:S02]  /*232a0*/  SHFL.IDX PT, R24, R2, R12, 0x1f ;  /* 0x00001f0c02187589 */ /* 0x00082400000e0000 */
.L_x_5655:
        /* <DEDUP_REMOVED lines=10> */
[----:B0-----:R-:W-:Y:S01]  /*23350*/  VIADD R8, R7, 0xffffffe ;  /* 0x0ffffffe07087836 */ /* 0x001fe20000000000 */
[----:B------:R-:W-:-:S05]  /*23360*/  IABS R7, R25 ;  /* 0x0000001900077213 */ /* 0x000fca0000000000 */
        /* <DEDUP_REMOVED lines=39> */
[----:B------:R-:W-:-:S04]  /*235e0*/  @!P1 LOP3.LUT R2, RZ, R5, RZ, 0x33, !PT ;  /* 0x00000005ff029212 */ /* 0x000fc800078e33ff */
[----:B------:R-:W-:Y:S01]  /*235f0*/  IADD3 R4, -R2, RZ, RZ ;  /* 0x000000ff02047210 */ /* 0x000fe20007ffe1ff */
[C---:B------:R-:W-:Y:S02]  /*23600*/  IMAD R26, R5.reuse, 0x1000000, R2 ;  /* 0x01000000051a7824 */ /* 0x040fe400078e0202 */
[--C-:B------:R-:W-:Y:S02]  /*23610*/  IMAD.MOV R2, RZ, RZ, -R7.reuse ;  /* 0x000000ffff027224 */ /* 0x100fe400078e0a07 */
[----:B------:R-:W-:Y:S02]  /*23620*/  IMAD R5, R5, R4, R7 ;  /* 0x0000000405057224 */ /* 0x000fe400078e0207 */
[----:B------:R-:W-:Y:S02]  /*23630*/  IMAD R2, R25, R2, R0 ;  /* 0x0000000219027224 */ /* 0x000fe400078e0200 */
[----:B------:R-:W-:Y:S01]  /*23640*/  IMAD R26, R5, 0x10000, R26 ;  /* 0x00010000051a7824 */ /* 0x000fe200078e021a */
[----:B------:R-:W-:Y:S06]  /*23650*/  BRA `(.L_x_5658) ;  /* 0x0000000000f47947 */ /* 0x000fec0003800000 */
.L_x_5657:
        /* <DEDUP_REMOVED lines=61> */
.L_x_5658:
[----:B------:R-:W-:-:S05]  /*23a30*/  LOP3.LUT R2, RZ, R2, RZ, 0x33, !PT ;  /* 0x00000002ff027212 */ /* 0x000fca00078e33ff */
[----:B------:R-:W-:Y:S01]  /*23a40*/  IMAD.IADD R25, R25, 0x1, R2 ;  /* 0x0000000119197824 */ /* 0x000fe200078e0202 */
[----:B------:R-:W-:Y:S06]  /*23a50*/  BRA `(.L_x_5659) ;  /* 0x00000000001c7947 */ /* 0x000fec0003800000 */
.L_x_5651:
[----:B------:R-:W-:Y:S01]  /*23a60*/  UMOV UR4, URZ ;  /* 0x0000003f00047c82 */ /* 0x000fe20008000000 */
[----:B------:R-:W-:Y:S01]  /*23a70*/  UMOV UR5, URZ ;  /* 0x0000003f00057c82 */ /* 0x000fe20008000000 */
[----:B------:R-:W-:Y:S01]  /*23a80*/  ULDC UR6, c[0x0][0xd3c] ;  /* 0x00034f0000067ab9 */ /* 0x000fe20000000800 */
[----:B------:R-:W-:Y:S02]  /*23a90*/  IMAD.MOV.U32 R24, RZ, RZ, R0 ;  /* 0x000000ffff187224 */ /* 0x000fe400078e0000 */
[----:B------:R-:W-:Y:S02]  /*23aa0*/  IMAD.U32 R25, RZ, RZ, UR4 ;  /* 0x00000004ff197e24 */ /* 0x000fe4000f8e00ff */
[----:B------:R-:W-:Y:S02]  /*23ab0*/  IMAD.U32 R26, RZ, RZ, UR5 ;  /* 0x00000005ff1a7e24 */ /* 0x000fe4000f8e00ff */
[----:B------:R-:W-:-:S07]  /*23ac0*/  IMAD.U32 R27, RZ, RZ, UR6 ;  /* 0x00000006ff1b7e24 */ /* 0x000fce000f8e00ff */
.L_x_5659:
        /* <DEDUP_REMOVED lines=10> */
.L_x_5648:
[----:B------:R-:W-:Y:S02]  /*23b70*/  ULDC UR4, c[0x0][0xd3c] ;  /* 0x00034f0000047ab9 */ /* 0x000fe40000000800 */
[----:B----4-:R-:W-:-:S13]  /*23b80*/  ISETP.GE.AND P0, PT, R27, UR4, PT ;  /* 0x000000041b007c0c */ /* 0x010fda000bf06270 */
[----:B------:R-:W-:Y:S05]  /*23b90*/  @!P0 BRA `(.L_x_5660) ;  /* 0xffffff8000d48947 */ /* 0x000fea000383ffff */
[----:B------:R-:W-:Y:S05]  /*23ba0*/  BSYNC B8 ;  /* 0x0000000000087941 */ /* 0x000fea0003800000 */
.L_x_5543:
[----:B------:R-:W4:Y:S01]  /*23bb0*/  LDL.LU R0, [R1+0x34] ;  /* 0x0000340001007983 */ /* 0x000f220000300800 */
[----:B------:R-:W-:Y:S01]  /*23bc0*/  BSSY B0, `(.L_x_5661) ;  /* 0x000000b000007945 */ /* 0x000fe20003800000 */
[----:B0-----:R-:W0:Y:S01]  /*23bd0*/  S2R R5, SR_CgaCtaId ;  /* 0x0000000000057919 */ /* 0x001e220000008800 */
[----:B----4-:R-:W-:-:S05]  /*23be0*/  VIADD R0, R0, 0x1 ;  /* 0x0000000100007836 */ /* 0x010fca0000000000 */
        /* <DEDUP_REMOVED lines=8> */
.L_x_5815:
[----:B------:R-:W-:Y:S05]  /*23c70*/  BSYNC B0 ;  /* 0x0000000000007941 */ /* 0x000fea0003800000 */
.L_x_5661:
[----:B------:R-:W-:-:S03]  /*23c80*/  UMOV UR4, 0xffffffff ;  /* 0xffffffff00047882 */ /* 0x000fc60000000000 */
[----:B------:R-:W-:Y:S05]  /*23c90*/  BRA.DIV UR4, `(.L_x_5663) ;  /* 0x0000004e04207947 */ /* 0x000fea000b800000 */
[----:B0-----:R-:W0:Y:S02]  /*23ca0*/  S2R R0, SR_TID.X ;  /* 0x0000000000007919 */ /* 0x001e240000002100 */
[----:B0-----:R-:W-:-:S04]  /*23cb0*/  SHF.R.U32.HI R0, RZ, 0x5, R0 ;  /* 0x00000005ff007819 */ /* 0x001fc80000011600 */
[----:B------:R-:W-:-:S05]  /*23cc0*/  LOP3.LUT R0, R0, 0x3, RZ, 0xc0, !PT ;  /* 0x0000000300007812 */ /* 0x000fca00078ec0ff */
[----:B------:R0:W1:Y:S02]  /*23cd0*/  SHFL.IDX PT, R14, R0, RZ, 0x1f ;  /* 0x00001fff000e7589 */ /* 0x00006400000e0000 */
.L_x_5818:
[----:B-1----:R-:W-:-:S13]  /*23ce0*/  ISETP.NE.AND P0, PT, R14, RZ, PT ;  /* 0x000000ff0e00720c */ /* 0x002fda0003f05270 */
[----:B------:R-:W-:Y:S05]  /*23cf0*/  @P0 BRA `(.L_x_5385) ;  /* 0x0000000000880947 */ /* 0x000fea0003800000 */
[----:B------:R-:W-:-:S03]  /*23d00*/  UMOV UR4, 0xffffffff ;  /* 0xffffffff00047882 */ /* 0x000fc60000000000 */
[----:B------:R-:W-:Y:S05]  /*23d10*/  BRA.DIV UR4, `(.L_x_5664) ;  /* 0x0000004e04347947 */ /* 0x000fea000b800000 */
[----:B------:R-:W-:-:S13]  /*23d20*/  ELECT P6, URZ, PT ;  /* 0x00000000003f782f */ /* 0x000fda00038c0000 */
.L_x_5821:
[----:B------:R-:W-:Y:S05]  /*23d30*/  @!P6 BRA `(.L_x_5385) ;  /* 0x000000000078e947 */ /* 0x000fea0003800000 */
[----:B0-----:R-:W4:Y:S02]  /*23d40*/  LDL.LU R0, [R1+0x10] ;  /* 0x0000100001007983 */ /* 0x001f240000300800 */
[----:B----4-:R-:W-:-:S04]  /*23d50*/  LOP3.LUT R0, R0, 0x2, RZ, 0xfc, !PT ;  /* 0x0000000200007812 */ /* 0x010fc800078efcff */
[----:B------:R-:W-:-:S13]  /*23d60*/  ISETP.NE.AND P0, PT, R0, 0x3, PT ;  /* 0x000000030000780c */ /* 0x000fda0003f05270 */
[----:B------:R-:W-:Y:S05]  /*23d70*/  @!P0 BRA `(.L_x_5665) ;  /* 0x0000000000048947 */ /* 0x000fea0003800000 */
[----:B------:R-:W-:Y:S01]  /*23d80*/  BPT.TRAP 0x1 ;  /* 0x000000040000795c */ /* 0x000fe20000300000 */
.L_x_5665:
[----:B------:R-:W-:Y:S01]  /*23d90*/  IMAD R5, R22, 0x8, R7 ;  /* 0x0000000816057824 */ /* 0x000fe200078e0207 */
[----:B------:R-:W-:Y:S01]  /*23da0*/  SHF.L.U32 R0, R28, 0x1f, RZ ;  /* 0x0000001f1c007819 */ /* 0x000fe200000006ff */
[----:B------:R-:W-:-:S03]  /*23db0*/  VIADD R22, R22, 0x1 ;  /* 0x0000000116167836 */ /* 0x000fc60000000000 */
[----:B------:R-:W0:Y:S02]  /*23dc0*/  SYNCS.PHASECHK.TRANS64.TRYWAIT P1, [R5+URZ+0x38840], R0 ;  /* 0x03884000050075a7 */ /* 0x000e24000802017f */
[----:B------:R-:W-:-:S04]  /*23dd0*/  ISETP.NE.AND P2, PT, R22, 0x2, PT ;  /* 0x000000021600780c */ /* 0x000fc80003f45270 */
[----:B------:R-:W-:Y:S01]  /*23de0*/  SEL R3, RZ, 0x1, P2 ;  /* 0x00000001ff037807 */ /* 0x000fe20001000000 */
[----:B0-----:R-:W-:Y:S08]  /*23df0*/  @!P1 BRA `(.L_x_5666) ;  /* 0x0000004c001c9947 */ /* 0x001ff00003800000 */
.L_x_5822:
[----:B------:R-:W-:Y:S02]  /*23e00*/  SEL R22, R22, RZ, P2 ;  /* 0x000000ff16167207 */ /* 0x000fe40001000000 */
[----:B------:R-:W-:Y:S01]  /*23e10*/  LOP3.LUT R2, R28, R3, RZ, 0x3c, !PT ;  /* 0x000000031c027212 */ /* 0x000fe200078e3cff */
[----:B------:R-:W-:Y:S06]  /*23e20*/  @!P0 BRA `(.L_x_5667) ;  /* 0x0000000000048947 */ /* 0x000fec0003800000 */
[----:B------:R-:W-:Y:S01]  /*23e30*/  BPT.TRAP 0x1 ;  /* 0x000000040000795c */ /* 0x000fe20000300000 */
.L_x_5667:
[----:B------:R-:W-:Y:S01]  /*23e40*/  IMAD R3, R22, 0x8, R7 ;  /* 0x0000000816037824 */ /* 0x000fe200078e0207 */
[----:B------:R-:W-:-:S04]  /*23e50*/  SHF.L.U32 R2, R2, 0x1f, RZ ;  /* 0x0000001f02027819 */ /* 0x000fc800000006ff */
[----:B------:R-:W1:Y:S02]  /*23e60*/  SYNCS.PHASECHK.TRANS64.TRYWAIT P1, [R3+URZ+0x38840], R2 ;  /* 0x03884002030075a7 */ /* 0x000e64000802017f */
[----:B-1----:R-:W-:Y:S05]  /*23e70*/  @!P1 BRA `(.L_x_5668) ;  /* 0x0000004c00109947 */ /* 0x002fea0003800000 */
.L_x_5823:
[----:B------:R-:W-:Y:S05]  /*23e80*/  @!P0 BRA `(.L_x_5669) ;  /* 0x0000000000048947 */ /* 0x000fea0003800000 */
[----:B------:R-:W-:Y:S01]  /*23e90*/  BPT.TRAP 0x1 ;  /* 0x000000040000795c */ /* 0x000fe20000300000 */
.L_x_5669:
[----:B------:R-:W4:Y:S02]  /*23ea0*/  SYNCS.PHASECHK.TRANS64.TRYWAIT P1, [R5+URZ+0x38860], R0 ;  /* 0x03886000050075a7 */ /* 0x000f24000802017f */
[----:B----4-:R-:W-:Y:S05]  /*23eb0*/  @!P1 BRA `(.L_x_5670) ;  /* 0x0000004c00149947 */ /* 0x010fea0003800000 */
.L_x_5824:
[----:B------:R-:W-:Y:S05]  /*23ec0*/  @!P0 BRA `(.L_x_5671) ;  /* 0x0000000000048947 */ /* 0x000fea0003800000 */
[----:B------:R-:W-:Y:S01]  /*23ed0*/  BPT.TRAP 0x1 ;  /* 0x000000040000795c */ /* 0x000fe20000300000 */
.L_x_5671:
[----:B------:R0:W0:Y:S02]  /*23ee0*/  SYNCS.PHASECHK.TRANS64.TRYWAIT P0, [R3+URZ+0x38860], R2 ;  /* 0x03886002030075a7 */ /* 0x000024000800017f */
[----:B0-----:R-:W-:Y:S05]  /*23ef0*/  @!P0 NANOSLEEP.SYNCS 0x989680 ;  /* 0x009896800000895d */ /* 0x001fea0003900000 */
[----:B------:R-:W0:Y:S02]  /*23f00*/  @!P0 SYNCS.PHASECHK.TRANS64 P0, [R3+URZ+0x38860], R2 ;  /* 0x03886002030085a7 */ /* 0x000e24000800007f */
[----:B0-----:R-:W-:Y:S05]  /*23f10*/  @!P0 BRA `(.L_x_5671) ;  /* 0xfffffffc00f08947 */ /* 0x001fea000383ffff */
.L_x_5385:
[----:B------:R-:W-:Y:S05]  /*23f20*/  BSYNC B9 ;  /* 0x0000000000097941 */ /* 0x000fea0003800000 */
.L_x_5382:
[----:B------:R-:W-:Y:S05]  /*23f30*/  EXIT ;  /* 0x000000000000794d */ /* 0x000fea0003800000 */
.L_x_5403:
[----:B0-----:R0:W1:Y:S02]  /*23f40*/  SYNCS.PHASECHK.TRANS64.TRYWAIT P6, [R60+URZ+0x38890], R67 ;  /* 0x038890433c0075a7 */ /* 0x00106400080c017f */
[----:B-1----:R-:W-:Y:S05]  /*23f50*/  @!P6 NANOSLEEP.SYNCS 0x989680 ;  /* 0x009896800000e95d */ /* 0x002fea0003900000 */
[----:B------:R-:W1:Y:S02]  /*23f60*/  @!P6 SYNCS.PHASECHK.TRANS64 P6, [R60+URZ+0x38890], R67 ;  /* 0x038890433c00e5a7 */ /* 0x000e6400080c007f */
[----:B-1----:R-:W-:Y:S05]  /*23f70*/  @!P6 BRA `(.L_x_5403) ;  /* 0xfffffffc00f0e947 */ /* 0x002fea000383ffff */
[----:B------:R-:W-:Y:S05]  /*23f80*/  BRA `(.L_x_5672) ;  /* 0xfffffdf000b07947 */ /* 0x000fea000383ffff */
.L_x_5404:
        /* <DEDUP_REMOVED lines=8> */
.L_x_5674:
[----:B------:R-:W-:Y:S05]  /*24010*/  BSYNC B1 ;  /* 0x0000000000017941 */ /* 0x000fea0003800000 */
.L_x_5673:
        /* <DEDUP_REMOVED lines=8> */
.L_x_5675:
[----:B------:R-:W-:Y:S01]  /*240a0*/  IMAD.MOV.U32 R73, RZ, RZ, R14 ;  /* 0x000000ffff497224 */ /* 0x000fe200078e000e */
[----:B------:R-:W-:Y:S06]  /*240b0*/  BRA `(.L_x_5676) ;  /* 0xfffffdf000787947 */ /* 0x000fec000383ffff */
.L_x_5414:
[----:B0-----:R0:W1:Y:S02]  /*240c0*/  SYNCS.PHASECHK.TRANS64.TRYWAIT P6, [R60+URZ+0x38890], R67 ;  /* 0x038890433c0075a7 */ /* 0x00106400080c017f */
[----:B-1----:R-:W-:Y:S05]  /*240d0*/  @!P6 NANOSLEEP.SYNCS 0x989680 ;  /* 0x009896800000e95d */ /* 0x002fea0003900000 */
[----:B------:R-:W1:Y:S02]  /*240e0*/  @!P6 SYNCS.PHASECHK.TRANS64 P6, [R60+URZ+0x38890], R67 ;  /* 0x038890433c00e5a7 */ /* 0x000e6400080c007f */
[----:B-1----:R-:W-:Y:S05]  /*240f0*/  @!P6 BRA `(.L_x_5414) ;  /* 0xfffffffc00f0e947 */ /* 0x002fea000383ffff */
[----:B------:R-:W-:Y:S05]  /*24100*/  BRA `(.L_x_5677) ;  /* 0xfffffdf800d47947 */ /* 0x000fea000383ffff */
.L_x_5415:
        /* <DEDUP_REMOVED lines=8> */
.L_x_5679:
[----:B------:R-:W-:Y:S05]  /*24190*/  BSYNC B1 ;  /* 0x0000000000017941 */ /* 0x000fea0003800000 */
.L_x_5678:
        /* <DEDUP_REMOVED lines=8> */
.L_x_5680:
[----:B------:R-:W-:Y:S01]  /*24220*/  IMAD.MOV.U32 R68, RZ, RZ, R14 ;  /* 0x000000ffff447224 */ /* 0x000fe200078e000e */
[----:B------:R-:W-:Y:S06]  /*24230*/  BRA `(.L_x_5681) ;  /* 0xfffffdf8009c7947 */ /* 0x000fec000383ffff */
.L_x_5420:
[----:B0-----:R0:W1:Y:S02]  /*24240*/  SYNCS.PHASECHK.TRANS64.TRYWAIT P0, [R60+URZ+0x38890], R67 ;  /* 0x038890433c0075a7 */ /* 0x001064000800017f */
[----:B-1----:R-:W-:Y:S05]  /*24250*/  @!P0 NANOSLEEP.SYNCS 0x989680 ;  /* 0x009896800000895d */ /* 0x002fea0003900000 */
[----:B------:R-:W1:Y:S02]  /*24260*/  @!P0 SYNCS.PHASECHK.TRANS64 P0, [R60+URZ+0x38890], R67 ;  /* 0x038890433c0085a7 */ /* 0x000e64000800007f */
[----:B-1----:R-:W-:Y:S05]  /*24270*/  @!P0 BRA `(.L_x_5420) ;  /* 0xfffffffc00f08947 */ /* 0x002fea000383ffff */
[----:B------:R-:W-:Y:S05]  /*24280*/  BRA `(.L_x_5682) ;  /* 0xfffffe0000a47947 */ /* 0x000fea000383ffff */
.L_x_5421:
[----:B------:R-:W-:Y:S01]  /*24290*/  BSSY B1, `(.L_x_5683) ;  /* 0x0000007000017945 */ /* 0x000fe20003800000 */
[----:B------:R-:W-:Y:S02]  /*242a0*/  IMAD.MOV.U32 R12, RZ, RZ, RZ ;  /* 0x000000ffff0c7224 */ /* 0x000fe400078e00ff */
[----:B------:R-:W-:Y:S02]  /*242b0*/  IMAD.MOV.U32 R11, RZ, RZ, 0x1c1f ;  /* 0x00001c1fff0b7424 */ /* 0x000fe400078e00ff */
[----:B------:R-:W-:-:S07]  /*242c0*/  IMAD.MOV.U32 R15, RZ, RZ, -0x1 ;  /* 0xffffffffff0f7424 */ /* 0x000fce00078e00ff */
[----:B0-----:R-:W-:Y:S05]  /*242d0*/  WARPSYNC.COLLECTIVE R15, `(.L_x_5684) ;  /* 0x000000000f087348 */ /* 0x001fea0003c00000 */
[----:B------:R1:W2:Y:S02]  /*242e0*/  SHFL.IDX P6, R14, R13, R12, R11 ;  /* 0x0000000c0d0e7389 */ /* 0x0002a400000c000b */
[----:B012---:R-:W-:Y:S01]  /*242f0*/  ENDCOLLECTIVE ;  /* 0x000000000000791b */ /* 0x007fe20003800000 */
.L_x_5684:
[----:B------:R-:W-:Y:S05]  /*24300*/  BSYNC B1 ;  /* 0x0000000000017941 */ /* 0x000fea0003800000 */
.L_x_5683:
        /* <DEDUP_REMOVED lines=8> */
.L_x_5685:
[----:B------:R-:W-:Y:S05]  /*24390*/  BRA `(.L_x_5686) ;  /* 0xfffffe0000c47947 */ /* 0x000fea000383ffff */
.L_x_5425:
[----:B-1----:R1:W2:Y:S02]  /*243a0*/  SYNCS.PHASECHK.TRANS64.TRYWAIT P5, [R60+URZ+0x388b0], R67 ;  /* 0x0388b0433c0075a7 */ /* 0x0022a400080a017f */
[----:B--2---:R-:W-:Y:S05]  /*243b0*/  @!P5 NANOSLEEP.SYNCS 0x989680 ;  /* 0x009896800000d95d */ /* 0x004fea0003900000 */
[----:B------:R-:W2:Y:S02]  /*243c0*/  @!P5 SYNCS.PHASECHK.TRANS64 P5, [R60+URZ+0x388b0], R67 ;  /* 0x0388b0433c00d5a7 */ /* 0x000ea400080a007f */
[----:B--2---:R-:W-:Y:S05]  /*243d0*/  @!P5 BRA `(.L_x_5425) ;  /* 0xfffffffc00f0d947 */ /* 0x004fea000383ffff */
[----:B------:R-:W-:Y:S05]  /*243e0*/  BRA `(.L_x_5687) ;  /* 0xfffffe0400507947 */ /* 0x000fea000383ffff */
.L_x_5454:
        /* <DEDUP_REMOVED lines=8> */
.L_x_5689:
[----:B------:R-:W-:Y:S05]  /*24470*/  BSYNC B1 ;  /* 0x0000000000017941 */ /* 0x000fea0003800000 */
.L_x_5688:
        /* <DEDUP_REMOVED lines=8> */
.L_x_5690:
[----:B------:R-:W-:Y:S02]  /*24500*/  IMAD.MOV.U32 R13, RZ, RZ, R31 ;  /* 0x000000ffff0d7224 */ /* 0x000fe400078e001f */
[----:B------:R-:W-:-:S07]  /*24510*/  IMAD.MOV.U32 R5, RZ, RZ, R14 ;  /* 0x000000ffff057224 */ /* 0x000fce00078e000e */
[----:B------:R-:W-:Y:S05]  /*24520*/  WARPSYNC.COLLECTIVE R15, `(.L_x_5691) ;  /* 0x000000000f087348 */ /* 0x000fea0003c00000 */
[----:B------:R0:W1:Y:S02]  /*24530*/  SHFL.IDX P6, R14, R13, R12, R11 ;  /* 0x0000000c0d0e7389 */ /* 0x00006400000c000b */
[----:B01----:R-:W-:Y:S01]  /*24540*/  ENDCOLLECTIVE ;  /* 0x000000000000791b */ /* 0x003fe20003800000 */
.L_x_5691:
[----:B------:R-:W-:Y:S02]  /*24550*/  IMAD.MOV.U32 R13, RZ, RZ, R30 ;  /* 0x000000ffff0d7224 */ /* 0x000fe400078e001e */
[----:B------:R-:W-:-:S07]  /*24560*/  IMAD.MOV.U32 R8, RZ, RZ, R14 ;  /* 0x000000ffff087224 */ /* 0x000fce00078e000e */
[----:B------:R-:W-:Y:S05]  /*24570*/  WARPSYNC.COLLECTIVE R15, `(.L_x_5692) ;  /* 0x000000000f087348 */ /* 0x000fea0003c00000 */
[----:B------:R0:W1:Y:S02]  /*24580*/  SHFL.IDX P6, R14, R13, R12, R11 ;  /* 0x0000000c0d0e7389 */ /* 0x00006400000c000b */
[----:B01----:R-:W-:Y:S01]  /*24590*/  ENDCOLLECTIVE ;  /* 0x000000000000791b */ /* 0x003fe20003800000 */
.L_x_5692:
[----:B------:R-:W-:Y:S01]  /*245a0*/  IMAD.MOV.U32 R6, RZ, RZ, R14 ;  /* 0x000000ffff067224 */ /* 0x000fe200078e000e */
[----:B------:R-:W-:Y:S06]  /*245b0*/  BRA `(.L_x_5693) ;  /* 0xfffffe3c002c7947 */ /* 0x000fec000383ffff */
.L_x_5457:
[----:B------:R-:W-:Y:S01]  /*245c0*/  BSSY B1, `(.L_x_5694) ;  /* 0x0000008000017945 */ /* 0x000fe20003800000 */
[----:B------:R-:W-:Y:S02]  /*245d0*/  IMAD.MOV.U32 R13, RZ, RZ, R10 ;  /* 0x000000ffff0d7224 */ /* 0x000fe400078e000a */
[----:B------:R-:W-:Y:S02]  /*245e0*/  IMAD.MOV.U32 R12, RZ, RZ, 0x1 ;  /* 0x00000001ff0c7424 */ /* 0x000fe400078e00ff */
[----:B------:R-:W-:Y:S02]  /*245f0*/  IMAD.MOV.U32 R11, RZ, RZ, 0x1c1f ;  /* 0x00001c1fff0b7424 */ /* 0x000fe400078e00ff */
[----:B------:R-:W-:-:S07]  /*24600*/  IMAD.MOV.U32 R15, RZ, RZ, -0x1 ;  /* 0xffffffffff0f7424 */ /* 0x000fce00078e00ff */
[----:B0-234-:R-:W-:Y:S05]  /*24610*/  WARPSYNC.COLLECTIVE R15, `(.L_x_5695) ;  /* 0x000000000f087348 */ /* 0x01dfea0003c00000 */
[----:B------:R1:W0:Y:S02]  /*24620*/  SHFL.IDX P6, R14, R13, R12, R11 ;  /* 0x0000000c0d0e7389 */ /* 0x00022400000c000b */
[----:B01234-:R-:W-:Y:S01]  /*24630*/  ENDCOLLECTIVE ;  /* 0x000000000000791b */ /* 0x01ffe20003800000 */
.L_x_5695:
[----:B------:R-:W-:Y:S05]  /*24640*/  BSYNC B1 ;  /* 0x0000000000017941 */ /* 0x000fea0003800000 */
.L_x_5694:
        /* <DEDUP_REMOVED lines=8> */
.L_x_5696:
[----:B------:R-:W-:Y:S02]  /*246d0*/  IMAD.MOV.U32 R13, RZ, RZ, R31 ;  /* 0x000000ffff0d7224 */ /* 0x000fe400078e001f */
[----:B------:R-:W-:-:S07]  /*246e0*/  IMAD.MOV.U32 R4, RZ, RZ, R14 ;  /* 0x000000ffff047224 */ /* 0x000fce00078e000e */
[----:B------:R-:W-:Y:S05]  /*246f0*/  WARPSYNC.COLLECTIVE R15, `(.L_x_5697) ;  /* 0x000000000f087348 */ /* 0x000fea0003c00000 */
[----:B------:R0:W1:Y:S02]  /*24700*/  SHFL.IDX P6, R14, R13, R12, R11 ;  /* 0x0000000c0d0e7389 */ /* 0x00006400000c000b */
[----:B01----:R-:W-:Y:S01]  /*24710*/  ENDCOLLECTIVE ;  /* 0x000000000000791b */ /* 0x003fe20003800000 */
.L_x_5697:
[----:B------:R-:W-:Y:S02]  /*24720*/  IMAD.MOV.U32 R13, RZ, RZ, R30 ;  /* 0x000000ffff0d7224 */ /* 0x000fe400078e001e */
[----:B------:R-:W-:-:S07]  /*24730*/  IMAD.MOV.U32 R7, RZ, RZ, R14 ;  /* 0x000000ffff077224 */ /* 0x000fce00078e000e */
[----:B------:R-:W-:Y:S05]  /*24740*/  WARPSYNC.COLLECTIVE R15, `(.L_x_5698) ;  /* 0x000000000f087348 */ /* 0x000fea0003c00000 */
[----:B------:R0:W1:Y:S02]  /*24750*/  SHFL.IDX P6, R14, R13, R12, R11 ;  /* 0x0000000c0d0e7389 */ /* 0x00006400000c000b */
[----:B01----:R-:W-:Y:S01]  /*24760*/  ENDCOLLECTIVE ;  /* 0x000000000000791b */ /* 0x003fe20003800000 */
.L_x_5698:
[----:B------:R-:W-:Y:S05]  /*24770*/  BRA `(.L_x_5699) ;  /* 0xfffffe3c00907947 */ /* 0x000fea000383ffff */
.L_x_5461:
[----:B0-----:R0:W1:Y:S02]  /*24780*/  SYNCS.PHASECHK.TRANS64.TRYWAIT P0, [R17+URZ+0x38800], R34 ;  /* 0x03880022110075a7 */ /* 0x001064000800017f */
[----:B-1----:R-:W-:Y:S05]  /*24790*/  @!P0 NANOSLEEP.SYNCS 0x989680 ;  /* 0x009896800000895d */ /* 0x002fea0003900000 */
[----:B------:R-:W1:Y:S02]  /*247a0*/  @!P0 SYNCS.PHASECHK.TRANS64 P0, [R17+URZ+0x38800], R34 ;  /* 0x03880022110085a7 */ /* 0x000e64000800007f */
[----:B-1----:R-:W-:Y:S05]  /*247b0*/  @!P0 BRA `(.L_x_5461) ;  /* 0xfffffffc00f08947 */ /* 0x002fea000383ffff */
[----:B------:R-:W-:Y:S05]  /*247c0*/  BRA `(.L_x_5700) ;  /* 0xfffffe4000847947 */ /* 0x000fea000383ffff */
.L_x_5469:
        /* <DEDUP_REMOVED lines=9> */
.L_x_5702:
[----:B------:R-:W-:Y:S05]  /*24860*/  BSYNC B1 ;  /* 0x0000000000017941 */ /* 0x000fea0003800000 */
.L_x_5701:
[----:B------:R-:W-:Y:S01]  /*24870*/  IMAD.MOV.U32 R13, RZ, RZ, R32 ;  /* 0x000000ffff0d7224 */ /* 0x000fe200078e0020 */
[----:B------:R-:W-:Y:S01]  /*24880*/  MOV R11, 0x1c1f ;  /* 0x00001c1f000b7802 */ /* 0x000fe20000000f00 */
[----:B------:R-:W-:Y:S01]  /*24890*/  IMAD.MOV.U32 R12, RZ, RZ, RZ ;  /* 0x000000ffff0c7224 */ /* 0x000fe200078e00ff */
[----:B------:R-:W-:Y:S01]  /*248a0*/  ISETP.GE.AND P0, PT, R18, R37, PT ;  /* 0x000000251200720c */ /* 0x000fe20003f06270 */
[----:B------:R-:W-:Y:S02]  /*248b0*/  IMAD.MOV.U32 R15, RZ, RZ, -0x1 ;  /* 0xffffffffff0f7424 */ /* 0x000fe400078e00ff */
[----:B------:R-:W-:Y:S02]  /*248c0*/  IMAD.MOV.U32 R0, RZ, RZ, R14 ;  /* 0x000000ffff007224 */ /* 0x000fe400078e000e */
[----:B------:R-:W-:-:S08]  /*248d0*/  IMAD R24, R207, R4, RZ ;  /* 0x00000004cf187224 */ /* 0x000fd000078e02ff */
[----:B------:R-:W-:Y:S05]  /*248e0*/  WARPSYNC.COLLECTIVE R15, `(.L_x_5703) ;  /* 0x000000000f087348 */ /* 0x000fea0003c00000 */
[----:B------:R0:W1:Y:S02]  /*248f0*/  SHFL.IDX P6, R14, R13, R12, R11 ;  /* 0x0000000c0d0e7389 */ /* 0x00006400000c000b */
[----:B01----:R-:W-:Y:S01]  /*24900*/  ENDCOLLECTIVE ;  /* 0x000000000000791b */ /* 0x003fe20003800000 */
.L_x_5703:
        /* <DEDUP_REMOVED lines=8> */
.L_x_5704:
[----:B------:R-:W-:-:S05]  /*24990*/  @!P1 IADD3 R8, P2, R2, R5, RZ ;  /* 0x0000000502089210 */ /* 0x000fca0007f5e0ff */
[----:B------:R-:W-:Y:S02]  /*249a0*/  @!P1 IMAD.X R9, R0, 0x1, R6, P2 ;  /* 0x0000000100099824 */ /* 0x000fe400010e0606 */
[----:B------:R-:W-:Y:S02]  /*249b0*/  IMAD.MOV.U32 R13, RZ, RZ, R34 ;  /* 0x000000ffff0d7224 */ /* 0x000fe400078e0022 */
[----:B------:R-:W-:-:S07]  /*249c0*/  IMAD.MOV.U32 R3, RZ, RZ, R14 ;  /* 0x000000ffff037224 */ /* 0x000fce00078e000e */
[----:B------:R-:W-:Y:S05]  /*249d0*/  WARPSYNC.COLLECTIVE R15, `(.L_x_5705) ;  /* 0x000000000f087348 */ /* 0x000fea0003c00000 */
[----:B------:R0:W1:Y:S02]  /*249e0*/  SHFL.IDX P6, R14, R13, R12, R11 ;  /* 0x0000000c0d0e7389 */ /* 0x00006400000c000b */
[----:B01----:R-:W-:Y:S01]  /*249f0*/  ENDCOLLECTIVE ;  /* 0x000000000000791b */ /* 0x003fe20003800000 */
.L_x_5705:
        /* <DEDUP_REMOVED lines=21> */
.L_x_5706:
[----:B------:R-:W-:Y:S01]  /*24b50*/  IMAD.MOV.U32 R8, RZ, RZ, R21 ;  /* 0x000000ffff087224 */ /* 0x000fe200078e0015 */
[----:B------:R-:W-:Y:S01]  /*24b60*/  PRMT R54, R54, 0x5410, R0 ;  /* 0x0000541036367816 */ /* 0x000fe20000000000 */
[----:B------:R-:W-:Y:S02]  /*24b70*/  IMAD.MOV.U32 R0, RZ, RZ, R20 ;  /* 0x000000ffff007224 */ /* 0x000fe400078e0014 */
[----:B------:R-:W-:Y:S02]  /*24b80*/  @!P1 IMAD.MOV.U32 R29, RZ, RZ, R5 ;  /* 0x000000ffff1d9224 */ /* 0x000fe400078e0005 */
[----:B------:R-:W-:Y:S01]  /*24b90*/  @!P1 IMAD.MOV.U32 R30, RZ, RZ, R6 ;  /* 0x000000ffff1e9224 */ /* 0x000fe200078e0006 */
[----:B------:R-:W-:Y:S01]  /*24ba0*/  PRMT R35, R0, 0x7610, R35 ;  /* 0x0000761000237816 */ /* 0x000fe20000000023 */
[----:B------:R-:W-:Y:S02]  /*24bb0*/  @!P1 IMAD.MOV.U32 R28, RZ, RZ, R4 ;  /* 0x000000ffff1c9224 */ /* 0x000fe400078e0004 */
[----:B------:R-:W-:-:S02]  /*24bc0*/  @!P1 IMAD.MOV.U32 R31, RZ, RZ, R7 ;  /* 0x000000ffff1f9224 */ /* 0x000fc400078e0007 */
[--C-:B------:R-:W-:Y:S01]  /*24bd0*/  IMAD.MOV.U32 R13, RZ, RZ, R32.reuse ;  /* 0x000000ffff0d7224 */ /* 0x100fe200078e0020 */
[----:B------:R-:W-:Y:S01]  /*24be0*/  PRMT R32, R8, 0x7610, R32 ;  /* 0x0000761008207816 */ /* 0x000fe20000000020 */
[----:B------:R-:W-:Y:S02]  /*24bf0*/  IMAD.MOV.U32 R4, RZ, RZ, R29 ;  /* 0x000000ffff047224 */ /* 0x000fe400078e001d */
[----:B------:R-:W-:Y:S02]  /*24c00*/  IMAD.MOV.U32 R5, RZ, RZ, R30 ;  /* 0x000000ffff057224 */ /* 0x000fe400078e001e */
[----:B------:R-:W-:Y:S01]  /*24c10*/  IMAD.MOV.U32 R0, RZ, RZ, R28 ;  /* 0x000000ffff007224 */ /* 0x000fe200078e001c */
[----:B------:R-:W-:Y:S01]  /*24c20*/  PRMT R47, R4, 0x7610, R47 ;  /* 0x00007610042f7816 */ /* 0x000fe2000000002f */
[----:B------:R-:W-:Y:S01]  /*24c30*/  IMAD.MOV.U32 R6, RZ, RZ, R31 ;  /* 0x000000ffff067224 */ /* 0x000fe200078e001f */
[----:B------:R-:W-:Y:S01]  /*24c40*/  PRMT R55, R5, 0x7610, R55 ;  /* 0x0000761005377816 */ /* 0x000fe20000000037 */
[----:B------:R-:W-:Y:S01]  /*24c50*/  IMAD.MOV.U32 R25, RZ, RZ, R14 ;  /* 0x000000ffff197224 */ /* 0x000fe200078e000e */
[----:B------:R-:W-:-:S07]  /*24c60*/  PRMT R54, R0, 0x7610, R54 ;  /* 0x0000761000367816 */ /* 0x000fce0000000036 */
[----:B------:R-:W-:Y:S05]  /*24c70*/  WARPSYNC.COLLECTIVE R15, `(.L_x_5707) ;  /* 0x000000000f087348 */ /* 0x000fea0003c00000 */
[----:B------:R0:W1:Y:S02]  /*24c80*/  SHFL.IDX P6, R14, R13, R12, R11 ;  /* 0x0000000c0d0e7389 */ /* 0x00006400000c000b */
[----:B01----:R-:W-:Y:S01]  /*24c90*/  ENDCOLLECTIVE ;  /* 0x000000000000791b */ /* 0x003fe20003800000 */
.L_x_5707:
[----:B------:R-:W-:Y:S02]  /*24ca0*/  PRMT R50, R6, 0x7610, R50 ;  /* 0x0000761006327816 */ /* 0x000fe40000000032 */
[----:B------:R-:W-:Y:S01]  /*24cb0*/  CS2R R4, SRZ ;  /* 0x0000000000047805 */ /* 0x000fe2000001ff00 */
[----:B------:R-:W-:Y:S02]  /*24cc0*/  IMAD.MOV.U32 R13, RZ, RZ, R27 ;  /* 0x000000ffff0d7224 */ /* 0x000fe400078e001b */
[----:B------:R-:W-:-:S07]  /*24cd0*/  IMAD.MOV.U32 R26, RZ, RZ, R14 ;  /* 0x000000ffff1a7224 */ /* 0x000fce00078e000e */
[----:B------:R-:W-:Y:S05]  /*24ce0*/  WARPSYNC.COLLECTIVE R15, `(.L_x_5708) ;  /* 0x000000000f087348 */ /* 0x000fea0003c00000 */
[----:B------:R0:W1:Y:S02]  /*24cf0*/  SHFL.IDX P6, R14, R13, R12, R11 ;  /* 0x0000000c0d0e7389 */ /* 0x00006400000c000b */
[----:B01----:R-:W-:Y:S01]  /*24d00*/  ENDCOLLECTIVE ;  /* 0x000000000000791b */ /* 0x003fe20003800000 */
.L_x_5708:
[----:B------:R-:W-:Y:S02]  /*24d10*/  IMAD.MOV.U32 R13, RZ, RZ, R34 ;  /* 0x000000ffff0d7224 */ /* 0x000fe400078e0022 */
[----:B------:R-:W-:-:S07]  /*24d20*/  IMAD.MOV.U32 R27, RZ, RZ, R14 ;  /* 0x000000ffff1b7224 */ /* 0x000fce00078e000e */
[----:B------:R-:W-:Y:S05]  /*24d30*/  WARPSYNC.COLLECTIVE R15, `(.L_x_5709) ;  /* 0x000000000f087348 */ /* 0x000fea0003c00000 */
[----:B------:R0:W1:Y:S02]  /*24d40*/  SHFL.IDX P6, R14, R13, R12, R11 ;  /* 0x0000000c0d0e7389 */ /* 0x00006400000c000b */
[----:B01----:R-:W-:Y:S01]  /*24d50*/  ENDCOLLECTIVE ;  /* 0x000000000000791b */ /* 0x003fe20003800000 */
.L_x_5709:
[----:B------:R-:W-:Y:S05]  /*24d60*/  BRA `(.L_x_5710) ;  /* 0xfffffe4c00687947 */ /* 0x000fea000383ffff */
.L_x_5473:
[----:B0-----:R0:W1:Y:S02]  /*24d70*/  SYNCS.PHASECHK.TRANS64.TRYWAIT P1, [R17+URZ+0x38800], R12 ;  /* 0x0388000c110075a7 */ /* 0x001064000802017f */
[----:B-1----:R-:W-:Y:S05]  /*24d80*/  @!P1 NANOSLEEP.SYNCS 0x989680 ;  /* 0x009896800000995d */ /* 0x002fea0003900000 */
[----:B------:R-:W1:Y:S02]  /*24d90*/  @!P1 SYNCS.PHASECHK.TRANS64 P1, [R17+URZ+0x38800], R12 ;  /* 0x0388000c110095a7 */ /* 0x000e64000802007f */
[----:B-1----:R-:W-:Y:S05]  /*24da0*/  @!P1 BRA `(.L_x_5473) ;  /* 0xfffffffc00f09947 */ /* 0x002fea000383ffff */
[----:B------:R-:W-:Y:S05]  /*24db0*/  BRA `(.L_x_5711) ;  /* 0xfffffe5000047947 */ /* 0x000fea000383ffff */
.L_x_5479:
[----:B0-----:R0:W3:Y:S02]  /*24dc0*/  SYNCS.PHASECHK.TRANS64.TRYWAIT P1, [R20+URZ+0x38830], R13 ;  /* 0x0388300d140075a7 */ /* 0x0010e4000802017f */
[----:B---3--:R-:W-:Y:S05]  /*24dd0*/  @!P1 NANOSLEEP.SYNCS 0x989680 ;  /* 0x009896800000995d */ /* 0x008fea0003900000 */
[----:B------:R-:W3:Y:S02]  /*24de0*/  @!P1 SYNCS.PHASECHK.TRANS64 P1, [R20+URZ+0x38830], R13 ;  /* 0x0388300d140095a7 */ /* 0x000ee4000802007f */
[----:B---3--:R-:W-:Y:S05]  /*24df0*/  @!P1 BRA `(.L_x_5479) ;  /* 0xfffffffc00f09947 */ /* 0x008fea000383ffff */
[----:B------:R-:W-:Y:S05]  /*24e00*/  BRA `(.L_x_5478) ;  /* 0xfffffe5c00807947 */ /* 0x000fea000383ffff */
.L_x_5481:
[----:B--2---:R2:W3:Y:S02]  /*24e10*/  SYNCS.PHASECHK.TRANS64.TRYWAIT P1, [R17+URZ+0x38810], R0 ;  /* 0x03881000110075a7 */ /* 0x0044e4000802017f */
[----:B---3--:R-:W-:Y:S05]  /*24e20*/  @!P1 NANOSLEEP.SYNCS 0x989680 ;  /* 0x009896800000995d */ /* 0x008fea0003900000 */
[----:B------:R-:W3:Y:S02]  /*24e30*/  @!P1 SYNCS.PHASECHK.TRANS64 P1, [R17+URZ+0x38810], R0 ;  /* 0x03881000110095a7 */ /* 0x000ee4000802007f */
[----:B---3--:R-:W-:Y:S05]  /*24e40*/  @!P1 BRA `(.L_x_5481) ;  /* 0xfffffffc00f09947 */ /* 0x008fea000383ffff */
[----:B------:R-:W-:Y:S05]  /*24e50*/  BRA `(.L_x_5712) ;  /* 0xfffffe6000307947 */ /* 0x000fea000383ffff */
.L_x_5485:
[----:B--2---:R2:W4:Y:S02]  /*24e60*/  SYNCS.PHASECHK.TRANS64.TRYWAIT P1, [R20+URZ+0x38850], R13 ;  /* 0x0388500d140075a7 */ /* 0x004524000802017f */
[----:B----4-:R-:W-:Y:S05]  /*24e70*/  @!P1 NANOSLEEP.SYNCS 0x989680 ;  /* 0x009896800000995d */ /* 0x010fea0003900000 */
[----:B------:R-:W4:Y:S02]  /*24e80*/  @!P1 SYNCS.PHASECHK.TRANS64 P1, [R20+URZ+0x38850], R13 ;  /* 0x0388500d140095a7 */ /* 0x000f24000802007f */
[----:B----4-:R-:W-:Y:S05]  /*24e90*/  @!P1 BRA `(.L_x_5485) ;  /* 0xfffffffc00f09947 */ /* 0x010fea000383ffff */
[----:B------:R-:W-:Y:S05]  /*24ea0*/  BRA `(.L_x_5484) ;  /* 0xfffffe60004c7947 */ /* 0x000fea000383ffff */
.L_x_5494:
[----:B-1----:R1:W2:Y:S02]  /*24eb0*/  SYNCS.PHASECHK.TRANS64.TRYWAIT P1, [R21+URZ+0x38830], R200 ;  /* 0x038830c8150075a7 */ /* 0x0022a4000802017f */
[----:B--2---:R-:W-:Y:S05]  /*24ec0*/  @!P1 NANOSLEEP.SYNCS 0x989680 ;  /* 0x009896800000995d */ /* 0x004fea0003900000 */
[----:B------:R-:W2:Y:S02]  /*24ed0*/  @!P1 SYNCS.PHASECHK.TRANS64 P1, [R21+URZ+0x38830], R200 ;  /* 0x038830c8150095a7 */ /* 0x000ea4000802007f */
[----:B--2---:R-:W-:Y:S05]  /*24ee0*/  @!P1 BRA `(.L_x_5494) ;  /* 0xfffffffc00f09947 */ /* 0x004fea000383ffff */
[----:B------:R-:W-:Y:S05]  /*24ef0*/  BRA `(.L_x_5493) ;  /* 0xfffffe9000b07947 */ /* 0x000fea000383ffff */
.L_x_5499:
[----:B---3--:R3:W4:Y:S02]  /*24f00*/  SYNCS.PHASECHK.TRANS64.TRYWAIT P1, [R21+URZ+0x38850], R200 ;  /* 0x038850c8150075a7 */ /* 0x008724000802017f */
[----:B----4-:R-:W-:Y:S05]  /*24f10*/  @!P1 NANOSLEEP.SYNCS 0x989680 ;  /* 0x009896800000995d */ /* 0x010fea0003900000 */
[----:B------:R-:W4:Y:S02]  /*24f20*/  @!P1 SYNCS.PHASECHK.TRANS64 P1, [R21+URZ+0x38850], R200 ;  /* 0x038850c8150095a7 */ /* 0x000f24000802007f */
[----:B----4-:R-:W-:Y:S05]  /*24f30*/  @!P1 BRA `(.L_x_5499) ;  /* 0xfffffffc00f09947 */ /* 0x010fea000383ffff */
[----:B------:R-:W-:Y:S05]  /*24f40*/  BRA `(.L_x_5498) ;  /* 0xfffffe94004c7947 */ /* 0x000fea000383ffff */
.L_x_5509:
[----:B-1----:R1:W2:Y:S02]  /*24f50*/  SYNCS.PHASECHK.TRANS64.TRYWAIT P1, [R21+URZ+0x38830], R200 ;  /* 0x038830c8150075a7 */ /* 0x0022a4000802017f */
[----:B--2---:R-:W-:Y:S05]  /*24f60*/  @!P1 NANOSLEEP.SYNCS 0x989680 ;  /* 0x009896800000995d */ /* 0x004fea0003900000 */
[----:B------:R-:W2:Y:S02]  /*24f70*/  @!P1 SYNCS.PHASECHK.TRANS64 P1, [R21+URZ+0x38830], R200 ;  /* 0x038830c8150095a7 */ /* 0x000ea4000802007f */
[----:B--2---:R-:W-:Y:S05]  /*24f80*/  @!P1 BRA `(.L_x_5509) ;  /* 0xfffffffc00f09947 */ /* 0x004fea000383ffff */
[----:B------:R-:W-:Y:S05]  /*24f90*/  BRA `(.L_x_5508) ;  /* 0xfffffecc00987947 */ /* 0x000fea000383ffff */
.L_x_5514:
[----:B---3--:R3:W4:Y:S02]  /*24fa0*/  SYNCS.PHASECHK.TRANS64.TRYWAIT P1, [R21+URZ+0x38850], R200 ;  /* 0x038850c8150075a7 */ /* 0x008724000802017f */
[----:B----4-:R-:W-:Y:S05]  /*24fb0*/  @!P1 NANOSLEEP.SYNCS 0x989680 ;  /* 0x009896800000995d */ /* 0x010fea0003900000 */
[----:B------:R-:W4:Y:S02]  /*24fc0*/  @!P1 SYNCS.PHASECHK.TRANS64 P1, [R21+URZ+0x38850], R200 ;  /* 0x038850c8150095a7 */ /* 0x000f24000802007f */
[----:B----4-:R-:W-:Y:S05]  /*24fd0*/  @!P1 BRA `(.L_x_5514) ;  /* 0xfffffffc00f09947 */ /* 0x010fea000383ffff */
[----:B------:R-:W-:Y:S05]  /*24fe0*/  BRA `(.L_x_5513) ;  /* 0xfffffed000347947 */ /* 0x000fea000383ffff */
.L_x_5551:
        /* <DEDUP_REMOVED lines=11> */
.L_x_5714:
[----:B------:R-:W-:Y:S05]  /*250a0*/  BSYNC B1 ;  /* 0x0000000000017941 */ /* 0x000fea0003800000 */
.L_x_5713:
[----:B------:R-:W-:Y:S05]  /*250b0*/  BRA `(.L_x_5715) ;  /* 0xffffff7800107947 */ /* 0x000fea000383ffff */
.L_x_5553:
[----:B------:R-:W-:Y:S01]  /*250c0*/  BSSY B1, `(.L_x_5716) ;  /* 0x0000006000017945 */ /* 0x000fe20003800000 */
[----:B------:R-:W-:-:S07]  /*250d0*/  IMAD.MOV.U32 R15, RZ, RZ, -0x1 ;  /* 0xffffffffff0f7424 */ /* 0x000fce00078e00ff */
[----:B0-----:R-:W-:Y:S05]  /*250e0*/  WARPSYNC.COLLECTIVE R15, `(.L_x_5717) ;  /* 0x000000000f0c7348 */ /* 0x001fea0003c00000 */
[----:B------:R-:W-:Y:S02]  /*250f0*/  ELECT P6, UR62, PT ;  /* 0x00000000003e782f */ /* 0x000fe400038c0000 */
[----:B------:R-:W-:Y:S01]  /*25100*/  MOV R14, UR62 ;  /* 0x0000003e000e7c02 */ /* 0x000fe20008000f00 */
[----:B0-----:R-:W-:Y:S10]  /*25110*/  ENDCOLLECTIVE ;  /* 0x000000000000791b */ /* 0x001ff40003800000 */
.L_x_5717:
[----:B------:R-:W-:Y:S05]  /*25120*/  BSYNC B1 ;  /* 0x0000000000017941 */ /* 0x000fea0003800000 */
.L_x_5716:
[----:B------:R-:W-:Y:S05]  /*25130*/  BRA `(.L_x_5552) ;  /* 0xffffff7800087947 */ /* 0x000fea000383ffff */
.L_x_5555:
[----:B0-----:R0:W1:Y:S02]  /*25140*/  SYNCS.PHASECHK.TRANS64.TRYWAIT P0, [R18+URZ+0x38820], R3 ;  /* 0x03882003120075a7 */ /* 0x001064000800017f */
[----:B-1----:R-:W-:Y:S05]  /*25150*/  @!P0 NANOSLEEP.SYNCS 0x989680 ;  /* 0x009896800000895d */ /* 0x002fea0003900000 */
[----:B------:R-:W1:Y:S02]  /*25160*/  @!P0 SYNCS.PHASECHK.TRANS64 P0, [R18+URZ+0x38820], R3 ;  /* 0x03882003120085a7 */ /* 0x000e64000800007f */
[----:B-1----:R-:W-:Y:S05]  /*25170*/  @!P0 BRA `(.L_x_5555) ;  /* 0xfffffffc00f08947 */ /* 0x002fea000383ffff */
[----:B------:R-:W-:Y:S05]  /*25180*/  BRA `(.L_x_5718) ;  /* 0xffffff7800187947 */ /* 0x000fea000383ffff */
.L_x_5559:
[----:B0-----:R0:W1:Y:S02]  /*25190*/  SYNCS.PHASECHK.TRANS64.TRYWAIT P0, [R3+URZ+0x388a0], R9 ;  /* 0x0388a009030075a7 */ /* 0x001064000800017f */
[----:B-1----:R-:W-:Y:S05]  /*251a0*/  @!P0 NANOSLEEP.SYNCS 0x989680 ;  /* 0x009896800000895d */ /* 0x002fea0003900000 */
[----:B------:R-:W1:Y:S02]  /*251b0*/  @!P0 SYNCS.PHASECHK.TRANS64 P0, [R3+URZ+0x388a0], R9 ;  /* 0x0388a009030085a7 */ /* 0x000e64000800007f */
[----:B-1----:R-:W-:Y:S05]  /*251c0*/  @!P0 BRA `(.L_x_5559) ;  /* 0xfffffffc00f08947 */ /* 0x002fea000383ffff */
[----:B------:R-:W-:Y:S05]  /*251d0*/  BRA `(.L_x_5719) ;  /* 0xffffff7800307947 */ /* 0x000fea000383ffff */
.L_x_5564:
[----:B-1----:R1:W2:Y:S02]  /*251e0*/  SYNCS.PHASECHK.TRANS64.TRYWAIT P0, [R3+URZ+0x388c0], R9 ;  /* 0x0388c009030075a7 */ /* 0x0022a4000800017f */
[----:B--2---:R-:W-:Y:S05]  /*251f0*/  @!P0 NANOSLEEP.SYNCS 0x989680 ;  /* 0x009896800000895d */ /* 0x004fea0003900000 */
[----:B------:R-:W2:Y:S02]  /*25200*/  @!P0 SYNCS.PHASECHK.TRANS64 P0, [R3+URZ+0x388c0], R9 ;  /* 0x0388c009030085a7 */ /* 0x000ea4000800007f */
[----:B--2---:R-:W-:Y:S05]  /*25210*/  @!P0 BRA `(.L_x_5564) ;  /* 0xfffffffc00f08947 */ /* 0x004fea000383ffff */
[----:B------:R-:W-:Y:S05]  /*25220*/  BRA `(.L_x_5720) ;  /* 0xffffff7800ac7947 */ /* 0x000fea000383ffff */
.L_x_5578:
[----:B0-----:R0:W1:Y:S02]  /*25230*/  SYNCS.PHASECHK.TRANS64.TRYWAIT P1, [R9+URZ+0x388a0], R2 ;  /* 0x0388a002090075a7 */ /* 0x001064000802017f */
[----:B-1----:R-:W-:Y:S05]  /*25240*/  @!P1 NANOSLEEP.SYNCS 0x989680 ;  /* 0x009896800000995d */ /* 0x002fea0003900000 */
[----:B------:R-:W1:Y:S02]  /*25250*/  @!P1 SYNCS.PHASECHK.TRANS64 P1, [R9+URZ+0x388a0], R2 ;  /* 0x0388a002090095a7 */ /* 0x000e64000802007f */
[----:B-1----:R-:W-:Y:S05]  /*25260*/  @!P1 BRA `(.L_x_5578) ;  /* 0xfffffffc00f09947 */ /* 0x002fea000383ffff */
[----:B------:R-:W-:Y:S05]  /*25270*/  BRA `(.L_x_5721) ;  /* 0xffffff8400107947 */ /* 0x000fea000383ffff */
.L_x_5583:
[----:B-1----:R1:W2:Y:S02]  /*25280*/  SYNCS.PHASECHK.TRANS64.TRYWAIT P1, [R9+URZ+0x388c0], R2 ;  /* 0x0388c002090075a7 */ /* 0x0022a4000802017f */
[----:B--2---:R-:W-:Y:S05]  /*25290*/  @!P1 NANOSLEEP.SYNCS 0x989680 ;  /* 0x009896800000995d */ /* 0x004fea0003900000 */
[----:B------:R-:W2:Y:S02]  /*252a0*/  @!P1 SYNCS.PHASECHK.TRANS64 P1, [R9+URZ+0x388c0], R2 ;  /* 0x0388c002090095a7 */ /* 0x000ea4000802007f */
[----:B--2---:R-:W-:Y:S05]  /*252b0*/  @!P1 BRA `(.L_x_5583) ;  /* 0xfffffffc00f09947 */ /* 0x004fea000383ffff */
[----:B------:R-:W-:Y:S05]  /*252c0*/  BRA `(.L_x_5722) ;  /* 0xffffff8400887947 */ /* 0x000fea000383ffff */
.L_x_5605:
        /* <DEDUP_REMOVED lines=11> */
.L_x_5724:
[----:B------:R-:W-:Y:S05]  /*25380*/  BSYNC B0 ;  /* 0x0000000000007941 */ /* 0x000fea0003800000 */
.L_x_5723:
[----:B------:R-:W-:Y:S05]  /*25390*/  BRA `(.L_x_5725) ;  /* 0xffffff9c00307947 */ /* 0x000fea000383ffff */
.L_x_5608:
[----:B0-----:R0:W1:Y:S02]  /*253a0*/  SYNCS.PHASECHK.TRANS64.TRYWAIT P0, [R26+URZ+0x38840], R0 ;  /* 0x038840001a0075a7 */ /* 0x001064000800017f */
[----:B-1----:R-:W-:Y:S05]  /*253b0*/  @!P0 NANOSLEEP.SYNCS 0x989680 ;  /* 0x009896800000895d */ /* 0x002fea0003900000 */
[----:B------:R-:W1:Y:S02]  /*253c0*/  @!P0 SYNCS.PHASECHK.TRANS64 P0, [R26+URZ+0x38840], R0 ;  /* 0x038840001a0085a7 */ /* 0x000e64000800007f */
[----:B-1----:R-:W-:Y:S05]  /*253d0*/  @!P0 BRA `(.L_x_5608) ;  /* 0xfffffffc00f08947 */ /* 0x002fea000383ffff */
[----:B------:R-:W-:Y:S05]  /*253e0*/  BRA `(.L_x_5726) ;  /* 0xffffff9c00687947 */ /* 0x000fea000383ffff */
.L_x_5609:
        /* <DEDUP_REMOVED lines=8> */
.L_x_5728:
[----:B------:R-:W-:Y:S05]  /*25470*/  BSYNC B0 ;  /* 0x0000000000007941 */ /* 0x000fea0003800000 */
.L_x_5727:
        /* <DEDUP_REMOVED lines=9> */
.L_x_5729:
[----:B------:R-:W-:Y:S02]  /*25510*/  IMAD.MOV.U32 R13, RZ, RZ, R4 ;  /* 0x000000ffff0d7224 */ /* 0x000fe400078e0004 */
[----:B------:R-:W-:Y:S02]  /*25520*/  IMAD.MOV.U32 R12, RZ, RZ, 0x1 ;  /* 0x00000001ff0c7424 */ /* 0x000fe400078e00ff */
[----:B------:R-:W-:-:S07]  /*25530*/  IMAD.MOV.U32 R3, RZ, RZ, R14 ;  /* 0x000000ffff037224 */ /* 0x000fce00078e000e */
[----:B------:R-:W-:Y:S05]  /*25540*/  WARPSYNC.COLLECTIVE R15, `(.L_x_5730) ;  /* 0x000000000f087348 */ /* 0x000fea0003c00000 */
[----:B------:R0:W1:Y:S02]  /*25550*/  SHFL.IDX P6, R14, R13, R12, R11 ;  /* 0x0000000c0d0e7389 */ /* 0x00006400000c000b */
[----:B01----:R-:W-:Y:S01]  /*25560*/  ENDCOLLECTIVE ;  /* 0x000000000000791b */ /* 0x003fe20003800000 */
.L_x_5730:
        /* <DEDUP_REMOVED lines=15> */
.L_x_5731:
[----:B------:R-:W-:Y:S02]  /*25660*/  @P0 IMAD R6, R5, 0x2, R18 ;  /* 0x0000000205060824 */ /* 0x000fe400078e0212 */
[----:B------:R-:W-:Y:S02]  /*25670*/  IMAD.MOV.U32 R13, RZ, RZ, R4 ;  /* 0x000000ffff0d7224 */ /* 0x000fe400078e0004 */
[----:B------:R-:W-:Y:S02]  /*25680*/  IMAD.MOV.U32 R12, RZ, RZ, 0x2 ;  /* 0x00000002ff0c7424 */ /* 0x000fe400078e00ff */
[----:B------:R-:W-:-:S07]  /*25690*/  IMAD.MOV.U32 R3, RZ, RZ, R14 ;  /* 0x000000ffff037224 */ /* 0x000fce00078e000e */
[----:B------:R-:W-:Y:S05]  /*256a0*/  WARPSYNC.COLLECTIVE R15, `(.L_x_5732) ;  /* 0x000000000f087348 */ /* 0x000fea0003c00000 */
[----:B------:R0:W1:Y:S02]  /*256b0*/  SHFL.IDX P6, R14, R13, R12, R11 ;  /* 0x0000000c0d0e7389 */ /* 0x00006400000c000b */
[----:B01----:R-:W-:Y:S01]  /*256c0*/  ENDCOLLECTIVE ;  /* 0x000000000000791b */ /* 0x003fe20003800000 */
.L_x_5732:
        /* <DEDUP_REMOVED lines=15> */
.L_x_5733:
[----:B------:R-:W-:Y:S02]  /*257c0*/  @P0 IMAD R6, R5, 0x2, R18 ;  /* 0x0000000205060824 */ /* 0x000fe400078e0212 */
[----:B------:R-:W-:Y:S02]  /*257d0*/  IMAD.MOV.U32 R13, RZ, RZ, R4 ;  /* 0x000000ffff0d7224 */ /* 0x000fe400078e0004 */
[----:B------:R-:W-:Y:S02]  /*257e0*/  IMAD.MOV.U32 R12, RZ, RZ, 0x3 ;  /* 0x00000003ff0c7424 */ /* 0x000fe400078e00ff */
[----:B------:R-:W-:-:S07]  /*257f0*/  IMAD.MOV.U32 R3, RZ, RZ, R14 ;  /* 0x000000ffff037224 */ /* 0x000fce00078e000e */
[----:B------:R-:W-:Y:S05]  /*25800*/  WARPSYNC.COLLECTIVE R15, `(.L_x_5734) ;  /* 0x000000000f087348 */ /* 0x000fea0003c00000 */
[----:B------:R0:W1:Y:S02]  /*25810*/  SHFL.IDX P6, R14, R13, R12, R11 ;  /* 0x0000000c0d0e7389 */ /* 0x00006400000c000b */
[----:B01----:R-:W-:Y:S01]  /*25820*/  ENDCOLLECTIVE ;  /* 0x000000000000791b */ /* 0x003fe20003800000 */
.L_x_5734:
        /* <DEDUP_REMOVED lines=10> */
.L_x_5735:
[----:B------:R-:W-:Y:S01]  /*258d0*/  @!PT LDS RZ, [RZ] ;  /* 0x00000000fffff984 */ /* 0x000fe20000000800 */
[----:B------:R-:W-:Y:S01]  /*258e0*/  @!PT LDS RZ, [RZ] ;  /* 0x00000000fffff984 */ /* 0x000fe20000000800 */
[----:B------:R-:W-:Y:S01]  /*258f0*/  @!PT LDS RZ, [RZ] ;  /* 0x00000000fffff984 */ /* 0x000fe20000000800 */
[----:B------:R0:W-:Y:S01]  /*25900*/  @P0 LDGSTS.E.BYPASS.LTC128B.128 [R6+0x23400], desc[UR40][R2.64], !P2 ;  /* 0x2340000002060fae */ /* 0x0001e2000d101d68 */
[----:B------:R-:W-:Y:S01]  /*25910*/  IMAD.MOV.U32 R0, RZ, RZ, R14 ;  /* 0x000000ffff007224 */ /* 0x000fe200078e000e */
[----:B------:R-:W-:Y:S06]  /*25920*/  BRA `(.L_x_5736) ;  /* 0xffffff9c00207947 */ /* 0x000fec000383ffff */
.L_x_5614:
        /* <DEDUP_REMOVED lines=9> */
.L_x_5737:
        /* <DEDUP_REMOVED lines=10> */
.L_x_5738:
[----:B------:R-:W-:Y:S02]  /*25a60*/  IMAD.MOV.U32 R13, RZ, RZ, R3 ;  /* 0x000000ffff0d7224 */ /* 0x000fe400078e0003 */
[----:B------:R-:W-:Y:S02]  /*25a70*/  IMAD.MOV.U32 R12, RZ, RZ, 0x1 ;  /* 0x00000001ff0c7424 */ /* 0x000fe400078e00ff */
[----:B------:R-:W-:-:S07]  /*25a80*/  IMAD.MOV.U32 R4, RZ, RZ, R14 ;  /* 0x000000ffff047224 */ /* 0x000fce00078e000e */
[----:B------:R-:W-:Y:S05]  /*25a90*/  WARPSYNC.COLLECTIVE R15, `(.L_x_5739) ;  /* 0x000000000f087348 */ /* 0x000fea0003c00000 */
[----:B------:R0:W1:Y:S02]  /*25aa0*/  SHFL.IDX P6, R14, R13, R12, R11 ;  /* 0x0000000c0d0e7389 */ /* 0x00006400000c000b */
[----:B01----:R-:W-:Y:S01]  /*25ab0*/  ENDCOLLECTIVE ;  /* 0x000000000000791b */ /* 0x003fe20003800000 */
.L_x_5739:
        /* <DEDUP_REMOVED lines=12> */
.L_x_5740:
[----:B------:R-:W-:Y:S02]  /*25b80*/  IMAD.MOV.U32 R13, RZ, RZ, R3 ;  /* 0x000000ffff0d7224 */ /* 0x000fe400078e0003 */
[----:B------:R-:W-:Y:S02]  /*25b90*/  IMAD.MOV.U32 R12, RZ, RZ, 0x2 ;  /* 0x00000002ff0c7424 */ /* 0x000fe400078e00ff */
[----:B------:R-:W-:-:S07]  /*25ba0*/  IMAD.MOV.U32 R5, RZ, RZ, R14 ;  /* 0x000000ffff057224 */ /* 0x000fce00078e000e */
[----:B------:R-:W-:Y:S05]  /*25bb0*/  WARPSYNC.COLLECTIVE R15, `(.L_x_5741) ;  /* 0x000000000f087348 */ /* 0x000fea0003c00000 */
[----:B------:R0:W1:Y:S02]  /*25bc0*/  SHFL.IDX P6, R14, R13, R12, R11 ;  /* 0x0000000c0d0e7389 */ /* 0x00006400000c000b */
[----:B01----:R-:W-:Y:S01]  /*25bd0*/  ENDCOLLECTIVE ;  /* 0x000000000000791b */ /* 0x003fe20003800000 */
.L_x_5741:
        /* <DEDUP_REMOVED lines=10> */
.L_x_5742:
        /* <DEDUP_REMOVED lines=11> */
.L_x_5743:
[----:B------:R-:W-:-:S04]  /*25d30*/  @!P0 LEA R5, P2, R7, R4, 0x1 ;  /* 0x0000000407058211 */ /* 0x000fc800078408ff */
[----:B------:R-:W-:-:S04]  /*25d40*/  @!P0 IADD3.X R4, RZ, R6, RZ, P2, !PT ;  /* 0x00000006ff048210 */ /* 0x000fc800017fe4ff */
        /* <DEDUP_REMOVED lines=12> */
.L_x_5744:
[----:B------:R-:W-:Y:S01]  /*25e10*/  IMAD.MOV.U32 R0, RZ, RZ, R14 ;  /* 0x000000ffff007224 */ /* 0x000fe200078e000e */
[----:B------:R-:W-:Y:S06]  /*25e20*/  BRA `(.L_x_5745) ;  /* 0xffffffa000347947 */ /* 0x000fec000383ffff */
.L_x_5618:
        /* <DEDUP_REMOVED lines=45> */
.L_x_5747:
[----:B------:R-:W-:Y:S05]  /*26100*/  BSYNC B0 ;  /* 0x0000000000007941 */ /* 0x000fea0003800000 */
.L_x_5746:
        /* <DEDUP_REMOVED lines=11> */
.L_x_5748:
        /* <DEDUP_REMOVED lines=39> */
.L_x_5749:
        /* <DEDUP_REMOVED lines=8> */
.L_x_5750:
        /* <DEDUP_REMOVED lines=33> */
.L_x_5751:
[----:B------:R-:W-:Y:S02]  /*266c0*/  IMAD.MOV.U32 R13, RZ, RZ, R5 ;  /* 0x000000ffff0d7224 */ /* 0x000fe400078e0005 */
[----:B------:R-:W-:-:S07]  /*266d0*/  IMAD.MOV.U32 R8, RZ, RZ, R14 ;  /* 0x000000ffff087224 */ /* 0x000fce00078e000e */
[----:B------:R-:W-:Y:S05]  /*266e0*/  WARPSYNC.COLLECTIVE R15, `(.L_x_5752) ;  /* 0x000000000f087348 */ /* 0x000fea0003c00000 */
[----:B------:R0:W1:Y:S02]  /*266f0*/  SHFL.IDX P6, R14, R13, R12, R11 ;  /* 0x0000000c0d0e7389 */ /* 0x00006400000c000b */
[----:B01----:R-:W-:Y:S01]  /*26700*/  ENDCOLLECTIVE ;  /* 0x000000000000791b */ /* 0x003fe20003800000 */
.L_x_5752:
        /* <DEDUP_REMOVED lines=23> */
.L_x_5753:
        /* <DEDUP_REMOVED lines=9> */
.L_x_5754:
[----:B------:R-:W-:Y:S01]  /*26910*/  IMAD.MOV.U32 R2, RZ, RZ, R14 ;  /* 0x000000ffff027224 */ /* 0x000fe200078e000e */
[----:B------:R-:W-:Y:S06]  /*26920*/  BRA `(.L_x_5755) ;  /* 0xffffffa400107947 */ /* 0x000fec000383ffff */
.L_x_5623:
[----:B-1----:R1:W2:Y:S02]  /*26930*/  SYNCS.PHASECHK.TRANS64.TRYWAIT P0, [R18+URZ+0x38820], R0 ;  /* 0x03882000120075a7 */ /* 0x0022a4000800017f */
[----:B--2---:R-:W-:Y:S05]  /*26940*/  @!P0 NANOSLEEP.SYNCS 0x989680 ;  /* 0x009896800000895d */ /* 0x004fea0003900000 */
[----:B------:R-:W2:Y:S02]  /*26950*/  @!P0 SYNCS.PHASECHK.TRANS64 P0, [R18+URZ+0x38820], R0 ;  /* 0x03882000120085a7 */ /* 0x000ea4000800007f */
[----:B--2---:R-:W-:Y:S05]  /*26960*/  @!P0 BRA `(.L_x_5623) ;  /* 0xfffffffc00f08947 */ /* 0x004fea000383ffff */
[----:B------:R-:W-:Y:S05]  /*26970*/  BRA `(.L_x_5756) ;  /* 0xffffffa400b87947 */ /* 0x000fea000383ffff */
.L_x_5626:
[----:B-1----:R1:W2:Y:S02]  /*26980*/  SYNCS.PHASECHK.TRANS64.TRYWAIT P0, [R26+URZ+0x38860], R0 ;  /* 0x038860001a0075a7 */ /* 0x0022a4000800017f */
[----:B--2---:R-:W-:Y:S05]  /*26990*/  @!P0 NANOSLEEP.SYNCS 0x989680 ;  /* 0x009896800000895d */ /* 0x004fea0003900000 */
[----:B------:R-:W2:Y:S02]  /*269a0*/  @!P0 SYNCS.PHASECHK.TRANS64 P0, [R26+URZ+0x38860], R0 ;  /* 0x038860001a0085a7 */ /* 0x000ea4000800007f */
[----:B--2---:R-:W-:Y:S05]  /*269b0*/  @!P0 BRA `(.L_x_5626) ;  /* 0xfffffffc00f08947 */ /* 0x004fea000383ffff */
[----:B------:R-:W-:Y:S05]  /*269c0*/  BRA `(.L_x_5757) ;  /* 0xffffffa400c87947 */ /* 0x000fea000383ffff */
.L_x_5627:
        /* <DEDUP_REMOVED lines=8> */
.L_x_5759:
[----:B------:R-:W-:Y:S05]  /*26a50*/  BSYNC B0 ;  /* 0x0000000000007941 */ /* 0x000fea0003800000 */
.L_x_5758:
        /* <DEDUP_REMOVED lines=15> */
.L_x_5760:
        /* <DEDUP_REMOVED lines=39> */
.L_x_5761:
[----:B------:R-:W-:Y:S02]  /*26dc0*/  IMAD.MOV.U32 R13, RZ, RZ, R5 ;  /* 0x000000ffff0d7224 */ /* 0x000fe400078e0005 */
[----:B------:R-:W-:-:S07]  /*26dd0*/  IMAD.MOV.U32 R3, RZ, RZ, R14 ;  /* 0x000000ffff037224 */ /* 0x000fce00078e000e */
[----:B------:R-:W-:Y:S05]  /*26de0*/  WARPSYNC.COLLECTIVE R15, `(.L_x_5762) ;  /* 0x000000000f087348 */ /* 0x000fea0003c00000 */
[----:B------:R0:W1:Y:S02]  /*26df0*/  SHFL.IDX P6, R14, R13, R12, R11 ;  /* 0x0000000c0d0e7389 */ /* 0x00006400000c000b */
[----:B01----:R-:W-:Y:S01]  /*26e00*/  ENDCOLLECTIVE ;  /* 0x000000000000791b */ /* 0x003fe20003800000 */
.L_x_5762:
        /* <DEDUP_REMOVED lines=29> */
.L_x_5763:
[----:B------:R-:W-:Y:S02]  /*26fe0*/  IMAD.MOV.U32 R13, RZ, RZ, R5 ;  /* 0x000000ffff0d7224 */ /* 0x000fe400078e0005 */
[----:B------:R-:W-:-:S07]  /*26ff0*/  IMAD.MOV.U32 R7, RZ, RZ, R14 ;  /* 0x000000ffff077224 */ /* 0x000fce00078e000e */
[----:B------:R-:W-:Y:S05]  /*27000*/  WARPSYNC.COLLECTIVE R15, `(.L_x_5764) ;  /* 0x000000000f087348 */ /* 0x000fea0003c00000 */
[----:B------:R0:W1:Y:S02]  /*27010*/  SHFL.IDX P6, R14, R13, R12, R11 ;  /* 0x0000000c0d0e7389 */ /* 0x00006400000c000b */
[----:B01----:R-:W-:Y:S01]  /*27020*/  ENDCOLLECTIVE ;  /* 0x000000000000791b */ /* 0x003fe20003800000 */
.L_x_5764:
        /* <DEDUP_REMOVED lines=29> */
.L_x_5765:
[----:B------:R-:W-:Y:S02]  /*27200*/  IMAD.MOV.U32 R13, RZ, RZ, R5 ;  /* 0x000000ffff0d7224 */ /* 0x000fe400078e0005 */
[----:B------:R-:W-:-:S07]  /*27210*/  IMAD.MOV.U32 R6, RZ, RZ, R14 ;  /* 0x000000ffff067224 */ /* 0x000fce00078e000e */
[----:B------:R-:W-:Y:S05]  /*27220*/  WARPSYNC.COLLECTIVE R15, `(.L_x_5766) ;  /* 0x000000000f087348 */ /* 0x000fea0003c00000 */
[----:B------:R0:W1:Y:S02]  /*27230*/  SHFL.IDX P6, R14, R13, R12, R11 ;  /* 0x0000000c0d0e7389 */ /* 0x00006400000c000b */
[----:B01----:R-:W-:Y:S01]  /*27240*/  ENDCOLLECTIVE ;  /* 0x000000000000791b */ /* 0x003fe20003800000 */
.L_x_5766:
[----:B------:R-:W-:Y:S01]  /*27250*/  IMAD.MOV.U32 R2, RZ, RZ, R14 ;  /* 0x000000ffff027224 */ /* 0x000fe200078e000e */
[----:B------:R-:W-:Y:S06]  /*27260*/  BRA `(.L_x_5767) ;  /* 0xffffffa400587947 */ /* 0x000fec000383ffff */
.L_x_5634:
[----:B0-----:R0:W1:Y:S02]  /*27270*/  SYNCS.PHASECHK.TRANS64.TRYWAIT P0, [R6+URZ+0x38840], R25 ;  /* 0x03884019060075a7 */ /* 0x001064000800017f */
[----:B-1----:R-:W-:Y:S05]  /*27280*/  @!P0 NANOSLEEP.SYNCS 0x989680 ;  /* 0x009896800000895d */ /* 0x002fea0003900000 */
[----:B------:R-:W1:Y:S02]  /*27290*/  @!P0 SYNCS.PHASECHK.TRANS64 P0, [R6+URZ+0x38840], R25 ;  /* 0x03884019060085a7 */ /* 0x000e64000800007f */
[----:B-1----:R-:W-:Y:S05]  /*272a0*/  @!P0 BRA `(.L_x_5634) ;  /* 0xfffffffc00f08947 */ /* 0x002fea000383ffff */
[----:B------:R-:W-:Y:S05]  /*272b0*/  BRA `(.L_x_5768) ;  /* 0xffffffa800e47947 */ /* 0x000fea000383ffff */
.L_x_5635:
        /* <DEDUP_REMOVED lines=8> */
.L_x_5770:
[----:B------:R-:W-:Y:S05]  /*27340*/  BSYNC B1 ;  /* 0x0000000000017941 */ /* 0x000fea0003800000 */
.L_x_5769:
        /* <DEDUP_REMOVED lines=9> */
.L_x_5771:
[----:B------:R-:W-:Y:S02]  /*273e0*/  IMAD.MOV.U32 R13, RZ, RZ, R26 ;  /* 0x000000ffff0d7224 */ /* 0x000fe400078e001a */
[----:B------:R-:W-:Y:S02]  /*273f0*/  IMAD.MOV.U32 R12, RZ, RZ, 0x1 ;  /* 0x00000001ff0c7424 */ /* 0x000fe400078e00ff */
[----:B------:R-:W-:-:S07]  /*27400*/  IMAD.MOV.U32 R2, RZ, RZ, R14 ;  /* 0x000000ffff027224 */ /* 0x000fce00078e000e */
[----:B------:R-:W-:Y:S05]  /*27410*/  WARPSYNC.COLLECTIVE R15, `(.L_x_5772) ;  /* 0x000000000f087348 */ /* 0x000fea0003c00000 */
[----:B------:R0:W1:Y:S02]  /*27420*/  SHFL.IDX P6, R14, R13, R12, R11 ;  /* 0x0000000c0d0e7389 */ /* 0x00006400000c000b */
[----:B01----:R-:W-:Y:S01]  /*27430*/  ENDCOLLECTIVE ;  /* 0x000000000000791b */ /* 0x003fe20003800000 */
.L_x_5772:
        /* <DEDUP_REMOVED lines=11> */
.L_x_5773:
[----:B------:R-:W-:Y:S02]  /*274f0*/  IMAD.MOV.U32 R13, RZ, RZ, R26 ;  /* 0x000000ffff0d7224 */ /* 0x000fe400078e001a */
[----:B------:R-:W-:Y:S02]  /*27500*/  IMAD.MOV.U32 R12, RZ, RZ, 0x2 ;  /* 0x00000002ff0c7424 */ /* 0x000fe400078e00ff */
[----:B------:R-:W-:-:S07]  /*27510*/  IMAD.MOV.U32 R2, RZ, RZ, R14 ;  /* 0x000000ffff027224 */ /* 0x000fce00078e000e */
[----:B------:R-:W-:Y:S05]  /*27520*/  WARPSYNC.COLLECTIVE R15, `(.L_x_5774) ;  /* 0x000000000f087348 */ /* 0x000fea0003c00000 */
[----:B------:R0:W1:Y:S02]  /*27530*/  SHFL.IDX P6, R14, R13, R12, R11 ;  /* 0x0000000c0d0e7389 */ /* 0x00006400000c000b */
[----:B01----:R-:W-:Y:S01]  /*27540*/  ENDCOLLECTIVE ;  /* 0x000000000000791b */ /* 0x003fe20003800000 */
.L_x_5774:
        /* <DEDUP_REMOVED lines=11> */
.L_x_5775:
[----:B------:R-:W-:Y:S02]  /*27600*/  IMAD.MOV.U32 R13, RZ, RZ, R26 ;  /* 0x000000ffff0d7224 */ /* 0x000fe400078e001a */
[----:B------:R-:W-:Y:S02]  /*27610*/  IMAD.MOV.U32 R12, RZ, RZ, 0x3 ;  /* 0x00000003ff0c7424 */ /* 0x000fe400078e00ff */
[----:B------:R-:W-:-:S07]  /*27620*/  IMAD.MOV.U32 R2, RZ, RZ, R14 ;  /* 0x000000ffff027224 */ /* 0x000fce00078e000e */
[----:B------:R-:W-:Y:S05]  /*27630*/  WARPSYNC.COLLECTIVE R15, `(.L_x_5776) ;  /* 0x000000000f087348 */ /* 0x000fea0003c00000 */
[----:B------:R0:W1:Y:S02]  /*27640*/  SHFL.IDX P6, R14, R13, R12, R11 ;  /* 0x0000000c0d0e7389 */ /* 0x00006400000c000b */
[----:B01----:R-:W-:Y:S01]  /*27650*/  ENDCOLLECTIVE ;  /* 0x000000000000791b */ /* 0x003fe20003800000 */
.L_x_5776:
        /* <DEDUP_REMOVED lines=11> */
.L_x_5777:
[----:B------:R-:W-:Y:S01]  /*27710*/  IMAD.MOV.U32 R2, RZ, RZ, R14 ;  /* 0x000000ffff027224 */ /* 0x000fe200078e000e */
[----:B------:R-:W-:Y:S06]  /*27720*/  BRA `(.L_x_5778) ;  /* 0xffffffa8006c7947 */ /* 0x000fec000383ffff */
.L_x_5640:
[----:B---3--:R3:W4:Y:S02]  /*27730*/  SYNCS.PHASECHK.TRANS64.TRYWAIT P0, [R6+URZ+0x38860], R25 ;  /* 0x03886019060075a7 */ /* 0x008724000800017f */
[----:B----4-:R-:W-:Y:S05]  /*27740*/  @!P0 NANOSLEEP.SYNCS 0x989680 ;  /* 0x009896800000895d */ /* 0x010fea0003900000 */
[----:B------:R-:W4:Y:S02]  /*27750*/  @!P0 SYNCS.PHASECHK.TRANS64 P0, [R6+URZ+0x38860], R25 ;  /* 0x03886019060085a7 */ /* 0x000f24000800007f */
[----:B----4-:R-:W-:Y:S05]  /*27760*/  @!P0 BRA `(.L_x_5640) ;  /* 0xfffffffc00f08947 */ /* 0x010fea000383ffff */
[----:B------:R-:W-:Y:S05]  /*27770*/  BRA `(.L_x_5779) ;  /* 0xffffffa800bc7947 */ /* 0x000fea000383ffff */
.L_x_5641:
[----:B------:R-:W-:Y:S01]  /*27780*/  BSSY B1, `(.L_x_5780) ;  /* 0x0000008000017945 */ /* 0x000fe20003800000 */
[----:B------:R-:W-:Y:S01]  /*27790*/  IMAD.MOV.U32 R13, RZ, RZ, R10 ;  /* 0x000000ffff0d7224 */ /* 0x000fe200078e000a */
[----:B------:R-:W-:Y:S01]  /*277a0*/  MOV R12, RZ ;  /* 0x000000ff000c7202 */ /* 0x000fe20000000f00 */
[----:B------:R-:W-:Y:S02]  /*277b0*/  IMAD.MOV.U32 R11, RZ, RZ, 0x181f ;  /* 0x0000181fff0b7424 */ /* 0x000fe400078e00ff */
[----:B------:R-:W-:-:S07]  /*277c0*/  IMAD.MOV.U32 R15, RZ, RZ, -0x1 ;  /* 0xffffffffff0f7424 */ /* 0x000fce00078e00ff */
[----:B0123--:R-:W-:Y:S05]  /*277d0*/  WARPSYNC.COLLECTIVE R15, `(.L_x_5781) ;  /* 0x000000000f087348 */ /* 0x00ffea0003c00000 */
[----:B------:R4:W0:Y:S02]  /*277e0*/  SHFL.IDX P6, R14, R13, R12, R11 ;  /* 0x0000000c0d0e7389 */ /* 0x00082400000c000b */
[----:B01234-:R-:W-:Y:S01]  /*277f0*/  ENDCOLLECTIVE ;  /* 0x000000000000791b */ /* 0x01ffe20003800000 */
.L_x_5781:
[----:B------:R-:W-:Y:S05]  /*27800*/  BSYNC B1 ;  /* 0x0000000000017941 */ /* 0x000fea0003800000 */
.L_x_5780:
        /* <DEDUP_REMOVED lines=13> */
.L_x_5782:
        /* <DEDUP_REMOVED lines=17> */
.L_x_5783:
        /* <DEDUP_REMOVED lines=16> */
.L_x_5784:
        /* <DEDUP_REMOVED lines=19> */
.L_x_5785:
        /* <DEDUP_REMOVED lines=14> */
.L_x_5786:
        /* <DEDUP_REMOVED lines=16> */
.L_x_5787:
        /* <DEDUP_REMOVED lines=14> */
.L_x_5788:
[----:B------:R-:W-:Y:S05]  /*27ee0*/  BRA `(.L_x_5789) ;  /* 0xffffffa800207947 */ /* 0x000fea000383ffff */
.L_x_5649:
        /* <DEDUP_REMOVED lines=8> */
.L_x_5791:
[----:B------:R-:W-:Y:S05]  /*27f70*/  BSYNC B0 ;  /* 0x0000000000007941 */ /* 0x000fea0003800000 */
.L_x_5790:
        /* <DEDUP_REMOVED lines=9> */
.L_x_5792:
        /* <DEDUP_REMOVED lines=23> */
.L_x_5793:
[----:B------:R-:W-:Y:S01]  /*28180*/  IMAD.MOV.U32 R12, RZ, RZ, 0x2 ;  /* 0x00000002ff0c7424 */ /* 0x000fe200078e00ff */
[----:B------:R-:W-:-:S05]  /*28190*/  SEL R4, R14, RZ, P1 ;  /* 0x000000ff0e047207 */ /* 0x000fca0000800000 */
[----:B------:R-:W-:-:S04]  /*281a0*/  IMAD.IADD R4, R13, 0x1, R4 ;  /* 0x000000010d047824 */ /* 0x000fc800078e0204 */
[----:B------:R-:W-:-:S07]  /*281b0*/  IMAD.MOV.U32 R13, RZ, RZ, R4 ;  /* 0x000000ffff0d7224 */ /* 0x000fce00078e0004 */
[----:B------:R-:W-:Y:S05]  /*281c0*/  WARPSYNC.COLLECTIVE R15, `(.L_x_5794) ;  /* 0x000000000f087348 */ /* 0x000fea0003c00000 */
[----:B------:R0:W1:Y:S02]  /*281d0*/  SHFL.UP P6, R14, R13, R12, R11 ;  /* 0x0400000c0d0e7389 */ /* 0x00006400000c000b */
[----:B01----:R-:W-:Y:S01]  /*281e0*/  ENDCOLLECTIVE ;  /* 0x000000000000791b */ /* 0x003fe20003800000 */
.L_x_5794:
[----:B------:R-:W-:Y:S01]  /*281f0*/  IMAD.MOV.U32 R12, RZ, RZ, 0x4 ;  /* 0x00000004ff0c7424 */ /* 0x000fe200078e00ff */
[----:B------:R-:W-:-:S05]  /*28200*/  SEL R3, R14, RZ, P2 ;  /* 0x000000ff0e037207 */ /* 0x000fca0001000000 */
[----:B------:R-:W-:-:S04]  /*28210*/  IMAD.IADD R2, R4, 0x1, R3 ;  /* 0x0000000104027824 */ /* 0x000fc800078e0203 */
[----:B------:R-:W-:-:S07]  /*28220*/  IMAD.MOV.U32 R13, RZ, RZ, R2 ;  /* 0x000000ffff0d7224 */ /* 0x000fce00078e0002 */
[----:B------:R-:W-:Y:S05]  /*28230*/  WARPSYNC.COLLECTIVE R15, `(.L_x_5795) ;  /* 0x000000000f087348 */ /* 0x000fea0003c00000 */
[----:B------:R0:W1:Y:S02]  /*28240*/  SHFL.UP P6, R14, R13, R12, R11 ;  /* 0x0400000c0d0e7389 */ /* 0x00006400000c000b */
[----:B01----:R-:W-:Y:S01]  /*28250*/  ENDCOLLECTIVE ;  /* 0x000000000000791b */ /* 0x003fe20003800000 */
.L_x_5795:
[----:B------:R-:W-:Y:S01]  /*28260*/  IMAD.MOV.U32 R12, RZ, RZ, 0x8 ;  /* 0x00000008ff0c7424 */ /* 0x000fe200078e00ff */
[----:B------:R-:W-:-:S05]  /*28270*/  SEL R3, R14, RZ, P3 ;  /* 0x000000ff0e037207 */ /* 0x000fca0001800000 */
[----:B------:R-:W-:-:S04]  /*28280*/  IMAD.IADD R3, R2, 0x1, R3 ;  /* 0x0000000102037824 */ /* 0x000fc800078e0203 */
[----:B------:R-:W-:-:S07]  /*28290*/  IMAD.MOV.U32 R13, RZ, RZ, R3 ;  /* 0x000000ffff0d7224 */ /* 0x000fce00078e0003 */
[----:B------:R-:W-:Y:S05]  /*282a0*/  WARPSYNC.COLLECTIVE R15, `(.L_x_5796) ;  /* 0x000000000f087348 */ /* 0x000fea0003c00000 */
[----:B------:R0:W1:Y:S02]  /*282b0*/  SHFL.UP P6, R14, R13, R12, R11 ;  /* 0x0400000c0d0e7389 */ /* 0x00006400000c000b */
[----:B01----:R-:W-:Y:S01]  /*282c0*/  ENDCOLLECTIVE ;  /* 0x000000000000791b */ /* 0x003fe20003800000 */
.L_x_5796:
[----:B------:R-:W-:Y:S01]  /*282d0*/  IMAD.MOV.U32 R12, RZ, RZ, 0x10 ;  /* 0x00000010ff0c7424 */ /* 0x000fe200078e00ff */
[----:B------:R-:W-:-:S05]  /*282e0*/  SEL R4, R14, RZ, P4 ;  /* 0x000000ff0e047207 */ /* 0x000fca0002000000 */
[----:B------:R-:W-:-:S04]  /*282f0*/  IMAD.IADD R4, R3, 0x1, R4 ;  /* 0x0000000103047824 */ /* 0x000fc800078e0204 */
[----:B------:R-:W-:-:S07]  /*28300*/  IMAD.MOV.U32 R13, RZ, RZ, R4 ;  /* 0x000000ffff0d7224 */ /* 0x000fce00078e0004 */
[----:B------:R-:W-:Y:S05]  /*28310*/  WARPSYNC.COLLECTIVE R15, `(.L_x_5797) ;  /* 0x000000000f087348 */ /* 0x000fea0003c00000 */
[----:B------:R0:W1:Y:S02]  /*28320*/  SHFL.UP P6, R14, R13, R12, R11 ;  /* 0x0400000c0d0e7389 */ /* 0x00006400000c000b */
[----:B01----:R-:W-:Y:S01]  /*28330*/  ENDCOLLECTIVE ;  /* 0x000000000000791b */ /* 0x003fe20003800000 */
.L_x_5797:
        /* <DEDUP_REMOVED lines=8> */
.L_x_5798:
[----:B------:R-:W-:Y:S05]  /*283c0*/  BRA `(.L_x_5799) ;  /* 0xffffffa800bc7947 */ /* 0x000fea000383ffff */
.L_x_5652:
[----:B------:R-:W-:Y:S01]  /*283d0*/  BSSY B0, `(.L_x_5800) ;  /* 0x0000007000007945 */ /* 0x000fe20003800000 */
[----:B------:R-:W-:Y:S02]  /*283e0*/  IMAD.MOV.U32 R12, RZ, RZ, 0x1 ;  /* 0x00000001ff0c7424 */ /* 0x000fe400078e00ff */
[----:B------:R-:W-:Y:S02]  /*283f0*/  IMAD.MOV.U32 R11, RZ, RZ, RZ ;  /* 0x000000ffff0b7224 */ /* 0x000fe400078e00ff */
[----:B------:R-:W-:-:S07]  /*28400*/  IMAD.MOV.U32 R15, RZ, RZ, -0x1 ;  /* 0xffffffffff0f7424 */ /* 0x000fce00078e00ff */
[----:B------:R-:W-:Y:S05]  /*28410*/  WARPSYNC.COLLECTIVE R15, `(.L_x_5801) ;  /* 0x000000000f087348 */ /* 0x000fea0003c00000 */
[----:B------:R0:W1:Y:S02]  /*28420*/  SHFL.UP P6, R14, R13, R12, R11 ;  /* 0x0400000c0d0e7389 */ /* 0x00006400000c000b */
[----:B01----:R-:W-:Y:S01]  /*28430*/  ENDCOLLECTIVE ;  /* 0x000000000000791b */ /* 0x003fe20003800000 */
.L_x_5801:
[----:B------:R-:W-:Y:S05]  /*28440*/  BSYNC B0 ;  /* 0x0000000000007941 */ /* 0x000fea0003800000 */
.L_x_5800:
        /* <DEDUP_REMOVED lines=8> */
.L_x_5802:
[----:B------:R-:W-:Y:S01]  /*284d0*/  IMAD.MOV.U32 R12, RZ, RZ, 0x4 ;  /* 0x00000004ff0c7424 */ /* 0x000fe200078e00ff */
[----:B------:R-:W-:-:S05]  /*284e0*/  SEL R2, R14, RZ, P2 ;  /* 0x000000ff0e027207 */ /* 0x000fca0001000000 */
[----:B------:R-:W-:-:S04]  /*284f0*/  IMAD.IADD R2, R13, 0x1, R2 ;  /* 0x000000010d027824 */ /* 0x000fc800078e0202 */
[----:B------:R-:W-:-:S07]  /*28500*/  IMAD.MOV.U32 R13, RZ, RZ, R2 ;  /* 0x000000ffff0d7224 */ /* 0x000fce00078e0002 */
[----:B------:R-:W-:Y:S05]  /*28510*/  WARPSYNC.COLLECTIVE R15, `(.L_x_5803) ;  /* 0x000000000f087348 */ /* 0x000fea0003c00000 */
[----:B------:R0:W1:Y:S02]  /*28520*/  SHFL.UP P6, R14, R13, R12, R11 ;  /* 0x0400000c0d0e7389 */ /* 0x00006400000c000b */
[----:B01----:R-:W-:Y:S01]  /*28530*/  ENDCOLLECTIVE ;  /* 0x000000000000791b */ /* 0x003fe20003800000 */
.L_x_5803:
[----:B------:R-:W-:Y:S01]  /*28540*/  IMAD.MOV.U32 R12, RZ, RZ, 0x8 ;  /* 0x00000008ff0c7424 */ /* 0x000fe200078e00ff */
[----:B------:R-:W-:-:S05]  /*28550*/  SEL R3, R14, RZ, P3 ;  /* 0x000000ff0e037207 */ /* 0x000fca0001800000 */
[----:B------:R-:W-:-:S04]  /*28560*/  IMAD.IADD R3, R2, 0x1, R3 ;  /* 0x0000000102037824 */ /* 0x000fc800078e0203 */
[----:B------:R-:W-:-:S07]  /*28570*/  IMAD.MOV.U32 R13, RZ, RZ, R3 ;  /* 0x000000ffff0d7224 */ /* 0x000fce00078e0003 */
[----:B------:R-:W-:Y:S05]  /*28580*/  WARPSYNC.COLLECTIVE R15, `(.L_x_5804) ;  /* 0x000000000f087348 */ /* 0x000fea0003c00000 */
[----:B------:R0:W1:Y:S02]  /*28590*/  SHFL.UP P6, R14, R13, R12, R11 ;  /* 0x0400000c0d0e7389 */ /* 0x00006400000c000b */
[----:B01----:R-:W-:Y:S01]  /*285a0*/  ENDCOLLECTIVE ;  /* 0x000000000000791b */ /* 0x003fe20003800000 */
.L_x_5804:
[----:B------:R-:W-:Y:S01]  /*285b0*/  IMAD.MOV.U32 R12, RZ, RZ, 0x10 ;  /* 0x00000010ff0c7424 */ /* 0x000fe200078e00ff */
[----:B------:R-:W-:-:S05]  /*285c0*/  SEL R4, R14, RZ, P4 ;  /* 0x000000ff0e047207 */ /* 0x000fca0002000000 */
[----:B------:R-:W-:-:S04]  /*285d0*/  IMAD.IADD R4, R3, 0x1, R4 ;  /* 0x0000000103047824 */ /* 0x000fc800078e0204 */
[----:B------:R-:W-:-:S07]  /*285e0*/  IMAD.MOV.U32 R13, RZ, RZ, R4 ;  /* 0x000000ffff0d7224 */ /* 0x000fce00078e0004 */
[----:B------:R-:W-:Y:S05]  /*285f0*/  WARPSYNC.COLLECTIVE R15, `(.L_x_5805) ;  /* 0x000000000f087348 */ /* 0x000fea0003c00000 */
[----:B------:R0:W1:Y:S02]  /*28600*/  SHFL.UP P6, R14, R13, R12, R11 ;  /* 0x0400000c0d0e7389 */ /* 0x00006400000c000b */
[----:B01----:R-:W-:Y:S01]  /*28610*/  ENDCOLLECTIVE ;  /* 0x000000000000791b */ /* 0x003fe20003800000 */
.L_x_5805:
        /* <DEDUP_REMOVED lines=8> */
.L_x_5806:
[----:B------:R-:W-:Y:S05]  /*286a0*/  BRA `(.L_x_5807) ;  /* 0xffffffa800a87947 */ /* 0x000fea000383ffff */
.L_x_5654:
[----:B------:R-:W-:Y:S01]  /*286b0*/  BSSY B0, `(.L_x_5808) ;  /* 0x0000006000007945 */ /* 0x000fe20003800000 */
[----:B------:R-:W-:Y:S01]  /*286c0*/  PLOP3.LUT P6, PT, P6, PT, PT, 0x8, 0x0 ;  /* 0x000000000000781c */ /* 0x000fe200037ce170 */
[----:B------:R-:W-:-:S12]  /*286d0*/  IMAD.MOV.U32 R15, RZ, RZ, -0x1 ;  /* 0xffffffffff0f7424 */ /* 0x000fd800078e00ff */
[----:B0-----:R-:W-:Y:S05]  /*286e0*/  WARPSYNC.COLLECTIVE R15, `(.L_x_5809) ;  /* 0x000000000f087348 */ /* 0x001fea0003c00000 */
[----:B------:R-:W-:Y:S01]  /*286f0*/  VOTE.ANY R14, PT, P6 ;  /* 0x00000000000e7806 */ /* 0x000fe200030e0100 */
[----:B0-----:R-:W-:Y:S06]  /*28700*/  ENDCOLLECTIVE ;  /* 0x000000000000791b */ /* 0x001fec0003800000 */
.L_x_5809:
[----:B------:R-:W-:Y:S05]  /*28710*/  BSYNC B0 ;  /* 0x0000000000007941 */ /* 0x000fea0003800000 */
.L_x_5808:
        /* <DEDUP_REMOVED lines=10> */
.L_x_5810:
[----:B------:R-:W-:Y:S02]  /*287c0*/  IMAD.MOV.U32 R13, RZ, RZ, R5 ;  /* 0x000000ffff0d7224 */ /* 0x000fe400078e0005 */
[----:B------:R-:W-:-:S07]  /*287d0*/  IMAD.MOV.U32 R25, RZ, RZ, R14 ;  /* 0x000000ffff197224 */ /* 0x000fce00078e000e */
[----:B------:R-:W-:Y:S05]  /*287e0*/  WARPSYNC.COLLECTIVE R15, `(.L_x_5811) ;  /* 0x000000000f087348 */ /* 0x000fea0003c00000 */
[----:B------:R0:W1:Y:S02]  /*287f0*/  SHFL.IDX P6, R14, R13, R12, R11 ;  /* 0x0000000c0d0e7389 */ /* 0x00006400000c000b */
[----:B01----:R-:W-:Y:S01]  /*28800*/  ENDCOLLECTIVE ;  /* 0x000000000000791b */ /* 0x003fe20003800000 */
.L_x_5811:
[----:B------:R-:W-:Y:S01]  /*28810*/  IMAD.MOV.U32 R5, RZ, RZ, R14 ;  /* 0x000000ffff057224 */ /* 0x000fe200078e000e */
[----:B------:R-:W-:Y:S06]  /*28820*/  BRA `(.L_x_5812) ;  /* 0xffffffa800887947 */ /* 0x000fec000383ffff */
.L_x_5656:
[----:B------:R-:W-:Y:S01]  /*28830*/  BSSY B0, `(.L_x_5813) ;  /* 0x0000007000007945 */ /* 0x000fe20003800000 */
[----:B------:R-:W-:Y:S02]  /*28840*/  IMAD.MOV.U32 R13, RZ, RZ, R2 ;  /* 0x000000ffff0d7224 */ /* 0x000fe400078e0002 */
[----:B------:R-:W-:Y:S02]  /*28850*/  IMAD.MOV.U32 R11, RZ, RZ, 0x1f ;  /* 0x0000001fff0b7424 */ /* 0x000fe400078e00ff */
[----:B------:R-:W-:-:S07]  /*28860*/  IMAD.MOV.U32 R15, RZ, RZ, -0x1 ;  /* 0xffffffffff0f7424 */ /* 0x000fce00078e00ff */
[----:B0123--:R-:W-:Y:S05]  /*28870*/  WARPSYNC.COLLECTIVE R15, `(.L_x_5814) ;  /* 0x000000000f087348 */ /* 0x00ffea0003c00000 */
[----:B------:R4:W0:Y:S02]  /*28880*/  SHFL.IDX P6, R14, R13, R12, R11 ;  /* 0x0000000c0d0e7389 */ /* 0x00082400000c000b */
[----:B01234-:R-:W-:Y:S01]  /*28890*/  ENDCOLLECTIVE ;  /* 0x000000000000791b */ /* 0x01ffe20003800000 */
.L_x_5814:
[----:B------:R-:W-:Y:S05]  /*288a0*/  BSYNC B0 ;  /* 0x0000000000007941 */ /* 0x000fea0003800000 */
.L_x_5813:
[----:B------:R-:W-:Y:S01]  /*288b0*/  IMAD.MOV.U32 R24, RZ, RZ, R14 ;  /* 0x000000ffff187224 */ /* 0x000fe200078e000e */
[----:B------:R-:W-:Y:S06]  /*288c0*/  BRA `(.L_x_5655) ;  /* 0xffffffa800787947 */ /* 0x000fec000383ffff */
.L_x_5662:
[----:B0-----:R0:W1:Y:S02]  /*288d0*/  SYNCS.PHASECHK.TRANS64.TRYWAIT P0, [R7+URZ+0x38820], R0 ;  /* 0x03882000070075a7 */ /* 0x001064000800017f */
[----:B-1----:R-:W-:Y:S05]  /*288e0*/  @!P0 NANOSLEEP.SYNCS 0x989680 ;  /* 0x009896800000895d */ /* 0x002fea0003900000 */
[----:B------:R-:W1:Y:S02]  /*288f0*/  @!P0 SYNCS.PHASECHK.TRANS64 P0, [R7+URZ+0x38820], R0 ;  /* 0x03882000070085a7 */ /* 0x000e64000800007f */
[----:B-1----:R-:W-:Y:S05]  /*28900*/  @!P0 BRA `(.L_x_5662) ;  /* 0xfffffffc00f08947 */ /* 0x002fea000383ffff */
[----:B------:R-:W-:Y:S05]  /*28910*/  BRA `(.L_x_5815) ;  /* 0xffffffb000d47947 */ /* 0x000fea000383ffff */
.L_x_5663:
        /* <DEDUP_REMOVED lines=8> */
[----:B0-23--:R-:W-:Y:S05]  /*289a0*/  WARPSYNC.COLLECTIVE R15, `(.L_x_5817) ;  /* 0x000000000f087348 */ /* 0x00dfea0003c00000 */
[----:B------:R1:W4:Y:S02]  /*289b0*/  SHFL.IDX P6, R14, R13, R12, R11 ;  /* 0x0000000c0d0e7389 */ /* 0x00032400000c000b */
[----:B01234-:R-:W-:Y:S01]  /*289c0*/  ENDCOLLECTIVE ;  /* 0x000000000000791b */ /* 0x01ffe20003800000 */
.L_x_5817:
[----:B------:R-:W-:Y:S05]  /*289d0*/  BSYNC B0 ;  /* 0x0000000000007941 */ /* 0x000fea0003800000 */
.L_x_5816:
[----:B------:R-:W-:Y:S05]  /*289e0*/  BRA `(.L_x_5818) ;  /* 0xffffffb000bc7947 */ /* 0x000fea000383ffff */
.L_x_5664:
[----:B------:R-:W-:Y:S01]  /*289f0*/  BSSY B0, `(.L_x_5819) ;  /* 0x0000006000007945 */ /* 0x000fe20003800000 */
[----:B------:R-:W-:-:S07]  /*28a00*/  IMAD.MOV.U32 R15, RZ, RZ, -0x1 ;  /* 0xffffffffff0f7424 */ /* 0x000fce00078e00ff */
[----:B0-23--:R-:W-:Y:S05]  /*28a10*/  WARPSYNC.COLLECTIVE R15, `(.L_x_5820) ;  /* 0x000000000f0c7348 */ /* 0x00dfea0003c00000 */
[----:B------:R-:W-:Y:S02]  /*28a20*/  ELECT P6, UR62, PT ;  /* 0x00000000003e782f */ /* 0x000fe400038c0000 */
[----:B------:R-:W-:Y:S01]  /*28a30*/  MOV R14, UR62 ;  /* 0x0000003e000e7c02 */ /* 0x000fe20008000f00 */
[----:B0-23--:R-:W-:Y:S10]  /*28a40*/  ENDCOLLECTIVE ;  /* 0x000000000000791b */ /* 0x00dff40003800000 */
.L_x_5820:
[----:B------:R-:W-:Y:S05]  /*28a50*/  BSYNC B0 ;  /* 0x0000000000007941 */ /* 0x000fea0003800000 */
.L_x_5819:
[----:B------:R-:W-:Y:S05]  /*28a60*/  BRA `(.L_x_5821) ;  /* 0xffffffb000b07947 */ /* 0x000fea000383ffff */
.L_x_5666:
[----:B0-----:R0:W1:Y:S02]  /*28a70*/  SYNCS.PHASECHK.TRANS64.TRYWAIT P1, [R5+URZ+0x38840], R0 ;  /* 0x03884000050075a7 */ /* 0x001064000802017f */
[----:B-1----:R-:W-:Y:S05]  /*28a80*/  @!P1 NANOSLEEP.SYNCS 0x989680 ;  /* 0x009896800000995d */ /* 0x002fea0003900000 */
[----:B------:R-:W1:Y:S02]  /*28a90*/  @!P1 SYNCS.PHASECHK.TRANS64 P1, [R5+URZ+0x38840], R0 ;  /* 0x03884000050095a7 */ /* 0x000e64000802007f */
[----:B-1----:R-:W-:Y:S05]  /*28aa0*/  @!P1 BRA `(.L_x_5666) ;  /* 0xfffffffc00f09947 */ /* 0x002fea000383ffff */
[----:B------:R-:W-:Y:S05]  /*28ab0*/  BRA `(.L_x_5822) ;  /* 0xffffffb000d07947 */ /* 0x000fea000383ffff */
.L_x_5668:
[----:B-1----:R1:W4:Y:S02]  /*28ac0*/  SYNCS.PHASECHK.TRANS64.TRYWAIT P1, [R3+URZ+0x38840], R2 ;  /* 0x03884002030075a7 */ /* 0x002324000802017f */
[----:B----4-:R-:W-:Y:S05]  /*28ad0*/  @!P1 NANOSLEEP.SYNCS 0x989680 ;  /* 0x009896800000995d */ /* 0x010fea0003900000 */
[----:B------:R-:W4:Y:S02]  /*28ae0*/  @!P1 SYNCS.PHASECHK.TRANS64 P1, [R3+URZ+0x38840], R2 ;  /* 0x03884002030095a7 */ /* 0x000f24000802007f */
[----:B----4-:R-:W-:Y:S05]  /*28af0*/  @!P1 BRA `(.L_x_5668) ;  /* 0xfffffffc00f09947 */ /* 0x010fea000383ffff */
[----:B------:R-:W-:Y:S05]  /*28b00*/  BRA `(.L_x_5823) ;  /* 0xffffffb000dc7947 */ /* 0x000fea000383ffff */
.L_x_5670:
[----:B----4-:R4:W0:Y:S02]  /*28b10*/  SYNCS.PHASECHK.TRANS64.TRYWAIT P1, [R5+URZ+0x38860], R0 ;  /* 0x03886000050075a7 */ /* 0x010824000802017f */
[----:B0-----:R-:W-:Y:S05]  /*28b20*/  @!P1 NANOSLEEP.SYNCS 0x989680 ;  /* 0x009896800000995d */ /* 0x001fea0003900000 */
[----:B------:R-:W0:Y:S02]  /*28b30*/  @!P1 SYNCS.PHASECHK.TRANS64 P1, [R5+URZ+0x38860], R0 ;  /* 0x03886000050095a7 */ /* 0x000e24000802007f */
[----:B0-----:R-:W-:Y:S05]  /*28b40*/  @!P1 BRA `(.L_x_5670) ;  /* 0xfffffffc00f09947 */ /* 0x001fea000383ffff */
[----:B------:R-:W-:Y:S05]  /*28b50*/  BRA `(.L_x_5824) ;  /* 0xffffffb000d87947 */ /* 0x000fea000383ffff */
.L_x_5825:
        /* <DEDUP_REMOVED lines=10> */
.L_x_5846:


//--------------------- .nv.global.init           --------------------------
	.section	.nv.global.init,"aw",@progbits
.nv.global.init:
	.type		$str$23,@object
	.size		$str$23,($str$24 - $str$23)
$str$23:
        /*0000*/ 	.byte	0x28, 0x61, 0x64, 0x64, 0x72, 0x65, 0x73, 0x73, 0x20, 0x26, 0x20, 0x6d, 0x61, 0x73, 0x6b, 0x29
        /*0010*/ 	.byte	0x20, 0x3d, 0x3d, 0x20, 0x30, 0x00
	.type		$str$24,@object
	.size		$str$24,(__unnamed_4 - $str$24)
$str$24:
        /*0016*/ 	.byte	0x2f, 0x74, 0x6d, 0x70, 0x2f, 0x6f, 0x73, 0x73, 0x5f, 0x6b, 0x65, 0x72, 0x6e, 0x65, 0x6c, 0x73
        /*0026*/ 	.byte	0x5f, 0x73, 0x72, 0x63, 0x2f, 0x66, 0x6c, 0x61, 0x73, 0x68, 0x5f, 0x61, 0x74, 0x74, 0x65, 0x6e
        /*0036*/ 	.byte	0x74, 0x69, 0x6f, 0x6e, 0x2f, 0x63, 0x73, 0x72, 0x63, 0x2f, 0x63, 0x75, 0x74, 0x6c, 0x61, 0x73
        /*0046*/ 	.byte	0x73, 0x2f, 0x69, 0x6e, 0x63, 0x6c, 0x75, 0x64, 0x65, 0x2f, 0x63, 0x75, 0x74, 0x65, 0x2f, 0x70
        /*0056*/ 	.byte	0x6f, 0x69, 0x6e, 0x74, 0x65, 0x72, 0x5f, 0x66, 0x6c, 0x61, 0x67, 0x67, 0x65, 0x64, 0x2e, 0x68
        /*0066*/ 	.byte	0x70, 0x70, 0x00
	.type		__unnamed_4,@object
	.size		__unnamed_4,(__unnamed_5 - __unnamed_4)
__unnamed_4:
        /* <DEDUP_REMOVED lines=24> */
	.type		__unnamed_5,@object
	.size		__unnamed_5,(__unnamed_6 - __unnamed_5)
__unnamed_5:
        /* <DEDUP_REMOVED lines=23> */
        /*0355*/ 	.byte	0x43, 0x3c, 0x34, 0x30, 0x39, 0x36, 0x3e, 0x3e, 0x3e, 0x3e, 0x3e, 0x20, 0x26, 0x5d, 0x00
	.type		__unnamed_6,@object
	.size		__unnamed_6,(__unnamed_1 - __unnamed_6)
__unnamed_6:
        /* <DEDUP_REMOVED lines=28> */
        /*0524*/ 	.byte	0x3e, 0x3e, 0x3e, 0x3e, 0x3e, 0x5d, 0x00
	.type		__unnamed_1,@object
	.size		__unnamed_1,(__unnamed_3 - __unnamed_1)
__unnamed_1:
        /* <DEDUP_REMOVED lines=28> */
        /*06eb*/ 	.byte	0x3e, 0x3e, 0x3e, 0x3e, 0x3e, 0x20, 0x26, 0x5d, 0x00
	.type		__unnamed_3,@object
	.size		__unnamed_3,(__unnamed_2 - __unnamed_3)
__unnamed_3:
        /* <DEDUP_REMOVED lines=28> */
        /*08b4*/ 	.byte	0x32, 0x37, 0x36, 0x38, 0x3e, 0x3e, 0x3e, 0x3e, 0x3e, 0x5d, 0x00
	.type		__unnamed_2,@object
	.size		__unnamed_2,(.L_1 - __unnamed_2)
__unnamed_2:
        /* <DEDUP_REMOVED lines=29> */
.L_1:


//--------------------- .nv.shared._ZN7cutlass13device_kernelIN5flash11enable_sm90INS1_16FlashAttnFwdSm90INS1_25CollectiveMainloopFwdSm90ILi2EN4cute5tupleIJNS5_1CILi1EEES8_S8_EEENS6_IJNS7_ILi64EEESA_SA_EEELi512ENS_6half_tEfNS_4arch4Sm90ELb0ELb0ELb1ELb0ELb1ELb0ELb0ELb0ELb0ELb1ELb1ELb0EEENS1_21CollectiveEpilogueFwdINS6_IJSA_NS7_ILi512EEESA_EEES9_SC_SE_Li256ELb0ELb1ELb1ELb0EEENS1_19SingleTileSchedulerILb0ELb1ELb1ELi64EEEEEEEEEvNT_6ParamsE --------------------------
	.section	.nv.shared._ZN7cutlass13device_kernelIN5flash11enable_sm90INS1_16FlashAttnFwdSm90INS1_25CollectiveMainloopFwdSm90ILi2EN4cute5tupleIJNS5_1CILi1EEES8_S8_EEENS6_IJNS7_ILi64EEESA_SA_EEELi512ENS_6half_tEfNS_4arch4Sm90ELb0ELb0ELb1ELb0ELb1ELb0ELb0ELb0ELb0ELb1ELb1ELb0EEENS1_21CollectiveEpilogueFwdINS6_IJSA_NS7_ILi512EEESA_EEES9_SC_SE_Li256ELb0ELb1ELb1ELb0EEENS1_19SingleTileSchedulerILb0ELb1ELb1ELi64EEEEEEEEEvNT_6ParamsE,"aw",@nobits
	.sectionflags	@""
	.align	16
	.zero		1024


//--------------------- .nv.shared.reserved.0     --------------------------
	.section	.nv.shared.reserved.0,"aw",@nobits
	.weak		__nv_reservedSMEM_offset_0_alias
	.size		__nv_reservedSMEM_offset_0_alias, 0, 0
	.other		__nv_reservedSMEM_offset_0_alias,@"STO_CUDA_RESERVED_SHARED STV_DEFAULT"
__nv_reservedSMEM_offset_0_alias:
	.zero		0


//--------------------- .nv.global                --------------------------
	.section	.nv.global,"aw",@nobits
.nv.global:
	.type		_ZN89_INTERNAL_283f6ab4_53_flash_fwd_hdim64_512_fp16_paged_split_softcap_sm90_cu_49158569_34164cute1_E,@object
	.size		_ZN89_INTERNAL_283f6ab4_53_flash_fwd_hdim64_512_fp16_paged_split_softcap_sm90_cu_49158569_34164cute1_E,(_ZN89_INTERNAL_283f6ab4_53_flash_fwd_hdim64_512_fp16_paged_split_softcap_sm90_cu_49158569_34164cuda3std3__45__cpo6cbeginE - _ZN89_INTERNAL_283f6ab4_53_flash_fwd_hdim64_512_fp16_paged_split_softcap_sm90_cu_49158569_34164cute1_E)
_ZN89_INTERNAL_283f6ab4_53_flash_fwd_hdim64_512_fp16_paged_split_softcap_sm90_cu_49158569_34164cute1_E:
	.zero		1
	.type		_ZN89_INTERNAL_283f6ab4_53_flash_fwd_hdim64_512_fp16_paged_split_softcap_sm90_cu_49158569_34164cuda3std3__45__cpo6cbeginE,@object
	.size		_ZN89_INTERNAL_283f6ab4_53_flash_fwd_hdim64_512_fp16_paged_split_softcap_sm90_cu_49158569_34164cuda3std3__45__cpo6cbeginE,(_ZN89_INTERNAL_283f6ab4_53_flash_fwd_hdim64_512_fp16_paged_split_softcap_sm90_cu_49158569_34164cuda3std3__48in_placeE - _ZN89_INTERNAL_283f6ab4_53_flash_fwd_hdim64_512_fp16_paged_split_softcap_sm90_cu_49158569_34164cuda3std3__45__cpo6cbeginE)
_ZN89_INTERNAL_283f6ab4_53_flash_fwd_hdim64_512_fp16_paged_split_softcap_sm90_cu_49158569_34164cuda3std3__45__cpo6cbeginE:
	.zero		1
	.type		_ZN89_INTERNAL_283f6ab4_53_flash_fwd_hdim64_512_fp16_paged_split_softcap_sm90_cu_49158569_34164cuda3std3__48in_placeE,@object
	.size		_ZN89_INTERNAL_283f6ab4_53_flash_fwd_hdim64_512_fp16_paged_split_softcap_sm90_cu_49158569_34164cuda3std3__48in_placeE,(_ZN89_INTERNAL_283f6ab4_53_flash_fwd_hdim64_512_fp16_paged_split_softcap_sm90_cu_49158569_34164cuda3std6ranges3__45__cpo9iter_moveE - _ZN89_INTERNAL_283f6ab4_53_flash_fwd_hdim64_512_fp16_paged_split_softcap_sm90_cu_49158569_34164cuda3std3__48in_placeE)
_ZN89_INTERNAL_283f6ab4_53_flash_fwd_hdim64_512_fp16_paged_split_softcap_sm90_cu_49158569_34164cuda3std3__48in_placeE:
	.zero		1
	.type		_ZN89_INTERNAL_283f6ab4_53_flash_fwd_hdim64_512_fp16_paged_split_softcap_sm90_cu_49158569_34164cuda3std6ranges3__45__cpo9iter_moveE,@object
	.size		_ZN89_INTERNAL_283f6ab4_53_flash_fwd_hdim64_512_fp16_paged_split_softcap_sm90_cu_49158569_34164cuda3std6ranges3__45__cpo9iter_moveE,(_ZN89_INTERNAL_283f6ab4_53_flash_fwd_hdim64_512_fp16_paged_split_softcap_sm90_cu_49158569_34164cuda3std3__45__cpo5beginE - _ZN89_INTERNAL_283f6ab4_53_flash_fwd_hdim64_512_fp16_paged_split_softcap_sm90_cu_49158569_34164cuda3std6ranges3__45__cpo9iter_moveE)
_ZN89_INTERNAL_283f6ab4_53_flash_fwd_hdim64_512_fp16_paged_split_softcap_sm90_cu_49158569_34164cuda3std6ranges3__45__cpo9iter_moveE:
	.zero		1
	.type		_ZN89_INTERNAL_283f6ab4_53_flash_fwd_hdim64_512_fp16_paged_split_softcap_sm90_cu_49158569_34164cuda3std3__45__cpo5beginE,@object
	.size		_ZN89_INTERNAL_283f6ab4_53_flash_fwd_hdim64_512_fp16_paged_split_softcap_sm90_cu_49158569_34164cuda3std3__45__cpo5beginE,(_ZN89_INTERNAL_283f6ab4_53_flash_fwd_hdim64_512_fp16_paged_split_softcap_sm90_cu_49158569_34164cuda3std3__491_GLOBAL__N__283f6ab4_53_flash_fwd_hdim64_512_fp16_paged_split_softcap_sm90_cu_49158569_34166ignoreE - _ZN89_INTERNAL_283f6ab4_53_flash_fwd_hdim64_512_fp16_paged_split_softcap_sm90_cu_49158569_34164cuda3std3__45__cpo5beginE)
_ZN89_INTERNAL_283f6ab4_53_flash_fwd_hdim64_512_fp16_paged_split_softcap_sm90_cu_49158569_34164cuda3std3__45__cpo5beginE:
	.zero		1
	.type		_ZN89_INTERNAL_283f6ab4_53_flash_fwd_hdim64_512_fp16_paged_split_softcap_sm90_cu_49158569_34164cuda3std3__491_GLOBAL__N__283f6ab4_53_flash_fwd_hdim64_512_fp16_paged_split_softcap_sm90_cu_49158569_34166ignoreE,@object
	.size		_ZN89_INTERNAL_283f6ab4_53_flash_fwd_hdim64_512_fp16_paged_split_softcap_sm90_cu_49158569_34164cuda3std3__491_GLOBAL__N__283f6ab4_53_flash_fwd_hdim64_512_fp16_paged_split_softcap_sm90_cu_49158569_34166ignoreE,(_ZN89_INTERNAL_283f6ab4_53_flash_fwd_hdim64_512_fp16_paged_split_softcap_sm90_cu_49158569_34164cute7productE - _ZN89_INTERNAL_283f6ab4_53_flash_fwd_hdim64_512_fp16_paged_split_softcap_sm90_cu_49158569_34164cuda3std3__491_GLOBAL__N__283f6ab4_53_flash_fwd_hdim64_512_fp16_paged_split_softcap_sm90_cu_49158569_34166ignoreE)
_ZN89_INTERNAL_283f6ab4_53_flash_fwd_hdim64_512_fp16_paged_split_softcap_sm90_cu_49158569_34164cuda3std3__491_GLOBAL__N__283f6ab4_53_flash_fwd_hdim64_512_fp16_paged_split_softcap_sm90_cu_49158569_34166ignoreE:
	.zero		1
	.type		_ZN89_INTERNAL_283f6ab4_53_flash_fwd_hdim64_512_fp16_paged_split_softcap_sm90_cu_49158569_34164cute7productE,@object
	.size		_ZN89_INTERNAL_283f6ab4_53_flash_fwd_hdim64_512_fp16_paged_split_softcap_sm90_cu_49158569_34164cute7productE,(_ZN89_INTERNAL_283f6ab4_53_flash_fwd_hdim64_512_fp16_paged_split_softcap_sm90_cu_49158569_34164cuda3std3__45__cpo3endE - _ZN89_INTERNAL_283f6ab4_53_flash_fwd_hdim64_512_fp16_paged_split_softcap_sm90_cu_49158569_34164cute7productE)
_ZN89_INTERNAL_283f6ab4_53_flash_fwd_hdim64_512_fp16_paged_split_softcap_sm90_cu_49158569_34164cute7productE:
	.zero		1
	.type		_ZN89_INTERNAL_283f6ab4_53_flash_fwd_hdim64_512_fp16_paged_split_softcap_sm90_cu_49158569_34164cuda3std3__45__cpo3endE,@object
	.size		_ZN89_INTERNAL_283f6ab4_53_flash_fwd_hdim64_512_fp16_paged_split_softcap_sm90_cu_49158569_34164cuda3std3__45__cpo3endE,(_ZN89_INTERNAL_283f6ab4_53_flash_fwd_hdim64_512_fp16_paged_split_softcap_sm90_cu_49158569_34164cuda3std3__419piecewise_constructE - _ZN89_INTERNAL_283f6ab4_53_flash_fwd_hdim64_512_fp16_paged_split_softcap_sm90_cu_49158569_34164cuda3std3__45__cpo3endE)
_ZN89_INTERNAL_283f6ab4_53_flash_fwd_hdim64_512_fp16_paged_split_softcap_sm90_cu_49158569_34164cuda3std3__45__cpo3endE:
	.zero		1
	.type		_ZN89_INTERNAL_283f6ab4_53_flash_fwd_hdim64_512_fp16_paged_split_softcap_sm90_cu_49158569_34164cuda3std3__419piecewise_constructE,@object
	.size		_ZN89_INTERNAL_283f6ab4_53_flash_fwd_hdim64_512_fp16_paged_split_softcap_sm90_cu_49158569_34164cuda3std3__419piecewise_constructE,(_ZN89_INTERNAL_283f6ab4_53_flash_fwd_hdim64_512_fp16_paged_split_softcap_sm90_cu_49158569_34164cuda3std3__45__cpo4cendE - _ZN89_INTERNAL_283f6ab4_53_flash_fwd_hdim64_512_fp16_paged_split_softcap_sm90_cu_49158569_34164cuda3std3__419piecewise_constructE)
_ZN89_INTERNAL_283f6ab4_53_flash_fwd_hdim64_512_fp16_paged_split_softcap_sm90_cu_49158569_34164cuda3std3__419piecewise_constructE:
	.zero		1
	.type		_ZN89_INTERNAL_283f6ab4_53_flash_fwd_hdim64_512_fp16_paged_split_softcap_sm90_cu_49158569_34164cuda3std3__45__cpo4cendE,@object
	.size		_ZN89_INTERNAL_283f6ab4_53_flash_fwd_hdim64_512_fp16_paged_split_softcap_sm90_cu_49158569_34164cuda3std3__45__cpo4cendE,(_ZN89_INTERNAL_283f6ab4_53_flash_fwd_hdim64_512_fp16_paged_split_softcap_sm90_cu_49158569_34164cuda3std6ranges3__45__cpo4swapE - _ZN89_INTERNAL_283f6ab4_53_flash_fwd_hdim64_512_fp16_paged_split_softcap_sm90_cu_49158569_34164cuda3std3__45__cpo4cendE)
_ZN89_INTERNAL_283f6ab4_53_flash_fwd_hdim64_512_fp16_paged_split_softcap_sm90_cu_49158569_34164cuda3std3__45__cpo4cendE:
	.zero		1
	.type		_ZN89_INTERNAL_283f6ab4_53_flash_fwd_hdim64_512_fp16_paged_split_softcap_sm90_cu_49158569_34164cuda3std6ranges3__45__cpo4swapE,@object
	.size		_ZN89_INTERNAL_283f6ab4_53_flash_fwd_hdim64_512_fp16_paged_split_softcap_sm90_cu_49158569_34164cuda3std6ranges3__45__cpo4swapE,(.L_13 - _ZN89_INTERNAL_283f6ab4_53_flash_fwd_hdim64_512_fp16_paged_split_softcap_sm90_cu_49158569_34164cuda3std6ranges3__45__cpo4swapE)
_ZN89_INTERNAL_283f6ab4_53_flash_fwd_hdim64_512_fp16_paged_split_softcap_sm90_cu_49158569_34164cuda3std6ranges3__45__cpo4swapE:
	.zero		1
.L_13:


//--------------------- .nv.shared._ZN7cutlass13device_kernelIN5flash11enable_sm90INS1_16FlashAttnFwdSm90INS1_25CollectiveMainloopFwdSm90ILi2EN4cute5tupleIJNS5_1CILi1EEES8_S8_EEENS6_IJNS7_ILi64EEESA_SA_EEELi512ENS_6half_tEfNS_4arch4Sm90ELb0ELb0ELb1ELb0ELb1ELb0ELb1ELb0ELb0ELb1ELb1ELb0EEENS1_21CollectiveEpilogueFwdINS6_IJSA_NS7_ILi512EEESA_EEES9_SC_SE_Li256ELb0ELb1ELb1ELb0EEENS1_19SingleTileSchedulerILb0ELb1ELb1ELi64EEEEEEEEEvNT_6ParamsE --------------------------
	.section	.nv.shared._ZN7cutlass13device_kernelIN5flash11enable_sm90INS1_16FlashAttnFwdSm90INS1_25CollectiveMainloopFwdSm90ILi2EN4cute5tupleIJNS5_1CILi1EEES8_S8_EEENS6_IJNS7_ILi64EEESA_SA_EEELi512ENS_6half_tEfNS_4arch4Sm90ELb0ELb0ELb1ELb0ELb1ELb0ELb1ELb0ELb0ELb1ELb1ELb0EEENS1_21CollectiveEpilogueFwdINS6_IJSA_NS7_ILi512EEESA_EEES9_SC_SE_Li256ELb0ELb1ELb1ELb0EEENS1_19SingleTileSchedulerILb0ELb1ELb1ELi64EEEEEEEEEvNT_6ParamsE,"aw",@nobits
	.sectionflags	@""
	.align	16
	.zero		1024


//--------------------- .nv.shared._ZN7cutlass13device_kernelIN5flash11enable_sm90INS1_16FlashAttnFwdSm90INS1_25CollectiveMainloopFwdSm90ILi2EN4cute5tupleIJNS5_1CILi1EEES8_S8_EEENS6_IJNS7_ILi64EEESA_SA_EEELi512ENS_6half_tEfNS_4arch4Sm90ELb0ELb0ELb1ELb1ELb1ELb0ELb0ELb0ELb0ELb1ELb1ELb0EEENS1_21CollectiveEpilogueFwdINS6_IJSA_NS7_ILi512EEESA_EEES9_SC_SE_Li256ELb1ELb1ELb1ELb0EEENS1_36VarlenDynamicPersistentTileSchedulerILi64ELi64ELi256ELi128ELb1ELb1ELb1ELb0ELb1ELb1EEEEEEEEEvNT_6ParamsE --------------------------
	.section	.nv.shared._ZN7cutlass13device_kernelIN5flash11enable_sm90INS1_16FlashAttnFwdSm90INS1_25CollectiveMainloopFwdSm90ILi2EN4cute5tupleIJNS5_1CILi1EEES8_S8_EEENS6_IJNS7_ILi64EEESA_SA_EEELi512ENS_6half_tEfNS_4arch4Sm90ELb0ELb0ELb1ELb1ELb1ELb0ELb0ELb0ELb0ELb1ELb1ELb0EEENS1_21CollectiveEpilogueFwdINS6_IJSA_NS7_ILi512EEESA_EEES9_SC_SE_Li256ELb1ELb1ELb1ELb0EEENS1_36VarlenDynamicPersistentTileSchedulerILi64ELi64ELi256ELi128ELb1ELb1ELb1ELb0ELb1ELb1EEEEEEEEEvNT_6ParamsE,"aw",@nobits
	.sectionflags	@""
	.align	16
	.zero		1024


//--------------------- .nv.shared._ZN7cutlass13device_kernelIN5flash11enable_sm90INS1_16FlashAttnFwdSm90INS1_25CollectiveMainloopFwdSm90ILi2EN4cute5tupleIJNS5_1CILi1EEES8_S8_EEENS6_IJNS7_ILi64EEESA_SA_EEELi512ENS_6half_tEfNS_4arch4Sm90ELb0ELb0ELb1ELb1ELb1ELb1ELb0ELb0ELb0ELb1ELb1ELb0EEENS1_21CollectiveEpilogueFwdINS6_IJSA_NS7_ILi512EEESA_EEES9_SC_SE_Li256ELb1ELb1ELb1ELb0EEENS1_36VarlenDynamicPersistentTileSchedulerILi64ELi64ELi256ELi128ELb1ELb1ELb1ELb0ELb1ELb1EEEEEEEEEvNT_6ParamsE --------------------------
	.section	.nv.shared._ZN7cutlass13device_kernelIN5flash11enable_sm90INS1_16FlashAttnFwdSm90INS1_25CollectiveMainloopFwdSm90ILi2EN4cute5tupleIJNS5_1CILi1EEES8_S8_EEENS6_IJNS7_ILi64EEESA_SA_EEELi512ENS_6half_tEfNS_4arch4Sm90ELb0ELb0ELb1ELb1ELb1ELb1ELb0ELb0ELb0ELb1ELb1ELb0EEENS1_21CollectiveEpilogueFwdINS6_IJSA_NS7_ILi512EEESA_EEES9_SC_SE_Li256ELb1ELb1ELb1ELb0EEENS1_36VarlenDynamicPersistentTileSchedulerILi64ELi64ELi256ELi128ELb1ELb1ELb1ELb0ELb1ELb1EEEEEEEEEvNT_6ParamsE,"aw",@nobits
	.sectionflags	@""
	.align	16
	.zero		1024


//--------------------- .nv.shared._ZN7cutlass13device_kernelIN5flash11enable_sm90INS1_16FlashAttnFwdSm90INS1_25CollectiveMainloopFwdSm90ILi2EN4cute5tupleIJNS5_1CILi1EEES8_S8_EEENS6_IJNS7_ILi64EEESA_SA_EEELi512ENS_6half_tEfNS_4arch4Sm90ELb0ELb0ELb1ELb1ELb1ELb0ELb1ELb0ELb0ELb1ELb1ELb0EEENS1_21CollectiveEpilogueFwdINS6_IJSA_NS7_ILi512EEESA_EEES9_SC_SE_Li256ELb1ELb1ELb1ELb0EEENS1_36VarlenDynamicPersistentTileSchedulerILi64ELi64ELi256ELi128ELb1ELb1ELb1ELb0ELb1ELb1EEEEEEEEEvNT_6ParamsE --------------------------
	.section	.nv.shared._ZN7cutlass13device_kernelIN5flash11enable_sm90INS1_16FlashAttnFwdSm90INS1_25CollectiveMainloopFwdSm90ILi2EN4cute5tupleIJNS5_1CILi1EEES8_S8_EEENS6_IJNS7_ILi64EEESA_SA_EEELi512ENS_6half_tEfNS_4arch4Sm90ELb0ELb0ELb1ELb1ELb1ELb0ELb1ELb0ELb0ELb1ELb1ELb0EEENS1_21CollectiveEpilogueFwdINS6_IJSA_NS7_ILi512EEESA_EEES9_SC_SE_Li256ELb1ELb1ELb1ELb0EEENS1_36VarlenDynamicPersistentTileSchedulerILi64ELi64ELi256ELi128ELb1ELb1ELb1ELb0ELb1ELb1EEEEEEEEEvNT_6ParamsE,"aw",@nobits
	.sectionflags	@""
	.align	16
	.zero		1024


//--------------------- .nv.shared._ZN7cutlass13device_kernelIN5flash11enable_sm90INS1_16FlashAttnFwdSm90INS1_25CollectiveMainloopFwdSm90ILi2EN4cute5tupleIJNS5_1CILi1EEES8_S8_EEENS6_IJNS7_ILi64EEESA_SA_EEELi512ENS_6half_tEfNS_4arch4Sm90ELb0ELb0ELb1ELb1ELb1ELb1ELb1ELb0ELb0ELb1ELb1ELb0EEENS1_21CollectiveEpilogueFwdINS6_IJSA_NS7_ILi512EEESA_EEES9_SC_SE_Li256ELb1ELb1ELb1ELb0EEENS1_36VarlenDynamicPersistentTileSchedulerILi64ELi64ELi256ELi128ELb1ELb1ELb1ELb0ELb1ELb1EEEEEEEEEvNT_6ParamsE --------------------------
	.section	.nv.shared._ZN7cutlass13device_kernelIN5flash11enable_sm90INS1_16FlashAttnFwdSm90INS1_25CollectiveMainloopFwdSm90ILi2EN4cute5tupleIJNS5_1CILi1EEES8_S8_EEENS6_IJNS7_ILi64EEESA_SA_EEELi512ENS_6half_tEfNS_4arch4Sm90ELb0ELb0ELb1ELb1ELb1ELb1ELb1ELb0ELb0ELb1ELb1ELb0EEENS1_21CollectiveEpilogueFwdINS6_IJSA_NS7_ILi512EEESA_EEES9_SC_SE_Li256ELb1ELb1ELb1ELb0EEENS1_36VarlenDynamicPersistentTileSchedulerILi64ELi64ELi256ELi128ELb1ELb1ELb1ELb0ELb1ELb1EEEEEEEEEvNT_6ParamsE,"aw",@nobits
	.sectionflags	@""
	.align	16
	.zero		1024


//--------------------- .nv.shared._ZN7cutlass13device_kernelIN5flash11enable_sm90INS1_16FlashAttnFwdSm90INS1_25CollectiveMainloopFwdSm90ILi2EN4cute5tupleIJNS5_1CILi1EEES8_S8_EEENS6_IJNS7_ILi64EEESA_SA_EEELi512ENS_6half_tEfNS_4arch4Sm90ELb0ELb1ELb1ELb0ELb1ELb0ELb0ELb0ELb0ELb1ELb1ELb0EEENS1_21CollectiveEpilogueFwdINS6_IJSA_NS7_ILi512EEESA_EEES9_SC_SE_Li256ELb0ELb1ELb1ELb0EEENS1_19SingleTileSchedulerILb0ELb1ELb1ELi64EEEEEEEEEvNT_6ParamsE --------------------------
	.section	.nv.shared._ZN7cutlass13device_kernelIN5flash11enable_sm90INS1_16FlashAttnFwdSm90INS1_25CollectiveMainloopFwdSm90ILi2EN4cute5tupleIJNS5_1CILi1EEES8_S8_EEENS6_IJNS7_ILi64EEESA_SA_EEELi512ENS_6half_tEfNS_4arch4Sm90ELb0ELb1ELb1ELb0ELb1ELb0ELb0ELb0ELb0ELb1ELb1ELb0EEENS1_21CollectiveEpilogueFwdINS6_IJSA_NS7_ILi512EEESA_EEES9_SC_SE_Li256ELb0ELb1ELb1ELb0EEENS1_19SingleTileSchedulerILb0ELb1ELb1ELi64EEEEEEEEEvNT_6ParamsE,"aw",@nobits
	.sectionflags	@""
	.align	16
	.zero		1024


//--------------------- .nv.shared._ZN7cutlass13device_kernelIN5flash11enable_sm90INS1_16FlashAttnFwdSm90INS1_25CollectiveMainloopFwdSm90ILi2EN4cute5tupleIJNS5_1CILi1EEES8_S8_EEENS6_IJNS7_ILi64EEESA_SA_EEELi512ENS_6half_tEfNS_4arch4Sm90ELb0ELb1ELb1ELb0ELb1ELb0ELb1ELb0ELb0ELb1ELb1ELb0EEENS1_21CollectiveEpilogueFwdINS6_IJSA_NS7_ILi512EEESA_EEES9_SC_SE_Li256ELb0ELb1ELb1ELb0EEENS1_19SingleTileSchedulerILb0ELb1ELb1ELi64EEEEEEEEEvNT_6ParamsE --------------------------
	.section	.nv.shared._ZN7cutlass13device_kernelIN5flash11enable_sm90INS1_16FlashAttnFwdSm90INS1_25CollectiveMainloopFwdSm90ILi2EN4cute5tupleIJNS5_1CILi1EEES8_S8_EEENS6_IJNS7_ILi64EEESA_SA_EEELi512ENS_6half_tEfNS_4arch4Sm90ELb0ELb1ELb1ELb0ELb1ELb0ELb1ELb0ELb0ELb1ELb1ELb0EEENS1_21CollectiveEpilogueFwdINS6_IJSA_NS7_ILi512EEESA_EEES9_SC_SE_Li256ELb0ELb1ELb1ELb0EEENS1_19SingleTileSchedulerILb0ELb1ELb1ELi64EEEEEEEEEvNT_6ParamsE,"aw",@nobits
	.sectionflags	@""
	.align	16
	.zero		1024


//--------------------- .nv.shared._ZN7cutlass13device_kernelIN5flash11enable_sm90INS1_16FlashAttnFwdSm90INS1_25CollectiveMainloopFwdSm90ILi2EN4cute5tupleIJNS5_1CILi1EEES8_S8_EEENS6_IJNS7_ILi64EEESA_SA_EEELi512ENS_6half_tEfNS_4arch4Sm90ELb0ELb1ELb1ELb1ELb1ELb0ELb0ELb0ELb0ELb1ELb1ELb0EEENS1_21CollectiveEpilogueFwdINS6_IJSA_NS7_ILi512EEESA_EEES9_SC_SE_Li256ELb1ELb1ELb1ELb0EEENS1_36VarlenDynamicPersistentTileSchedulerILi64ELi64ELi256ELi128ELb1ELb1ELb1ELb1ELb0ELb1EEEEEEEEEvNT_6ParamsE --------------------------
	.section	.nv.shared._ZN7cutlass13device_kernelIN5flash11enable_sm90INS1_16FlashAttnFwdSm90INS1_25CollectiveMainloopFwdSm90ILi2EN4cute5tupleIJNS5_1CILi1EEES8_S8_EEENS6_IJNS7_ILi64EEESA_SA_EEELi512ENS_6half_tEfNS_4arch4Sm90ELb0ELb1ELb1ELb1ELb1ELb0ELb0ELb0ELb0ELb1ELb1ELb0EEENS1_21CollectiveEpilogueFwdINS6_IJSA_NS7_ILi512EEESA_EEES9_SC_SE_Li256ELb1ELb1ELb1ELb0EEENS1_36VarlenDynamicPersistentTileSchedulerILi64ELi64ELi256ELi128ELb1ELb1ELb1ELb1ELb0ELb1EEEEEEEEEvNT_6ParamsE,"aw",@nobits
	.sectionflags	@""
	.align	16
	.zero		1024


//--------------------- .nv.shared._ZN7cutlass13device_kernelIN5flash11enable_sm90INS1_16FlashAttnFwdSm90INS1_25CollectiveMainloopFwdSm90ILi2EN4cute5tupleIJNS5_1CILi1EEES8_S8_EEENS6_IJNS7_ILi64EEESA_SA_EEELi512ENS_6half_tEfNS_4arch4Sm90ELb0ELb1ELb1ELb1ELb1ELb1ELb0ELb0ELb0ELb1ELb1ELb0EEENS1_21CollectiveEpilogueFwdINS6_IJSA_NS7_ILi512EEESA_EEES9_SC_SE_Li256ELb1ELb1ELb1ELb0EEENS1_36VarlenDynamicPersistentTileSchedulerILi64ELi64ELi256ELi128ELb1ELb1ELb1ELb1ELb0ELb1EEEEEEEEEvNT_6ParamsE --------------------------
	.section	.nv.shared._ZN7cutlass13device_kernelIN5flash11enable_sm90INS1_16FlashAttnFwdSm90INS1_25CollectiveMainloopFwdSm90ILi2EN4cute5tupleIJNS5_1CILi1EEES8_S8_EEENS6_IJNS7_ILi64EEESA_SA_EEELi512ENS_6half_tEfNS_4arch4Sm90ELb0ELb1ELb1ELb1ELb1ELb1ELb0ELb0ELb0ELb1ELb1ELb0EEENS1_21CollectiveEpilogueFwdINS6_IJSA_NS7_ILi512EEESA_EEES9_SC_SE_Li256ELb1ELb1ELb1ELb0EEENS1_36VarlenDynamicPersistentTileSchedulerILi64ELi64ELi256ELi128ELb1ELb1ELb1ELb1ELb0ELb1EEEEEEEEEvNT_6ParamsE,"aw",@nobits
	.sectionflags	@""
	.align	16
	.zero		1024


//--------------------- .nv.shared._ZN7cutlass13device_kernelIN5flash11enable_sm90INS1_16FlashAttnFwdSm90INS1_25CollectiveMainloopFwdSm90ILi2EN4cute5tupleIJNS5_1CILi1EEES8_S8_EEENS6_IJNS7_ILi64EEESA_SA_EEELi512ENS_6half_tEfNS_4arch4Sm90ELb0ELb1ELb1ELb1ELb1ELb0ELb1ELb0ELb0ELb1ELb1ELb0EEENS1_21CollectiveEpilogueFwdINS6_IJSA_NS7_ILi512EEESA_EEES9_SC_SE_Li256ELb1ELb1ELb1ELb0EEENS1_36VarlenDynamicPersistentTileSchedulerILi64ELi64ELi256ELi128ELb1ELb1ELb1ELb1ELb0ELb1EEEEEEEEEvNT_6ParamsE --------------------------
	.section	.nv.shared._ZN7cutlass13device_kernelIN5flash11enable_sm90INS1_16FlashAttnFwdSm90INS1_25CollectiveMainloopFwdSm90ILi2EN4cute5tupleIJNS5_1CILi1EEES8_S8_EEENS6_IJNS7_ILi64EEESA_SA_EEELi512ENS_6half_tEfNS_4arch4Sm90ELb0ELb1ELb1ELb1ELb1ELb0ELb1ELb0ELb0ELb1ELb1ELb0EEENS1_21CollectiveEpilogueFwdINS6_IJSA_NS7_ILi512EEESA_EEES9_SC_SE_Li256ELb1ELb1ELb1ELb0EEENS1_36VarlenDynamicPersistentTileSchedulerILi64ELi64ELi256ELi128ELb1ELb1ELb1ELb1ELb0ELb1EEEEEEEEEvNT_6ParamsE,"aw",@nobits
	.sectionflags	@""
	.align	16
	.zero		1024


//--------------------- .nv.shared._ZN7cutlass13device_kernelIN5flash11enable_sm90INS1_16FlashAttnFwdSm90INS1_25CollectiveMainloopFwdSm90ILi2EN4cute5tupleIJNS5_1CILi1EEES8_S8_EEENS6_IJNS7_ILi64EEESA_SA_EEELi512ENS_6half_tEfNS_4arch4Sm90ELb0ELb1ELb1ELb1ELb1ELb1ELb1ELb0ELb0ELb1ELb1ELb0EEENS1_21CollectiveEpilogueFwdINS6_IJSA_NS7_ILi512EEESA_EEES9_SC_SE_Li256ELb1ELb1ELb1ELb0EEENS1_36VarlenDynamicPersistentTileSchedulerILi64ELi64ELi256ELi128ELb1ELb1ELb1ELb1ELb0ELb1EEEEEEEEEvNT_6ParamsE --------------------------
	.section	.nv.shared._ZN7cutlass13device_kernelIN5flash11enable_sm90INS1_16FlashAttnFwdSm90INS1_25CollectiveMainloopFwdSm90ILi2EN4cute5tupleIJNS5_1CILi1EEES8_S8_EEENS6_IJNS7_ILi64EEESA_SA_EEELi512ENS_6half_tEfNS_4arch4Sm90ELb0ELb1ELb1ELb1ELb1ELb1ELb1ELb0ELb0ELb1ELb1ELb0EEENS1_21CollectiveEpilogueFwdINS6_IJSA_NS7_ILi512EEESA_EEES9_SC_SE_Li256ELb1ELb1ELb1ELb0EEENS1_36VarlenDynamicPersistentTileSchedulerILi64ELi64ELi256ELi128ELb1ELb1ELb1ELb1ELb0ELb1EEEEEEEEEvNT_6ParamsE,"aw",@nobits
	.sectionflags	@""
	.align	16
	.zero		1024


//--------------------- .nv.shared._ZN7cutlass13device_kernelIN5flash11enable_sm90INS1_16FlashAttnFwdSm90INS1_25CollectiveMainloopFwdSm90ILi2EN4cute5tupleIJNS5_1CILi1EEES8_S8_EEENS6_IJNS7_ILi64EEESA_SA_EEELi512ENS_6half_tEfNS_4arch4Sm90ELb1ELb0ELb1ELb0ELb1ELb0ELb0ELb0ELb0ELb1ELb1ELb0EEENS1_21CollectiveEpilogueFwdINS6_IJSA_NS7_ILi512EEESA_EEES9_SC_SE_Li256ELb0ELb1ELb1ELb0EEENS1_19SingleTileSchedulerILb0ELb1ELb1ELi64EEEEEEEEEvNT_6ParamsE --------------------------
	.section	.nv.shared._ZN7cutlass13device_kernelIN5flash11enable_sm90INS1_16FlashAttnFwdSm90INS1_25CollectiveMainloopFwdSm90ILi2EN4cute5tupleIJNS5_1CILi1EEES8_S8_EEENS6_IJNS7_ILi64EEESA_SA_EEELi512ENS_6half_tEfNS_4arch4Sm90ELb1ELb0ELb1ELb0ELb1ELb0ELb0ELb0ELb0ELb1ELb1ELb0EEENS1_21CollectiveEpilogueFwdINS6_IJSA_NS7_ILi512EEESA_EEES9_SC_SE_Li256ELb0ELb1ELb1ELb0EEENS1_19SingleTileSchedulerILb0ELb1ELb1ELi64EEEEEEEEEvNT_6ParamsE,"aw",@nobits
	.sectionflags	@""
	.align	16
	.zero		1024


//--------------------- .nv.shared._ZN7cutlass13device_kernelIN5flash11enable_sm90INS1_16FlashAttnFwdSm90INS1_25CollectiveMainloopFwdSm90ILi2EN4cute5tupleIJNS5_1CILi1EEES8_S8_EEENS6_IJNS7_ILi64EEESA_SA_EEELi512ENS_6half_tEfNS_4arch4Sm90ELb1ELb0ELb1ELb0ELb1ELb0ELb1ELb0ELb0ELb1ELb1ELb0EEENS1_21CollectiveEpilogueFwdINS6_IJSA_NS7_ILi512EEESA_EEES9_SC_SE_Li256ELb0ELb1ELb1ELb0EEENS1_19SingleTileSchedulerILb0ELb1ELb1ELi64EEEEEEEEEvNT_6ParamsE --------------------------
	.section	.nv.shared._ZN7cutlass13device_kernelIN5flash11enable_sm90INS1_16FlashAttnFwdSm90INS1_25CollectiveMainloopFwdSm90ILi2EN4cute5tupleIJNS5_1CILi1EEES8_S8_EEENS6_IJNS7_ILi64EEESA_SA_EEELi512ENS_6half_tEfNS_4arch4Sm90ELb1ELb0ELb1ELb0ELb1ELb0ELb1ELb0ELb0ELb1ELb1ELb0EEENS1_21CollectiveEpilogueFwdINS6_IJSA_NS7_ILi512EEESA_EEES9_SC_SE_Li256ELb0ELb1ELb1ELb0EEENS1_19SingleTileSchedulerILb0ELb1ELb1ELi64EEEEEEEEEvNT_6ParamsE,"aw",@nobits
	.sectionflags	@""
	.align	16
	.zero		1024


//--------------------- .nv.shared._ZN7cutlass13device_kernelIN5flash11enable_sm90INS1_16FlashAttnFwdSm90INS1_25CollectiveMainloopFwdSm90ILi2EN4cute5tupleIJNS5_1CILi1EEES8_S8_EEENS6_IJNS7_ILi64EEESA_SA_EEELi512ENS_6half_tEfNS_4arch4Sm90ELb1ELb0ELb1ELb1ELb1ELb0ELb0ELb0ELb0ELb1ELb1ELb0EEENS1_21CollectiveEpilogueFwdINS6_IJSA_NS7_ILi512EEESA_EEES9_SC_SE_Li256ELb1ELb1ELb1ELb0EEENS1_36VarlenDynamicPersistentTileSchedulerILi64ELi64ELi256ELi128ELb1ELb1ELb1ELb1ELb1ELb1EEEEEEEEEvNT_6ParamsE --------------------------
	.section	.nv.shared._ZN7cutlass13device_kernelIN5flash11enable_sm90INS1_16FlashAttnFwdSm90INS1_25CollectiveMainloopFwdSm90ILi2EN4cute5tupleIJNS5_1CILi1EEES8_S8_EEENS6_IJNS7_ILi64EEESA_SA_EEELi512ENS_6half_tEfNS_4arch4Sm90ELb1ELb0ELb1ELb1ELb1ELb0ELb0ELb0ELb0ELb1ELb1ELb0EEENS1_21CollectiveEpilogueFwdINS6_IJSA_NS7_ILi512EEESA_EEES9_SC_SE_Li256ELb1ELb1ELb1ELb0EEENS1_36VarlenDynamicPersistentTileSchedulerILi64ELi64ELi256ELi128ELb1ELb1ELb1ELb1ELb1ELb1EEEEEEEEEvNT_6ParamsE,"aw",@nobits
	.sectionflags	@""
	.align	16
	.zero		1024


//--------------------- .nv.shared._ZN7cutlass13device_kernelIN5flash11enable_sm90INS1_16FlashAttnFwdSm90INS1_25CollectiveMainloopFwdSm90ILi2EN4cute5tupleIJNS5_1CILi1EEES8_S8_EEENS6_IJNS7_ILi64EEESA_SA_EEELi512ENS_6half_tEfNS_4arch4Sm90ELb1ELb0ELb1ELb1ELb1ELb1ELb0ELb0ELb0ELb1ELb1ELb0EEENS1_21CollectiveEpilogueFwdINS6_IJSA_NS7_ILi512EEESA_EEES9_SC_SE_Li256ELb1ELb1ELb1ELb0EEENS1_36VarlenDynamicPersistentTileSchedulerILi64ELi64ELi256ELi128ELb1ELb1ELb1ELb1ELb1ELb1EEEEEEEEEvNT_6ParamsE --------------------------
	.section	.nv.shared._ZN7cutlass13device_kernelIN5flash11enable_sm90INS1_16FlashAttnFwdSm90INS1_25CollectiveMainloopFwdSm90ILi2EN4cute5tupleIJNS5_1CILi1EEES8_S8_EEENS6_IJNS7_ILi64EEESA_SA_EEELi512ENS_6half_tEfNS_4arch4Sm90ELb1ELb0ELb1ELb1ELb1ELb1ELb0ELb0ELb0ELb1ELb1ELb0EEENS1_21CollectiveEpilogueFwdINS6_IJSA_NS7_ILi512EEESA_EEES9_SC_SE_Li256ELb1ELb1ELb1ELb0EEENS1_36VarlenDynamicPersistentTileSchedulerILi64ELi64ELi256ELi128ELb1ELb1ELb1ELb1ELb1ELb1EEEEEEEEEvNT_6ParamsE,"aw",@nobits
	.sectionflags	@""
	.align	16
	.zero		1024


//--------------------- .nv.shared._ZN7cutlass13device_kernelIN5flash11enable_sm90INS1_16FlashAttnFwdSm90INS1_25CollectiveMainloopFwdSm90ILi2EN4cute5tupleIJNS5_1CILi1EEES8_S8_EEENS6_IJNS7_ILi64EEESA_SA_EEELi512ENS_6half_tEfNS_4arch4Sm90ELb1ELb0ELb1ELb1ELb1ELb0ELb1ELb0ELb0ELb1ELb1ELb0EEENS1_21CollectiveEpilogueFwdINS6_IJSA_NS7_ILi512EEESA_EEES9_SC_SE_Li256ELb1ELb1ELb1ELb0EEENS1_36VarlenDynamicPersistentTileSchedulerILi64ELi64ELi256ELi128ELb1ELb1ELb1ELb1ELb1ELb1EEEEEEEEEvNT_6ParamsE --------------------------
	.section	.nv.shared._ZN7cutlass13device_kernelIN5flash11enable_sm90INS1_16FlashAttnFwdSm90INS1_25CollectiveMainloopFwdSm90ILi2EN4cute5tupleIJNS5_1CILi1EEES8_S8_EEENS6_IJNS7_ILi64EEESA_SA_EEELi512ENS_6half_tEfNS_4arch4Sm90ELb1ELb0ELb1ELb1ELb1ELb0ELb1ELb0ELb0ELb1ELb1ELb0EEENS1_21CollectiveEpilogueFwdINS6_IJSA_NS7_ILi512EEESA_EEES9_SC_SE_Li256ELb1ELb1ELb1ELb0EEENS1_36VarlenDynamicPersistentTileSchedulerILi64ELi64ELi256ELi128ELb1ELb1ELb1ELb1ELb1ELb1EEEEEEEEEvNT_6ParamsE,"aw",@nobits
	.sectionflags	@""
	.align	16
	.zero		1024


//--------------------- .nv.shared._ZN7cutlass13device_kernelIN5flash11enable_sm90INS1_16FlashAttnFwdSm90INS1_25CollectiveMainloopFwdSm90ILi2EN4cute5tupleIJNS5_1CILi1EEES8_S8_EEENS6_IJNS7_ILi64EEESA_SA_EEELi512ENS_6half_tEfNS_4arch4Sm90ELb1ELb0ELb1ELb1ELb1ELb1ELb1ELb0ELb0ELb1ELb1ELb0EEENS1_21CollectiveEpilogueFwdINS6_IJSA_NS7_ILi512EEESA_EEES9_SC_SE_Li256ELb1ELb1ELb1ELb0EEENS1_36VarlenDynamicPersistentTileSchedulerILi64ELi64ELi256ELi128ELb1ELb1ELb1ELb1ELb1ELb1EEEEEEEEEvNT_6ParamsE --------------------------
	.section	.nv.shared._ZN7cutlass13device_kernelIN5flash11enable_sm90INS1_16FlashAttnFwdSm90INS1_25CollectiveMainloopFwdSm90ILi2EN4cute5tupleIJNS5_1CILi1EEES8_S8_EEENS6_IJNS7_ILi64EEESA_SA_EEELi512ENS_6half_tEfNS_4arch4Sm90ELb1ELb0ELb1ELb1ELb1ELb1ELb1ELb0ELb0ELb1ELb1ELb0EEENS1_21CollectiveEpilogueFwdINS6_IJSA_NS7_ILi512EEESA_EEES9_SC_SE_Li256ELb1ELb1ELb1ELb0EEENS1_36VarlenDynamicPersistentTileSchedulerILi64ELi64ELi256ELi128ELb1ELb1ELb1ELb1ELb1ELb1EEEEEEEEEvNT_6ParamsE,"aw",@nobits
	.sectionflags	@""
	.align	16
	.zero		1024


//--------------------- .nv.constant0._ZN7cutlass13device_kernelIN5flash11enable_sm90INS1_16FlashAttnFwdSm90INS1_25CollectiveMainloopFwdSm90ILi2EN4cute5tupleIJNS5_1CILi1EEES8_S8_EEENS6_IJNS7_ILi64EEESA_SA_EEELi512ENS_6half_tEfNS_4arch4Sm90ELb0ELb0ELb1ELb0ELb1ELb0ELb0ELb0ELb0ELb1ELb1ELb0EEENS1_21CollectiveEpilogueFwdINS6_IJSA_NS7_ILi512EEESA_EEES9_SC_SE_Li256ELb0ELb1ELb1ELb0EEENS1_19SingleTileSchedulerILb0ELb1ELb1ELi64EEEEEEEEEvNT_6ParamsE --------------------------
	.section	.nv.constant0._ZN7cutlass13device_kernelIN5flash11enable_sm90INS1_16FlashAttnFwdSm90INS1_25CollectiveMainloopFwdSm90ILi2EN4cute5tupleIJNS5_1CILi1EEES8_S8_EEENS6_IJNS7_ILi64EEESA_SA_EEELi512ENS_6half_tEfNS_4arch4Sm90ELb0ELb0ELb1ELb0ELb1ELb0ELb0ELb0ELb0ELb1ELb1ELb0EEENS1_21CollectiveEpilogueFwdINS6_IJSA_NS7_ILi512EEESA_EEES9_SC_SE_Li256ELb0ELb1ELb1ELb0EEENS1_19SingleTileSchedulerILb0ELb1ELb1ELi64EEEEEEEEEvNT_6ParamsE,"a",@progbits
	.sectionflags	@""
	.align	4
.nv.constant0._ZN7cutlass13device_kernelIN5flash11enable_sm90INS1_16FlashAttnFwdSm90INS1_25CollectiveMainloopFwdSm90ILi2EN4cute5tupleIJNS5_1CILi1EEES8_S8_EEENS6_IJNS7_ILi64EEESA_SA_EEELi512ENS_6half_tEfNS_4arch4Sm90ELb0ELb0ELb1ELb0ELb1ELb0ELb0ELb0ELb0ELb1ELb1ELb0EEENS1_21CollectiveEpilogueFwdINS6_IJSA_NS7_ILi512EEESA_EEES9_SC_SE_Li256ELb0ELb1ELb1ELb0EEENS1_19SingleTileSchedulerILb0ELb1ELb1ELi64EEEEEEEEEvNT_6ParamsE:
	.zero		3200


//--------------------- .nv.constant0._ZN7cutlass13device_kernelIN5flash11enable_sm90INS1_16FlashAttnFwdSm90INS1_25CollectiveMainloopFwdSm90ILi2EN4cute5tupleIJNS5_1CILi1EEES8_S8_EEENS6_IJNS7_ILi64EEESA_SA_EEELi512ENS_6half_tEfNS_4arch4Sm90ELb0ELb0ELb1ELb0ELb1ELb0ELb1ELb0ELb0ELb1ELb1ELb0EEENS1_21CollectiveEpilogueFwdINS6_IJSA_NS7_ILi512EEESA_EEES9_SC_SE_Li256ELb0ELb1ELb1ELb0EEENS1_19SingleTileSchedulerILb0ELb1ELb1ELi64EEEEEEEEEvNT_6ParamsE --------------------------
	.section	.nv.constant0._ZN7cutlass13device_kernelIN5flash11enable_sm90INS1_16FlashAttnFwdSm90INS1_25CollectiveMainloopFwdSm90ILi2EN4cute5tupleIJNS5_1CILi1EEES8_S8_EEENS6_IJNS7_ILi64EEESA_SA_EEELi512ENS_6half_tEfNS_4arch4Sm90ELb0ELb0ELb1ELb0ELb1ELb0ELb1ELb0ELb0ELb1ELb1ELb0EEENS1_21CollectiveEpilogueFwdINS6_IJSA_NS7_ILi512EEESA_EEES9_SC_SE_Li256ELb0ELb1ELb1ELb0EEENS1_19SingleTileSchedulerILb0ELb1ELb1ELi64EEEEEEEEEvNT_6ParamsE,"a",@progbits
	.sectionflags	@""
	.align	4
.nv.constant0._ZN7cutlass13device_kernelIN5flash11enable_sm90INS1_16FlashAttnFwdSm90INS1_25CollectiveMainloopFwdSm90ILi2EN4cute5tupleIJNS5_1CILi1EEES8_S8_EEENS6_IJNS7_ILi64EEESA_SA_EEELi512ENS_6half_tEfNS_4arch4Sm90ELb0ELb0ELb1ELb0ELb1ELb0ELb1ELb0ELb0ELb1ELb1ELb0EEENS1_21CollectiveEpilogueFwdINS6_IJSA_NS7_ILi512EEESA_EEES9_SC_SE_Li256ELb0ELb1ELb1ELb0EEENS1_19SingleTileSchedulerILb0ELb1ELb1ELi64EEEEEEEEEvNT_6ParamsE:
	.zero		3456


//--------------------- .nv.constant0._ZN7cutlass13device_kernelIN5flash11enable_sm90INS1_16FlashAttnFwdSm90INS1_25CollectiveMainloopFwdSm90ILi2EN4cute5tupleIJNS5_1CILi1EEES8_S8_EEENS6_IJNS7_ILi64EEESA_SA_EEELi512ENS_6half_tEfNS_4arch4Sm90ELb0ELb0ELb1ELb1ELb1ELb0ELb0ELb0ELb0ELb1ELb1ELb0EEENS1_21CollectiveEpilogueFwdINS6_IJSA_NS7_ILi512EEESA_EEES9_SC_SE_Li256ELb1ELb1ELb1ELb0EEENS1_36VarlenDynamicPersistentTileSchedulerILi64ELi64ELi256ELi128ELb1ELb1ELb1ELb0ELb1ELb1EEEEEEEEEvNT_6ParamsE --------------------------
	.section	.nv.constant0._ZN7cutlass13device_kernelIN5flash11enable_sm90INS1_16FlashAttnFwdSm90INS1_25CollectiveMainloopFwdSm90ILi2EN4cute5tupleIJNS5_1CILi1EEES8_S8_EEENS6_IJNS7_ILi64EEESA_SA_EEELi512ENS_6half_tEfNS_4arch4Sm90ELb0ELb0ELb1ELb1ELb1ELb0ELb0ELb0ELb0ELb1ELb1ELb0EEENS1_21CollectiveEpilogueFwdINS6_IJSA_NS7_ILi512EEESA_EEES9_SC_SE_Li256ELb1ELb1ELb1ELb0EEENS1_36VarlenDynamicPersistentTileSchedulerILi64ELi64ELi256ELi128ELb1ELb1ELb1ELb0ELb1ELb1EEEEEEEEEvNT_6ParamsE,"a",@progbits
	.sectionflags	@""
	.align	4
.nv.constant0._ZN7cutlass13device_kernelIN5flash11enable_sm90INS1_16FlashAttnFwdSm90INS1_25CollectiveMainloopFwdSm90ILi2EN4cute5tupleIJNS5_1CILi1EEES8_S8_EEENS6_IJNS7_ILi64EEESA_SA_EEELi512ENS_6half_tEfNS_4arch4Sm90ELb0ELb0ELb1ELb1ELb1ELb0ELb0ELb0ELb0ELb1ELb1ELb0EEENS1_21CollectiveEpilogueFwdINS6_IJSA_NS7_ILi512EEESA_EEES9_SC_SE_Li256ELb1ELb1ELb1ELb0EEENS1_36VarlenDynamicPersistentTileSchedulerILi64ELi64ELi256ELi128ELb1ELb1ELb1ELb0ELb1ELb1EEEEEEEEEvNT_6ParamsE:
	.zero		3328


//--------------------- .nv.constant0._ZN7cutlass13device_kernelIN5flash11enable_sm90INS1_16FlashAttnFwdSm90INS1_25CollectiveMainloopFwdSm90ILi2EN4cute5tupleIJNS5_1CILi1EEES8_S8_EEENS6_IJNS7_ILi64EEESA_SA_EEELi512ENS_6half_tEfNS_4arch4Sm90ELb0ELb0ELb1ELb1ELb1ELb1ELb0ELb0ELb0ELb1ELb1ELb0EEENS1_21CollectiveEpilogueFwdINS6_IJSA_NS7_ILi512EEESA_EEES9_SC_SE_Li256ELb1ELb1ELb1ELb0EEENS1_36VarlenDynamicPersistentTileSchedulerILi64ELi64ELi256ELi128ELb1ELb1ELb1ELb0ELb1ELb1EEEEEEEEEvNT_6ParamsE --------------------------
	.section	.nv.constant0._ZN7cutlass13device_kernelIN5flash11enable_sm90INS1_16FlashAttnFwdSm90INS1_25CollectiveMainloopFwdSm90ILi2EN4cute5tupleIJNS5_1CILi1EEES8_S8_EEENS6_IJNS7_ILi64EEESA_SA_EEELi512ENS_6half_tEfNS_4arch4Sm90ELb0ELb0ELb1ELb1ELb1ELb1ELb0ELb0ELb0ELb1ELb1ELb0EEENS1_21CollectiveEpilogueFwdINS6_IJSA_NS7_ILi512EEESA_EEES9_SC_SE_Li256ELb1ELb1ELb1ELb0EEENS1_36VarlenDynamicPersistentTileSchedulerILi64ELi64ELi256ELi128ELb1ELb1ELb1ELb0ELb1ELb1EEEEEEEEEvNT_6ParamsE,"a",@progbits
	.sectionflags	@""
	.align	4
.nv.constant0._ZN7cutlass13device_kernelIN5flash11enable_sm90INS1_16FlashAttnFwdSm90INS1_25CollectiveMainloopFwdSm90ILi2EN4cute5tupleIJNS5_1CILi1EEES8_S8_EEENS6_IJNS7_ILi64EEESA_SA_EEELi512ENS_6half_tEfNS_4arch4Sm90ELb0ELb0ELb1ELb1ELb1ELb1ELb0ELb0ELb0ELb1ELb1ELb0EEENS1_21CollectiveEpilogueFwdINS6_IJSA_NS7_ILi512EEESA_EEES9_SC_SE_Li256ELb1ELb1ELb1ELb0EEENS1_36VarlenDynamicPersistentTileSchedulerILi64ELi64ELi256ELi128ELb1ELb1ELb1ELb0ELb1ELb1EEEEEEEEEvNT_6ParamsE:
	.zero		3328


//--------------------- .nv.constant0._ZN7cutlass13device_kernelIN5flash11enable_sm90INS1_16FlashAttnFwdSm90INS1_25CollectiveMainloopFwdSm90ILi2EN4cute5tupleIJNS5_1CILi1EEES8_S8_EEENS6_IJNS7_ILi64EEESA_SA_EEELi512ENS_6half_tEfNS_4arch4Sm90ELb0ELb0ELb1ELb1ELb1ELb0ELb1ELb0ELb0ELb1ELb1ELb0EEENS1_21CollectiveEpilogueFwdINS6_IJSA_NS7_ILi512EEESA_EEES9_SC_SE_Li256ELb1ELb1ELb1ELb0EEENS1_36VarlenDynamicPersistentTileSchedulerILi64ELi64ELi256ELi128ELb1ELb1ELb1ELb0ELb1ELb1EEEEEEEEEvNT_6ParamsE --------------------------
	.section	.nv.constant0._ZN7cutlass13device_kernelIN5flash11enable_sm90INS1_16FlashAttnFwdSm90INS1_25CollectiveMainloopFwdSm90ILi2EN4cute5tupleIJNS5_1CILi1EEES8_S8_EEENS6_IJNS7_ILi64EEESA_SA_EEELi512ENS_6half_tEfNS_4arch4Sm90ELb0ELb0ELb1ELb1ELb1ELb0ELb1ELb0ELb0ELb1ELb1ELb0EEENS1_21CollectiveEpilogueFwdINS6_IJSA_NS7_ILi512EEESA_EEES9_SC_SE_Li256ELb1ELb1ELb1ELb0EEENS1_36VarlenDynamicPersistentTileSchedulerILi64ELi64ELi256ELi128ELb1ELb1ELb1ELb0ELb1ELb1EEEEEEEEEvNT_6ParamsE,"a",@progbits
	.sectionflags	@""
	.align	4
.nv.constant0._ZN7cutlass13device_kernelIN5flash11enable_sm90INS1_16FlashAttnFwdSm90INS1_25CollectiveMainloopFwdSm90ILi2EN4cute5tupleIJNS5_1CILi1EEES8_S8_EEENS6_IJNS7_ILi64EEESA_SA_EEELi512ENS_6half_tEfNS_4arch4Sm90ELb0ELb0ELb1ELb1ELb1ELb0ELb1ELb0ELb0ELb1ELb1ELb0EEENS1_21CollectiveEpilogueFwdINS6_IJSA_NS7_ILi512EEESA_EEES9_SC_SE_Li256ELb1ELb1ELb1ELb0EEENS1_36VarlenDynamicPersistentTileSchedulerILi64ELi64ELi256ELi128ELb1ELb1ELb1ELb0ELb1ELb1EEEEEEEEEvNT_6ParamsE:
	.zero		3584


//--------------------- .nv.constant0._ZN7cutlass13device_kernelIN5flash11enable_sm90INS1_16FlashAttnFwdSm90INS1_25CollectiveMainloopFwdSm90ILi2EN4cute5tupleIJNS5_1CILi1EEES8_S8_EEENS6_IJNS7_ILi64EEESA_SA_EEELi512ENS_6half_tEfNS_4arch4Sm90ELb0ELb0ELb1ELb1ELb1ELb1ELb1ELb0ELb0ELb1ELb1ELb0EEENS1_21CollectiveEpilogueFwdINS6_IJSA_NS7_ILi512EEESA_EEES9_SC_SE_Li256ELb1ELb1ELb1ELb0EEENS1_36VarlenDynamicPersistentTileSchedulerILi64ELi64ELi256ELi128ELb1ELb1ELb1ELb0ELb1ELb1EEEEEEEEEvNT_6ParamsE --------------------------
	.section	.nv.constant0._ZN7cutlass13device_kernelIN5flash11enable_sm90INS1_16FlashAttnFwdSm90INS1_25CollectiveMainloopFwdSm90ILi2EN4cute5tupleIJNS5_1CILi1EEES8_S8_EEENS6_IJNS7_ILi64EEESA_SA_EEELi512ENS_6half_tEfNS_4arch4Sm90ELb0ELb0ELb1ELb1ELb1ELb1ELb1ELb0ELb0ELb1ELb1ELb0EEENS1_21CollectiveEpilogueFwdINS6_IJSA_NS7_ILi512EEESA_EEES9_SC_SE_Li256ELb1ELb1ELb1ELb0EEENS1_36VarlenDynamicPersistentTileSchedulerILi64ELi64ELi256ELi128ELb1ELb1ELb1ELb0ELb1ELb1EEEEEEEEEvNT_6ParamsE,"a",@progbits
	.sectionflags	@""
	.align	4
.nv.constant0._ZN7cutlass13device_kernelIN5flash11enable_sm90INS1_16FlashAttnFwdSm90INS1_25CollectiveMainloopFwdSm90ILi2EN4cute5tupleIJNS5_1CILi1EEES8_S8_EEENS6_IJNS7_ILi64EEESA_SA_EEELi512ENS_6half_tEfNS_4arch4Sm90ELb0ELb0ELb1ELb1ELb1ELb1ELb1ELb0ELb0ELb1ELb1ELb0EEENS1_21CollectiveEpilogueFwdINS6_IJSA_NS7_ILi512EEESA_EEES9_SC_SE_Li256ELb1ELb1ELb1ELb0EEENS1_36VarlenDynamicPersistentTileSchedulerILi64ELi64ELi256ELi128ELb1ELb1ELb1ELb0ELb1ELb1EEEEEEEEEvNT_6ParamsE:
	.zero		3584


//--------------------- .nv.constant0._ZN7cutlass13device_kernelIN5flash11enable_sm90INS1_16FlashAttnFwdSm90INS1_25CollectiveMainloopFwdSm90ILi2EN4cute5tupleIJNS5_1CILi1EEES8_S8_EEENS6_IJNS7_ILi64EEESA_SA_EEELi512ENS_6half_tEfNS_4arch4Sm90ELb0ELb1ELb1ELb0ELb1ELb0ELb0ELb0ELb0ELb1ELb1ELb0EEENS1_21CollectiveEpilogueFwdINS6_IJSA_NS7_ILi512EEESA_EEES9_SC_SE_Li256ELb0ELb1ELb1ELb0EEENS1_19SingleTileSchedulerILb0ELb1ELb1ELi64EEEEEEEEEvNT_6ParamsE --------------------------
	.section	.nv.constant0._ZN7cutlass13device_kernelIN5flash11enable_sm90INS1_16FlashAttnFwdSm90INS1_25CollectiveMainloopFwdSm90ILi2EN4cute5tupleIJNS5_1CILi1EEES8_S8_EEENS6_IJNS7_ILi64EEESA_SA_EEELi512ENS_6half_tEfNS_4arch4Sm90ELb0ELb1ELb1ELb0ELb1ELb0ELb0ELb0ELb0ELb1ELb1ELb0EEENS1_21CollectiveEpilogueFwdINS6_IJSA_NS7_ILi512EEESA_EEES9_SC_SE_Li256ELb0ELb1ELb1ELb0EEENS1_19SingleTileSchedulerILb0ELb1ELb1ELi64EEEEEEEEEvNT_6ParamsE,"a",@progbits
	.sectionflags	@""
	.align	4
.nv.constant0._ZN7cutlass13device_kernelIN5flash11enable_sm90INS1_16FlashAttnFwdSm90INS1_25CollectiveMainloopFwdSm90ILi2EN4cute5tupleIJNS5_1CILi1EEES8_S8_EEENS6_IJNS7_ILi64EEESA_SA_EEELi512ENS_6half_tEfNS_4arch4Sm90ELb0ELb1ELb1ELb0ELb1ELb0ELb0ELb0ELb0ELb1ELb1ELb0EEENS1_21CollectiveEpilogueFwdINS6_IJSA_NS7_ILi512EEESA_EEES9_SC_SE_Li256ELb0ELb1ELb1ELb0EEENS1_19SingleTileSchedulerILb0ELb1ELb1ELi64EEEEEEEEEvNT_6ParamsE:
	.zero		3200


//--------------------- .nv.constant0._ZN7cutlass13device_kernelIN5flash11enable_sm90INS1_16FlashAttnFwdSm90INS1_25CollectiveMainloopFwdSm90ILi2EN4cute5tupleIJNS5_1CILi1EEES8_S8_EEENS6_IJNS7_ILi64EEESA_SA_EEELi512ENS_6half_tEfNS_4arch4Sm90ELb0ELb1ELb1ELb0ELb1ELb0ELb1ELb0ELb0ELb1ELb1ELb0EEENS1_21CollectiveEpilogueFwdINS6_IJSA_NS7_ILi512EEESA_EEES9_SC_SE_Li256ELb0ELb1ELb1ELb0EEENS1_19SingleTileSchedulerILb0ELb1ELb1ELi64EEEEEEEEEvNT_6ParamsE --------------------------
	.section	.nv.constant0._ZN7cutlass13device_kernelIN5flash11enable_sm90INS1_16FlashAttnFwdSm90INS1_25CollectiveMainloopFwdSm90ILi2EN4cute5tupleIJNS5_1CILi1EEES8_S8_EEENS6_IJNS7_ILi64EEESA_SA_EEELi512ENS_6half_tEfNS_4arch4Sm90ELb0ELb1ELb1ELb0ELb1ELb0ELb1ELb0ELb0ELb1ELb1ELb0EEENS1_21CollectiveEpilogueFwdINS6_IJSA_NS7_ILi512EEESA_EEES9_SC_SE_Li256ELb0ELb1ELb1ELb0EEENS1_19SingleTileSchedulerILb0ELb1ELb1ELi64EEEEEEEEEvNT_6ParamsE,"a",@progbits
	.sectionflags	@""
	.align	4
.nv.constant0._ZN7cutlass13device_kernelIN5flash11enable_sm90INS1_16FlashAttnFwdSm90INS1_25CollectiveMainloopFwdSm90ILi2EN4cute5tupleIJNS5_1CILi1EEES8_S8_EEENS6_IJNS7_ILi64EEESA_SA_EEELi512ENS_6half_tEfNS_4arch4Sm90ELb0ELb1ELb1ELb0ELb1ELb0ELb1ELb0ELb0ELb1ELb1ELb0EEENS1_21CollectiveEpilogueFwdINS6_IJSA_NS7_ILi512EEESA_EEES9_SC_SE_Li256ELb0ELb1ELb1ELb0EEENS1_19SingleTileSchedulerILb0ELb1ELb1ELi64EEEEEEEEEvNT_6ParamsE:
	.zero		3456


//--------------------- .nv.constant0._ZN7cutlass13device_kernelIN5flash11enable_sm90INS1_16FlashAttnFwdSm90INS1_25CollectiveMainloopFwdSm90ILi2EN4cute5tupleIJNS5_1CILi1EEES8_S8_EEENS6_IJNS7_ILi64EEESA_SA_EEELi512ENS_6half_tEfNS_4arch4Sm90ELb0ELb1ELb1ELb1ELb1ELb0ELb0ELb0ELb0ELb1ELb1ELb0EEENS1_21CollectiveEpilogueFwdINS6_IJSA_NS7_ILi512EEESA_EEES9_SC_SE_Li256ELb1ELb1ELb1ELb0EEENS1_36VarlenDynamicPersistentTileSchedulerILi64ELi64ELi256ELi128ELb1ELb1ELb1ELb1ELb0ELb1EEEEEEEEEvNT_6ParamsE --------------------------
	.section	.nv.constant0._ZN7cutlass13device_kernelIN5flash11enable_sm90INS1_16FlashAttnFwdSm90INS1_25CollectiveMainloopFwdSm90ILi2EN4cute5tupleIJNS5_1CILi1EEES8_S8_EEENS6_IJNS7_ILi64EEESA_SA_EEELi512ENS_6half_tEfNS_4arch4Sm90ELb0ELb1ELb1ELb1ELb1ELb0ELb0ELb0ELb0ELb1ELb1ELb0EEENS1_21CollectiveEpilogueFwdINS6_IJSA_NS7_ILi512EEESA_EEES9_SC_SE_Li256ELb1ELb1ELb1ELb0EEENS1_36VarlenDynamicPersistentTileSchedulerILi64ELi64ELi256ELi128ELb1ELb1ELb1ELb1ELb0ELb1EEEEEEEEEvNT_6ParamsE,"a",@progbits
	.sectionflags	@""
	.align	4
.nv.constant0._ZN7cutlass13device_kernelIN5flash11enable_sm90INS1_16FlashAttnFwdSm90INS1_25CollectiveMainloopFwdSm90ILi2EN4cute5tupleIJNS5_1CILi1EEES8_S8_EEENS6_IJNS7_ILi64EEESA_SA_EEELi512ENS_6half_tEfNS_4arch4Sm90ELb0ELb1ELb1ELb1ELb1ELb0ELb0ELb0ELb0ELb1ELb1ELb0EEENS1_21CollectiveEpilogueFwdINS6_IJSA_NS7_ILi512EEESA_EEES9_SC_SE_Li256ELb1ELb1ELb1ELb0EEENS1_36VarlenDynamicPersistentTileSchedulerILi64ELi64ELi256ELi128ELb1ELb1ELb1ELb1ELb0ELb1EEEEEEEEEvNT_6ParamsE:
	.zero		3328


//--------------------- .nv.constant0._ZN7cutlass13device_kernelIN5flash11enable_sm90INS1_16FlashAttnFwdSm90INS1_25CollectiveMainloopFwdSm90ILi2EN4cute5tupleIJNS5_1CILi1EEES8_S8_EEENS6_IJNS7_ILi64EEESA_SA_EEELi512ENS_6half_tEfNS_4arch4Sm90ELb0ELb1ELb1ELb1ELb1ELb1ELb0ELb0ELb0ELb1ELb1ELb0EEENS1_21CollectiveEpilogueFwdINS6_IJSA_NS7_ILi512EEESA_EEES9_SC_SE_Li256ELb1ELb1ELb1ELb0EEENS1_36VarlenDynamicPersistentTileSchedulerILi64ELi64ELi256ELi128ELb1ELb1ELb1ELb1ELb0ELb1EEEEEEEEEvNT_6ParamsE --------------------------
	.section	.nv.constant0._ZN7cutlass13device_kernelIN5flash11enable_sm90INS1_16FlashAttnFwdSm90INS1_25CollectiveMainloopFwdSm90ILi2EN4cute5tupleIJNS5_1CILi1EEES8_S8_EEENS6_IJNS7_ILi64EEESA_SA_EEELi512ENS_6half_tEfNS_4arch4Sm90ELb0ELb1ELb1ELb1ELb1ELb1ELb0ELb0ELb0ELb1ELb1ELb0EEENS1_21CollectiveEpilogueFwdINS6_IJSA_NS7_ILi512EEESA_EEES9_SC_SE_Li256ELb1ELb1ELb1ELb0EEENS1_36VarlenDynamicPersistentTileSchedulerILi64ELi64ELi256ELi128ELb1ELb1ELb1ELb1ELb0ELb1EEEEEEEEEvNT_6ParamsE,"a",@progbits
	.sectionflags	@""
	.align	4
.nv.constant0._ZN7cutlass13device_kernelIN5flash11enable_sm90INS1_16FlashAttnFwdSm90INS1_25CollectiveMainloopFwdSm90ILi2EN4cute5tupleIJNS5_1CILi1EEES8_S8_EEENS6_IJNS7_ILi64EEESA_SA_EEELi512ENS_6half_tEfNS_4arch4Sm90ELb0ELb1ELb1ELb1ELb1ELb1ELb0ELb0ELb0ELb1ELb1ELb0EEENS1_21CollectiveEpilogueFwdINS6_IJSA_NS7_ILi512EEESA_EEES9_SC_SE_Li256ELb1ELb1ELb1ELb0EEENS1_36VarlenDynamicPersistentTileSchedulerILi64ELi64ELi256ELi128ELb1ELb1ELb1ELb1ELb0ELb1EEEEEEEEEvNT_6ParamsE:
	.zero		3328


//--------------------- .nv.constant0._ZN7cutlass13device_kernelIN5flash11enable_sm90INS1_16FlashAttnFwdSm90INS1_25CollectiveMainloopFwdSm90ILi2EN4cute5tupleIJNS5_1CILi1EEES8_S8_EEENS6_IJNS7_ILi64EEESA_SA_EEELi512ENS_6half_tEfNS_4arch4Sm90ELb0ELb1ELb1ELb1ELb1ELb0ELb1ELb0ELb0ELb1ELb1ELb0EEENS1_21CollectiveEpilogueFwdINS6_IJSA_NS7_ILi512EEESA_EEES9_SC_SE_Li256ELb1ELb1ELb1ELb0EEENS1_36VarlenDynamicPersistentTileSchedulerILi64ELi64ELi256ELi128ELb1ELb1ELb1ELb1ELb0ELb1EEEEEEEEEvNT_6ParamsE --------------------------
	.section	.nv.constant0._ZN7cutlass13device_kernelIN5flash11enable_sm90INS1_16FlashAttnFwdSm90INS1_25CollectiveMainloopFwdSm90ILi2EN4cute5tupleIJNS5_1CILi1EEES8_S8_EEENS6_IJNS7_ILi64EEESA_SA_EEELi512ENS_6half_tEfNS_4arch4Sm90ELb0ELb1ELb1ELb1ELb1ELb0ELb1ELb0ELb0ELb1ELb1ELb0EEENS1_21CollectiveEpilogueFwdINS6_IJSA_NS7_ILi512EEESA_EEES9_SC_SE_Li256ELb1ELb1ELb1ELb0EEENS1_36VarlenDynamicPersistentTileSchedulerILi64ELi64ELi256ELi128ELb1ELb1ELb1ELb1ELb0ELb1EEEEEEEEEvNT_6ParamsE,"a",@progbits
	.sectionflags	@""
	.align	4
.nv.constant0._ZN7cutlass13device_kernelIN5flash11enable_sm90INS1_16FlashAttnFwdSm90INS1_25CollectiveMainloopFwdSm90ILi2EN4cute5tupleIJNS5_1CILi1EEES8_S8_EEENS6_IJNS7_ILi64EEESA_SA_EEELi512ENS_6half_tEfNS_4arch4Sm90ELb0ELb1ELb1ELb1ELb1ELb0ELb1ELb0ELb0ELb1ELb1ELb0EEENS1_21CollectiveEpilogueFwdINS6_IJSA_NS7_ILi512EEESA_EEES9_SC_SE_Li256ELb1ELb1ELb1ELb0EEENS1_36VarlenDynamicPersistentTileSchedulerILi64ELi64ELi256ELi128ELb1ELb1ELb1ELb1ELb0ELb1EEEEEEEEEvNT_6ParamsE:
	.zero		3584


//--------------------- .nv.constant0._ZN7cutlass13device_kernelIN5flash11enable_sm90INS1_16FlashAttnFwdSm90INS1_25CollectiveMainloopFwdSm90ILi2EN4cute5tupleIJNS5_1CILi1EEES8_S8_EEENS6_IJNS7_ILi64EEESA_SA_EEELi512ENS_6half_tEfNS_4arch4Sm90ELb0ELb1ELb1ELb1ELb1ELb1ELb1ELb0ELb0ELb1ELb1ELb0EEENS1_21CollectiveEpilogueFwdINS6_IJSA_NS7_ILi512EEESA_EEES9_SC_SE_Li256ELb1ELb1ELb1ELb0EEENS1_36VarlenDynamicPersistentTileSchedulerILi64ELi64ELi256ELi128ELb1ELb1ELb1ELb1ELb0ELb1EEEEEEEEEvNT_6ParamsE --------------------------
	.section	.nv.constant0._ZN7cutlass13device_kernelIN5flash11enable_sm90INS1_16FlashAttnFwdSm90INS1_25CollectiveMainloopFwdSm90ILi2EN4cute5tupleIJNS5_1CILi1EEES8_S8_EEENS6_IJNS7_ILi64EEESA_SA_EEELi512ENS_6half_tEfNS_4arch4Sm90ELb0ELb1ELb1ELb1ELb1ELb1ELb1ELb0ELb0ELb1ELb1ELb0EEENS1_21CollectiveEpilogueFwdINS6_IJSA_NS7_ILi512EEESA_EEES9_SC_SE_Li256ELb1ELb1ELb1ELb0EEENS1_36VarlenDynamicPersistentTileSchedulerILi64ELi64ELi256ELi128ELb1ELb1ELb1ELb1ELb0ELb1EEEEEEEEEvNT_6ParamsE,"a",@progbits
	.sectionflags	@""
	.align	4
.nv.constant0._ZN7cutlass13device_kernelIN5flash11enable_sm90INS1_16FlashAttnFwdSm90INS1_25CollectiveMainloopFwdSm90ILi2EN4cute5tupleIJNS5_1CILi1EEES8_S8_EEENS6_IJNS7_ILi64EEESA_SA_EEELi512ENS_6half_tEfNS_4arch4Sm90ELb0ELb1ELb1ELb1ELb1ELb1ELb1ELb0ELb0ELb1ELb1ELb0EEENS1_21CollectiveEpilogueFwdINS6_IJSA_NS7_ILi512EEESA_EEES9_SC_SE_Li256ELb1ELb1ELb1ELb0EEENS1_36VarlenDynamicPersistentTileSchedulerILi64ELi64ELi256ELi128ELb1ELb1ELb1ELb1ELb0ELb1EEEEEEEEEvNT_6ParamsE:
	.zero		3584


//--------------------- .nv.constant0._ZN7cutlass13device_kernelIN5flash11enable_sm90INS1_16FlashAttnFwdSm90INS1_25CollectiveMainloopFwdSm90ILi2EN4cute5tupleIJNS5_1CILi1EEES8_S8_EEENS6_IJNS7_ILi64EEESA_SA_EEELi512ENS_6half_tEfNS_4arch4Sm90ELb1ELb0ELb1ELb0ELb1ELb0ELb0ELb0ELb0ELb1ELb1ELb0EEENS1_21CollectiveEpilogueFwdINS6_IJSA_NS7_ILi512EEESA_EEES9_SC_SE_Li256ELb0ELb1ELb1ELb0EEENS1_19SingleTileSchedulerILb0ELb1ELb1ELi64EEEEEEEEEvNT_6ParamsE --------------------------
	.section	.nv.constant0._ZN7cutlass13device_kernelIN5flash11enable_sm90INS1_16FlashAttnFwdSm90INS1_25CollectiveMainloopFwdSm90ILi2EN4cute5tupleIJNS5_1CILi1EEES8_S8_EEENS6_IJNS7_ILi64EEESA_SA_EEELi512ENS_6half_tEfNS_4arch4Sm90ELb1ELb0ELb1ELb0ELb1ELb0ELb0ELb0ELb0ELb1ELb1ELb0EEENS1_21CollectiveEpilogueFwdINS6_IJSA_NS7_ILi512EEESA_EEES9_SC_SE_Li256ELb0ELb1ELb1ELb0EEENS1_19SingleTileSchedulerILb0ELb1ELb1ELi64EEEEEEEEEvNT_6ParamsE,"a",@progbits
	.sectionflags	@""
	.align	4
.nv.constant0._ZN7cutlass13device_kernelIN5flash11enable_sm90INS1_16FlashAttnFwdSm90INS1_25CollectiveMainloopFwdSm90ILi2EN4cute5tupleIJNS5_1CILi1EEES8_S8_EEENS6_IJNS7_ILi64EEESA_SA_EEELi512ENS_6half_tEfNS_4arch4Sm90ELb1ELb0ELb1ELb0ELb1ELb0ELb0ELb0ELb0ELb1ELb1ELb0EEENS1_21CollectiveEpilogueFwdINS6_IJSA_NS7_ILi512EEESA_EEES9_SC_SE_Li256ELb0ELb1ELb1ELb0EEENS1_19SingleTileSchedulerILb0ELb1ELb1ELi64EEEEEEEEEvNT_6ParamsE:
	.zero		3200


//--------------------- .nv.constant0._ZN7cutlass13device_kernelIN5flash11enable_sm90INS1_16FlashAttnFwdSm90INS1_25CollectiveMainloopFwdSm90ILi2EN4cute5tupleIJNS5_1CILi1EEES8_S8_EEENS6_IJNS7_ILi64EEESA_SA_EEELi512ENS_6half_tEfNS_4arch4Sm90ELb1ELb0ELb1ELb0ELb1ELb0ELb1ELb0ELb0ELb1ELb1ELb0EEENS1_21CollectiveEpilogueFwdINS6_IJSA_NS7_ILi512EEESA_EEES9_SC_SE_Li256ELb0ELb1ELb1ELb0EEENS1_19SingleTileSchedulerILb0ELb1ELb1ELi64EEEEEEEEEvNT_6ParamsE --------------------------
	.section	.nv.constant0._ZN7cutlass13device_kernelIN5flash11enable_sm90INS1_16FlashAttnFwdSm90INS1_25CollectiveMainloopFwdSm90ILi2EN4cute5tupleIJNS5_1CILi1EEES8_S8_EEENS6_IJNS7_ILi64EEESA_SA_EEELi512ENS_6half_tEfNS_4arch4Sm90ELb1ELb0ELb1ELb0ELb1ELb0ELb1ELb0ELb0ELb1ELb1ELb0EEENS1_21CollectiveEpilogueFwdINS6_IJSA_NS7_ILi512EEESA_EEES9_SC_SE_Li256ELb0ELb1ELb1ELb0EEENS1_19SingleTileSchedulerILb0ELb1ELb1ELi64EEEEEEEEEvNT_6ParamsE,"a",@progbits
	.sectionflags	@""
	.align	4
.nv.constant0._ZN7cutlass13device_kernelIN5flash11enable_sm90INS1_16FlashAttnFwdSm90INS1_25CollectiveMainloopFwdSm90ILi2EN4cute5tupleIJNS5_1CILi1EEES8_S8_EEENS6_IJNS7_ILi64EEESA_SA_EEELi512ENS_6half_tEfNS_4arch4Sm90ELb1ELb0ELb1ELb0ELb1ELb0ELb1ELb0ELb0ELb1ELb1ELb0EEENS1_21CollectiveEpilogueFwdINS6_IJSA_NS7_ILi512EEESA_EEES9_SC_SE_Li256ELb0ELb1ELb1ELb0EEENS1_19SingleTileSchedulerILb0ELb1ELb1ELi64EEEEEEEEEvNT_6ParamsE:
	.zero		3456


//--------------------- .nv.constant0._ZN7cutlass13device_kernelIN5flash11enable_sm90INS1_16FlashAttnFwdSm90INS1_25CollectiveMainloopFwdSm90ILi2EN4cute5tupleIJNS5_1CILi1EEES8_S8_EEENS6_IJNS7_ILi64EEESA_SA_EEELi512ENS_6half_tEfNS_4arch4Sm90ELb1ELb0ELb1ELb1ELb1ELb0ELb0ELb0ELb0ELb1ELb1ELb0EEENS1_21CollectiveEpilogueFwdINS6_IJSA_NS7_ILi512EEESA_EEES9_SC_SE_Li256ELb1ELb1ELb1ELb0EEENS1_36VarlenDynamicPersistentTileSchedulerILi64ELi64ELi256ELi128ELb1ELb1ELb1ELb1ELb1ELb1EEEEEEEEEvNT_6ParamsE --------------------------
	.section	.nv.constant0._ZN7cutlass13device_kernelIN5flash11enable_sm90INS1_16FlashAttnFwdSm90INS1_25CollectiveMainloopFwdSm90ILi2EN4cute5tupleIJNS5_1CILi1EEES8_S8_EEENS6_IJNS7_ILi64EEESA_SA_EEELi512ENS_6half_tEfNS_4arch4Sm90ELb1ELb0ELb1ELb1ELb1ELb0ELb0ELb0ELb0ELb1ELb1ELb0EEENS1_21CollectiveEpilogueFwdINS6_IJSA_NS7_ILi512EEESA_EEES9_SC_SE_Li256ELb1ELb1ELb1ELb0EEENS1_36VarlenDynamicPersistentTileSchedulerILi64ELi64ELi256ELi128ELb1ELb1ELb1ELb1ELb1ELb1EEEEEEEEEvNT_6ParamsE,"a",@progbits
	.sectionflags	@""
	.align	4
.nv.constant0._ZN7cutlass13device_kernelIN5flash11enable_sm90INS1_16FlashAttnFwdSm90INS1_25CollectiveMainloopFwdSm90ILi2EN4cute5tupleIJNS5_1CILi1EEES8_S8_EEENS6_IJNS7_ILi64EEESA_SA_EEELi512ENS_6half_tEfNS_4arch4Sm90ELb1ELb0ELb1ELb1ELb1ELb0ELb0ELb0ELb0ELb1ELb1ELb0EEENS1_21CollectiveEpilogueFwdINS6_IJSA_NS7_ILi512EEESA_EEES9_SC_SE_Li256ELb1ELb1ELb1ELb0EEENS1_36VarlenDynamicPersistentTileSchedulerILi64ELi64ELi256ELi128ELb1ELb1ELb1ELb1ELb1ELb1EEEEEEEEEvNT_6ParamsE:
	.zero		3328


//--------------------- .nv.constant0._ZN7cutlass13device_kernelIN5flash11enable_sm90INS1_16FlashAttnFwdSm90INS1_25CollectiveMainloopFwdSm90ILi2EN4cute5tupleIJNS5_1CILi1EEES8_S8_EEENS6_IJNS7_ILi64EEESA_SA_EEELi512ENS_6half_tEfNS_4arch4Sm90ELb1ELb0ELb1ELb1ELb1ELb1ELb0ELb0ELb0ELb1ELb1ELb0EEENS1_21CollectiveEpilogueFwdINS6_IJSA_NS7_ILi512EEESA_EEES9_SC_SE_Li256ELb1ELb1ELb1ELb0EEENS1_36VarlenDynamicPersistentTileSchedulerILi64ELi64ELi256ELi128ELb1ELb1ELb1ELb1ELb1ELb1EEEEEEEEEvNT_6ParamsE --------------------------
	.section	.nv.constant0._ZN7cutlass13device_kernelIN5flash11enable_sm90INS1_16FlashAttnFwdSm90INS1_25CollectiveMainloopFwdSm90ILi2EN4cute5tupleIJNS5_1CILi1EEES8_S8_EEENS6_IJNS7_ILi64EEESA_SA_EEELi512ENS_6half_tEfNS_4arch4Sm90ELb1ELb0ELb1ELb1ELb1ELb1ELb0ELb0ELb0ELb1ELb1ELb0EEENS1_21CollectiveEpilogueFwdINS6_IJSA_NS7_ILi512EEESA_EEES9_SC_SE_Li256ELb1ELb1ELb1ELb0EEENS1_36VarlenDynamicPersistentTileSchedulerILi64ELi64ELi256ELi128ELb1ELb1ELb1ELb1ELb1ELb1EEEEEEEEEvNT_6ParamsE,"a",@progbits
	.sectionflags	@""
	.align	4
.nv.constant0._ZN7cutlass13device_kernelIN5flash11enable_sm90INS1_16FlashAttnFwdSm90INS1_25CollectiveMainloopFwdSm90ILi2EN4cute5tupleIJNS5_1CILi1EEES8_S8_EEENS6_IJNS7_ILi64EEESA_SA_EEELi512ENS_6half_tEfNS_4arch4Sm90ELb1ELb0ELb1ELb1ELb1ELb1ELb0ELb0ELb0ELb1ELb1ELb0EEENS1_21CollectiveEpilogueFwdINS6_IJSA_NS7_ILi512EEESA_EEES9_SC_SE_Li256ELb1ELb1ELb1ELb0EEENS1_36VarlenDynamicPersistentTileSchedulerILi64ELi64ELi256ELi128ELb1ELb1ELb1ELb1ELb1ELb1EEEEEEEEEvNT_6ParamsE:
	.zero		3328


//--------------------- .nv.constant0._ZN7cutlass13device_kernelIN5flash11enable_sm90INS1_16FlashAttnFwdSm90INS1_25CollectiveMainloopFwdSm90ILi2EN4cute5tupleIJNS5_1CILi1EEES8_S8_EEENS6_IJNS7_ILi64EEESA_SA_EEELi512ENS_6half_tEfNS_4arch4Sm90ELb1ELb0ELb1ELb1ELb1ELb0ELb1ELb0ELb0ELb1ELb1ELb0EEENS1_21CollectiveEpilogueFwdINS6_IJSA_NS7_ILi512EEESA_EEES9_SC_SE_Li256ELb1ELb1ELb1ELb0EEENS1_36VarlenDynamicPersistentTileSchedulerILi64ELi64ELi256ELi128ELb1ELb1ELb1ELb1ELb1ELb1EEEEEEEEEvNT_6ParamsE --------------------------
	.section	.nv.constant0._ZN7cutlass13device_kernelIN5flash11enable_sm90INS1_16FlashAttnFwdSm90INS1_25CollectiveMainloopFwdSm90ILi2EN4cute5tupleIJNS5_1CILi1EEES8_S8_EEENS6_IJNS7_ILi64EEESA_SA_EEELi512ENS_6half_tEfNS_4arch4Sm90ELb1ELb0ELb1ELb1ELb1ELb0ELb1ELb0ELb0ELb1ELb1ELb0EEENS1_21CollectiveEpilogueFwdINS6_IJSA_NS7_ILi512EEESA_EEES9_SC_SE_Li256ELb1ELb1ELb1ELb0EEENS1_36VarlenDynamicPersistentTileSchedulerILi64ELi64ELi256ELi128ELb1ELb1ELb1ELb1ELb1ELb1EEEEEEEEEvNT_6ParamsE,"a",@progbits
	.sectionflags	@""
	.align	4
.nv.constant0._ZN7cutlass13device_kernelIN5flash11enable_sm90INS1_16FlashAttnFwdSm90INS1_25CollectiveMainloopFwdSm90ILi2EN4cute5tupleIJNS5_1CILi1EEES8_S8_EEENS6_IJNS7_ILi64EEESA_SA_EEELi512ENS_6half_tEfNS_4arch4Sm90ELb1ELb0ELb1ELb1ELb1ELb0ELb1ELb0ELb0ELb1ELb1ELb0EEENS1_21CollectiveEpilogueFwdINS6_IJSA_NS7_ILi512EEESA_EEES9_SC_SE_Li256ELb1ELb1ELb1ELb0EEENS1_36VarlenDynamicPersistentTileSchedulerILi64ELi64ELi256ELi128ELb1ELb1ELb1ELb1ELb1ELb1EEEEEEEEEvNT_6ParamsE:
	.zero		3584


//--------------------- .nv.constant0._ZN7cutlass13device_kernelIN5flash11enable_sm90INS1_16FlashAttnFwdSm90INS1_25CollectiveMainloopFwdSm90ILi2EN4cute5tupleIJNS5_1CILi1EEES8_S8_EEENS6_IJNS7_ILi64EEESA_SA_EEELi512ENS_6half_tEfNS_4arch4Sm90ELb1ELb0ELb1ELb1ELb1ELb1ELb1ELb0ELb0ELb1ELb1ELb0EEENS1_21CollectiveEpilogueFwdINS6_IJSA_NS7_ILi512EEESA_EEES9_SC_SE_Li256ELb1ELb1ELb1ELb0EEENS1_36VarlenDynamicPersistentTileSchedulerILi64ELi64ELi256ELi128ELb1ELb1ELb1ELb1ELb1ELb1EEEEEEEEEvNT_6ParamsE --------------------------
	.section	.nv.constant0._ZN7cutlass13device_kernelIN5flash11enable_sm90INS1_16FlashAttnFwdSm90INS1_25CollectiveMainloopFwdSm90ILi2EN4cute5tupleIJNS5_1CILi1EEES8_S8_EEENS6_IJNS7_ILi64EEESA_SA_EEELi512ENS_6half_tEfNS_4arch4Sm90ELb1ELb0ELb1ELb1ELb1ELb1ELb1ELb0ELb0ELb1ELb1ELb0EEENS1_21CollectiveEpilogueFwdINS6_IJSA_NS7_ILi512EEESA_EEES9_SC_SE_Li256ELb1ELb1ELb1ELb0EEENS1_36VarlenDynamicPersistentTileSchedulerILi64ELi64ELi256ELi128ELb1ELb1ELb1ELb1ELb1ELb1EEEEEEEEEvNT_6ParamsE,"a",@progbits
	.sectionflags	@""
	.align	4
.nv.constant0._ZN7cutlass13device_kernelIN5flash11enable_sm90INS1_16FlashAttnFwdSm90INS1_25CollectiveMainloopFwdSm90ILi2EN4cute5tupleIJNS5_1CILi1EEES8_S8_EEENS6_IJNS7_ILi64EEESA_SA_EEELi512ENS_6half_tEfNS_4arch4Sm90ELb1ELb0ELb1ELb1ELb1ELb1ELb1ELb0ELb0ELb1ELb1ELb0EEENS1_21CollectiveEpilogueFwdINS6_IJSA_NS7_ILi512EEESA_EEES9_SC_SE_Li256ELb1ELb1ELb1ELb0EEENS1_36VarlenDynamicPersistentTileSchedulerILi64ELi64ELi256ELi128ELb1ELb1ELb1ELb1ELb1ELb1EEEEEEEEEvNT_6ParamsE:
	.zero		3584


//--------------------- SYMBOLS --------------------------

	.type		.nv.reservedSmem.offset0,@object
	.size		.nv.reservedSmem.offset0,0x4
	.type		__assertfail,@function
